	.target	sm_80

	.elftype	@"ET_EXEC"


//--------------------- .note.nv.tkinfo           --------------------------
	.section	.note.nv.tkinfo,"",@"SHT_NOTE"
	.sectionflags	@"SHF_NOTE_NV_TKINFO"
	.tkinfo
        /*0018*/ 	.word	0x00000002
        /*0030*/ 	.string	""
        /*0030*/ 	.string	"ptxas"
        /*0030*/ 	.string	"Cuda compilation tools, release 13.0, V13.0.88"
        /*0030*/ 	.string	"Build cuda_13.0.r13.0/compiler.36424714_0"
        /*0030*/ 	.string	"-arch sm_80 -m 64 "



//--------------------- .note.nv.cuinfo           --------------------------
	.section	.note.nv.cuinfo,"",@"SHT_NOTE"
	.sectionflags	@"SHF_NOTE_NV_CUINFO"
        /*0018*/ 	.short	0x0002
        /*001a*/ 	.short	0x0050
        /*001c*/ 	.short	0x0082
	.zero		2


//--------------------- .nv.info                  --------------------------
	.section	.nv.info,"",@"SHT_CUDA_INFO"
	.align	4


	//----- nvinfo : EIATTR_REGCOUNT
	.align		4
        /*0000*/ 	.byte	0x04, 0x2f
        /*0002*/ 	.short	(.L_29 - .L_28)
	.align		4
.L_28:
        /*0004*/ 	.word	index@(_Z25selective_scan_fwd_kernelI32Selective_Scan_fwd_kernel_traitsILi32ELi4ELi1ELb1ELb1ELb1ELb1EN3c108BFloat16EfEEv13SSMParamsBase)
        /*0008*/ 	.word	0x00000036


	//----- nvinfo : EIATTR_FRAME_SIZE
	.align		4
.L_29:
        /*000c*/ 	.byte	0x04, 0x11
        /*000e*/ 	.short	(.L_31 - .L_30)
	.align		4
.L_30:
        /*0010*/ 	.word	index@(_Z25selective_scan_fwd_kernelI32Selective_Scan_fwd_kernel_traitsILi32ELi4ELi1ELb1ELb1ELb1ELb1EN3c108BFloat16EfEEv13SSMParamsBase)
        /*0014*/ 	.word	0x00000000


	//----- nvinfo : EIATTR_REGCOUNT
	.align		4
.L_31:
        /*0018*/ 	.byte	0x04, 0x2f
        /*001a*/ 	.short	(.L_33 - .L_32)
	.align		4
.L_32:
        /*001c*/ 	.word	index@(_Z25selective_scan_fwd_kernelI32Selective_Scan_fwd_kernel_traitsILi32ELi4ELi1ELb1ELb1ELb1ELb0EN3c108BFloat16EfEEv13SSMParamsBase)
        /*0020*/ 	.word	0x00000036


	//----- nvinfo : EIATTR_FRAME_SIZE
	.align		4
.L_33:
        /*0024*/ 	.byte	0x04, 0x11
        /*0026*/ 	.short	(.L_35 - .L_34)
	.align		4
.L_34:
        /*0028*/ 	.word	index@(_Z25selective_scan_fwd_kernelI32Selective_Scan_fwd_kernel_traitsILi32ELi4ELi1ELb1ELb1ELb1ELb0EN3c108BFloat16EfEEv13SSMParamsBase)
        /*002c*/ 	.word	0x00000000


	//----- nvinfo : EIATTR_REGCOUNT
	.align		4
.L_35:
        /*0030*/ 	.byte	0x04, 0x2f
        /*0032*/ 	.short	(.L_37 - .L_36)
	.align		4
.L_36:
        /*0034*/ 	.word	index@(_Z25selective_scan_fwd_kernelI32Selective_Scan_fwd_kernel_traitsILi32ELi4ELi1ELb1ELb1ELb0ELb1EN3c108BFloat16EfEEv13SSMParamsBase)
        /*0038*/ 	.word	0x00000034


	//----- nvinfo : EIATTR_FRAME_SIZE
	.align		4
.L_37:
        /*003c*/ 	.byte	0x04, 0x11
        /*003e*/ 	.short	(.L_39 - .L_38)
	.align		4
.L_38:
        /*0040*/ 	.word	index@(_Z25selective_scan_fwd_kernelI32Selective_Scan_fwd_kernel_traitsILi32ELi4ELi1ELb1ELb1ELb0ELb1EN3c108BFloat16EfEEv13SSMParamsBase)
        /*0044*/ 	.word	0x00000000


	//----- nvinfo : EIATTR_REGCOUNT
	.align		4
.L_39:
        /*0048*/ 	.byte	0x04, 0x2f
        /*004a*/ 	.short	(.L_41 - .L_40)
	.align		4
.L_40:
        /*004c*/ 	.word	index@(_Z25selective_scan_fwd_kernelI32Selective_Scan_fwd_kernel_traitsILi32ELi4ELi1ELb1ELb1ELb0ELb0EN3c108BFloat16EfEEv13SSMParamsBase)
        /*0050*/ 	.word	0x00000034


	//----- nvinfo : EIATTR_FRAME_SIZE
	.align		4
.L_41:
        /*0054*/ 	.byte	0x04, 0x11
        /*0056*/ 	.short	(.L_43 - .L_42)
	.align		4
.L_42:
        /*0058*/ 	.word	index@(_Z25selective_scan_fwd_kernelI32Selective_Scan_fwd_kernel_traitsILi32ELi4ELi1ELb1ELb1ELb0ELb0EN3c108BFloat16EfEEv13SSMParamsBase)
        /*005c*/ 	.word	0x00000000


	//----- nvinfo : EIATTR_REGCOUNT
	.align		4
.L_43:
        /*0060*/ 	.byte	0x04, 0x2f
        /*0062*/ 	.short	(.L_45 - .L_44)
	.align		4
.L_44:
        /*0064*/ 	.word	index@(_Z25selective_scan_fwd_kernelI32Selective_Scan_fwd_kernel_traitsILi32ELi4ELi1ELb1ELb0ELb1ELb1EN3c108BFloat16EfEEv13SSMParamsBase)
        /*0068*/ 	.word	0x00000032


	//----- nvinfo : EIATTR_FRAME_SIZE
	.align		4
.L_45:
        /*006c*/ 	.byte	0x04, 0x11
        /*006e*/ 	.short	(.L_47 - .L_46)
	.align		4
.L_46:
        /*0070*/ 	.word	index@(_Z25selective_scan_fwd_kernelI32Selective_Scan_fwd_kernel_traitsILi32ELi4ELi1ELb1ELb0ELb1ELb1EN3c108BFloat16EfEEv13SSMParamsBase)
        /*0074*/ 	.word	0x00000000


	//----- nvinfo : EIATTR_REGCOUNT
	.align		4
.L_47:
        /*0078*/ 	.byte	0x04, 0x2f
        /*007a*/ 	.short	(.L_49 - .L_48)
	.align		4
.L_48:
        /*007c*/ 	.word	index@(_Z25selective_scan_fwd_kernelI32Selective_Scan_fwd_kernel_traitsILi32ELi4ELi1ELb1ELb0ELb1ELb0EN3c108BFloat16EfEEv13SSMParamsBase)
        /*0080*/ 	.word	0x00000032


	//----- nvinfo : EIATTR_FRAME_SIZE
	.align		4
.L_49:
        /*0084*/ 	.byte	0x04, 0x11
        /*0086*/ 	.short	(.L_51 - .L_50)
	.align		4
.L_50:
        /*0088*/ 	.word	index@(_Z25selective_scan_fwd_kernelI32Selective_Scan_fwd_kernel_traitsILi32ELi4ELi1ELb1ELb0ELb1ELb0EN3c108BFloat16EfEEv13SSMParamsBase)
        /*008c*/ 	.word	0x00000000


	//----- nvinfo : EIATTR_REGCOUNT
	.align		4
.L_51:
        /*0090*/ 	.byte	0x04, 0x2f
        /*0092*/ 	.short	(.L_53 - .L_52)
	.align		4
.L_52:
        /*0094*/ 	.word	index@(_Z25selective_scan_fwd_kernelI32Selective_Scan_fwd_kernel_traitsILi32ELi4ELi1ELb1ELb0ELb0ELb1EN3c108BFloat16EfEEv13SSMParamsBase)
        /*0098*/ 	.word	0x00000038


	//----- nvinfo : EIATTR_FRAME_SIZE
	.align		4
.L_53:
        /*009c*/ 	.byte	0x04, 0x11
        /*009e*/ 	.short	(.L_55 - .L_54)
	.align		4
.L_54:
        /*00a0*/ 	.word	index@(_Z25selective_scan_fwd_kernelI32Selective_Scan_fwd_kernel_traitsILi32ELi4ELi1ELb1ELb0ELb0ELb1EN3c108BFloat16EfEEv13SSMParamsBase)
        /*00a4*/ 	.word	0x00000000


	//----- nvinfo : EIATTR_REGCOUNT
	.align		4
.L_55:
        /*00a8*/ 	.byte	0x04, 0x2f
        /*00aa*/ 	.short	(.L_57 - .L_56)
	.align		4
.L_56:
        /*00ac*/ 	.word	index@(_Z25selective_scan_fwd_kernelI32Selective_Scan_fwd_kernel_traitsILi32ELi4ELi1ELb1ELb0ELb0ELb0EN3c108BFloat16EfEEv13SSMParamsBase)
        /*00b0*/ 	.word	0x00000038


	//----- nvinfo : EIATTR_FRAME_SIZE
	.align		4
.L_57:
        /*00b4*/ 	.byte	0x04, 0x11
        /*00b6*/ 	.short	(.L_59 - .L_58)
	.align		4
.L_58:
        /*00b8*/ 	.word	index@(_Z25selective_scan_fwd_kernelI32Selective_Scan_fwd_kernel_traitsILi32ELi4ELi1ELb1ELb0ELb0ELb0EN3c108BFloat16EfEEv13SSMParamsBase)
        /*00bc*/ 	.word	0x00000000


	//----- nvinfo : EIATTR_REGCOUNT
	.align		4
.L_59:
        /*00c0*/ 	.byte	0x04, 0x2f
        /*00c2*/ 	.short	(.L_61 - .L_60)
	.align		4
.L_60:
        /*00c4*/ 	.word	index@(_Z25selective_scan_fwd_kernelI32Selective_Scan_fwd_kernel_traitsILi32ELi4ELi1ELb0ELb1ELb1ELb1EN3c108BFloat16EfEEv13SSMParamsBase)
        /*00c8*/ 	.word	0x00000046


	//----- nvinfo : EIATTR_FRAME_SIZE
	.align		4
.L_61:
        /*00cc*/ 	.byte	0x04, 0x11
        /*00ce*/ 	.short	(.L_63 - .L_62)
	.align		4
.L_62:
        /*00d0*/ 	.word	index@(_Z25selective_scan_fwd_kernelI32Selective_Scan_fwd_kernel_traitsILi32ELi4ELi1ELb0ELb1ELb1ELb1EN3c108BFloat16EfEEv13SSMParamsBase)
        /*00d4*/ 	.word	0x00000000


	//----- nvinfo : EIATTR_REGCOUNT
	.align		4
.L_63:
        /*00d8*/ 	.byte	0x04, 0x2f
        /*00da*/ 	.short	(.L_65 - .L_64)
	.align		4
.L_64:
        /*00dc*/ 	.word	index@(_Z25selective_scan_fwd_kernelI32Selective_Scan_fwd_kernel_traitsILi32ELi4ELi1ELb0ELb1ELb1ELb0EN3c108BFloat16EfEEv13SSMParamsBase)
        /*00e0*/ 	.word	0x00000046


	//----- nvinfo : EIATTR_FRAME_SIZE
	.align		4
.L_65:
        /*00e4*/ 	.byte	0x04, 0x11
        /*00e6*/ 	.short	(.L_67 - .L_66)
	.align		4
.L_66:
        /*00e8*/ 	.word	index@(_Z25selective_scan_fwd_kernelI32Selective_Scan_fwd_kernel_traitsILi32ELi4ELi1ELb0ELb1ELb1ELb0EN3c108BFloat16EfEEv13SSMParamsBase)
        /*00ec*/ 	.word	0x00000000


	//----- nvinfo : EIATTR_REGCOUNT
	.align		4
.L_67:
        /*00f0*/ 	.byte	0x04, 0x2f
        /*00f2*/ 	.short	(.L_69 - .L_68)
	.align		4
.L_68:
        /*00f4*/ 	.word	index@(_Z25selective_scan_fwd_kernelI32Selective_Scan_fwd_kernel_traitsILi32ELi4ELi1ELb0ELb1ELb0ELb1EN3c108BFloat16EfEEv13SSMParamsBase)
        /*00f8*/ 	.word	0x00000044


	//----- nvinfo : EIATTR_FRAME_SIZE
	.align		4
.L_69:
        /*00fc*/ 	.byte	0x04, 0x11
        /*00fe*/ 	.short	(.L_71 - .L_70)
	.align		4
.L_70:
        /*0100*/ 	.word	index@(_Z25selective_scan_fwd_kernelI32Selective_Scan_fwd_kernel_traitsILi32ELi4ELi1ELb0ELb1ELb0ELb1EN3c108BFloat16EfEEv13SSMParamsBase)
        /*0104*/ 	.word	0x00000000


	//----- nvinfo : EIATTR_REGCOUNT
	.align		4
.L_71:
        /*0108*/ 	.byte	0x04, 0x2f
        /*010a*/ 	.short	(.L_73 - .L_72)
	.align		4
.L_72:
        /*010c*/ 	.word	index@(_Z25selective_scan_fwd_kernelI32Selective_Scan_fwd_kernel_traitsILi32ELi4ELi1ELb0ELb1ELb0ELb0EN3c108BFloat16EfEEv13SSMParamsBase)
        /*0110*/ 	.word	0x00000044


	//----- nvinfo : EIATTR_FRAME_SIZE
	.align		4
.L_73:
        /*0114*/ 	.byte	0x04, 0x11
        /*0116*/ 	.short	(.L_75 - .L_74)
	.align		4
.L_74:
        /*0118*/ 	.word	index@(_Z25selective_scan_fwd_kernelI32Selective_Scan_fwd_kernel_traitsILi32ELi4ELi1ELb0ELb1ELb0ELb0EN3c108BFloat16EfEEv13SSMParamsBase)
        /*011c*/ 	.word	0x00000000


	//----- nvinfo : EIATTR_REGCOUNT
	.align		4
.L_75:
        /*0120*/ 	.byte	0x04, 0x2f
        /*0122*/ 	.short	(.L_77 - .L_76)
	.align		4
.L_76:
        /*0124*/ 	.word	index@(_Z25selective_scan_fwd_kernelI32Selective_Scan_fwd_kernel_traitsILi32ELi4ELi1ELb0ELb0ELb1ELb1EN3c108BFloat16EfEEv13SSMParamsBase)
        /*0128*/ 	.word	0x00000046


	//----- nvinfo : EIATTR_FRAME_SIZE
	.align		4
.L_77:
        /*012c*/ 	.byte	0x04, 0x11
        /*012e*/ 	.short	(.L_79 - .L_78)
	.align		4
.L_78:
        /*0130*/ 	.word	index@(_Z25selective_scan_fwd_kernelI32Selective_Scan_fwd_kernel_traitsILi32ELi4ELi1ELb0ELb0ELb1ELb1EN3c108BFloat16EfEEv13SSMParamsBase)
        /*0134*/ 	.word	0x00000000


	//----- nvinfo : EIATTR_REGCOUNT
	.align		4
.L_79:
        /*0138*/ 	.byte	0x04, 0x2f
        /*013a*/ 	.short	(.L_81 - .L_80)
	.align		4
.L_80:
        /*013c*/ 	.word	index@(_Z25selective_scan_fwd_kernelI32Selective_Scan_fwd_kernel_traitsILi32ELi4ELi1ELb0ELb0ELb1ELb0EN3c108BFloat16EfEEv13SSMParamsBase)
        /*0140*/ 	.word	0x00000046


	//----- nvinfo : EIATTR_FRAME_SIZE
	.align		4
.L_81:
        /*0144*/ 	.byte	0x04, 0x11
        /*0146*/ 	.short	(.L_83 - .L_82)
	.align		4
.L_82:
        /*0148*/ 	.word	index@(_Z25selective_scan_fwd_kernelI32Selective_Scan_fwd_kernel_traitsILi32ELi4ELi1ELb0ELb0ELb1ELb0EN3c108BFloat16EfEEv13SSMParamsBase)
        /*014c*/ 	.word	0x00000000


	//----- nvinfo : EIATTR_REGCOUNT
	.align		4
.L_83:
        /*0150*/ 	.byte	0x04, 0x2f
        /*0152*/ 	.short	(.L_85 - .L_84)
	.align		4
.L_84:
        /*0154*/ 	.word	index@(_Z25selective_scan_fwd_kernelI32Selective_Scan_fwd_kernel_traitsILi32ELi4ELi1ELb0ELb0ELb0ELb1EN3c108BFloat16EfEEv13SSMParamsBase)
        /*0158*/ 	.word	0x00000043


	//----- nvinfo : EIATTR_FRAME_SIZE
	.align		4
.L_85:
        /*015c*/ 	.byte	0x04, 0x11
        /*015e*/ 	.short	(.L_87 - .L_86)
	.align		4
.L_86:
        /*0160*/ 	.word	index@(_Z25selective_scan_fwd_kernelI32Selective_Scan_fwd_kernel_traitsILi32ELi4ELi1ELb0ELb0ELb0ELb1EN3c108BFloat16EfEEv13SSMParamsBase)
        /*0164*/ 	.word	0x00000000


	//----- nvinfo : EIATTR_REGCOUNT
	.align		4
.L_87:
        /*0168*/ 	.byte	0x04, 0x2f
        /*016a*/ 	.short	(.L_89 - .L_88)
	.align		4
.L_88:
        /*016c*/ 	.word	index@(_Z25selective_scan_fwd_kernelI32Selective_Scan_fwd_kernel_traitsILi32ELi4ELi1ELb0ELb0ELb0ELb0EN3c108BFloat16EfEEv13SSMParamsBase)
        /*0170*/ 	.word	0x00000043


	//----- nvinfo : EIATTR_FRAME_SIZE
	.align		4
.L_89:
        /*0174*/ 	.byte	0x04, 0x11
        /*0176*/ 	.short	(.L_91 - .L_90)
	.align		4
.L_90:
        /*0178*/ 	.word	index@(_Z25selective_scan_fwd_kernelI32Selective_Scan_fwd_kernel_traitsILi32ELi4ELi1ELb0ELb0ELb0ELb0EN3c108BFloat16EfEEv13SSMParamsBase)
        /*017c*/ 	.word	0x00000000


	//----- nvinfo : EIATTR_REGCOUNT
	.align		4
.L_91:
        /*0180*/ 	.byte	0x04, 0x2f
        /*0182*/ 	.short	(.L_93 - .L_92)
	.align		4
.L_92:
        /*0184*/ 	.word	index@(_Z25selective_scan_fwd_kernelI32Selective_Scan_fwd_kernel_traitsILi32ELi8ELi1ELb1ELb1ELb1ELb1EN3c108BFloat16EfEEv13SSMParamsBase)
        /*0188*/ 	.word	0x00000050


	//----- nvinfo : EIATTR_FRAME_SIZE
	.align		4
.L_93:
        /*018c*/ 	.byte	0x04, 0x11
        /*018e*/ 	.short	(.L_95 - .L_94)
	.align		4
.L_94:
        /*0190*/ 	.word	index@(_Z25selective_scan_fwd_kernelI32Selective_Scan_fwd_kernel_traitsILi32ELi8ELi1ELb1ELb1ELb1ELb1EN3c108BFloat16EfEEv13SSMParamsBase)
        /*0194*/ 	.word	0x00000000


	//----- nvinfo : EIATTR_REGCOUNT
	.align		4
.L_95:
        /*0198*/ 	.byte	0x04, 0x2f
        /*019a*/ 	.short	(.L_97 - .L_96)
	.align		4
.L_96:
        /*019c*/ 	.word	index@(_Z25selective_scan_fwd_kernelI32Selective_Scan_fwd_kernel_traitsILi32ELi8ELi1ELb1ELb1ELb1ELb0EN3c108BFloat16EfEEv13SSMParamsBase)
        /*01a0*/ 	.word	0x00000050


	//----- nvinfo : EIATTR_FRAME_SIZE
	.align		4
.L_97:
        /*01a4*/ 	.byte	0x04, 0x11
        /*01a6*/ 	.short	(.L_99 - .L_98)
	.align		4
.L_98:
        /*01a8*/ 	.word	index@(_Z25selective_scan_fwd_kernelI32Selective_Scan_fwd_kernel_traitsILi32ELi8ELi1ELb1ELb1ELb1ELb0EN3c108BFloat16EfEEv13SSMParamsBase)
        /*01ac*/ 	.word	0x00000000


	//----- nvinfo : EIATTR_REGCOUNT
	.align		4
.L_99:
        /*01b0*/ 	.byte	0x04, 0x2f
        /*01b2*/ 	.short	(.L_101 - .L_100)
	.align		4
.L_100:
        /*01b4*/ 	.word	index@(_Z25selective_scan_fwd_kernelI32Selective_Scan_fwd_kernel_traitsILi32ELi8ELi1ELb1ELb1ELb0ELb1EN3c108BFloat16EfEEv13SSMParamsBase)
        /*01b8*/ 	.word	0x0000004e


	//----- nvinfo : EIATTR_FRAME_SIZE
	.align		4
.L_101:
        /*01bc*/ 	.byte	0x04, 0x11
        /*01be*/ 	.short	(.L_103 - .L_102)
	.align		4
.L_102:
        /*01c0*/ 	.word	index@(_Z25selective_scan_fwd_kernelI32Selective_Scan_fwd_kernel_traitsILi32ELi8ELi1ELb1ELb1ELb0ELb1EN3c108BFloat16EfEEv13SSMParamsBase)
        /*01c4*/ 	.word	0x00000000


	//----- nvinfo : EIATTR_REGCOUNT
	.align		4
.L_103:
        /*01c8*/ 	.byte	0x04, 0x2f
        /*01ca*/ 	.short	(.L_105 - .L_104)
	.align		4
.L_104:
        /*01cc*/ 	.word	index@(_Z25selective_scan_fwd_kernelI32Selective_Scan_fwd_kernel_traitsILi32ELi8ELi1ELb1ELb1ELb0ELb0EN3c108BFloat16EfEEv13SSMParamsBase)
        /*01d0*/ 	.word	0x0000004e


	//----- nvinfo : EIATTR_FRAME_SIZE
	.align		4
.L_105:
        /*01d4*/ 	.byte	0x04, 0x11
        /*01d6*/ 	.short	(.L_107 - .L_106)
	.align		4
.L_106:
        /*01d8*/ 	.word	index@(_Z25selective_scan_fwd_kernelI32Selective_Scan_fwd_kernel_traitsILi32ELi8ELi1ELb1ELb1ELb0ELb0EN3c108BFloat16EfEEv13SSMParamsBase)
        /*01dc*/ 	.word	0x00000000


	//----- nvinfo : EIATTR_REGCOUNT
	.align		4
.L_107:
        /*01e0*/ 	.byte	0x04, 0x2f
        /*01e2*/ 	.short	(.L_109 - .L_108)
	.align		4
.L_108:
        /*01e4*/ 	.word	index@(_Z25selective_scan_fwd_kernelI32Selective_Scan_fwd_kernel_traitsILi32ELi8ELi1ELb1ELb0ELb1ELb1EN3c108BFloat16EfEEv13SSMParamsBase)
        /*01e8*/ 	.word	0x0000004f


	//----- nvinfo : EIATTR_FRAME_SIZE
	.align		4
.L_109:
        /*01ec*/ 	.byte	0x04, 0x11
        /*01ee*/ 	.short	(.L_111 - .L_110)
	.align		4
.L_110:
        /*01f0*/ 	.word	index@(_Z25selective_scan_fwd_kernelI32Selective_Scan_fwd_kernel_traitsILi32ELi8ELi1ELb1ELb0ELb1ELb1EN3c108BFloat16EfEEv13SSMParamsBase)
        /*01f4*/ 	.word	0x00000000


	//----- nvinfo : EIATTR_REGCOUNT
	.align		4
.L_111:
        /*01f8*/ 	.byte	0x04, 0x2f
        /*01fa*/ 	.short	(.L_113 - .L_112)
	.align		4
.L_112:
        /*01fc*/ 	.word	index@(_Z25selective_scan_fwd_kernelI32Selective_Scan_fwd_kernel_traitsILi32ELi8ELi1ELb1ELb0ELb1ELb0EN3c108BFloat16EfEEv13SSMParamsBase)
        /*0200*/ 	.word	0x0000004f


	//----- nvinfo : EIATTR_FRAME_SIZE
	.align		4
.L_113:
        /*0204*/ 	.byte	0x04, 0x11
        /*0206*/ 	.short	(.L_115 - .L_114)
	.align		4
.L_114:
        /*0208*/ 	.word	index@(_Z25selective_scan_fwd_kernelI32Selective_Scan_fwd_kernel_traitsILi32ELi8ELi1ELb1ELb0ELb1ELb0EN3c108BFloat16EfEEv13SSMParamsBase)
        /*020c*/ 	.word	0x00000000


	//----- nvinfo : EIATTR_REGCOUNT
	.align		4
.L_115:
        /*0210*/ 	.byte	0x04, 0x2f
        /*0212*/ 	.short	(.L_117 - .L_116)
	.align		4
.L_116:
        /*0214*/ 	.word	index@(_Z25selective_scan_fwd_kernelI32Selective_Scan_fwd_kernel_traitsILi32ELi8ELi1ELb1ELb0ELb0ELb1EN3c108BFloat16EfEEv13SSMParamsBase)
        /*0218*/ 	.word	0x00000047


	//----- nvinfo : EIATTR_FRAME_SIZE
	.align		4
.L_117:
        /*021c*/ 	.byte	0x04, 0x11
        /*021e*/ 	.short	(.L_119 - .L_118)
	.align		4
.L_118:
        /*0220*/ 	.word	index@(_Z25selective_scan_fwd_kernelI32Selective_Scan_fwd_kernel_traitsILi32ELi8ELi1ELb1ELb0ELb0ELb1EN3c108BFloat16EfEEv13SSMParamsBase)
        /*0224*/ 	.word	0x00000000


	//----- nvinfo : EIATTR_REGCOUNT
	.align		4
.L_119:
        /*0228*/ 	.byte	0x04, 0x2f
        /*022a*/ 	.short	(.L_121 - .L_120)
	.align		4
.L_120:
        /*022c*/ 	.word	index@(_Z25selective_scan_fwd_kernelI32Selective_Scan_fwd_kernel_traitsILi32ELi8ELi1ELb1ELb0ELb0ELb0EN3c108BFloat16EfEEv13SSMParamsBase)
        /*0230*/ 	.word	0x00000047


	//----- nvinfo : EIATTR_FRAME_SIZE
	.align		4
.L_121:
        /*0234*/ 	.byte	0x04, 0x11
        /*0236*/ 	.short	(.L_123 - .L_122)
	.align		4
.L_122:
        /*0238*/ 	.word	index@(_Z25selective_scan_fwd_kernelI32Selective_Scan_fwd_kernel_traitsILi32ELi8ELi1ELb1ELb0ELb0ELb0EN3c108BFloat16EfEEv13SSMParamsBase)
        /*023c*/ 	.word	0x00000000


	//----- nvinfo : EIATTR_REGCOUNT
	.align		4
.L_123:
        /*0240*/ 	.byte	0x04, 0x2f
        /*0242*/ 	.short	(.L_125 - .L_124)
	.align		4
.L_124:
        /*0244*/ 	.word	index@(_Z25selective_scan_fwd_kernelI32Selective_Scan_fwd_kernel_traitsILi32ELi8ELi1ELb0ELb1ELb1ELb1EN3c108BFloat16EfEEv13SSMParamsBase)
        /*0248*/ 	.word	0x0000006e


	//----- nvinfo : EIATTR_FRAME_SIZE
	.align		4
.L_125:
        /*024c*/ 	.byte	0x04, 0x11
        /*024e*/ 	.short	(.L_127 - .L_126)
	.align		4
.L_126:
        /*0250*/ 	.word	index@(_Z25selective_scan_fwd_kernelI32Selective_Scan_fwd_kernel_traitsILi32ELi8ELi1ELb0ELb1ELb1ELb1EN3c108BFloat16EfEEv13SSMParamsBase)
        /*0254*/ 	.word	0x00000000


	//----- nvinfo : EIATTR_REGCOUNT
	.align		4
.L_127:
        /*0258*/ 	.byte	0x04, 0x2f
        /*025a*/ 	.short	(.L_129 - .L_128)
	.align		4
.L_128:
        /*025c*/ 	.word	index@(_Z25selective_scan_fwd_kernelI32Selective_Scan_fwd_kernel_traitsILi32ELi8ELi1ELb0ELb1ELb1ELb0EN3c108BFloat16EfEEv13SSMParamsBase)
        /*0260*/ 	.word	0x0000006e


	//----- nvinfo : EIATTR_FRAME_SIZE
	.align		4
.L_129:
        /*0264*/ 	.byte	0x04, 0x11
        /*0266*/ 	.short	(.L_131 - .L_130)
	.align		4
.L_130:
        /*0268*/ 	.word	index@(_Z25selective_scan_fwd_kernelI32Selective_Scan_fwd_kernel_traitsILi32ELi8ELi1ELb0ELb1ELb1ELb0EN3c108BFloat16EfEEv13SSMParamsBase)
        /*026c*/ 	.word	0x00000000


	//----- nvinfo : EIATTR_REGCOUNT
	.align		4
.L_131:
        /*0270*/ 	.byte	0x04, 0x2f
        /*0272*/ 	.short	(.L_133 - .L_132)
	.align		4
.L_132:
        /*0274*/ 	.word	index@(_Z25selective_scan_fwd_kernelI32Selective_Scan_fwd_kernel_traitsILi32ELi8ELi1ELb0ELb1ELb0ELb1EN3c108BFloat16EfEEv13SSMParamsBase)
        /*0278*/ 	.word	0x00000068


	//----- nvinfo : EIATTR_FRAME_SIZE
	.align		4
.L_133:
        /*027c*/ 	.byte	0x04, 0x11
        /*027e*/ 	.short	(.L_135 - .L_134)
	.align		4
.L_134:
        /*0280*/ 	.word	index@(_Z25selective_scan_fwd_kernelI32Selective_Scan_fwd_kernel_traitsILi32ELi8ELi1ELb0ELb1ELb0ELb1EN3c108BFloat16EfEEv13SSMParamsBase)
        /*0284*/ 	.word	0x00000000


	//----- nvinfo : EIATTR_REGCOUNT
	.align		4
.L_135:
        /*0288*/ 	.byte	0x04, 0x2f
        /*028a*/ 	.short	(.L_137 - .L_136)
	.align		4
.L_136:
        /*028c*/ 	.word	index@(_Z25selective_scan_fwd_kernelI32Selective_Scan_fwd_kernel_traitsILi32ELi8ELi1ELb0ELb1ELb0ELb0EN3c108BFloat16EfEEv13SSMParamsBase)
        /*0290*/ 	.word	0x00000068


	//----- nvinfo : EIATTR_FRAME_SIZE
	.align		4
.L_137:
        /*0294*/ 	.byte	0x04, 0x11
        /*0296*/ 	.short	(.L_139 - .L_138)
	.align		4
.L_138:
        /*0298*/ 	.word	index@(_Z25selective_scan_fwd_kernelI32Selective_Scan_fwd_kernel_traitsILi32ELi8ELi1ELb0ELb1ELb0ELb0EN3c108BFloat16EfEEv13SSMParamsBase)
        /*029c*/ 	.word	0x00000000


	//----- nvinfo : EIATTR_REGCOUNT
	.align		4
.L_139:
        /*02a0*/ 	.byte	0x04, 0x2f
        /*02a2*/ 	.short	(.L_141 - .L_140)
	.align		4
.L_140:
        /*02a4*/ 	.word	index@(_Z25selective_scan_fwd_kernelI32Selective_Scan_fwd_kernel_traitsILi32ELi8ELi1ELb0ELb0ELb1ELb1EN3c108BFloat16EfEEv13SSMParamsBase)
        /*02a8*/ 	.word	0x00000067


	//----- nvinfo : EIATTR_FRAME_SIZE
	.align		4
.L_141:
        /*02ac*/ 	.byte	0x04, 0x11
        /*02ae*/ 	.short	(.L_143 - .L_142)
	.align		4
.L_142:
        /*02b0*/ 	.word	index@(_Z25selective_scan_fwd_kernelI32Selective_Scan_fwd_kernel_traitsILi32ELi8ELi1ELb0ELb0ELb1ELb1EN3c108BFloat16EfEEv13SSMParamsBase)
        /*02b4*/ 	.word	0x00000000


	//----- nvinfo : EIATTR_REGCOUNT
	.align		4
.L_143:
        /*02b8*/ 	.byte	0x04, 0x2f
        /*02ba*/ 	.short	(.L_145 - .L_144)
	.align		4
.L_144:
        /*02bc*/ 	.word	index@(_Z25selective_scan_fwd_kernelI32Selective_Scan_fwd_kernel_traitsILi32ELi8ELi1ELb0ELb0ELb1ELb0EN3c108BFloat16EfEEv13SSMParamsBase)
        /*02c0*/ 	.word	0x00000067


	//----- nvinfo : EIATTR_FRAME_SIZE
	.align		4
.L_145:
        /*02c4*/ 	.byte	0x04, 0x11
        /*02c6*/ 	.short	(.L_147 - .L_146)
	.align		4
.L_146:
        /*02c8*/ 	.word	index@(_Z25selective_scan_fwd_kernelI32Selective_Scan_fwd_kernel_traitsILi32ELi8ELi1ELb0ELb0ELb1ELb0EN3c108BFloat16EfEEv13SSMParamsBase)
        /*02cc*/ 	.word	0x00000000


	//----- nvinfo : EIATTR_REGCOUNT
	.align		4
.L_147:
        /*02d0*/ 	.byte	0x04, 0x2f
        /*02d2*/ 	.short	(.L_149 - .L_148)
	.align		4
.L_148:
        /*02d4*/ 	.word	index@(_Z25selective_scan_fwd_kernelI32Selective_Scan_fwd_kernel_traitsILi32ELi8ELi1ELb0ELb0ELb0ELb1EN3c108BFloat16EfEEv13SSMParamsBase)
        /*02d8*/ 	.word	0x00000066


	//----- nvinfo : EIATTR_FRAME_SIZE
	.align		4
.L_149:
        /*02dc*/ 	.byte	0x04, 0x11
        /*02de*/ 	.short	(.L_151 - .L_150)
	.align		4
.L_150:
        /*02e0*/ 	.word	index@(_Z25selective_scan_fwd_kernelI32Selective_Scan_fwd_kernel_traitsILi32ELi8ELi1ELb0ELb0ELb0ELb1EN3c108BFloat16EfEEv13SSMParamsBase)
        /*02e4*/ 	.word	0x00000000


	//----- nvinfo : EIATTR_REGCOUNT
	.align		4
.L_151:
        /*02e8*/ 	.byte	0x04, 0x2f
        /*02ea*/ 	.short	(.L_153 - .L_152)
	.align		4
.L_152:
        /*02ec*/ 	.word	index@(_Z25selective_scan_fwd_kernelI32Selective_Scan_fwd_kernel_traitsILi32ELi8ELi1ELb0ELb0ELb0ELb0EN3c108BFloat16EfEEv13SSMParamsBase)
        /*02f0*/ 	.word	0x00000066


	//----- nvinfo : EIATTR_FRAME_SIZE
	.align		4
.L_153:
        /*02f4*/ 	.byte	0x04, 0x11
        /*02f6*/ 	.short	(.L_155 - .L_154)
	.align		4
.L_154:
        /*02f8*/ 	.word	index@(_Z25selective_scan_fwd_kernelI32Selective_Scan_fwd_kernel_traitsILi32ELi8ELi1ELb0ELb0ELb0ELb0EN3c108BFloat16EfEEv13SSMParamsBase)
        /*02fc*/ 	.word	0x00000000


	//----- nvinfo : EIATTR_REGCOUNT
	.align		4
.L_155:
        /*0300*/ 	.byte	0x04, 0x2f
        /*0302*/ 	.short	(.L_157 - .L_156)
	.align		4
.L_156:
        /*0304*/ 	.word	index@(_Z25selective_scan_fwd_kernelI32Selective_Scan_fwd_kernel_traitsILi32ELi16ELi1ELb1ELb1ELb1ELb1EN3c108BFloat16EfEEv13SSMParamsBase)
        /*0308*/ 	.word	0x00000079


	//----- nvinfo : EIATTR_FRAME_SIZE
	.align		4
.L_157:
        /*030c*/ 	.byte	0x04, 0x11
        /*030e*/ 	.short	(.L_159 - .L_158)
	.align		4
.L_158:
        /*0310*/ 	.word	index@(_Z25selective_scan_fwd_kernelI32Selective_Scan_fwd_kernel_traitsILi32ELi16ELi1ELb1ELb1ELb1ELb1EN3c108BFloat16EfEEv13SSMParamsBase)
        /*0314*/ 	.word	0x00000000


	//----- nvinfo : EIATTR_REGCOUNT
	.align		4
.L_159:
        /*0318*/ 	.byte	0x04, 0x2f
        /*031a*/ 	.short	(.L_161 - .L_160)
	.align		4
.L_160:
        /*031c*/ 	.word	index@(_Z25selective_scan_fwd_kernelI32Selective_Scan_fwd_kernel_traitsILi32ELi16ELi1ELb1ELb1ELb1ELb0EN3c108BFloat16EfEEv13SSMParamsBase)
        /*0320*/ 	.word	0x00000079


	//----- nvinfo : EIATTR_FRAME_SIZE
	.align		4
.L_161:
        /*0324*/ 	.byte	0x04, 0x11
        /*0326*/ 	.short	(.L_163 - .L_162)
	.align		4
.L_162:
        /*0328*/ 	.word	index@(_Z25selective_scan_fwd_kernelI32Selective_Scan_fwd_kernel_traitsILi32ELi16ELi1ELb1ELb1ELb1ELb0EN3c108BFloat16EfEEv13SSMParamsBase)
        /*032c*/ 	.word	0x00000000


	//----- nvinfo : EIATTR_REGCOUNT
	.align		4
.L_163:
        /*0330*/ 	.byte	0x04, 0x2f
        /*0332*/ 	.short	(.L_165 - .L_164)
	.align		4
.L_164:
        /*0334*/ 	.word	index@(_Z25selective_scan_fwd_kernelI32Selective_Scan_fwd_kernel_traitsILi32ELi16ELi1ELb1ELb1ELb0ELb1EN3c108BFloat16EfEEv13SSMParamsBase)
        /*0338*/ 	.word	0x00000070


	//----- nvinfo : EIATTR_FRAME_SIZE
	.align		4
.L_165:
        /*033c*/ 	.byte	0x04, 0x11
        /*033e*/ 	.short	(.L_167 - .L_166)
	.align		4
.L_166:
        /*0340*/ 	.word	index@(_Z25selective_scan_fwd_kernelI32Selective_Scan_fwd_kernel_traitsILi32ELi16ELi1ELb1ELb1ELb0ELb1EN3c108BFloat16EfEEv13SSMParamsBase)
        /*0344*/ 	.word	0x00000000


	//----- nvinfo : EIATTR_REGCOUNT
	.align		4
.L_167:
        /*0348*/ 	.byte	0x04, 0x2f
        /*034a*/ 	.short	(.L_169 - .L_168)
	.align		4
.L_168:
        /*034c*/ 	.word	index@(_Z25selective_scan_fwd_kernelI32Selective_Scan_fwd_kernel_traitsILi32ELi16ELi1ELb1ELb1ELb0ELb0EN3c108BFloat16EfEEv13SSMParamsBase)
        /*0350*/ 	.word	0x00000070


	//----- nvinfo : EIATTR_FRAME_SIZE
	.align		4
.L_169:
        /*0354*/ 	.byte	0x04, 0x11
        /*0356*/ 	.short	(.L_171 - .L_170)
	.align		4
.L_170:
        /*0358*/ 	.word	index@(_Z25selective_scan_fwd_kernelI32Selective_Scan_fwd_kernel_traitsILi32ELi16ELi1ELb1ELb1ELb0ELb0EN3c108BFloat16EfEEv13SSMParamsBase)
        /*035c*/ 	.word	0x00000000


	//----- nvinfo : EIATTR_REGCOUNT
	.align		4
.L_171:
        /*0360*/ 	.byte	0x04, 0x2f
        /*0362*/ 	.short	(.L_173 - .L_172)
	.align		4
.L_172:
        /*0364*/ 	.word	index@(_Z25selective_scan_fwd_kernelI32Selective_Scan_fwd_kernel_traitsILi32ELi16ELi1ELb1ELb0ELb1ELb1EN3c108BFloat16EfEEv13SSMParamsBase)
        /*0368*/ 	.word	0x00000080


	//----- nvinfo : EIATTR_FRAME_SIZE
	.align		4
.L_173:
        /*036c*/ 	.byte	0x04, 0x11
        /*036e*/ 	.short	(.L_175 - .L_174)
	.align		4
.L_174:
        /*0370*/ 	.word	index@(_Z25selective_scan_fwd_kernelI32Selective_Scan_fwd_kernel_traitsILi32ELi16ELi1ELb1ELb0ELb1ELb1EN3c108BFloat16EfEEv13SSMParamsBase)
        /*0374*/ 	.word	0x00000000


	//----- nvinfo : EIATTR_REGCOUNT
	.align		4
.L_175:
        /*0378*/ 	.byte	0x04, 0x2f
        /*037a*/ 	.short	(.L_177 - .L_176)
	.align		4
.L_176:
        /*037c*/ 	.word	index@(_Z25selective_scan_fwd_kernelI32Selective_Scan_fwd_kernel_traitsILi32ELi16ELi1ELb1ELb0ELb1ELb0EN3c108BFloat16EfEEv13SSMParamsBase)
        /*0380*/ 	.word	0x00000080


	//----- nvinfo : EIATTR_FRAME_SIZE
	.align		4
.L_177:
        /*0384*/ 	.byte	0x04, 0x11
        /*0386*/ 	.short	(.L_179 - .L_178)
	.align		4
.L_178:
        /*0388*/ 	.word	index@(_Z25selective_scan_fwd_kernelI32Selective_Scan_fwd_kernel_traitsILi32ELi16ELi1ELb1ELb0ELb1ELb0EN3c108BFloat16EfEEv13SSMParamsBase)
        /*038c*/ 	.word	0x00000000


	//----- nvinfo : EIATTR_REGCOUNT
	.align		4
.L_179:
        /*0390*/ 	.byte	0x04, 0x2f
        /*0392*/ 	.short	(.L_181 - .L_180)
	.align		4
.L_180:
        /*0394*/ 	.word	index@(_Z25selective_scan_fwd_kernelI32Selective_Scan_fwd_kernel_traitsILi32ELi16ELi1ELb1ELb0ELb0ELb1EN3c108BFloat16EfEEv13SSMParamsBase)
        /*0398*/ 	.word	0x00000067


	//----- nvinfo : EIATTR_FRAME_SIZE
	.align		4
.L_181:
        /*039c*/ 	.byte	0x04, 0x11
        /*039e*/ 	.short	(.L_183 - .L_182)
	.align		4
.L_182:
        /*03a0*/ 	.word	index@(_Z25selective_scan_fwd_kernelI32Selective_Scan_fwd_kernel_traitsILi32ELi16ELi1ELb1ELb0ELb0ELb1EN3c108BFloat16EfEEv13SSMParamsBase)
        /*03a4*/ 	.word	0x00000000


	//----- nvinfo : EIATTR_REGCOUNT
	.align		4
.L_183:
        /*03a8*/ 	.byte	0x04, 0x2f
        /*03aa*/ 	.short	(.L_185 - .L_184)
	.align		4
.L_184:
        /*03ac*/ 	.word	index@(_Z25selective_scan_fwd_kernelI32Selective_Scan_fwd_kernel_traitsILi32ELi16ELi1ELb1ELb0ELb0ELb0EN3c108BFloat16EfEEv13SSMParamsBase)
        /*03b0*/ 	.word	0x00000067


	//----- nvinfo : EIATTR_FRAME_SIZE
	.align		4
.L_185:
        /*03b4*/ 	.byte	0x04, 0x11
        /*03b6*/ 	.short	(.L_187 - .L_186)
	.align		4
.L_186:
        /*03b8*/ 	.word	index@(_Z25selective_scan_fwd_kernelI32Selective_Scan_fwd_kernel_traitsILi32ELi16ELi1ELb1ELb0ELb0ELb0EN3c108BFloat16EfEEv13SSMParamsBase)
        /*03bc*/ 	.word	0x00000000


	//----- nvinfo : EIATTR_REGCOUNT
	.align		4
.L_187:
        /*03c0*/ 	.byte	0x04, 0x2f
        /*03c2*/ 	.short	(.L_189 - .L_188)
	.align		4
.L_188:
        /*03c4*/ 	.word	index@(_Z25selective_scan_fwd_kernelI32Selective_Scan_fwd_kernel_traitsILi32ELi16ELi1ELb0ELb1ELb1ELb1EN3c108BFloat16EfEEv13SSMParamsBase)
        /*03c8*/ 	.word	0x000000a2


	//----- nvinfo : EIATTR_FRAME_SIZE
	.align		4
.L_189:
        /*03cc*/ 	.byte	0x04, 0x11
        /*03ce*/ 	.short	(.L_191 - .L_190)
	.align		4
.L_190:
        /*03d0*/ 	.word	index@(_Z25selective_scan_fwd_kernelI32Selective_Scan_fwd_kernel_traitsILi32ELi16ELi1ELb0ELb1ELb1ELb1EN3c108BFloat16EfEEv13SSMParamsBase)
        /*03d4*/ 	.word	0x00000000


	//----- nvinfo : EIATTR_REGCOUNT
	.align		4
.L_191:
        /*03d8*/ 	.byte	0x04, 0x2f
        /*03da*/ 	.short	(.L_193 - .L_192)
	.align		4
.L_192:
        /*03dc*/ 	.word	index@(_Z25selective_scan_fwd_kernelI32Selective_Scan_fwd_kernel_traitsILi32ELi16ELi1ELb0ELb1ELb1ELb0EN3c108BFloat16EfEEv13SSMParamsBase)
        /*03e0*/ 	.word	0x000000a2


	//----- nvinfo : EIATTR_FRAME_SIZE
	.align		4
.L_193:
        /*03e4*/ 	.byte	0x04, 0x11
        /*03e6*/ 	.short	(.L_195 - .L_194)
	.align		4
.L_194:
        /*03e8*/ 	.word	index@(_Z25selective_scan_fwd_kernelI32Selective_Scan_fwd_kernel_traitsILi32ELi16ELi1ELb0ELb1ELb1ELb0EN3c108BFloat16EfEEv13SSMParamsBase)
        /*03ec*/ 	.word	0x00000000


	//----- nvinfo : EIATTR_REGCOUNT
	.align		4
.L_195:
        /*03f0*/ 	.byte	0x04, 0x2f
        /*03f2*/ 	.short	(.L_197 - .L_196)
	.align		4
.L_196:
        /*03f4*/ 	.word	index@(_Z25selective_scan_fwd_kernelI32Selective_Scan_fwd_kernel_traitsILi32ELi16ELi1ELb0ELb1ELb0ELb1EN3c108BFloat16EfEEv13SSMParamsBase)
        /*03f8*/ 	.word	0x000000a7


	//----- nvinfo : EIATTR_FRAME_SIZE
	.align		4
.L_197:
        /*03fc*/ 	.byte	0x04, 0x11
        /*03fe*/ 	.short	(.L_199 - .L_198)
	.align		4
.L_198:
        /*0400*/ 	.word	index@(_Z25selective_scan_fwd_kernelI32Selective_Scan_fwd_kernel_traitsILi32ELi16ELi1ELb0ELb1ELb0ELb1EN3c108BFloat16EfEEv13SSMParamsBase)
        /*0404*/ 	.word	0x00000000


	//----- nvinfo : EIATTR_REGCOUNT
	.align		4
.L_199:
        /*0408*/ 	.byte	0x04, 0x2f
        /*040a*/ 	.short	(.L_201 - .L_200)
	.align		4
.L_200:
        /*040c*/ 	.word	index@(_Z25selective_scan_fwd_kernelI32Selective_Scan_fwd_kernel_traitsILi32ELi16ELi1ELb0ELb1ELb0ELb0EN3c108BFloat16EfEEv13SSMParamsBase)
        /*0410*/ 	.word	0x000000a7


	//----- nvinfo : EIATTR_FRAME_SIZE
	.align		4
.L_201:
        /*0414*/ 	.byte	0x04, 0x11
        /*0416*/ 	.short	(.L_203 - .L_202)
	.align		4
.L_202:
        /*0418*/ 	.word	index@(_Z25selective_scan_fwd_kernelI32Selective_Scan_fwd_kernel_traitsILi32ELi16ELi1ELb0ELb1ELb0ELb0EN3c108BFloat16EfEEv13SSMParamsBase)
        /*041c*/ 	.word	0x00000000


	//----- nvinfo : EIATTR_REGCOUNT
	.align		4
.L_203:
        /*0420*/ 	.byte	0x04, 0x2f
        /*0422*/ 	.short	(.L_205 - .L_204)
	.align		4
.L_204:
        /*0424*/ 	.word	index@(_Z25selective_scan_fwd_kernelI32Selective_Scan_fwd_kernel_traitsILi32ELi16ELi1ELb0ELb0ELb1ELb1EN3c108BFloat16EfEEv13SSMParamsBase)
        /*0428*/ 	.word	0x000000a6


	//----- nvinfo : EIATTR_FRAME_SIZE
	.align		4
.L_205:
        /*042c*/ 	.byte	0x04, 0x11
        /*042e*/ 	.short	(.L_207 - .L_206)
	.align		4
.L_206:
        /*0430*/ 	.word	index@(_Z25selective_scan_fwd_kernelI32Selective_Scan_fwd_kernel_traitsILi32ELi16ELi1ELb0ELb0ELb1ELb1EN3c108BFloat16EfEEv13SSMParamsBase)
        /*0434*/ 	.word	0x00000000


	//----- nvinfo : EIATTR_REGCOUNT
	.align		4
.L_207:
        /*0438*/ 	.byte	0x04, 0x2f
        /*043a*/ 	.short	(.L_209 - .L_208)
	.align		4
.L_208:
        /*043c*/ 	.word	index@(_Z25selective_scan_fwd_kernelI32Selective_Scan_fwd_kernel_traitsILi32ELi16ELi1ELb0ELb0ELb1ELb0EN3c108BFloat16EfEEv13SSMParamsBase)
        /*0440*/ 	.word	0x000000a6


	//----- nvinfo : EIATTR_FRAME_SIZE
	.align		4
.L_209:
        /*0444*/ 	.byte	0x04, 0x11
        /*0446*/ 	.short	(.L_211 - .L_210)
	.align		4
.L_210:
        /*0448*/ 	.word	index@(_Z25selective_scan_fwd_kernelI32Selective_Scan_fwd_kernel_traitsILi32ELi16ELi1ELb0ELb0ELb1ELb0EN3c108BFloat16EfEEv13SSMParamsBase)
        /*044c*/ 	.word	0x00000000


	//----- nvinfo : EIATTR_REGCOUNT
	.align		4
.L_211:
        /*0450*/ 	.byte	0x04, 0x2f
        /*0452*/ 	.short	(.L_213 - .L_212)
	.align		4
.L_212:
        /*0454*/ 	.word	index@(_Z25selective_scan_fwd_kernelI32Selective_Scan_fwd_kernel_traitsILi32ELi16ELi1ELb0ELb0ELb0ELb1EN3c108BFloat16EfEEv13SSMParamsBase)
        /*0458*/ 	.word	0x000000a8


	//----- nvinfo : EIATTR_FRAME_SIZE
	.align		4
.L_213:
        /*045c*/ 	.byte	0x04, 0x11
        /*045e*/ 	.short	(.L_215 - .L_214)
	.align		4
.L_214:
        /*0460*/ 	.word	index@(_Z25selective_scan_fwd_kernelI32Selective_Scan_fwd_kernel_traitsILi32ELi16ELi1ELb0ELb0ELb0ELb1EN3c108BFloat16EfEEv13SSMParamsBase)
        /*0464*/ 	.word	0x00000000


	//----- nvinfo : EIATTR_REGCOUNT
	.align		4
.L_215:
        /*0468*/ 	.byte	0x04, 0x2f
        /*046a*/ 	.short	(.L_217 - .L_216)
	.align		4
.L_216:
        /*046c*/ 	.word	index@(_Z25selective_scan_fwd_kernelI32Selective_Scan_fwd_kernel_traitsILi32ELi16ELi1ELb0ELb0ELb0ELb0EN3c108BFloat16EfEEv13SSMParamsBase)
        /*0470*/ 	.word	0x000000a8


	//----- nvinfo : EIATTR_FRAME_SIZE
	.align		4
.L_217:
        /*0474*/ 	.byte	0x04, 0x11
        /*0476*/ 	.short	(.L_219 - .L_218)
	.align		4
.L_218:
        /*0478*/ 	.word	index@(_Z25selective_scan_fwd_kernelI32Selective_Scan_fwd_kernel_traitsILi32ELi16ELi1ELb0ELb0ELb0ELb0EN3c108BFloat16EfEEv13SSMParamsBase)
        /*047c*/ 	.word	0x00000000


	//----- nvinfo : EIATTR_REGCOUNT
	.align		4
.L_219:
        /*0480*/ 	.byte	0x04, 0x2f
        /*0482*/ 	.short	(.L_221 - .L_220)
	.align		4
.L_220:
        /*0484*/ 	.word	index@(_Z25selective_scan_fwd_kernelI32Selective_Scan_fwd_kernel_traitsILi64ELi16ELi1ELb1ELb1ELb1ELb1EN3c108BFloat16EfEEv13SSMParamsBase)
        /*0488*/ 	.word	0x0000007f


	//----- nvinfo : EIATTR_FRAME_SIZE
	.align		4
.L_221:
        /*048c*/ 	.byte	0x04, 0x11
        /*048e*/ 	.short	(.L_223 - .L_222)
	.align		4
.L_222:
        /*0490*/ 	.word	index@(_Z25selective_scan_fwd_kernelI32Selective_Scan_fwd_kernel_traitsILi64ELi16ELi1ELb1ELb1ELb1ELb1EN3c108BFloat16EfEEv13SSMParamsBase)
        /*0494*/ 	.word	0x00000000


	//----- nvinfo : EIATTR_REGCOUNT
	.align		4
.L_223:
        /*0498*/ 	.byte	0x04, 0x2f
        /*049a*/ 	.short	(.L_225 - .L_224)
	.align		4
.L_224:
        /*049c*/ 	.word	index@(_Z25selective_scan_fwd_kernelI32Selective_Scan_fwd_kernel_traitsILi64ELi16ELi1ELb1ELb1ELb1ELb0EN3c108BFloat16EfEEv13SSMParamsBase)
        /*04a0*/ 	.word	0x0000007f


	//----- nvinfo : EIATTR_FRAME_SIZE
	.align		4
.L_225:
        /*04a4*/ 	.byte	0x04, 0x11
        /*04a6*/ 	.short	(.L_227 - .L_226)
	.align		4
.L_226:
        /*04a8*/ 	.word	index@(_Z25selective_scan_fwd_kernelI32Selective_Scan_fwd_kernel_traitsILi64ELi16ELi1ELb1ELb1ELb1ELb0EN3c108BFloat16EfEEv13SSMParamsBase)
        /*04ac*/ 	.word	0x00000000


	//----- nvinfo : EIATTR_REGCOUNT
	.align		4
.L_227:
        /*04b0*/ 	.byte	0x04, 0x2f
        /*04b2*/ 	.short	(.L_229 - .L_228)
	.align		4
.L_228:
        /*04b4*/ 	.word	index@(_Z25selective_scan_fwd_kernelI32Selective_Scan_fwd_kernel_traitsILi64ELi16ELi1ELb1ELb1ELb0ELb1EN3c108BFloat16EfEEv13SSMParamsBase)
        /*04b8*/ 	.word	0x00000077


	//----- nvinfo : EIATTR_FRAME_SIZE
	.align		4
.L_229:
        /*04bc*/ 	.byte	0x04, 0x11
        /*04be*/ 	.short	(.L_231 - .L_230)
	.align		4
.L_230:
        /*04c0*/ 	.word	index@(_Z25selective_scan_fwd_kernelI32Selective_Scan_fwd_kernel_traitsILi64ELi16ELi1ELb1ELb1ELb0ELb1EN3c108BFloat16EfEEv13SSMParamsBase)
        /*04c4*/ 	.word	0x00000000


	//----- nvinfo : EIATTR_REGCOUNT
	.align		4
.L_231:
        /*04c8*/ 	.byte	0x04, 0x2f
        /*04ca*/ 	.short	(.L_233 - .L_232)
	.align		4
.L_232:
        /*04cc*/ 	.word	index@(_Z25selective_scan_fwd_kernelI32Selective_Scan_fwd_kernel_traitsILi64ELi16ELi1ELb1ELb1ELb0ELb0EN3c108BFloat16EfEEv13SSMParamsBase)
        /*04d0*/ 	.word	0x00000077


	//----- nvinfo : EIATTR_FRAME_SIZE
	.align		4
.L_233:
        /*04d4*/ 	.byte	0x04, 0x11
        /*04d6*/ 	.short	(.L_235 - .L_234)
	.align		4
.L_234:
        /*04d8*/ 	.word	index@(_Z25selective_scan_fwd_kernelI32Selective_Scan_fwd_kernel_traitsILi64ELi16ELi1ELb1ELb1ELb0ELb0EN3c108BFloat16EfEEv13SSMParamsBase)
        /*04dc*/ 	.word	0x00000000


	//----- nvinfo : EIATTR_REGCOUNT
	.align		4
.L_235:
        /*04e0*/ 	.byte	0x04, 0x2f
        /*04e2*/ 	.short	(.L_237 - .L_236)
	.align		4
.L_236:
        /*04e4*/ 	.word	index@(_Z25selective_scan_fwd_kernelI32Selective_Scan_fwd_kernel_traitsILi64ELi16ELi1ELb1ELb0ELb1ELb1EN3c108BFloat16EfEEv13SSMParamsBase)
        /*04e8*/ 	.word	0x0000007e


	//----- nvinfo : EIATTR_FRAME_SIZE
	.align		4
.L_237:
        /*04ec*/ 	.byte	0x04, 0x11
        /*04ee*/ 	.short	(.L_239 - .L_238)
	.align		4
.L_238:
        /*04f0*/ 	.word	index@(_Z25selective_scan_fwd_kernelI32Selective_Scan_fwd_kernel_traitsILi64ELi16ELi1ELb1ELb0ELb1ELb1EN3c108BFloat16EfEEv13SSMParamsBase)
        /*04f4*/ 	.word	0x00000000


	//----- nvinfo : EIATTR_REGCOUNT
	.align		4
.L_239:
        /*04f8*/ 	.byte	0x04, 0x2f
        /*04fa*/ 	.short	(.L_241 - .L_240)
	.align		4
.L_240:
        /*04fc*/ 	.word	index@(_Z25selective_scan_fwd_kernelI32Selective_Scan_fwd_kernel_traitsILi64ELi16ELi1ELb1ELb0ELb1ELb0EN3c108BFloat16EfEEv13SSMParamsBase)
        /*0500*/ 	.word	0x0000007e


	//----- nvinfo : EIATTR_FRAME_SIZE
	.align		4
.L_241:
        /*0504*/ 	.byte	0x04, 0x11
        /*0506*/ 	.short	(.L_243 - .L_242)
	.align		4
.L_242:
        /*0508*/ 	.word	index@(_Z25selective_scan_fwd_kernelI32Selective_Scan_fwd_kernel_traitsILi64ELi16ELi1ELb1ELb0ELb1ELb0EN3c108BFloat16EfEEv13SSMParamsBase)
        /*050c*/ 	.word	0x00000000


	//----- nvinfo : EIATTR_REGCOUNT
	.align		4
.L_243:
        /*0510*/ 	.byte	0x04, 0x2f
        /*0512*/ 	.short	(.L_245 - .L_244)
	.align		4
.L_244:
        /*0514*/ 	.word	index@(_Z25selective_scan_fwd_kernelI32Selective_Scan_fwd_kernel_traitsILi64ELi16ELi1ELb1ELb0ELb0ELb1EN3c108BFloat16EfEEv13SSMParamsBase)
        /*0518*/ 	.word	0x00000074


	//----- nvinfo : EIATTR_FRAME_SIZE
	.align		4
.L_245:
        /*051c*/ 	.byte	0x04, 0x11
        /*051e*/ 	.short	(.L_247 - .L_246)
	.align		4
.L_246:
        /*0520*/ 	.word	index@(_Z25selective_scan_fwd_kernelI32Selective_Scan_fwd_kernel_traitsILi64ELi16ELi1ELb1ELb0ELb0ELb1EN3c108BFloat16EfEEv13SSMParamsBase)
        /*0524*/ 	.word	0x00000000


	//----- nvinfo : EIATTR_REGCOUNT
	.align		4
.L_247:
        /*0528*/ 	.byte	0x04, 0x2f
        /*052a*/ 	.short	(.L_249 - .L_248)
	.align		4
.L_248:
        /*052c*/ 	.word	index@(_Z25selective_scan_fwd_kernelI32Selective_Scan_fwd_kernel_traitsILi64ELi16ELi1ELb1ELb0ELb0ELb0EN3c108BFloat16EfEEv13SSMParamsBase)
        /*0530*/ 	.word	0x0000006d


	//----- nvinfo : EIATTR_FRAME_SIZE
	.align		4
.L_249:
        /*0534*/ 	.byte	0x04, 0x11
        /*0536*/ 	.short	(.L_251 - .L_250)
	.align		4
.L_250:
        /*0538*/ 	.word	index@(_Z25selective_scan_fwd_kernelI32Selective_Scan_fwd_kernel_traitsILi64ELi16ELi1ELb1ELb0ELb0ELb0EN3c108BFloat16EfEEv13SSMParamsBase)
        /*053c*/ 	.word	0x00000000


	//----- nvinfo : EIATTR_REGCOUNT
	.align		4
.L_251:
        /*0540*/ 	.byte	0x04, 0x2f
        /*0542*/ 	.short	(.L_253 - .L_252)
	.align		4
.L_252:
        /*0544*/ 	.word	index@(_Z25selective_scan_fwd_kernelI32Selective_Scan_fwd_kernel_traitsILi64ELi16ELi1ELb0ELb1ELb1ELb1EN3c108BFloat16EfEEv13SSMParamsBase)
        /*0548*/ 	.word	0x000000a8


	//----- nvinfo : EIATTR_FRAME_SIZE
	.align		4
.L_253:
        /*054c*/ 	.byte	0x04, 0x11
        /*054e*/ 	.short	(.L_255 - .L_254)
	.align		4
.L_254:
        /*0550*/ 	.word	index@(_Z25selective_scan_fwd_kernelI32Selective_Scan_fwd_kernel_traitsILi64ELi16ELi1ELb0ELb1ELb1ELb1EN3c108BFloat16EfEEv13SSMParamsBase)
        /*0554*/ 	.word	0x00000000


	//----- nvinfo : EIATTR_REGCOUNT
	.align		4
.L_255:
        /*0558*/ 	.byte	0x04, 0x2f
        /*055a*/ 	.short	(.L_257 - .L_256)
	.align		4
.L_256:
        /*055c*/ 	.word	index@(_Z25selective_scan_fwd_kernelI32Selective_Scan_fwd_kernel_traitsILi64ELi16ELi1ELb0ELb1ELb1ELb0EN3c108BFloat16EfEEv13SSMParamsBase)
        /*0560*/ 	.word	0x000000a8


	//----- nvinfo : EIATTR_FRAME_SIZE
	.align		4
.L_257:
        /*0564*/ 	.byte	0x04, 0x11
        /*0566*/ 	.short	(.L_259 - .L_258)
	.align		4
.L_258:
        /*0568*/ 	.word	index@(_Z25selective_scan_fwd_kernelI32Selective_Scan_fwd_kernel_traitsILi64ELi16ELi1ELb0ELb1ELb1ELb0EN3c108BFloat16EfEEv13SSMParamsBase)
        /*056c*/ 	.word	0x00000000


	//----- nvinfo : EIATTR_REGCOUNT
	.align		4
.L_259:
        /*0570*/ 	.byte	0x04, 0x2f
        /*0572*/ 	.short	(.L_261 - .L_260)
	.align		4
.L_260:
        /*0574*/ 	.word	index@(_Z25selective_scan_fwd_kernelI32Selective_Scan_fwd_kernel_traitsILi64ELi16ELi1ELb0ELb1ELb0ELb1EN3c108BFloat16EfEEv13SSMParamsBase)
        /*0578*/ 	.word	0x000000a5


	//----- nvinfo : EIATTR_FRAME_SIZE
	.align		4
.L_261:
        /*057c*/ 	.byte	0x04, 0x11
        /*057e*/ 	.short	(.L_263 - .L_262)
	.align		4
.L_262:
        /*0580*/ 	.word	index@(_Z25selective_scan_fwd_kernelI32Selective_Scan_fwd_kernel_traitsILi64ELi16ELi1ELb0ELb1ELb0ELb1EN3c108BFloat16EfEEv13SSMParamsBase)
        /*0584*/ 	.word	0x00000000


	//----- nvinfo : EIATTR_REGCOUNT
	.align		4
.L_263:
        /*0588*/ 	.byte	0x04, 0x2f
        /*058a*/ 	.short	(.L_265 - .L_264)
	.align		4
.L_264:
        /*058c*/ 	.word	index@(_Z25selective_scan_fwd_kernelI32Selective_Scan_fwd_kernel_traitsILi64ELi16ELi1ELb0ELb1ELb0ELb0EN3c108BFloat16EfEEv13SSMParamsBase)
        /*0590*/ 	.word	0x000000a5


	//----- nvinfo : EIATTR_FRAME_SIZE
	.align		4
.L_265:
        /*0594*/ 	.byte	0x04, 0x11
        /*0596*/ 	.short	(.L_267 - .L_266)
	.align		4
.L_266:
        /*0598*/ 	.word	index@(_Z25selective_scan_fwd_kernelI32Selective_Scan_fwd_kernel_traitsILi64ELi16ELi1ELb0ELb1ELb0ELb0EN3c108BFloat16EfEEv13SSMParamsBase)
        /*059c*/ 	.word	0x00000000


	//----- nvinfo : EIATTR_REGCOUNT
	.align		4
.L_267:
        /*05a0*/ 	.byte	0x04, 0x2f
        /*05a2*/ 	.short	(.L_269 - .L_268)
	.align		4
.L_268:
        /*05a4*/ 	.word	index@(_Z25selective_scan_fwd_kernelI32Selective_Scan_fwd_kernel_traitsILi64ELi16ELi1ELb0ELb0ELb1ELb1EN3c108BFloat16EfEEv13SSMParamsBase)
        /*05a8*/ 	.word	0x000000a8


	//----- nvinfo : EIATTR_FRAME_SIZE
	.align		4
.L_269:
        /*05ac*/ 	.byte	0x04, 0x11
        /*05ae*/ 	.short	(.L_271 - .L_270)
	.align		4
.L_270:
        /*05b0*/ 	.word	index@(_Z25selective_scan_fwd_kernelI32Selective_Scan_fwd_kernel_traitsILi64ELi16ELi1ELb0ELb0ELb1ELb1EN3c108BFloat16EfEEv13SSMParamsBase)
        /*05b4*/ 	.word	0x00000000


	//----- nvinfo : EIATTR_REGCOUNT
	.align		4
.L_271:
        /*05b8*/ 	.byte	0x04, 0x2f
        /*05ba*/ 	.short	(.L_273 - .L_272)
	.align		4
.L_272:
        /*05bc*/ 	.word	index@(_Z25selective_scan_fwd_kernelI32Selective_Scan_fwd_kernel_traitsILi64ELi16ELi1ELb0ELb0ELb1ELb0EN3c108BFloat16EfEEv13SSMParamsBase)
        /*05c0*/ 	.word	0x000000a8


	//----- nvinfo : EIATTR_FRAME_SIZE
	.align		4
.L_273:
        /*05c4*/ 	.byte	0x04, 0x11
        /*05c6*/ 	.short	(.L_275 - .L_274)
	.align		4
.L_274:
        /*05c8*/ 	.word	index@(_Z25selective_scan_fwd_kernelI32Selective_Scan_fwd_kernel_traitsILi64ELi16ELi1ELb0ELb0ELb1ELb0EN3c108BFloat16EfEEv13SSMParamsBase)
        /*05cc*/ 	.word	0x00000000


	//----- nvinfo : EIATTR_REGCOUNT
	.align		4
.L_275:
        /*05d0*/ 	.byte	0x04, 0x2f
        /*05d2*/ 	.short	(.L_277 - .L_276)
	.align		4
.L_276:
        /*05d4*/ 	.word	index@(_Z25selective_scan_fwd_kernelI32Selective_Scan_fwd_kernel_traitsILi64ELi16ELi1ELb0ELb0ELb0ELb1EN3c108BFloat16EfEEv13SSMParamsBase)
        /*05d8*/ 	.word	0x000000a5


	//----- nvinfo : EIATTR_FRAME_SIZE
	.align		4
.L_277:
        /*05dc*/ 	.byte	0x04, 0x11
        /*05de*/ 	.short	(.L_279 - .L_278)
	.align		4
.L_278:
        /*05e0*/ 	.word	index@(_Z25selective_scan_fwd_kernelI32Selective_Scan_fwd_kernel_traitsILi64ELi16ELi1ELb0ELb0ELb0ELb1EN3c108BFloat16EfEEv13SSMParamsBase)
        /*05e4*/ 	.word	0x00000000


	//----- nvinfo : EIATTR_REGCOUNT
	.align		4
.L_279:
        /*05e8*/ 	.byte	0x04, 0x2f
        /*05ea*/ 	.short	(.L_281 - .L_280)
	.align		4
.L_280:
        /*05ec*/ 	.word	index@(_Z25selective_scan_fwd_kernelI32Selective_Scan_fwd_kernel_traitsILi64ELi16ELi1ELb0ELb0ELb0ELb0EN3c108BFloat16EfEEv13SSMParamsBase)
        /*05f0*/ 	.word	0x0000009b


	//----- nvinfo : EIATTR_FRAME_SIZE
	.align		4
.L_281:
        /*05f4*/ 	.byte	0x04, 0x11
        /*05f6*/ 	.short	(.L_283 - .L_282)
	.align		4
.L_282:
        /*05f8*/ 	.word	index@(_Z25selective_scan_fwd_kernelI32Selective_Scan_fwd_kernel_traitsILi64ELi16ELi1ELb0ELb0ELb0ELb0EN3c108BFloat16EfEEv13SSMParamsBase)
        /*05fc*/ 	.word	0x00000000


	//----- nvinfo : EIATTR_REGCOUNT
	.align		4
.L_283:
        /*0600*/ 	.byte	0x04, 0x2f
        /*0602*/ 	.short	(.L_285 - .L_284)
	.align		4
.L_284:
        /*0604*/ 	.word	index@(_Z25selective_scan_fwd_kernelI32Selective_Scan_fwd_kernel_traitsILi128ELi16ELi1ELb1ELb1ELb1ELb1EN3c108BFloat16EfEEv13SSMParamsBase)
        /*0608*/ 	.word	0x00000080


	//----- nvinfo : EIATTR_FRAME_SIZE
	.align		4
.L_285:
        /*060c*/ 	.byte	0x04, 0x11
        /*060e*/ 	.short	(.L_287 - .L_286)
	.align		4
.L_286:
        /*0610*/ 	.word	index@(_Z25selective_scan_fwd_kernelI32Selective_Scan_fwd_kernel_traitsILi128ELi16ELi1ELb1ELb1ELb1ELb1EN3c108BFloat16EfEEv13SSMParamsBase)
        /*0614*/ 	.word	0x00000000


	//----- nvinfo : EIATTR_REGCOUNT
	.align		4
.L_287:
        /*0618*/ 	.byte	0x04, 0x2f
        /*061a*/ 	.short	(.L_289 - .L_288)
	.align		4
.L_288:
        /*061c*/ 	.word	index@(_Z25selective_scan_fwd_kernelI32Selective_Scan_fwd_kernel_traitsILi128ELi16ELi1ELb1ELb1ELb1ELb0EN3c108BFloat16EfEEv13SSMParamsBase)
        /*0620*/ 	.word	0x00000080


	//----- nvinfo : EIATTR_FRAME_SIZE
	.align		4
.L_289:
        /*0624*/ 	.byte	0x04, 0x11
        /*0626*/ 	.short	(.L_291 - .L_290)
	.align		4
.L_290:
        /*0628*/ 	.word	index@(_Z25selective_scan_fwd_kernelI32Selective_Scan_fwd_kernel_traitsILi128ELi16ELi1ELb1ELb1ELb1ELb0EN3c108BFloat16EfEEv13SSMParamsBase)
        /*062c*/ 	.word	0x00000000


	//----- nvinfo : EIATTR_REGCOUNT
	.align		4
.L_291:
        /*0630*/ 	.byte	0x04, 0x2f
        /*0632*/ 	.short	(.L_293 - .L_292)
	.align		4
.L_292:
        /*0634*/ 	.word	index@(_Z25selective_scan_fwd_kernelI32Selective_Scan_fwd_kernel_traitsILi128ELi16ELi1ELb1ELb1ELb0ELb1EN3c108BFloat16EfEEv13SSMParamsBase)
        /*0638*/ 	.word	0x0000007a


	//----- nvinfo : EIATTR_FRAME_SIZE
	.align		4
.L_293:
        /*063c*/ 	.byte	0x04, 0x11
        /*063e*/ 	.short	(.L_295 - .L_294)
	.align		4
.L_294:
        /*0640*/ 	.word	index@(_Z25selective_scan_fwd_kernelI32Selective_Scan_fwd_kernel_traitsILi128ELi16ELi1ELb1ELb1ELb0ELb1EN3c108BFloat16EfEEv13SSMParamsBase)
        /*0644*/ 	.word	0x00000000


	//----- nvinfo : EIATTR_REGCOUNT
	.align		4
.L_295:
        /*0648*/ 	.byte	0x04, 0x2f
        /*064a*/ 	.short	(.L_297 - .L_296)
	.align		4
.L_296:
        /*064c*/ 	.word	index@(_Z25selective_scan_fwd_kernelI32Selective_Scan_fwd_kernel_traitsILi128ELi16ELi1ELb1ELb1ELb0ELb0EN3c108BFloat16EfEEv13SSMParamsBase)
        /*0650*/ 	.word	0x0000007a


	//----- nvinfo : EIATTR_FRAME_SIZE
	.align		4
.L_297:
        /*0654*/ 	.byte	0x04, 0x11
        /*0656*/ 	.short	(.L_299 - .L_298)
	.align		4
.L_298:
        /*0658*/ 	.word	index@(_Z25selective_scan_fwd_kernelI32Selective_Scan_fwd_kernel_traitsILi128ELi16ELi1ELb1ELb1ELb0ELb0EN3c108BFloat16EfEEv13SSMParamsBase)
        /*065c*/ 	.word	0x00000000


	//----- nvinfo : EIATTR_REGCOUNT
	.align		4
.L_299:
        /*0660*/ 	.byte	0x04, 0x2f
        /*0662*/ 	.short	(.L_301 - .L_300)
	.align		4
.L_300:
        /*0664*/ 	.word	index@(_Z25selective_scan_fwd_kernelI32Selective_Scan_fwd_kernel_traitsILi128ELi16ELi1ELb1ELb0ELb1ELb1EN3c108BFloat16EfEEv13SSMParamsBase)
        /*0668*/ 	.word	0x0000007e


	//----- nvinfo : EIATTR_FRAME_SIZE
	.align		4
.L_301:
        /*066c*/ 	.byte	0x04, 0x11
        /*066e*/ 	.short	(.L_303 - .L_302)
	.align		4
.L_302:
        /*0670*/ 	.word	index@(_Z25selective_scan_fwd_kernelI32Selective_Scan_fwd_kernel_traitsILi128ELi16ELi1ELb1ELb0ELb1ELb1EN3c108BFloat16EfEEv13SSMParamsBase)
        /*0674*/ 	.word	0x00000000


	//----- nvinfo : EIATTR_REGCOUNT
	.align		4
.L_303:
        /*0678*/ 	.byte	0x04, 0x2f
        /*067a*/ 	.short	(.L_305 - .L_304)
	.align		4
.L_304:
        /*067c*/ 	.word	index@(_Z25selective_scan_fwd_kernelI32Selective_Scan_fwd_kernel_traitsILi128ELi16ELi1ELb1ELb0ELb1ELb0EN3c108BFloat16EfEEv13SSMParamsBase)
        /*0680*/ 	.word	0x0000007e


	//----- nvinfo : EIATTR_FRAME_SIZE
	.align		4
.L_305:
        /*0684*/ 	.byte	0x04, 0x11
        /*0686*/ 	.short	(.L_307 - .L_306)
	.align		4
.L_306:
        /*0688*/ 	.word	index@(_Z25selective_scan_fwd_kernelI32Selective_Scan_fwd_kernel_traitsILi128ELi16ELi1ELb1ELb0ELb1ELb0EN3c108BFloat16EfEEv13SSMParamsBase)
        /*068c*/ 	.word	0x00000000


	//----- nvinfo : EIATTR_REGCOUNT
	.align		4
.L_307:
        /*0690*/ 	.byte	0x04, 0x2f
        /*0692*/ 	.short	(.L_309 - .L_308)
	.align		4
.L_308:
        /*0694*/ 	.word	index@(_Z25selective_scan_fwd_kernelI32Selective_Scan_fwd_kernel_traitsILi128ELi16ELi1ELb1ELb0ELb0ELb1EN3c108BFloat16EfEEv13SSMParamsBase)
        /*0698*/ 	.word	0x00000074


	//----- nvinfo : EIATTR_FRAME_SIZE
	.align		4
.L_309:
        /*069c*/ 	.byte	0x04, 0x11
        /*069e*/ 	.short	(.L_311 - .L_310)
	.align		4
.L_310:
        /*06a0*/ 	.word	index@(_Z25selective_scan_fwd_kernelI32Selective_Scan_fwd_kernel_traitsILi128ELi16ELi1ELb1ELb0ELb0ELb1EN3c108BFloat16EfEEv13SSMParamsBase)
        /*06a4*/ 	.word	0x00000000


	//----- nvinfo : EIATTR_REGCOUNT
	.align		4
.L_311:
        /*06a8*/ 	.byte	0x04, 0x2f
        /*06aa*/ 	.short	(.L_313 - .L_312)
	.align		4
.L_312:
        /*06ac*/ 	.word	index@(_Z25selective_scan_fwd_kernelI32Selective_Scan_fwd_kernel_traitsILi128ELi16ELi1ELb1ELb0ELb0ELb0EN3c108BFloat16EfEEv13SSMParamsBase)
        /*06b0*/ 	.word	0x00000070


	//----- nvinfo : EIATTR_FRAME_SIZE
	.align		4
.L_313:
        /*06b4*/ 	.byte	0x04, 0x11
        /*06b6*/ 	.short	(.L_315 - .L_314)
	.align		4
.L_314:
        /*06b8*/ 	.word	index@(_Z25selective_scan_fwd_kernelI32Selective_Scan_fwd_kernel_traitsILi128ELi16ELi1ELb1ELb0ELb0ELb0EN3c108BFloat16EfEEv13SSMParamsBase)
        /*06bc*/ 	.word	0x00000000


	//----- nvinfo : EIATTR_REGCOUNT
	.align		4
.L_315:
        /*06c0*/ 	.byte	0x04, 0x2f
        /*06c2*/ 	.short	(.L_317 - .L_316)
	.align		4
.L_316:
        /*06c4*/ 	.word	index@(_Z25selective_scan_fwd_kernelI32Selective_Scan_fwd_kernel_traitsILi128ELi16ELi1ELb0ELb1ELb1ELb1EN3c108BFloat16EfEEv13SSMParamsBase)
        /*06c8*/ 	.word	0x000000a8


	//----- nvinfo : EIATTR_FRAME_SIZE
	.align		4
.L_317:
        /*06cc*/ 	.byte	0x04, 0x11
        /*06ce*/ 	.short	(.L_319 - .L_318)
	.align		4
.L_318:
        /*06d0*/ 	.word	index@(_Z25selective_scan_fwd_kernelI32Selective_Scan_fwd_kernel_traitsILi128ELi16ELi1ELb0ELb1ELb1ELb1EN3c108BFloat16EfEEv13SSMParamsBase)
        /*06d4*/ 	.word	0x00000000


	//----- nvinfo : EIATTR_REGCOUNT
	.align		4
.L_319:
        /*06d8*/ 	.byte	0x04, 0x2f
        /*06da*/ 	.short	(.L_321 - .L_320)
	.align		4
.L_320:
        /*06dc*/ 	.word	index@(_Z25selective_scan_fwd_kernelI32Selective_Scan_fwd_kernel_traitsILi128ELi16ELi1ELb0ELb1ELb1ELb0EN3c108BFloat16EfEEv13SSMParamsBase)
        /*06e0*/ 	.word	0x000000a8


	//----- nvinfo : EIATTR_FRAME_SIZE
	.align		4
.L_321:
        /*06e4*/ 	.byte	0x04, 0x11
        /*06e6*/ 	.short	(.L_323 - .L_322)
	.align		4
.L_322:
        /*06e8*/ 	.word	index@(_Z25selective_scan_fwd_kernelI32Selective_Scan_fwd_kernel_traitsILi128ELi16ELi1ELb0ELb1ELb1ELb0EN3c108BFloat16EfEEv13SSMParamsBase)
        /*06ec*/ 	.word	0x00000000


	//----- nvinfo : EIATTR_REGCOUNT
	.align		4
.L_323:
        /*06f0*/ 	.byte	0x04, 0x2f
        /*06f2*/ 	.short	(.L_325 - .L_324)
	.align		4
.L_324:
        /*06f4*/ 	.word	index@(_Z25selective_scan_fwd_kernelI32Selective_Scan_fwd_kernel_traitsILi128ELi16ELi1ELb0ELb1ELb0ELb1EN3c108BFloat16EfEEv13SSMParamsBase)
        /*06f8*/ 	.word	0x000000a8


	//----- nvinfo : EIATTR_FRAME_SIZE
	.align		4
.L_325:
        /*06fc*/ 	.byte	0x04, 0x11
        /*06fe*/ 	.short	(.L_327 - .L_326)
	.align		4
.L_326:
        /*0700*/ 	.word	index@(_Z25selective_scan_fwd_kernelI32Selective_Scan_fwd_kernel_traitsILi128ELi16ELi1ELb0ELb1ELb0ELb1EN3c108BFloat16EfEEv13SSMParamsBase)
        /*0704*/ 	.word	0x00000000


	//----- nvinfo : EIATTR_REGCOUNT
	.align		4
.L_327:
        /*0708*/ 	.byte	0x04, 0x2f
        /*070a*/ 	.short	(.L_329 - .L_328)
	.align		4
.L_328:
        /*070c*/ 	.word	index@(_Z25selective_scan_fwd_kernelI32Selective_Scan_fwd_kernel_traitsILi128ELi16ELi1ELb0ELb1ELb0ELb0EN3c108BFloat16EfEEv13SSMParamsBase)
        /*0710*/ 	.word	0x000000a8


	//----- nvinfo : EIATTR_FRAME_SIZE
	.align		4
.L_329:
        /*0714*/ 	.byte	0x04, 0x11
        /*0716*/ 	.short	(.L_331 - .L_330)
	.align		4
.L_330:
        /*0718*/ 	.word	index@(_Z25selective_scan_fwd_kernelI32Selective_Scan_fwd_kernel_traitsILi128ELi16ELi1ELb0ELb1ELb0ELb0EN3c108BFloat16EfEEv13SSMParamsBase)
        /*071c*/ 	.word	0x00000000


	//----- nvinfo : EIATTR_REGCOUNT
	.align		4
.L_331:
        /*0720*/ 	.byte	0x04, 0x2f
        /*0722*/ 	.short	(.L_333 - .L_332)
	.align		4
.L_332:
        /*0724*/ 	.word	index@(_Z25selective_scan_fwd_kernelI32Selective_Scan_fwd_kernel_traitsILi128ELi16ELi1ELb0ELb0ELb1ELb1EN3c108BFloat16EfEEv13SSMParamsBase)
        /*0728*/ 	.word	0x000000a8


	//----- nvinfo : EIATTR_FRAME_SIZE
	.align		4
.L_333:
        /*072c*/ 	.byte	0x04, 0x11
        /*072e*/ 	.short	(.L_335 - .L_334)
	.align		4
.L_334:
        /*0730*/ 	.word	index@(_Z25selective_scan_fwd_kernelI32Selective_Scan_fwd_kernel_traitsILi128ELi16ELi1ELb0ELb0ELb1ELb1EN3c108BFloat16EfEEv13SSMParamsBase)
        /*0734*/ 	.word	0x00000000


	//----- nvinfo : EIATTR_REGCOUNT
	.align		4
.L_335:
        /*0738*/ 	.byte	0x04, 0x2f
        /*073a*/ 	.short	(.L_337 - .L_336)
	.align		4
.L_336:
        /*073c*/ 	.word	index@(_Z25selective_scan_fwd_kernelI32Selective_Scan_fwd_kernel_traitsILi128ELi16ELi1ELb0ELb0ELb1ELb0EN3c108BFloat16EfEEv13SSMParamsBase)
        /*0740*/ 	.word	0x000000a8


	//----- nvinfo : EIATTR_FRAME_SIZE
	.align		4
.L_337:
        /*0744*/ 	.byte	0x04, 0x11
        /*0746*/ 	.short	(.L_339 - .L_338)
	.align		4
.L_338:
        /*0748*/ 	.word	index@(_Z25selective_scan_fwd_kernelI32Selective_Scan_fwd_kernel_traitsILi128ELi16ELi1ELb0ELb0ELb1ELb0EN3c108BFloat16EfEEv13SSMParamsBase)
        /*074c*/ 	.word	0x00000000


	//----- nvinfo : EIATTR_REGCOUNT
	.align		4
.L_339:
        /*0750*/ 	.byte	0x04, 0x2f
        /*0752*/ 	.short	(.L_341 - .L_340)
	.align		4
.L_340:
        /*0754*/ 	.word	index@(_Z25selective_scan_fwd_kernelI32Selective_Scan_fwd_kernel_traitsILi128ELi16ELi1ELb0ELb0ELb0ELb1EN3c108BFloat16EfEEv13SSMParamsBase)
        /*0758*/ 	.word	0x000000a8


	//----- nvinfo : EIATTR_FRAME_SIZE
	.align		4
.L_341:
        /*075c*/ 	.byte	0x04, 0x11
        /*075e*/ 	.short	(.L_343 - .L_342)
	.align		4
.L_342:
        /*0760*/ 	.word	index@(_Z25selective_scan_fwd_kernelI32Selective_Scan_fwd_kernel_traitsILi128ELi16ELi1ELb0ELb0ELb0ELb1EN3c108BFloat16EfEEv13SSMParamsBase)
        /*0764*/ 	.word	0x00000000


	//----- nvinfo : EIATTR_REGCOUNT
	.align		4
.L_343:
        /*0768*/ 	.byte	0x04, 0x2f
        /*076a*/ 	.short	(.L_345 - .L_344)
	.align		4
.L_344:
        /*076c*/ 	.word	index@(_Z25selective_scan_fwd_kernelI32Selective_Scan_fwd_kernel_traitsILi128ELi16ELi1ELb0ELb0ELb0ELb0EN3c108BFloat16EfEEv13SSMParamsBase)
        /*0770*/ 	.word	0x0000009c


	//----- nvinfo : EIATTR_FRAME_SIZE
	.align		4
.L_345:
        /*0774*/ 	.byte	0x04, 0x11
        /*0776*/ 	.short	(.L_347 - .L_346)
	.align		4
.L_346:
        /*0778*/ 	.word	index@(_Z25selective_scan_fwd_kernelI32Selective_Scan_fwd_kernel_traitsILi128ELi16ELi1ELb0ELb0ELb0ELb0EN3c108BFloat16EfEEv13SSMParamsBase)
        /*077c*/ 	.word	0x00000000


	//----- nvinfo : EIATTR_REGCOUNT
	.align		4
.L_347:
        /*0780*/ 	.byte	0x04, 0x2f
        /*0782*/ 	.short	(.L_349 - .L_348)
	.align		4
.L_348:
        /*0784*/ 	.word	index@(_Z25selective_scan_fwd_kernelI32Selective_Scan_fwd_kernel_traitsILi32ELi4ELi1ELb1ELb1ELb1ELb1EN3c108BFloat16ENS1_7complexIfEEEEv13SSMParamsBase)
        /*0788*/ 	.word	0x00000048


	//----- nvinfo : EIATTR_FRAME_SIZE
	.align		4
.L_349:
        /*078c*/ 	.byte	0x04, 0x11
        /*078e*/ 	.short	(.L_351 - .L_350)
	.align		4
.L_350:
        /*0790*/ 	.word	index@(_Z25selective_scan_fwd_kernelI32Selective_Scan_fwd_kernel_traitsILi32ELi4ELi1ELb1ELb1ELb1ELb1EN3c108BFloat16ENS1_7complexIfEEEEv13SSMParamsBase)
        /*0794*/ 	.word	0x00000000


	//----- nvinfo : EIATTR_REGCOUNT
	.align		4
.L_351:
        /*0798*/ 	.byte	0x04, 0x2f
        /*079a*/ 	.short	(.L_353 - .L_352)
	.align		4
.L_352:
        /*079c*/ 	.word	index@(_Z25selective_scan_fwd_kernelI32Selective_Scan_fwd_kernel_traitsILi32ELi4ELi1ELb1ELb1ELb1ELb0EN3c108BFloat16ENS1_7complexIfEEEEv13SSMParamsBase)
        /*07a0*/ 	.word	0x00000048


	//----- nvinfo : EIATTR_FRAME_SIZE
	.align		4
.L_353:
        /*07a4*/ 	.byte	0x04, 0x11
        /*07a6*/ 	.short	(.L_355 - .L_354)
	.align		4
.L_354:
        /*07a8*/ 	.word	index@(_Z25selective_scan_fwd_kernelI32Selective_Scan_fwd_kernel_traitsILi32ELi4ELi1ELb1ELb1ELb1ELb0EN3c108BFloat16ENS1_7complexIfEEEEv13SSMParamsBase)
        /*07ac*/ 	.word	0x00000000


	//----- nvinfo : EIATTR_REGCOUNT
	.align		4
.L_355:
        /*07b0*/ 	.byte	0x04, 0x2f
        /*07b2*/ 	.short	(.L_357 - .L_356)
	.align		4
.L_356:
        /*07b4*/ 	.word	index@(_Z25selective_scan_fwd_kernelI32Selective_Scan_fwd_kernel_traitsILi32ELi4ELi1ELb1ELb1ELb0ELb1EN3c108BFloat16ENS1_7complexIfEEEEv13SSMParamsBase)
        /*07b8*/ 	.word	0x00000040


	//----- nvinfo : EIATTR_FRAME_SIZE
	.align		4
.L_357:
        /*07bc*/ 	.byte	0x04, 0x11
        /*07be*/ 	.short	(.L_359 - .L_358)
	.align		4
.L_358:
        /*07c0*/ 	.word	index@(_Z25selective_scan_fwd_kernelI32Selective_Scan_fwd_kernel_traitsILi32ELi4ELi1ELb1ELb1ELb0ELb1EN3c108BFloat16ENS1_7complexIfEEEEv13SSMParamsBase)
        /*07c4*/ 	.word	0x00000000


	//----- nvinfo : EIATTR_REGCOUNT
	.align		4
.L_359:
        /*07c8*/ 	.byte	0x04, 0x2f
        /*07ca*/ 	.short	(.L_361 - .L_360)
	.align		4
.L_360:
        /*07cc*/ 	.word	index@(_Z25selective_scan_fwd_kernelI32Selective_Scan_fwd_kernel_traitsILi32ELi4ELi1ELb1ELb1ELb0ELb0EN3c108BFloat16ENS1_7complexIfEEEEv13SSMParamsBase)
        /*07d0*/ 	.word	0x00000040


	//----- nvinfo : EIATTR_FRAME_SIZE
	.align		4
.L_361:
        /*07d4*/ 	.byte	0x04, 0x11
        /*07d6*/ 	.short	(.L_363 - .L_362)
	.align		4
.L_362:
        /*07d8*/ 	.word	index@(_Z25selective_scan_fwd_kernelI32Selective_Scan_fwd_kernel_traitsILi32ELi4ELi1ELb1ELb1ELb0ELb0EN3c108BFloat16ENS1_7complexIfEEEEv13SSMParamsBase)
        /*07dc*/ 	.word	0x00000000


	//----- nvinfo : EIATTR_REGCOUNT
	.align		4
.L_363:
        /*07e0*/ 	.byte	0x04, 0x2f
        /*07e2*/ 	.short	(.L_365 - .L_364)
	.align		4
.L_364:
        /*07e4*/ 	.word	index@(_Z25selective_scan_fwd_kernelI32Selective_Scan_fwd_kernel_traitsILi32ELi4ELi1ELb1ELb0ELb1ELb1EN3c108BFloat16ENS1_7complexIfEEEEv13SSMParamsBase)
        /*07e8*/ 	.word	0x00000040


	//----- nvinfo : EIATTR_FRAME_SIZE
	.align		4
.L_365:
        /*07ec*/ 	.byte	0x04, 0x11
        /*07ee*/ 	.short	(.L_367 - .L_366)
	.align		4
.L_366:
        /*07f0*/ 	.word	index@(_Z25selective_scan_fwd_kernelI32Selective_Scan_fwd_kernel_traitsILi32ELi4ELi1ELb1ELb0ELb1ELb1EN3c108BFloat16ENS1_7complexIfEEEEv13SSMParamsBase)
        /*07f4*/ 	.word	0x00000000


	//----- nvinfo : EIATTR_REGCOUNT
	.align		4
.L_367:
        /*07f8*/ 	.byte	0x04, 0x2f
        /*07fa*/ 	.short	(.L_369 - .L_368)
	.align		4
.L_368:
        /*07fc*/ 	.word	index@(_Z25selective_scan_fwd_kernelI32Selective_Scan_fwd_kernel_traitsILi32ELi4ELi1ELb1ELb0ELb1ELb0EN3c108BFloat16ENS1_7complexIfEEEEv13SSMParamsBase)
        /*0800*/ 	.word	0x00000040


	//----- nvinfo : EIATTR_FRAME_SIZE
	.align		4
.L_369:
        /*0804*/ 	.byte	0x04, 0x11
        /*0806*/ 	.short	(.L_371 - .L_370)
	.align		4
.L_370:
        /*0808*/ 	.word	index@(_Z25selective_scan_fwd_kernelI32Selective_Scan_fwd_kernel_traitsILi32ELi4ELi1ELb1ELb0ELb1ELb0EN3c108BFloat16ENS1_7complexIfEEEEv13SSMParamsBase)
        /*080c*/ 	.word	0x00000000


	//----- nvinfo : EIATTR_REGCOUNT
	.align		4
.L_371:
        /*0810*/ 	.byte	0x04, 0x2f
        /*0812*/ 	.short	(.L_373 - .L_372)
	.align		4
.L_372:
        /*0814*/ 	.word	index@(_Z25selective_scan_fwd_kernelI32Selective_Scan_fwd_kernel_traitsILi32ELi4ELi1ELb1ELb0ELb0ELb1EN3c108BFloat16ENS1_7complexIfEEEEv13SSMParamsBase)
        /*0818*/ 	.word	0x00000046


	//----- nvinfo : EIATTR_FRAME_SIZE
	.align		4
.L_373:
        /*081c*/ 	.byte	0x04, 0x11
        /*081e*/ 	.short	(.L_375 - .L_374)
	.align		4
.L_374:
        /*0820*/ 	.word	index@(_Z25selective_scan_fwd_kernelI32Selective_Scan_fwd_kernel_traitsILi32ELi4ELi1ELb1ELb0ELb0ELb1EN3c108BFloat16ENS1_7complexIfEEEEv13SSMParamsBase)
        /*0824*/ 	.word	0x00000000


	//----- nvinfo : EIATTR_REGCOUNT
	.align		4
.L_375:
        /*0828*/ 	.byte	0x04, 0x2f
        /*082a*/ 	.short	(.L_377 - .L_376)
	.align		4
.L_376:
        /*082c*/ 	.word	index@(_Z25selective_scan_fwd_kernelI32Selective_Scan_fwd_kernel_traitsILi32ELi4ELi1ELb1ELb0ELb0ELb0EN3c108BFloat16ENS1_7complexIfEEEEv13SSMParamsBase)
        /*0830*/ 	.word	0x00000046


	//----- nvinfo : EIATTR_FRAME_SIZE
	.align		4
.L_377:
        /*0834*/ 	.byte	0x04, 0x11
        /*0836*/ 	.short	(.L_379 - .L_378)
	.align		4
.L_378:
        /*0838*/ 	.word	index@(_Z25selective_scan_fwd_kernelI32Selective_Scan_fwd_kernel_traitsILi32ELi4ELi1ELb1ELb0ELb0ELb0EN3c108BFloat16ENS1_7complexIfEEEEv13SSMParamsBase)
        /*083c*/ 	.word	0x00000000


	//----- nvinfo : EIATTR_REGCOUNT
	.align		4
.L_379:
        /*0840*/ 	.byte	0x04, 0x2f
        /*0842*/ 	.short	(.L_381 - .L_380)
	.align		4
.L_380:
        /*0844*/ 	.word	index@(_Z25selective_scan_fwd_kernelI32Selective_Scan_fwd_kernel_traitsILi32ELi4ELi1ELb0ELb1ELb1ELb1EN3c108BFloat16ENS1_7complexIfEEEEv13SSMParamsBase)
        /*0848*/ 	.word	0x0000005d


	//----- nvinfo : EIATTR_FRAME_SIZE
	.align		4
.L_381:
        /*084c*/ 	.byte	0x04, 0x11
        /*084e*/ 	.short	(.L_383 - .L_382)
	.align		4
.L_382:
        /*0850*/ 	.word	index@(_Z25selective_scan_fwd_kernelI32Selective_Scan_fwd_kernel_traitsILi32ELi4ELi1ELb0ELb1ELb1ELb1EN3c108BFloat16ENS1_7complexIfEEEEv13SSMParamsBase)
        /*0854*/ 	.word	0x00000000


	//----- nvinfo : EIATTR_REGCOUNT
	.align		4
.L_383:
        /*0858*/ 	.byte	0x04, 0x2f
        /*085a*/ 	.short	(.L_385 - .L_384)
	.align		4
.L_384:
        /*085c*/ 	.word	index@(_Z25selective_scan_fwd_kernelI32Selective_Scan_fwd_kernel_traitsILi32ELi4ELi1ELb0ELb1ELb1ELb0EN3c108BFloat16ENS1_7complexIfEEEEv13SSMParamsBase)
        /*0860*/ 	.word	0x0000005d


	//----- nvinfo : EIATTR_FRAME_SIZE
	.align		4
.L_385:
        /*0864*/ 	.byte	0x04, 0x11
        /*0866*/ 	.short	(.L_387 - .L_386)
	.align		4
.L_386:
        /*0868*/ 	.word	index@(_Z25selective_scan_fwd_kernelI32Selective_Scan_fwd_kernel_traitsILi32ELi4ELi1ELb0ELb1ELb1ELb0EN3c108BFloat16ENS1_7complexIfEEEEv13SSMParamsBase)
        /*086c*/ 	.word	0x00000000


	//----- nvinfo : EIATTR_REGCOUNT
	.align		4
.L_387:
        /*0870*/ 	.byte	0x04, 0x2f
        /*0872*/ 	.short	(.L_389 - .L_388)
	.align		4
.L_388:
        /*0874*/ 	.word	index@(_Z25selective_scan_fwd_kernelI32Selective_Scan_fwd_kernel_traitsILi32ELi4ELi1ELb0ELb1ELb0ELb1EN3c108BFloat16ENS1_7complexIfEEEEv13SSMParamsBase)
        /*0878*/ 	.word	0x00000059


	//----- nvinfo : EIATTR_FRAME_SIZE
	.align		4
.L_389:
        /*087c*/ 	.byte	0x04, 0x11
        /*087e*/ 	.short	(.L_391 - .L_390)
	.align		4
.L_390:
        /*0880*/ 	.word	index@(_Z25selective_scan_fwd_kernelI32Selective_Scan_fwd_kernel_traitsILi32ELi4ELi1ELb0ELb1ELb0ELb1EN3c108BFloat16ENS1_7complexIfEEEEv13SSMParamsBase)
        /*0884*/ 	.word	0x00000000


	//----- nvinfo : EIATTR_REGCOUNT
	.align		4
.L_391:
        /*0888*/ 	.byte	0x04, 0x2f
        /*088a*/ 	.short	(.L_393 - .L_392)
	.align		4
.L_392:
        /*088c*/ 	.word	index@(_Z25selective_scan_fwd_kernelI32Selective_Scan_fwd_kernel_traitsILi32ELi4ELi1ELb0ELb1ELb0ELb0EN3c108BFloat16ENS1_7complexIfEEEEv13SSMParamsBase)
        /*0890*/ 	.word	0x0000005d


	//----- nvinfo : EIATTR_FRAME_SIZE
	.align		4
.L_393:
        /*0894*/ 	.byte	0x04, 0x11
        /*0896*/ 	.short	(.L_395 - .L_394)
	.align		4
.L_394:
        /*0898*/ 	.word	index@(_Z25selective_scan_fwd_kernelI32Selective_Scan_fwd_kernel_traitsILi32ELi4ELi1ELb0ELb1ELb0ELb0EN3c108BFloat16ENS1_7complexIfEEEEv13SSMParamsBase)
        /*089c*/ 	.word	0x00000000


	//----- nvinfo : EIATTR_REGCOUNT
	.align		4
.L_395:
        /*08a0*/ 	.byte	0x04, 0x2f
        /*08a2*/ 	.short	(.L_397 - .L_396)
	.align		4
.L_396:
        /*08a4*/ 	.word	index@(_Z25selective_scan_fwd_kernelI32Selective_Scan_fwd_kernel_traitsILi32ELi4ELi1ELb0ELb0ELb1ELb1EN3c108BFloat16ENS1_7complexIfEEEEv13SSMParamsBase)
        /*08a8*/ 	.word	0x0000005c


	//----- nvinfo : EIATTR_FRAME_SIZE
	.align		4
.L_397:
        /*08ac*/ 	.byte	0x04, 0x11
        /*08ae*/ 	.short	(.L_399 - .L_398)
	.align		4
.L_398:
        /*08b0*/ 	.word	index@(_Z25selective_scan_fwd_kernelI32Selective_Scan_fwd_kernel_traitsILi32ELi4ELi1ELb0ELb0ELb1ELb1EN3c108BFloat16ENS1_7complexIfEEEEv13SSMParamsBase)
        /*08b4*/ 	.word	0x00000000


	//----- nvinfo : EIATTR_REGCOUNT
	.align		4
.L_399:
        /*08b8*/ 	.byte	0x04, 0x2f
        /*08ba*/ 	.short	(.L_401 - .L_400)
	.align		4
.L_400:
        /*08bc*/ 	.word	index@(_Z25selective_scan_fwd_kernelI32Selective_Scan_fwd_kernel_traitsILi32ELi4ELi1ELb0ELb0ELb1ELb0EN3c108BFloat16ENS1_7complexIfEEEEv13SSMParamsBase)
        /*08c0*/ 	.word	0x0000005a


	//----- nvinfo : EIATTR_FRAME_SIZE
	.align		4
.L_401:
        /*08c4*/ 	.byte	0x04, 0x11
        /*08c6*/ 	.short	(.L_403 - .L_402)
	.align		4
.L_402:
        /*08c8*/ 	.word	index@(_Z25selective_scan_fwd_kernelI32Selective_Scan_fwd_kernel_traitsILi32ELi4ELi1ELb0ELb0ELb1ELb0EN3c108BFloat16ENS1_7complexIfEEEEv13SSMParamsBase)
        /*08cc*/ 	.word	0x00000000


	//----- nvinfo : EIATTR_REGCOUNT
	.align		4
.L_403:
        /*08d0*/ 	.byte	0x04, 0x2f
        /*08d2*/ 	.short	(.L_405 - .L_404)
	.align		4
.L_404:
        /*08d4*/ 	.word	index@(_Z25selective_scan_fwd_kernelI32Selective_Scan_fwd_kernel_traitsILi32ELi4ELi1ELb0ELb0ELb0ELb1EN3c108BFloat16ENS1_7complexIfEEEEv13SSMParamsBase)
        /*08d8*/ 	.word	0x0000004f


	//----- nvinfo : EIATTR_FRAME_SIZE
	.align		4
.L_405:
        /*08dc*/ 	.byte	0x04, 0x11
        /*08de*/ 	.short	(.L_407 - .L_406)
	.align		4
.L_406:
        /*08e0*/ 	.word	index@(_Z25selective_scan_fwd_kernelI32Selective_Scan_fwd_kernel_traitsILi32ELi4ELi1ELb0ELb0ELb0ELb1EN3c108BFloat16ENS1_7complexIfEEEEv13SSMParamsBase)
        /*08e4*/ 	.word	0x00000000


	//----- nvinfo : EIATTR_REGCOUNT
	.align		4
.L_407:
        /*08e8*/ 	.byte	0x04, 0x2f
        /*08ea*/ 	.short	(.L_409 - .L_408)
	.align		4
.L_408:
        /*08ec*/ 	.word	index@(_Z25selective_scan_fwd_kernelI32Selective_Scan_fwd_kernel_traitsILi32ELi4ELi1ELb0ELb0ELb0ELb0EN3c108BFloat16ENS1_7complexIfEEEEv13SSMParamsBase)
        /*08f0*/ 	.word	0x00000050


	//----- nvinfo : EIATTR_FRAME_SIZE
	.align		4
.L_409:
        /*08f4*/ 	.byte	0x04, 0x11
        /*08f6*/ 	.short	(.L_411 - .L_410)
	.align		4
.L_410:
        /*08f8*/ 	.word	index@(_Z25selective_scan_fwd_kernelI32Selective_Scan_fwd_kernel_traitsILi32ELi4ELi1ELb0ELb0ELb0ELb0EN3c108BFloat16ENS1_7complexIfEEEEv13SSMParamsBase)
        /*08fc*/ 	.word	0x00000000


	//----- nvinfo : EIATTR_REGCOUNT
	.align		4
.L_411:
        /*0900*/ 	.byte	0x04, 0x2f
        /*0902*/ 	.short	(.L_413 - .L_412)
	.align		4
.L_412:
        /*0904*/ 	.word	index@(_Z25selective_scan_fwd_kernelI32Selective_Scan_fwd_kernel_traitsILi32ELi8ELi1ELb1ELb1ELb1ELb1EN3c108BFloat16ENS1_7complexIfEEEEv13SSMParamsBase)
        /*0908*/ 	.word	0x00000068


	//----- nvinfo : EIATTR_FRAME_SIZE
	.align		4
.L_413:
        /*090c*/ 	.byte	0x04, 0x11
        /*090e*/ 	.short	(.L_415 - .L_414)
	.align		4
.L_414:
        /*0910*/ 	.word	index@(_Z25selective_scan_fwd_kernelI32Selective_Scan_fwd_kernel_traitsILi32ELi8ELi1ELb1ELb1ELb1ELb1EN3c108BFloat16ENS1_7complexIfEEEEv13SSMParamsBase)
        /*0914*/ 	.word	0x00000000


	//----- nvinfo : EIATTR_REGCOUNT
	.align		4
.L_415:
        /*0918*/ 	.byte	0x04, 0x2f
        /*091a*/ 	.short	(.L_417 - .L_416)
	.align		4
.L_416:
        /*091c*/ 	.word	index@(_Z25selective_scan_fwd_kernelI32Selective_Scan_fwd_kernel_traitsILi32ELi8ELi1ELb1ELb1ELb1ELb0EN3c108BFloat16ENS1_7complexIfEEEEv13SSMParamsBase)
        /*0920*/ 	.word	0x00000068


	//----- nvinfo : EIATTR_FRAME_SIZE
	.align		4
.L_417:
        /*0924*/ 	.byte	0x04, 0x11
        /*0926*/ 	.short	(.L_419 - .L_418)
	.align		4
.L_418:
        /*0928*/ 	.word	index@(_Z25selective_scan_fwd_kernelI32Selective_Scan_fwd_kernel_traitsILi32ELi8ELi1ELb1ELb1ELb1ELb0EN3c108BFloat16ENS1_7complexIfEEEEv13SSMParamsBase)
        /*092c*/ 	.word	0x00000000


	//----- nvinfo : EIATTR_REGCOUNT
	.align		4
.L_419:
        /*0930*/ 	.byte	0x04, 0x2f
        /*0932*/ 	.short	(.L_421 - .L_420)
	.align		4
.L_420:
        /*0934*/ 	.word	index@(_Z25selective_scan_fwd_kernelI32Selective_Scan_fwd_kernel_traitsILi32ELi8ELi1ELb1ELb1ELb0ELb1EN3c108BFloat16ENS1_7complexIfEEEEv13SSMParamsBase)
        /*0938*/ 	.word	0x00000060


	//----- nvinfo : EIATTR_FRAME_SIZE
	.align		4
.L_421:
        /*093c*/ 	.byte	0x04, 0x11
        /*093e*/ 	.short	(.L_423 - .L_422)
	.align		4
.L_422:
        /*0940*/ 	.word	index@(_Z25selective_scan_fwd_kernelI32Selective_Scan_fwd_kernel_traitsILi32ELi8ELi1ELb1ELb1ELb0ELb1EN3c108BFloat16ENS1_7complexIfEEEEv13SSMParamsBase)
        /*0944*/ 	.word	0x00000000


	//----- nvinfo : EIATTR_REGCOUNT
	.align		4
.L_423:
        /*0948*/ 	.byte	0x04, 0x2f
        /*094a*/ 	.short	(.L_425 - .L_424)
	.align		4
.L_424:
        /*094c*/ 	.word	index@(_Z25selective_scan_fwd_kernelI32Selective_Scan_fwd_kernel_traitsILi32ELi8ELi1ELb1ELb1ELb0ELb0EN3c108BFloat16ENS1_7complexIfEEEEv13SSMParamsBase)
        /*0950*/ 	.word	0x00000060


	//----- nvinfo : EIATTR_FRAME_SIZE
	.align		4
.L_425:
        /*0954*/ 	.byte	0x04, 0x11
        /*0956*/ 	.short	(.L_427 - .L_426)
	.align		4
.L_426:
        /*0958*/ 	.word	index@(_Z25selective_scan_fwd_kernelI32Selective_Scan_fwd_kernel_traitsILi32ELi8ELi1ELb1ELb1ELb0ELb0EN3c108BFloat16ENS1_7complexIfEEEEv13SSMParamsBase)
        /*095c*/ 	.word	0x00000000


	//----- nvinfo : EIATTR_REGCOUNT
	.align		4
.L_427:
        /*0960*/ 	.byte	0x04, 0x2f
        /*0962*/ 	.short	(.L_429 - .L_428)
	.align		4
.L_428:
        /*0964*/ 	.word	index@(_Z25selective_scan_fwd_kernelI32Selective_Scan_fwd_kernel_traitsILi32ELi8ELi1ELb1ELb0ELb1ELb1EN3c108BFloat16ENS1_7complexIfEEEEv13SSMParamsBase)
        /*0968*/ 	.word	0x00000059


	//----- nvinfo : EIATTR_FRAME_SIZE
	.align		4
.L_429:
        /*096c*/ 	.byte	0x04, 0x11
        /*096e*/ 	.short	(.L_431 - .L_430)
	.align		4
.L_430:
        /*0970*/ 	.word	index@(_Z25selective_scan_fwd_kernelI32Selective_Scan_fwd_kernel_traitsILi32ELi8ELi1ELb1ELb0ELb1ELb1EN3c108BFloat16ENS1_7complexIfEEEEv13SSMParamsBase)
        /*0974*/ 	.word	0x00000000


	//----- nvinfo : EIATTR_REGCOUNT
	.align		4
.L_431:
        /*0978*/ 	.byte	0x04, 0x2f
        /*097a*/ 	.short	(.L_433 - .L_432)
	.align		4
.L_432:
        /*097c*/ 	.word	index@(_Z25selective_scan_fwd_kernelI32Selective_Scan_fwd_kernel_traitsILi32ELi8ELi1ELb1ELb0ELb1ELb0EN3c108BFloat16ENS1_7complexIfEEEEv13SSMParamsBase)
        /*0980*/ 	.word	0x0000005b


	//----- nvinfo : EIATTR_FRAME_SIZE
	.align		4
.L_433:
        /*0984*/ 	.byte	0x04, 0x11
        /*0986*/ 	.short	(.L_435 - .L_434)
	.align		4
.L_434:
        /*0988*/ 	.word	index@(_Z25selective_scan_fwd_kernelI32Selective_Scan_fwd_kernel_traitsILi32ELi8ELi1ELb1ELb0ELb1ELb0EN3c108BFloat16ENS1_7complexIfEEEEv13SSMParamsBase)
        /*098c*/ 	.word	0x00000000


	//----- nvinfo : EIATTR_REGCOUNT
	.align		4
.L_435:
        /*0990*/ 	.byte	0x04, 0x2f
        /*0992*/ 	.short	(.L_437 - .L_436)
	.align		4
.L_436:
        /*0994*/ 	.word	index@(_Z25selective_scan_fwd_kernelI32Selective_Scan_fwd_kernel_traitsILi32ELi8ELi1ELb1ELb0ELb0ELb1EN3c108BFloat16ENS1_7complexIfEEEEv13SSMParamsBase)
        /*0998*/ 	.word	0x00000058


	//----- nvinfo : EIATTR_FRAME_SIZE
	.align		4
.L_437:
        /*099c*/ 	.byte	0x04, 0x11
        /*099e*/ 	.short	(.L_439 - .L_438)
	.align		4
.L_438:
        /*09a0*/ 	.word	index@(_Z25selective_scan_fwd_kernelI32Selective_Scan_fwd_kernel_traitsILi32ELi8ELi1ELb1ELb0ELb0ELb1EN3c108BFloat16ENS1_7complexIfEEEEv13SSMParamsBase)
        /*09a4*/ 	.word	0x00000000


	//----- nvinfo : EIATTR_REGCOUNT
	.align		4
.L_439:
        /*09a8*/ 	.byte	0x04, 0x2f
        /*09aa*/ 	.short	(.L_441 - .L_440)
	.align		4
.L_440:
        /*09ac*/ 	.word	index@(_Z25selective_scan_fwd_kernelI32Selective_Scan_fwd_kernel_traitsILi32ELi8ELi1ELb1ELb0ELb0ELb0EN3c108BFloat16ENS1_7complexIfEEEEv13SSMParamsBase)
        /*09b0*/ 	.word	0x00000058


	//----- nvinfo : EIATTR_FRAME_SIZE
	.align		4
.L_441:
        /*09b4*/ 	.byte	0x04, 0x11
        /*09b6*/ 	.short	(.L_443 - .L_442)
	.align		4
.L_442:
        /*09b8*/ 	.word	index@(_Z25selective_scan_fwd_kernelI32Selective_Scan_fwd_kernel_traitsILi32ELi8ELi1ELb1ELb0ELb0ELb0EN3c108BFloat16ENS1_7complexIfEEEEv13SSMParamsBase)
        /*09bc*/ 	.word	0x00000000


	//----- nvinfo : EIATTR_REGCOUNT
	.align		4
.L_443:
        /*09c0*/ 	.byte	0x04, 0x2f
        /*09c2*/ 	.short	(.L_445 - .L_444)
	.align		4
.L_444:
        /*09c4*/ 	.word	index@(_Z25selective_scan_fwd_kernelI32Selective_Scan_fwd_kernel_traitsILi32ELi8ELi1ELb0ELb1ELb1ELb1EN3c108BFloat16ENS1_7complexIfEEEEv13SSMParamsBase)
        /*09c8*/ 	.word	0x0000008a


	//----- nvinfo : EIATTR_FRAME_SIZE
	.align		4
.L_445:
        /*09cc*/ 	.byte	0x04, 0x11
        /*09ce*/ 	.short	(.L_447 - .L_446)
	.align		4
.L_446:
        /*09d0*/ 	.word	index@(_Z25selective_scan_fwd_kernelI32Selective_Scan_fwd_kernel_traitsILi32ELi8ELi1ELb0ELb1ELb1ELb1EN3c108BFloat16ENS1_7complexIfEEEEv13SSMParamsBase)
        /*09d4*/ 	.word	0x00000000


	//----- nvinfo : EIATTR_REGCOUNT
	.align		4
.L_447:
        /*09d8*/ 	.byte	0x04, 0x2f
        /*09da*/ 	.short	(.L_449 - .L_448)
	.align		4
.L_448:
        /*09dc*/ 	.word	index@(_Z25selective_scan_fwd_kernelI32Selective_Scan_fwd_kernel_traitsILi32ELi8ELi1ELb0ELb1ELb1ELb0EN3c108BFloat16ENS1_7complexIfEEEEv13SSMParamsBase)
        /*09e0*/ 	.word	0x0000008f


	//----- nvinfo : EIATTR_FRAME_SIZE
	.align		4
.L_449:
        /*09e4*/ 	.byte	0x04, 0x11
        /*09e6*/ 	.short	(.L_451 - .L_450)
	.align		4
.L_450:
        /*09e8*/ 	.word	index@(_Z25selective_scan_fwd_kernelI32Selective_Scan_fwd_kernel_traitsILi32ELi8ELi1ELb0ELb1ELb1ELb0EN3c108BFloat16ENS1_7complexIfEEEEv13SSMParamsBase)
        /*09ec*/ 	.word	0x00000000


	//----- nvinfo : EIATTR_REGCOUNT
	.align		4
.L_451:
        /*09f0*/ 	.byte	0x04, 0x2f
        /*09f2*/ 	.short	(.L_453 - .L_452)
	.align		4
.L_452:
        /*09f4*/ 	.word	index@(_Z25selective_scan_fwd_kernelI32Selective_Scan_fwd_kernel_traitsILi32ELi8ELi1ELb0ELb1ELb0ELb1EN3c108BFloat16ENS1_7complexIfEEEEv13SSMParamsBase)
        /*09f8*/ 	.word	0x00000089


	//----- nvinfo : EIATTR_FRAME_SIZE
	.align		4
.L_453:
        /*09fc*/ 	.byte	0x04, 0x11
        /*09fe*/ 	.short	(.L_455 - .L_454)
	.align		4
.L_454:
        /*0a00*/ 	.word	index@(_Z25selective_scan_fwd_kernelI32Selective_Scan_fwd_kernel_traitsILi32ELi8ELi1ELb0ELb1ELb0ELb1EN3c108BFloat16ENS1_7complexIfEEEEv13SSMParamsBase)
        /*0a04*/ 	.word	0x00000000


	//----- nvinfo : EIATTR_REGCOUNT
	.align		4
.L_455:
        /*0a08*/ 	.byte	0x04, 0x2f
        /*0a0a*/ 	.short	(.L_457 - .L_456)
	.align		4
.L_456:
        /*0a0c*/ 	.word	index@(_Z25selective_scan_fwd_kernelI32Selective_Scan_fwd_kernel_traitsILi32ELi8ELi1ELb0ELb1ELb0ELb0EN3c108BFloat16ENS1_7complexIfEEEEv13SSMParamsBase)
        /*0a10*/ 	.word	0x00000089


	//----- nvinfo : EIATTR_FRAME_SIZE
	.align		4
.L_457:
        /*0a14*/ 	.byte	0x04, 0x11
        /*0a16*/ 	.short	(.L_459 - .L_458)
	.align		4
.L_458:
        /*0a18*/ 	.word	index@(_Z25selective_scan_fwd_kernelI32Selective_Scan_fwd_kernel_traitsILi32ELi8ELi1ELb0ELb1ELb0ELb0EN3c108BFloat16ENS1_7complexIfEEEEv13SSMParamsBase)
        /*0a1c*/ 	.word	0x00000000


	//----- nvinfo : EIATTR_REGCOUNT
	.align		4
.L_459:
        /*0a20*/ 	.byte	0x04, 0x2f
        /*0a22*/ 	.short	(.L_461 - .L_460)
	.align		4
.L_460:
        /*0a24*/ 	.word	index@(_Z25selective_scan_fwd_kernelI32Selective_Scan_fwd_kernel_traitsILi32ELi8ELi1ELb0ELb0ELb1ELb1EN3c108BFloat16ENS1_7complexIfEEEEv13SSMParamsBase)
        /*0a28*/ 	.word	0x00000087


	//----- nvinfo : EIATTR_FRAME_SIZE
	.align		4
.L_461:
        /*0a2c*/ 	.byte	0x04, 0x11
        /*0a2e*/ 	.short	(.L_463 - .L_462)
	.align		4
.L_462:
        /*0a30*/ 	.word	index@(_Z25selective_scan_fwd_kernelI32Selective_Scan_fwd_kernel_traitsILi32ELi8ELi1ELb0ELb0ELb1ELb1EN3c108BFloat16ENS1_7complexIfEEEEv13SSMParamsBase)
        /*0a34*/ 	.word	0x00000000


	//----- nvinfo : EIATTR_REGCOUNT
	.align		4
.L_463:
        /*0a38*/ 	.byte	0x04, 0x2f
        /*0a3a*/ 	.short	(.L_465 - .L_464)
	.align		4
.L_464:
        /*0a3c*/ 	.word	index@(_Z25selective_scan_fwd_kernelI32Selective_Scan_fwd_kernel_traitsILi32ELi8ELi1ELb0ELb0ELb1ELb0EN3c108BFloat16ENS1_7complexIfEEEEv13SSMParamsBase)
        /*0a40*/ 	.word	0x00000088


	//----- nvinfo : EIATTR_FRAME_SIZE
	.align		4
.L_465:
        /*0a44*/ 	.byte	0x04, 0x11
        /*0a46*/ 	.short	(.L_467 - .L_466)
	.align		4
.L_466:
        /*0a48*/ 	.word	index@(_Z25selective_scan_fwd_kernelI32Selective_Scan_fwd_kernel_traitsILi32ELi8ELi1ELb0ELb0ELb1ELb0EN3c108BFloat16ENS1_7complexIfEEEEv13SSMParamsBase)
        /*0a4c*/ 	.word	0x00000000


	//----- nvinfo : EIATTR_REGCOUNT
	.align		4
.L_467:
        /*0a50*/ 	.byte	0x04, 0x2f
        /*0a52*/ 	.short	(.L_469 - .L_468)
	.align		4
.L_468:
        /*0a54*/ 	.word	index@(_Z25selective_scan_fwd_kernelI32Selective_Scan_fwd_kernel_traitsILi32ELi8ELi1ELb0ELb0ELb0ELb1EN3c108BFloat16ENS1_7complexIfEEEEv13SSMParamsBase)
        /*0a58*/ 	.word	0x00000075


	//----- nvinfo : EIATTR_FRAME_SIZE
	.align		4
.L_469:
        /*0a5c*/ 	.byte	0x04, 0x11
        /*0a5e*/ 	.short	(.L_471 - .L_470)
	.align		4
.L_470:
        /*0a60*/ 	.word	index@(_Z25selective_scan_fwd_kernelI32Selective_Scan_fwd_kernel_traitsILi32ELi8ELi1ELb0ELb0ELb0ELb1EN3c108BFloat16ENS1_7complexIfEEEEv13SSMParamsBase)
        /*0a64*/ 	.word	0x00000000


	//----- nvinfo : EIATTR_REGCOUNT
	.align		4
.L_471:
        /*0a68*/ 	.byte	0x04, 0x2f
        /*0a6a*/ 	.short	(.L_473 - .L_472)
	.align		4
.L_472:
        /*0a6c*/ 	.word	index@(_Z25selective_scan_fwd_kernelI32Selective_Scan_fwd_kernel_traitsILi32ELi8ELi1ELb0ELb0ELb0ELb0EN3c108BFloat16ENS1_7complexIfEEEEv13SSMParamsBase)
        /*0a70*/ 	.word	0x00000075


	//----- nvinfo : EIATTR_FRAME_SIZE
	.align		4
.L_473:
        /*0a74*/ 	.byte	0x04, 0x11
        /*0a76*/ 	.short	(.L_475 - .L_474)
	.align		4
.L_474:
        /*0a78*/ 	.word	index@(_Z25selective_scan_fwd_kernelI32Selective_Scan_fwd_kernel_traitsILi32ELi8ELi1ELb0ELb0ELb0ELb0EN3c108BFloat16ENS1_7complexIfEEEEv13SSMParamsBase)
        /*0a7c*/ 	.word	0x00000000


	//----- nvinfo : EIATTR_REGCOUNT
	.align		4
.L_475:
        /*0a80*/ 	.byte	0x04, 0x2f
        /*0a82*/ 	.short	(.L_477 - .L_476)
	.align		4
.L_476:
        /*0a84*/ 	.word	index@(_Z25selective_scan_fwd_kernelI32Selective_Scan_fwd_kernel_traitsILi32ELi16ELi1ELb1ELb1ELb1ELb1EN3c108BFloat16ENS1_7complexIfEEEEv13SSMParamsBase)
        /*0a88*/ 	.word	0x000000a8


	//----- nvinfo : EIATTR_FRAME_SIZE
	.align		4
.L_477:
        /*0a8c*/ 	.byte	0x04, 0x11
        /*0a8e*/ 	.short	(.L_479 - .L_478)
	.align		4
.L_478:
        /*0a90*/ 	.word	index@(_Z25selective_scan_fwd_kernelI32Selective_Scan_fwd_kernel_traitsILi32ELi16ELi1ELb1ELb1ELb1ELb1EN3c108BFloat16ENS1_7complexIfEEEEv13SSMParamsBase)
        /*0a94*/ 	.word	0x00000000


	//----- nvinfo : EIATTR_REGCOUNT
	.align		4
.L_479:
        /*0a98*/ 	.byte	0x04, 0x2f
        /*0a9a*/ 	.short	(.L_481 - .L_480)
	.align		4
.L_480:
        /*0a9c*/ 	.word	index@(_Z25selective_scan_fwd_kernelI32Selective_Scan_fwd_kernel_traitsILi32ELi16ELi1ELb1ELb1ELb1ELb0EN3c108BFloat16ENS1_7complexIfEEEEv13SSMParamsBase)
        /*0aa0*/ 	.word	0x000000a8


	//----- nvinfo : EIATTR_FRAME_SIZE
	.align		4
.L_481:
        /*0aa4*/ 	.byte	0x04, 0x11
        /*0aa6*/ 	.short	(.L_483 - .L_482)
	.align		4
.L_482:
        /*0aa8*/ 	.word	index@(_Z25selective_scan_fwd_kernelI32Selective_Scan_fwd_kernel_traitsILi32ELi16ELi1ELb1ELb1ELb1ELb0EN3c108BFloat16ENS1_7complexIfEEEEv13SSMParamsBase)
        /*0aac*/ 	.word	0x00000000


	//----- nvinfo : EIATTR_REGCOUNT
	.align		4
.L_483:
        /*0ab0*/ 	.byte	0x04, 0x2f
        /*0ab2*/ 	.short	(.L_485 - .L_484)
	.align		4
.L_484:
        /*0ab4*/ 	.word	index@(_Z25selective_scan_fwd_kernelI32Selective_Scan_fwd_kernel_traitsILi32ELi16ELi1ELb1ELb1ELb0ELb1EN3c108BFloat16ENS1_7complexIfEEEEv13SSMParamsBase)
        /*0ab8*/ 	.word	0x0000009e


	//----- nvinfo : EIATTR_FRAME_SIZE
	.align		4
.L_485:
        /*0abc*/ 	.byte	0x04, 0x11
        /*0abe*/ 	.short	(.L_487 - .L_486)
	.align		4
.L_486:
        /*0ac0*/ 	.word	index@(_Z25selective_scan_fwd_kernelI32Selective_Scan_fwd_kernel_traitsILi32ELi16ELi1ELb1ELb1ELb0ELb1EN3c108BFloat16ENS1_7complexIfEEEEv13SSMParamsBase)
        /*0ac4*/ 	.word	0x00000000


	//----- nvinfo : EIATTR_REGCOUNT
	.align		4
.L_487:
        /*0ac8*/ 	.byte	0x04, 0x2f
        /*0aca*/ 	.short	(.L_489 - .L_488)
	.align		4
.L_488:
        /*0acc*/ 	.word	index@(_Z25selective_scan_fwd_kernelI32Selective_Scan_fwd_kernel_traitsILi32ELi16ELi1ELb1ELb1ELb0ELb0EN3c108BFloat16ENS1_7complexIfEEEEv13SSMParamsBase)
        /*0ad0*/ 	.word	0x0000009e


	//----- nvinfo : EIATTR_FRAME_SIZE
	.align		4
.L_489:
        /*0ad4*/ 	.byte	0x04, 0x11
        /*0ad6*/ 	.short	(.L_491 - .L_490)
	.align		4
.L_490:
        /*0ad8*/ 	.word	index@(_Z25selective_scan_fwd_kernelI32Selective_Scan_fwd_kernel_traitsILi32ELi16ELi1ELb1ELb1ELb0ELb0EN3c108BFloat16ENS1_7complexIfEEEEv13SSMParamsBase)
        /*0adc*/ 	.word	0x00000000


	//----- nvinfo : EIATTR_REGCOUNT
	.align		4
.L_491:
        /*0ae0*/ 	.byte	0x04, 0x2f
        /*0ae2*/ 	.short	(.L_493 - .L_492)
	.align		4
.L_492:
        /*0ae4*/ 	.word	index@(_Z25selective_scan_fwd_kernelI32Selective_Scan_fwd_kernel_traitsILi32ELi16ELi1ELb1ELb0ELb1ELb1EN3c108BFloat16ENS1_7complexIfEEEEv13SSMParamsBase)
        /*0ae8*/ 	.word	0x0000009f


	//----- nvinfo : EIATTR_FRAME_SIZE
	.align		4
.L_493:
        /*0aec*/ 	.byte	0x04, 0x11
        /*0aee*/ 	.short	(.L_495 - .L_494)
	.align		4
.L_494:
        /*0af0*/ 	.word	index@(_Z25selective_scan_fwd_kernelI32Selective_Scan_fwd_kernel_traitsILi32ELi16ELi1ELb1ELb0ELb1ELb1EN3c108BFloat16ENS1_7complexIfEEEEv13SSMParamsBase)
        /*0af4*/ 	.word	0x00000000


	//----- nvinfo : EIATTR_REGCOUNT
	.align		4
.L_495:
        /*0af8*/ 	.byte	0x04, 0x2f
        /*0afa*/ 	.short	(.L_497 - .L_496)
	.align		4
.L_496:
        /*0afc*/ 	.word	index@(_Z25selective_scan_fwd_kernelI32Selective_Scan_fwd_kernel_traitsILi32ELi16ELi1ELb1ELb0ELb1ELb0EN3c108BFloat16ENS1_7complexIfEEEEv13SSMParamsBase)
        /*0b00*/ 	.word	0x0000009f


	//----- nvinfo : EIATTR_FRAME_SIZE
	.align		4
.L_497:
        /*0b04*/ 	.byte	0x04, 0x11
        /*0b06*/ 	.short	(.L_499 - .L_498)
	.align		4
.L_498:
        /*0b08*/ 	.word	index@(_Z25selective_scan_fwd_kernelI32Selective_Scan_fwd_kernel_traitsILi32ELi16ELi1ELb1ELb0ELb1ELb0EN3c108BFloat16ENS1_7complexIfEEEEv13SSMParamsBase)
        /*0b0c*/ 	.word	0x00000000


	//----- nvinfo : EIATTR_REGCOUNT
	.align		4
.L_499:
        /*0b10*/ 	.byte	0x04, 0x2f
        /*0b12*/ 	.short	(.L_501 - .L_500)
	.align		4
.L_500:
        /*0b14*/ 	.word	index@(_Z25selective_scan_fwd_kernelI32Selective_Scan_fwd_kernel_traitsILi32ELi16ELi1ELb1ELb0ELb0ELb1EN3c108BFloat16ENS1_7complexIfEEEEv13SSMParamsBase)
        /*0b18*/ 	.word	0x00000080


	//----- nvinfo : EIATTR_FRAME_SIZE
	.align		4
.L_501:
        /*0b1c*/ 	.byte	0x04, 0x11
        /*0b1e*/ 	.short	(.L_503 - .L_502)
	.align		4
.L_502:
        /*0b20*/ 	.word	index@(_Z25selective_scan_fwd_kernelI32Selective_Scan_fwd_kernel_traitsILi32ELi16ELi1ELb1ELb0ELb0ELb1EN3c108BFloat16ENS1_7complexIfEEEEv13SSMParamsBase)
        /*0b24*/ 	.word	0x00000000


	//----- nvinfo : EIATTR_REGCOUNT
	.align		4
.L_503:
        /*0b28*/ 	.byte	0x04, 0x2f
        /*0b2a*/ 	.short	(.L_505 - .L_504)
	.align		4
.L_504:
        /*0b2c*/ 	.word	index@(_Z25selective_scan_fwd_kernelI32Selective_Scan_fwd_kernel_traitsILi32ELi16ELi1ELb1ELb0ELb0ELb0EN3c108BFloat16ENS1_7complexIfEEEEv13SSMParamsBase)
        /*0b30*/ 	.word	0x00000080


	//----- nvinfo : EIATTR_FRAME_SIZE
	.align		4
.L_505:
        /*0b34*/ 	.byte	0x04, 0x11
        /*0b36*/ 	.short	(.L_507 - .L_506)
	.align		4
.L_506:
        /*0b38*/ 	.word	index@(_Z25selective_scan_fwd_kernelI32Selective_Scan_fwd_kernel_traitsILi32ELi16ELi1ELb1ELb0ELb0ELb0EN3c108BFloat16ENS1_7complexIfEEEEv13SSMParamsBase)
        /*0b3c*/ 	.word	0x00000000


	//----- nvinfo : EIATTR_REGCOUNT
	.align		4
.L_507:
        /*0b40*/ 	.byte	0x04, 0x2f
        /*0b42*/ 	.short	(.L_509 - .L_508)
	.align		4
.L_508:
        /*0b44*/ 	.word	index@(_Z25selective_scan_fwd_kernelI32Selective_Scan_fwd_kernel_traitsILi32ELi16ELi1ELb0ELb1ELb1ELb1EN3c108BFloat16ENS1_7complexIfEEEEv13SSMParamsBase)
        /*0b48*/ 	.word	0x000000d6


	//----- nvinfo : EIATTR_FRAME_SIZE
	.align		4
.L_509:
        /*0b4c*/ 	.byte	0x04, 0x11
        /*0b4e*/ 	.short	(.L_511 - .L_510)
	.align		4
.L_510:
        /*0b50*/ 	.word	index@(_Z25selective_scan_fwd_kernelI32Selective_Scan_fwd_kernel_traitsILi32ELi16ELi1ELb0ELb1ELb1ELb1EN3c108BFloat16ENS1_7complexIfEEEEv13SSMParamsBase)
        /*0b54*/ 	.word	0x00000000


	//----- nvinfo : EIATTR_REGCOUNT
	.align		4
.L_511:
        /*0b58*/ 	.byte	0x04, 0x2f
        /*0b5a*/ 	.short	(.L_513 - .L_512)
	.align		4
.L_512:
        /*0b5c*/ 	.word	index@(_Z25selective_scan_fwd_kernelI32Selective_Scan_fwd_kernel_traitsILi32ELi16ELi1ELb0ELb1ELb1ELb0EN3c108BFloat16ENS1_7complexIfEEEEv13SSMParamsBase)
        /*0b60*/ 	.word	0x000000d6


	//----- nvinfo : EIATTR_FRAME_SIZE
	.align		4
.L_513:
        /*0b64*/ 	.byte	0x04, 0x11
        /*0b66*/ 	.short	(.L_515 - .L_514)
	.align		4
.L_514:
        /*0b68*/ 	.word	index@(_Z25selective_scan_fwd_kernelI32Selective_Scan_fwd_kernel_traitsILi32ELi16ELi1ELb0ELb1ELb1ELb0EN3c108BFloat16ENS1_7complexIfEEEEv13SSMParamsBase)
        /*0b6c*/ 	.word	0x00000000


	//----- nvinfo : EIATTR_REGCOUNT
	.align		4
.L_515:
        /*0b70*/ 	.byte	0x04, 0x2f
        /*0b72*/ 	.short	(.L_517 - .L_516)
	.align		4
.L_516:
        /*0b74*/ 	.word	index@(_Z25selective_scan_fwd_kernelI32Selective_Scan_fwd_kernel_traitsILi32ELi16ELi1ELb0ELb1ELb0ELb1EN3c108BFloat16ENS1_7complexIfEEEEv13SSMParamsBase)
        /*0b78*/ 	.word	0x000000af


	//----- nvinfo : EIATTR_FRAME_SIZE
	.align		4
.L_517:
        /*0b7c*/ 	.byte	0x04, 0x11
        /*0b7e*/ 	.short	(.L_519 - .L_518)
	.align		4
.L_518:
        /*0b80*/ 	.word	index@(_Z25selective_scan_fwd_kernelI32Selective_Scan_fwd_kernel_traitsILi32ELi16ELi1ELb0ELb1ELb0ELb1EN3c108BFloat16ENS1_7complexIfEEEEv13SSMParamsBase)
        /*0b84*/ 	.word	0x00000000


	//----- nvinfo : EIATTR_REGCOUNT
	.align		4
.L_519:
        /*0b88*/ 	.byte	0x04, 0x2f
        /*0b8a*/ 	.short	(.L_521 - .L_520)
	.align		4
.L_520:
        /*0b8c*/ 	.word	index@(_Z25selective_scan_fwd_kernelI32Selective_Scan_fwd_kernel_traitsILi32ELi16ELi1ELb0ELb1ELb0ELb0EN3c108BFloat16ENS1_7complexIfEEEEv13SSMParamsBase)
        /*0b90*/ 	.word	0x000000af


	//----- nvinfo : EIATTR_FRAME_SIZE
	.align		4
.L_521:
        /*0b94*/ 	.byte	0x04, 0x11
        /*0b96*/ 	.short	(.L_523 - .L_522)
	.align		4
.L_522:
        /*0b98*/ 	.word	index@(_Z25selective_scan_fwd_kernelI32Selective_Scan_fwd_kernel_traitsILi32ELi16ELi1ELb0ELb1ELb0ELb0EN3c108BFloat16ENS1_7complexIfEEEEv13SSMParamsBase)
        /*0b9c*/ 	.word	0x00000000


	//----- nvinfo : EIATTR_REGCOUNT
	.align		4
.L_523:
        /*0ba0*/ 	.byte	0x04, 0x2f
        /*0ba2*/ 	.short	(.L_525 - .L_524)
	.align		4
.L_524:
        /*0ba4*/ 	.word	index@(_Z25selective_scan_fwd_kernelI32Selective_Scan_fwd_kernel_traitsILi32ELi16ELi1ELb0ELb0ELb1ELb1EN3c108BFloat16ENS1_7complexIfEEEEv13SSMParamsBase)
        /*0ba8*/ 	.word	0x000000c0


	//----- nvinfo : EIATTR_FRAME_SIZE
	.align		4
.L_525:
        /*0bac*/ 	.byte	0x04, 0x11
        /*0bae*/ 	.short	(.L_527 - .L_526)
	.align		4
.L_526:
        /*0bb0*/ 	.word	index@(_Z25selective_scan_fwd_kernelI32Selective_Scan_fwd_kernel_traitsILi32ELi16ELi1ELb0ELb0ELb1ELb1EN3c108BFloat16ENS1_7complexIfEEEEv13SSMParamsBase)
        /*0bb4*/ 	.word	0x00000000


	//----- nvinfo : EIATTR_REGCOUNT
	.align		4
.L_527:
        /*0bb8*/ 	.byte	0x04, 0x2f
        /*0bba*/ 	.short	(.L_529 - .L_528)
	.align		4
.L_528:
        /*0bbc*/ 	.word	index@(_Z25selective_scan_fwd_kernelI32Selective_Scan_fwd_kernel_traitsILi32ELi16ELi1ELb0ELb0ELb1ELb0EN3c108BFloat16ENS1_7complexIfEEEEv13SSMParamsBase)
        /*0bc0*/ 	.word	0x000000c0


	//----- nvinfo : EIATTR_FRAME_SIZE
	.align		4
.L_529:
        /*0bc4*/ 	.byte	0x04, 0x11
        /*0bc6*/ 	.short	(.L_531 - .L_530)
	.align		4
.L_530:
        /*0bc8*/ 	.word	index@(_Z25selective_scan_fwd_kernelI32Selective_Scan_fwd_kernel_traitsILi32ELi16ELi1ELb0ELb0ELb1ELb0EN3c108BFloat16ENS1_7complexIfEEEEv13SSMParamsBase)
        /*0bcc*/ 	.word	0x00000000


	//----- nvinfo : EIATTR_REGCOUNT
	.align		4
.L_531:
        /*0bd0*/ 	.byte	0x04, 0x2f
        /*0bd2*/ 	.short	(.L_533 - .L_532)
	.align		4
.L_532:
        /*0bd4*/ 	.word	index@(_Z25selective_scan_fwd_kernelI32Selective_Scan_fwd_kernel_traitsILi32ELi16ELi1ELb0ELb0ELb0ELb1EN3c108BFloat16ENS1_7complexIfEEEEv13SSMParamsBase)
        /*0bd8*/ 	.word	0x0000009e


	//----- nvinfo : EIATTR_FRAME_SIZE
	.align		4
.L_533:
        /*0bdc*/ 	.byte	0x04, 0x11
        /*0bde*/ 	.short	(.L_535 - .L_534)
	.align		4
.L_534:
        /*0be0*/ 	.word	index@(_Z25selective_scan_fwd_kernelI32Selective_Scan_fwd_kernel_traitsILi32ELi16ELi1ELb0ELb0ELb0ELb1EN3c108BFloat16ENS1_7complexIfEEEEv13SSMParamsBase)
        /*0be4*/ 	.word	0x00000000


	//----- nvinfo : EIATTR_REGCOUNT
	.align		4
.L_535:
        /*0be8*/ 	.byte	0x04, 0x2f
        /*0bea*/ 	.short	(.L_537 - .L_536)
	.align		4
.L_536:
        /*0bec*/ 	.word	index@(_Z25selective_scan_fwd_kernelI32Selective_Scan_fwd_kernel_traitsILi32ELi16ELi1ELb0ELb0ELb0ELb0EN3c108BFloat16ENS1_7complexIfEEEEv13SSMParamsBase)
        /*0bf0*/ 	.word	0x0000009d


	//----- nvinfo : EIATTR_FRAME_SIZE
	.align		4
.L_537:
        /*0bf4*/ 	.byte	0x04, 0x11
        /*0bf6*/ 	.short	(.L_539 - .L_538)
	.align		4
.L_538:
        /*0bf8*/ 	.word	index@(_Z25selective_scan_fwd_kernelI32Selective_Scan_fwd_kernel_traitsILi32ELi16ELi1ELb0ELb0ELb0ELb0EN3c108BFloat16ENS1_7complexIfEEEEv13SSMParamsBase)
        /*0bfc*/ 	.word	0x00000000


	//----- nvinfo : EIATTR_REGCOUNT
	.align		4
.L_539:
        /*0c00*/ 	.byte	0x04, 0x2f
        /*0c02*/ 	.short	(.L_541 - .L_540)
	.align		4
.L_540:
        /*0c04*/ 	.word	index@(_Z25selective_scan_fwd_kernelI32Selective_Scan_fwd_kernel_traitsILi64ELi16ELi1ELb1ELb1ELb1ELb1EN3c108BFloat16ENS1_7complexIfEEEEv13SSMParamsBase)
        /*0c08*/ 	.word	0x000000a8


	//----- nvinfo : EIATTR_FRAME_SIZE
	.align		4
.L_541:
        /*0c0c*/ 	.byte	0x04, 0x11
        /*0c0e*/ 	.short	(.L_543 - .L_542)
	.align		4
.L_542:
        /*0c10*/ 	.word	index@(_Z25selective_scan_fwd_kernelI32Selective_Scan_fwd_kernel_traitsILi64ELi16ELi1ELb1ELb1ELb1ELb1EN3c108BFloat16ENS1_7complexIfEEEEv13SSMParamsBase)
        /*0c14*/ 	.word	0x00000000


	//----- nvinfo : EIATTR_REGCOUNT
	.align		4
.L_543:
        /*0c18*/ 	.byte	0x04, 0x2f
        /*0c1a*/ 	.short	(.L_545 - .L_544)
	.align		4
.L_544:
        /*0c1c*/ 	.word	index@(_Z25selective_scan_fwd_kernelI32Selective_Scan_fwd_kernel_traitsILi64ELi16ELi1ELb1ELb1ELb1ELb0EN3c108BFloat16ENS1_7complexIfEEEEv13SSMParamsBase)
        /*0c20*/ 	.word	0x000000a8


	//----- nvinfo : EIATTR_FRAME_SIZE
	.align		4
.L_545:
        /*0c24*/ 	.byte	0x04, 0x11
        /*0c26*/ 	.short	(.L_547 - .L_546)
	.align		4
.L_546:
        /*0c28*/ 	.word	index@(_Z25selective_scan_fwd_kernelI32Selective_Scan_fwd_kernel_traitsILi64ELi16ELi1ELb1ELb1ELb1ELb0EN3c108BFloat16ENS1_7complexIfEEEEv13SSMParamsBase)
        /*0c2c*/ 	.word	0x00000000


	//----- nvinfo : EIATTR_REGCOUNT
	.align		4
.L_547:
        /*0c30*/ 	.byte	0x04, 0x2f
        /*0c32*/ 	.short	(.L_549 - .L_548)
	.align		4
.L_548:
        /*0c34*/ 	.word	index@(_Z25selective_scan_fwd_kernelI32Selective_Scan_fwd_kernel_traitsILi64ELi16ELi1ELb1ELb1ELb0ELb1EN3c108BFloat16ENS1_7complexIfEEEEv13SSMParamsBase)
        /*0c38*/ 	.word	0x000000a0


	//----- nvinfo : EIATTR_FRAME_SIZE
	.align		4
.L_549:
        /*0c3c*/ 	.byte	0x04, 0x11
        /*0c3e*/ 	.short	(.L_551 - .L_550)
	.align		4
.L_550:
        /*0c40*/ 	.word	index@(_Z25selective_scan_fwd_kernelI32Selective_Scan_fwd_kernel_traitsILi64ELi16ELi1ELb1ELb1ELb0ELb1EN3c108BFloat16ENS1_7complexIfEEEEv13SSMParamsBase)
        /*0c44*/ 	.word	0x00000000


	//----- nvinfo : EIATTR_REGCOUNT
	.align		4
.L_551:
        /*0c48*/ 	.byte	0x04, 0x2f
        /*0c4a*/ 	.short	(.L_553 - .L_552)
	.align		4
.L_552:
        /*0c4c*/ 	.word	index@(_Z25selective_scan_fwd_kernelI32Selective_Scan_fwd_kernel_traitsILi64ELi16ELi1ELb1ELb1ELb0ELb0EN3c108BFloat16ENS1_7complexIfEEEEv13SSMParamsBase)
        /*0c50*/ 	.word	0x000000a0


	//----- nvinfo : EIATTR_FRAME_SIZE
	.align		4
.L_553:
        /*0c54*/ 	.byte	0x04, 0x11
        /*0c56*/ 	.short	(.L_555 - .L_554)
	.align		4
.L_554:
        /*0c58*/ 	.word	index@(_Z25selective_scan_fwd_kernelI32Selective_Scan_fwd_kernel_traitsILi64ELi16ELi1ELb1ELb1ELb0ELb0EN3c108BFloat16ENS1_7complexIfEEEEv13SSMParamsBase)
        /*0c5c*/ 	.word	0x00000000


	//----- nvinfo : EIATTR_REGCOUNT
	.align		4
.L_555:
        /*0c60*/ 	.byte	0x04, 0x2f
        /*0c62*/ 	.short	(.L_557 - .L_556)
	.align		4
.L_556:
        /*0c64*/ 	.word	index@(_Z25selective_scan_fwd_kernelI32Selective_Scan_fwd_kernel_traitsILi64ELi16ELi1ELb1ELb0ELb1ELb1EN3c108BFloat16ENS1_7complexIfEEEEv13SSMParamsBase)
        /*0c68*/ 	.word	0x0000009b


	//----- nvinfo : EIATTR_FRAME_SIZE
	.align		4
.L_557:
        /*0c6c*/ 	.byte	0x04, 0x11
        /*0c6e*/ 	.short	(.L_559 - .L_558)
	.align		4
.L_558:
        /*0c70*/ 	.word	index@(_Z25selective_scan_fwd_kernelI32Selective_Scan_fwd_kernel_traitsILi64ELi16ELi1ELb1ELb0ELb1ELb1EN3c108BFloat16ENS1_7complexIfEEEEv13SSMParamsBase)
        /*0c74*/ 	.word	0x00000000


	//----- nvinfo : EIATTR_REGCOUNT
	.align		4
.L_559:
        /*0c78*/ 	.byte	0x04, 0x2f
        /*0c7a*/ 	.short	(.L_561 - .L_560)
	.align		4
.L_560:
        /*0c7c*/ 	.word	index@(_Z25selective_scan_fwd_kernelI32Selective_Scan_fwd_kernel_traitsILi64ELi16ELi1ELb1ELb0ELb1ELb0EN3c108BFloat16ENS1_7complexIfEEEEv13SSMParamsBase)
        /*0c80*/ 	.word	0x00000098


	//----- nvinfo : EIATTR_FRAME_SIZE
	.align		4
.L_561:
        /*0c84*/ 	.byte	0x04, 0x11
        /*0c86*/ 	.short	(.L_563 - .L_562)
	.align		4
.L_562:
        /*0c88*/ 	.word	index@(_Z25selective_scan_fwd_kernelI32Selective_Scan_fwd_kernel_traitsILi64ELi16ELi1ELb1ELb0ELb1ELb0EN3c108BFloat16ENS1_7complexIfEEEEv13SSMParamsBase)
        /*0c8c*/ 	.word	0x00000000


	//----- nvinfo : EIATTR_REGCOUNT
	.align		4
.L_563:
        /*0c90*/ 	.byte	0x04, 0x2f
        /*0c92*/ 	.short	(.L_565 - .L_564)
	.align		4
.L_564:
        /*0c94*/ 	.word	index@(_Z25selective_scan_fwd_kernelI32Selective_Scan_fwd_kernel_traitsILi64ELi16ELi1ELb1ELb0ELb0ELb1EN3c108BFloat16ENS1_7complexIfEEEEv13SSMParamsBase)
        /*0c98*/ 	.word	0x00000080


	//----- nvinfo : EIATTR_FRAME_SIZE
	.align		4
.L_565:
        /*0c9c*/ 	.byte	0x04, 0x11
        /*0c9e*/ 	.short	(.L_567 - .L_566)
	.align		4
.L_566:
        /*0ca0*/ 	.word	index@(_Z25selective_scan_fwd_kernelI32Selective_Scan_fwd_kernel_traitsILi64ELi16ELi1ELb1ELb0ELb0ELb1EN3c108BFloat16ENS1_7complexIfEEEEv13SSMParamsBase)
        /*0ca4*/ 	.word	0x00000000


	//----- nvinfo : EIATTR_REGCOUNT
	.align		4
.L_567:
        /*0ca8*/ 	.byte	0x04, 0x2f
        /*0caa*/ 	.short	(.L_569 - .L_568)
	.align		4
.L_568:
        /*0cac*/ 	.word	index@(_Z25selective_scan_fwd_kernelI32Selective_Scan_fwd_kernel_traitsILi64ELi16ELi1ELb1ELb0ELb0ELb0EN3c108BFloat16ENS1_7complexIfEEEEv13SSMParamsBase)
        /*0cb0*/ 	.word	0x00000080


	//----- nvinfo : EIATTR_FRAME_SIZE
	.align		4
.L_569:
        /*0cb4*/ 	.byte	0x04, 0x11
        /*0cb6*/ 	.short	(.L_571 - .L_570)
	.align		4
.L_570:
        /*0cb8*/ 	.word	index@(_Z25selective_scan_fwd_kernelI32Selective_Scan_fwd_kernel_traitsILi64ELi16ELi1ELb1ELb0ELb0ELb0EN3c108BFloat16ENS1_7complexIfEEEEv13SSMParamsBase)
        /*0cbc*/ 	.word	0x00000000


	//----- nvinfo : EIATTR_REGCOUNT
	.align		4
.L_571:
        /*0cc0*/ 	.byte	0x04, 0x2f
        /*0cc2*/ 	.short	(.L_573 - .L_572)
	.align		4
.L_572:
        /*0cc4*/ 	.word	index@(_Z25selective_scan_fwd_kernelI32Selective_Scan_fwd_kernel_traitsILi64ELi16ELi1ELb0ELb1ELb1ELb1EN3c108BFloat16ENS1_7complexIfEEEEv13SSMParamsBase)
        /*0cc8*/ 	.word	0x000000a8


	//----- nvinfo : EIATTR_FRAME_SIZE
	.align		4
.L_573:
        /*0ccc*/ 	.byte	0x04, 0x11
        /*0cce*/ 	.short	(.L_575 - .L_574)
	.align		4
.L_574:
        /*0cd0*/ 	.word	index@(_Z25selective_scan_fwd_kernelI32Selective_Scan_fwd_kernel_traitsILi64ELi16ELi1ELb0ELb1ELb1ELb1EN3c108BFloat16ENS1_7complexIfEEEEv13SSMParamsBase)
        /*0cd4*/ 	.word	0x00000008


	//----- nvinfo : EIATTR_REGCOUNT
	.align		4
.L_575:
        /*0cd8*/ 	.byte	0x04, 0x2f
        /*0cda*/ 	.short	(.L_577 - .L_576)
	.align		4
.L_576:
        /*0cdc*/ 	.word	index@(_Z25selective_scan_fwd_kernelI32Selective_Scan_fwd_kernel_traitsILi64ELi16ELi1ELb0ELb1ELb1ELb0EN3c108BFloat16ENS1_7complexIfEEEEv13SSMParamsBase)
        /*0ce0*/ 	.word	0x000000a8


	//----- nvinfo : EIATTR_FRAME_SIZE
	.align		4
.L_577:
        /*0ce4*/ 	.byte	0x04, 0x11
        /*0ce6*/ 	.short	(.L_579 - .L_578)
	.align		4
.L_578:
        /*0ce8*/ 	.word	index@(_Z25selective_scan_fwd_kernelI32Selective_Scan_fwd_kernel_traitsILi64ELi16ELi1ELb0ELb1ELb1ELb0EN3c108BFloat16ENS1_7complexIfEEEEv13SSMParamsBase)
        /*0cec*/ 	.word	0x00000008


	//----- nvinfo : EIATTR_REGCOUNT
	.align		4
.L_579:
        /*0cf0*/ 	.byte	0x04, 0x2f
        /*0cf2*/ 	.short	(.L_581 - .L_580)
	.align		4
.L_580:
        /*0cf4*/ 	.word	index@(_Z25selective_scan_fwd_kernelI32Selective_Scan_fwd_kernel_traitsILi64ELi16ELi1ELb0ELb1ELb0ELb1EN3c108BFloat16ENS1_7complexIfEEEEv13SSMParamsBase)
        /*0cf8*/ 	.word	0x000000a8


	//----- nvinfo : EIATTR_FRAME_SIZE
	.align		4
.L_581:
        /*0cfc*/ 	.byte	0x04, 0x11
        /*0cfe*/ 	.short	(.L_583 - .L_582)
	.align		4
.L_582:
        /*0d00*/ 	.word	index@(_Z25selective_scan_fwd_kernelI32Selective_Scan_fwd_kernel_traitsILi64ELi16ELi1ELb0ELb1ELb0ELb1EN3c108BFloat16ENS1_7complexIfEEEEv13SSMParamsBase)
        /*0d04*/ 	.word	0x00000010


	//----- nvinfo : EIATTR_REGCOUNT
	.align		4
.L_583:
        /*0d08*/ 	.byte	0x04, 0x2f
        /*0d0a*/ 	.short	(.L_585 - .L_584)
	.align		4
.L_584:
        /*0d0c*/ 	.word	index@(_Z25selective_scan_fwd_kernelI32Selective_Scan_fwd_kernel_traitsILi64ELi16ELi1ELb0ELb1ELb0ELb0EN3c108BFloat16ENS1_7complexIfEEEEv13SSMParamsBase)
        /*0d10*/ 	.word	0x000000a8


	//----- nvinfo : EIATTR_FRAME_SIZE
	.align		4
.L_585:
        /*0d14*/ 	.byte	0x04, 0x11
        /*0d16*/ 	.short	(.L_587 - .L_586)
	.align		4
.L_586:
        /*0d18*/ 	.word	index@(_Z25selective_scan_fwd_kernelI32Selective_Scan_fwd_kernel_traitsILi64ELi16ELi1ELb0ELb1ELb0ELb0EN3c108BFloat16ENS1_7complexIfEEEEv13SSMParamsBase)
        /*0d1c*/ 	.word	0x00000010


	//----- nvinfo : EIATTR_REGCOUNT
	.align		4
.L_587:
        /*0d20*/ 	.byte	0x04, 0x2f
        /*0d22*/ 	.short	(.L_589 - .L_588)
	.align		4
.L_588:
        /*0d24*/ 	.word	index@(_Z25selective_scan_fwd_kernelI32Selective_Scan_fwd_kernel_traitsILi64ELi16ELi1ELb0ELb0ELb1ELb1EN3c108BFloat16ENS1_7complexIfEEEEv13SSMParamsBase)
        /*0d28*/ 	.word	0x000000a8


	//----- nvinfo : EIATTR_FRAME_SIZE
	.align		4
.L_589:
        /*0d2c*/ 	.byte	0x04, 0x11
        /*0d2e*/ 	.short	(.L_591 - .L_590)
	.align		4
.L_590:
        /*0d30*/ 	.word	index@(_Z25selective_scan_fwd_kernelI32Selective_Scan_fwd_kernel_traitsILi64ELi16ELi1ELb0ELb0ELb1ELb1EN3c108BFloat16ENS1_7complexIfEEEEv13SSMParamsBase)
        /*0d34*/ 	.word	0x00000000


	//----- nvinfo : EIATTR_REGCOUNT
	.align		4
.L_591:
        /*0d38*/ 	.byte	0x04, 0x2f
        /*0d3a*/ 	.short	(.L_593 - .L_592)
	.align		4
.L_592:
        /*0d3c*/ 	.word	index@(_Z25selective_scan_fwd_kernelI32Selective_Scan_fwd_kernel_traitsILi64ELi16ELi1ELb0ELb0ELb1ELb0EN3c108BFloat16ENS1_7complexIfEEEEv13SSMParamsBase)
        /*0d40*/ 	.word	0x000000a8


	//----- nvinfo : EIATTR_FRAME_SIZE
	.align		4
.L_593:
        /*0d44*/ 	.byte	0x04, 0x11
        /*0d46*/ 	.short	(.L_595 - .L_594)
	.align		4
.L_594:
        /*0d48*/ 	.word	index@(_Z25selective_scan_fwd_kernelI32Selective_Scan_fwd_kernel_traitsILi64ELi16ELi1ELb0ELb0ELb1ELb0EN3c108BFloat16ENS1_7complexIfEEEEv13SSMParamsBase)
        /*0d4c*/ 	.word	0x00000000


	//----- nvinfo : EIATTR_REGCOUNT
	.align		4
.L_595:
        /*0d50*/ 	.byte	0x04, 0x2f
        /*0d52*/ 	.short	(.L_597 - .L_596)
	.align		4
.L_596:
        /*0d54*/ 	.word	index@(_Z25selective_scan_fwd_kernelI32Selective_Scan_fwd_kernel_traitsILi64ELi16ELi1ELb0ELb0ELb0ELb1EN3c108BFloat16ENS1_7complexIfEEEEv13SSMParamsBase)
        /*0d58*/ 	.word	0x000000a0


	//----- nvinfo : EIATTR_FRAME_SIZE
	.align		4
.L_597:
        /*0d5c*/ 	.byte	0x04, 0x11
        /*0d5e*/ 	.short	(.L_599 - .L_598)
	.align		4
.L_598:
        /*0d60*/ 	.word	index@(_Z25selective_scan_fwd_kernelI32Selective_Scan_fwd_kernel_traitsILi64ELi16ELi1ELb0ELb0ELb0ELb1EN3c108BFloat16ENS1_7complexIfEEEEv13SSMParamsBase)
        /*0d64*/ 	.word	0x00000000


	//----- nvinfo : EIATTR_REGCOUNT
	.align		4
.L_599:
        /*0d68*/ 	.byte	0x04, 0x2f
        /*0d6a*/ 	.short	(.L_601 - .L_600)
	.align		4
.L_600:
        /*0d6c*/ 	.word	index@(_Z25selective_scan_fwd_kernelI32Selective_Scan_fwd_kernel_traitsILi64ELi16ELi1ELb0ELb0ELb0ELb0EN3c108BFloat16ENS1_7complexIfEEEEv13SSMParamsBase)
        /*0d70*/ 	.word	0x000000a0


	//----- nvinfo : EIATTR_FRAME_SIZE
	.align		4
.L_601:
        /*0d74*/ 	.byte	0x04, 0x11
        /*0d76*/ 	.short	(.L_603 - .L_602)
	.align		4
.L_602:
        /*0d78*/ 	.word	index@(_Z25selective_scan_fwd_kernelI32Selective_Scan_fwd_kernel_traitsILi64ELi16ELi1ELb0ELb0ELb0ELb0EN3c108BFloat16ENS1_7complexIfEEEEv13SSMParamsBase)
        /*0d7c*/ 	.word	0x00000000


	//----- nvinfo : EIATTR_REGCOUNT
	.align		4
.L_603:
        /*0d80*/ 	.byte	0x04, 0x2f
        /*0d82*/ 	.short	(.L_605 - .L_604)
	.align		4
.L_604:
        /*0d84*/ 	.word	index@(_Z25selective_scan_fwd_kernelI32Selective_Scan_fwd_kernel_traitsILi128ELi16ELi1ELb1ELb1ELb1ELb1EN3c108BFloat16ENS1_7complexIfEEEEv13SSMParamsBase)
        /*0d88*/ 	.word	0x000000a8


	//----- nvinfo : EIATTR_FRAME_SIZE
	.align		4
.L_605:
        /*0d8c*/ 	.byte	0x04, 0x11
        /*0d8e*/ 	.short	(.L_607 - .L_606)
	.align		4
.L_606:
        /*0d90*/ 	.word	index@(_Z25selective_scan_fwd_kernelI32Selective_Scan_fwd_kernel_traitsILi128ELi16ELi1ELb1ELb1ELb1ELb1EN3c108BFloat16ENS1_7complexIfEEEEv13SSMParamsBase)
        /*0d94*/ 	.word	0x00000000


	//----- nvinfo : EIATTR_REGCOUNT
	.align		4
.L_607:
        /*0d98*/ 	.byte	0x04, 0x2f
        /*0d9a*/ 	.short	(.L_609 - .L_608)
	.align		4
.L_608:
        /*0d9c*/ 	.word	index@(_Z25selective_scan_fwd_kernelI32Selective_Scan_fwd_kernel_traitsILi128ELi16ELi1ELb1ELb1ELb1ELb0EN3c108BFloat16ENS1_7complexIfEEEEv13SSMParamsBase)
        /*0da0*/ 	.word	0x000000a8


	//----- nvinfo : EIATTR_FRAME_SIZE
	.align		4
.L_609:
        /*0da4*/ 	.byte	0x04, 0x11
        /*0da6*/ 	.short	(.L_611 - .L_610)
	.align		4
.L_610:
        /*0da8*/ 	.word	index@(_Z25selective_scan_fwd_kernelI32Selective_Scan_fwd_kernel_traitsILi128ELi16ELi1ELb1ELb1ELb1ELb0EN3c108BFloat16ENS1_7complexIfEEEEv13SSMParamsBase)
        /*0dac*/ 	.word	0x00000000


	//----- nvinfo : EIATTR_REGCOUNT
	.align		4
.L_611:
        /*0db0*/ 	.byte	0x04, 0x2f
        /*0db2*/ 	.short	(.L_613 - .L_612)
	.align		4
.L_612:
        /*0db4*/ 	.word	index@(_Z25selective_scan_fwd_kernelI32Selective_Scan_fwd_kernel_traitsILi128ELi16ELi1ELb1ELb1ELb0ELb1EN3c108BFloat16ENS1_7complexIfEEEEv13SSMParamsBase)
        /*0db8*/ 	.word	0x000000a5


	//----- nvinfo : EIATTR_FRAME_SIZE
	.align		4
.L_613:
        /*0dbc*/ 	.byte	0x04, 0x11
        /*0dbe*/ 	.short	(.L_615 - .L_614)
	.align		4
.L_614:
        /*0dc0*/ 	.word	index@(_Z25selective_scan_fwd_kernelI32Selective_Scan_fwd_kernel_traitsILi128ELi16ELi1ELb1ELb1ELb0ELb1EN3c108BFloat16ENS1_7complexIfEEEEv13SSMParamsBase)
        /*0dc4*/ 	.word	0x00000000


	//----- nvinfo : EIATTR_REGCOUNT
	.align		4
.L_615:
        /*0dc8*/ 	.byte	0x04, 0x2f
        /*0dca*/ 	.short	(.L_617 - .L_616)
	.align		4
.L_616:
        /*0dcc*/ 	.word	index@(_Z25selective_scan_fwd_kernelI32Selective_Scan_fwd_kernel_traitsILi128ELi16ELi1ELb1ELb1ELb0ELb0EN3c108BFloat16ENS1_7complexIfEEEEv13SSMParamsBase)
        /*0dd0*/ 	.word	0x000000a4


	//----- nvinfo : EIATTR_FRAME_SIZE
	.align		4
.L_617:
        /*0dd4*/ 	.byte	0x04, 0x11
        /*0dd6*/ 	.short	(.L_619 - .L_618)
	.align		4
.L_618:
        /*0dd8*/ 	.word	index@(_Z25selective_scan_fwd_kernelI32Selective_Scan_fwd_kernel_traitsILi128ELi16ELi1ELb1ELb1ELb0ELb0EN3c108BFloat16ENS1_7complexIfEEEEv13SSMParamsBase)
        /*0ddc*/ 	.word	0x00000000


	//----- nvinfo : EIATTR_REGCOUNT
	.align		4
.L_619:
        /*0de0*/ 	.byte	0x04, 0x2f
        /*0de2*/ 	.short	(.L_621 - .L_620)
	.align		4
.L_620:
        /*0de4*/ 	.word	index@(_Z25selective_scan_fwd_kernelI32Selective_Scan_fwd_kernel_traitsILi128ELi16ELi1ELb1ELb0ELb1ELb1EN3c108BFloat16ENS1_7complexIfEEEEv13SSMParamsBase)
        /*0de8*/ 	.word	0x0000009f


	//----- nvinfo : EIATTR_FRAME_SIZE
	.align		4
.L_621:
        /*0dec*/ 	.byte	0x04, 0x11
        /*0dee*/ 	.short	(.L_623 - .L_622)
	.align		4
.L_622:
        /*0df0*/ 	.word	index@(_Z25selective_scan_fwd_kernelI32Selective_Scan_fwd_kernel_traitsILi128ELi16ELi1ELb1ELb0ELb1ELb1EN3c108BFloat16ENS1_7complexIfEEEEv13SSMParamsBase)
        /*0df4*/ 	.word	0x00000000


	//----- nvinfo : EIATTR_REGCOUNT
	.align		4
.L_623:
        /*0df8*/ 	.byte	0x04, 0x2f
        /*0dfa*/ 	.short	(.L_625 - .L_624)
	.align		4
.L_624:
        /*0dfc*/ 	.word	index@(_Z25selective_scan_fwd_kernelI32Selective_Scan_fwd_kernel_traitsILi128ELi16ELi1ELb1ELb0ELb1ELb0EN3c108BFloat16ENS1_7complexIfEEEEv13SSMParamsBase)
        /*0e00*/ 	.word	0x0000009e


	//----- nvinfo : EIATTR_FRAME_SIZE
	.align		4
.L_625:
        /*0e04*/ 	.byte	0x04, 0x11
        /*0e06*/ 	.short	(.L_627 - .L_626)
	.align		4
.L_626:
        /*0e08*/ 	.word	index@(_Z25selective_scan_fwd_kernelI32Selective_Scan_fwd_kernel_traitsILi128ELi16ELi1ELb1ELb0ELb1ELb0EN3c108BFloat16ENS1_7complexIfEEEEv13SSMParamsBase)
        /*0e0c*/ 	.word	0x00000000


	//----- nvinfo : EIATTR_REGCOUNT
	.align		4
.L_627:
        /*0e10*/ 	.byte	0x04, 0x2f
        /*0e12*/ 	.short	(.L_629 - .L_628)
	.align		4
.L_628:
        /*0e14*/ 	.word	index@(_Z25selective_scan_fwd_kernelI32Selective_Scan_fwd_kernel_traitsILi128ELi16ELi1ELb1ELb0ELb0ELb1EN3c108BFloat16ENS1_7complexIfEEEEv13SSMParamsBase)
        /*0e18*/ 	.word	0x00000083


	//----- nvinfo : EIATTR_FRAME_SIZE
	.align		4
.L_629:
        /*0e1c*/ 	.byte	0x04, 0x11
        /*0e1e*/ 	.short	(.L_631 - .L_630)
	.align		4
.L_630:
        /*0e20*/ 	.word	index@(_Z25selective_scan_fwd_kernelI32Selective_Scan_fwd_kernel_traitsILi128ELi16ELi1ELb1ELb0ELb0ELb1EN3c108BFloat16ENS1_7complexIfEEEEv13SSMParamsBase)
        /*0e24*/ 	.word	0x00000000


	//----- nvinfo : EIATTR_REGCOUNT
	.align		4
.L_631:
        /*0e28*/ 	.byte	0x04, 0x2f
        /*0e2a*/ 	.short	(.L_633 - .L_632)
	.align		4
.L_632:
        /*0e2c*/ 	.word	index@(_Z25selective_scan_fwd_kernelI32Selective_Scan_fwd_kernel_traitsILi128ELi16ELi1ELb1ELb0ELb0ELb0EN3c108BFloat16ENS1_7complexIfEEEEv13SSMParamsBase)
        /*0e30*/ 	.word	0x00000083


	//----- nvinfo : EIATTR_FRAME_SIZE
	.align		4
.L_633:
        /*0e34*/ 	.byte	0x04, 0x11
        /*0e36*/ 	.short	(.L_635 - .L_634)
	.align		4
.L_634:
        /*0e38*/ 	.word	index@(_Z25selective_scan_fwd_kernelI32Selective_Scan_fwd_kernel_traitsILi128ELi16ELi1ELb1ELb0ELb0ELb0EN3c108BFloat16ENS1_7complexIfEEEEv13SSMParamsBase)
        /*0e3c*/ 	.word	0x00000000


	//----- nvinfo : EIATTR_REGCOUNT
	.align		4
.L_635:
        /*0e40*/ 	.byte	0x04, 0x2f
        /*0e42*/ 	.short	(.L_637 - .L_636)
	.align		4
.L_636:
        /*0e44*/ 	.word	index@(_Z25selective_scan_fwd_kernelI32Selective_Scan_fwd_kernel_traitsILi128ELi16ELi1ELb0ELb1ELb1ELb1EN3c108BFloat16ENS1_7complexIfEEEEv13SSMParamsBase)
        /*0e48*/ 	.word	0x000000a8


	//----- nvinfo : EIATTR_FRAME_SIZE
	.align		4
.L_637:
        /*0e4c*/ 	.byte	0x04, 0x11
        /*0e4e*/ 	.short	(.L_639 - .L_638)
	.align		4
.L_638:
        /*0e50*/ 	.word	index@(_Z25selective_scan_fwd_kernelI32Selective_Scan_fwd_kernel_traitsILi128ELi16ELi1ELb0ELb1ELb1ELb1EN3c108BFloat16ENS1_7complexIfEEEEv13SSMParamsBase)
        /*0e54*/ 	.word	0x00000018


	//----- nvinfo : EIATTR_REGCOUNT
	.align		4
.L_639:
        /*0e58*/ 	.byte	0x04, 0x2f
        /*0e5a*/ 	.short	(.L_641 - .L_640)
	.align		4
.L_640:
        /*0e5c*/ 	.word	index@(_Z25selective_scan_fwd_kernelI32Selective_Scan_fwd_kernel_traitsILi128ELi16ELi1ELb0ELb1ELb1ELb0EN3c108BFloat16ENS1_7complexIfEEEEv13SSMParamsBase)
        /*0e60*/ 	.word	0x000000a8


	//----- nvinfo : EIATTR_FRAME_SIZE
	.align		4
.L_641:
        /*0e64*/ 	.byte	0x04, 0x11
        /*0e66*/ 	.short	(.L_643 - .L_642)
	.align		4
.L_642:
        /*0e68*/ 	.word	index@(_Z25selective_scan_fwd_kernelI32Selective_Scan_fwd_kernel_traitsILi128ELi16ELi1ELb0ELb1ELb1ELb0EN3c108BFloat16ENS1_7complexIfEEEEv13SSMParamsBase)
        /*0e6c*/ 	.word	0x00000018


	//----- nvinfo : EIATTR_REGCOUNT
	.align		4
.L_643:
        /*0e70*/ 	.byte	0x04, 0x2f
        /*0e72*/ 	.short	(.L_645 - .L_644)
	.align		4
.L_644:
        /*0e74*/ 	.word	index@(_Z25selective_scan_fwd_kernelI32Selective_Scan_fwd_kernel_traitsILi128ELi16ELi1ELb0ELb1ELb0ELb1EN3c108BFloat16ENS1_7complexIfEEEEv13SSMParamsBase)
        /*0e78*/ 	.word	0x000000a8


	//----- nvinfo : EIATTR_FRAME_SIZE
	.align		4
.L_645:
        /*0e7c*/ 	.byte	0x04, 0x11
        /*0e7e*/ 	.short	(.L_647 - .L_646)
	.align		4
.L_646:
        /*0e80*/ 	.word	index@(_Z25selective_scan_fwd_kernelI32Selective_Scan_fwd_kernel_traitsILi128ELi16ELi1ELb0ELb1ELb0ELb1EN3c108BFloat16ENS1_7complexIfEEEEv13SSMParamsBase)
        /*0e84*/ 	.word	0x00000008


	//----- nvinfo : EIATTR_REGCOUNT
	.align		4
.L_647:
        /*0e88*/ 	.byte	0x04, 0x2f
        /*0e8a*/ 	.short	(.L_649 - .L_648)
	.align		4
.L_648:
        /*0e8c*/ 	.word	index@(_Z25selective_scan_fwd_kernelI32Selective_Scan_fwd_kernel_traitsILi128ELi16ELi1ELb0ELb1ELb0ELb0EN3c108BFloat16ENS1_7complexIfEEEEv13SSMParamsBase)
        /*0e90*/ 	.word	0x000000a8


	//----- nvinfo : EIATTR_FRAME_SIZE
	.align		4
.L_649:
        /*0e94*/ 	.byte	0x04, 0x11
        /*0e96*/ 	.short	(.L_651 - .L_650)
	.align		4
.L_650:
        /*0e98*/ 	.word	index@(_Z25selective_scan_fwd_kernelI32Selective_Scan_fwd_kernel_traitsILi128ELi16ELi1ELb0ELb1ELb0ELb0EN3c108BFloat16ENS1_7complexIfEEEEv13SSMParamsBase)
        /*0e9c*/ 	.word	0x00000008


	//----- nvinfo : EIATTR_REGCOUNT
	.align		4
.L_651:
        /*0ea0*/ 	.byte	0x04, 0x2f
        /*0ea2*/ 	.short	(.L_653 - .L_652)
	.align		4
.L_652:
        /*0ea4*/ 	.word	index@(_Z25selective_scan_fwd_kernelI32Selective_Scan_fwd_kernel_traitsILi128ELi16ELi1ELb0ELb0ELb1ELb1EN3c108BFloat16ENS1_7complexIfEEEEv13SSMParamsBase)
        /*0ea8*/ 	.word	0x000000a8


	//----- nvinfo : EIATTR_FRAME_SIZE
	.align		4
.L_653:
        /*0eac*/ 	.byte	0x04, 0x11
        /*0eae*/ 	.short	(.L_655 - .L_654)
	.align		4
.L_654:
        /*0eb0*/ 	.word	index@(_Z25selective_scan_fwd_kernelI32Selective_Scan_fwd_kernel_traitsILi128ELi16ELi1ELb0ELb0ELb1ELb1EN3c108BFloat16ENS1_7complexIfEEEEv13SSMParamsBase)
        /*0eb4*/ 	.word	0x00000000


	//----- nvinfo : EIATTR_REGCOUNT
	.align		4
.L_655:
        /*0eb8*/ 	.byte	0x04, 0x2f
        /*0eba*/ 	.short	(.L_657 - .L_656)
	.align		4
.L_656:
        /*0ebc*/ 	.word	index@(_Z25selective_scan_fwd_kernelI32Selective_Scan_fwd_kernel_traitsILi128ELi16ELi1ELb0ELb0ELb1ELb0EN3c108BFloat16ENS1_7complexIfEEEEv13SSMParamsBase)
        /*0ec0*/ 	.word	0x000000a8


	//----- nvinfo : EIATTR_FRAME_SIZE
	.align		4
.L_657:
        /*0ec4*/ 	.byte	0x04, 0x11
        /*0ec6*/ 	.short	(.L_659 - .L_658)
	.align		4
.L_658:
        /*0ec8*/ 	.word	index@(_Z25selective_scan_fwd_kernelI32Selective_Scan_fwd_kernel_traitsILi128ELi16ELi1ELb0ELb0ELb1ELb0EN3c108BFloat16ENS1_7complexIfEEEEv13SSMParamsBase)
        /*0ecc*/ 	.word	0x00000000


	//----- nvinfo : EIATTR_REGCOUNT
	.align		4
.L_659:
        /*0ed0*/ 	.byte	0x04, 0x2f
        /*0ed2*/ 	.short	(.L_661 - .L_660)
	.align		4
.L_660:
        /*0ed4*/ 	.word	index@(_Z25selective_scan_fwd_kernelI32Selective_Scan_fwd_kernel_traitsILi128ELi16ELi1ELb0ELb0ELb0ELb1EN3c108BFloat16ENS1_7complexIfEEEEv13SSMParamsBase)
        /*0ed8*/ 	.word	0x000000a4


	//----- nvinfo : EIATTR_FRAME_SIZE
	.align		4
.L_661:
        /*0edc*/ 	.byte	0x04, 0x11
        /*0ede*/ 	.short	(.L_663 - .L_662)
	.align		4
.L_662:
        /*0ee0*/ 	.word	index@(_Z25selective_scan_fwd_kernelI32Selective_Scan_fwd_kernel_traitsILi128ELi16ELi1ELb0ELb0ELb0ELb1EN3c108BFloat16ENS1_7complexIfEEEEv13SSMParamsBase)
        /*0ee4*/ 	.word	0x00000000


	//----- nvinfo : EIATTR_REGCOUNT
	.align		4
.L_663:
        /*0ee8*/ 	.byte	0x04, 0x2f
        /*0eea*/ 	.short	(.L_665 - .L_664)
	.align		4
.L_664:
        /*0eec*/ 	.word	index@(_Z25selective_scan_fwd_kernelI32Selective_Scan_fwd_kernel_traitsILi128ELi16ELi1ELb0ELb0ELb0ELb0EN3c108BFloat16ENS1_7complexIfEEEEv13SSMParamsBase)
        /*0ef0*/ 	.word	0x000000a4


	//----- nvinfo : EIATTR_FRAME_SIZE
	.align		4
.L_665:
        /*0ef4*/ 	.byte	0x04, 0x11
        /*0ef6*/ 	.short	(.L_667 - .L_666)
	.align		4
.L_666:
        /*0ef8*/ 	.word	index@(_Z25selective_scan_fwd_kernelI32Selective_Scan_fwd_kernel_traitsILi128ELi16ELi1ELb0ELb0ELb0ELb0EN3c108BFloat16ENS1_7complexIfEEEEv13SSMParamsBase)
        /*0efc*/ 	.word	0x00000000


	//----- nvinfo : EIATTR_MIN_STACK_SIZE
	.align		4
.L_667:
        /*0f00*/ 	.byte	0x04, 0x12
        /*0f02*/ 	.short	(.L_669 - .L_668)
	.align		4
.L_668:
        /*0f04*/ 	.word	index@(_Z25selective_scan_fwd_kernelI32Selective_Scan_fwd_kernel_traitsILi128ELi16ELi1ELb0ELb0ELb0ELb0EN3c108BFloat16ENS1_7complexIfEEEEv13SSMParamsBase)
        /*0f08*/ 	.word	0x00000000


	//----- nvinfo : EIATTR_MIN_STACK_SIZE
	.align		4
.L_669:
        /*0f0c*/ 	.byte	0x04, 0x12
        /*0f0e*/ 	.short	(.L_671 - .L_670)
	.align		4
.L_670:
        /*0f10*/ 	.word	index@(_Z25selective_scan_fwd_kernelI32Selective_Scan_fwd_kernel_traitsILi128ELi16ELi1ELb0ELb0ELb0ELb1EN3c108BFloat16ENS1_7complexIfEEEEv13SSMParamsBase)
        /*0f14*/ 	.word	0x00000000


	//----- nvinfo : EIATTR_MIN_STACK_SIZE
	.align		4
.L_671:
        /*0f18*/ 	.byte	0x04, 0x12
        /*0f1a*/ 	.short	(.L_673 - .L_672)
	.align		4
.L_672:
        /*0f1c*/ 	.word	index@(_Z25selective_scan_fwd_kernelI32Selective_Scan_fwd_kernel_traitsILi128ELi16ELi1ELb0ELb0ELb1ELb0EN3c108BFloat16ENS1_7complexIfEEEEv13SSMParamsBase)
        /*0f20*/ 	.word	0x00000000


	//----- nvinfo : EIATTR_MIN_STACK_SIZE
	.align		4
.L_673:
        /*0f24*/ 	.byte	0x04, 0x12
        /*0f26*/ 	.short	(.L_675 - .L_674)
	.align		4
.L_674:
        /*0f28*/ 	.word	index@(_Z25selective_scan_fwd_kernelI32Selective_Scan_fwd_kernel_traitsILi128ELi16ELi1ELb0ELb0ELb1ELb1EN3c108BFloat16ENS1_7complexIfEEEEv13SSMParamsBase)
        /*0f2c*/ 	.word	0x00000000


	//----- nvinfo : EIATTR_MIN_STACK_SIZE
	.align		4
.L_675:
        /*0f30*/ 	.byte	0x04, 0x12
        /*0f32*/ 	.short	(.L_677 - .L_676)
	.align		4
.L_676:
        /*0f34*/ 	.word	index@(_Z25selective_scan_fwd_kernelI32Selective_Scan_fwd_kernel_traitsILi128ELi16ELi1ELb0ELb1ELb0ELb0EN3c108BFloat16ENS1_7complexIfEEEEv13SSMParamsBase)
        /*0f38*/ 	.word	0x00000008


	//----- nvinfo : EIATTR_MIN_STACK_SIZE
	.align		4
.L_677:
        /*0f3c*/ 	.byte	0x04, 0x12
        /*0f3e*/ 	.short	(.L_679 - .L_678)
	.align		4
.L_678:
        /*0f40*/ 	.word	index@(_Z25selective_scan_fwd_kernelI32Selective_Scan_fwd_kernel_traitsILi128ELi16ELi1ELb0ELb1ELb0ELb1EN3c108BFloat16ENS1_7complexIfEEEEv13SSMParamsBase)
        /*0f44*/ 	.word	0x00000008


	//----- nvinfo : EIATTR_MIN_STACK_SIZE
	.align		4
.L_679:
        /*0f48*/ 	.byte	0x04, 0x12
        /*0f4a*/ 	.short	(.L_681 - .L_680)
	.align		4
.L_680:
        /*0f4c*/ 	.word	index@(_Z25selective_scan_fwd_kernelI32Selective_Scan_fwd_kernel_traitsILi128ELi16ELi1ELb0ELb1ELb1ELb0EN3c108BFloat16ENS1_7complexIfEEEEv13SSMParamsBase)
        /*0f50*/ 	.word	0x00000018


	//----- nvinfo : EIATTR_MIN_STACK_SIZE
	.align		4
.L_681:
        /*0f54*/ 	.byte	0x04, 0x12
        /*0f56*/ 	.short	(.L_683 - .L_682)
	.align		4
.L_682:
        /*0f58*/ 	.word	index@(_Z25selective_scan_fwd_kernelI32Selective_Scan_fwd_kernel_traitsILi128ELi16ELi1ELb0ELb1ELb1ELb1EN3c108BFloat16ENS1_7complexIfEEEEv13SSMParamsBase)
        /*0f5c*/ 	.word	0x00000018


	//----- nvinfo : EIATTR_MIN_STACK_SIZE
	.align		4
.L_683:
        /*0f60*/ 	.byte	0x04, 0x12
        /*0f62*/ 	.short	(.L_685 - .L_684)
	.align		4
.L_684:
        /*0f64*/ 	.word	index@(_Z25selective_scan_fwd_kernelI32Selective_Scan_fwd_kernel_traitsILi128ELi16ELi1ELb1ELb0ELb0ELb0EN3c108BFloat16ENS1_7complexIfEEEEv13SSMParamsBase)
        /*0f68*/ 	.word	0x00000000


	//----- nvinfo : EIATTR_MIN_STACK_SIZE
	.align		4
.L_685:
        /*0f6c*/ 	.byte	0x04, 0x12
        /*0f6e*/ 	.short	(.L_687 - .L_686)
	.align		4
.L_686:
        /*0f70*/ 	.word	index@(_Z25selective_scan_fwd_kernelI32Selective_Scan_fwd_kernel_traitsILi128ELi16ELi1ELb1ELb0ELb0ELb1EN3c108BFloat16ENS1_7complexIfEEEEv13SSMParamsBase)
        /*0f74*/ 	.word	0x00000000


	//----- nvinfo : EIATTR_MIN_STACK_SIZE
	.align		4
.L_687:
        /*0f78*/ 	.byte	0x04, 0x12
        /*0f7a*/ 	.short	(.L_689 - .L_688)
	.align		4
.L_688:
        /*0f7c*/ 	.word	index@(_Z25selective_scan_fwd_kernelI32Selective_Scan_fwd_kernel_traitsILi128ELi16ELi1ELb1ELb0ELb1ELb0EN3c108BFloat16ENS1_7complexIfEEEEv13SSMParamsBase)
        /*0f80*/ 	.word	0x00000000


	//----- nvinfo : EIATTR_MIN_STACK_SIZE
	.align		4
.L_689:
        /*0f84*/ 	.byte	0x04, 0x12
        /*0f86*/ 	.short	(.L_691 - .L_690)
	.align		4
.L_690:
        /*0f88*/ 	.word	index@(_Z25selective_scan_fwd_kernelI32Selective_Scan_fwd_kernel_traitsILi128ELi16ELi1ELb1ELb0ELb1ELb1EN3c108BFloat16ENS1_7complexIfEEEEv13SSMParamsBase)
        /*0f8c*/ 	.word	0x00000000


	//----- nvinfo : EIATTR_MIN_STACK_SIZE
	.align		4
.L_691:
        /*0f90*/ 	.byte	0x04, 0x12
        /*0f92*/ 	.short	(.L_693 - .L_692)
	.align		4
.L_692:
        /*0f94*/ 	.word	index@(_Z25selective_scan_fwd_kernelI32Selective_Scan_fwd_kernel_traitsILi128ELi16ELi1ELb1ELb1ELb0ELb0EN3c108BFloat16ENS1_7complexIfEEEEv13SSMParamsBase)
        /*0f98*/ 	.word	0x00000000


	//----- nvinfo : EIATTR_MIN_STACK_SIZE
	.align		4
.L_693:
        /*0f9c*/ 	.byte	0x04, 0x12
        /*0f9e*/ 	.short	(.L_695 - .L_694)
	.align		4
.L_694:
        /*0fa0*/ 	.word	index@(_Z25selective_scan_fwd_kernelI32Selective_Scan_fwd_kernel_traitsILi128ELi16ELi1ELb1ELb1ELb0ELb1EN3c108BFloat16ENS1_7complexIfEEEEv13SSMParamsBase)
        /*0fa4*/ 	.word	0x00000000


	//----- nvinfo : EIATTR_MIN_STACK_SIZE
	.align		4
.L_695:
        /*0fa8*/ 	.byte	0x04, 0x12
        /*0faa*/ 	.short	(.L_697 - .L_696)
	.align		4
.L_696:
        /*0fac*/ 	.word	index@(_Z25selective_scan_fwd_kernelI32Selective_Scan_fwd_kernel_traitsILi128ELi16ELi1ELb1ELb1ELb1ELb0EN3c108BFloat16ENS1_7complexIfEEEEv13SSMParamsBase)
        /*0fb0*/ 	.word	0x00000000


	//----- nvinfo : EIATTR_MIN_STACK_SIZE
	.align		4
.L_697:
        /*0fb4*/ 	.byte	0x04, 0x12
        /*0fb6*/ 	.short	(.L_699 - .L_698)
	.align		4
.L_698:
        /*0fb8*/ 	.word	index@(_Z25selective_scan_fwd_kernelI32Selective_Scan_fwd_kernel_traitsILi128ELi16ELi1ELb1ELb1ELb1ELb1EN3c108BFloat16ENS1_7complexIfEEEEv13SSMParamsBase)
        /*0fbc*/ 	.word	0x00000000


	//----- nvinfo : EIATTR_MIN_STACK_SIZE
	.align		4
.L_699:
        /*0fc0*/ 	.byte	0x04, 0x12
        /*0fc2*/ 	.short	(.L_701 - .L_700)
	.align		4
.L_700:
        /*0fc4*/ 	.word	index@(_Z25selective_scan_fwd_kernelI32Selective_Scan_fwd_kernel_traitsILi64ELi16ELi1ELb0ELb0ELb0ELb0EN3c108BFloat16ENS1_7complexIfEEEEv13SSMParamsBase)
        /*0fc8*/ 	.word	0x00000000


	//----- nvinfo : EIATTR_MIN_STACK_SIZE
	.align		4
.L_701:
        /*0fcc*/ 	.byte	0x04, 0x12
        /*0fce*/ 	.short	(.L_703 - .L_702)
	.align		4
.L_702:
        /*0fd0*/ 	.word	index@(_Z25selective_scan_fwd_kernelI32Selective_Scan_fwd_kernel_traitsILi64ELi16ELi1ELb0ELb0ELb0ELb1EN3c108BFloat16ENS1_7complexIfEEEEv13SSMParamsBase)
        /*0fd4*/ 	.word	0x00000000


	//----- nvinfo : EIATTR_MIN_STACK_SIZE
	.align		4
.L_703:
        /*0fd8*/ 	.byte	0x04, 0x12
        /*0fda*/ 	.short	(.L_705 - .L_704)
	.align		4
.L_704:
        /*0fdc*/ 	.word	index@(_Z25selective_scan_fwd_kernelI32Selective_Scan_fwd_kernel_traitsILi64ELi16ELi1ELb0ELb0ELb1ELb0EN3c108BFloat16ENS1_7complexIfEEEEv13SSMParamsBase)
        /*0fe0*/ 	.word	0x00000000


	//----- nvinfo : EIATTR_MIN_STACK_SIZE
	.align		4
.L_705:
        /*0fe4*/ 	.byte	0x04, 0x12
        /*0fe6*/ 	.short	(.L_707 - .L_706)
	.align		4
.L_706:
        /*0fe8*/ 	.word	index@(_Z25selective_scan_fwd_kernelI32Selective_Scan_fwd_kernel_traitsILi64ELi16ELi1ELb0ELb0ELb1ELb1EN3c108BFloat16ENS1_7complexIfEEEEv13SSMParamsBase)
        /*0fec*/ 	.word	0x00000000


	//----- nvinfo : EIATTR_MIN_STACK_SIZE
	.align		4
.L_707:
        /*0ff0*/ 	.byte	0x04, 0x12
        /*0ff2*/ 	.short	(.L_709 - .L_708)
	.align		4
.L_708:
        /*0ff4*/ 	.word	index@(_Z25selective_scan_fwd_kernelI32Selective_Scan_fwd_kernel_traitsILi64ELi16ELi1ELb0ELb1ELb0ELb0EN3c108BFloat16ENS1_7complexIfEEEEv13SSMParamsBase)
        /*0ff8*/ 	.word	0x00000010


	//----- nvinfo : EIATTR_MIN_STACK_SIZE
	.align		4
.L_709:
        /*0ffc*/ 	.byte	0x04, 0x12
        /*0ffe*/ 	.short	(.L_711 - .L_710)
	.align		4
.L_710:
        /*1000*/ 	.word	index@(_Z25selective_scan_fwd_kernelI32Selective_Scan_fwd_kernel_traitsILi64ELi16ELi1ELb0ELb1ELb0ELb1EN3c108BFloat16ENS1_7complexIfEEEEv13SSMParamsBase)
        /*1004*/ 	.word	0x00000010


	//----- nvinfo : EIATTR_MIN_STACK_SIZE
	.align		4
.L_711:
        /*1008*/ 	.byte	0x04, 0x12
        /*100a*/ 	.short	(.L_713 - .L_712)
	.align		4
.L_712:
        /*100c*/ 	.word	index@(_Z25selective_scan_fwd_kernelI32Selective_Scan_fwd_kernel_traitsILi64ELi16ELi1ELb0ELb1ELb1ELb0EN3c108BFloat16ENS1_7complexIfEEEEv13SSMParamsBase)
        /*1010*/ 	.word	0x00000008


	//----- nvinfo : EIATTR_MIN_STACK_SIZE
	.align		4
.L_713:
        /*1014*/ 	.byte	0x04, 0x12
        /*1016*/ 	.short	(.L_715 - .L_714)
	.align		4
.L_714:
        /*1018*/ 	.word	index@(_Z25selective_scan_fwd_kernelI32Selective_Scan_fwd_kernel_traitsILi64ELi16ELi1ELb0ELb1ELb1ELb1EN3c108BFloat16ENS1_7complexIfEEEEv13SSMParamsBase)
        /*101c*/ 	.word	0x00000008


	//----- nvinfo : EIATTR_MIN_STACK_SIZE
	.align		4
.L_715:
        /*1020*/ 	.byte	0x04, 0x12
        /*1022*/ 	.short	(.L_717 - .L_716)
	.align		4
.L_716:
        /*1024*/ 	.word	index@(_Z25selective_scan_fwd_kernelI32Selective_Scan_fwd_kernel_traitsILi64ELi16ELi1ELb1ELb0ELb0ELb0EN3c108BFloat16ENS1_7complexIfEEEEv13SSMParamsBase)
        /*1028*/ 	.word	0x00000000


	//----- nvinfo : EIATTR_MIN_STACK_SIZE
	.align		4
.L_717:
        /*102c*/ 	.byte	0x04, 0x12
        /*102e*/ 	.short	(.L_719 - .L_718)
	.align		4
.L_718:
        /*1030*/ 	.word	index@(_Z25selective_scan_fwd_kernelI32Selective_Scan_fwd_kernel_traitsILi64ELi16ELi1ELb1ELb0ELb0ELb1EN3c108BFloat16ENS1_7complexIfEEEEv13SSMParamsBase)
        /*1034*/ 	.word	0x00000000


	//----- nvinfo : EIATTR_MIN_STACK_SIZE
	.align		4
.L_719:
        /*1038*/ 	.byte	0x04, 0x12
        /*103a*/ 	.short	(.L_721 - .L_720)
	.align		4
.L_720:
        /*103c*/ 	.word	index@(_Z25selective_scan_fwd_kernelI32Selective_Scan_fwd_kernel_traitsILi64ELi16ELi1ELb1ELb0ELb1ELb0EN3c108BFloat16ENS1_7complexIfEEEEv13SSMParamsBase)
        /*1040*/ 	.word	0x00000000


	//----- nvinfo : EIATTR_MIN_STACK_SIZE
	.align		4
.L_721:
        /*1044*/ 	.byte	0x04, 0x12
        /*1046*/ 	.short	(.L_723 - .L_722)
	.align		4
.L_722:
        /*1048*/ 	.word	index@(_Z25selective_scan_fwd_kernelI32Selective_Scan_fwd_kernel_traitsILi64ELi16ELi1ELb1ELb0ELb1ELb1EN3c108BFloat16ENS1_7complexIfEEEEv13SSMParamsBase)
        /*104c*/ 	.word	0x00000000


	//----- nvinfo : EIATTR_MIN_STACK_SIZE
	.align		4
.L_723:
        /*1050*/ 	.byte	0x04, 0x12
        /*1052*/ 	.short	(.L_725 - .L_724)
	.align		4
.L_724:
        /*1054*/ 	.word	index@(_Z25selective_scan_fwd_kernelI32Selective_Scan_fwd_kernel_traitsILi64ELi16ELi1ELb1ELb1ELb0ELb0EN3c108BFloat16ENS1_7complexIfEEEEv13SSMParamsBase)
        /*1058*/ 	.word	0x00000000


	//----- nvinfo : EIATTR_MIN_STACK_SIZE
	.align		4
.L_725:
        /*105c*/ 	.byte	0x04, 0x12
        /*105e*/ 	.short	(.L_727 - .L_726)
	.align		4
.L_726:
        /*1060*/ 	.word	index@(_Z25selective_scan_fwd_kernelI32Selective_Scan_fwd_kernel_traitsILi64ELi16ELi1ELb1ELb1ELb0ELb1EN3c108BFloat16ENS1_7complexIfEEEEv13SSMParamsBase)
        /*1064*/ 	.word	0x00000000


	//----- nvinfo : EIATTR_MIN_STACK_SIZE
	.align		4
.L_727:
        /*1068*/ 	.byte	0x04, 0x12
        /*106a*/ 	.short	(.L_729 - .L_728)
	.align		4
.L_728:
        /*106c*/ 	.word	index@(_Z25selective_scan_fwd_kernelI32Selective_Scan_fwd_kernel_traitsILi64ELi16ELi1ELb1ELb1ELb1ELb0EN3c108BFloat16ENS1_7complexIfEEEEv13SSMParamsBase)
        /*1070*/ 	.word	0x00000000


	//----- nvinfo : EIATTR_MIN_STACK_SIZE
	.align		4
.L_729:
        /*1074*/ 	.byte	0x04, 0x12
        /*1076*/ 	.short	(.L_731 - .L_730)
	.align		4
.L_730:
        /*1078*/ 	.word	index@(_Z25selective_scan_fwd_kernelI32Selective_Scan_fwd_kernel_traitsILi64ELi16ELi1ELb1ELb1ELb1ELb1EN3c108BFloat16ENS1_7complexIfEEEEv13SSMParamsBase)
        /*107c*/ 	.word	0x00000000


	//----- nvinfo : EIATTR_MIN_STACK_SIZE
	.align		4
.L_731:
        /*1080*/ 	.byte	0x04, 0x12
        /*1082*/ 	.short	(.L_733 - .L_732)
	.align		4
.L_732:
        /*1084*/ 	.word	index@(_Z25selective_scan_fwd_kernelI32Selective_Scan_fwd_kernel_traitsILi32ELi16ELi1ELb0ELb0ELb0ELb0EN3c108BFloat16ENS1_7complexIfEEEEv13SSMParamsBase)
        /*1088*/ 	.word	0x00000000


	//----- nvinfo : EIATTR_MIN_STACK_SIZE
	.align		4
.L_733:
        /*108c*/ 	.byte	0x04, 0x12
        /*108e*/ 	.short	(.L_735 - .L_734)
	.align		4
.L_734:
        /*1090*/ 	.word	index@(_Z25selective_scan_fwd_kernelI32Selective_Scan_fwd_kernel_traitsILi32ELi16ELi1ELb0ELb0ELb0ELb1EN3c108BFloat16ENS1_7complexIfEEEEv13SSMParamsBase)
        /*1094*/ 	.word	0x00000000


	//----- nvinfo : EIATTR_MIN_STACK_SIZE
	.align		4
.L_735:
        /*1098*/ 	.byte	0x04, 0x12
        /*109a*/ 	.short	(.L_737 - .L_736)
	.align		4
.L_736:
        /*109c*/ 	.word	index@(_Z25selective_scan_fwd_kernelI32Selective_Scan_fwd_kernel_traitsILi32ELi16ELi1ELb0ELb0ELb1ELb0EN3c108BFloat16ENS1_7complexIfEEEEv13SSMParamsBase)
        /*10a0*/ 	.word	0x00000000


	//----- nvinfo : EIATTR_MIN_STACK_SIZE
	.align		4
.L_737:
        /*10a4*/ 	.byte	0x04, 0x12
        /*10a6*/ 	.short	(.L_739 - .L_738)
	.align		4
.L_738:
        /*10a8*/ 	.word	index@(_Z25selective_scan_fwd_kernelI32Selective_Scan_fwd_kernel_traitsILi32ELi16ELi1ELb0ELb0ELb1ELb1EN3c108BFloat16ENS1_7complexIfEEEEv13SSMParamsBase)
        /*10ac*/ 	.word	0x00000000


	//----- nvinfo : EIATTR_MIN_STACK_SIZE
	.align		4
.L_739:
        /*10b0*/ 	.byte	0x04, 0x12
        /*10b2*/ 	.short	(.L_741 - .L_740)
	.align		4
.L_740:
        /*10b4*/ 	.word	index@(_Z25selective_scan_fwd_kernelI32Selective_Scan_fwd_kernel_traitsILi32ELi16ELi1ELb0ELb1ELb0ELb0EN3c108BFloat16ENS1_7complexIfEEEEv13SSMParamsBase)
        /*10b8*/ 	.word	0x00000000


	//----- nvinfo : EIATTR_MIN_STACK_SIZE
	.align		4
.L_741:
        /*10bc*/ 	.byte	0x04, 0x12
        /*10be*/ 	.short	(.L_743 - .L_742)
	.align		4
.L_742:
        /*10c0*/ 	.word	index@(_Z25selective_scan_fwd_kernelI32Selective_Scan_fwd_kernel_traitsILi32ELi16ELi1ELb0ELb1ELb0ELb1EN3c108BFloat16ENS1_7complexIfEEEEv13SSMParamsBase)
        /*10c4*/ 	.word	0x00000000


	//----- nvinfo : EIATTR_MIN_STACK_SIZE
	.align		4
.L_743:
        /*10c8*/ 	.byte	0x04, 0x12
        /*10ca*/ 	.short	(.L_745 - .L_744)
	.align		4
.L_744:
        /*10cc*/ 	.word	index@(_Z25selective_scan_fwd_kernelI32Selective_Scan_fwd_kernel_traitsILi32ELi16ELi1ELb0ELb1ELb1ELb0EN3c108BFloat16ENS1_7complexIfEEEEv13SSMParamsBase)
        /*10d0*/ 	.word	0x00000000


	//----- nvinfo : EIATTR_MIN_STACK_SIZE
	.align		4
.L_745:
        /*10d4*/ 	.byte	0x04, 0x12
        /*10d6*/ 	.short	(.L_747 - .L_746)
	.align		4
.L_746:
        /*10d8*/ 	.word	index@(_Z25selective_scan_fwd_kernelI32Selective_Scan_fwd_kernel_traitsILi32ELi16ELi1ELb0ELb1ELb1ELb1EN3c108BFloat16ENS1_7complexIfEEEEv13SSMParamsBase)
        /*10dc*/ 	.word	0x00000000


	//----- nvinfo : EIATTR_MIN_STACK_SIZE
	.align		4
.L_747:
        /*10e0*/ 	.byte	0x04, 0x12
        /*10e2*/ 	.short	(.L_749 - .L_748)
	.align		4
.L_748:
        /*10e4*/ 	.word	index@(_Z25selective_scan_fwd_kernelI32Selective_Scan_fwd_kernel_traitsILi32ELi16ELi1ELb1ELb0ELb0ELb0EN3c108BFloat16ENS1_7complexIfEEEEv13SSMParamsBase)
        /*10e8*/ 	.word	0x00000000


	//----- nvinfo : EIATTR_MIN_STACK_SIZE
	.align		4
.L_749:
        /*10ec*/ 	.byte	0x04, 0x12
        /*10ee*/ 	.short	(.L_751 - .L_750)
	.align		4
.L_750:
        /*10f0*/ 	.word	index@(_Z25selective_scan_fwd_kernelI32Selective_Scan_fwd_kernel_traitsILi32ELi16ELi1ELb1ELb0ELb0ELb1EN3c108BFloat16ENS1_7complexIfEEEEv13SSMParamsBase)
        /*10f4*/ 	.word	0x00000000


	//----- nvinfo : EIATTR_MIN_STACK_SIZE
	.align		4
.L_751:
        /*10f8*/ 	.byte	0x04, 0x12
        /*10fa*/ 	.short	(.L_753 - .L_752)
	.align		4
.L_752:
        /*10fc*/ 	.word	index@(_Z25selective_scan_fwd_kernelI32Selective_Scan_fwd_kernel_traitsILi32ELi16ELi1ELb1ELb0ELb1ELb0EN3c108BFloat16ENS1_7complexIfEEEEv13SSMParamsBase)
        /*1100*/ 	.word	0x00000000


	//----- nvinfo : EIATTR_MIN_STACK_SIZE
	.align		4
.L_753:
        /*1104*/ 	.byte	0x04, 0x12
        /*1106*/ 	.short	(.L_755 - .L_754)
	.align		4
.L_754:
        /*1108*/ 	.word	index@(_Z25selective_scan_fwd_kernelI32Selective_Scan_fwd_kernel_traitsILi32ELi16ELi1ELb1ELb0ELb1ELb1EN3c108BFloat16ENS1_7complexIfEEEEv13SSMParamsBase)
        /*110c*/ 	.word	0x00000000


	//----- nvinfo : EIATTR_MIN_STACK_SIZE
	.align		4
.L_755:
        /*1110*/ 	.byte	0x04, 0x12
        /*1112*/ 	.short	(.L_757 - .L_756)
	.align		4
.L_756:
        /*1114*/ 	.word	index@(_Z25selective_scan_fwd_kernelI32Selective_Scan_fwd_kernel_traitsILi32ELi16ELi1ELb1ELb1ELb0ELb0EN3c108BFloat16ENS1_7complexIfEEEEv13SSMParamsBase)
        /*1118*/ 	.word	0x00000000


	//----- nvinfo : EIATTR_MIN_STACK_SIZE
	.align		4
.L_757:
        /*111c*/ 	.byte	0x04, 0x12
        /*111e*/ 	.short	(.L_759 - .L_758)
	.align		4
.L_758:
        /*1120*/ 	.word	index@(_Z25selective_scan_fwd_kernelI32Selective_Scan_fwd_kernel_traitsILi32ELi16ELi1ELb1ELb1ELb0ELb1EN3c108BFloat16ENS1_7complexIfEEEEv13SSMParamsBase)
        /*1124*/ 	.word	0x00000000


	//----- nvinfo : EIATTR_MIN_STACK_SIZE
	.align		4
.L_759:
        /*1128*/ 	.byte	0x04, 0x12
        /*112a*/ 	.short	(.L_761 - .L_760)
	.align		4
.L_760:
        /*112c*/ 	.word	index@(_Z25selective_scan_fwd_kernelI32Selective_Scan_fwd_kernel_traitsILi32ELi16ELi1ELb1ELb1ELb1ELb0EN3c108BFloat16ENS1_7complexIfEEEEv13SSMParamsBase)
        /*1130*/ 	.word	0x00000000


	//----- nvinfo : EIATTR_MIN_STACK_SIZE
	.align		4
.L_761:
        /*1134*/ 	.byte	0x04, 0x12
        /*1136*/ 	.short	(.L_763 - .L_762)
	.align		4
.L_762:
        /*1138*/ 	.word	index@(_Z25selective_scan_fwd_kernelI32Selective_Scan_fwd_kernel_traitsILi32ELi16ELi1ELb1ELb1ELb1ELb1EN3c108BFloat16ENS1_7complexIfEEEEv13SSMParamsBase)
        /*113c*/ 	.word	0x00000000


	//----- nvinfo : EIATTR_MIN_STACK_SIZE
	.align		4
.L_763:
        /*1140*/ 	.byte	0x04, 0x12
        /*1142*/ 	.short	(.L_765 - .L_764)
	.align		4
.L_764:
        /*1144*/ 	.word	index@(_Z25selective_scan_fwd_kernelI32Selective_Scan_fwd_kernel_traitsILi32ELi8ELi1ELb0ELb0ELb0ELb0EN3c108BFloat16ENS1_7complexIfEEEEv13SSMParamsBase)
        /*1148*/ 	.word	0x00000000


	//----- nvinfo : EIATTR_MIN_STACK_SIZE
	.align		4
.L_765:
        /*114c*/ 	.byte	0x04, 0x12
        /*114e*/ 	.short	(.L_767 - .L_766)
	.align		4
.L_766:
        /*1150*/ 	.word	index@(_Z25selective_scan_fwd_kernelI32Selective_Scan_fwd_kernel_traitsILi32ELi8ELi1ELb0ELb0ELb0ELb1EN3c108BFloat16ENS1_7complexIfEEEEv13SSMParamsBase)
        /*1154*/ 	.word	0x00000000


	//----- nvinfo : EIATTR_MIN_STACK_SIZE
	.align		4
.L_767:
        /*1158*/ 	.byte	0x04, 0x12
        /*115a*/ 	.short	(.L_769 - .L_768)
	.align		4
.L_768:
        /*115c*/ 	.word	index@(_Z25selective_scan_fwd_kernelI32Selective_Scan_fwd_kernel_traitsILi32ELi8ELi1ELb0ELb0ELb1ELb0EN3c108BFloat16ENS1_7complexIfEEEEv13SSMParamsBase)
        /*1160*/ 	.word	0x00000000


	//----- nvinfo : EIATTR_MIN_STACK_SIZE
	.align		4
.L_769:
        /*1164*/ 	.byte	0x04, 0x12
        /*1166*/ 	.short	(.L_771 - .L_770)
	.align		4
.L_770:
        /*1168*/ 	.word	index@(_Z25selective_scan_fwd_kernelI32Selective_Scan_fwd_kernel_traitsILi32ELi8ELi1ELb0ELb0ELb1ELb1EN3c108BFloat16ENS1_7complexIfEEEEv13SSMParamsBase)
        /*116c*/ 	.word	0x00000000


	//----- nvinfo : EIATTR_MIN_STACK_SIZE
	.align		4
.L_771:
        /*1170*/ 	.byte	0x04, 0x12
        /*1172*/ 	.short	(.L_773 - .L_772)
	.align		4
.L_772:
        /*1174*/ 	.word	index@(_Z25selective_scan_fwd_kernelI32Selective_Scan_fwd_kernel_traitsILi32ELi8ELi1ELb0ELb1ELb0ELb0EN3c108BFloat16ENS1_7complexIfEEEEv13SSMParamsBase)
        /*1178*/ 	.word	0x00000000


	//----- nvinfo : EIATTR_MIN_STACK_SIZE
	.align		4
.L_773:
        /*117c*/ 	.byte	0x04, 0x12
        /*117e*/ 	.short	(.L_775 - .L_774)
	.align		4
.L_774:
        /*1180*/ 	.word	index@(_Z25selective_scan_fwd_kernelI32Selective_Scan_fwd_kernel_traitsILi32ELi8ELi1ELb0ELb1ELb0ELb1EN3c108BFloat16ENS1_7complexIfEEEEv13SSMParamsBase)
        /*1184*/ 	.word	0x00000000


	//----- nvinfo : EIATTR_MIN_STACK_SIZE
	.align		4
.L_775:
        /*1188*/ 	.byte	0x04, 0x12
        /*118a*/ 	.short	(.L_777 - .L_776)
	.align		4
.L_776:
        /*118c*/ 	.word	index@(_Z25selective_scan_fwd_kernelI32Selective_Scan_fwd_kernel_traitsILi32ELi8ELi1ELb0ELb1ELb1ELb0EN3c108BFloat16ENS1_7complexIfEEEEv13SSMParamsBase)
        /*1190*/ 	.word	0x00000000


	//----- nvinfo : EIATTR_MIN_STACK_SIZE
	.align		4
.L_777:
        /*1194*/ 	.byte	0x04, 0x12
        /*1196*/ 	.short	(.L_779 - .L_778)
	.align		4
.L_778:
        /*1198*/ 	.word	index@(_Z25selective_scan_fwd_kernelI32Selective_Scan_fwd_kernel_traitsILi32ELi8ELi1ELb0ELb1ELb1ELb1EN3c108BFloat16ENS1_7complexIfEEEEv13SSMParamsBase)
        /*119c*/ 	.word	0x00000000


	//----- nvinfo : EIATTR_MIN_STACK_SIZE
	.align		4
.L_779:
        /*11a0*/ 	.byte	0x04, 0x12
        /*11a2*/ 	.short	(.L_781 - .L_780)
	.align		4
.L_780:
        /*11a4*/ 	.word	index@(_Z25selective_scan_fwd_kernelI32Selective_Scan_fwd_kernel_traitsILi32ELi8ELi1ELb1ELb0ELb0ELb0EN3c108BFloat16ENS1_7complexIfEEEEv13SSMParamsBase)
        /*11a8*/ 	.word	0x00000000


	//----- nvinfo : EIATTR_MIN_STACK_SIZE
	.align		4
.L_781:
        /*11ac*/ 	.byte	0x04, 0x12
        /*11ae*/ 	.short	(.L_783 - .L_782)
	.align		4
.L_782:
        /*11b0*/ 	.word	index@(_Z25selective_scan_fwd_kernelI32Selective_Scan_fwd_kernel_traitsILi32ELi8ELi1ELb1ELb0ELb0ELb1EN3c108BFloat16ENS1_7complexIfEEEEv13SSMParamsBase)
        /*11b4*/ 	.word	0x00000000


	//----- nvinfo : EIATTR_MIN_STACK_SIZE
	.align		4
.L_783:
        /*11b8*/ 	.byte	0x04, 0x12
        /*11ba*/ 	.short	(.L_785 - .L_784)
	.align		4
.L_784:
        /*11bc*/ 	.word	index@(_Z25selective_scan_fwd_kernelI32Selective_Scan_fwd_kernel_traitsILi32ELi8ELi1ELb1ELb0ELb1ELb0EN3c108BFloat16ENS1_7complexIfEEEEv13SSMParamsBase)
        /*11c0*/ 	.word	0x00000000


	//----- nvinfo : EIATTR_MIN_STACK_SIZE
	.align		4
.L_785:
        /*11c4*/ 	.byte	0x04, 0x12
        /*11c6*/ 	.short	(.L_787 - .L_786)
	.align		4
.L_786:
        /*11c8*/ 	.word	index@(_Z25selective_scan_fwd_kernelI32Selective_Scan_fwd_kernel_traitsILi32ELi8ELi1ELb1ELb0ELb1ELb1EN3c108BFloat16ENS1_7complexIfEEEEv13SSMParamsBase)
        /*11cc*/ 	.word	0x00000000


	//----- nvinfo : EIATTR_MIN_STACK_SIZE
	.align		4
.L_787:
        /*11d0*/ 	.byte	0x04, 0x12
        /*11d2*/ 	.short	(.L_789 - .L_788)
	.align		4
.L_788:
        /*11d4*/ 	.word	index@(_Z25selective_scan_fwd_kernelI32Selective_Scan_fwd_kernel_traitsILi32ELi8ELi1ELb1ELb1ELb0ELb0EN3c108BFloat16ENS1_7complexIfEEEEv13SSMParamsBase)
        /*11d8*/ 	.word	0x00000000


	//----- nvinfo : EIATTR_MIN_STACK_SIZE
	.align		4
.L_789:
        /*11dc*/ 	.byte	0x04, 0x12
        /*11de*/ 	.short	(.L_791 - .L_790)
	.align		4
.L_790:
        /*11e0*/ 	.word	index@(_Z25selective_scan_fwd_kernelI32Selective_Scan_fwd_kernel_traitsILi32ELi8ELi1ELb1ELb1ELb0ELb1EN3c108BFloat16ENS1_7complexIfEEEEv13SSMParamsBase)
        /*11e4*/ 	.word	0x00000000


	//----- nvinfo : EIATTR_MIN_STACK_SIZE
	.align		4
.L_791:
        /*11e8*/ 	.byte	0x04, 0x12
        /*11ea*/ 	.short	(.L_793 - .L_792)
	.align		4
.L_792:
        /*11ec*/ 	.word	index@(_Z25selective_scan_fwd_kernelI32Selective_Scan_fwd_kernel_traitsILi32ELi8ELi1ELb1ELb1ELb1ELb0EN3c108BFloat16ENS1_7complexIfEEEEv13SSMParamsBase)
        /*11f0*/ 	.word	0x00000000


	//----- nvinfo : EIATTR_MIN_STACK_SIZE
	.align		4
.L_793:
        /*11f4*/ 	.byte	0x04, 0x12
        /*11f6*/ 	.short	(.L_795 - .L_794)
	.align		4
.L_794:
        /*11f8*/ 	.word	index@(_Z25selective_scan_fwd_kernelI32Selective_Scan_fwd_kernel_traitsILi32ELi8ELi1ELb1ELb1ELb1ELb1EN3c108BFloat16ENS1_7complexIfEEEEv13SSMParamsBase)
        /*11fc*/ 	.word	0x00000000


	//----- nvinfo : EIATTR_MIN_STACK_SIZE
	.align		4
.L_795:
        /*1200*/ 	.byte	0x04, 0x12
        /*1202*/ 	.short	(.L_797 - .L_796)
	.align		4
.L_796:
        /*1204*/ 	.word	index@(_Z25selective_scan_fwd_kernelI32Selective_Scan_fwd_kernel_traitsILi32ELi4ELi1ELb0ELb0ELb0ELb0EN3c108BFloat16ENS1_7complexIfEEEEv13SSMParamsBase)
        /*1208*/ 	.word	0x00000000


	//----- nvinfo : EIATTR_MIN_STACK_SIZE
	.align		4
.L_797:
        /*120c*/ 	.byte	0x04, 0x12
        /*120e*/ 	.short	(.L_799 - .L_798)
	.align		4
.L_798:
        /*1210*/ 	.word	index@(_Z25selective_scan_fwd_kernelI32Selective_Scan_fwd_kernel_traitsILi32ELi4ELi1ELb0ELb0ELb0ELb1EN3c108BFloat16ENS1_7complexIfEEEEv13SSMParamsBase)
        /*1214*/ 	.word	0x00000000


	//----- nvinfo : EIATTR_MIN_STACK_SIZE
	.align		4
.L_799:
        /*1218*/ 	.byte	0x04, 0x12
        /*121a*/ 	.short	(.L_801 - .L_800)
	.align		4
.L_800:
        /*121c*/ 	.word	index@(_Z25selective_scan_fwd_kernelI32Selective_Scan_fwd_kernel_traitsILi32ELi4ELi1ELb0ELb0ELb1ELb0EN3c108BFloat16ENS1_7complexIfEEEEv13SSMParamsBase)
        /*1220*/ 	.word	0x00000000


	//----- nvinfo : EIATTR_MIN_STACK_SIZE
	.align		4
.L_801:
        /*1224*/ 	.byte	0x04, 0x12
        /*1226*/ 	.short	(.L_803 - .L_802)
	.align		4
.L_802:
        /*1228*/ 	.word	index@(_Z25selective_scan_fwd_kernelI32Selective_Scan_fwd_kernel_traitsILi32ELi4ELi1ELb0ELb0ELb1ELb1EN3c108BFloat16ENS1_7complexIfEEEEv13SSMParamsBase)
        /*122c*/ 	.word	0x00000000


	//----- nvinfo : EIATTR_MIN_STACK_SIZE
	.align		4
.L_803:
        /*1230*/ 	.byte	0x04, 0x12
        /*1232*/ 	.short	(.L_805 - .L_804)
	.align		4
.L_804:
        /*1234*/ 	.word	index@(_Z25selective_scan_fwd_kernelI32Selective_Scan_fwd_kernel_traitsILi32ELi4ELi1ELb0ELb1ELb0ELb0EN3c108BFloat16ENS1_7complexIfEEEEv13SSMParamsBase)
        /*1238*/ 	.word	0x00000000


	//----- nvinfo : EIATTR_MIN_STACK_SIZE
	.align		4
.L_805:
        /*123c*/ 	.byte	0x04, 0x12
        /*123e*/ 	.short	(.L_807 - .L_806)
	.align		4
.L_806:
        /*1240*/ 	.word	index@(_Z25selective_scan_fwd_kernelI32Selective_Scan_fwd_kernel_traitsILi32ELi4ELi1ELb0ELb1ELb0ELb1EN3c108BFloat16ENS1_7complexIfEEEEv13SSMParamsBase)
        /*1244*/ 	.word	0x00000000


	//----- nvinfo : EIATTR_MIN_STACK_SIZE
	.align		4
.L_807:
        /*1248*/ 	.byte	0x04, 0x12
        /*124a*/ 	.short	(.L_809 - .L_808)
	.align		4
.L_808:
        /*124c*/ 	.word	index@(_Z25selective_scan_fwd_kernelI32Selective_Scan_fwd_kernel_traitsILi32ELi4ELi1ELb0ELb1ELb1ELb0EN3c108BFloat16ENS1_7complexIfEEEEv13SSMParamsBase)
        /*1250*/ 	.word	0x00000000


	//----- nvinfo : EIATTR_MIN_STACK_SIZE
	.align		4
.L_809:
        /*1254*/ 	.byte	0x04, 0x12
        /*1256*/ 	.short	(.L_811 - .L_810)
	.align		4
.L_810:
        /*1258*/ 	.word	index@(_Z25selective_scan_fwd_kernelI32Selective_Scan_fwd_kernel_traitsILi32ELi4ELi1ELb0ELb1ELb1ELb1EN3c108BFloat16ENS1_7complexIfEEEEv13SSMParamsBase)
        /*125c*/ 	.word	0x00000000


	//----- nvinfo : EIATTR_MIN_STACK_SIZE
	.align		4
.L_811:
        /*1260*/ 	.byte	0x04, 0x12
        /*1262*/ 	.short	(.L_813 - .L_812)
	.align		4
.L_812:
        /*1264*/ 	.word	index@(_Z25selective_scan_fwd_kernelI32Selective_Scan_fwd_kernel_traitsILi32ELi4ELi1ELb1ELb0ELb0ELb0EN3c108BFloat16ENS1_7complexIfEEEEv13SSMParamsBase)
        /*1268*/ 	.word	0x00000000


	//----- nvinfo : EIATTR_MIN_STACK_SIZE
	.align		4
.L_813:
        /*126c*/ 	.byte	0x04, 0x12
        /*126e*/ 	.short	(.L_815 - .L_814)
	.align		4
.L_814:
        /*1270*/ 	.word	index@(_Z25selective_scan_fwd_kernelI32Selective_Scan_fwd_kernel_traitsILi32ELi4ELi1ELb1ELb0ELb0ELb1EN3c108BFloat16ENS1_7complexIfEEEEv13SSMParamsBase)
        /*1274*/ 	.word	0x00000000


	//----- nvinfo : EIATTR_MIN_STACK_SIZE
	.align		4
.L_815:
        /*1278*/ 	.byte	0x04, 0x12
        /*127a*/ 	.short	(.L_817 - .L_816)
	.align		4
.L_816:
        /*127c*/ 	.word	index@(_Z25selective_scan_fwd_kernelI32Selective_Scan_fwd_kernel_traitsILi32ELi4ELi1ELb1ELb0ELb1ELb0EN3c108BFloat16ENS1_7complexIfEEEEv13SSMParamsBase)
        /*1280*/ 	.word	0x00000000


	//----- nvinfo : EIATTR_MIN_STACK_SIZE
	.align		4
.L_817:
        /*1284*/ 	.byte	0x04, 0x12
        /*1286*/ 	.short	(.L_819 - .L_818)
	.align		4
.L_818:
        /*1288*/ 	.word	index@(_Z25selective_scan_fwd_kernelI32Selective_Scan_fwd_kernel_traitsILi32ELi4ELi1ELb1ELb0ELb1ELb1EN3c108BFloat16ENS1_7complexIfEEEEv13SSMParamsBase)
        /*128c*/ 	.word	0x00000000


	//----- nvinfo : EIATTR_MIN_STACK_SIZE
	.align		4
.L_819:
        /*1290*/ 	.byte	0x04, 0x12
        /*1292*/ 	.short	(.L_821 - .L_820)
	.align		4
.L_820:
        /*1294*/ 	.word	index@(_Z25selective_scan_fwd_kernelI32Selective_Scan_fwd_kernel_traitsILi32ELi4ELi1ELb1ELb1ELb0ELb0EN3c108BFloat16ENS1_7complexIfEEEEv13SSMParamsBase)
        /*1298*/ 	.word	0x00000000


	//----- nvinfo : EIATTR_MIN_STACK_SIZE
	.align		4
.L_821:
        /*129c*/ 	.byte	0x04, 0x12
        /*129e*/ 	.short	(.L_823 - .L_822)
	.align		4
.L_822:
        /*12a0*/ 	.word	index@(_Z25selective_scan_fwd_kernelI32Selective_Scan_fwd_kernel_traitsILi32ELi4ELi1ELb1ELb1ELb0ELb1EN3c108BFloat16ENS1_7complexIfEEEEv13SSMParamsBase)
        /*12a4*/ 	.word	0x00000000


	//----- nvinfo : EIATTR_MIN_STACK_SIZE
	.align		4
.L_823:
        /*12a8*/ 	.byte	0x04, 0x12
        /*12aa*/ 	.short	(.L_825 - .L_824)
	.align		4
.L_824:
        /*12ac*/ 	.word	index@(_Z25selective_scan_fwd_kernelI32Selective_Scan_fwd_kernel_traitsILi32ELi4ELi1ELb1ELb1ELb1ELb0EN3c108BFloat16ENS1_7complexIfEEEEv13SSMParamsBase)
        /*12b0*/ 	.word	0x00000000


	//----- nvinfo : EIATTR_MIN_STACK_SIZE
	.align		4
.L_825:
        /*12b4*/ 	.byte	0x04, 0x12
        /*12b6*/ 	.short	(.L_827 - .L_826)
	.align		4
.L_826:
        /*12b8*/ 	.word	index@(_Z25selective_scan_fwd_kernelI32Selective_Scan_fwd_kernel_traitsILi32ELi4ELi1ELb1ELb1ELb1ELb1EN3c108BFloat16ENS1_7complexIfEEEEv13SSMParamsBase)
        /*12bc*/ 	.word	0x00000000


	//----- nvinfo : EIATTR_MIN_STACK_SIZE
	.align		4
.L_827:
        /*12c0*/ 	.byte	0x04, 0x12
        /*12c2*/ 	.short	(.L_829 - .L_828)
	.align		4
.L_828:
        /*12c4*/ 	.word	index@(_Z25selective_scan_fwd_kernelI32Selective_Scan_fwd_kernel_traitsILi128ELi16ELi1ELb0ELb0ELb0ELb0EN3c108BFloat16EfEEv13SSMParamsBase)
        /*12c8*/ 	.word	0x00000000


	//----- nvinfo : EIATTR_MIN_STACK_SIZE
	.align		4
.L_829:
        /*12cc*/ 	.byte	0x04, 0x12
        /*12ce*/ 	.short	(.L_831 - .L_830)
	.align		4
.L_830:
        /*12d0*/ 	.word	index@(_Z25selective_scan_fwd_kernelI32Selective_Scan_fwd_kernel_traitsILi128ELi16ELi1ELb0ELb0ELb0ELb1EN3c108BFloat16EfEEv13SSMParamsBase)
        /*12d4*/ 	.word	0x00000000


	//----- nvinfo : EIATTR_MIN_STACK_SIZE
	.align		4
.L_831:
        /*12d8*/ 	.byte	0x04, 0x12
        /*12da*/ 	.short	(.L_833 - .L_832)
	.align		4
.L_832:
        /*12dc*/ 	.word	index@(_Z25selective_scan_fwd_kernelI32Selective_Scan_fwd_kernel_traitsILi128ELi16ELi1ELb0ELb0ELb1ELb0EN3c108BFloat16EfEEv13SSMParamsBase)
        /*12e0*/ 	.word	0x00000000


	//----- nvinfo : EIATTR_MIN_STACK_SIZE
	.align		4
.L_833:
        /*12e4*/ 	.byte	0x04, 0x12
        /*12e6*/ 	.short	(.L_835 - .L_834)
	.align		4
.L_834:
        /*12e8*/ 	.word	index@(_Z25selective_scan_fwd_kernelI32Selective_Scan_fwd_kernel_traitsILi128ELi16ELi1ELb0ELb0ELb1ELb1EN3c108BFloat16EfEEv13SSMParamsBase)
        /*12ec*/ 	.word	0x00000000


	//----- nvinfo : EIATTR_MIN_STACK_SIZE
	.align		4
.L_835:
        /*12f0*/ 	.byte	0x04, 0x12
        /*12f2*/ 	.short	(.L_837 - .L_836)
	.align		4
.L_836:
        /*12f4*/ 	.word	index@(_Z25selective_scan_fwd_kernelI32Selective_Scan_fwd_kernel_traitsILi128ELi16ELi1ELb0ELb1ELb0ELb0EN3c108BFloat16EfEEv13SSMParamsBase)
        /*12f8*/ 	.word	0x00000000


	//----- nvinfo : EIATTR_MIN_STACK_SIZE
	.align		4
.L_837:
        /*12fc*/ 	.byte	0x04, 0x12
        /*12fe*/ 	.short	(.L_839 - .L_838)
	.align		4
.L_838:
        /*1300*/ 	.word	index@(_Z25selective_scan_fwd_kernelI32Selective_Scan_fwd_kernel_traitsILi128ELi16ELi1ELb0ELb1ELb0ELb1EN3c108BFloat16EfEEv13SSMParamsBase)
        /*1304*/ 	.word	0x00000000


	//----- nvinfo : EIATTR_MIN_STACK_SIZE
	.align		4
.L_839:
        /*1308*/ 	.byte	0x04, 0x12
        /*130a*/ 	.short	(.L_841 - .L_840)
	.align		4
.L_840:
        /*130c*/ 	.word	index@(_Z25selective_scan_fwd_kernelI32Selective_Scan_fwd_kernel_traitsILi128ELi16ELi1ELb0ELb1ELb1ELb0EN3c108BFloat16EfEEv13SSMParamsBase)
        /*1310*/ 	.word	0x00000000


	//----- nvinfo : EIATTR_MIN_STACK_SIZE
	.align		4
.L_841:
        /*1314*/ 	.byte	0x04, 0x12
        /*1316*/ 	.short	(.L_843 - .L_842)
	.align		4
.L_842:
        /*1318*/ 	.word	index@(_Z25selective_scan_fwd_kernelI32Selective_Scan_fwd_kernel_traitsILi128ELi16ELi1ELb0ELb1ELb1ELb1EN3c108BFloat16EfEEv13SSMParamsBase)
        /*131c*/ 	.word	0x00000000


	//----- nvinfo : EIATTR_MIN_STACK_SIZE
	.align		4
.L_843:
        /*1320*/ 	.byte	0x04, 0x12
        /*1322*/ 	.short	(.L_845 - .L_844)
	.align		4
.L_844:
        /*1324*/ 	.word	index@(_Z25selective_scan_fwd_kernelI32Selective_Scan_fwd_kernel_traitsILi128ELi16ELi1ELb1ELb0ELb0ELb0EN3c108BFloat16EfEEv13SSMParamsBase)
        /*1328*/ 	.word	0x00000000


	//----- nvinfo : EIATTR_MIN_STACK_SIZE
	.align		4
.L_845:
        /*132c*/ 	.byte	0x04, 0x12
        /*132e*/ 	.short	(.L_847 - .L_846)
	.align		4
.L_846:
        /*1330*/ 	.word	index@(_Z25selective_scan_fwd_kernelI32Selective_Scan_fwd_kernel_traitsILi128ELi16ELi1ELb1ELb0ELb0ELb1EN3c108BFloat16EfEEv13SSMParamsBase)
        /*1334*/ 	.word	0x00000000


	//----- nvinfo : EIATTR_MIN_STACK_SIZE
	.align		4
.L_847:
        /*1338*/ 	.byte	0x04, 0x12
        /*133a*/ 	.short	(.L_849 - .L_848)
	.align		4
.L_848:
        /*133c*/ 	.word	index@(_Z25selective_scan_fwd_kernelI32Selective_Scan_fwd_kernel_traitsILi128ELi16ELi1ELb1ELb0ELb1ELb0EN3c108BFloat16EfEEv13SSMParamsBase)
        /*1340*/ 	.word	0x00000000


	//----- nvinfo : EIATTR_MIN_STACK_SIZE
	.align		4
.L_849:
        /*1344*/ 	.byte	0x04, 0x12
        /*1346*/ 	.short	(.L_851 - .L_850)
	.align		4
.L_850:
        /*1348*/ 	.word	index@(_Z25selective_scan_fwd_kernelI32Selective_Scan_fwd_kernel_traitsILi128ELi16ELi1ELb1ELb0ELb1ELb1EN3c108BFloat16EfEEv13SSMParamsBase)
        /*134c*/ 	.word	0x00000000


	//----- nvinfo : EIATTR_MIN_STACK_SIZE
	.align		4
.L_851:
        /*1350*/ 	.byte	0x04, 0x12
        /*1352*/ 	.short	(.L_853 - .L_852)
	.align		4
.L_852:
        /*1354*/ 	.word	index@(_Z25selective_scan_fwd_kernelI32Selective_Scan_fwd_kernel_traitsILi128ELi16ELi1ELb1ELb1ELb0ELb0EN3c108BFloat16EfEEv13SSMParamsBase)
        /*1358*/ 	.word	0x00000000


	//----- nvinfo : EIATTR_MIN_STACK_SIZE
	.align		4
.L_853:
        /*135c*/ 	.byte	0x04, 0x12
        /*135e*/ 	.short	(.L_855 - .L_854)
	.align		4
.L_854:
        /*1360*/ 	.word	index@(_Z25selective_scan_fwd_kernelI32Selective_Scan_fwd_kernel_traitsILi128ELi16ELi1ELb1ELb1ELb0ELb1EN3c108BFloat16EfEEv13SSMParamsBase)
        /*1364*/ 	.word	0x00000000


	//----- nvinfo : EIATTR_MIN_STACK_SIZE
	.align		4
.L_855:
        /*1368*/ 	.byte	0x04, 0x12
        /*136a*/ 	.short	(.L_857 - .L_856)
	.align		4
.L_856:
        /*136c*/ 	.word	index@(_Z25selective_scan_fwd_kernelI32Selective_Scan_fwd_kernel_traitsILi128ELi16ELi1ELb1ELb1ELb1ELb0EN3c108BFloat16EfEEv13SSMParamsBase)
        /*1370*/ 	.word	0x00000000


	//----- nvinfo : EIATTR_MIN_STACK_SIZE
	.align		4
.L_857:
        /*1374*/ 	.byte	0x04, 0x12
        /*1376*/ 	.short	(.L_859 - .L_858)
	.align		4
.L_858:
        /*1378*/ 	.word	index@(_Z25selective_scan_fwd_kernelI32Selective_Scan_fwd_kernel_traitsILi128ELi16ELi1ELb1ELb1ELb1ELb1EN3c108BFloat16EfEEv13SSMParamsBase)
        /*137c*/ 	.word	0x00000000


	//----- nvinfo : EIATTR_MIN_STACK_SIZE
	.align		4
.L_859:
        /*1380*/ 	.byte	0x04, 0x12
        /*1382*/ 	.short	(.L_861 - .L_860)
	.align		4
.L_860:
        /*1384*/ 	.word	index@(_Z25selective_scan_fwd_kernelI32Selective_Scan_fwd_kernel_traitsILi64ELi16ELi1ELb0ELb0ELb0ELb0EN3c108BFloat16EfEEv13SSMParamsBase)
        /*1388*/ 	.word	0x00000000


	//----- nvinfo : EIATTR_MIN_STACK_SIZE
	.align		4
.L_861:
        /*138c*/ 	.byte	0x04, 0x12
        /*138e*/ 	.short	(.L_863 - .L_862)
	.align		4
.L_862:
        /*1390*/ 	.word	index@(_Z25selective_scan_fwd_kernelI32Selective_Scan_fwd_kernel_traitsILi64ELi16ELi1ELb0ELb0ELb0ELb1EN3c108BFloat16EfEEv13SSMParamsBase)
        /*1394*/ 	.word	0x00000000


	//----- nvinfo : EIATTR_MIN_STACK_SIZE
	.align		4
.L_863:
        /*1398*/ 	.byte	0x04, 0x12
        /*139a*/ 	.short	(.L_865 - .L_864)
	.align		4
.L_864:
        /*139c*/ 	.word	index@(_Z25selective_scan_fwd_kernelI32Selective_Scan_fwd_kernel_traitsILi64ELi16ELi1ELb0ELb0ELb1ELb0EN3c108BFloat16EfEEv13SSMParamsBase)
        /*13a0*/ 	.word	0x00000000


	//----- nvinfo : EIATTR_MIN_STACK_SIZE
	.align		4
.L_865:
        /*13a4*/ 	.byte	0x04, 0x12
        /*13a6*/ 	.short	(.L_867 - .L_866)
	.align		4
.L_866:
        /*13a8*/ 	.word	index@(_Z25selective_scan_fwd_kernelI32Selective_Scan_fwd_kernel_traitsILi64ELi16ELi1ELb0ELb0ELb1ELb1EN3c108BFloat16EfEEv13SSMParamsBase)
        /*13ac*/ 	.word	0x00000000


	//----- nvinfo : EIATTR_MIN_STACK_SIZE
	.align		4
.L_867:
        /*13b0*/ 	.byte	0x04, 0x12
        /*13b2*/ 	.short	(.L_869 - .L_868)
	.align		4
.L_868:
        /*13b4*/ 	.word	index@(_Z25selective_scan_fwd_kernelI32Selective_Scan_fwd_kernel_traitsILi64ELi16ELi1ELb0ELb1ELb0ELb0EN3c108BFloat16EfEEv13SSMParamsBase)
        /*13b8*/ 	.word	0x00000000


	//----- nvinfo : EIATTR_MIN_STACK_SIZE
	.align		4
.L_869:
        /*13bc*/ 	.byte	0x04, 0x12
        /*13be*/ 	.short	(.L_871 - .L_870)
	.align		4
.L_870:
        /*13c0*/ 	.word	index@(_Z25selective_scan_fwd_kernelI32Selective_Scan_fwd_kernel_traitsILi64ELi16ELi1ELb0ELb1ELb0ELb1EN3c108BFloat16EfEEv13SSMParamsBase)
        /*13c4*/ 	.word	0x00000000


	//----- nvinfo : EIATTR_MIN_STACK_SIZE
	.align		4
.L_871:
        /*13c8*/ 	.byte	0x04, 0x12
        /*13ca*/ 	.short	(.L_873 - .L_872)
	.align		4
.L_872:
        /*13cc*/ 	.word	index@(_Z25selective_scan_fwd_kernelI32Selective_Scan_fwd_kernel_traitsILi64ELi16ELi1ELb0ELb1ELb1ELb0EN3c108BFloat16EfEEv13SSMParamsBase)
        /*13d0*/ 	.word	0x00000000


	//----- nvinfo : EIATTR_MIN_STACK_SIZE
	.align		4
.L_873:
        /*13d4*/ 	.byte	0x04, 0x12
        /*13d6*/ 	.short	(.L_875 - .L_874)
	.align		4
.L_874:
        /*13d8*/ 	.word	index@(_Z25selective_scan_fwd_kernelI32Selective_Scan_fwd_kernel_traitsILi64ELi16ELi1ELb0ELb1ELb1ELb1EN3c108BFloat16EfEEv13SSMParamsBase)
        /*13dc*/ 	.word	0x00000000


	//----- nvinfo : EIATTR_MIN_STACK_SIZE
	.align		4
.L_875:
        /*13e0*/ 	.byte	0x04, 0x12
        /*13e2*/ 	.short	(.L_877 - .L_876)
	.align		4
.L_876:
        /*13e4*/ 	.word	index@(_Z25selective_scan_fwd_kernelI32Selective_Scan_fwd_kernel_traitsILi64ELi16ELi1ELb1ELb0ELb0ELb0EN3c108BFloat16EfEEv13SSMParamsBase)
        /*13e8*/ 	.word	0x00000000


	//----- nvinfo : EIATTR_MIN_STACK_SIZE
	.align		4
.L_877:
        /*13ec*/ 	.byte	0x04, 0x12
        /*13ee*/ 	.short	(.L_879 - .L_878)
	.align		4
.L_878:
        /*13f0*/ 	.word	index@(_Z25selective_scan_fwd_kernelI32Selective_Scan_fwd_kernel_traitsILi64ELi16ELi1ELb1ELb0ELb0ELb1EN3c108BFloat16EfEEv13SSMParamsBase)
        /*13f4*/ 	.word	0x00000000


	//----- nvinfo : EIATTR_MIN_STACK_SIZE
	.align		4
.L_879:
        /*13f8*/ 	.byte	0x04, 0x12
        /*13fa*/ 	.short	(.L_881 - .L_880)
	.align		4
.L_880:
        /*13fc*/ 	.word	index@(_Z25selective_scan_fwd_kernelI32Selective_Scan_fwd_kernel_traitsILi64ELi16ELi1ELb1ELb0ELb1ELb0EN3c108BFloat16EfEEv13SSMParamsBase)
        /*1400*/ 	.word	0x00000000


	//----- nvinfo : EIATTR_MIN_STACK_SIZE
	.align		4
.L_881:
        /*1404*/ 	.byte	0x04, 0x12
        /*1406*/ 	.short	(.L_883 - .L_882)
	.align		4
.L_882:
        /*1408*/ 	.word	index@(_Z25selective_scan_fwd_kernelI32Selective_Scan_fwd_kernel_traitsILi64ELi16ELi1ELb1ELb0ELb1ELb1EN3c108BFloat16EfEEv13SSMParamsBase)
        /*140c*/ 	.word	0x00000000


	//----- nvinfo : EIATTR_MIN_STACK_SIZE
	.align		4
.L_883:
        /*1410*/ 	.byte	0x04, 0x12
        /*1412*/ 	.short	(.L_885 - .L_884)
	.align		4
.L_884:
        /*1414*/ 	.word	index@(_Z25selective_scan_fwd_kernelI32Selective_Scan_fwd_kernel_traitsILi64ELi16ELi1ELb1ELb1ELb0ELb0EN3c108BFloat16EfEEv13SSMParamsBase)
        /*1418*/ 	.word	0x00000000


	//----- nvinfo : EIATTR_MIN_STACK_SIZE
	.align		4
.L_885:
        /*141c*/ 	.byte	0x04, 0x12
        /*141e*/ 	.short	(.L_887 - .L_886)
	.align		4
.L_886:
        /*1420*/ 	.word	index@(_Z25selective_scan_fwd_kernelI32Selective_Scan_fwd_kernel_traitsILi64ELi16ELi1ELb1ELb1ELb0ELb1EN3c108BFloat16EfEEv13SSMParamsBase)
        /*1424*/ 	.word	0x00000000


	//----- nvinfo : EIATTR_MIN_STACK_SIZE
	.align		4
.L_887:
        /*1428*/ 	.byte	0x04, 0x12
        /*142a*/ 	.short	(.L_889 - .L_888)
	.align		4
.L_888:
        /*142c*/ 	.word	index@(_Z25selective_scan_fwd_kernelI32Selective_Scan_fwd_kernel_traitsILi64ELi16ELi1ELb1ELb1ELb1ELb0EN3c108BFloat16EfEEv13SSMParamsBase)
        /*1430*/ 	.word	0x00000000


	//----- nvinfo : EIATTR_MIN_STACK_SIZE
	.align		4
.L_889:
        /*1434*/ 	.byte	0x04, 0x12
        /*1436*/ 	.short	(.L_891 - .L_890)
	.align		4
.L_890:
        /*1438*/ 	.word	index@(_Z25selective_scan_fwd_kernelI32Selective_Scan_fwd_kernel_traitsILi64ELi16ELi1ELb1ELb1ELb1ELb1EN3c108BFloat16EfEEv13SSMParamsBase)
        /*143c*/ 	.word	0x00000000


	//----- nvinfo : EIATTR_MIN_STACK_SIZE
	.align		4
.L_891:
        /*1440*/ 	.byte	0x04, 0x12
        /*1442*/ 	.short	(.L_893 - .L_892)
	.align		4
.L_892:
        /*1444*/ 	.word	index@(_Z25selective_scan_fwd_kernelI32Selective_Scan_fwd_kernel_traitsILi32ELi16ELi1ELb0ELb0ELb0ELb0EN3c108BFloat16EfEEv13SSMParamsBase)
        /*1448*/ 	.word	0x00000000


	//----- nvinfo : EIATTR_MIN_STACK_SIZE
	.align		4
.L_893:
        /*144c*/ 	.byte	0x04, 0x12
        /*144e*/ 	.short	(.L_895 - .L_894)
	.align		4
.L_894:
        /*1450*/ 	.word	index@(_Z25selective_scan_fwd_kernelI32Selective_Scan_fwd_kernel_traitsILi32ELi16ELi1ELb0ELb0ELb0ELb1EN3c108BFloat16EfEEv13SSMParamsBase)
        /*1454*/ 	.word	0x00000000


	//----- nvinfo : EIATTR_MIN_STACK_SIZE
	.align		4
.L_895:
        /*1458*/ 	.byte	0x04, 0x12
        /*145a*/ 	.short	(.L_897 - .L_896)
	.align		4
.L_896:
        /*145c*/ 	.word	index@(_Z25selective_scan_fwd_kernelI32Selective_Scan_fwd_kernel_traitsILi32ELi16ELi1ELb0ELb0ELb1ELb0EN3c108BFloat16EfEEv13SSMParamsBase)
        /*1460*/ 	.word	0x00000000


	//----- nvinfo : EIATTR_MIN_STACK_SIZE
	.align		4
.L_897:
        /*1464*/ 	.byte	0x04, 0x12
        /*1466*/ 	.short	(.L_899 - .L_898)
	.align		4
.L_898:
        /*1468*/ 	.word	index@(_Z25selective_scan_fwd_kernelI32Selective_Scan_fwd_kernel_traitsILi32ELi16ELi1ELb0ELb0ELb1ELb1EN3c108BFloat16EfEEv13SSMParamsBase)
        /*146c*/ 	.word	0x00000000


	//----- nvinfo : EIATTR_MIN_STACK_SIZE
	.align		4
.L_899:
        /*1470*/ 	.byte	0x04, 0x12
        /*1472*/ 	.short	(.L_901 - .L_900)
	.align		4
.L_900:
        /*1474*/ 	.word	index@(_Z25selective_scan_fwd_kernelI32Selective_Scan_fwd_kernel_traitsILi32ELi16ELi1ELb0ELb1ELb0ELb0EN3c108BFloat16EfEEv13SSMParamsBase)
        /*1478*/ 	.word	0x00000000


	//----- nvinfo : EIATTR_MIN_STACK_SIZE
	.align		4
.L_901:
        /*147c*/ 	.byte	0x04, 0x12
        /*147e*/ 	.short	(.L_903 - .L_902)
	.align		4
.L_902:
        /*1480*/ 	.word	index@(_Z25selective_scan_fwd_kernelI32Selective_Scan_fwd_kernel_traitsILi32ELi16ELi1ELb0ELb1ELb0ELb1EN3c108BFloat16EfEEv13SSMParamsBase)
        /*1484*/ 	.word	0x00000000


	//----- nvinfo : EIATTR_MIN_STACK_SIZE
	.align		4
.L_903:
        /*1488*/ 	.byte	0x04, 0x12
        /*148a*/ 	.short	(.L_905 - .L_904)
	.align		4
.L_904:
        /*148c*/ 	.word	index@(_Z25selective_scan_fwd_kernelI32Selective_Scan_fwd_kernel_traitsILi32ELi16ELi1ELb0ELb1ELb1ELb0EN3c108BFloat16EfEEv13SSMParamsBase)
        /*1490*/ 	.word	0x00000000


	//----- nvinfo : EIATTR_MIN_STACK_SIZE
	.align		4
.L_905:
        /*1494*/ 	.byte	0x04, 0x12
        /*1496*/ 	.short	(.L_907 - .L_906)
	.align		4
.L_906:
        /*1498*/ 	.word	index@(_Z25selective_scan_fwd_kernelI32Selective_Scan_fwd_kernel_traitsILi32ELi16ELi1ELb0ELb1ELb1ELb1EN3c108BFloat16EfEEv13SSMParamsBase)
        /*149c*/ 	.word	0x00000000


	//----- nvinfo : EIATTR_MIN_STACK_SIZE
	.align		4
.L_907:
        /*14a0*/ 	.byte	0x04, 0x12
        /*14a2*/ 	.short	(.L_909 - .L_908)
	.align		4
.L_908:
        /*14a4*/ 	.word	index@(_Z25selective_scan_fwd_kernelI32Selective_Scan_fwd_kernel_traitsILi32ELi16ELi1ELb1ELb0ELb0ELb0EN3c108BFloat16EfEEv13SSMParamsBase)
        /*14a8*/ 	.word	0x00000000


	//----- nvinfo : EIATTR_MIN_STACK_SIZE
	.align		4
.L_909:
        /*14ac*/ 	.byte	0x04, 0x12
        /*14ae*/ 	.short	(.L_911 - .L_910)
	.align		4
.L_910:
        /*14b0*/ 	.word	index@(_Z25selective_scan_fwd_kernelI32Selective_Scan_fwd_kernel_traitsILi32ELi16ELi1ELb1ELb0ELb0ELb1EN3c108BFloat16EfEEv13SSMParamsBase)
        /*14b4*/ 	.word	0x00000000


	//----- nvinfo : EIATTR_MIN_STACK_SIZE
	.align		4
.L_911:
        /*14b8*/ 	.byte	0x04, 0x12
        /*14ba*/ 	.short	(.L_913 - .L_912)
	.align		4
.L_912:
        /*14bc*/ 	.word	index@(_Z25selective_scan_fwd_kernelI32Selective_Scan_fwd_kernel_traitsILi32ELi16ELi1ELb1ELb0ELb1ELb0EN3c108BFloat16EfEEv13SSMParamsBase)
        /*14c0*/ 	.word	0x00000000


	//----- nvinfo : EIATTR_MIN_STACK_SIZE
	.align		4
.L_913:
        /*14c4*/ 	.byte	0x04, 0x12
        /*14c6*/ 	.short	(.L_915 - .L_914)
	.align		4
.L_914:
        /*14c8*/ 	.word	index@(_Z25selective_scan_fwd_kernelI32Selective_Scan_fwd_kernel_traitsILi32ELi16ELi1ELb1ELb0ELb1ELb1EN3c108BFloat16EfEEv13SSMParamsBase)
        /*14cc*/ 	.word	0x00000000


	//----- nvinfo : EIATTR_MIN_STACK_SIZE
	.align		4
.L_915:
        /*14d0*/ 	.byte	0x04, 0x12
        /*14d2*/ 	.short	(.L_917 - .L_916)
	.align		4
.L_916:
        /*14d4*/ 	.word	index@(_Z25selective_scan_fwd_kernelI32Selective_Scan_fwd_kernel_traitsILi32ELi16ELi1ELb1ELb1ELb0ELb0EN3c108BFloat16EfEEv13SSMParamsBase)
        /*14d8*/ 	.word	0x00000000


	//----- nvinfo : EIATTR_MIN_STACK_SIZE
	.align		4
.L_917:
        /*14dc*/ 	.byte	0x04, 0x12
        /*14de*/ 	.short	(.L_919 - .L_918)
	.align		4
.L_918:
        /*14e0*/ 	.word	index@(_Z25selective_scan_fwd_kernelI32Selective_Scan_fwd_kernel_traitsILi32ELi16ELi1ELb1ELb1ELb0ELb1EN3c108BFloat16EfEEv13SSMParamsBase)
        /*14e4*/ 	.word	0x00000000


	//----- nvinfo : EIATTR_MIN_STACK_SIZE
	.align		4
.L_919:
        /*14e8*/ 	.byte	0x04, 0x12
        /*14ea*/ 	.short	(.L_921 - .L_920)
	.align		4
.L_920:
        /*14ec*/ 	.word	index@(_Z25selective_scan_fwd_kernelI32Selective_Scan_fwd_kernel_traitsILi32ELi16ELi1ELb1ELb1ELb1ELb0EN3c108BFloat16EfEEv13SSMParamsBase)
        /*14f0*/ 	.word	0x00000000


	//----- nvinfo : EIATTR_MIN_STACK_SIZE
	.align		4
.L_921:
        /*14f4*/ 	.byte	0x04, 0x12
        /*14f6*/ 	.short	(.L_923 - .L_922)
	.align		4
.L_922:
        /*14f8*/ 	.word	index@(_Z25selective_scan_fwd_kernelI32Selective_Scan_fwd_kernel_traitsILi32ELi16ELi1ELb1ELb1ELb1ELb1EN3c108BFloat16EfEEv13SSMParamsBase)
        /*14fc*/ 	.word	0x00000000


	//----- nvinfo : EIATTR_MIN_STACK_SIZE
	.align		4
.L_923:
        /*1500*/ 	.byte	0x04, 0x12
        /*1502*/ 	.short	(.L_925 - .L_924)
	.align		4
.L_924:
        /*1504*/ 	.word	index@(_Z25selective_scan_fwd_kernelI32Selective_Scan_fwd_kernel_traitsILi32ELi8ELi1ELb0ELb0ELb0ELb0EN3c108BFloat16EfEEv13SSMParamsBase)
        /*1508*/ 	.word	0x00000000


	//----- nvinfo : EIATTR_MIN_STACK_SIZE
	.align		4
.L_925:
        /*150c*/ 	.byte	0x04, 0x12
        /*150e*/ 	.short	(.L_927 - .L_926)
	.align		4
.L_926:
        /*1510*/ 	.word	index@(_Z25selective_scan_fwd_kernelI32Selective_Scan_fwd_kernel_traitsILi32ELi8ELi1ELb0ELb0ELb0ELb1EN3c108BFloat16EfEEv13SSMParamsBase)
        /*1514*/ 	.word	0x00000000


	//----- nvinfo : EIATTR_MIN_STACK_SIZE
	.align		4
.L_927:
        /*1518*/ 	.byte	0x04, 0x12
        /*151a*/ 	.short	(.L_929 - .L_928)
	.align		4
.L_928:
        /*151c*/ 	.word	index@(_Z25selective_scan_fwd_kernelI32Selective_Scan_fwd_kernel_traitsILi32ELi8ELi1ELb0ELb0ELb1ELb0EN3c108BFloat16EfEEv13SSMParamsBase)
        /*1520*/ 	.word	0x00000000


	//----- nvinfo : EIATTR_MIN_STACK_SIZE
	.align		4
.L_929:
        /*1524*/ 	.byte	0x04, 0x12
        /*1526*/ 	.short	(.L_931 - .L_930)
	.align		4
.L_930:
        /*1528*/ 	.word	index@(_Z25selective_scan_fwd_kernelI32Selective_Scan_fwd_kernel_traitsILi32ELi8ELi1ELb0ELb0ELb1ELb1EN3c108BFloat16EfEEv13SSMParamsBase)
        /*152c*/ 	.word	0x00000000


	//----- nvinfo : EIATTR_MIN_STACK_SIZE
	.align		4
.L_931:
        /*1530*/ 	.byte	0x04, 0x12
        /*1532*/ 	.short	(.L_933 - .L_932)
	.align		4
.L_932:
        /*1534*/ 	.word	index@(_Z25selective_scan_fwd_kernelI32Selective_Scan_fwd_kernel_traitsILi32ELi8ELi1ELb0ELb1ELb0ELb0EN3c108BFloat16EfEEv13SSMParamsBase)
        /*1538*/ 	.word	0x00000000


	//----- nvinfo : EIATTR_MIN_STACK_SIZE
	.align		4
.L_933:
        /*153c*/ 	.byte	0x04, 0x12
        /*153e*/ 	.short	(.L_935 - .L_934)
	.align		4
.L_934:
        /*1540*/ 	.word	index@(_Z25selective_scan_fwd_kernelI32Selective_Scan_fwd_kernel_traitsILi32ELi8ELi1ELb0ELb1ELb0ELb1EN3c108BFloat16EfEEv13SSMParamsBase)
        /*1544*/ 	.word	0x00000000


	//----- nvinfo : EIATTR_MIN_STACK_SIZE
	.align		4
.L_935:
        /*1548*/ 	.byte	0x04, 0x12
        /*154a*/ 	.short	(.L_937 - .L_936)
	.align		4
.L_936:
        /*154c*/ 	.word	index@(_Z25selective_scan_fwd_kernelI32Selective_Scan_fwd_kernel_traitsILi32ELi8ELi1ELb0ELb1ELb1ELb0EN3c108BFloat16EfEEv13SSMParamsBase)
        /*1550*/ 	.word	0x00000000


	//----- nvinfo : EIATTR_MIN_STACK_SIZE
	.align		4
.L_937:
        /*1554*/ 	.byte	0x04, 0x12
        /*1556*/ 	.short	(.L_939 - .L_938)
	.align		4
.L_938:
        /*1558*/ 	.word	index@(_Z25selective_scan_fwd_kernelI32Selective_Scan_fwd_kernel_traitsILi32ELi8ELi1ELb0ELb1ELb1ELb1EN3c108BFloat16EfEEv13SSMParamsBase)
        /*155c*/ 	.word	0x00000000


	//----- nvinfo : EIATTR_MIN_STACK_SIZE
	.align		4
.L_939:
        /*1560*/ 	.byte	0x04, 0x12
        /*1562*/ 	.short	(.L_941 - .L_940)
	.align		4
.L_940:
        /*1564*/ 	.word	index@(_Z25selective_scan_fwd_kernelI32Selective_Scan_fwd_kernel_traitsILi32ELi8ELi1ELb1ELb0ELb0ELb0EN3c108BFloat16EfEEv13SSMParamsBase)
        /*1568*/ 	.word	0x00000000


	//----- nvinfo : EIATTR_MIN_STACK_SIZE
	.align		4
.L_941:
        /*156c*/ 	.byte	0x04, 0x12
        /*156e*/ 	.short	(.L_943 - .L_942)
	.align		4
.L_942:
        /*1570*/ 	.word	index@(_Z25selective_scan_fwd_kernelI32Selective_Scan_fwd_kernel_traitsILi32ELi8ELi1ELb1ELb0ELb0ELb1EN3c108BFloat16EfEEv13SSMParamsBase)
        /*1574*/ 	.word	0x00000000


	//----- nvinfo : EIATTR_MIN_STACK_SIZE
	.align		4
.L_943:
        /*1578*/ 	.byte	0x04, 0x12
        /*157a*/ 	.short	(.L_945 - .L_944)
	.align		4
.L_944:
        /*157c*/ 	.word	index@(_Z25selective_scan_fwd_kernelI32Selective_Scan_fwd_kernel_traitsILi32ELi8ELi1ELb1ELb0ELb1ELb0EN3c108BFloat16EfEEv13SSMParamsBase)
        /*1580*/ 	.word	0x00000000


	//----- nvinfo : EIATTR_MIN_STACK_SIZE
	.align		4
.L_945:
        /*1584*/ 	.byte	0x04, 0x12
        /*1586*/ 	.short	(.L_947 - .L_946)
	.align		4
.L_946:
        /*1588*/ 	.word	index@(_Z25selective_scan_fwd_kernelI32Selective_Scan_fwd_kernel_traitsILi32ELi8ELi1ELb1ELb0ELb1ELb1EN3c108BFloat16EfEEv13SSMParamsBase)
        /*158c*/ 	.word	0x00000000


	//----- nvinfo : EIATTR_MIN_STACK_SIZE
	.align		4
.L_947:
        /*1590*/ 	.byte	0x04, 0x12
        /*1592*/ 	.short	(.L_949 - .L_948)
	.align		4
.L_948:
        /*1594*/ 	.word	index@(_Z25selective_scan_fwd_kernelI32Selective_Scan_fwd_kernel_traitsILi32ELi8ELi1ELb1ELb1ELb0ELb0EN3c108BFloat16EfEEv13SSMParamsBase)
        /*1598*/ 	.word	0x00000000


	//----- nvinfo : EIATTR_MIN_STACK_SIZE
	.align		4
.L_949:
        /*159c*/ 	.byte	0x04, 0x12
        /*159e*/ 	.short	(.L_951 - .L_950)
	.align		4
.L_950:
        /*15a0*/ 	.word	index@(_Z25selective_scan_fwd_kernelI32Selective_Scan_fwd_kernel_traitsILi32ELi8ELi1ELb1ELb1ELb0ELb1EN3c108BFloat16EfEEv13SSMParamsBase)
        /*15a4*/ 	.word	0x00000000


	//----- nvinfo : EIATTR_MIN_STACK_SIZE
	.align		4
.L_951:
        /*15a8*/ 	.byte	0x04, 0x12
        /*15aa*/ 	.short	(.L_953 - .L_952)
	.align		4
.L_952:
        /*15ac*/ 	.word	index@(_Z25selective_scan_fwd_kernelI32Selective_Scan_fwd_kernel_traitsILi32ELi8ELi1ELb1ELb1ELb1ELb0EN3c108BFloat16EfEEv13SSMParamsBase)
        /*15b0*/ 	.word	0x00000000


	//----- nvinfo : EIATTR_MIN_STACK_SIZE
	.align		4
.L_953:
        /*15b4*/ 	.byte	0x04, 0x12
        /*15b6*/ 	.short	(.L_955 - .L_954)
	.align		4
.L_954:
        /*15b8*/ 	.word	index@(_Z25selective_scan_fwd_kernelI32Selective_Scan_fwd_kernel_traitsILi32ELi8ELi1ELb1ELb1ELb1ELb1EN3c108BFloat16EfEEv13SSMParamsBase)
        /*15bc*/ 	.word	0x00000000


	//----- nvinfo : EIATTR_MIN_STACK_SIZE
	.align		4
.L_955:
        /*15c0*/ 	.byte	0x04, 0x12
        /*15c2*/ 	.short	(.L_957 - .L_956)
	.align		4
.L_956:
        /*15c4*/ 	.word	index@(_Z25selective_scan_fwd_kernelI32Selective_Scan_fwd_kernel_traitsILi32ELi4ELi1ELb0ELb0ELb0ELb0EN3c108BFloat16EfEEv13SSMParamsBase)
        /*15c8*/ 	.word	0x00000000


	//----- nvinfo : EIATTR_MIN_STACK_SIZE
	.align		4
.L_957:
        /*15cc*/ 	.byte	0x04, 0x12
        /*15ce*/ 	.short	(.L_959 - .L_958)
	.align		4
.L_958:
        /*15d0*/ 	.word	index@(_Z25selective_scan_fwd_kernelI32Selective_Scan_fwd_kernel_traitsILi32ELi4ELi1ELb0ELb0ELb0ELb1EN3c108BFloat16EfEEv13SSMParamsBase)
        /*15d4*/ 	.word	0x00000000


	//----- nvinfo : EIATTR_MIN_STACK_SIZE
	.align		4
.L_959:
        /*15d8*/ 	.byte	0x04, 0x12
        /*15da*/ 	.short	(.L_961 - .L_960)
	.align		4
.L_960:
        /*15dc*/ 	.word	index@(_Z25selective_scan_fwd_kernelI32Selective_Scan_fwd_kernel_traitsILi32ELi4ELi1ELb0ELb0ELb1ELb0EN3c108BFloat16EfEEv13SSMParamsBase)
        /*15e0*/ 	.word	0x00000000


	//----- nvinfo : EIATTR_MIN_STACK_SIZE
	.align		4
.L_961:
        /*15e4*/ 	.byte	0x04, 0x12
        /*15e6*/ 	.short	(.L_963 - .L_962)
	.align		4
.L_962:
        /*15e8*/ 	.word	index@(_Z25selective_scan_fwd_kernelI32Selective_Scan_fwd_kernel_traitsILi32ELi4ELi1ELb0ELb0ELb1ELb1EN3c108BFloat16EfEEv13SSMParamsBase)
        /*15ec*/ 	.word	0x00000000


	//----- nvinfo : EIATTR_MIN_STACK_SIZE
	.align		4
.L_963:
        /*15f0*/ 	.byte	0x04, 0x12
        /*15f2*/ 	.short	(.L_965 - .L_964)
	.align		4
.L_964:
        /*15f4*/ 	.word	index@(_Z25selective_scan_fwd_kernelI32Selective_Scan_fwd_kernel_traitsILi32ELi4ELi1ELb0ELb1ELb0ELb0EN3c108BFloat16EfEEv13SSMParamsBase)
        /*15f8*/ 	.word	0x00000000


	//----- nvinfo : EIATTR_MIN_STACK_SIZE
	.align		4
.L_965:
        /*15fc*/ 	.byte	0x04, 0x12
        /*15fe*/ 	.short	(.L_967 - .L_966)
	.align		4
.L_966:
        /*1600*/ 	.word	index@(_Z25selective_scan_fwd_kernelI32Selective_Scan_fwd_kernel_traitsILi32ELi4ELi1ELb0ELb1ELb0ELb1EN3c108BFloat16EfEEv13SSMParamsBase)
        /*1604*/ 	.word	0x00000000


	//----- nvinfo : EIATTR_MIN_STACK_SIZE
	.align		4
.L_967:
        /*1608*/ 	.byte	0x04, 0x12
        /*160a*/ 	.short	(.L_969 - .L_968)
	.align		4
.L_968:
        /*160c*/ 	.word	index@(_Z25selective_scan_fwd_kernelI32Selective_Scan_fwd_kernel_traitsILi32ELi4ELi1ELb0ELb1ELb1ELb0EN3c108BFloat16EfEEv13SSMParamsBase)
        /*1610*/ 	.word	0x00000000


	//----- nvinfo : EIATTR_MIN_STACK_SIZE
	.align		4
.L_969:
        /*1614*/ 	.byte	0x04, 0x12
        /*1616*/ 	.short	(.L_971 - .L_970)
	.align		4
.L_970:
        /*1618*/ 	.word	index@(_Z25selective_scan_fwd_kernelI32Selective_Scan_fwd_kernel_traitsILi32ELi4ELi1ELb0ELb1ELb1ELb1EN3c108BFloat16EfEEv13SSMParamsBase)
        /*161c*/ 	.word	0x00000000


	//----- nvinfo : EIATTR_MIN_STACK_SIZE
	.align		4
.L_971:
        /*1620*/ 	.byte	0x04, 0x12
        /*1622*/ 	.short	(.L_973 - .L_972)
	.align		4
.L_972:
        /*1624*/ 	.word	index@(_Z25selective_scan_fwd_kernelI32Selective_Scan_fwd_kernel_traitsILi32ELi4ELi1ELb1ELb0ELb0ELb0EN3c108BFloat16EfEEv13SSMParamsBase)
        /*1628*/ 	.word	0x00000000


	//----- nvinfo : EIATTR_MIN_STACK_SIZE
	.align		4
.L_973:
        /*162c*/ 	.byte	0x04, 0x12
        /*162e*/ 	.short	(.L_975 - .L_974)
	.align		4
.L_974:
        /*1630*/ 	.word	index@(_Z25selective_scan_fwd_kernelI32Selective_Scan_fwd_kernel_traitsILi32ELi4ELi1ELb1ELb0ELb0ELb1EN3c108BFloat16EfEEv13SSMParamsBase)
        /*1634*/ 	.word	0x00000000


	//----- nvinfo : EIATTR_MIN_STACK_SIZE
	.align		4
.L_975:
        /*1638*/ 	.byte	0x04, 0x12
        /*163a*/ 	.short	(.L_977 - .L_976)
	.align		4
.L_976:
        /*163c*/ 	.word	index@(_Z25selective_scan_fwd_kernelI32Selective_Scan_fwd_kernel_traitsILi32ELi4ELi1ELb1ELb0ELb1ELb0EN3c108BFloat16EfEEv13SSMParamsBase)
        /*1640*/ 	.word	0x00000000


	//----- nvinfo : EIATTR_MIN_STACK_SIZE
	.align		4
.L_977:
        /*1644*/ 	.byte	0x04, 0x12
        /*1646*/ 	.short	(.L_979 - .L_978)
	.align		4
.L_978:
        /*1648*/ 	.word	index@(_Z25selective_scan_fwd_kernelI32Selective_Scan_fwd_kernel_traitsILi32ELi4ELi1ELb1ELb0ELb1ELb1EN3c108BFloat16EfEEv13SSMParamsBase)
        /*164c*/ 	.word	0x00000000


	//----- nvinfo : EIATTR_MIN_STACK_SIZE
	.align		4
.L_979:
        /*1650*/ 	.byte	0x04, 0x12
        /*1652*/ 	.short	(.L_981 - .L_980)
	.align		4
.L_980:
        /*1654*/ 	.word	index@(_Z25selective_scan_fwd_kernelI32Selective_Scan_fwd_kernel_traitsILi32ELi4ELi1ELb1ELb1ELb0ELb0EN3c108BFloat16EfEEv13SSMParamsBase)
        /*1658*/ 	.word	0x00000000


	//----- nvinfo : EIATTR_MIN_STACK_SIZE
	.align		4
.L_981:
        /*165c*/ 	.byte	0x04, 0x12
        /*165e*/ 	.short	(.L_983 - .L_982)
	.align		4
.L_982:
        /*1660*/ 	.word	index@(_Z25selective_scan_fwd_kernelI32Selective_Scan_fwd_kernel_traitsILi32ELi4ELi1ELb1ELb1ELb0ELb1EN3c108BFloat16EfEEv13SSMParamsBase)
        /*1664*/ 	.word	0x00000000


	//----- nvinfo : EIATTR_MIN_STACK_SIZE
	.align		4
.L_983:
        /*1668*/ 	.byte	0x04, 0x12
        /*166a*/ 	.short	(.L_985 - .L_984)
	.align		4
.L_984:
        /*166c*/ 	.word	index@(_Z25selective_scan_fwd_kernelI32Selective_Scan_fwd_kernel_traitsILi32ELi4ELi1ELb1ELb1ELb1ELb0EN3c108BFloat16EfEEv13SSMParamsBase)
        /*1670*/ 	.word	0x00000000


	//----- nvinfo : EIATTR_MIN_STACK_SIZE
	.align		4
.L_985:
        /*1674*/ 	.byte	0x04, 0x12
        /*1676*/ 	.short	(.L_987 - .L_986)
	.align		4
.L_986:
        /*1678*/ 	.word	index@(_Z25selective_scan_fwd_kernelI32Selective_Scan_fwd_kernel_traitsILi32ELi4ELi1ELb1ELb1ELb1ELb1EN3c108BFloat16EfEEv13SSMParamsBase)
        /*167c*/ 	.word	0x00000000
.L_987:


//--------------------- .nv.info._Z25selective_scan_fwd_kernelI32Selective_Scan_fwd_kernel_traitsILi128ELi16ELi1ELb0ELb0ELb0ELb0EN3c108BFloat16ENS1_7complexIfEEEEv13SSMParamsBase --------------------------
	.section	.nv.info._Z25selective_scan_fwd_kernelI32Selective_Scan_fwd_kernel_traitsILi128ELi16ELi1ELb0ELb0ELb0ELb0EN3c108BFloat16ENS1_7complexIfEEEEv13SSMParamsBase,"",@"SHT_CUDA_INFO"
	.sectionflags	@""
	.align	4


	//----- nvinfo : EIATTR_CUDA_API_VERSION
	.align		4
        /*0000*/ 	.byte	0x04, 0x37
        /*0002*/ 	.short	(.L_989 - .L_988)
.L_988:
        /*0004*/ 	.word	0x00000082


	//----- nvinfo : EIATTR_SW2861232_WAR
	.align		4
.L_989:
        /*0008*/ 	.byte	0x01, 0x35
	.zero		2


	//----- nvinfo : EIATTR_PARAM_CBANK
	.align		4
        /*000c*/ 	.byte	0x04, 0x0a
        /*000e*/ 	.short	(.L_991 - .L_990)
	.align		4
.L_990:
        /*0010*/ 	.word	index@(.nv.constant0._Z25selective_scan_fwd_kernelI32Selective_Scan_fwd_kernel_traitsILi128ELi16ELi1ELb0ELb0ELb0ELb0EN3c108BFloat16ENS1_7complexIfEEEEv13SSMParamsBase)
        /*0014*/ 	.short	0x0160
        /*0016*/ 	.short	0x0118


	//----- nvinfo : EIATTR_CBANK_PARAM_SIZE
	.align		4
.L_991:
        /*0018*/ 	.byte	0x03, 0x19
        /*001a*/ 	.short	0x0118


	//----- nvinfo : EIATTR_KPARAM_INFO
	.align		4
        /*001c*/ 	.byte	0x04, 0x17
        /*001e*/ 	.short	(.L_993 - .L_992)
.L_992:
        /*0020*/ 	.word	0x00000000
        /*0024*/ 	.short	0x0000
        /*0026*/ 	.short	0x0000
        /*0028*/ 	.byte	0x00, 0xf0, 0x61, 0x04


	//----- nvinfo : EIATTR_MAXREG_COUNT
	.align		4
.L_993:
        /*002c*/ 	.byte	0x03, 0x1b
        /*002e*/ 	.short	0x00a8


	//----- nvinfo : EIATTR_NUM_BARRIERS
	.align		4
        /*0030*/ 	.byte	0x02, 0x4c
        /*0032*/ 	.byte	0x01
	.zero		1


	//----- nvinfo : EIATTR_MERCURY_ISA_VERSION
	.align		4
        /*0034*/ 	.byte	0x03, 0x5f
        /*0036*/ 	.short	0x0000


	//----- nvinfo : EIATTR_COOP_GROUP_MASK_REGIDS
	.align		4
        /*0038*/ 	.byte	0x04, 0x29
        /*003a*/ 	.short	(.L_995 - .L_994)


	//   ....[0]....
.L_994:
        /*003c*/ 	.word	0xffffffff


	//   ....[1]....
        /*0040*/ 	.word	0xffffffff


	//   ....[2]....
        /*0044*/ 	.word	0xffffffff


	//   ....[3]....
        /*0048*/ 	.word	0xffffffff


	//   ....[4]....
        /*004c*/ 	.word	0xffffffff


	//   ....[5]....
        /*0050*/ 	.word	0xffffffff


	//   ....[6]....
        /*0054*/ 	.word	0xffffffff


	//   ....[7]....
        /*0058*/ 	.word	0xffffffff


	//   ....[8]....
        /*005c*/ 	.word	0xffffffff


	//   ....[9]....
        /*0060*/ 	.word	0xffffffff


	//   ....[10]....
        /*0064*/ 	.word	0xffffffff


	//   ....[11]....
        /*0068*/ 	.word	0xffffffff


	//   ....[12]....
        /*006c*/ 	.word	0xffffffff


	//   ....[13]....
        /*0070*/ 	.word	0xffffffff


	//   ....[14]....
        /*0074*/ 	.word	0xffffffff


	//   ....[15]....
        /*0078*/ 	.word	0xffffffff


	//   ....[16]....
        /*007c*/ 	.word	0xffffffff


	//   ....[17]....
        /*0080*/ 	.word	0xffffffff


	//   ....[18]....
        /*0084*/ 	.word	0xffffffff


	//   ....[19]....
        /*0088*/ 	.word	0xffffffff


	//   ....[20]....
        /*008c*/ 	.word	0xffffffff


	//   ....[21]....
        /*0090*/ 	.word	0xffffffff


	//   ....[22]....
        /*0094*/ 	.word	0xffffffff


	//   ....[23]....
        /*0098*/ 	.word	0xffffffff


	//   ....[24]....
        /*009c*/ 	.word	0xffffffff


	//   ....[25]....
        /*00a0*/ 	.word	0xffffffff


	//   ....[26]....
        /*00a4*/ 	.word	0xffffffff


	//----- nvinfo : EIATTR_COOP_GROUP_INSTR_OFFSETS
	.align		4
.L_995:
        /*00a8*/ 	.byte	0x04, 0x28
        /*00aa*/ 	.short	(.L_997 - .L_996)


	//   ....[0]....
.L_996:
        /*00ac*/ 	.word	0x00000c40


	//   ....[1]....
        /*00b0*/ 	.word	0x00001100


	//   ....[2]....
        /*00b4*/ 	.word	0x000053d0


	//   ....[3]....
        /*00b8*/ 	.word	0x00005400


	//   ....[4]....
        /*00bc*/ 	.word	0x00005430


	//   ....[5]....
        /*00c0*/ 	.word	0x00005440


	//   ....[6]....
        /*00c4*/ 	.word	0x000054d0


	//   ....[7]....
        /*00c8*/ 	.word	0x00005500


	//   ....[8]....
        /*00cc*/ 	.word	0x00005530


	//   ....[9]....
        /*00d0*/ 	.word	0x00005540


	//   ....[10]....
        /*00d4*/ 	.word	0x000055d0


	//   ....[11]....
        /*00d8*/ 	.word	0x00005610


	//   ....[12]....
        /*00dc*/ 	.word	0x00005630


	//   ....[13]....
        /*00e0*/ 	.word	0x00005640


	//   ....[14]....
        /*00e4*/ 	.word	0x000056e0


	//   ....[15]....
        /*00e8*/ 	.word	0x00005720


	//   ....[16]....
        /*00ec*/ 	.word	0x00005730


	//   ....[17]....
        /*00f0*/ 	.word	0x00005740


	//   ....[18]....
        /*00f4*/ 	.word	0x000057f0


	//   ....[19]....
        /*00f8*/ 	.word	0x00005820


	//   ....[20]....
        /*00fc*/ 	.word	0x00005830


	//   ....[21]....
        /*0100*/ 	.word	0x00005840


	//   ....[22]....
        /*0104*/ 	.word	0x00005c90


	//   ....[23]....
        /*0108*/ 	.word	0x00005cc0


	//   ....[24]....
        /*010c*/ 	.word	0x00005ce0


	//   ....[25]....
        /*0110*/ 	.word	0x00005d00


	//   ....[26]....
        /*0114*/ 	.word	0x00006c90


	//----- nvinfo : EIATTR_EXIT_INSTR_OFFSETS
	.align		4
.L_997:
        /*0118*/ 	.byte	0x04, 0x1c
        /*011a*/ 	.short	(.L_999 - .L_998)


	//   ....[0]....
.L_998:
        /*011c*/ 	.word	0x00000150


	//   ....[1]....
        /*0120*/ 	.word	0x00007310


	//----- nvinfo : EIATTR_MAX_THREADS
	.align		4
.L_999:
        /*0124*/ 	.byte	0x04, 0x05
        /*0126*/ 	.short	(.L_1001 - .L_1000)
.L_1000:
        /*0128*/ 	.word	0x00000080
        /*012c*/ 	.word	0x00000001
        /*0130*/ 	.word	0x00000001


	//----- nvinfo : EIATTR_CRS_STACK_SIZE
	.align		4
.L_1001:
        /*0134*/ 	.byte	0x04, 0x1e
        /*0136*/ 	.short	(.L_1003 - .L_1002)
.L_1002:
        /*0138*/ 	.word	0x00000000
.L_1003:


//--------------------- .nv.info._Z25selective_scan_fwd_kernelI32Selective_Scan_fwd_kernel_traitsILi128ELi16ELi1ELb0ELb0ELb0ELb1EN3c108BFloat16ENS1_7complexIfEEEEv13SSMParamsBase --------------------------
	.section	.nv.info._Z25selective_scan_fwd_kernelI32Selective_Scan_fwd_kernel_traitsILi128ELi16ELi1ELb0ELb0ELb0ELb1EN3c108BFloat16ENS1_7complexIfEEEEv13SSMParamsBase,"",@"SHT_CUDA_INFO"
	.sectionflags	@""
	.align	4


	//----- nvinfo : EIATTR_CUDA_API_VERSION
	.align		4
        /*0000*/ 	.byte	0x04, 0x37
        /*0002*/ 	.short	(.L_1005 - .L_1004)
.L_1004:
        /*0004*/ 	.word	0x00000082


	//----- nvinfo : EIATTR_SW2861232_WAR
	.align		4
.L_1005:
        /*0008*/ 	.byte	0x01, 0x35
	.zero		2


	//----- nvinfo : EIATTR_PARAM_CBANK
	.align		4
        /*000c*/ 	.byte	0x04, 0x0a
        /*000e*/ 	.short	(.L_1007 - .L_1006)
	.align		4
.L_1006:
        /*0010*/ 	.word	index@(.nv.constant0._Z25selective_scan_fwd_kernelI32Selective_Scan_fwd_kernel_traitsILi128ELi16ELi1ELb0ELb0ELb0ELb1EN3c108BFloat16ENS1_7complexIfEEEEv13SSMParamsBase)
        /*0014*/ 	.short	0x0160
        /*0016*/ 	.short	0x0118


	//----- nvinfo : EIATTR_CBANK_PARAM_SIZE
	.align		4
.L_1007:
        /*0018*/ 	.byte	0x03, 0x19
        /*001a*/ 	.short	0x0118


	//----- nvinfo : EIATTR_KPARAM_INFO
	.align		4
        /*001c*/ 	.byte	0x04, 0x17
        /*001e*/ 	.short	(.L_1009 - .L_1008)
.L_1008:
        /*0020*/ 	.word	0x00000000
        /*0024*/ 	.short	0x0000
        /*0026*/ 	.short	0x0000
        /*0028*/ 	.byte	0x00, 0xf0, 0x61, 0x04


	//----- nvinfo : EIATTR_MAXREG_COUNT
	.align		4
.L_1009:
        /*002c*/ 	.byte	0x03, 0x1b
        /*002e*/ 	.short	0x00a8


	//----- nvinfo : EIATTR_NUM_BARRIERS
	.align		4
        /*0030*/ 	.byte	0x02, 0x4c
        /*0032*/ 	.byte	0x01
	.zero		1


	//----- nvinfo : EIATTR_MERCURY_ISA_VERSION
	.align		4
        /*0034*/ 	.byte	0x03, 0x5f
        /*0036*/ 	.short	0x0000


	//----- nvinfo : EIATTR_COOP_GROUP_MASK_REGIDS
	.align		4
        /*0038*/ 	.byte	0x04, 0x29
        /*003a*/ 	.short	(.L_1011 - .L_1010)


	//   ....[0]....
.L_1010:
        /*003c*/ 	.word	0xffffffff


	//   ....[1]....
        /*0040*/ 	.word	0xffffffff


	//   ....[2]....
        /*0044*/ 	.word	0xffffffff


	//   ....[3]....
        /*0048*/ 	.word	0xffffffff


	//   ....[4]....
        /*004c*/ 	.word	0xffffffff


	//   ....[5]....
        /*0050*/ 	.word	0xffffffff


	//   ....[6]....
        /*0054*/ 	.word	0xffffffff


	//   ....[7]....
        /*0058*/ 	.word	0xffffffff


	//   ....[8]....
        /*005c*/ 	.word	0xffffffff


	//   ....[9]....
        /*0060*/ 	.word	0xffffffff


	//   ....[10]....
        /*0064*/ 	.word	0xffffffff


	//   ....[11]....
        /*0068*/ 	.word	0xffffffff


	//   ....[12]....
        /*006c*/ 	.word	0xffffffff


	//   ....[13]....
        /*0070*/ 	.word	0xffffffff


	//   ....[14]....
        /*0074*/ 	.word	0xffffffff


	//   ....[15]....
        /*0078*/ 	.word	0xffffffff


	//   ....[16]....
        /*007c*/ 	.word	0xffffffff


	//   ....[17]....
        /*0080*/ 	.word	0xffffffff


	//   ....[18]....
        /*0084*/ 	.word	0xffffffff


	//   ....[19]....
        /*0088*/ 	.word	0xffffffff


	//   ....[20]....
        /*008c*/ 	.word	0xffffffff


	//   ....[21]....
        /*0090*/ 	.word	0xffffffff


	//   ....[22]....
        /*0094*/ 	.word	0xffffffff


	//   ....[23]....
        /*0098*/ 	.word	0xffffffff


	//   ....[24]....
        /*009c*/ 	.word	0xffffffff


	//   ....[25]....
        /*00a0*/ 	.word	0xffffffff


	//   ....[26]....
        /*00a4*/ 	.word	0xffffffff


	//   ....[27]....
        /*00a8*/ 	.word	0xffffffff


	//   ....[28]....
        /*00ac*/ 	.word	0xffffffff


	//----- nvinfo : EIATTR_COOP_GROUP_INSTR_OFFSETS
	.align		4
.L_1011:
        /*00b0*/ 	.byte	0x04, 0x28
        /*00b2*/ 	.short	(.L_1013 - .L_1012)


	//   ....[0]....
.L_1012:
        /*00b4*/ 	.word	0x00000c60


	//   ....[1]....
        /*00b8*/ 	.word	0x00001120


	//   ....[2]....
        /*00bc*/ 	.word	0x000053f0


	//   ....[3]....
        /*00c0*/ 	.word	0x00005420


	//   ....[4]....
        /*00c4*/ 	.word	0x00005450


	//   ....[5]....
        /*00c8*/ 	.word	0x00005460


	//   ....[6]....
        /*00cc*/ 	.word	0x000054f0


	//   ....[7]....
        /*00d0*/ 	.word	0x00005520


	//   ....[8]....
        /*00d4*/ 	.word	0x00005550


	//   ....[9]....
        /*00d8*/ 	.word	0x00005560


	//   ....[10]....
        /*00dc*/ 	.word	0x000055f0


	//   ....[11]....
        /*00e0*/ 	.word	0x00005630


	//   ....[12]....
        /*00e4*/ 	.word	0x00005650


	//   ....[13]....
        /*00e8*/ 	.word	0x00005660


	//   ....[14]....
        /*00ec*/ 	.word	0x00005700


	//   ....[15]....
        /*00f0*/ 	.word	0x00005740


	//   ....[16]....
        /*00f4*/ 	.word	0x00005750


	//   ....[17]....
        /*00f8*/ 	.word	0x00005760


	//   ....[18]....
        /*00fc*/ 	.word	0x00005810


	//   ....[19]....
        /*0100*/ 	.word	0x00005840


	//   ....[20]....
        /*0104*/ 	.word	0x00005850


	//   ....[21]....
        /*0108*/ 	.word	0x00005860


	//   ....[22]....
        /*010c*/ 	.word	0x00005cb0


	//   ....[23]....
        /*0110*/ 	.word	0x00005ce0


	//   ....[24]....
        /*0114*/ 	.word	0x00005d00


	//   ....[25]....
        /*0118*/ 	.word	0x00005d20


	//   ....[26]....
        /*011c*/ 	.word	0x00006d90


	//   ....[27]....
        /*0120*/ 	.word	0x00007990


	//   ....[28]....
        /*0124*/ 	.word	0x000085a0


	//----- nvinfo : EIATTR_EXIT_INSTR_OFFSETS
	.align		4
.L_1013:
        /*0128*/ 	.byte	0x04, 0x1c
        /*012a*/ 	.short	(.L_1015 - .L_1014)


	//   ....[0]....
.L_1014:
        /*012c*/ 	.word	0x000001b0


	//   ....[1]....
        /*0130*/ 	.word	0x00008b10


	//----- nvinfo : EIATTR_MAX_THREADS
	.align		4
.L_1015:
        /*0134*/ 	.byte	0x04, 0x05
        /*0136*/ 	.short	(.L_1017 - .L_1016)
.L_1016:
        /*0138*/ 	.word	0x00000080
        /*013c*/ 	.word	0x00000001
        /*0140*/ 	.word	0x00000001


	//----- nvinfo : EIATTR_CRS_STACK_SIZE
	.align		4
.L_1017:
        /*0144*/ 	.byte	0x04, 0x1e
        /*0146*/ 	.short	(.L_1019 - .L_1018)
.L_1018:
        /*0148*/ 	.word	0x00000000
.L_1019:


//--------------------- .nv.info._Z25selective_scan_fwd_kernelI32Selective_Scan_fwd_kernel_traitsILi128ELi16ELi1ELb0ELb0ELb1ELb0EN3c108BFloat16ENS1_7complexIfEEEEv13SSMParamsBase --------------------------
	.section	.nv.info._Z25selective_scan_fwd_kernelI32Selective_Scan_fwd_kernel_traitsILi128ELi16ELi1ELb0ELb0ELb1ELb0EN3c108BFloat16ENS1_7complexIfEEEEv13SSMParamsBase,"",@"SHT_CUDA_INFO"
	.sectionflags	@""
	.align	4


	//----- nvinfo : EIATTR_CUDA_API_VERSION
	.align		4
        /*0000*/ 	.byte	0x04, 0x37
        /*0002*/ 	.short	(.L_1021 - .L_1020)
.L_1020:
        /*0004*/ 	.word	0x00000082


	//----- nvinfo : EIATTR_SW2861232_WAR
	.align		4
.L_1021:
        /*0008*/ 	.byte	0x01, 0x35
	.zero		2


	//----- nvinfo : EIATTR_PARAM_CBANK
	.align		4
        /*000c*/ 	.byte	0x04, 0x0a
        /*000e*/ 	.short	(.L_1023 - .L_1022)
	.align		4
.L_1022:
        /*0010*/ 	.word	index@(.nv.constant0._Z25selective_scan_fwd_kernelI32Selective_Scan_fwd_kernel_traitsILi128ELi16ELi1ELb0ELb0ELb1ELb0EN3c108BFloat16ENS1_7complexIfEEEEv13SSMParamsBase)
        /*0014*/ 	.short	0x0160
        /*0016*/ 	.short	0x0118


	//----- nvinfo : EIATTR_CBANK_PARAM_SIZE
	.align		4
.L_1023:
        /*0018*/ 	.byte	0x03, 0x19
        /*001a*/ 	.short	0x0118


	//----- nvinfo : EIATTR_KPARAM_INFO
	.align		4
        /*001c*/ 	.byte	0x04, 0x17
        /*001e*/ 	.short	(.L_1025 - .L_1024)
.L_1024:
        /*0020*/ 	.word	0x00000000
        /*0024*/ 	.short	0x0000
        /*0026*/ 	.short	0x0000
        /*0028*/ 	.byte	0x00, 0xf0, 0x61, 0x04


	//----- nvinfo : EIATTR_MAXREG_COUNT
	.align		4
.L_1025:
        /*002c*/ 	.byte	0x03, 0x1b
        /*002e*/ 	.short	0x00a8


	//----- nvinfo : EIATTR_NUM_BARRIERS
	.align		4
        /*0030*/ 	.byte	0x02, 0x4c
        /*0032*/ 	.byte	0x01
	.zero		1


	//----- nvinfo : EIATTR_MERCURY_ISA_VERSION
	.align		4
        /*0034*/ 	.byte	0x03, 0x5f
        /*0036*/ 	.short	0x0000


	//----- nvinfo : EIATTR_COOP_GROUP_MASK_REGIDS
	.align		4
        /*0038*/ 	.byte	0x04, 0x29
        /*003a*/ 	.short	(.L_1027 - .L_1026)


	//   ....[0]....
.L_1026:
        /*003c*/ 	.word	0xffffffff


	//   ....[1]....
        /*0040*/ 	.word	0xffffffff


	//   ....[2]....
        /*0044*/ 	.word	0xffffffff


	//   ....[3]....
        /*0048*/ 	.word	0xffffffff


	//   ....[4]....
        /*004c*/ 	.word	0xffffffff


	//   ....[5]....
        /*0050*/ 	.word	0xffffffff


	//   ....[6]....
        /*0054*/ 	.word	0xffffffff


	//   ....[7]....
        /*0058*/ 	.word	0xffffffff


	//   ....[8]....
        /*005c*/ 	.word	0xffffffff


	//   ....[9]....
        /*0060*/ 	.word	0xffffffff


	//   ....[10]....
        /*0064*/ 	.word	0xffffffff


	//   ....[11]....
        /*0068*/ 	.word	0xffffffff


	//   ....[12]....
        /*006c*/ 	.word	0xffffffff


	//   ....[13]....
        /*0070*/ 	.word	0xffffffff


	//   ....[14]....
        /*0074*/ 	.word	0xffffffff


	//   ....[15]....
        /*0078*/ 	.word	0xffffffff


	//   ....[16]....
        /*007c*/ 	.word	0xffffffff


	//   ....[17]....
        /*0080*/ 	.word	0xffffffff


	//   ....[18]....
        /*0084*/ 	.word	0xffffffff


	//   ....[19]....
        /*0088*/ 	.word	0xffffffff


	//   ....[20]....
        /*008c*/ 	.word	0xffffffff


	//   ....[21]....
        /*0090*/ 	.word	0xffffffff


	//   ....[22]....
        /*0094*/ 	.word	0xffffffff


	//   ....[23]....
        /*0098*/ 	.word	0xffffffff


	//   ....[24]....
        /*009c*/ 	.word	0xffffffff


	//   ....[25]....
        /*00a0*/ 	.word	0xffffffff


	//   ....[26]....
        /*00a4*/ 	.word	0xffffffff


	//   ....[27]....
        /*00a8*/ 	.word	0xffffffff


	//----- nvinfo : EIATTR_COOP_GROUP_INSTR_OFFSETS
	.align		4
.L_1027:
        /*00ac*/ 	.byte	0x04, 0x28
        /*00ae*/ 	.short	(.L_1029 - .L_1028)


	//   ....[0]....
.L_1028:
        /*00b0*/ 	.word	0x000010b0


	//   ....[1]....
        /*00b4*/ 	.word	0x00001570


	//   ....[2]....
        /*00b8*/ 	.word	0x000061f0


	//   ....[3]....
        /*00bc*/ 	.word	0x00006230


	//   ....[4]....
        /*00c0*/ 	.word	0x00006250


	//   ....[5]....
        /*00c4*/ 	.word	0x00006270


	//   ....[6]....
        /*00c8*/ 	.word	0x000064b0


	//   ....[7]....
        /*00cc*/ 	.word	0x000064d0


	//   ....[8]....
        /*00d0*/ 	.word	0x00006500


	//   ....[9]....
        /*00d4*/ 	.word	0x00006510


	//   ....[10]....
        /*00d8*/ 	.word	0x000066e0


	//   ....[11]....
        /*00dc*/ 	.word	0x00006780


	//   ....[12]....
        /*00e0*/ 	.word	0x00006790


	//   ....[13]....
        /*00e4*/ 	.word	0x000067d0


	//   ....[14]....
        /*00e8*/ 	.word	0x00006a30


	//   ....[15]....
        /*00ec*/ 	.word	0x00006a50


	//   ....[16]....
        /*00f0*/ 	.word	0x00006a60


	//   ....[17]....
        /*00f4*/ 	.word	0x00006a70


	//   ....[18]....
        /*00f8*/ 	.word	0x00006b90


	//   ....[19]....
        /*00fc*/ 	.word	0x00006bd0


	//   ....[20]....
        /*0100*/ 	.word	0x00006c00


	//   ....[21]....
        /*0104*/ 	.word	0x00006c20


	//   ....[22]....
        /*0108*/ 	.word	0x00006dc0


	//   ....[23]....
        /*010c*/ 	.word	0x00007330


	//   ....[24]....
        /*0110*/ 	.word	0x00007350


	//   ....[25]....
        /*0114*/ 	.word	0x00007370


	//   ....[26]....
        /*0118*/ 	.word	0x00007390


	//   ....[27]....
        /*011c*/ 	.word	0x00008bd0


	//----- nvinfo : EIATTR_EXIT_INSTR_OFFSETS
	.align		4
.L_1029:
        /*0120*/ 	.byte	0x04, 0x1c
        /*0122*/ 	.short	(.L_1031 - .L_1030)


	//   ....[0]....
.L_1030:
        /*0124*/ 	.word	0x000005b0


	//   ....[1]....
        /*0128*/ 	.word	0x000094b0


	//----- nvinfo : EIATTR_MAX_THREADS
	.align		4
.L_1031:
        /*012c*/ 	.byte	0x04, 0x05
        /*012e*/ 	.short	(.L_1033 - .L_1032)
.L_1032:
        /*0130*/ 	.word	0x00000080
        /*0134*/ 	.word	0x00000001
        /*0138*/ 	.word	0x00000001


	//----- nvinfo : EIATTR_CRS_STACK_SIZE
	.align		4
.L_1033:
        /*013c*/ 	.byte	0x04, 0x1e
        /*013e*/ 	.short	(.L_1035 - .L_1034)
.L_1034:
        /*0140*/ 	.word	0x00000000
.L_1035:


//--------------------- .nv.info._Z25selective_scan_fwd_kernelI32Selective_Scan_fwd_kernel_traitsILi128ELi16ELi1ELb0ELb0ELb1ELb1EN3c108BFloat16ENS1_7complexIfEEEEv13SSMParamsBase --------------------------
	.section	.nv.info._Z25selective_scan_fwd_kernelI32Selective_Scan_fwd_kernel_traitsILi128ELi16ELi1ELb0ELb0ELb1ELb1EN3c108BFloat16ENS1_7complexIfEEEEv13SSMParamsBase,"",@"SHT_CUDA_INFO"
	.sectionflags	@""
	.align	4


	//----- nvinfo : EIATTR_CUDA_API_VERSION
	.align		4
        /*0000*/ 	.byte	0x04, 0x37
        /*0002*/ 	.short	(.L_1037 - .L_1036)
.L_1036:
        /*0004*/ 	.word	0x00000082


	//----- nvinfo : EIATTR_SW2861232_WAR
	.align		4
.L_1037:
        /*0008*/ 	.byte	0x01, 0x35
	.zero		2


	//----- nvinfo : EIATTR_PARAM_CBANK
	.align		4
        /*000c*/ 	.byte	0x04, 0x0a
        /*000e*/ 	.short	(.L_1039 - .L_1038)
	.align		4
.L_1038:
        /*0010*/ 	.word	index@(.nv.constant0._Z25selective_scan_fwd_kernelI32Selective_Scan_fwd_kernel_traitsILi128ELi16ELi1ELb0ELb0ELb1ELb1EN3c108BFloat16ENS1_7complexIfEEEEv13SSMParamsBase)
        /*0014*/ 	.short	0x0160
        /*0016*/ 	.short	0x0118


	//----- nvinfo : EIATTR_CBANK_PARAM_SIZE
	.align		4
.L_1039:
        /*0018*/ 	.byte	0x03, 0x19
        /*001a*/ 	.short	0x0118


	//----- nvinfo : EIATTR_KPARAM_INFO
	.align		4
        /*001c*/ 	.byte	0x04, 0x17
        /*001e*/ 	.short	(.L_1041 - .L_1040)
.L_1040:
        /*0020*/ 	.word	0x00000000
        /*0024*/ 	.short	0x0000
        /*0026*/ 	.short	0x0000
        /*0028*/ 	.byte	0x00, 0xf0, 0x61, 0x04


	//----- nvinfo : EIATTR_MAXREG_COUNT
	.align		4
.L_1041:
        /*002c*/ 	.byte	0x03, 0x1b
        /*002e*/ 	.short	0x00a8


	//----- nvinfo : EIATTR_NUM_BARRIERS
	.align		4
        /*0030*/ 	.byte	0x02, 0x4c
        /*0032*/ 	.byte	0x01
	.zero		1


	//----- nvinfo : EIATTR_MERCURY_ISA_VERSION
	.align		4
        /*0034*/ 	.byte	0x03, 0x5f
        /*0036*/ 	.short	0x0000


	//----- nvinfo : EIATTR_COOP_GROUP_MASK_REGIDS
	.align		4
        /*0038*/ 	.byte	0x04, 0x29
        /*003a*/ 	.short	(.L_1043 - .L_1042)


	//   ....[0]....
.L_1042:
        /*003c*/ 	.word	0xffffffff


	//   ....[1]....
        /*0040*/ 	.word	0xffffffff


	//   ....[2]....
        /*0044*/ 	.word	0xffffffff


	//   ....[3]....
        /*0048*/ 	.word	0xffffffff


	//   ....[4]....
        /*004c*/ 	.word	0xffffffff


	//   ....[5]....
        /*0050*/ 	.word	0xffffffff


	//   ....[6]....
        /*0054*/ 	.word	0xffffffff


	//   ....[7]....
        /*0058*/ 	.word	0xffffffff


	//   ....[8]....
        /*005c*/ 	.word	0xffffffff


	//   ....[9]....
        /*0060*/ 	.word	0xffffffff


	//   ....[10]....
        /*0064*/ 	.word	0xffffffff


	//   ....[11]....
        /*0068*/ 	.word	0xffffffff


	//   ....[12]....
        /*006c*/ 	.word	0xffffffff


	//   ....[13]....
        /*0070*/ 	.word	0xffffffff


	//   ....[14]....
        /*0074*/ 	.word	0xffffffff


	//   ....[15]....
        /*0078*/ 	.word	0xffffffff


	//   ....[16]....
        /*007c*/ 	.word	0xffffffff


	//   ....[17]....
        /*0080*/ 	.word	0xffffffff


	//   ....[18]....
        /*0084*/ 	.word	0xffffffff


	//   ....[19]....
        /*0088*/ 	.word	0xffffffff


	//   ....[20]....
        /*008c*/ 	.word	0xffffffff


	//   ....[21]....
        /*0090*/ 	.word	0xffffffff


	//   ....[22]....
        /*0094*/ 	.word	0xffffffff


	//   ....[23]....
        /*0098*/ 	.word	0xffffffff


	//   ....[24]....
        /*009c*/ 	.word	0xffffffff


	//   ....[25]....
        /*00a0*/ 	.word	0xffffffff


	//   ....[26]....
        /*00a4*/ 	.word	0xffffffff


	//   ....[27]....
        /*00a8*/ 	.word	0xffffffff


	//   ....[28]....
        /*00ac*/ 	.word	0xffffffff


	//   ....[29]....
        /*00b0*/ 	.word	0xffffffff


	//----- nvinfo : EIATTR_COOP_GROUP_INSTR_OFFSETS
	.align		4
.L_1043:
        /*00b4*/ 	.byte	0x04, 0x28
        /*00b6*/ 	.short	(.L_1045 - .L_1044)


	//   ....[0]....
.L_1044:
        /*00b8*/ 	.word	0x000010b0


	//   ....[1]....
        /*00bc*/ 	.word	0x00001570


	//   ....[2]....
        /*00c0*/ 	.word	0x000061f0


	//   ....[3]....
        /*00c4*/ 	.word	0x00006230


	//   ....[4]....
        /*00c8*/ 	.word	0x00006250


	//   ....[5]....
        /*00cc*/ 	.word	0x00006270


	//   ....[6]....
        /*00d0*/ 	.word	0x000064c0


	//   ....[7]....
        /*00d4*/ 	.word	0x000064e0


	//   ....[8]....
        /*00d8*/ 	.word	0x00006500


	//   ....[9]....
        /*00dc*/ 	.word	0x00006510


	//   ....[10]....
        /*00e0*/ 	.word	0x000066e0


	//   ....[11]....
        /*00e4*/ 	.word	0x00006780


	//   ....[12]....
        /*00e8*/ 	.word	0x00006790


	//   ....[13]....
        /*00ec*/ 	.word	0x000067d0


	//   ....[14]....
        /*00f0*/ 	.word	0x00006a30


	//   ....[15]....
        /*00f4*/ 	.word	0x00006a50


	//   ....[16]....
        /*00f8*/ 	.word	0x00006a60


	//   ....[17]....
        /*00fc*/ 	.word	0x00006a70


	//   ....[18]....
        /*0100*/ 	.word	0x00006b80


	//   ....[19]....
        /*0104*/ 	.word	0x00006bd0


	//   ....[20]....
        /*0108*/ 	.word	0x00006c00


	//   ....[21]....
        /*010c*/ 	.word	0x00006c20


	//   ....[22]....
        /*0110*/ 	.word	0x00006dd0


	//   ....[23]....
        /*0114*/ 	.word	0x00007330


	//   ....[24]....
        /*0118*/ 	.word	0x00007350


	//   ....[25]....
        /*011c*/ 	.word	0x00007370


	//   ....[26]....
        /*0120*/ 	.word	0x00007390


	//   ....[27]....
        /*0124*/ 	.word	0x00008e20


	//   ....[28]....
        /*0128*/ 	.word	0x00009a90


	//   ....[29]....
        /*012c*/ 	.word	0x0000a770


	//----- nvinfo : EIATTR_EXIT_INSTR_OFFSETS
	.align		4
.L_1045:
        /*0130*/ 	.byte	0x04, 0x1c
        /*0132*/ 	.short	(.L_1047 - .L_1046)


	//   ....[0]....
.L_1046:
        /*0134*/ 	.word	0x000005b0


	//   ....[1]....
        /*0138*/ 	.word	0x0000ad90


	//----- nvinfo : EIATTR_MAX_THREADS
	.align		4
.L_1047:
        /*013c*/ 	.byte	0x04, 0x05
        /*013e*/ 	.short	(.L_1049 - .L_1048)
.L_1048:
        /*0140*/ 	.word	0x00000080
        /*0144*/ 	.word	0x00000001
        /*0148*/ 	.word	0x00000001


	//----- nvinfo : EIATTR_CRS_STACK_SIZE
	.align		4
.L_1049:
        /*014c*/ 	.byte	0x04, 0x1e
        /*014e*/ 	.short	(.L_1051 - .L_1050)
.L_1050:
        /*0150*/ 	.word	0x00000000
.L_1051:


//--------------------- .nv.info._Z25selective_scan_fwd_kernelI32Selective_Scan_fwd_kernel_traitsILi128ELi16ELi1ELb0ELb1ELb0ELb0EN3c108BFloat16ENS1_7complexIfEEEEv13SSMParamsBase --------------------------
	.section	.nv.info._Z25selective_scan_fwd_kernelI32Selective_Scan_fwd_kernel_traitsILi128ELi16ELi1ELb0ELb1ELb0ELb0EN3c108BFloat16ENS1_7complexIfEEEEv13SSMParamsBase,"",@"SHT_CUDA_INFO"
	.sectionflags	@""
	.align	4


	//----- nvinfo : EIATTR_CUDA_API_VERSION
	.align		4
        /*0000*/ 	.byte	0x04, 0x37
        /*0002*/ 	.short	(.L_1053 - .L_1052)
.L_1052:
        /*0004*/ 	.word	0x00000082


	//----- nvinfo : EIATTR_SW2861232_WAR
	.align		4
.L_1053:
        /*0008*/ 	.byte	0x01, 0x35
	.zero		2


	//----- nvinfo : EIATTR_PARAM_CBANK
	.align		4
        /*000c*/ 	.byte	0x04, 0x0a
        /*000e*/ 	.short	(.L_1055 - .L_1054)
	.align		4
.L_1054:
        /*0010*/ 	.word	index@(.nv.constant0._Z25selective_scan_fwd_kernelI32Selective_Scan_fwd_kernel_traitsILi128ELi16ELi1ELb0ELb1ELb0ELb0EN3c108BFloat16ENS1_7complexIfEEEEv13SSMParamsBase)
        /*0014*/ 	.short	0x0160
        /*0016*/ 	.short	0x0118


	//----- nvinfo : EIATTR_CBANK_PARAM_SIZE
	.align		4
.L_1055:
        /*0018*/ 	.byte	0x03, 0x19
        /*001a*/ 	.short	0x0118


	//----- nvinfo : EIATTR_KPARAM_INFO
	.align		4
        /*001c*/ 	.byte	0x04, 0x17
        /*001e*/ 	.short	(.L_1057 - .L_1056)
.L_1056:
        /*0020*/ 	.word	0x00000000
        /*0024*/ 	.short	0x0000
        /*0026*/ 	.short	0x0000
        /*0028*/ 	.byte	0x00, 0xf0, 0x61, 0x04


	//----- nvinfo : EIATTR_MAXREG_COUNT
	.align		4
.L_1057:
        /*002c*/ 	.byte	0x03, 0x1b
        /*002e*/ 	.short	0x00a8


	//----- nvinfo : EIATTR_NUM_BARRIERS
	.align		4
        /*0030*/ 	.byte	0x02, 0x4c
        /*0032*/ 	.byte	0x01
	.zero		1


	//----- nvinfo : EIATTR_ANNOTATIONS
	.align		4
        /*0034*/ 	.byte	0x04, 0x55
        /*0036*/ 	.short	(.L_1059 - .L_1058)


	//   ....[0]....
.L_1058:
        /*0038*/ 	.word	0x00000001
        /*003c*/ 	.byte	0xf0, 0x05, 0x00, 0x00, 0x01, 0x00, 0x00, 0x00, 0x70, 0x06, 0x00, 0x00, 0x01, 0x00, 0x00, 0x00
        /*004c*/ 	.byte	0x20, 0x07, 0x00, 0x00, 0x01, 0x00, 0x00, 0x00, 0x40, 0x07, 0x00, 0x00, 0x01, 0x00, 0x00, 0x00
        /*005c*/ 	.byte	0x80, 0x8a, 0x00, 0x00, 0x01, 0x00, 0x00, 0x00, 0x90, 0x8a, 0x00, 0x00, 0x01, 0x00, 0x00, 0x00
        /*006c*/ 	.byte	0xd0, 0x8e, 0x00, 0x00, 0x01, 0x00, 0x00, 0x00, 0xe0, 0x8e, 0x00, 0x00


	//----- nvinfo : EIATTR_MERCURY_ISA_VERSION
	.align		4
.L_1059:
        /*0078*/ 	.byte	0x03, 0x5f
        /*007a*/ 	.short	0x0000


	//----- nvinfo : EIATTR_COOP_GROUP_MASK_REGIDS
	.align		4
        /*007c*/ 	.byte	0x04, 0x29
        /*007e*/ 	.short	(.L_1061 - .L_1060)


	//   ....[0]....
.L_1060:
        /*0080*/ 	.word	0xffffffff


	//   ....[1]....
        /*0084*/ 	.word	0xffffffff


	//   ....[2]....
        /*0088*/ 	.word	0xffffffff


	//   ....[3]....
        /*008c*/ 	.word	0xffffffff


	//   ....[4]....
        /*0090*/ 	.word	0xffffffff


	//   ....[5]....
        /*0094*/ 	.word	0xffffffff


	//   ....[6]....
        /*0098*/ 	.word	0xffffffff


	//   ....[7]....
        /*009c*/ 	.word	0xffffffff


	//   ....[8]....
        /*00a0*/ 	.word	0xffffffff


	//   ....[9]....
        /*00a4*/ 	.word	0xffffffff


	//   ....[10]....
        /*00a8*/ 	.word	0xffffffff


	//   ....[11]....
        /*00ac*/ 	.word	0xffffffff


	//   ....[12]....
        /*00b0*/ 	.word	0xffffffff


	//   ....[13]....
        /*00b4*/ 	.word	0xffffffff


	//   ....[14]....
        /*00b8*/ 	.word	0xffffffff


	//   ....[15]....
        /*00bc*/ 	.word	0xffffffff


	//   ....[16]....
        /*00c0*/ 	.word	0xffffffff


	//   ....[17]....
        /*00c4*/ 	.word	0xffffffff


	//   ....[18]....
        /*00c8*/ 	.word	0xffffffff


	//   ....[19]....
        /*00cc*/ 	.word	0xffffffff


	//   ....[20]....
        /*00d0*/ 	.word	0xffffffff


	//   ....[21]....
        /*00d4*/ 	.word	0xffffffff


	//   ....[22]....
        /*00d8*/ 	.word	0xffffffff


	//   ....[23]....
        /*00dc*/ 	.word	0xffffffff


	//   ....[24]....
        /*00e0*/ 	.word	0xffffffff


	//   ....[25]....
        /*00e4*/ 	.word	0xffffffff


	//   ....[26]....
        /*00e8*/ 	.word	0xffffffff


	//   ....[27]....
        /*00ec*/ 	.word	0xffffffff


	//----- nvinfo : EIATTR_COOP_GROUP_INSTR_OFFSETS
	.align		4
.L_1061:
        /*00f0*/ 	.byte	0x04, 0x28
        /*00f2*/ 	.short	(.L_1063 - .L_1062)


	//   ....[0]....
.L_1062:
        /*00f4*/ 	.word	0x000010e0


	//   ....[1]....
        /*00f8*/ 	.word	0x00001500


	//   ....[2]....
        /*00fc*/ 	.word	0x000052d0


	//   ....[3]....
        /*0100*/ 	.word	0x00006e30


	//   ....[4]....
        /*0104*/ 	.word	0x00006e70


	//   ....[5]....
        /*0108*/ 	.word	0x00006ea0


	//   ....[6]....
        /*010c*/ 	.word	0x00006eb0


	//   ....[7]....
        /*0110*/ 	.word	0x00006f60


	//   ....[8]....
        /*0114*/ 	.word	0x00006f90


	//   ....[9]....
        /*0118*/ 	.word	0x00006fa0


	//   ....[10]....
        /*011c*/ 	.word	0x00006fb0


	//   ....[11]....
        /*0120*/ 	.word	0x000070f0


	//   ....[12]....
        /*0124*/ 	.word	0x00007110


	//   ....[13]....
        /*0128*/ 	.word	0x00007160


	//   ....[14]....
        /*012c*/ 	.word	0x00007170


	//   ....[15]....
        /*0130*/ 	.word	0x00007230


	//   ....[16]....
        /*0134*/ 	.word	0x00007250


	//   ....[17]....
        /*0138*/ 	.word	0x00007290


	//   ....[18]....
        /*013c*/ 	.word	0x000072a0


	//   ....[19]....
        /*0140*/ 	.word	0x00007340


	//   ....[20]....
        /*0144*/ 	.word	0x00007370


	//   ....[21]....
        /*0148*/ 	.word	0x00007390


	//   ....[22]....
        /*014c*/ 	.word	0x000073a0


	//   ....[23]....
        /*0150*/ 	.word	0x00007710


	//   ....[24]....
        /*0154*/ 	.word	0x00007730


	//   ....[25]....
        /*0158*/ 	.word	0x00007750


	//   ....[26]....
        /*015c*/ 	.word	0x00007770


	//   ....[27]....
        /*0160*/ 	.word	0x00008810


	//----- nvinfo : EIATTR_EXIT_INSTR_OFFSETS
	.align		4
.L_1063:
        /*0164*/ 	.byte	0x04, 0x1c
        /*0166*/ 	.short	(.L_1065 - .L_1064)


	//   ....[0]....
.L_1064:
        /*0168*/ 	.word	0x00000450


	//   ....[1]....
        /*016c*/ 	.word	0x00008f10


	//----- nvinfo : EIATTR_MAX_THREADS
	.align		4
.L_1065:
        /*0170*/ 	.byte	0x04, 0x05
        /*0172*/ 	.short	(.L_1067 - .L_1066)
.L_1066:
        /*0174*/ 	.word	0x00000080
        /*0178*/ 	.word	0x00000001
        /*017c*/ 	.word	0x00000001


	//----- nvinfo : EIATTR_CRS_STACK_SIZE
	.align		4
.L_1067:
        /*0180*/ 	.byte	0x04, 0x1e
        /*0182*/ 	.short	(.L_1069 - .L_1068)
.L_1068:
        /*0184*/ 	.word	0x00000000
.L_1069:


//--------------------- .nv.info._Z25selective_scan_fwd_kernelI32Selective_Scan_fwd_kernel_traitsILi128ELi16ELi1ELb0ELb1ELb0ELb1EN3c108BFloat16ENS1_7complexIfEEEEv13SSMParamsBase --------------------------
	.section	.nv.info._Z25selective_scan_fwd_kernelI32Selective_Scan_fwd_kernel_traitsILi128ELi16ELi1ELb0ELb1ELb0ELb1EN3c108BFloat16ENS1_7complexIfEEEEv13SSMParamsBase,"",@"SHT_CUDA_INFO"
	.sectionflags	@""
	.align	4


	//----- nvinfo : EIATTR_CUDA_API_VERSION
	.align		4
        /*0000*/ 	.byte	0x04, 0x37
        /*0002*/ 	.short	(.L_1071 - .L_1070)
.L_1070:
        /*0004*/ 	.word	0x00000082


	//----- nvinfo : EIATTR_SW2861232_WAR
	.align		4
.L_1071:
        /*0008*/ 	.byte	0x01, 0x35
	.zero		2


	//----- nvinfo : EIATTR_PARAM_CBANK
	.align		4
        /*000c*/ 	.byte	0x04, 0x0a
        /*000e*/ 	.short	(.L_1073 - .L_1072)
	.align		4
.L_1072:
        /*0010*/ 	.word	index@(.nv.constant0._Z25selective_scan_fwd_kernelI32Selective_Scan_fwd_kernel_traitsILi128ELi16ELi1ELb0ELb1ELb0ELb1EN3c108BFloat16ENS1_7complexIfEEEEv13SSMParamsBase)
        /*0014*/ 	.short	0x0160
        /*0016*/ 	.short	0x0118


	//----- nvinfo : EIATTR_CBANK_PARAM_SIZE
	.align		4
.L_1073:
        /*0018*/ 	.byte	0x03, 0x19
        /*001a*/ 	.short	0x0118


	//----- nvinfo : EIATTR_KPARAM_INFO
	.align		4
        /*001c*/ 	.byte	0x04, 0x17
        /*001e*/ 	.short	(.L_1075 - .L_1074)
.L_1074:
        /*0020*/ 	.word	0x00000000
        /*0024*/ 	.short	0x0000
        /*0026*/ 	.short	0x0000
        /*0028*/ 	.byte	0x00, 0xf0, 0x61, 0x04


	//----- nvinfo : EIATTR_MAXREG_COUNT
	.align		4
.L_1075:
        /*002c*/ 	.byte	0x03, 0x1b
        /*002e*/ 	.short	0x00a8


	//----- nvinfo : EIATTR_NUM_BARRIERS
	.align		4
        /*0030*/ 	.byte	0x02, 0x4c
        /*0032*/ 	.byte	0x01
	.zero		1


	//----- nvinfo : EIATTR_ANNOTATIONS
	.align		4
        /*0034*/ 	.byte	0x04, 0x55
        /*0036*/ 	.short	(.L_1077 - .L_1076)


	//   ....[0]....
.L_1076:
        /*0038*/ 	.word	0x00000001
        /*003c*/ 	.byte	0xd0, 0x05, 0x00, 0x00, 0x01, 0x00, 0x00, 0x00, 0x60, 0x06, 0x00, 0x00, 0x01, 0x00, 0x00, 0x00
        /*004c*/ 	.byte	0xd0, 0x06, 0x00, 0x00, 0x01, 0x00, 0x00, 0x00, 0xe0, 0x06, 0x00, 0x00, 0x01, 0x00, 0x00, 0x00
        /*005c*/ 	.byte	0xc0, 0xa3, 0x00, 0x00, 0x01, 0x00, 0x00, 0x00, 0xd0, 0xa3, 0x00, 0x00, 0x01, 0x00, 0x00, 0x00
        /*006c*/ 	.byte	0x10, 0xa7, 0x00, 0x00, 0x01, 0x00, 0x00, 0x00, 0x20, 0xa7, 0x00, 0x00


	//----- nvinfo : EIATTR_MERCURY_ISA_VERSION
	.align		4
.L_1077:
        /*0078*/ 	.byte	0x03, 0x5f
        /*007a*/ 	.short	0x0000


	//----- nvinfo : EIATTR_COOP_GROUP_MASK_REGIDS
	.align		4
        /*007c*/ 	.byte	0x04, 0x29
        /*007e*/ 	.short	(.L_1079 - .L_1078)


	//   ....[0]....
.L_1078:
        /*0080*/ 	.word	0xffffffff


	//   ....[1]....
        /*0084*/ 	.word	0xffffffff


	//   ....[2]....
        /*0088*/ 	.word	0xffffffff


	//   ....[3]....
        /*008c*/ 	.word	0xffffffff


	//   ....[4]....
        /*0090*/ 	.word	0xffffffff


	//   ....[5]....
        /*0094*/ 	.word	0xffffffff


	//   ....[6]....
        /*0098*/ 	.word	0xffffffff


	//   ....[7]....
        /*009c*/ 	.word	0xffffffff


	//   ....[8]....
        /*00a0*/ 	.word	0xffffffff


	//   ....[9]....
        /*00a4*/ 	.word	0xffffffff


	//   ....[10]....
        /*00a8*/ 	.word	0xffffffff


	//   ....[11]....
        /*00ac*/ 	.word	0xffffffff


	//   ....[12]....
        /*00b0*/ 	.word	0xffffffff


	//   ....[13]....
        /*00b4*/ 	.word	0xffffffff


	//   ....[14]....
        /*00b8*/ 	.word	0xffffffff


	//   ....[15]....
        /*00bc*/ 	.word	0xffffffff


	//   ....[16]....
        /*00c0*/ 	.word	0xffffffff


	//   ....[17]....
        /*00c4*/ 	.word	0xffffffff


	//   ....[18]....
        /*00c8*/ 	.word	0xffffffff


	//   ....[19]....
        /*00cc*/ 	.word	0xffffffff


	//   ....[20]....
        /*00d0*/ 	.word	0xffffffff


	//   ....[21]....
        /*00d4*/ 	.word	0xffffffff


	//   ....[22]....
        /*00d8*/ 	.word	0xffffffff


	//   ....[23]....
        /*00dc*/ 	.word	0xffffffff


	//   ....[24]....
        /*00e0*/ 	.word	0xffffffff


	//   ....[25]....
        /*00e4*/ 	.word	0xffffffff


	//   ....[26]....
        /*00e8*/ 	.word	0xffffffff


	//   ....[27]....
        /*00ec*/ 	.word	0xffffffff


	//   ....[28]....
        /*00f0*/ 	.word	0xffffffff


	//   ....[29]....
        /*00f4*/ 	.word	0xffffffff


	//----- nvinfo : EIATTR_COOP_GROUP_INSTR_OFFSETS
	.align		4
.L_1079:
        /*00f8*/ 	.byte	0x04, 0x28
        /*00fa*/ 	.short	(.L_1081 - .L_1080)


	//   ....[0]....
.L_1080:
        /*00fc*/ 	.word	0x000010e0


	//   ....[1]....
        /*0100*/ 	.word	0x000014f0


	//   ....[2]....
        /*0104*/ 	.word	0x000052c0


	//   ....[3]....
        /*0108*/ 	.word	0x00006e20


	//   ....[4]....
        /*010c*/ 	.word	0x00006e60


	//   ....[5]....
        /*0110*/ 	.word	0x00006e90


	//   ....[6]....
        /*0114*/ 	.word	0x00006ea0


	//   ....[7]....
        /*0118*/ 	.word	0x00006f50


	//   ....[8]....
        /*011c*/ 	.word	0x00006f80


	//   ....[9]....
        /*0120*/ 	.word	0x00006f90


	//   ....[10]....
        /*0124*/ 	.word	0x00006fa0


	//   ....[11]....
        /*0128*/ 	.word	0x000070e0


	//   ....[12]....
        /*012c*/ 	.word	0x00007100


	//   ....[13]....
        /*0130*/ 	.word	0x00007150


	//   ....[14]....
        /*0134*/ 	.word	0x00007160


	//   ....[15]....
        /*0138*/ 	.word	0x00007220


	//   ....[16]....
        /*013c*/ 	.word	0x00007240


	//   ....[17]....
        /*0140*/ 	.word	0x00007280


	//   ....[18]....
        /*0144*/ 	.word	0x00007290


	//   ....[19]....
        /*0148*/ 	.word	0x00007330


	//   ....[20]....
        /*014c*/ 	.word	0x00007360


	//   ....[21]....
        /*0150*/ 	.word	0x00007380


	//   ....[22]....
        /*0154*/ 	.word	0x00007390


	//   ....[23]....
        /*0158*/ 	.word	0x00007700


	//   ....[24]....
        /*015c*/ 	.word	0x00007720


	//   ....[25]....
        /*0160*/ 	.word	0x00007740


	//   ....[26]....
        /*0164*/ 	.word	0x00007760


	//   ....[27]....
        /*0168*/ 	.word	0x00008850


	//   ....[28]....
        /*016c*/ 	.word	0x00009510


	//   ....[29]....
        /*0170*/ 	.word	0x0000a130


	//----- nvinfo : EIATTR_EXIT_INSTR_OFFSETS
	.align		4
.L_1081:
        /*0174*/ 	.byte	0x04, 0x1c
        /*0176*/ 	.short	(.L_1083 - .L_1082)


	//   ....[0]....
.L_1082:
        /*0178*/ 	.word	0x00000450


	//   ....[1]....
        /*017c*/ 	.word	0x0000a750


	//----- nvinfo : EIATTR_MAX_THREADS
	.align		4
.L_1083:
        /*0180*/ 	.byte	0x04, 0x05
        /*0182*/ 	.short	(.L_1085 - .L_1084)
.L_1084:
        /*0184*/ 	.word	0x00000080
        /*0188*/ 	.word	0x00000001
        /*018c*/ 	.word	0x00000001


	//----- nvinfo : EIATTR_CRS_STACK_SIZE
	.align		4
.L_1085:
        /*0190*/ 	.byte	0x04, 0x1e
        /*0192*/ 	.short	(.L_1087 - .L_1086)
.L_1086:
        /*0194*/ 	.word	0x00000000
.L_1087:


//--------------------- .nv.info._Z25selective_scan_fwd_kernelI32Selective_Scan_fwd_kernel_traitsILi128ELi16ELi1ELb0ELb1ELb1ELb0EN3c108BFloat16ENS1_7complexIfEEEEv13SSMParamsBase --------------------------
	.section	.nv.info._Z25selective_scan_fwd_kernelI32Selective_Scan_fwd_kernel_traitsILi128ELi16ELi1ELb0ELb1ELb1ELb0EN3c108BFloat16ENS1_7complexIfEEEEv13SSMParamsBase,"",@"SHT_CUDA_INFO"
	.sectionflags	@""
	.align	4


	//----- nvinfo : EIATTR_CUDA_API_VERSION
	.align		4
        /*0000*/ 	.byte	0x04, 0x37
        /*0002*/ 	.short	(.L_1089 - .L_1088)
.L_1088:
        /*0004*/ 	.word	0x00000082


	//----- nvinfo : EIATTR_SW2861232_WAR
	.align		4
.L_1089:
        /*0008*/ 	.byte	0x01, 0x35
	.zero		2


	//----- nvinfo : EIATTR_PARAM_CBANK
	.align		4
        /*000c*/ 	.byte	0x04, 0x0a
        /*000e*/ 	.short	(.L_1091 - .L_1090)
	.align		4
.L_1090:
        /*0010*/ 	.word	index@(.nv.constant0._Z25selective_scan_fwd_kernelI32Selective_Scan_fwd_kernel_traitsILi128ELi16ELi1ELb0ELb1ELb1ELb0EN3c108BFloat16ENS1_7complexIfEEEEv13SSMParamsBase)
        /*0014*/ 	.short	0x0160
        /*0016*/ 	.short	0x0118


	//----- nvinfo : EIATTR_CBANK_PARAM_SIZE
	.align		4
.L_1091:
        /*0018*/ 	.byte	0x03, 0x19
        /*001a*/ 	.short	0x0118


	//----- nvinfo : EIATTR_KPARAM_INFO
	.align		4
        /*001c*/ 	.byte	0x04, 0x17
        /*001e*/ 	.short	(.L_1093 - .L_1092)
.L_1092:
        /*0020*/ 	.word	0x00000000
        /*0024*/ 	.short	0x0000
        /*0026*/ 	.short	0x0000
        /*0028*/ 	.byte	0x00, 0xf0, 0x61, 0x04


	//----- nvinfo : EIATTR_MAXREG_COUNT
	.align		4
.L_1093:
        /*002c*/ 	.byte	0x03, 0x1b
        /*002e*/ 	.short	0x00a8


	//----- nvinfo : EIATTR_NUM_BARRIERS
	.align		4
        /*0030*/ 	.byte	0x02, 0x4c
        /*0032*/ 	.byte	0x01
	.zero		1


	//----- nvinfo : EIATTR_ANNOTATIONS
	.align		4
        /*0034*/ 	.byte	0x04, 0x55
        /*0036*/ 	.short	(.L_1095 - .L_1094)


	//   ....[0]....
.L_1094:
        /*0038*/ 	.word	0x00000001
        /*003c*/ 	.byte	0x50, 0x40, 0x00, 0x00, 0x01, 0x00, 0x00, 0x00, 0x80, 0x40, 0x00, 0x00, 0x01, 0x00, 0x00, 0x00
        /*004c*/ 	.byte	0xb0, 0x40, 0x00, 0x00, 0x01, 0x00, 0x00, 0x00, 0xe0, 0x40, 0x00, 0x00, 0x01, 0x00, 0x00, 0x00
        /*005c*/ 	.byte	0x30, 0x41, 0x00, 0x00, 0x01, 0x00, 0x00, 0x00, 0x50, 0x41, 0x00, 0x00, 0x01, 0x00, 0x00, 0x00
        /*006c*/ 	.byte	0xf0, 0x41, 0x00, 0x00, 0x01, 0x00, 0x00, 0x00, 0x00, 0x42, 0x00, 0x00, 0x01, 0x00, 0x00, 0x00
        /*007c*/ 	.byte	0x10, 0x42, 0x00, 0x00, 0x01, 0x00, 0x00, 0x00, 0x70, 0x5e, 0x00, 0x00, 0x01, 0x00, 0x00, 0x00
        /*008c*/ 	.byte	0xc0, 0x5e, 0x00, 0x00, 0x01, 0x00, 0x00, 0x00, 0x30, 0x5f, 0x00, 0x00


	//----- nvinfo : EIATTR_MERCURY_ISA_VERSION
	.align		4
.L_1095:
        /*0098*/ 	.byte	0x03, 0x5f
        /*009a*/ 	.short	0x0000


	//----- nvinfo : EIATTR_COOP_GROUP_MASK_REGIDS
	.align		4
        /*009c*/ 	.byte	0x04, 0x29
        /*009e*/ 	.short	(.L_1097 - .L_1096)


	//   ....[0]....
.L_1096:
        /*00a0*/ 	.word	0xffffffff


	//   ....[1]....
        /*00a4*/ 	.word	0xffffffff


	//   ....[2]....
        /*00a8*/ 	.word	0xffffffff


	//   ....[3]....
        /*00ac*/ 	.word	0xffffffff


	//   ....[4]....
        /*00b0*/ 	.word	0xffffffff


	//   ....[5]....
        /*00b4*/ 	.word	0xffffffff


	//   ....[6]....
        /*00b8*/ 	.word	0xffffffff


	//   ....[7]....
        /*00bc*/ 	.word	0xffffffff


	//   ....[8]....
        /*00c0*/ 	.word	0xffffffff


	//   ....[9]....
        /*00c4*/ 	.word	0xffffffff


	//   ....[10]....
        /*00c8*/ 	.word	0xffffffff


	//   ....[11]....
        /*00cc*/ 	.word	0xffffffff


	//   ....[12]....
        /*00d0*/ 	.word	0xffffffff


	//   ....[13]....
        /*00d4*/ 	.word	0xffffffff


	//   ....[14]....
        /*00d8*/ 	.word	0xffffffff


	//   ....[15]....
        /*00dc*/ 	.word	0xffffffff


	//   ....[16]....
        /*00e0*/ 	.word	0xffffffff


	//   ....[17]....
        /*00e4*/ 	.word	0xffffffff


	//   ....[18]....
        /*00e8*/ 	.word	0xffffffff


	//   ....[19]....
        /*00ec*/ 	.word	0xffffffff


	//   ....[20]....
        /*00f0*/ 	.word	0xffffffff


	//   ....[21]....
        /*00f4*/ 	.word	0xffffffff


	//   ....[22]....
        /*00f8*/ 	.word	0xffffffff


	//   ....[23]....
        /*00fc*/ 	.word	0xffffffff


	//   ....[24]....
        /*0100*/ 	.word	0xffffffff


	//   ....[25]....
        /*0104*/ 	.word	0xffffffff


	//   ....[26]....
        /*0108*/ 	.word	0xffffffff


	//   ....[27]....
        /*010c*/ 	.word	0xffffffff


	//   ....[28]....
        /*0110*/ 	.word	0xffffffff


	//----- nvinfo : EIATTR_COOP_GROUP_INSTR_OFFSETS
	.align		4
.L_1097:
        /*0114*/ 	.byte	0x04, 0x28
        /*0116*/ 	.short	(.L_1099 - .L_1098)


	//   ....[0]....
.L_1098:
        /*0118*/ 	.word	0x00001200


	//   ....[1]....
        /*011c*/ 	.word	0x000016d0


	//   ....[2]....
        /*0120*/ 	.word	0x000054c0


	//   ....[3]....
        /*0124*/ 	.word	0x000078b0


	//   ....[4]....
        /*0128*/ 	.word	0x000078d0


	//   ....[5]....
        /*012c*/ 	.word	0x000079a0


	//   ....[6]....
        /*0130*/ 	.word	0x000079c0


	//   ....[7]....
        /*0134*/ 	.word	0x000079f0


	//   ....[8]....
        /*0138*/ 	.word	0x00007a00


	//   ....[9]....
        /*013c*/ 	.word	0x00007a60


	//   ....[10]....
        /*0140*/ 	.word	0x00007a70


	//   ....[11]....
        /*0144*/ 	.word	0x00007b00


	//   ....[12]....
        /*0148*/ 	.word	0x00007b20


	//   ....[13]....
        /*014c*/ 	.word	0x00007b60


	//   ....[14]....
        /*0150*/ 	.word	0x00007b70


	//   ....[15]....
        /*0154*/ 	.word	0x00007c20


	//   ....[16]....
        /*0158*/ 	.word	0x00007c50


	//   ....[17]....
        /*015c*/ 	.word	0x00007c70


	//   ....[18]....
        /*0160*/ 	.word	0x00007c80


	//   ....[19]....
        /*0164*/ 	.word	0x00007d50


	//   ....[20]....
        /*0168*/ 	.word	0x00007da0


	//   ....[21]....
        /*016c*/ 	.word	0x00007de0


	//   ....[22]....
        /*0170*/ 	.word	0x00007e20


	//   ....[23]....
        /*0174*/ 	.word	0x00007fc0


	//   ....[24]....
        /*0178*/ 	.word	0x00008470


	//   ....[25]....
        /*017c*/ 	.word	0x00008490


	//   ....[26]....
        /*0180*/ 	.word	0x000084b0


	//   ....[27]....
        /*0184*/ 	.word	0x000084d0


	//   ....[28]....
        /*0188*/ 	.word	0x00009930


	//----- nvinfo : EIATTR_EXIT_INSTR_OFFSETS
	.align		4
.L_1099:
        /*018c*/ 	.byte	0x04, 0x1c
        /*018e*/ 	.short	(.L_1101 - .L_1100)


	//   ....[0]....
.L_1100:
        /*0190*/ 	.word	0x000006b0


	//   ....[1]....
        /*0194*/ 	.word	0x0000a540


	//----- nvinfo : EIATTR_MAX_THREADS
	.align		4
.L_1101:
        /*0198*/ 	.byte	0x04, 0x05
        /*019a*/ 	.short	(.L_1103 - .L_1102)
.L_1102:
        /*019c*/ 	.word	0x00000080
        /*01a0*/ 	.word	0x00000001
        /*01a4*/ 	.word	0x00000001


	//----- nvinfo : EIATTR_CRS_STACK_SIZE
	.align		4
.L_1103:
        /*01a8*/ 	.byte	0x04, 0x1e
        /*01aa*/ 	.short	(.L_1105 - .L_1104)
.L_1104:
        /*01ac*/ 	.word	0x00000000
.L_1105:


//--------------------- .nv.info._Z25selective_scan_fwd_kernelI32Selective_Scan_fwd_kernel_traitsILi128ELi16ELi1ELb0ELb1ELb1ELb1EN3c108BFloat16ENS1_7complexIfEEEEv13SSMParamsBase --------------------------
	.section	.nv.info._Z25selective_scan_fwd_kernelI32Selective_Scan_fwd_kernel_traitsILi128ELi16ELi1ELb0ELb1ELb1ELb1EN3c108BFloat16ENS1_7complexIfEEEEv13SSMParamsBase,"",@"SHT_CUDA_INFO"
	.sectionflags	@""
	.align	4


	//----- nvinfo : EIATTR_CUDA_API_VERSION
	.align		4
        /*0000*/ 	.byte	0x04, 0x37
        /*0002*/ 	.short	(.L_1107 - .L_1106)
.L_1106:
        /*0004*/ 	.word	0x00000082


	//----- nvinfo : EIATTR_SW2861232_WAR
	.align		4
.L_1107:
        /*0008*/ 	.byte	0x01, 0x35
	.zero		2


	//----- nvinfo : EIATTR_PARAM_CBANK
	.align		4
        /*000c*/ 	.byte	0x04, 0x0a
        /*000e*/ 	.short	(.L_1109 - .L_1108)
	.align		4
.L_1108:
        /*0010*/ 	.word	index@(.nv.constant0._Z25selective_scan_fwd_kernelI32Selective_Scan_fwd_kernel_traitsILi128ELi16ELi1ELb0ELb1ELb1ELb1EN3c108BFloat16ENS1_7complexIfEEEEv13SSMParamsBase)
        /*0014*/ 	.short	0x0160
        /*0016*/ 	.short	0x0118


	//----- nvinfo : EIATTR_CBANK_PARAM_SIZE
	.align		4
.L_1109:
        /*0018*/ 	.byte	0x03, 0x19
        /*001a*/ 	.short	0x0118


	//----- nvinfo : EIATTR_KPARAM_INFO
	.align		4
        /*001c*/ 	.byte	0x04, 0x17
        /*001e*/ 	.short	(.L_1111 - .L_1110)
.L_1110:
        /*0020*/ 	.word	0x00000000
        /*0024*/ 	.short	0x0000
        /*0026*/ 	.short	0x0000
        /*0028*/ 	.byte	0x00, 0xf0, 0x61, 0x04


	//----- nvinfo : EIATTR_MAXREG_COUNT
	.align		4
.L_1111:
        /*002c*/ 	.byte	0x03, 0x1b
        /*002e*/ 	.short	0x00a8


	//----- nvinfo : EIATTR_NUM_BARRIERS
	.align		4
        /*0030*/ 	.byte	0x02, 0x4c
        /*0032*/ 	.byte	0x01
	.zero		1


	//----- nvinfo : EIATTR_ANNOTATIONS
	.align		4
        /*0034*/ 	.byte	0x04, 0x55
        /*0036*/ 	.short	(.L_1113 - .L_1112)


	//   ....[0]....
.L_1112:
        /*0038*/ 	.word	0x00000001
        /*003c*/ 	.byte	0x50, 0x40, 0x00, 0x00, 0x01, 0x00, 0x00, 0x00, 0x80, 0x40, 0x00, 0x00, 0x01, 0x00, 0x00, 0x00
        /*004c*/ 	.byte	0xb0, 0x40, 0x00, 0x00, 0x01, 0x00, 0x00, 0x00, 0xe0, 0x40, 0x00, 0x00, 0x01, 0x00, 0x00, 0x00
        /*005c*/ 	.byte	0x30, 0x41, 0x00, 0x00, 0x01, 0x00, 0x00, 0x00, 0x50, 0x41, 0x00, 0x00, 0x01, 0x00, 0x00, 0x00
        /*006c*/ 	.byte	0xf0, 0x41, 0x00, 0x00, 0x01, 0x00, 0x00, 0x00, 0x00, 0x42, 0x00, 0x00, 0x01, 0x00, 0x00, 0x00
        /*007c*/ 	.byte	0x10, 0x42, 0x00, 0x00, 0x01, 0x00, 0x00, 0x00, 0x70, 0x5e, 0x00, 0x00, 0x01, 0x00, 0x00, 0x00
        /*008c*/ 	.byte	0xc0, 0x5e, 0x00, 0x00, 0x01, 0x00, 0x00, 0x00, 0x30, 0x5f, 0x00, 0x00


	//----- nvinfo : EIATTR_MERCURY_ISA_VERSION
	.align		4
.L_1113:
        /*0098*/ 	.byte	0x03, 0x5f
        /*009a*/ 	.short	0x0000


	//----- nvinfo : EIATTR_COOP_GROUP_MASK_REGIDS
	.align		4
        /*009c*/ 	.byte	0x04, 0x29
        /*009e*/ 	.short	(.L_1115 - .L_1114)


	//   ....[0]....
.L_1114:
        /*00a0*/ 	.word	0xffffffff


	//   ....[1]....
        /*00a4*/ 	.word	0xffffffff


	//   ....[2]....
        /*00a8*/ 	.word	0xffffffff


	//   ....[3]....
        /*00ac*/ 	.word	0xffffffff


	//   ....[4]....
        /*00b0*/ 	.word	0xffffffff


	//   ....[5]....
        /*00b4*/ 	.word	0xffffffff


	//   ....[6]....
        /*00b8*/ 	.word	0xffffffff


	//   ....[7]....
        /*00bc*/ 	.word	0xffffffff


	//   ....[8]....
        /*00c0*/ 	.word	0xffffffff


	//   ....[9]....
        /*00c4*/ 	.word	0xffffffff


	//   ....[10]....
        /*00c8*/ 	.word	0xffffffff


	//   ....[11]....
        /*00cc*/ 	.word	0xffffffff


	//   ....[12]....
        /*00d0*/ 	.word	0xffffffff


	//   ....[13]....
        /*00d4*/ 	.word	0xffffffff


	//   ....[14]....
        /*00d8*/ 	.word	0xffffffff


	//   ....[15]....
        /*00dc*/ 	.word	0xffffffff


	//   ....[16]....
        /*00e0*/ 	.word	0xffffffff


	//   ....[17]....
        /*00e4*/ 	.word	0xffffffff


	//   ....[18]....
        /*00e8*/ 	.word	0xffffffff


	//   ....[19]....
        /*00ec*/ 	.word	0xffffffff


	//   ....[20]....
        /*00f0*/ 	.word	0xffffffff


	//   ....[21]....
        /*00f4*/ 	.word	0xffffffff


	//   ....[22]....
        /*00f8*/ 	.word	0xffffffff


	//   ....[23]....
        /*00fc*/ 	.word	0xffffffff


	//   ....[24]....
        /*0100*/ 	.word	0xffffffff


	//   ....[25]....
        /*0104*/ 	.word	0xffffffff


	//   ....[26]....
        /*0108*/ 	.word	0xffffffff


	//   ....[27]....
        /*010c*/ 	.word	0xffffffff


	//   ....[28]....
        /*0110*/ 	.word	0xffffffff


	//   ....[29]....
        /*0114*/ 	.word	0xffffffff


	//   ....[30]....
        /*0118*/ 	.word	0xffffffff


	//----- nvinfo : EIATTR_COOP_GROUP_INSTR_OFFSETS
	.align		4
.L_1115:
        /*011c*/ 	.byte	0x04, 0x28
        /*011e*/ 	.short	(.L_1117 - .L_1116)


	//   ....[0]....
.L_1116:
        /*0120*/ 	.word	0x00001200


	//   ....[1]....
        /*0124*/ 	.word	0x000016d0


	//   ....[2]....
        /*0128*/ 	.word	0x000054c0


	//   ....[3]....
        /*012c*/ 	.word	0x000078b0


	//   ....[4]....
        /*0130*/ 	.word	0x000078d0


	//   ....[5]....
        /*0134*/ 	.word	0x000079a0


	//   ....[6]....
        /*0138*/ 	.word	0x000079c0


	//   ....[7]....
        /*013c*/ 	.word	0x000079f0


	//   ....[8]....
        /*0140*/ 	.word	0x00007a00


	//   ....[9]....
        /*0144*/ 	.word	0x00007a60


	//   ....[10]....
        /*0148*/ 	.word	0x00007a70


	//   ....[11]....
        /*014c*/ 	.word	0x00007b00


	//   ....[12]....
        /*0150*/ 	.word	0x00007b20


	//   ....[13]....
        /*0154*/ 	.word	0x00007b60


	//   ....[14]....
        /*0158*/ 	.word	0x00007b70


	//   ....[15]....
        /*015c*/ 	.word	0x00007c20


	//   ....[16]....
        /*0160*/ 	.word	0x00007c50


	//   ....[17]....
        /*0164*/ 	.word	0x00007c70


	//   ....[18]....
        /*0168*/ 	.word	0x00007c80


	//   ....[19]....
        /*016c*/ 	.word	0x00007d50


	//   ....[20]....
        /*0170*/ 	.word	0x00007da0


	//   ....[21]....
        /*0174*/ 	.word	0x00007de0


	//   ....[22]....
        /*0178*/ 	.word	0x00007e20


	//   ....[23]....
        /*017c*/ 	.word	0x00007fc0


	//   ....[24]....
        /*0180*/ 	.word	0x00008470


	//   ....[25]....
        /*0184*/ 	.word	0x00008490


	//   ....[26]....
        /*0188*/ 	.word	0x000084b0


	//   ....[27]....
        /*018c*/ 	.word	0x000084d0


	//   ....[28]....
        /*0190*/ 	.word	0x00009d60


	//   ....[29]....
        /*0194*/ 	.word	0x0000a9f0


	//   ....[30]....
        /*0198*/ 	.word	0x0000b6b0


	//----- nvinfo : EIATTR_EXIT_INSTR_OFFSETS
	.align		4
.L_1117:
        /*019c*/ 	.byte	0x04, 0x1c
        /*019e*/ 	.short	(.L_1119 - .L_1118)


	//   ....[0]....
.L_1118:
        /*01a0*/ 	.word	0x000006b0


	//   ....[1]....
        /*01a4*/ 	.word	0x0000bcd0


	//----- nvinfo : EIATTR_MAX_THREADS
	.align		4
.L_1119:
        /*01a8*/ 	.byte	0x04, 0x05
        /*01aa*/ 	.short	(.L_1121 - .L_1120)
.L_1120:
        /*01ac*/ 	.word	0x00000080
        /*01b0*/ 	.word	0x00000001
        /*01b4*/ 	.word	0x00000001


	//----- nvinfo : EIATTR_CRS_STACK_SIZE
	.align		4
.L_1121:
        /*01b8*/ 	.byte	0x04, 0x1e
        /*01ba*/ 	.short	(.L_1123 - .L_1122)
.L_1122:
        /*01bc*/ 	.word	0x00000000
.L_1123:


//--------------------- .nv.info._Z25selective_scan_fwd_kernelI32Selective_Scan_fwd_kernel_traitsILi128ELi16ELi1ELb1ELb0ELb0ELb0EN3c108BFloat16ENS1_7complexIfEEEEv13SSMParamsBase --------------------------
	.section	.nv.info._Z25selective_scan_fwd_kernelI32Selective_Scan_fwd_kernel_traitsILi128ELi16ELi1ELb1ELb0ELb0ELb0EN3c108BFloat16ENS1_7complexIfEEEEv13SSMParamsBase,"",@"SHT_CUDA_INFO"
	.sectionflags	@""
	.align	4


	//----- nvinfo : EIATTR_CUDA_API_VERSION
	.align		4
        /*0000*/ 	.byte	0x04, 0x37
        /*0002*/ 	.short	(.L_1125 - .L_1124)
.L_1124:
        /*0004*/ 	.word	0x00000082


	//----- nvinfo : EIATTR_SW2861232_WAR
	.align		4
.L_1125:
        /*0008*/ 	.byte	0x01, 0x35
	.zero		2


	//----- nvinfo : EIATTR_PARAM_CBANK
	.align		4
        /*000c*/ 	.byte	0x04, 0x0a
        /*000e*/ 	.short	(.L_1127 - .L_1126)
	.align		4
.L_1126:
        /*0010*/ 	.word	index@(.nv.constant0._Z25selective_scan_fwd_kernelI32Selective_Scan_fwd_kernel_traitsILi128ELi16ELi1ELb1ELb0ELb0ELb0EN3c108BFloat16ENS1_7complexIfEEEEv13SSMParamsBase)
        /*0014*/ 	.short	0x0160
        /*0016*/ 	.short	0x0118


	//----- nvinfo : EIATTR_CBANK_PARAM_SIZE
	.align		4
.L_1127:
        /*0018*/ 	.byte	0x03, 0x19
        /*001a*/ 	.short	0x0118


	//----- nvinfo : EIATTR_KPARAM_INFO
	.align		4
        /*001c*/ 	.byte	0x04, 0x17
        /*001e*/ 	.short	(.L_1129 - .L_1128)
.L_1128:
        /*0020*/ 	.word	0x00000000
        /*0024*/ 	.short	0x0000
        /*0026*/ 	.short	0x0000
        /*0028*/ 	.byte	0x00, 0xf0, 0x61, 0x04


	//----- nvinfo : EIATTR_MAXREG_COUNT
	.align		4
.L_1129:
        /*002c*/ 	.byte	0x03, 0x1b
        /*002e*/ 	.short	0x00a8


	//----- nvinfo : EIATTR_NUM_BARRIERS
	.align		4
        /*0030*/ 	.byte	0x02, 0x4c
        /*0032*/ 	.byte	0x01
	.zero		1


	//----- nvinfo : EIATTR_MERCURY_ISA_VERSION
	.align		4
        /*0034*/ 	.byte	0x03, 0x5f
        /*0036*/ 	.short	0x0000


	//----- nvinfo : EIATTR_COOP_GROUP_MASK_REGIDS
	.align		4
        /*0038*/ 	.byte	0x04, 0x29
        /*003a*/ 	.short	(.L_1131 - .L_1130)


	//   ....[0]....
.L_1130:
        /*003c*/ 	.word	0xffffffff


	//   ....[1]....
        /*0040*/ 	.word	0xffffffff


	//   ....[2]....
        /*0044*/ 	.word	0xffffffff


	//   ....[3]....
        /*0048*/ 	.word	0xffffffff


	//   ....[4]....
        /*004c*/ 	.word	0xffffffff


	//   ....[5]....
        /*0050*/ 	.word	0xffffffff


	//   ....[6]....
        /*0054*/ 	.word	0xffffffff


	//   ....[7]....
        /*0058*/ 	.word	0xffffffff


	//   ....[8]....
        /*005c*/ 	.word	0xffffffff


	//   ....[9]....
        /*0060*/ 	.word	0xffffffff


	//   ....[10]....
        /*0064*/ 	.word	0xffffffff


	//   ....[11]....
        /*0068*/ 	.word	0xffffffff


	//   ....[12]....
        /*006c*/ 	.word	0xffffffff


	//   ....[13]....
        /*0070*/ 	.word	0xffffffff


	//   ....[14]....
        /*0074*/ 	.word	0xffffffff


	//   ....[15]....
        /*0078*/ 	.word	0xffffffff


	//   ....[16]....
        /*007c*/ 	.word	0xffffffff


	//   ....[17]....
        /*0080*/ 	.word	0xffffffff


	//   ....[18]....
        /*0084*/ 	.word	0xffffffff


	//   ....[19]....
        /*0088*/ 	.word	0xffffffff


	//   ....[20]....
        /*008c*/ 	.word	0xffffffff


	//   ....[21]....
        /*0090*/ 	.word	0xffffffff


	//   ....[22]....
        /*0094*/ 	.word	0xffffffff


	//   ....[23]....
        /*0098*/ 	.word	0xffffffff


	//   ....[24]....
        /*009c*/ 	.word	0xffffffff


	//   ....[25]....
        /*00a0*/ 	.word	0xffffffff


	//   ....[26]....
        /*00a4*/ 	.word	0xffffffff


	//----- nvinfo : EIATTR_COOP_GROUP_INSTR_OFFSETS
	.align		4
.L_1131:
        /*00a8*/ 	.byte	0x04, 0x28
        /*00aa*/ 	.short	(.L_1133 - .L_1132)


	//   ....[0]....
.L_1132:
        /*00ac*/ 	.word	0x000003d0


	//   ....[1]....
        /*00b0*/ 	.word	0x00000490


	//   ....[2]....
        /*00b4*/ 	.word	0x00004120


	//   ....[3]....
        /*00b8*/ 	.word	0x00004150


	//   ....[4]....
        /*00bc*/ 	.word	0x00004190


	//   ....[5]....
        /*00c0*/ 	.word	0x000041a0


	//   ....[6]....
        /*00c4*/ 	.word	0x00004230


	//   ....[7]....
        /*00c8*/ 	.word	0x00004260


	//   ....[8]....
        /*00cc*/ 	.word	0x00004290


	//   ....[9]....
        /*00d0*/ 	.word	0x000042a0


	//   ....[10]....
        /*00d4*/ 	.word	0x00004350


	//   ....[11]....
        /*00d8*/ 	.word	0x00004370


	//   ....[12]....
        /*00dc*/ 	.word	0x00004390


	//   ....[13]....
        /*00e0*/ 	.word	0x000043a0


	//   ....[14]....
        /*00e4*/ 	.word	0x00004450


	//   ....[15]....
        /*00e8*/ 	.word	0x00004480


	//   ....[16]....
        /*00ec*/ 	.word	0x00004490


	//   ....[17]....
        /*00f0*/ 	.word	0x000044a0


	//   ....[18]....
        /*00f4*/ 	.word	0x00004550


	//   ....[19]....
        /*00f8*/ 	.word	0x00004580


	//   ....[20]....
        /*00fc*/ 	.word	0x00004590


	//   ....[21]....
        /*0100*/ 	.word	0x000045a0


	//   ....[22]....
        /*0104*/ 	.word	0x00004950


	//   ....[23]....
        /*0108*/ 	.word	0x00004a00


	//   ....[24]....
        /*010c*/ 	.word	0x00004a20


	//   ....[25]....
        /*0110*/ 	.word	0x00004a40


	//   ....[26]....
        /*0114*/ 	.word	0x000058e0


	//----- nvinfo : EIATTR_EXIT_INSTR_OFFSETS
	.align		4
.L_1133:
        /*0118*/ 	.byte	0x04, 0x1c
        /*011a*/ 	.short	(.L_1135 - .L_1134)


	//   ....[0]....
.L_1134:
        /*011c*/ 	.word	0x00000160


	//   ....[1]....
        /*0120*/ 	.word	0x00005a40


	//----- nvinfo : EIATTR_MAX_THREADS
	.align		4
.L_1135:
        /*0124*/ 	.byte	0x04, 0x05
        /*0126*/ 	.short	(.L_1137 - .L_1136)
.L_1136:
        /*0128*/ 	.word	0x00000080
        /*012c*/ 	.word	0x00000001
        /*0130*/ 	.word	0x00000001


	//----- nvinfo : EIATTR_CRS_STACK_SIZE
	.align		4
.L_1137:
        /*0134*/ 	.byte	0x04, 0x1e
        /*0136*/ 	.short	(.L_1139 - .L_1138)
.L_1138:
        /*0138*/ 	.word	0x00000000
.L_1139:


//--------------------- .nv.info._Z25selective_scan_fwd_kernelI32Selective_Scan_fwd_kernel_traitsILi128ELi16ELi1ELb1ELb0ELb0ELb1EN3c108BFloat16ENS1_7complexIfEEEEv13SSMParamsBase --------------------------
	.section	.nv.info._Z25selective_scan_fwd_kernelI32Selective_Scan_fwd_kernel_traitsILi128ELi16ELi1ELb1ELb0ELb0ELb1EN3c108BFloat16ENS1_7complexIfEEEEv13SSMParamsBase,"",@"SHT_CUDA_INFO"
	.sectionflags	@""
	.align	4


	//----- nvinfo : EIATTR_CUDA_API_VERSION
	.align		4
        /*0000*/ 	.byte	0x04, 0x37
        /*0002*/ 	.short	(.L_1141 - .L_1140)
.L_1140:
        /*0004*/ 	.word	0x00000082


	//----- nvinfo : EIATTR_SW2861232_WAR
	.align		4
.L_1141:
        /*0008*/ 	.byte	0x01, 0x35
	.zero		2


	//----- nvinfo : EIATTR_PARAM_CBANK
	.align		4
        /*000c*/ 	.byte	0x04, 0x0a
        /*000e*/ 	.short	(.L_1143 - .L_1142)
	.align		4
.L_1142:
        /*0010*/ 	.word	index@(.nv.constant0._Z25selective_scan_fwd_kernelI32Selective_Scan_fwd_kernel_traitsILi128ELi16ELi1ELb1ELb0ELb0ELb1EN3c108BFloat16ENS1_7complexIfEEEEv13SSMParamsBase)
        /*0014*/ 	.short	0x0160
        /*0016*/ 	.short	0x0118


	//----- nvinfo : EIATTR_CBANK_PARAM_SIZE
	.align		4
.L_1143:
        /*0018*/ 	.byte	0x03, 0x19
        /*001a*/ 	.short	0x0118


	//----- nvinfo : EIATTR_KPARAM_INFO
	.align		4
        /*001c*/ 	.byte	0x04, 0x17
        /*001e*/ 	.short	(.L_1145 - .L_1144)
.L_1144:
        /*0020*/ 	.word	0x00000000
        /*0024*/ 	.short	0x0000
        /*0026*/ 	.short	0x0000
        /*0028*/ 	.byte	0x00, 0xf0, 0x61, 0x04


	//----- nvinfo : EIATTR_MAXREG_COUNT
	.align		4
.L_1145:
        /*002c*/ 	.byte	0x03, 0x1b
        /*002e*/ 	.short	0x00a8


	//----- nvinfo : EIATTR_NUM_BARRIERS
	.align		4
        /*0030*/ 	.byte	0x02, 0x4c
        /*0032*/ 	.byte	0x01
	.zero		1


	//----- nvinfo : EIATTR_MERCURY_ISA_VERSION
	.align		4
        /*0034*/ 	.byte	0x03, 0x5f
        /*0036*/ 	.short	0x0000


	//----- nvinfo : EIATTR_COOP_GROUP_MASK_REGIDS
	.align		4
        /*0038*/ 	.byte	0x04, 0x29
        /*003a*/ 	.short	(.L_1147 - .L_1146)


	//   ....[0]....
.L_1146:
        /*003c*/ 	.word	0xffffffff


	//   ....[1]....
        /*0040*/ 	.word	0xffffffff


	//   ....[2]....
        /*0044*/ 	.word	0xffffffff


	//   ....[3]....
        /*0048*/ 	.word	0xffffffff


	//   ....[4]....
        /*004c*/ 	.word	0xffffffff


	//   ....[5]....
        /*0050*/ 	.word	0xffffffff


	//   ....[6]....
        /*0054*/ 	.word	0xffffffff


	//   ....[7]....
        /*0058*/ 	.word	0xffffffff


	//   ....[8]....
        /*005c*/ 	.word	0xffffffff


	//   ....[9]....
        /*0060*/ 	.word	0xffffffff


	//   ....[10]....
        /*0064*/ 	.word	0xffffffff


	//   ....[11]....
        /*0068*/ 	.word	0xffffffff


	//   ....[12]....
        /*006c*/ 	.word	0xffffffff


	//   ....[13]....
        /*0070*/ 	.word	0xffffffff


	//   ....[14]....
        /*0074*/ 	.word	0xffffffff


	//   ....[15]....
        /*0078*/ 	.word	0xffffffff


	//   ....[16]....
        /*007c*/ 	.word	0xffffffff


	//   ....[17]....
        /*0080*/ 	.word	0xffffffff


	//   ....[18]....
        /*0084*/ 	.word	0xffffffff


	//   ....[19]....
        /*0088*/ 	.word	0xffffffff


	//   ....[20]....
        /*008c*/ 	.word	0xffffffff


	//   ....[21]....
        /*0090*/ 	.word	0xffffffff


	//   ....[22]....
        /*0094*/ 	.word	0xffffffff


	//   ....[23]....
        /*0098*/ 	.word	0xffffffff


	//   ....[24]....
        /*009c*/ 	.word	0xffffffff


	//   ....[25]....
        /*00a0*/ 	.word	0xffffffff


	//   ....[26]....
        /*00a4*/ 	.word	0xffffffff


	//   ....[27]....
        /*00a8*/ 	.word	0xffffffff


	//   ....[28]....
        /*00ac*/ 	.word	0xffffffff


	//----- nvinfo : EIATTR_COOP_GROUP_INSTR_OFFSETS
	.align		4
.L_1147:
        /*00b0*/ 	.byte	0x04, 0x28
        /*00b2*/ 	.short	(.L_1149 - .L_1148)


	//   ....[0]....
.L_1148:
        /*00b4*/ 	.word	0x000003d0


	//   ....[1]....
        /*00b8*/ 	.word	0x00000490


	//   ....[2]....
        /*00bc*/ 	.word	0x00004120


	//   ....[3]....
        /*00c0*/ 	.word	0x00004150


	//   ....[4]....
        /*00c4*/ 	.word	0x00004190


	//   ....[5]....
        /*00c8*/ 	.word	0x000041a0


	//   ....[6]....
        /*00cc*/ 	.word	0x00004230


	//   ....[7]....
        /*00d0*/ 	.word	0x00004260


	//   ....[8]....
        /*00d4*/ 	.word	0x00004290


	//   ....[9]....
        /*00d8*/ 	.word	0x000042a0


	//   ....[10]....
        /*00dc*/ 	.word	0x00004350


	//   ....[11]....
        /*00e0*/ 	.word	0x00004370


	//   ....[12]....
        /*00e4*/ 	.word	0x00004390


	//   ....[13]....
        /*00e8*/ 	.word	0x000043a0


	//   ....[14]....
        /*00ec*/ 	.word	0x00004450


	//   ....[15]....
        /*00f0*/ 	.word	0x00004480


	//   ....[16]....
        /*00f4*/ 	.word	0x00004490


	//   ....[17]....
        /*00f8*/ 	.word	0x000044a0


	//   ....[18]....
        /*00fc*/ 	.word	0x00004550


	//   ....[19]....
        /*0100*/ 	.word	0x00004580


	//   ....[20]....
        /*0104*/ 	.word	0x00004590


	//   ....[21]....
        /*0108*/ 	.word	0x000045a0


	//   ....[22]....
        /*010c*/ 	.word	0x00004950


	//   ....[23]....
        /*0110*/ 	.word	0x00004a00


	//   ....[24]....
        /*0114*/ 	.word	0x00004a20


	//   ....[25]....
        /*0118*/ 	.word	0x00004a40


	//   ....[26]....
        /*011c*/ 	.word	0x000058f0


	//   ....[27]....
        /*0120*/ 	.word	0x00005b30


	//   ....[28]....
        /*0124*/ 	.word	0x000063c0


	//----- nvinfo : EIATTR_EXIT_INSTR_OFFSETS
	.align		4
.L_1149:
        /*0128*/ 	.byte	0x04, 0x1c
        /*012a*/ 	.short	(.L_1151 - .L_1150)


	//   ....[0]....
.L_1150:
        /*012c*/ 	.word	0x00000160


	//   ....[1]....
        /*0130*/ 	.word	0x00006430


	//----- nvinfo : EIATTR_MAX_THREADS
	.align		4
.L_1151:
        /*0134*/ 	.byte	0x04, 0x05
        /*0136*/ 	.short	(.L_1153 - .L_1152)
.L_1152:
        /*0138*/ 	.word	0x00000080
        /*013c*/ 	.word	0x00000001
        /*0140*/ 	.word	0x00000001


	//----- nvinfo : EIATTR_CRS_STACK_SIZE
	.align		4
.L_1153:
        /*0144*/ 	.byte	0x04, 0x1e
        /*0146*/ 	.short	(.L_1155 - .L_1154)
.L_1154:
        /*0148*/ 	.word	0x00000000
.L_1155:


//--------------------- .nv.info._Z25selective_scan_fwd_kernelI32Selective_Scan_fwd_kernel_traitsILi128ELi16ELi1ELb1ELb0ELb1ELb0EN3c108BFloat16ENS1_7complexIfEEEEv13SSMParamsBase --------------------------
	.section	.nv.info._Z25selective_scan_fwd_kernelI32Selective_Scan_fwd_kernel_traitsILi128ELi16ELi1ELb1ELb0ELb1ELb0EN3c108BFloat16ENS1_7complexIfEEEEv13SSMParamsBase,"",@"SHT_CUDA_INFO"
	.sectionflags	@""
	.align	4


	//----- nvinfo : EIATTR_CUDA_API_VERSION
	.align		4
        /*0000*/ 	.byte	0x04, 0x37
        /*0002*/ 	.short	(.L_1157 - .L_1156)
.L_1156:
        /*0004*/ 	.word	0x00000082


	//----- nvinfo : EIATTR_SW2861232_WAR
	.align		4
.L_1157:
        /*0008*/ 	.byte	0x01, 0x35
	.zero		2


	//----- nvinfo : EIATTR_PARAM_CBANK
	.align		4
        /*000c*/ 	.byte	0x04, 0x0a
        /*000e*/ 	.short	(.L_1159 - .L_1158)
	.align		4
.L_1158:
        /*0010*/ 	.word	index@(.nv.constant0._Z25selective_scan_fwd_kernelI32Selective_Scan_fwd_kernel_traitsILi128ELi16ELi1ELb1ELb0ELb1ELb0EN3c108BFloat16ENS1_7complexIfEEEEv13SSMParamsBase)
        /*0014*/ 	.short	0x0160
        /*0016*/ 	.short	0x0118


	//----- nvinfo : EIATTR_CBANK_PARAM_SIZE
	.align		4
.L_1159:
        /*0018*/ 	.byte	0x03, 0x19
        /*001a*/ 	.short	0x0118


	//----- nvinfo : EIATTR_KPARAM_INFO
	.align		4
        /*001c*/ 	.byte	0x04, 0x17
        /*001e*/ 	.short	(.L_1161 - .L_1160)
.L_1160:
        /*0020*/ 	.word	0x00000000
        /*0024*/ 	.short	0x0000
        /*0026*/ 	.short	0x0000
        /*0028*/ 	.byte	0x00, 0xf0, 0x61, 0x04


	//----- nvinfo : EIATTR_MAXREG_COUNT
	.align		4
.L_1161:
        /*002c*/ 	.byte	0x03, 0x1b
        /*002e*/ 	.short	0x00a8


	//----- nvinfo : EIATTR_NUM_BARRIERS
	.align		4
        /*0030*/ 	.byte	0x02, 0x4c
        /*0032*/ 	.byte	0x01
	.zero		1


	//----- nvinfo : EIATTR_MERCURY_ISA_VERSION
	.align		4
        /*0034*/ 	.byte	0x03, 0x5f
        /*0036*/ 	.short	0x0000


	//----- nvinfo : EIATTR_COOP_GROUP_MASK_REGIDS
	.align		4
        /*0038*/ 	.byte	0x04, 0x29
        /*003a*/ 	.short	(.L_1163 - .L_1162)


	//   ....[0]....
.L_1162:
        /*003c*/ 	.word	0xffffffff


	//   ....[1]....
        /*0040*/ 	.word	0xffffffff


	//   ....[2]....
        /*0044*/ 	.word	0xffffffff


	//   ....[3]....
        /*0048*/ 	.word	0xffffffff


	//   ....[4]....
        /*004c*/ 	.word	0xffffffff


	//   ....[5]....
        /*0050*/ 	.word	0xffffffff


	//   ....[6]....
        /*0054*/ 	.word	0xffffffff


	//   ....[7]....
        /*0058*/ 	.word	0xffffffff


	//   ....[8]....
        /*005c*/ 	.word	0xffffffff


	//   ....[9]....
        /*0060*/ 	.word	0xffffffff


	//   ....[10]....
        /*0064*/ 	.word	0xffffffff


	//   ....[11]....
        /*0068*/ 	.word	0xffffffff


	//   ....[12]....
        /*006c*/ 	.word	0xffffffff


	//   ....[13]....
        /*0070*/ 	.word	0xffffffff


	//   ....[14]....
        /*0074*/ 	.word	0xffffffff


	//   ....[15]....
        /*0078*/ 	.word	0xffffffff


	//   ....[16]....
        /*007c*/ 	.word	0xffffffff


	//   ....[17]....
        /*0080*/ 	.word	0xffffffff


	//   ....[18]....
        /*0084*/ 	.word	0xffffffff


	//   ....[19]....
        /*0088*/ 	.word	0xffffffff


	//   ....[20]....
        /*008c*/ 	.word	0xffffffff


	//   ....[21]....
        /*0090*/ 	.word	0xffffffff


	//   ....[22]....
        /*0094*/ 	.word	0xffffffff


	//   ....[23]....
        /*0098*/ 	.word	0xffffffff


	//   ....[24]....
        /*009c*/ 	.word	0xffffffff


	//   ....[25]....
        /*00a0*/ 	.word	0xffffffff


	//   ....[26]....
        /*00a4*/ 	.word	0xffffffff


	//   ....[27]....
        /*00a8*/ 	.word	0xffffffff


	//----- nvinfo : EIATTR_COOP_GROUP_INSTR_OFFSETS
	.align		4
.L_1163:
        /*00ac*/ 	.byte	0x04, 0x28
        /*00ae*/ 	.short	(.L_1165 - .L_1164)


	//   ....[0]....
.L_1164:
        /*00b0*/ 	.word	0x000005e0


	//   ....[1]....
        /*00b4*/ 	.word	0x000006a0


	//   ....[2]....
        /*00b8*/ 	.word	0x000043a0


	//   ....[3]....
        /*00bc*/ 	.word	0x000043c0


	//   ....[4]....
        /*00c0*/ 	.word	0x00004400


	//   ....[5]....
        /*00c4*/ 	.word	0x00004410


	//   ....[6]....
        /*00c8*/ 	.word	0x00004470


	//   ....[7]....
        /*00cc*/ 	.word	0x00004530


	//   ....[8]....
        /*00d0*/ 	.word	0x00004560


	//   ....[9]....
        /*00d4*/ 	.word	0x00004590


	//   ....[10]....
        /*00d8*/ 	.word	0x000045a0


	//   ....[11]....
        /*00dc*/ 	.word	0x00004640


	//   ....[12]....
        /*00e0*/ 	.word	0x00004670


	//   ....[13]....
        /*00e4*/ 	.word	0x00004690


	//   ....[14]....
        /*00e8*/ 	.word	0x000046a0


	//   ....[15]....
        /*00ec*/ 	.word	0x00004750


	//   ....[16]....
        /*00f0*/ 	.word	0x00004780


	//   ....[17]....
        /*00f4*/ 	.word	0x00004790


	//   ....[18]....
        /*00f8*/ 	.word	0x000047a0


	//   ....[19]....
        /*00fc*/ 	.word	0x00004840


	//   ....[20]....
        /*0100*/ 	.word	0x00004880


	//   ....[21]....
        /*0104*/ 	.word	0x00004890


	//   ....[22]....
        /*0108*/ 	.word	0x000048a0


	//   ....[23]....
        /*010c*/ 	.word	0x00004a90


	//   ....[24]....
        /*0110*/ 	.word	0x00004aa0


	//   ....[25]....
        /*0114*/ 	.word	0x00004cc0


	//   ....[26]....
        /*0118*/ 	.word	0x00004d00


	//   ....[27]....
        /*011c*/ 	.word	0x00006190


	//----- nvinfo : EIATTR_EXIT_INSTR_OFFSETS
	.align		4
.L_1165:
        /*0120*/ 	.byte	0x04, 0x1c
        /*0122*/ 	.short	(.L_1167 - .L_1166)


	//   ....[0]....
.L_1166:
        /*0124*/ 	.word	0x00000320


	//   ....[1]....
        /*0128*/ 	.word	0x000062e0


	//----- nvinfo : EIATTR_MAX_THREADS
	.align		4
.L_1167:
        /*012c*/ 	.byte	0x04, 0x05
        /*012e*/ 	.short	(.L_1169 - .L_1168)
.L_1168:
        /*0130*/ 	.word	0x00000080
        /*0134*/ 	.word	0x00000001
        /*0138*/ 	.word	0x00000001


	//----- nvinfo : EIATTR_CRS_STACK_SIZE
	.align		4
.L_1169:
        /*013c*/ 	.byte	0x04, 0x1e
        /*013e*/ 	.short	(.L_1171 - .L_1170)
.L_1170:
        /*0140*/ 	.word	0x00000000
.L_1171:


//--------------------- .nv.info._Z25selective_scan_fwd_kernelI32Selective_Scan_fwd_kernel_traitsILi128ELi16ELi1ELb1ELb0ELb1ELb1EN3c108BFloat16ENS1_7complexIfEEEEv13SSMParamsBase --------------------------
	.section	.nv.info._Z25selective_scan_fwd_kernelI32Selective_Scan_fwd_kernel_traitsILi128ELi16ELi1ELb1ELb0ELb1ELb1EN3c108BFloat16ENS1_7complexIfEEEEv13SSMParamsBase,"",@"SHT_CUDA_INFO"
	.sectionflags	@""
	.align	4


	//----- nvinfo : EIATTR_CUDA_API_VERSION
	.align		4
        /*0000*/ 	.byte	0x04, 0x37
        /*0002*/ 	.short	(.L_1173 - .L_1172)
.L_1172:
        /*0004*/ 	.word	0x00000082


	//----- nvinfo : EIATTR_SW2861232_WAR
	.align		4
.L_1173:
        /*0008*/ 	.byte	0x01, 0x35
	.zero		2


	//----- nvinfo : EIATTR_PARAM_CBANK
	.align		4
        /*000c*/ 	.byte	0x04, 0x0a
        /*000e*/ 	.short	(.L_1175 - .L_1174)
	.align		4
.L_1174:
        /*0010*/ 	.word	index@(.nv.constant0._Z25selective_scan_fwd_kernelI32Selective_Scan_fwd_kernel_traitsILi128ELi16ELi1ELb1ELb0ELb1ELb1EN3c108BFloat16ENS1_7complexIfEEEEv13SSMParamsBase)
        /*0014*/ 	.short	0x0160
        /*0016*/ 	.short	0x0118


	//----- nvinfo : EIATTR_CBANK_PARAM_SIZE
	.align		4
.L_1175:
        /*0018*/ 	.byte	0x03, 0x19
        /*001a*/ 	.short	0x0118


	//----- nvinfo : EIATTR_KPARAM_INFO
	.align		4
        /*001c*/ 	.byte	0x04, 0x17
        /*001e*/ 	.short	(.L_1177 - .L_1176)
.L_1176:
        /*0020*/ 	.word	0x00000000
        /*0024*/ 	.short	0x0000
        /*0026*/ 	.short	0x0000
        /*0028*/ 	.byte	0x00, 0xf0, 0x61, 0x04


	//----- nvinfo : EIATTR_MAXREG_COUNT
	.align		4
.L_1177:
        /*002c*/ 	.byte	0x03, 0x1b
        /*002e*/ 	.short	0x00a8


	//----- nvinfo : EIATTR_NUM_BARRIERS
	.align		4
        /*0030*/ 	.byte	0x02, 0x4c
        /*0032*/ 	.byte	0x01
	.zero		1


	//----- nvinfo : EIATTR_MERCURY_ISA_VERSION
	.align		4
        /*0034*/ 	.byte	0x03, 0x5f
        /*0036*/ 	.short	0x0000


	//----- nvinfo : EIATTR_COOP_GROUP_MASK_REGIDS
	.align		4
        /*0038*/ 	.byte	0x04, 0x29
        /*003a*/ 	.short	(.L_1179 - .L_1178)


	//   ....[0]....
.L_1178:
        /*003c*/ 	.word	0xffffffff


	//   ....[1]....
        /*0040*/ 	.word	0xffffffff


	//   ....[2]....
        /*0044*/ 	.word	0xffffffff


	//   ....[3]....
        /*0048*/ 	.word	0xffffffff


	//   ....[4]....
        /*004c*/ 	.word	0xffffffff


	//   ....[5]....
        /*0050*/ 	.word	0xffffffff


	//   ....[6]....
        /*0054*/ 	.word	0xffffffff


	//   ....[7]....
        /*0058*/ 	.word	0xffffffff


	//   ....[8]....
        /*005c*/ 	.word	0xffffffff


	//   ....[9]....
        /*0060*/ 	.word	0xffffffff


	//   ....[10]....
        /*0064*/ 	.word	0xffffffff


	//   ....[11]....
        /*0068*/ 	.word	0xffffffff


	//   ....[12]....
        /*006c*/ 	.word	0xffffffff


	//   ....[13]....
        /*0070*/ 	.word	0xffffffff


	//   ....[14]....
        /*0074*/ 	.word	0xffffffff


	//   ....[15]....
        /*0078*/ 	.word	0xffffffff


	//   ....[16]....
        /*007c*/ 	.word	0xffffffff


	//   ....[17]....
        /*0080*/ 	.word	0xffffffff


	//   ....[18]....
        /*0084*/ 	.word	0xffffffff


	//   ....[19]....
        /*0088*/ 	.word	0xffffffff


	//   ....[20]....
        /*008c*/ 	.word	0xffffffff


	//   ....[21]....
        /*0090*/ 	.word	0xffffffff


	//   ....[22]....
        /*0094*/ 	.word	0xffffffff


	//   ....[23]....
        /*0098*/ 	.word	0xffffffff


	//   ....[24]....
        /*009c*/ 	.word	0xffffffff


	//   ....[25]....
        /*00a0*/ 	.word	0xffffffff


	//   ....[26]....
        /*00a4*/ 	.word	0xffffffff


	//   ....[27]....
        /*00a8*/ 	.word	0xffffffff


	//   ....[28]....
        /*00ac*/ 	.word	0xffffffff


	//   ....[29]....
        /*00b0*/ 	.word	0xffffffff


	//----- nvinfo : EIATTR_COOP_GROUP_INSTR_OFFSETS
	.align		4
.L_1179:
        /*00b4*/ 	.byte	0x04, 0x28
        /*00b6*/ 	.short	(.L_1181 - .L_1180)


	//   ....[0]....
.L_1180:
        /*00b8*/ 	.word	0x000005e0


	//   ....[1]....
        /*00bc*/ 	.word	0x000006a0


	//   ....[2]....
        /*00c0*/ 	.word	0x000043a0


	//   ....[3]....
        /*00c4*/ 	.word	0x000043c0


	//   ....[4]....
        /*00c8*/ 	.word	0x00004400


	//   ....[5]....
        /*00cc*/ 	.word	0x00004410


	//   ....[6]....
        /*00d0*/ 	.word	0x00004470


	//   ....[7]....
        /*00d4*/ 	.word	0x00004530


	//   ....[8]....
        /*00d8*/ 	.word	0x00004560


	//   ....[9]....
        /*00dc*/ 	.word	0x00004590


	//   ....[10]....
        /*00e0*/ 	.word	0x000045a0


	//   ....[11]....
        /*00e4*/ 	.word	0x00004640


	//   ....[12]....
        /*00e8*/ 	.word	0x00004670


	//   ....[13]....
        /*00ec*/ 	.word	0x00004690


	//   ....[14]....
        /*00f0*/ 	.word	0x000046a0


	//   ....[15]....
        /*00f4*/ 	.word	0x00004750


	//   ....[16]....
        /*00f8*/ 	.word	0x00004780


	//   ....[17]....
        /*00fc*/ 	.word	0x00004790


	//   ....[18]....
        /*0100*/ 	.word	0x000047a0


	//   ....[19]....
        /*0104*/ 	.word	0x00004840


	//   ....[20]....
        /*0108*/ 	.word	0x00004880


	//   ....[21]....
        /*010c*/ 	.word	0x00004890


	//   ....[22]....
        /*0110*/ 	.word	0x000048a0


	//   ....[23]....
        /*0114*/ 	.word	0x00004a90


	//   ....[24]....
        /*0118*/ 	.word	0x00004aa0


	//   ....[25]....
        /*011c*/ 	.word	0x00004cc0


	//   ....[26]....
        /*0120*/ 	.word	0x00004d10


	//   ....[27]....
        /*0124*/ 	.word	0x00006180


	//   ....[28]....
        /*0128*/ 	.word	0x000063c0


	//   ....[29]....
        /*012c*/ 	.word	0x00006c50


	//----- nvinfo : EIATTR_EXIT_INSTR_OFFSETS
	.align		4
.L_1181:
        /*0130*/ 	.byte	0x04, 0x1c
        /*0132*/ 	.short	(.L_1183 - .L_1182)


	//   ....[0]....
.L_1182:
        /*0134*/ 	.word	0x00000320


	//   ....[1]....
        /*0138*/ 	.word	0x00006cc0


	//----- nvinfo : EIATTR_MAX_THREADS
	.align		4
.L_1183:
        /*013c*/ 	.byte	0x04, 0x05
        /*013e*/ 	.short	(.L_1185 - .L_1184)
.L_1184:
        /*0140*/ 	.word	0x00000080
        /*0144*/ 	.word	0x00000001
        /*0148*/ 	.word	0x00000001


	//----- nvinfo : EIATTR_CRS_STACK_SIZE
	.align		4
.L_1185:
        /*014c*/ 	.byte	0x04, 0x1e
        /*014e*/ 	.short	(.L_1187 - .L_1186)
.L_1186:
        /*0150*/ 	.word	0x00000000
.L_1187:


//--------------------- .nv.info._Z25selective_scan_fwd_kernelI32Selective_Scan_fwd_kernel_traitsILi128ELi16ELi1ELb1ELb1ELb0ELb0EN3c108BFloat16ENS1_7complexIfEEEEv13SSMParamsBase --------------------------
	.section	.nv.info._Z25selective_scan_fwd_kernelI32Selective_Scan_fwd_kernel_traitsILi128ELi16ELi1ELb1ELb1ELb0ELb0EN3c108BFloat16ENS1_7complexIfEEEEv13SSMParamsBase,"",@"SHT_CUDA_INFO"
	.sectionflags	@""
	.align	4


	//----- nvinfo : EIATTR_CUDA_API_VERSION
	.align		4
        /*0000*/ 	.byte	0x04, 0x37
        /*0002*/ 	.short	(.L_1189 - .L_1188)
.L_1188:
        /*0004*/ 	.word	0x00000082


	//----- nvinfo : EIATTR_SW2861232_WAR
	.align		4
.L_1189:
        /*0008*/ 	.byte	0x01, 0x35
	.zero		2


	//----- nvinfo : EIATTR_PARAM_CBANK
	.align		4
        /*000c*/ 	.byte	0x04, 0x0a
        /*000e*/ 	.short	(.L_1191 - .L_1190)
	.align		4
.L_1190:
        /*0010*/ 	.word	index@(.nv.constant0._Z25selective_scan_fwd_kernelI32Selective_Scan_fwd_kernel_traitsILi128ELi16ELi1ELb1ELb1ELb0ELb0EN3c108BFloat16ENS1_7complexIfEEEEv13SSMParamsBase)
        /*0014*/ 	.short	0x0160
        /*0016*/ 	.short	0x0118


	//----- nvinfo : EIATTR_CBANK_PARAM_SIZE
	.align		4
.L_1191:
        /*0018*/ 	.byte	0x03, 0x19
        /*001a*/ 	.short	0x0118


	//----- nvinfo : EIATTR_KPARAM_INFO
	.align		4
        /*001c*/ 	.byte	0x04, 0x17
        /*001e*/ 	.short	(.L_1193 - .L_1192)
.L_1192:
        /*0020*/ 	.word	0x00000000
        /*0024*/ 	.short	0x0000
        /*0026*/ 	.short	0x0000
        /*0028*/ 	.byte	0x00, 0xf0, 0x61, 0x04


	//----- nvinfo : EIATTR_MAXREG_COUNT
	.align		4
.L_1193:
        /*002c*/ 	.byte	0x03, 0x1b
        /*002e*/ 	.short	0x00a8


	//----- nvinfo : EIATTR_NUM_BARRIERS
	.align		4
        /*0030*/ 	.byte	0x02, 0x4c
        /*0032*/ 	.byte	0x01
	.zero		1


	//----- nvinfo : EIATTR_MERCURY_ISA_VERSION
	.align		4
        /*0034*/ 	.byte	0x03, 0x5f
        /*0036*/ 	.short	0x0000


	//----- nvinfo : EIATTR_COOP_GROUP_MASK_REGIDS
	.align		4
        /*0038*/ 	.byte	0x04, 0x29
        /*003a*/ 	.short	(.L_1195 - .L_1194)


	//   ....[0]....
.L_1194:
        /*003c*/ 	.word	0xffffffff


	//   ....[1]....
        /*0040*/ 	.word	0xffffffff


	//   ....[2]....
        /*0044*/ 	.word	0xffffffff


	//   ....[3]....
        /*0048*/ 	.word	0xffffffff


	//   ....[4]....
        /*004c*/ 	.word	0xffffffff


	//   ....[5]....
        /*0050*/ 	.word	0xffffffff


	//   ....[6]....
        /*0054*/ 	.word	0xffffffff


	//   ....[7]....
        /*0058*/ 	.word	0xffffffff


	//   ....[8]....
        /*005c*/ 	.word	0xffffffff


	//   ....[9]....
        /*0060*/ 	.word	0xffffffff


	//   ....[10]....
        /*0064*/ 	.word	0xffffffff


	//   ....[11]....
        /*0068*/ 	.word	0xffffffff


	//   ....[12]....
        /*006c*/ 	.word	0xffffffff


	//   ....[13]....
        /*0070*/ 	.word	0xffffffff


	//   ....[14]....
        /*0074*/ 	.word	0xffffffff


	//   ....[15]....
        /*0078*/ 	.word	0xffffffff


	//   ....[16]....
        /*007c*/ 	.word	0xffffffff


	//   ....[17]....
        /*0080*/ 	.word	0xffffffff


	//   ....[18]....
        /*0084*/ 	.word	0xffffffff


	//   ....[19]....
        /*0088*/ 	.word	0xffffffff


	//   ....[20]....
        /*008c*/ 	.word	0xffffffff


	//   ....[21]....
        /*0090*/ 	.word	0xffffffff


	//   ....[22]....
        /*0094*/ 	.word	0xffffffff


	//   ....[23]....
        /*0098*/ 	.word	0xffffffff


	//   ....[24]....
        /*009c*/ 	.word	0xffffffff


	//   ....[25]....
        /*00a0*/ 	.word	0xffffffff


	//   ....[26]....
        /*00a4*/ 	.word	0xffffffff


	//   ....[27]....
        /*00a8*/ 	.word	0xffffffff


	//----- nvinfo : EIATTR_COOP_GROUP_INSTR_OFFSETS
	.align		4
.L_1195:
        /*00ac*/ 	.byte	0x04, 0x28
        /*00ae*/ 	.short	(.L_1197 - .L_1196)


	//   ....[0]....
.L_1196:
        /*00b0*/ 	.word	0x000005e0


	//   ....[1]....
        /*00b4*/ 	.word	0x000006a0


	//   ....[2]....
        /*00b8*/ 	.word	0x00003510


	//   ....[3]....
        /*00bc*/ 	.word	0x00004800


	//   ....[4]....
        /*00c0*/ 	.word	0x00004830


	//   ....[5]....
        /*00c4*/ 	.word	0x000048c0


	//   ....[6]....
        /*00c8*/ 	.word	0x000048e0


	//   ....[7]....
        /*00cc*/ 	.word	0x00004960


	//   ....[8]....
        /*00d0*/ 	.word	0x00004990


	//   ....[9]....
        /*00d4*/ 	.word	0x000049d0


	//   ....[10]....
        /*00d8*/ 	.word	0x000049e0


	//   ....[11]....
        /*00dc*/ 	.word	0x00004a60


	//   ....[12]....
        /*00e0*/ 	.word	0x00004aa0


	//   ....[13]....
        /*00e4*/ 	.word	0x00004ac0


	//   ....[14]....
        /*00e8*/ 	.word	0x00004ae0


	//   ....[15]....
        /*00ec*/ 	.word	0x00004b80


	//   ....[16]....
        /*00f0*/ 	.word	0x00004bb0


	//   ....[17]....
        /*00f4*/ 	.word	0x00004bd0


	//   ....[18]....
        /*00f8*/ 	.word	0x00004be0


	//   ....[19]....
        /*00fc*/ 	.word	0x00004c80


	//   ....[20]....
        /*0100*/ 	.word	0x00004cd0


	//   ....[21]....
        /*0104*/ 	.word	0x00004d00


	//   ....[22]....
        /*0108*/ 	.word	0x00004d10


	//   ....[23]....
        /*010c*/ 	.word	0x00004e60


	//   ....[24]....
        /*0110*/ 	.word	0x00004e70


	//   ....[25]....
        /*0114*/ 	.word	0x00005040


	//   ....[26]....
        /*0118*/ 	.word	0x00005070


	//   ....[27]....
        /*011c*/ 	.word	0x00005f90


	//----- nvinfo : EIATTR_EXIT_INSTR_OFFSETS
	.align		4
.L_1197:
        /*0120*/ 	.byte	0x04, 0x1c
        /*0122*/ 	.short	(.L_1199 - .L_1198)


	//   ....[0]....
.L_1198:
        /*0124*/ 	.word	0x00000320


	//   ....[1]....
        /*0128*/ 	.word	0x000060e0


	//----- nvinfo : EIATTR_MAX_THREADS
	.align		4
.L_1199:
        /*012c*/ 	.byte	0x04, 0x05
        /*012e*/ 	.short	(.L_1201 - .L_1200)
.L_1200:
        /*0130*/ 	.word	0x00000080
        /*0134*/ 	.word	0x00000001
        /*0138*/ 	.word	0x00000001


	//----- nvinfo : EIATTR_CRS_STACK_SIZE
	.align		4
.L_1201:
        /*013c*/ 	.byte	0x04, 0x1e
        /*013e*/ 	.short	(.L_1203 - .L_1202)
.L_1202:
        /*0140*/ 	.word	0x00000000
.L_1203:


//--------------------- .nv.info._Z25selective_scan_fwd_kernelI32Selective_Scan_fwd_kernel_traitsILi128ELi16ELi1ELb1ELb1ELb0ELb1EN3c108BFloat16ENS1_7complexIfEEEEv13SSMParamsBase --------------------------
	.section	.nv.info._Z25selective_scan_fwd_kernelI32Selective_Scan_fwd_kernel_traitsILi128ELi16ELi1ELb1ELb1ELb0ELb1EN3c108BFloat16ENS1_7complexIfEEEEv13SSMParamsBase,"",@"SHT_CUDA_INFO"
	.sectionflags	@""
	.align	4


	//----- nvinfo : EIATTR_CUDA_API_VERSION
	.align		4
        /*0000*/ 	.byte	0x04, 0x37
        /*0002*/ 	.short	(.L_1205 - .L_1204)
.L_1204:
        /*0004*/ 	.word	0x00000082


	//----- nvinfo : EIATTR_SW2861232_WAR
	.align		4
.L_1205:
        /*0008*/ 	.byte	0x01, 0x35
	.zero		2


	//----- nvinfo : EIATTR_PARAM_CBANK
	.align		4
        /*000c*/ 	.byte	0x04, 0x0a
        /*000e*/ 	.short	(.L_1207 - .L_1206)
	.align		4
.L_1206:
        /*0010*/ 	.word	index@(.nv.constant0._Z25selective_scan_fwd_kernelI32Selective_Scan_fwd_kernel_traitsILi128ELi16ELi1ELb1ELb1ELb0ELb1EN3c108BFloat16ENS1_7complexIfEEEEv13SSMParamsBase)
        /*0014*/ 	.short	0x0160
        /*0016*/ 	.short	0x0118


	//----- nvinfo : EIATTR_CBANK_PARAM_SIZE
	.align		4
.L_1207:
        /*0018*/ 	.byte	0x03, 0x19
        /*001a*/ 	.short	0x0118


	//----- nvinfo : EIATTR_KPARAM_INFO
	.align		4
        /*001c*/ 	.byte	0x04, 0x17
        /*001e*/ 	.short	(.L_1209 - .L_1208)
.L_1208:
        /*0020*/ 	.word	0x00000000
        /*0024*/ 	.short	0x0000
        /*0026*/ 	.short	0x0000
        /*0028*/ 	.byte	0x00, 0xf0, 0x61, 0x04


	//----- nvinfo : EIATTR_MAXREG_COUNT
	.align		4
.L_1209:
        /*002c*/ 	.byte	0x03, 0x1b
        /*002e*/ 	.short	0x00a8


	//----- nvinfo : EIATTR_NUM_BARRIERS
	.align		4
        /*0030*/ 	.byte	0x02, 0x4c
        /*0032*/ 	.byte	0x01
	.zero		1


	//----- nvinfo : EIATTR_MERCURY_ISA_VERSION
	.align		4
        /*0034*/ 	.byte	0x03, 0x5f
        /*0036*/ 	.short	0x0000


	//----- nvinfo : EIATTR_COOP_GROUP_MASK_REGIDS
	.align		4
        /*0038*/ 	.byte	0x04, 0x29
        /*003a*/ 	.short	(.L_1211 - .L_1210)


	//   ....[0]....
.L_1210:
        /*003c*/ 	.word	0xffffffff


	//   ....[1]....
        /*0040*/ 	.word	0xffffffff


	//   ....[2]....
        /*0044*/ 	.word	0xffffffff


	//   ....[3]....
        /*0048*/ 	.word	0xffffffff


	//   ....[4]....
        /*004c*/ 	.word	0xffffffff


	//   ....[5]....
        /*0050*/ 	.word	0xffffffff


	//   ....[6]....
        /*0054*/ 	.word	0xffffffff


	//   ....[7]....
        /*0058*/ 	.word	0xffffffff


	//   ....[8]....
        /*005c*/ 	.word	0xffffffff


	//   ....[9]....
        /*0060*/ 	.word	0xffffffff


	//   ....[10]....
        /*0064*/ 	.word	0xffffffff


	//   ....[11]....
        /*0068*/ 	.word	0xffffffff


	//   ....[12]....
        /*006c*/ 	.word	0xffffffff


	//   ....[13]....
        /*0070*/ 	.word	0xffffffff


	//   ....[14]....
        /*0074*/ 	.word	0xffffffff


	//   ....[15]....
        /*0078*/ 	.word	0xffffffff


	//   ....[16]....
        /*007c*/ 	.word	0xffffffff


	//   ....[17]....
        /*0080*/ 	.word	0xffffffff


	//   ....[18]....
        /*0084*/ 	.word	0xffffffff


	//   ....[19]....
        /*0088*/ 	.word	0xffffffff


	//   ....[20]....
        /*008c*/ 	.word	0xffffffff


	//   ....[21]....
        /*0090*/ 	.word	0xffffffff


	//   ....[22]....
        /*0094*/ 	.word	0xffffffff


	//   ....[23]....
        /*0098*/ 	.word	0xffffffff


	//   ....[24]....
        /*009c*/ 	.word	0xffffffff


	//   ....[25]....
        /*00a0*/ 	.word	0xffffffff


	//   ....[26]....
        /*00a4*/ 	.word	0xffffffff


	//   ....[27]....
        /*00a8*/ 	.word	0xffffffff


	//   ....[28]....
        /*00ac*/ 	.word	0xffffffff


	//   ....[29]....
        /*00b0*/ 	.word	0xffffffff


	//----- nvinfo : EIATTR_COOP_GROUP_INSTR_OFFSETS
	.align		4
.L_1211:
        /*00b4*/ 	.byte	0x04, 0x28
        /*00b6*/ 	.short	(.L_1213 - .L_1212)


	//   ....[0]....
.L_1212:
        /*00b8*/ 	.word	0x000005e0


	//   ....[1]....
        /*00bc*/ 	.word	0x000006a0


	//   ....[2]....
        /*00c0*/ 	.word	0x00003530


	//   ....[3]....
        /*00c4*/ 	.word	0x00004830


	//   ....[4]....
        /*00c8*/ 	.word	0x00004860


	//   ....[5]....
        /*00cc*/ 	.word	0x000048b0


	//   ....[6]....
        /*00d0*/ 	.word	0x000048c0


	//   ....[7]....
        /*00d4*/ 	.word	0x00004940


	//   ....[8]....
        /*00d8*/ 	.word	0x00004970


	//   ....[9]....
        /*00dc*/ 	.word	0x000049a0


	//   ....[10]....
        /*00e0*/ 	.word	0x000049b0


	//   ....[11]....
        /*00e4*/ 	.word	0x00004a60


	//   ....[12]....
        /*00e8*/ 	.word	0x00004a80


	//   ....[13]....
        /*00ec*/ 	.word	0x00004aa0


	//   ....[14]....
        /*00f0*/ 	.word	0x00004ab0


	//   ....[15]....
        /*00f4*/ 	.word	0x00004b60


	//   ....[16]....
        /*00f8*/ 	.word	0x00004b90


	//   ....[17]....
        /*00fc*/ 	.word	0x00004ba0


	//   ....[18]....
        /*0100*/ 	.word	0x00004bb0


	//   ....[19]....
        /*0104*/ 	.word	0x00004c60


	//   ....[20]....
        /*0108*/ 	.word	0x00004c90


	//   ....[21]....
        /*010c*/ 	.word	0x00004ca0


	//   ....[22]....
        /*0110*/ 	.word	0x00004cb0


	//   ....[23]....
        /*0114*/ 	.word	0x000050b0


	//   ....[24]....
        /*0118*/ 	.word	0x000050d0


	//   ....[25]....
        /*011c*/ 	.word	0x000050f0


	//   ....[26]....
        /*0120*/ 	.word	0x00005110


	//   ....[27]....
        /*0124*/ 	.word	0x00005f80


	//   ....[28]....
        /*0128*/ 	.word	0x000061c0


	//   ....[29]....
        /*012c*/ 	.word	0x00006a50


	//----- nvinfo : EIATTR_EXIT_INSTR_OFFSETS
	.align		4
.L_1213:
        /*0130*/ 	.byte	0x04, 0x1c
        /*0132*/ 	.short	(.L_1215 - .L_1214)


	//   ....[0]....
.L_1214:
        /*0134*/ 	.word	0x00000320


	//   ....[1]....
        /*0138*/ 	.word	0x00006ac0


	//----- nvinfo : EIATTR_MAX_THREADS
	.align		4
.L_1215:
        /*013c*/ 	.byte	0x04, 0x05
        /*013e*/ 	.short	(.L_1217 - .L_1216)
.L_1216:
        /*0140*/ 	.word	0x00000080
        /*0144*/ 	.word	0x00000001
        /*0148*/ 	.word	0x00000001


	//----- nvinfo : EIATTR_CRS_STACK_SIZE
	.align		4
.L_1217:
        /*014c*/ 	.byte	0x04, 0x1e
        /*014e*/ 	.short	(.L_1219 - .L_1218)
.L_1218:
        /*0150*/ 	.word	0x00000000
.L_1219:


//--------------------- .nv.info._Z25selective_scan_fwd_kernelI32Selective_Scan_fwd_kernel_traitsILi128ELi16ELi1ELb1ELb1ELb1ELb0EN3c108BFloat16ENS1_7complexIfEEEEv13SSMParamsBase --------------------------
	.section	.nv.info._Z25selective_scan_fwd_kernelI32Selective_Scan_fwd_kernel_traitsILi128ELi16ELi1ELb1ELb1ELb1ELb0EN3c108BFloat16ENS1_7complexIfEEEEv13SSMParamsBase,"",@"SHT_CUDA_INFO"
	.sectionflags	@""
	.align	4


	//----- nvinfo : EIATTR_CUDA_API_VERSION
	.align		4
        /*0000*/ 	.byte	0x04, 0x37
        /*0002*/ 	.short	(.L_1221 - .L_1220)
.L_1220:
        /*0004*/ 	.word	0x00000082


	//----- nvinfo : EIATTR_SW2861232_WAR
	.align		4
.L_1221:
        /*0008*/ 	.byte	0x01, 0x35
	.zero		2


	//----- nvinfo : EIATTR_PARAM_CBANK
	.align		4
        /*000c*/ 	.byte	0x04, 0x0a
        /*000e*/ 	.short	(.L_1223 - .L_1222)
	.align		4
.L_1222:
        /*0010*/ 	.word	index@(.nv.constant0._Z25selective_scan_fwd_kernelI32Selective_Scan_fwd_kernel_traitsILi128ELi16ELi1ELb1ELb1ELb1ELb0EN3c108BFloat16ENS1_7complexIfEEEEv13SSMParamsBase)
        /*0014*/ 	.short	0x0160
        /*0016*/ 	.short	0x0118


	//----- nvinfo : EIATTR_CBANK_PARAM_SIZE
	.align		4
.L_1223:
        /*0018*/ 	.byte	0x03, 0x19
        /*001a*/ 	.short	0x0118


	//----- nvinfo : EIATTR_KPARAM_INFO
	.align		4
        /*001c*/ 	.byte	0x04, 0x17
        /*001e*/ 	.short	(.L_1225 - .L_1224)
.L_1224:
        /*0020*/ 	.word	0x00000000
        /*0024*/ 	.short	0x0000
        /*0026*/ 	.short	0x0000
        /*0028*/ 	.byte	0x00, 0xf0, 0x61, 0x04


	//----- nvinfo : EIATTR_MAXREG_COUNT
	.align		4
.L_1225:
        /*002c*/ 	.byte	0x03, 0x1b
        /*002e*/ 	.short	0x00a8


	//----- nvinfo : EIATTR_NUM_BARRIERS
	.align		4
        /*0030*/ 	.byte	0x02, 0x4c
        /*0032*/ 	.byte	0x01
	.zero		1


	//----- nvinfo : EIATTR_MERCURY_ISA_VERSION
	.align		4
        /*0034*/ 	.byte	0x03, 0x5f
        /*0036*/ 	.short	0x0000


	//----- nvinfo : EIATTR_COOP_GROUP_MASK_REGIDS
	.align		4
        /*0038*/ 	.byte	0x04, 0x29
        /*003a*/ 	.short	(.L_1227 - .L_1226)


	//   ....[0]....
.L_1226:
        /*003c*/ 	.word	0xffffffff


	//   ....[1]....
        /*0040*/ 	.word	0xffffffff


	//   ....[2]....
        /*0044*/ 	.word	0xffffffff


	//   ....[3]....
        /*0048*/ 	.word	0xffffffff


	//   ....[4]....
        /*004c*/ 	.word	0xffffffff


	//   ....[5]....
        /*0050*/ 	.word	0xffffffff


	//   ....[6]....
        /*0054*/ 	.word	0xffffffff


	//   ....[7]....
        /*0058*/ 	.word	0xffffffff


	//   ....[8]....
        /*005c*/ 	.word	0xffffffff


	//   ....[9]....
        /*0060*/ 	.word	0xffffffff


	//   ....[10]....
        /*0064*/ 	.word	0xffffffff


	//   ....[11]....
        /*0068*/ 	.word	0xffffffff


	//   ....[12]....
        /*006c*/ 	.word	0xffffffff


	//   ....[13]....
        /*0070*/ 	.word	0xffffffff


	//   ....[14]....
        /*0074*/ 	.word	0xffffffff


	//   ....[15]....
        /*0078*/ 	.word	0xffffffff


	//   ....[16]....
        /*007c*/ 	.word	0xffffffff


	//   ....[17]....
        /*0080*/ 	.word	0xffffffff


	//   ....[18]....
        /*0084*/ 	.word	0xffffffff


	//   ....[19]....
        /*0088*/ 	.word	0xffffffff


	//   ....[20]....
        /*008c*/ 	.word	0xffffffff


	//   ....[21]....
        /*0090*/ 	.word	0xffffffff


	//   ....[22]....
        /*0094*/ 	.word	0xffffffff


	//   ....[23]....
        /*0098*/ 	.word	0xffffffff


	//   ....[24]....
        /*009c*/ 	.word	0xffffffff


	//   ....[25]....
        /*00a0*/ 	.word	0xffffffff


	//   ....[26]....
        /*00a4*/ 	.word	0xffffffff


	//   ....[27]....
        /*00a8*/ 	.word	0xffffffff


	//   ....[28]....
        /*00ac*/ 	.word	0xffffffff


	//----- nvinfo : EIATTR_COOP_GROUP_INSTR_OFFSETS
	.align		4
.L_1227:
        /*00b0*/ 	.byte	0x04, 0x28
        /*00b2*/ 	.short	(.L_1229 - .L_1228)


	//   ....[0]....
.L_1228:
        /*00b4*/ 	.word	0x00000990


	//   ....[1]....
        /*00b8*/ 	.word	0x00000a50


	//   ....[2]....
        /*00bc*/ 	.word	0x00003a10


	//   ....[3]....
        /*00c0*/ 	.word	0x00004ce0


	//   ....[4]....
        /*00c4*/ 	.word	0x00004d10


	//   ....[5]....
        /*00c8*/ 	.word	0x00004d50


	//   ....[6]....
        /*00cc*/ 	.word	0x00004d60


	//   ....[7]....
        /*00d0*/ 	.word	0x00004df0


	//   ....[8]....
        /*00d4*/ 	.word	0x00004e20


	//   ....[9]....
        /*00d8*/ 	.word	0x00004e50


	//   ....[10]....
        /*00dc*/ 	.word	0x00004e60


	//   ....[11]....
        /*00e0*/ 	.word	0x00004f00


	//   ....[12]....
        /*00e4*/ 	.word	0x00004f30


	//   ....[13]....
        /*00e8*/ 	.word	0x00004f50


	//   ....[14]....
        /*00ec*/ 	.word	0x00004f60


	//   ....[15]....
        /*00f0*/ 	.word	0x00005010


	//   ....[16]....
        /*00f4*/ 	.word	0x00005040


	//   ....[17]....
        /*00f8*/ 	.word	0x00005050


	//   ....[18]....
        /*00fc*/ 	.word	0x00005060


	//   ....[19]....
        /*0100*/ 	.word	0x00005110


	//   ....[20]....
        /*0104*/ 	.word	0x00005130


	//   ....[21]....
        /*0108*/ 	.word	0x00005150


	//   ....[22]....
        /*010c*/ 	.word	0x00005160


	//   ....[23]....
        /*0110*/ 	.word	0x00005300


	//   ....[24]....
        /*0114*/ 	.word	0x00005640


	//   ....[25]....
        /*0118*/ 	.word	0x000057f0


	//   ....[26]....
        /*011c*/ 	.word	0x00005830


	//   ....[27]....
        /*0120*/ 	.word	0x00005860


	//   ....[28]....
        /*0124*/ 	.word	0x00006980


	//----- nvinfo : EIATTR_EXIT_INSTR_OFFSETS
	.align		4
.L_1229:
        /*0128*/ 	.byte	0x04, 0x1c
        /*012a*/ 	.short	(.L_1231 - .L_1230)


	//   ....[0]....
.L_1230:
        /*012c*/ 	.word	0x000006a0


	//   ....[1]....
        /*0130*/ 	.word	0x00006aa0


	//----- nvinfo : EIATTR_MAX_THREADS
	.align		4
.L_1231:
        /*0134*/ 	.byte	0x04, 0x05
        /*0136*/ 	.short	(.L_1233 - .L_1232)
.L_1232:
        /*0138*/ 	.word	0x00000080
        /*013c*/ 	.word	0x00000001
        /*0140*/ 	.word	0x00000001


	//----- nvinfo : EIATTR_CRS_STACK_SIZE
	.align		4
.L_1233:
        /*0144*/ 	.byte	0x04, 0x1e
        /*0146*/ 	.short	(.L_1235 - .L_1234)
.L_1234:
        /*0148*/ 	.word	0x00000000
.L_1235:


//--------------------- .nv.info._Z25selective_scan_fwd_kernelI32Selective_Scan_fwd_kernel_traitsILi128ELi16ELi1ELb1ELb1ELb1ELb1EN3c108BFloat16ENS1_7complexIfEEEEv13SSMParamsBase --------------------------
	.section	.nv.info._Z25selective_scan_fwd_kernelI32Selective_Scan_fwd_kernel_traitsILi128ELi16ELi1ELb1ELb1ELb1ELb1EN3c108BFloat16ENS1_7complexIfEEEEv13SSMParamsBase,"",@"SHT_CUDA_INFO"
	.sectionflags	@""
	.align	4


	//----- nvinfo : EIATTR_CUDA_API_VERSION
	.align		4
        /*0000*/ 	.byte	0x04, 0x37
        /*0002*/ 	.short	(.L_1237 - .L_1236)
.L_1236:
        /*0004*/ 	.word	0x00000082


	//----- nvinfo : EIATTR_SW2861232_WAR
	.align		4
.L_1237:
        /*0008*/ 	.byte	0x01, 0x35
	.zero		2


	//----- nvinfo : EIATTR_PARAM_CBANK
	.align		4
        /*000c*/ 	.byte	0x04, 0x0a
        /*000e*/ 	.short	(.L_1239 - .L_1238)
	.align		4
.L_1238:
        /*0010*/ 	.word	index@(.nv.constant0._Z25selective_scan_fwd_kernelI32Selective_Scan_fwd_kernel_traitsILi128ELi16ELi1ELb1ELb1ELb1ELb1EN3c108BFloat16ENS1_7complexIfEEEEv13SSMParamsBase)
        /*0014*/ 	.short	0x0160
        /*0016*/ 	.short	0x0118


	//----- nvinfo : EIATTR_CBANK_PARAM_SIZE
	.align		4
.L_1239:
        /*0018*/ 	.byte	0x03, 0x19
        /*001a*/ 	.short	0x0118


	//----- nvinfo : EIATTR_KPARAM_INFO
	.align		4
        /*001c*/ 	.byte	0x04, 0x17
        /*001e*/ 	.short	(.L_1241 - .L_1240)
.L_1240:
        /*0020*/ 	.word	0x00000000
        /*0024*/ 	.short	0x0000
        /*0026*/ 	.short	0x0000
        /*0028*/ 	.byte	0x00, 0xf0, 0x61, 0x04


	//----- nvinfo : EIATTR_MAXREG_COUNT
	.align		4
.L_1241:
        /*002c*/ 	.byte	0x03, 0x1b
        /*002e*/ 	.short	0x00a8


	//----- nvinfo : EIATTR_NUM_BARRIERS
	.align		4
        /*0030*/ 	.byte	0x02, 0x4c
        /*0032*/ 	.byte	0x01
	.zero		1


	//----- nvinfo : EIATTR_MERCURY_ISA_VERSION
	.align		4
        /*0034*/ 	.byte	0x03, 0x5f
        /*0036*/ 	.short	0x0000


	//----- nvinfo : EIATTR_COOP_GROUP_MASK_REGIDS
	.align		4
        /*0038*/ 	.byte	0x04, 0x29
        /*003a*/ 	.short	(.L_1243 - .L_1242)


	//   ....[0]....
.L_1242:
        /*003c*/ 	.word	0xffffffff


	//   ....[1]....
        /*0040*/ 	.word	0xffffffff


	//   ....[2]....
        /*0044*/ 	.word	0xffffffff


	//   ....[3]....
        /*0048*/ 	.word	0xffffffff


	//   ....[4]....
        /*004c*/ 	.word	0xffffffff


	//   ....[5]....
        /*0050*/ 	.word	0xffffffff


	//   ....[6]....
        /*0054*/ 	.word	0xffffffff


	//   ....[7]....
        /*0058*/ 	.word	0xffffffff


	//   ....[8]....
        /*005c*/ 	.word	0xffffffff


	//   ....[9]....
        /*0060*/ 	.word	0xffffffff


	//   ....[10]....
        /*0064*/ 	.word	0xffffffff


	//   ....[11]....
        /*0068*/ 	.word	0xffffffff


	//   ....[12]....
        /*006c*/ 	.word	0xffffffff


	//   ....[13]....
        /*0070*/ 	.word	0xffffffff


	//   ....[14]....
        /*0074*/ 	.word	0xffffffff


	//   ....[15]....
        /*0078*/ 	.word	0xffffffff


	//   ....[16]....
        /*007c*/ 	.word	0xffffffff


	//   ....[17]....
        /*0080*/ 	.word	0xffffffff


	//   ....[18]....
        /*0084*/ 	.word	0xffffffff


	//   ....[19]....
        /*0088*/ 	.word	0xffffffff


	//   ....[20]....
        /*008c*/ 	.word	0xffffffff


	//   ....[21]....
        /*0090*/ 	.word	0xffffffff


	//   ....[22]....
        /*0094*/ 	.word	0xffffffff


	//   ....[23]....
        /*0098*/ 	.word	0xffffffff


	//   ....[24]....
        /*009c*/ 	.word	0xffffffff


	//   ....[25]....
        /*00a0*/ 	.word	0xffffffff


	//   ....[26]....
        /*00a4*/ 	.word	0xffffffff


	//   ....[27]....
        /*00a8*/ 	.word	0xffffffff


	//   ....[28]....
        /*00ac*/ 	.word	0xffffffff


	//   ....[29]....
        /*00b0*/ 	.word	0xffffffff


	//   ....[30]....
        /*00b4*/ 	.word	0xffffffff


	//----- nvinfo : EIATTR_COOP_GROUP_INSTR_OFFSETS
	.align		4
.L_1243:
        /*00b8*/ 	.byte	0x04, 0x28
        /*00ba*/ 	.short	(.L_1245 - .L_1244)


	//   ....[0]....
.L_1244:
        /*00bc*/ 	.word	0x00000990


	//   ....[1]....
        /*00c0*/ 	.word	0x00000a30


	//   ....[2]....
        /*00c4*/ 	.word	0x000039b0


	//   ....[3]....
        /*00c8*/ 	.word	0x00004ce0


	//   ....[4]....
        /*00cc*/ 	.word	0x00004d10


	//   ....[5]....
        /*00d0*/ 	.word	0x00004d50


	//   ....[6]....
        /*00d4*/ 	.word	0x00004d60


	//   ....[7]....
        /*00d8*/ 	.word	0x00004df0


	//   ....[8]....
        /*00dc*/ 	.word	0x00004e20


	//   ....[9]....
        /*00e0*/ 	.word	0x00004e50


	//   ....[10]....
        /*00e4*/ 	.word	0x00004e60


	//   ....[11]....
        /*00e8*/ 	.word	0x00004f00


	//   ....[12]....
        /*00ec*/ 	.word	0x00004f30


	//   ....[13]....
        /*00f0*/ 	.word	0x00004f50


	//   ....[14]....
        /*00f4*/ 	.word	0x00004f60


	//   ....[15]....
        /*00f8*/ 	.word	0x00005010


	//   ....[16]....
        /*00fc*/ 	.word	0x00005040


	//   ....[17]....
        /*0100*/ 	.word	0x00005050


	//   ....[18]....
        /*0104*/ 	.word	0x00005060


	//   ....[19]....
        /*0108*/ 	.word	0x00005110


	//   ....[20]....
        /*010c*/ 	.word	0x00005130


	//   ....[21]....
        /*0110*/ 	.word	0x00005150


	//   ....[22]....
        /*0114*/ 	.word	0x00005160


	//   ....[23]....
        /*0118*/ 	.word	0x00005300


	//   ....[24]....
        /*011c*/ 	.word	0x00005640


	//   ....[25]....
        /*0120*/ 	.word	0x000057f0


	//   ....[26]....
        /*0124*/ 	.word	0x00005830


	//   ....[27]....
        /*0128*/ 	.word	0x00005860


	//   ....[28]....
        /*012c*/ 	.word	0x000068d0


	//   ....[29]....
        /*0130*/ 	.word	0x00006ba0


	//   ....[30]....
        /*0134*/ 	.word	0x000073c0


	//----- nvinfo : EIATTR_EXIT_INSTR_OFFSETS
	.align		4
.L_1245:
        /*0138*/ 	.byte	0x04, 0x1c
        /*013a*/ 	.short	(.L_1247 - .L_1246)


	//   ....[0]....
.L_1246:
        /*013c*/ 	.word	0x000006a0


	//   ....[1]....
        /*0140*/ 	.word	0x000074e0


	//----- nvinfo : EIATTR_MAX_THREADS
	.align		4
.L_1247:
        /*0144*/ 	.byte	0x04, 0x05
        /*0146*/ 	.short	(.L_1249 - .L_1248)
.L_1248:
        /*0148*/ 	.word	0x00000080
        /*014c*/ 	.word	0x00000001
        /*0150*/ 	.word	0x00000001


	//----- nvinfo : EIATTR_CRS_STACK_SIZE
	.align		4
.L_1249:
        /*0154*/ 	.byte	0x04, 0x1e
        /*0156*/ 	.short	(.L_1251 - .L_1250)
.L_1250:
        /*0158*/ 	.word	0x00000000
.L_1251:


//--------------------- .nv.info._Z25selective_scan_fwd_kernelI32Selective_Scan_fwd_kernel_traitsILi64ELi16ELi1ELb0ELb0ELb0ELb0EN3c108BFloat16ENS1_7complexIfEEEEv13SSMParamsBase --------------------------
	.section	.nv.info._Z25selective_scan_fwd_kernelI32Selective_Scan_fwd_kernel_traitsILi64ELi16ELi1ELb0ELb0ELb0ELb0EN3c108BFloat16ENS1_7complexIfEEEEv13SSMParamsBase,"",@"SHT_CUDA_INFO"
	.sectionflags	@""
	.align	4


	//----- nvinfo : EIATTR_CUDA_API_VERSION
	.align		4
        /*0000*/ 	.byte	0x04, 0x37
        /*0002*/ 	.short	(.L_1253 - .L_1252)
.L_1252:
        /*0004*/ 	.word	0x00000082


	//----- nvinfo : EIATTR_SW2861232_WAR
	.align		4
.L_1253:
        /*0008*/ 	.byte	0x01, 0x35
	.zero		2


	//----- nvinfo : EIATTR_PARAM_CBANK
	.align		4
        /*000c*/ 	.byte	0x04, 0x0a
        /*000e*/ 	.short	(.L_1255 - .L_1254)
	.align		4
.L_1254:
        /*0010*/ 	.word	index@(.nv.constant0._Z25selective_scan_fwd_kernelI32Selective_Scan_fwd_kernel_traitsILi64ELi16ELi1ELb0ELb0ELb0ELb0EN3c108BFloat16ENS1_7complexIfEEEEv13SSMParamsBase)
        /*0014*/ 	.short	0x0160
        /*0016*/ 	.short	0x0118


	//----- nvinfo : EIATTR_CBANK_PARAM_SIZE
	.align		4
.L_1255:
        /*0018*/ 	.byte	0x03, 0x19
        /*001a*/ 	.short	0x0118


	//----- nvinfo : EIATTR_KPARAM_INFO
	.align		4
        /*001c*/ 	.byte	0x04, 0x17
        /*001e*/ 	.short	(.L_1257 - .L_1256)
.L_1256:
        /*0020*/ 	.word	0x00000000
        /*0024*/ 	.short	0x0000
        /*0026*/ 	.short	0x0000
        /*0028*/ 	.byte	0x00, 0xf0, 0x61, 0x04


	//----- nvinfo : EIATTR_MAXREG_COUNT
	.align		4
.L_1257:
        /*002c*/ 	.byte	0x03, 0x1b
        /*002e*/ 	.short	0x00a8


	//----- nvinfo : EIATTR_NUM_BARRIERS
	.align		4
        /*0030*/ 	.byte	0x02, 0x4c
        /*0032*/ 	.byte	0x01
	.zero		1


	//----- nvinfo : EIATTR_MERCURY_ISA_VERSION
	.align		4
        /*0034*/ 	.byte	0x03, 0x5f
        /*0036*/ 	.short	0x0000


	//----- nvinfo : EIATTR_COOP_GROUP_MASK_REGIDS
	.align		4
        /*0038*/ 	.byte	0x04, 0x29
        /*003a*/ 	.short	(.L_1259 - .L_1258)


	//   ....[0]....
.L_1258:
        /*003c*/ 	.word	0xffffffff


	//   ....[1]....
        /*0040*/ 	.word	0xffffffff


	//   ....[2]....
        /*0044*/ 	.word	0xffffffff


	//   ....[3]....
        /*0048*/ 	.word	0xffffffff


	//   ....[4]....
        /*004c*/ 	.word	0xffffffff


	//   ....[5]....
        /*0050*/ 	.word	0xffffffff


	//   ....[6]....
        /*0054*/ 	.word	0xffffffff


	//   ....[7]....
        /*0058*/ 	.word	0xffffffff


	//   ....[8]....
        /*005c*/ 	.word	0xffffffff


	//   ....[9]....
        /*0060*/ 	.word	0xffffffff


	//   ....[10]....
        /*0064*/ 	.word	0xffffffff


	//   ....[11]....
        /*0068*/ 	.word	0xffffffff


	//   ....[12]....
        /*006c*/ 	.word	0xffffffff


	//   ....[13]....
        /*0070*/ 	.word	0xffffffff


	//   ....[14]....
        /*0074*/ 	.word	0xffffffff


	//   ....[15]....
        /*0078*/ 	.word	0xffffffff


	//   ....[16]....
        /*007c*/ 	.word	0xffffffff


	//   ....[17]....
        /*0080*/ 	.word	0xffffffff


	//   ....[18]....
        /*0084*/ 	.word	0xffffffff


	//   ....[19]....
        /*0088*/ 	.word	0xffffffff


	//   ....[20]....
        /*008c*/ 	.word	0xffffffff


	//   ....[21]....
        /*0090*/ 	.word	0xffffffff


	//   ....[22]....
        /*0094*/ 	.word	0xffffffff


	//   ....[23]....
        /*0098*/ 	.word	0xffffffff


	//   ....[24]....
        /*009c*/ 	.word	0xffffffff


	//   ....[25]....
        /*00a0*/ 	.word	0xffffffff


	//   ....[26]....
        /*00a4*/ 	.word	0xffffffff


	//----- nvinfo : EIATTR_COOP_GROUP_INSTR_OFFSETS
	.align		4
.L_1259:
        /*00a8*/ 	.byte	0x04, 0x28
        /*00aa*/ 	.short	(.L_1261 - .L_1260)


	//   ....[0]....
.L_1260:
        /*00ac*/ 	.word	0x00000c30


	//   ....[1]....
        /*00b0*/ 	.word	0x00001100


	//   ....[2]....
        /*00b4*/ 	.word	0x000053d0


	//   ....[3]....
        /*00b8*/ 	.word	0x00005400


	//   ....[4]....
        /*00bc*/ 	.word	0x00005430


	//   ....[5]....
        /*00c0*/ 	.word	0x00005440


	//   ....[6]....
        /*00c4*/ 	.word	0x000054f0


	//   ....[7]....
        /*00c8*/ 	.word	0x00005510


	//   ....[8]....
        /*00cc*/ 	.word	0x00005530


	//   ....[9]....
        /*00d0*/ 	.word	0x00005540


	//   ....[10]....
        /*00d4*/ 	.word	0x000055e0


	//   ....[11]....
        /*00d8*/ 	.word	0x00005610


	//   ....[12]....
        /*00dc*/ 	.word	0x00005630


	//   ....[13]....
        /*00e0*/ 	.word	0x00005640


	//   ....[14]....
        /*00e4*/ 	.word	0x000056f0


	//   ....[15]....
        /*00e8*/ 	.word	0x00005720


	//   ....[16]....
        /*00ec*/ 	.word	0x00005730


	//   ....[17]....
        /*00f0*/ 	.word	0x00005740


	//   ....[18]....
        /*00f4*/ 	.word	0x00005800


	//   ....[19]....
        /*00f8*/ 	.word	0x00005820


	//   ....[20]....
        /*00fc*/ 	.word	0x00005830


	//   ....[21]....
        /*0100*/ 	.word	0x00005840


	//   ....[22]....
        /*0104*/ 	.word	0x00005a40


	//   ....[23]....
        /*0108*/ 	.word	0x00005a60


	//   ....[24]....
        /*010c*/ 	.word	0x00005a70


	//   ....[25]....
        /*0110*/ 	.word	0x00005a80


	//   ....[26]....
        /*0114*/ 	.word	0x00006aa0


	//----- nvinfo : EIATTR_EXIT_INSTR_OFFSETS
	.align		4
.L_1261:
        /*0118*/ 	.byte	0x04, 0x1c
        /*011a*/ 	.short	(.L_1263 - .L_1262)


	//   ....[0]....
.L_1262:
        /*011c*/ 	.word	0x00000150


	//   ....[1]....
        /*0120*/ 	.word	0x00007110


	//----- nvinfo : EIATTR_MAX_THREADS
	.align		4
.L_1263:
        /*0124*/ 	.byte	0x04, 0x05
        /*0126*/ 	.short	(.L_1265 - .L_1264)
.L_1264:
        /*0128*/ 	.word	0x00000040
        /*012c*/ 	.word	0x00000001
        /*0130*/ 	.word	0x00000001


	//----- nvinfo : EIATTR_CRS_STACK_SIZE
	.align		4
.L_1265:
        /*0134*/ 	.byte	0x04, 0x1e
        /*0136*/ 	.short	(.L_1267 - .L_1266)
.L_1266:
        /*0138*/ 	.word	0x00000000
.L_1267:


//--------------------- .nv.info._Z25selective_scan_fwd_kernelI32Selective_Scan_fwd_kernel_traitsILi64ELi16ELi1ELb0ELb0ELb0ELb1EN3c108BFloat16ENS1_7complexIfEEEEv13SSMParamsBase --------------------------
	.section	.nv.info._Z25selective_scan_fwd_kernelI32Selective_Scan_fwd_kernel_traitsILi64ELi16ELi1ELb0ELb0ELb0ELb1EN3c108BFloat16ENS1_7complexIfEEEEv13SSMParamsBase,"",@"SHT_CUDA_INFO"
	.sectionflags	@""
	.align	4


	//----- nvinfo : EIATTR_CUDA_API_VERSION
	.align		4
        /*0000*/ 	.byte	0x04, 0x37
        /*0002*/ 	.short	(.L_1269 - .L_1268)
.L_1268:
        /*0004*/ 	.word	0x00000082


	//----- nvinfo : EIATTR_SW2861232_WAR
	.align		4
.L_1269:
        /*0008*/ 	.byte	0x01, 0x35
	.zero		2


	//----- nvinfo : EIATTR_PARAM_CBANK
	.align		4
        /*000c*/ 	.byte	0x04, 0x0a
        /*000e*/ 	.short	(.L_1271 - .L_1270)
	.align		4
.L_1270:
        /*0010*/ 	.word	index@(.nv.constant0._Z25selective_scan_fwd_kernelI32Selective_Scan_fwd_kernel_traitsILi64ELi16ELi1ELb0ELb0ELb0ELb1EN3c108BFloat16ENS1_7complexIfEEEEv13SSMParamsBase)
        /*0014*/ 	.short	0x0160
        /*0016*/ 	.short	0x0118


	//----- nvinfo : EIATTR_CBANK_PARAM_SIZE
	.align		4
.L_1271:
        /*0018*/ 	.byte	0x03, 0x19
        /*001a*/ 	.short	0x0118


	//----- nvinfo : EIATTR_KPARAM_INFO
	.align		4
        /*001c*/ 	.byte	0x04, 0x17
        /*001e*/ 	.short	(.L_1273 - .L_1272)
.L_1272:
        /*0020*/ 	.word	0x00000000
        /*0024*/ 	.short	0x0000
        /*0026*/ 	.short	0x0000
        /*0028*/ 	.byte	0x00, 0xf0, 0x61, 0x04


	//----- nvinfo : EIATTR_MAXREG_COUNT
	.align		4
.L_1273:
        /*002c*/ 	.byte	0x03, 0x1b
        /*002e*/ 	.short	0x00a8


	//----- nvinfo : EIATTR_NUM_BARRIERS
	.align		4
        /*0030*/ 	.byte	0x02, 0x4c
        /*0032*/ 	.byte	0x01
	.zero		1


	//----- nvinfo : EIATTR_MERCURY_ISA_VERSION
	.align		4
        /*0034*/ 	.byte	0x03, 0x5f
        /*0036*/ 	.short	0x0000


	//----- nvinfo : EIATTR_COOP_GROUP_MASK_REGIDS
	.align		4
        /*0038*/ 	.byte	0x04, 0x29
        /*003a*/ 	.short	(.L_1275 - .L_1274)


	//   ....[0]....
.L_1274:
        /*003c*/ 	.word	0xffffffff


	//   ....[1]....
        /*0040*/ 	.word	0xffffffff


	//   ....[2]....
        /*0044*/ 	.word	0xffffffff


	//   ....[3]....
        /*0048*/ 	.word	0xffffffff


	//   ....[4]....
        /*004c*/ 	.word	0xffffffff


	//   ....[5]....
        /*0050*/ 	.word	0xffffffff


	//   ....[6]....
        /*0054*/ 	.word	0xffffffff


	//   ....[7]....
        /*0058*/ 	.word	0xffffffff


	//   ....[8]....
        /*005c*/ 	.word	0xffffffff


	//   ....[9]....
        /*0060*/ 	.word	0xffffffff


	//   ....[10]....
        /*0064*/ 	.word	0xffffffff


	//   ....[11]....
        /*0068*/ 	.word	0xffffffff


	//   ....[12]....
        /*006c*/ 	.word	0xffffffff


	//   ....[13]....
        /*0070*/ 	.word	0xffffffff


	//   ....[14]....
        /*0074*/ 	.word	0xffffffff


	//   ....[15]....
        /*0078*/ 	.word	0xffffffff


	//   ....[16]....
        /*007c*/ 	.word	0xffffffff


	//   ....[17]....
        /*0080*/ 	.word	0xffffffff


	//   ....[18]....
        /*0084*/ 	.word	0xffffffff


	//   ....[19]....
        /*0088*/ 	.word	0xffffffff


	//   ....[20]....
        /*008c*/ 	.word	0xffffffff


	//   ....[21]....
        /*0090*/ 	.word	0xffffffff


	//   ....[22]....
        /*0094*/ 	.word	0xffffffff


	//   ....[23]....
        /*0098*/ 	.word	0xffffffff


	//   ....[24]....
        /*009c*/ 	.word	0xffffffff


	//   ....[25]....
        /*00a0*/ 	.word	0xffffffff


	//   ....[26]....
        /*00a4*/ 	.word	0xffffffff


	//   ....[27]....
        /*00a8*/ 	.word	0xffffffff


	//   ....[28]....
        /*00ac*/ 	.word	0xffffffff


	//----- nvinfo : EIATTR_COOP_GROUP_INSTR_OFFSETS
	.align		4
.L_1275:
        /*00b0*/ 	.byte	0x04, 0x28
        /*00b2*/ 	.short	(.L_1277 - .L_1276)


	//   ....[0]....
.L_1276:
        /*00b4*/ 	.word	0x00000c50


	//   ....[1]....
        /*00b8*/ 	.word	0x00001120


	//   ....[2]....
        /*00bc*/ 	.word	0x000053f0


	//   ....[3]....
        /*00c0*/ 	.word	0x00005420


	//   ....[4]....
        /*00c4*/ 	.word	0x00005450


	//   ....[5]....
        /*00c8*/ 	.word	0x00005460


	//   ....[6]....
        /*00cc*/ 	.word	0x00005510


	//   ....[7]....
        /*00d0*/ 	.word	0x00005530


	//   ....[8]....
        /*00d4*/ 	.word	0x00005550


	//   ....[9]....
        /*00d8*/ 	.word	0x00005560


	//   ....[10]....
        /*00dc*/ 	.word	0x00005600


	//   ....[11]....
        /*00e0*/ 	.word	0x00005630


	//   ....[12]....
        /*00e4*/ 	.word	0x00005650


	//   ....[13]....
        /*00e8*/ 	.word	0x00005660


	//   ....[14]....
        /*00ec*/ 	.word	0x00005710


	//   ....[15]....
        /*00f0*/ 	.word	0x00005740


	//   ....[16]....
        /*00f4*/ 	.word	0x00005750


	//   ....[17]....
        /*00f8*/ 	.word	0x00005760


	//   ....[18]....
        /*00fc*/ 	.word	0x00005830


	//   ....[19]....
        /*0100*/ 	.word	0x00005840


	//   ....[20]....
        /*0104*/ 	.word	0x00005850


	//   ....[21]....
        /*0108*/ 	.word	0x00005860


	//   ....[22]....
        /*010c*/ 	.word	0x00005a60


	//   ....[23]....
        /*0110*/ 	.word	0x00005a80


	//   ....[24]....
        /*0114*/ 	.word	0x00005a90


	//   ....[25]....
        /*0118*/ 	.word	0x00005aa0


	//   ....[26]....
        /*011c*/ 	.word	0x00006b90


	//   ....[27]....
        /*0120*/ 	.word	0x00007770


	//   ....[28]....
        /*0124*/ 	.word	0x000083b0


	//----- nvinfo : EIATTR_EXIT_INSTR_OFFSETS
	.align		4
.L_1277:
        /*0128*/ 	.byte	0x04, 0x1c
        /*012a*/ 	.short	(.L_1279 - .L_1278)


	//   ....[0]....
.L_1278:
        /*012c*/ 	.word	0x000001b0


	//   ....[1]....
        /*0130*/ 	.word	0x00008910


	//----- nvinfo : EIATTR_MAX_THREADS
	.align		4
.L_1279:
        /*0134*/ 	.byte	0x04, 0x05
        /*0136*/ 	.short	(.L_1281 - .L_1280)
.L_1280:
        /*0138*/ 	.word	0x00000040
        /*013c*/ 	.word	0x00000001
        /*0140*/ 	.word	0x00000001


	//----- nvinfo : EIATTR_CRS_STACK_SIZE
	.align		4
.L_1281:
        /*0144*/ 	.byte	0x04, 0x1e
        /*0146*/ 	.short	(.L_1283 - .L_1282)
.L_1282:
        /*0148*/ 	.word	0x00000000
.L_1283:


//--------------------- .nv.info._Z25selective_scan_fwd_kernelI32Selective_Scan_fwd_kernel_traitsILi64ELi16ELi1ELb0ELb0ELb1ELb0EN3c108BFloat16ENS1_7complexIfEEEEv13SSMParamsBase --------------------------
	.section	.nv.info._Z25selective_scan_fwd_kernelI32Selective_Scan_fwd_kernel_traitsILi64ELi16ELi1ELb0ELb0ELb1ELb0EN3c108BFloat16ENS1_7complexIfEEEEv13SSMParamsBase,"",@"SHT_CUDA_INFO"
	.sectionflags	@""
	.align	4


	//----- nvinfo : EIATTR_CUDA_API_VERSION
	.align		4
        /*0000*/ 	.byte	0x04, 0x37
        /*0002*/ 	.short	(.L_1285 - .L_1284)
.L_1284:
        /*0004*/ 	.word	0x00000082


	//----- nvinfo : EIATTR_SW2861232_WAR
	.align		4
.L_1285:
        /*0008*/ 	.byte	0x01, 0x35
	.zero		2


	//----- nvinfo : EIATTR_PARAM_CBANK
	.align		4
        /*000c*/ 	.byte	0x04, 0x0a
        /*000e*/ 	.short	(.L_1287 - .L_1286)
	.align		4
.L_1286:
        /*0010*/ 	.word	index@(.nv.constant0._Z25selective_scan_fwd_kernelI32Selective_Scan_fwd_kernel_traitsILi64ELi16ELi1ELb0ELb0ELb1ELb0EN3c108BFloat16ENS1_7complexIfEEEEv13SSMParamsBase)
        /*0014*/ 	.short	0x0160
        /*0016*/ 	.short	0x0118


	//----- nvinfo : EIATTR_CBANK_PARAM_SIZE
	.align		4
.L_1287:
        /*0018*/ 	.byte	0x03, 0x19
        /*001a*/ 	.short	0x0118


	//----- nvinfo : EIATTR_KPARAM_INFO
	.align		4
        /*001c*/ 	.byte	0x04, 0x17
        /*001e*/ 	.short	(.L_1289 - .L_1288)
.L_1288:
        /*0020*/ 	.word	0x00000000
        /*0024*/ 	.short	0x0000
        /*0026*/ 	.short	0x0000
        /*0028*/ 	.byte	0x00, 0xf0, 0x61, 0x04


	//----- nvinfo : EIATTR_MAXREG_COUNT
	.align		4
.L_1289:
        /*002c*/ 	.byte	0x03, 0x1b
        /*002e*/ 	.short	0x00a8


	//----- nvinfo : EIATTR_NUM_BARRIERS
	.align		4
        /*0030*/ 	.byte	0x02, 0x4c
        /*0032*/ 	.byte	0x01
	.zero		1


	//----- nvinfo : EIATTR_MERCURY_ISA_VERSION
	.align		4
        /*0034*/ 	.byte	0x03, 0x5f
        /*0036*/ 	.short	0x0000


	//----- nvinfo : EIATTR_COOP_GROUP_MASK_REGIDS
	.align		4
        /*0038*/ 	.byte	0x04, 0x29
        /*003a*/ 	.short	(.L_1291 - .L_1290)


	//   ....[0]....
.L_1290:
        /*003c*/ 	.word	0xffffffff


	//   ....[1]....
        /*0040*/ 	.word	0xffffffff


	//   ....[2]....
        /*0044*/ 	.word	0xffffffff


	//   ....[3]....
        /*0048*/ 	.word	0xffffffff


	//   ....[4]....
        /*004c*/ 	.word	0xffffffff


	//   ....[5]....
        /*0050*/ 	.word	0xffffffff


	//   ....[6]....
        /*0054*/ 	.word	0xffffffff


	//   ....[7]....
        /*0058*/ 	.word	0xffffffff


	//   ....[8]....
        /*005c*/ 	.word	0xffffffff


	//   ....[9]....
        /*0060*/ 	.word	0xffffffff


	//   ....[10]....
        /*0064*/ 	.word	0xffffffff


	//   ....[11]....
        /*0068*/ 	.word	0xffffffff


	//   ....[12]....
        /*006c*/ 	.word	0xffffffff


	//   ....[13]....
        /*0070*/ 	.word	0xffffffff


	//   ....[14]....
        /*0074*/ 	.word	0xffffffff


	//   ....[15]....
        /*0078*/ 	.word	0xffffffff


	//   ....[16]....
        /*007c*/ 	.word	0xffffffff


	//   ....[17]....
        /*0080*/ 	.word	0xffffffff


	//   ....[18]....
        /*0084*/ 	.word	0xffffffff


	//   ....[19]....
        /*0088*/ 	.word	0xffffffff


	//   ....[20]....
        /*008c*/ 	.word	0xffffffff


	//   ....[21]....
        /*0090*/ 	.word	0xffffffff


	//   ....[22]....
        /*0094*/ 	.word	0xffffffff


	//   ....[23]....
        /*0098*/ 	.word	0xffffffff


	//   ....[24]....
        /*009c*/ 	.word	0xffffffff


	//   ....[25]....
        /*00a0*/ 	.word	0xffffffff


	//   ....[26]....
        /*00a4*/ 	.word	0xffffffff


	//   ....[27]....
        /*00a8*/ 	.word	0xffffffff


	//----- nvinfo : EIATTR_COOP_GROUP_INSTR_OFFSETS
	.align		4
.L_1291:
        /*00ac*/ 	.byte	0x04, 0x28
        /*00ae*/ 	.short	(.L_1293 - .L_1292)


	//   ....[0]....
.L_1292:
        /*00b0*/ 	.word	0x000010c0


	//   ....[1]....
        /*00b4*/ 	.word	0x00001590


	//   ....[2]....
        /*00b8*/ 	.word	0x000067c0


	//   ....[3]....
        /*00bc*/ 	.word	0x00006800


	//   ....[4]....
        /*00c0*/ 	.word	0x00006860


	//   ....[5]....
        /*00c4*/ 	.word	0x00006870


	//   ....[6]....
        /*00c8*/ 	.word	0x00006960


	//   ....[7]....
        /*00cc*/ 	.word	0x000069a0


	//   ....[8]....
        /*00d0*/ 	.word	0x000069c0


	//   ....[9]....
        /*00d4*/ 	.word	0x000069d0


	//   ....[10]....
        /*00d8*/ 	.word	0x00006ab0


	//   ....[11]....
        /*00dc*/ 	.word	0x00006ae0


	//   ....[12]....
        /*00e0*/ 	.word	0x00006b00


	//   ....[13]....
        /*00e4*/ 	.word	0x00006b10


	//   ....[14]....
        /*00e8*/ 	.word	0x00006bc0


	//   ....[15]....
        /*00ec*/ 	.word	0x00006be0


	//   ....[16]....
        /*00f0*/ 	.word	0x00006c00


	//   ....[17]....
        /*00f4*/ 	.word	0x00006c10


	//   ....[18]....
        /*00f8*/ 	.word	0x00006cd0


	//   ....[19]....
        /*00fc*/ 	.word	0x00006cf0


	//   ....[20]....
        /*0100*/ 	.word	0x00006d00


	//   ....[21]....
        /*0104*/ 	.word	0x00006d10


	//   ....[22]....
        /*0108*/ 	.word	0x00006eb0


	//   ....[23]....
        /*010c*/ 	.word	0x00007140


	//   ....[24]....
        /*0110*/ 	.word	0x00007160


	//   ....[25]....
        /*0114*/ 	.word	0x00007230


	//   ....[26]....
        /*0118*/ 	.word	0x00007250


	//   ....[27]....
        /*011c*/ 	.word	0x00008a00


	//----- nvinfo : EIATTR_EXIT_INSTR_OFFSETS
	.align		4
.L_1293:
        /*0120*/ 	.byte	0x04, 0x1c
        /*0122*/ 	.short	(.L_1295 - .L_1294)


	//   ....[0]....
.L_1294:
        /*0124*/ 	.word	0x000005b0


	//   ....[1]....
        /*0128*/ 	.word	0x000091b0


	//----- nvinfo : EIATTR_MAX_THREADS
	.align		4
.L_1295:
        /*012c*/ 	.byte	0x04, 0x05
        /*012e*/ 	.short	(.L_1297 - .L_1296)
.L_1296:
        /*0130*/ 	.word	0x00000040
        /*0134*/ 	.word	0x00000001
        /*0138*/ 	.word	0x00000001


	//----- nvinfo : EIATTR_CRS_STACK_SIZE
	.align		4
.L_1297:
        /*013c*/ 	.byte	0x04, 0x1e
        /*013e*/ 	.short	(.L_1299 - .L_1298)
.L_1298:
        /*0140*/ 	.word	0x00000000
.L_1299:


//--------------------- .nv.info._Z25selective_scan_fwd_kernelI32Selective_Scan_fwd_kernel_traitsILi64ELi16ELi1ELb0ELb0ELb1ELb1EN3c108BFloat16ENS1_7complexIfEEEEv13SSMParamsBase --------------------------
	.section	.nv.info._Z25selective_scan_fwd_kernelI32Selective_Scan_fwd_kernel_traitsILi64ELi16ELi1ELb0ELb0ELb1ELb1EN3c108BFloat16ENS1_7complexIfEEEEv13SSMParamsBase,"",@"SHT_CUDA_INFO"
	.sectionflags	@""
	.align	4


	//----- nvinfo : EIATTR_CUDA_API_VERSION
	.align		4
        /*0000*/ 	.byte	0x04, 0x37
        /*0002*/ 	.short	(.L_1301 - .L_1300)
.L_1300:
        /*0004*/ 	.word	0x00000082


	//----- nvinfo : EIATTR_SW2861232_WAR
	.align		4
.L_1301:
        /*0008*/ 	.byte	0x01, 0x35
	.zero		2


	//----- nvinfo : EIATTR_PARAM_CBANK
	.align		4
        /*000c*/ 	.byte	0x04, 0x0a
        /*000e*/ 	.short	(.L_1303 - .L_1302)
	.align		4
.L_1302:
        /*0010*/ 	.word	index@(.nv.constant0._Z25selective_scan_fwd_kernelI32Selective_Scan_fwd_kernel_traitsILi64ELi16ELi1ELb0ELb0ELb1ELb1EN3c108BFloat16ENS1_7complexIfEEEEv13SSMParamsBase)
        /*0014*/ 	.short	0x0160
        /*0016*/ 	.short	0x0118


	//----- nvinfo : EIATTR_CBANK_PARAM_SIZE
	.align		4
.L_1303:
        /*0018*/ 	.byte	0x03, 0x19
        /*001a*/ 	.short	0x0118


	//----- nvinfo : EIATTR_KPARAM_INFO
	.align		4
        /*001c*/ 	.byte	0x04, 0x17
        /*001e*/ 	.short	(.L_1305 - .L_1304)
.L_1304:
        /*0020*/ 	.word	0x00000000
        /*0024*/ 	.short	0x0000
        /*0026*/ 	.short	0x0000
        /*0028*/ 	.byte	0x00, 0xf0, 0x61, 0x04


	//----- nvinfo : EIATTR_MAXREG_COUNT
	.align		4
.L_1305:
        /*002c*/ 	.byte	0x03, 0x1b
        /*002e*/ 	.short	0x00a8


	//----- nvinfo : EIATTR_NUM_BARRIERS
	.align		4
        /*0030*/ 	.byte	0x02, 0x4c
        /*0032*/ 	.byte	0x01
	.zero		1


	//----- nvinfo : EIATTR_MERCURY_ISA_VERSION
	.align		4
        /*0034*/ 	.byte	0x03, 0x5f
        /*0036*/ 	.short	0x0000


	//----- nvinfo : EIATTR_COOP_GROUP_MASK_REGIDS
	.align		4
        /*0038*/ 	.byte	0x04, 0x29
        /*003a*/ 	.short	(.L_1307 - .L_1306)


	//   ....[0]....
.L_1306:
        /*003c*/ 	.word	0xffffffff


	//   ....[1]....
        /*0040*/ 	.word	0xffffffff


	//   ....[2]....
        /*0044*/ 	.word	0xffffffff


	//   ....[3]....
        /*0048*/ 	.word	0xffffffff


	//   ....[4]....
        /*004c*/ 	.word	0xffffffff


	//   ....[5]....
        /*0050*/ 	.word	0xffffffff


	//   ....[6]....
        /*0054*/ 	.word	0xffffffff


	//   ....[7]....
        /*0058*/ 	.word	0xffffffff


	//   ....[8]....
        /*005c*/ 	.word	0xffffffff


	//   ....[9]....
        /*0060*/ 	.word	0xffffffff


	//   ....[10]....
        /*0064*/ 	.word	0xffffffff


	//   ....[11]....
        /*0068*/ 	.word	0xffffffff


	//   ....[12]....
        /*006c*/ 	.word	0xffffffff


	//   ....[13]....
        /*0070*/ 	.word	0xffffffff


	//   ....[14]....
        /*0074*/ 	.word	0xffffffff


	//   ....[15]....
        /*0078*/ 	.word	0xffffffff


	//   ....[16]....
        /*007c*/ 	.word	0xffffffff


	//   ....[17]....
        /*0080*/ 	.word	0xffffffff


	//   ....[18]....
        /*0084*/ 	.word	0xffffffff


	//   ....[19]....
        /*0088*/ 	.word	0xffffffff


	//   ....[20]....
        /*008c*/ 	.word	0xffffffff


	//   ....[21]....
        /*0090*/ 	.word	0xffffffff


	//   ....[22]....
        /*0094*/ 	.word	0xffffffff


	//   ....[23]....
        /*0098*/ 	.word	0xffffffff


	//   ....[24]....
        /*009c*/ 	.word	0xffffffff


	//   ....[25]....
        /*00a0*/ 	.word	0xffffffff


	//   ....[26]....
        /*00a4*/ 	.word	0xffffffff


	//   ....[27]....
        /*00a8*/ 	.word	0xffffffff


	//   ....[28]....
        /*00ac*/ 	.word	0xffffffff


	//   ....[29]....
        /*00b0*/ 	.word	0xffffffff


	//----- nvinfo : EIATTR_COOP_GROUP_INSTR_OFFSETS
	.align		4
.L_1307:
        /*00b4*/ 	.byte	0x04, 0x28
        /*00b6*/ 	.short	(.L_1309 - .L_1308)


	//   ....[0]....
.L_1308:
        /*00b8*/ 	.word	0x000010c0


	//   ....[1]....
        /*00bc*/ 	.word	0x00001590


	//   ....[2]....
        /*00c0*/ 	.word	0x000067c0


	//   ....[3]....
        /*00c4*/ 	.word	0x00006800


	//   ....[4]....
        /*00c8*/ 	.word	0x00006860


	//   ....[5]....
        /*00cc*/ 	.word	0x00006870


	//   ....[6]....
        /*00d0*/ 	.word	0x00006960


	//   ....[7]....
        /*00d4*/ 	.word	0x000069a0


	//   ....[8]....
        /*00d8*/ 	.word	0x000069c0


	//   ....[9]....
        /*00dc*/ 	.word	0x000069d0


	//   ....[10]....
        /*00e0*/ 	.word	0x00006ab0


	//   ....[11]....
        /*00e4*/ 	.word	0x00006ae0


	//   ....[12]....
        /*00e8*/ 	.word	0x00006b00


	//   ....[13]....
        /*00ec*/ 	.word	0x00006b10


	//   ....[14]....
        /*00f0*/ 	.word	0x00006bc0


	//   ....[15]....
        /*00f4*/ 	.word	0x00006be0


	//   ....[16]....
        /*00f8*/ 	.word	0x00006c00


	//   ....[17]....
        /*00fc*/ 	.word	0x00006c10


	//   ....[18]....
        /*0100*/ 	.word	0x00006cd0


	//   ....[19]....
        /*0104*/ 	.word	0x00006cf0


	//   ....[20]....
        /*0108*/ 	.word	0x00006d00


	//   ....[21]....
        /*010c*/ 	.word	0x00006d10


	//   ....[22]....
        /*0110*/ 	.word	0x00006eb0


	//   ....[23]....
        /*0114*/ 	.word	0x00007140


	//   ....[24]....
        /*0118*/ 	.word	0x00007160


	//   ....[25]....
        /*011c*/ 	.word	0x00007230


	//   ....[26]....
        /*0120*/ 	.word	0x00007250


	//   ....[27]....
        /*0124*/ 	.word	0x00008b40


	//   ....[28]....
        /*0128*/ 	.word	0x000097b0


	//   ....[29]....
        /*012c*/ 	.word	0x0000a440


	//----- nvinfo : EIATTR_EXIT_INSTR_OFFSETS
	.align		4
.L_1309:
        /*0130*/ 	.byte	0x04, 0x1c
        /*0132*/ 	.short	(.L_1311 - .L_1310)


	//   ....[0]....
.L_1310:
        /*0134*/ 	.word	0x000005b0


	//   ....[1]....
        /*0138*/ 	.word	0x0000aa50


	//----- nvinfo : EIATTR_MAX_THREADS
	.align		4
.L_1311:
        /*013c*/ 	.byte	0x04, 0x05
        /*013e*/ 	.short	(.L_1313 - .L_1312)
.L_1312:
        /*0140*/ 	.word	0x00000040
        /*0144*/ 	.word	0x00000001
        /*0148*/ 	.word	0x00000001


	//----- nvinfo : EIATTR_CRS_STACK_SIZE
	.align		4
.L_1313:
        /*014c*/ 	.byte	0x04, 0x1e
        /*014e*/ 	.short	(.L_1315 - .L_1314)
.L_1314:
        /*0150*/ 	.word	0x00000000
.L_1315:


//--------------------- .nv.info._Z25selective_scan_fwd_kernelI32Selective_Scan_fwd_kernel_traitsILi64ELi16ELi1ELb0ELb1ELb0ELb0EN3c108BFloat16ENS1_7complexIfEEEEv13SSMParamsBase --------------------------
	.section	.nv.info._Z25selective_scan_fwd_kernelI32Selective_Scan_fwd_kernel_traitsILi64ELi16ELi1ELb0ELb1ELb0ELb0EN3c108BFloat16ENS1_7complexIfEEEEv13SSMParamsBase,"",@"SHT_CUDA_INFO"
	.sectionflags	@""
	.align	4


	//----- nvinfo : EIATTR_CUDA_API_VERSION
	.align		4
        /*0000*/ 	.byte	0x04, 0x37
        /*0002*/ 	.short	(.L_1317 - .L_1316)
.L_1316:
        /*0004*/ 	.word	0x00000082


	//----- nvinfo : EIATTR_SW2861232_WAR
	.align		4
.L_1317:
        /*0008*/ 	.byte	0x01, 0x35
	.zero		2


	//----- nvinfo : EIATTR_PARAM_CBANK
	.align		4
        /*000c*/ 	.byte	0x04, 0x0a
        /*000e*/ 	.short	(.L_1319 - .L_1318)
	.align		4
.L_1318:
        /*0010*/ 	.word	index@(.nv.constant0._Z25selective_scan_fwd_kernelI32Selective_Scan_fwd_kernel_traitsILi64ELi16ELi1ELb0ELb1ELb0ELb0EN3c108BFloat16ENS1_7complexIfEEEEv13SSMParamsBase)
        /*0014*/ 	.short	0x0160
        /*0016*/ 	.short	0x0118


	//----- nvinfo : EIATTR_CBANK_PARAM_SIZE
	.align		4
.L_1319:
        /*0018*/ 	.byte	0x03, 0x19
        /*001a*/ 	.short	0x0118


	//----- nvinfo : EIATTR_KPARAM_INFO
	.align		4
        /*001c*/ 	.byte	0x04, 0x17
        /*001e*/ 	.short	(.L_1321 - .L_1320)
.L_1320:
        /*0020*/ 	.word	0x00000000
        /*0024*/ 	.short	0x0000
        /*0026*/ 	.short	0x0000
        /*0028*/ 	.byte	0x00, 0xf0, 0x61, 0x04


	//----- nvinfo : EIATTR_MAXREG_COUNT
	.align		4
.L_1321:
        /*002c*/ 	.byte	0x03, 0x1b
        /*002e*/ 	.short	0x00a8


	//----- nvinfo : EIATTR_NUM_BARRIERS
	.align		4
        /*0030*/ 	.byte	0x02, 0x4c
        /*0032*/ 	.byte	0x01
	.zero		1


	//----- nvinfo : EIATTR_ANNOTATIONS
	.align		4
        /*0034*/ 	.byte	0x04, 0x55
        /*0036*/ 	.short	(.L_1323 - .L_1322)


	//   ....[0]....
.L_1322:
        /*0038*/ 	.word	0x00000001
        /*003c*/ 	.byte	0x90, 0x02, 0x00, 0x00, 0x01, 0x00, 0x00, 0x00, 0xe0, 0x04, 0x00, 0x00, 0x01, 0x00, 0x00, 0x00
        /*004c*/ 	.byte	0x10, 0x05, 0x00, 0x00, 0x01, 0x00, 0x00, 0x00, 0x40, 0x05, 0x00, 0x00, 0x01, 0x00, 0x00, 0x00
        /*005c*/ 	.byte	0x70, 0x05, 0x00, 0x00, 0x01, 0x00, 0x00, 0x00, 0xa0, 0x05, 0x00, 0x00, 0x01, 0x00, 0x00, 0x00
        /*006c*/ 	.byte	0xe0, 0x05, 0x00, 0x00, 0x01, 0x00, 0x00, 0x00, 0xf0, 0x81, 0x00, 0x00, 0x01, 0x00, 0x00, 0x00
        /*007c*/ 	.byte	0xb0, 0x86, 0x00, 0x00, 0x01, 0x00, 0x00, 0x00, 0xc0, 0x86, 0x00, 0x00, 0x01, 0x00, 0x00, 0x00
        /*008c*/ 	.byte	0xd0, 0x86, 0x00, 0x00, 0x01, 0x00, 0x00, 0x00, 0xd0, 0x8a, 0x00, 0x00, 0x01, 0x00, 0x00, 0x00
        /*009c*/ 	.byte	0xf0, 0x8a, 0x00, 0x00, 0x01, 0x00, 0x00, 0x00, 0x10, 0x8b, 0x00, 0x00


	//----- nvinfo : EIATTR_MERCURY_ISA_VERSION
	.align		4
.L_1323:
        /*00a8*/ 	.byte	0x03, 0x5f
        /*00aa*/ 	.short	0x0000


	//----- nvinfo : EIATTR_COOP_GROUP_MASK_REGIDS
	.align		4
        /*00ac*/ 	.byte	0x04, 0x29
        /*00ae*/ 	.short	(.L_1325 - .L_1324)


	//   ....[0]....
.L_1324:
        /*00b0*/ 	.word	0xffffffff


	//   ....[1]....
        /*00b4*/ 	.word	0xffffffff


	//   ....[2]....
        /*00b8*/ 	.word	0xffffffff


	//   ....[3]....
        /*00bc*/ 	.word	0xffffffff


	//   ....[4]....
        /*00c0*/ 	.word	0xffffffff


	//   ....[5]....
        /*00c4*/ 	.word	0xffffffff


	//   ....[6]....
        /*00c8*/ 	.word	0xffffffff


	//   ....[7]....
        /*00cc*/ 	.word	0xffffffff


	//   ....[8]....
        /*00d0*/ 	.word	0xffffffff


	//   ....[9]....
        /*00d4*/ 	.word	0xffffffff


	//   ....[10]....
        /*00d8*/ 	.word	0xffffffff


	//   ....[11]....
        /*00dc*/ 	.word	0xffffffff


	//   ....[12]....
        /*00e0*/ 	.word	0xffffffff


	//   ....[13]....
        /*00e4*/ 	.word	0xffffffff


	//   ....[14]....
        /*00e8*/ 	.word	0xffffffff


	//   ....[15]....
        /*00ec*/ 	.word	0xffffffff


	//   ....[16]....
        /*00f0*/ 	.word	0xffffffff


	//   ....[17]....
        /*00f4*/ 	.word	0xffffffff


	//   ....[18]....
        /*00f8*/ 	.word	0xffffffff


	//   ....[19]....
        /*00fc*/ 	.word	0xffffffff


	//   ....[20]....
        /*0100*/ 	.word	0xffffffff


	//   ....[21]....
        /*0104*/ 	.word	0xffffffff


	//   ....[22]....
        /*0108*/ 	.word	0xffffffff


	//   ....[23]....
        /*010c*/ 	.word	0xffffffff


	//   ....[24]....
        /*0110*/ 	.word	0xffffffff


	//   ....[25]....
        /*0114*/ 	.word	0xffffffff


	//   ....[26]....
        /*0118*/ 	.word	0xffffffff


	//   ....[27]....
        /*011c*/ 	.word	0xffffffff


	//----- nvinfo : EIATTR_COOP_GROUP_INSTR_OFFSETS
	.align		4
.L_1325:
        /*0120*/ 	.byte	0x04, 0x28
        /*0122*/ 	.short	(.L_1327 - .L_1326)


	//   ....[0]....
.L_1326:
        /*0124*/ 	.word	0x00000f60


	//   ....[1]....
        /*0128*/ 	.word	0x00001380


	//   ....[2]....
        /*012c*/ 	.word	0x00005070


	//   ....[3]....
        /*0130*/ 	.word	0x00006d70


	//   ....[4]....
        /*0134*/ 	.word	0x00006da0


	//   ....[5]....
        /*0138*/ 	.word	0x00006dd0


	//   ....[6]....
        /*013c*/ 	.word	0x00006de0


	//   ....[7]....
        /*0140*/ 	.word	0x00006e80


	//   ....[8]....
        /*0144*/ 	.word	0x00006eb0


	//   ....[9]....
        /*0148*/ 	.word	0x00006ed0


	//   ....[10]....
        /*014c*/ 	.word	0x00006ee0


	//   ....[11]....
        /*0150*/ 	.word	0x00006f70


	//   ....[12]....
        /*0154*/ 	.word	0x00006fa0


	//   ....[13]....
        /*0158*/ 	.word	0x00006fd0


	//   ....[14]....
        /*015c*/ 	.word	0x00006fe0


	//   ....[15]....
        /*0160*/ 	.word	0x000070a0


	//   ....[16]....
        /*0164*/ 	.word	0x000070c0


	//   ....[17]....
        /*0168*/ 	.word	0x000070d0


	//   ....[18]....
        /*016c*/ 	.word	0x000070e0


	//   ....[19]....
        /*0170*/ 	.word	0x00007190


	//   ....[20]....
        /*0174*/ 	.word	0x000071c0


	//   ....[21]....
        /*0178*/ 	.word	0x000071d0


	//   ....[22]....
        /*017c*/ 	.word	0x000071e0


	//   ....[23]....
        /*0180*/ 	.word	0x00007390


	//   ....[24]....
        /*0184*/ 	.word	0x00007460


	//   ....[25]....
        /*0188*/ 	.word	0x00007470


	//   ....[26]....
        /*018c*/ 	.word	0x00007480


	//   ....[27]....
        /*0190*/ 	.word	0x00008430


	//----- nvinfo : EIATTR_EXIT_INSTR_OFFSETS
	.align		4
.L_1327:
        /*0194*/ 	.byte	0x04, 0x1c
        /*0196*/ 	.short	(.L_1329 - .L_1328)


	//   ....[0]....
.L_1328:
        /*0198*/ 	.word	0x00000330


	//   ....[1]....
        /*019c*/ 	.word	0x00008b40


	//----- nvinfo : EIATTR_MAX_THREADS
	.align		4
.L_1329:
        /*01a0*/ 	.byte	0x04, 0x05
        /*01a2*/ 	.short	(.L_1331 - .L_1330)
.L_1330:
        /*01a4*/ 	.word	0x00000040
        /*01a8*/ 	.word	0x00000001
        /*01ac*/ 	.word	0x00000001


	//----- nvinfo : EIATTR_CRS_STACK_SIZE
	.align		4
.L_1331:
        /*01b0*/ 	.byte	0x04, 0x1e
        /*01b2*/ 	.short	(.L_1333 - .L_1332)
.L_1332:
        /*01b4*/ 	.word	0x00000000
.L_1333:


//--------------------- .nv.info._Z25selective_scan_fwd_kernelI32Selective_Scan_fwd_kernel_traitsILi64ELi16ELi1ELb0ELb1ELb0ELb1EN3c108BFloat16ENS1_7complexIfEEEEv13SSMParamsBase --------------------------
	.section	.nv.info._Z25selective_scan_fwd_kernelI32Selective_Scan_fwd_kernel_traitsILi64ELi16ELi1ELb0ELb1ELb0ELb1EN3c108BFloat16ENS1_7complexIfEEEEv13SSMParamsBase,"",@"SHT_CUDA_INFO"
	.sectionflags	@""
	.align	4


	//----- nvinfo : EIATTR_CUDA_API_VERSION
	.align		4
        /*0000*/ 	.byte	0x04, 0x37
        /*0002*/ 	.short	(.L_1335 - .L_1334)
.L_1334:
        /*0004*/ 	.word	0x00000082


	//----- nvinfo : EIATTR_SW2861232_WAR
	.align		4
.L_1335:
        /*0008*/ 	.byte	0x01, 0x35
	.zero		2


	//----- nvinfo : EIATTR_PARAM_CBANK
	.align		4
        /*000c*/ 	.byte	0x04, 0x0a
        /*000e*/ 	.short	(.L_1337 - .L_1336)
	.align		4
.L_1336:
        /*0010*/ 	.word	index@(.nv.constant0._Z25selective_scan_fwd_kernelI32Selective_Scan_fwd_kernel_traitsILi64ELi16ELi1ELb0ELb1ELb0ELb1EN3c108BFloat16ENS1_7complexIfEEEEv13SSMParamsBase)
        /*0014*/ 	.short	0x0160
        /*0016*/ 	.short	0x0118


	//----- nvinfo : EIATTR_CBANK_PARAM_SIZE
	.align		4
.L_1337:
        /*0018*/ 	.byte	0x03, 0x19
        /*001a*/ 	.short	0x0118


	//----- nvinfo : EIATTR_KPARAM_INFO
	.align		4
        /*001c*/ 	.byte	0x04, 0x17
        /*001e*/ 	.short	(.L_1339 - .L_1338)
.L_1338:
        /*0020*/ 	.word	0x00000000
        /*0024*/ 	.short	0x0000
        /*0026*/ 	.short	0x0000
        /*0028*/ 	.byte	0x00, 0xf0, 0x61, 0x04


	//----- nvinfo : EIATTR_MAXREG_COUNT
	.align		4
.L_1339:
        /*002c*/ 	.byte	0x03, 0x1b
        /*002e*/ 	.short	0x00a8


	//----- nvinfo : EIATTR_NUM_BARRIERS
	.align		4
        /*0030*/ 	.byte	0x02, 0x4c
        /*0032*/ 	.byte	0x01
	.zero		1


	//----- nvinfo : EIATTR_ANNOTATIONS
	.align		4
        /*0034*/ 	.byte	0x04, 0x55
        /*0036*/ 	.short	(.L_1341 - .L_1340)


	//   ....[0]....
.L_1340:
        /*0038*/ 	.word	0x00000001
        /*003c*/ 	.byte	0xe0, 0x04, 0x00, 0x00, 0x01, 0x00, 0x00, 0x00, 0x10, 0x05, 0x00, 0x00, 0x01, 0x00, 0x00, 0x00
        /*004c*/ 	.byte	0x40, 0x05, 0x00, 0x00, 0x01, 0x00, 0x00, 0x00, 0x60, 0x05, 0x00, 0x00, 0x01, 0x00, 0x00, 0x00
        /*005c*/ 	.byte	0x70, 0x05, 0x00, 0x00, 0x01, 0x00, 0x00, 0x00, 0x80, 0x05, 0x00, 0x00, 0x01, 0x00, 0x00, 0x00
        /*006c*/ 	.byte	0xb0, 0x05, 0x00, 0x00, 0x01, 0x00, 0x00, 0x00, 0xe0, 0x05, 0x00, 0x00, 0x01, 0x00, 0x00, 0x00
        /*007c*/ 	.byte	0x80, 0x9f, 0x00, 0x00, 0x01, 0x00, 0x00, 0x00, 0x90, 0x9f, 0x00, 0x00, 0x01, 0x00, 0x00, 0x00
        /*008c*/ 	.byte	0xa0, 0x9f, 0x00, 0x00, 0x01, 0x00, 0x00, 0x00, 0xb0, 0x9f, 0x00, 0x00, 0x01, 0x00, 0x00, 0x00
        /*009c*/ 	.byte	0xb0, 0xa2, 0x00, 0x00, 0x01, 0x00, 0x00, 0x00, 0xd0, 0xa2, 0x00, 0x00, 0x01, 0x00, 0x00, 0x00
        /*00ac*/ 	.byte	0xf0, 0xa2, 0x00, 0x00, 0x01, 0x00, 0x00, 0x00, 0x00, 0xa3, 0x00, 0x00


	//----- nvinfo : EIATTR_MERCURY_ISA_VERSION
	.align		4
.L_1341:
        /*00b8*/ 	.byte	0x03, 0x5f
        /*00ba*/ 	.short	0x0000


	//----- nvinfo : EIATTR_COOP_GROUP_MASK_REGIDS
	.align		4
        /*00bc*/ 	.byte	0x04, 0x29
        /*00be*/ 	.short	(.L_1343 - .L_1342)


	//   ....[0]....
.L_1342:
        /*00c0*/ 	.word	0xffffffff


	//   ....[1]....
        /*00c4*/ 	.word	0xffffffff


	//   ....[2]....
        /*00c8*/ 	.word	0xffffffff


	//   ....[3]....
        /*00cc*/ 	.word	0xffffffff


	//   ....[4]....
        /*00d0*/ 	.word	0xffffffff


	//   ....[5]....
        /*00d4*/ 	.word	0xffffffff


	//   ....[6]....
        /*00d8*/ 	.word	0xffffffff


	//   ....[7]....
        /*00dc*/ 	.word	0xffffffff


	//   ....[8]....
        /*00e0*/ 	.word	0xffffffff


	//   ....[9]....
        /*00e4*/ 	.word	0xffffffff


	//   ....[10]....
        /*00e8*/ 	.word	0xffffffff


	//   ....[11]....
        /*00ec*/ 	.word	0xffffffff


	//   ....[12]....
        /*00f0*/ 	.word	0xffffffff


	//   ....[13]....
        /*00f4*/ 	.word	0xffffffff


	//   ....[14]....
        /*00f8*/ 	.word	0xffffffff


	//   ....[15]....
        /*00fc*/ 	.word	0xffffffff


	//   ....[16]....
        /*0100*/ 	.word	0xffffffff


	//   ....[17]....
        /*0104*/ 	.word	0xffffffff


	//   ....[18]....
        /*0108*/ 	.word	0xffffffff


	//   ....[19]....
        /*010c*/ 	.word	0xffffffff


	//   ....[20]....
        /*0110*/ 	.word	0xffffffff


	//   ....[21]....
        /*0114*/ 	.word	0xffffffff


	//   ....[22]....
        /*0118*/ 	.word	0xffffffff


	//   ....[23]....
        /*011c*/ 	.word	0xffffffff


	//   ....[24]....
        /*0120*/ 	.word	0xffffffff


	//   ....[25]....
        /*0124*/ 	.word	0xffffffff


	//   ....[26]....
        /*0128*/ 	.word	0xffffffff


	//   ....[27]....
        /*012c*/ 	.word	0xffffffff


	//   ....[28]....
        /*0130*/ 	.word	0xffffffff


	//   ....[29]....
        /*0134*/ 	.word	0xffffffff


	//----- nvinfo : EIATTR_COOP_GROUP_INSTR_OFFSETS
	.align		4
.L_1343:
        /*0138*/ 	.byte	0x04, 0x28
        /*013a*/ 	.short	(.L_1345 - .L_1344)


	//   ....[0]....
.L_1344:
        /*013c*/ 	.word	0x00000f80


	//   ....[1]....
        /*0140*/ 	.word	0x000013a0


	//   ....[2]....
        /*0144*/ 	.word	0x00005090


	//   ....[3]....
        /*0148*/ 	.word	0x00006d90


	//   ....[4]....
        /*014c*/ 	.word	0x00006dc0


	//   ....[5]....
        /*0150*/ 	.word	0x00006df0


	//   ....[6]....
        /*0154*/ 	.word	0x00006e00


	//   ....[7]....
        /*0158*/ 	.word	0x00006ea0


	//   ....[8]....
        /*015c*/ 	.word	0x00006ed0


	//   ....[9]....
        /*0160*/ 	.word	0x00006ef0


	//   ....[10]....
        /*0164*/ 	.word	0x00006f00


	//   ....[11]....
        /*0168*/ 	.word	0x00006f90


	//   ....[12]....
        /*016c*/ 	.word	0x00006fc0


	//   ....[13]....
        /*0170*/ 	.word	0x00006ff0


	//   ....[14]....
        /*0174*/ 	.word	0x00007000


	//   ....[15]....
        /*0178*/ 	.word	0x000070c0


	//   ....[16]....
        /*017c*/ 	.word	0x000070e0


	//   ....[17]....
        /*0180*/ 	.word	0x000070f0


	//   ....[18]....
        /*0184*/ 	.word	0x00007100


	//   ....[19]....
        /*0188*/ 	.word	0x000071b0


	//   ....[20]....
        /*018c*/ 	.word	0x000071e0


	//   ....[21]....
        /*0190*/ 	.word	0x000071f0


	//   ....[22]....
        /*0194*/ 	.word	0x00007200


	//   ....[23]....
        /*0198*/ 	.word	0x000073b0


	//   ....[24]....
        /*019c*/ 	.word	0x00007480


	//   ....[25]....
        /*01a0*/ 	.word	0x00007490


	//   ....[26]....
        /*01a4*/ 	.word	0x000074a0


	//   ....[27]....
        /*01a8*/ 	.word	0x000084d0


	//   ....[28]....
        /*01ac*/ 	.word	0x00009120


	//   ....[29]....
        /*01b0*/ 	.word	0x00009d30


	//----- nvinfo : EIATTR_EXIT_INSTR_OFFSETS
	.align		4
.L_1345:
        /*01b4*/ 	.byte	0x04, 0x1c
        /*01b6*/ 	.short	(.L_1347 - .L_1346)


	//   ....[0]....
.L_1346:
        /*01b8*/ 	.word	0x00000320


	//   ....[1]....
        /*01bc*/ 	.word	0x0000a330


	//----- nvinfo : EIATTR_MAX_THREADS
	.align		4
.L_1347:
        /*01c0*/ 	.byte	0x04, 0x05
        /*01c2*/ 	.short	(.L_1349 - .L_1348)
.L_1348:
        /*01c4*/ 	.word	0x00000040
        /*01c8*/ 	.word	0x00000001
        /*01cc*/ 	.word	0x00000001


	//----- nvinfo : EIATTR_CRS_STACK_SIZE
	.align		4
.L_1349:
        /*01d0*/ 	.byte	0x04, 0x1e
        /*01d2*/ 	.short	(.L_1351 - .L_1350)
.L_1350:
        /*01d4*/ 	.word	0x00000000
.L_1351:


//--------------------- .nv.info._Z25selective_scan_fwd_kernelI32Selective_Scan_fwd_kernel_traitsILi64ELi16ELi1ELb0ELb1ELb1ELb0EN3c108BFloat16ENS1_7complexIfEEEEv13SSMParamsBase --------------------------
	.section	.nv.info._Z25selective_scan_fwd_kernelI32Selective_Scan_fwd_kernel_traitsILi64ELi16ELi1ELb0ELb1ELb1ELb0EN3c108BFloat16ENS1_7complexIfEEEEv13SSMParamsBase,"",@"SHT_CUDA_INFO"
	.sectionflags	@""
	.align	4


	//----- nvinfo : EIATTR_CUDA_API_VERSION
	.align		4
        /*0000*/ 	.byte	0x04, 0x37
        /*0002*/ 	.short	(.L_1353 - .L_1352)
.L_1352:
        /*0004*/ 	.word	0x00000082


	//----- nvinfo : EIATTR_SW2861232_WAR
	.align		4
.L_1353:
        /*0008*/ 	.byte	0x01, 0x35
	.zero		2


	//----- nvinfo : EIATTR_PARAM_CBANK
	.align		4
        /*000c*/ 	.byte	0x04, 0x0a
        /*000e*/ 	.short	(.L_1355 - .L_1354)
	.align		4
.L_1354:
        /*0010*/ 	.word	index@(.nv.constant0._Z25selective_scan_fwd_kernelI32Selective_Scan_fwd_kernel_traitsILi64ELi16ELi1ELb0ELb1ELb1ELb0EN3c108BFloat16ENS1_7complexIfEEEEv13SSMParamsBase)
        /*0014*/ 	.short	0x0160
        /*0016*/ 	.short	0x0118


	//----- nvinfo : EIATTR_CBANK_PARAM_SIZE
	.align		4
.L_1355:
        /*0018*/ 	.byte	0x03, 0x19
        /*001a*/ 	.short	0x0118


	//----- nvinfo : EIATTR_KPARAM_INFO
	.align		4
        /*001c*/ 	.byte	0x04, 0x17
        /*001e*/ 	.short	(.L_1357 - .L_1356)
.L_1356:
        /*0020*/ 	.word	0x00000000
        /*0024*/ 	.short	0x0000
        /*0026*/ 	.short	0x0000
        /*0028*/ 	.byte	0x00, 0xf0, 0x61, 0x04


	//----- nvinfo : EIATTR_MAXREG_COUNT
	.align		4
.L_1357:
        /*002c*/ 	.byte	0x03, 0x1b
        /*002e*/ 	.short	0x00a8


	//----- nvinfo : EIATTR_NUM_BARRIERS
	.align		4
        /*0030*/ 	.byte	0x02, 0x4c
        /*0032*/ 	.byte	0x01
	.zero		1


	//----- nvinfo : EIATTR_ANNOTATIONS
	.align		4
        /*0034*/ 	.byte	0x04, 0x55
        /*0036*/ 	.short	(.L_1359 - .L_1358)


	//   ....[0]....
.L_1358:
        /*0038*/ 	.word	0x00000001
        /*003c*/ 	.byte	0x50, 0x40, 0x00, 0x00, 0x01, 0x00, 0x00, 0x00, 0x80, 0x40, 0x00, 0x00, 0x01, 0x00, 0x00, 0x00
        /*004c*/ 	.byte	0x70, 0x41, 0x00, 0x00, 0x01, 0x00, 0x00, 0x00, 0xa0, 0x41, 0x00, 0x00


	//----- nvinfo : EIATTR_MERCURY_ISA_VERSION
	.align		4
.L_1359:
        /*0058*/ 	.byte	0x03, 0x5f
        /*005a*/ 	.short	0x0000


	//----- nvinfo : EIATTR_COOP_GROUP_MASK_REGIDS
	.align		4
        /*005c*/ 	.byte	0x04, 0x29
        /*005e*/ 	.short	(.L_1361 - .L_1360)


	//   ....[0]....
.L_1360:
        /*0060*/ 	.word	0xffffffff


	//   ....[1]....
        /*0064*/ 	.word	0xffffffff


	//   ....[2]....
        /*0068*/ 	.word	0xffffffff


	//   ....[3]....
        /*006c*/ 	.word	0xffffffff


	//   ....[4]....
        /*0070*/ 	.word	0xffffffff


	//   ....[5]....
        /*0074*/ 	.word	0xffffffff


	//   ....[6]....
        /*0078*/ 	.word	0xffffffff


	//   ....[7]....
        /*007c*/ 	.word	0xffffffff


	//   ....[8]....
        /*0080*/ 	.word	0xffffffff


	//   ....[9]....
        /*0084*/ 	.word	0xffffffff


	//   ....[10]....
        /*0088*/ 	.word	0xffffffff


	//   ....[11]....
        /*008c*/ 	.word	0xffffffff


	//   ....[12]....
        /*0090*/ 	.word	0xffffffff


	//   ....[13]....
        /*0094*/ 	.word	0xffffffff


	//   ....[14]....
        /*0098*/ 	.word	0xffffffff


	//   ....[15]....
        /*009c*/ 	.word	0xffffffff


	//   ....[16]....
        /*00a0*/ 	.word	0xffffffff


	//   ....[17]....
        /*00a4*/ 	.word	0xffffffff


	//   ....[18]....
        /*00a8*/ 	.word	0xffffffff


	//   ....[19]....
        /*00ac*/ 	.word	0xffffffff


	//   ....[20]....
        /*00b0*/ 	.word	0xffffffff


	//   ....[21]....
        /*00b4*/ 	.word	0xffffffff


	//   ....[22]....
        /*00b8*/ 	.word	0xffffffff


	//   ....[23]....
        /*00bc*/ 	.word	0xffffffff


	//   ....[24]....
        /*00c0*/ 	.word	0xffffffff


	//   ....[25]....
        /*00c4*/ 	.word	0xffffffff


	//   ....[26]....
        /*00c8*/ 	.word	0xffffffff


	//   ....[27]....
        /*00cc*/ 	.word	0xffffffff


	//   ....[28]....
        /*00d0*/ 	.word	0xffffffff


	//----- nvinfo : EIATTR_COOP_GROUP_INSTR_OFFSETS
	.align		4
.L_1361:
        /*00d4*/ 	.byte	0x04, 0x28
        /*00d6*/ 	.short	(.L_1363 - .L_1362)


	//   ....[0]....
.L_1362:
        /*00d8*/ 	.word	0x00001200


	//   ....[1]....
        /*00dc*/ 	.word	0x000016d0


	//   ....[2]....
        /*00e0*/ 	.word	0x00005460


	//   ....[3]....
        /*00e4*/ 	.word	0x00007830


	//   ....[4]....
        /*00e8*/ 	.word	0x00007860


	//   ....[5]....
        /*00ec*/ 	.word	0x00007910


	//   ....[6]....
        /*00f0*/ 	.word	0x00007930


	//   ....[7]....
        /*00f4*/ 	.word	0x000079a0


	//   ....[8]....
        /*00f8*/ 	.word	0x000079c0


	//   ....[9]....
        /*00fc*/ 	.word	0x00007a30


	//   ....[10]....
        /*0100*/ 	.word	0x00007a40


	//   ....[11]....
        /*0104*/ 	.word	0x00007aa0


	//   ....[12]....
        /*0108*/ 	.word	0x00007ac0


	//   ....[13]....
        /*010c*/ 	.word	0x00007b30


	//   ....[14]....
        /*0110*/ 	.word	0x00007b40


	//   ....[15]....
        /*0114*/ 	.word	0x00007bc0


	//   ....[16]....
        /*0118*/ 	.word	0x00007bd0


	//   ....[17]....
        /*011c*/ 	.word	0x00007bf0


	//   ....[18]....
        /*0120*/ 	.word	0x00007c00


	//   ....[19]....
        /*0124*/ 	.word	0x00007ce0


	//   ....[20]....
        /*0128*/ 	.word	0x00007d10


	//   ....[21]....
        /*012c*/ 	.word	0x00007d30


	//   ....[22]....
        /*0130*/ 	.word	0x00007d70


	//   ....[23]....
        /*0134*/ 	.word	0x00007ee0


	//   ....[24]....
        /*0138*/ 	.word	0x00008280


	//   ....[25]....
        /*013c*/ 	.word	0x000082a0


	//   ....[26]....
        /*0140*/ 	.word	0x000082d0


	//   ....[27]....
        /*0144*/ 	.word	0x000082f0


	//   ....[28]....
        /*0148*/ 	.word	0x000096a0


	//----- nvinfo : EIATTR_EXIT_INSTR_OFFSETS
	.align		4
.L_1363:
        /*014c*/ 	.byte	0x04, 0x1c
        /*014e*/ 	.short	(.L_1365 - .L_1364)


	//   ....[0]....
.L_1364:
        /*0150*/ 	.word	0x000006b0


	//   ....[1]....
        /*0154*/ 	.word	0x0000a2b0


	//----- nvinfo : EIATTR_MAX_THREADS
	.align		4
.L_1365:
        /*0158*/ 	.byte	0x04, 0x05
        /*015a*/ 	.short	(.L_1367 - .L_1366)
.L_1366:
        /*015c*/ 	.word	0x00000040
        /*0160*/ 	.word	0x00000001
        /*0164*/ 	.word	0x00000001


	//----- nvinfo : EIATTR_CRS_STACK_SIZE
	.align		4
.L_1367:
        /*0168*/ 	.byte	0x04, 0x1e
        /*016a*/ 	.short	(.L_1369 - .L_1368)
.L_1368:
        /*016c*/ 	.word	0x00000000
.L_1369:


//--------------------- .nv.info._Z25selective_scan_fwd_kernelI32Selective_Scan_fwd_kernel_traitsILi64ELi16ELi1ELb0ELb1ELb1ELb1EN3c108BFloat16ENS1_7complexIfEEEEv13SSMParamsBase --------------------------
	.section	.nv.info._Z25selective_scan_fwd_kernelI32Selective_Scan_fwd_kernel_traitsILi64ELi16ELi1ELb0ELb1ELb1ELb1EN3c108BFloat16ENS1_7complexIfEEEEv13SSMParamsBase,"",@"SHT_CUDA_INFO"
	.sectionflags	@""
	.align	4


	//----- nvinfo : EIATTR_CUDA_API_VERSION
	.align		4
        /*0000*/ 	.byte	0x04, 0x37
        /*0002*/ 	.short	(.L_1371 - .L_1370)
.L_1370:
        /*0004*/ 	.word	0x00000082


	//----- nvinfo : EIATTR_SW2861232_WAR
	.align		4
.L_1371:
        /*0008*/ 	.byte	0x01, 0x35
	.zero		2


	//----- nvinfo : EIATTR_PARAM_CBANK
	.align		4
        /*000c*/ 	.byte	0x04, 0x0a
        /*000e*/ 	.short	(.L_1373 - .L_1372)
	.align		4
.L_1372:
        /*0010*/ 	.word	index@(.nv.constant0._Z25selective_scan_fwd_kernelI32Selective_Scan_fwd_kernel_traitsILi64ELi16ELi1ELb0ELb1ELb1ELb1EN3c108BFloat16ENS1_7complexIfEEEEv13SSMParamsBase)
        /*0014*/ 	.short	0x0160
        /*0016*/ 	.short	0x0118


	//----- nvinfo : EIATTR_CBANK_PARAM_SIZE
	.align		4
.L_1373:
        /*0018*/ 	.byte	0x03, 0x19
        /*001a*/ 	.short	0x0118


	//----- nvinfo : EIATTR_KPARAM_INFO
	.align		4
        /*001c*/ 	.byte	0x04, 0x17
        /*001e*/ 	.short	(.L_1375 - .L_1374)
.L_1374:
        /*0020*/ 	.word	0x00000000
        /*0024*/ 	.short	0x0000
        /*0026*/ 	.short	0x0000
        /*0028*/ 	.byte	0x00, 0xf0, 0x61, 0x04


	//----- nvinfo : EIATTR_MAXREG_COUNT
	.align		4
.L_1375:
        /*002c*/ 	.byte	0x03, 0x1b
        /*002e*/ 	.short	0x00a8


	//----- nvinfo : EIATTR_NUM_BARRIERS
	.align		4
        /*0030*/ 	.byte	0x02, 0x4c
        /*0032*/ 	.byte	0x01
	.zero		1


	//----- nvinfo : EIATTR_ANNOTATIONS
	.align		4
        /*0034*/ 	.byte	0x04, 0x55
        /*0036*/ 	.short	(.L_1377 - .L_1376)


	//   ....[0]....
.L_1376:
        /*0038*/ 	.word	0x00000001
        /*003c*/ 	.byte	0x50, 0x40, 0x00, 0x00, 0x01, 0x00, 0x00, 0x00, 0x80, 0x40, 0x00, 0x00, 0x01, 0x00, 0x00, 0x00
        /*004c*/ 	.byte	0x70, 0x41, 0x00, 0x00, 0x01, 0x00, 0x00, 0x00, 0xc0, 0x41, 0x00, 0x00


	//----- nvinfo : EIATTR_MERCURY_ISA_VERSION
	.align		4
.L_1377:
        /*0058*/ 	.byte	0x03, 0x5f
        /*005a*/ 	.short	0x0000


	//----- nvinfo : EIATTR_COOP_GROUP_MASK_REGIDS
	.align		4
        /*005c*/ 	.byte	0x04, 0x29
        /*005e*/ 	.short	(.L_1379 - .L_1378)


	//   ....[0]....
.L_1378:
        /*0060*/ 	.word	0xffffffff


	//   ....[1]....
        /*0064*/ 	.word	0xffffffff


	//   ....[2]....
        /*0068*/ 	.word	0xffffffff


	//   ....[3]....
        /*006c*/ 	.word	0xffffffff


	//   ....[4]....
        /*0070*/ 	.word	0xffffffff


	//   ....[5]....
        /*0074*/ 	.word	0xffffffff


	//   ....[6]....
        /*0078*/ 	.word	0xffffffff


	//   ....[7]....
        /*007c*/ 	.word	0xffffffff


	//   ....[8]....
        /*0080*/ 	.word	0xffffffff


	//   ....[9]....
        /*0084*/ 	.word	0xffffffff


	//   ....[10]....
        /*0088*/ 	.word	0xffffffff


	//   ....[11]....
        /*008c*/ 	.word	0xffffffff


	//   ....[12]....
        /*0090*/ 	.word	0xffffffff


	//   ....[13]....
        /*0094*/ 	.word	0xffffffff


	//   ....[14]....
        /*0098*/ 	.word	0xffffffff


	//   ....[15]....
        /*009c*/ 	.word	0xffffffff


	//   ....[16]....
        /*00a0*/ 	.word	0xffffffff


	//   ....[17]....
        /*00a4*/ 	.word	0xffffffff


	//   ....[18]....
        /*00a8*/ 	.word	0xffffffff


	//   ....[19]....
        /*00ac*/ 	.word	0xffffffff


	//   ....[20]....
        /*00b0*/ 	.word	0xffffffff


	//   ....[21]....
        /*00b4*/ 	.word	0xffffffff


	//   ....[22]....
        /*00b8*/ 	.word	0xffffffff


	//   ....[23]....
        /*00bc*/ 	.word	0xffffffff


	//   ....[24]....
        /*00c0*/ 	.word	0xffffffff


	//   ....[25]....
        /*00c4*/ 	.word	0xffffffff


	//   ....[26]....
        /*00c8*/ 	.word	0xffffffff


	//   ....[27]....
        /*00cc*/ 	.word	0xffffffff


	//   ....[28]....
        /*00d0*/ 	.word	0xffffffff


	//   ....[29]....
        /*00d4*/ 	.word	0xffffffff


	//   ....[30]....
        /*00d8*/ 	.word	0xffffffff


	//----- nvinfo : EIATTR_COOP_GROUP_INSTR_OFFSETS
	.align		4
.L_1379:
        /*00dc*/ 	.byte	0x04, 0x28
        /*00de*/ 	.short	(.L_1381 - .L_1380)


	//   ....[0]....
.L_1380:
        /*00e0*/ 	.word	0x00001200


	//   ....[1]....
        /*00e4*/ 	.word	0x000016d0


	//   ....[2]....
        /*00e8*/ 	.word	0x00005460


	//   ....[3]....
        /*00ec*/ 	.word	0x00007830


	//   ....[4]....
        /*00f0*/ 	.word	0x00007860


	//   ....[5]....
        /*00f4*/ 	.word	0x00007910


	//   ....[6]....
        /*00f8*/ 	.word	0x00007930


	//   ....[7]....
        /*00fc*/ 	.word	0x000079a0


	//   ....[8]....
        /*0100*/ 	.word	0x000079c0


	//   ....[9]....
        /*0104*/ 	.word	0x00007a30


	//   ....[10]....
        /*0108*/ 	.word	0x00007a40


	//   ....[11]....
        /*010c*/ 	.word	0x00007aa0


	//   ....[12]....
        /*0110*/ 	.word	0x00007ac0


	//   ....[13]....
        /*0114*/ 	.word	0x00007b30


	//   ....[14]....
        /*0118*/ 	.word	0x00007b40


	//   ....[15]....
        /*011c*/ 	.word	0x00007bc0


	//   ....[16]....
        /*0120*/ 	.word	0x00007bd0


	//   ....[17]....
        /*0124*/ 	.word	0x00007bf0


	//   ....[18]....
        /*0128*/ 	.word	0x00007c00


	//   ....[19]....
        /*012c*/ 	.word	0x00007ce0


	//   ....[20]....
        /*0130*/ 	.word	0x00007d10


	//   ....[21]....
        /*0134*/ 	.word	0x00007d30


	//   ....[22]....
        /*0138*/ 	.word	0x00007d70


	//   ....[23]....
        /*013c*/ 	.word	0x00007f00


	//   ....[24]....
        /*0140*/ 	.word	0x00008280


	//   ....[25]....
        /*0144*/ 	.word	0x000082a0


	//   ....[26]....
        /*0148*/ 	.word	0x000082d0


	//   ....[27]....
        /*014c*/ 	.word	0x000082f0


	//   ....[28]....
        /*0150*/ 	.word	0x00009ad0


	//   ....[29]....
        /*0154*/ 	.word	0x0000a760


	//   ....[30]....
        /*0158*/ 	.word	0x0000b420


	//----- nvinfo : EIATTR_EXIT_INSTR_OFFSETS
	.align		4
.L_1381:
        /*015c*/ 	.byte	0x04, 0x1c
        /*015e*/ 	.short	(.L_1383 - .L_1382)


	//   ....[0]....
.L_1382:
        /*0160*/ 	.word	0x000006b0


	//   ....[1]....
        /*0164*/ 	.word	0x0000ba40


	//----- nvinfo : EIATTR_MAX_THREADS
	.align		4
.L_1383:
        /*0168*/ 	.byte	0x04, 0x05
        /*016a*/ 	.short	(.L_1385 - .L_1384)
.L_1384:
        /*016c*/ 	.word	0x00000040
        /*0170*/ 	.word	0x00000001
        /*0174*/ 	.word	0x00000001


	//----- nvinfo : EIATTR_CRS_STACK_SIZE
	.align		4
.L_1385:
        /*0178*/ 	.byte	0x04, 0x1e
        /*017a*/ 	.short	(.L_1387 - .L_1386)
.L_1386:
        /*017c*/ 	.word	0x00000000
.L_1387:


//--------------------- .nv.info._Z25selective_scan_fwd_kernelI32Selective_Scan_fwd_kernel_traitsILi64ELi16ELi1ELb1ELb0ELb0ELb0EN3c108BFloat16ENS1_7complexIfEEEEv13SSMParamsBase --------------------------
	.section	.nv.info._Z25selective_scan_fwd_kernelI32Selective_Scan_fwd_kernel_traitsILi64ELi16ELi1ELb1ELb0ELb0ELb0EN3c108BFloat16ENS1_7complexIfEEEEv13SSMParamsBase,"",@"SHT_CUDA_INFO"
	.sectionflags	@""
	.align	4


	//----- nvinfo : EIATTR_CUDA_API_VERSION
	.align		4
        /*0000*/ 	.byte	0x04, 0x37
        /*0002*/ 	.short	(.L_1389 - .L_1388)
.L_1388:
        /*0004*/ 	.word	0x00000082


	//----- nvinfo : EIATTR_SW2861232_WAR
	.align		4
.L_1389:
        /*0008*/ 	.byte	0x01, 0x35
	.zero		2


	//----- nvinfo : EIATTR_PARAM_CBANK
	.align		4
        /*000c*/ 	.byte	0x04, 0x0a
        /*000e*/ 	.short	(.L_1391 - .L_1390)
	.align		4
.L_1390:
        /*0010*/ 	.word	index@(.nv.constant0._Z25selective_scan_fwd_kernelI32Selective_Scan_fwd_kernel_traitsILi64ELi16ELi1ELb1ELb0ELb0ELb0EN3c108BFloat16ENS1_7complexIfEEEEv13SSMParamsBase)
        /*0014*/ 	.short	0x0160
        /*0016*/ 	.short	0x0118


	//----- nvinfo : EIATTR_CBANK_PARAM_SIZE
	.align		4
.L_1391:
        /*0018*/ 	.byte	0x03, 0x19
        /*001a*/ 	.short	0x0118


	//----- nvinfo : EIATTR_KPARAM_INFO
	.align		4
        /*001c*/ 	.byte	0x04, 0x17
        /*001e*/ 	.short	(.L_1393 - .L_1392)
.L_1392:
        /*0020*/ 	.word	0x00000000
        /*0024*/ 	.short	0x0000
        /*0026*/ 	.short	0x0000
        /*0028*/ 	.byte	0x00, 0xf0, 0x61, 0x04


	//----- nvinfo : EIATTR_MAXREG_COUNT
	.align		4
.L_1393:
        /*002c*/ 	.byte	0x03, 0x1b
        /*002e*/ 	.short	0x00a8


	//----- nvinfo : EIATTR_NUM_BARRIERS
	.align		4
        /*0030*/ 	.byte	0x02, 0x4c
        /*0032*/ 	.byte	0x01
	.zero		1


	//----- nvinfo : EIATTR_MERCURY_ISA_VERSION
	.align		4
        /*0034*/ 	.byte	0x03, 0x5f
        /*0036*/ 	.short	0x0000


	//----- nvinfo : EIATTR_COOP_GROUP_MASK_REGIDS
	.align		4
        /*0038*/ 	.byte	0x04, 0x29
        /*003a*/ 	.short	(.L_1395 - .L_1394)


	//   ....[0]....
.L_1394:
        /*003c*/ 	.word	0xffffffff


	//   ....[1]....
        /*0040*/ 	.word	0xffffffff


	//   ....[2]....
        /*0044*/ 	.word	0xffffffff


	//   ....[3]....
        /*0048*/ 	.word	0xffffffff


	//   ....[4]....
        /*004c*/ 	.word	0xffffffff


	//   ....[5]....
        /*0050*/ 	.word	0xffffffff


	//   ....[6]....
        /*0054*/ 	.word	0xffffffff


	//   ....[7]....
        /*0058*/ 	.word	0xffffffff


	//   ....[8]....
        /*005c*/ 	.word	0xffffffff


	//   ....[9]....
        /*0060*/ 	.word	0xffffffff


	//   ....[10]....
        /*0064*/ 	.word	0xffffffff


	//   ....[11]....
        /*0068*/ 	.word	0xffffffff


	//   ....[12]....
        /*006c*/ 	.word	0xffffffff


	//   ....[13]....
        /*0070*/ 	.word	0xffffffff


	//   ....[14]....
        /*0074*/ 	.word	0xffffffff


	//   ....[15]....
        /*0078*/ 	.word	0xffffffff


	//   ....[16]....
        /*007c*/ 	.word	0xffffffff


	//   ....[17]....
        /*0080*/ 	.word	0xffffffff


	//   ....[18]....
        /*0084*/ 	.word	0xffffffff


	//   ....[19]....
        /*0088*/ 	.word	0xffffffff


	//   ....[20]....
        /*008c*/ 	.word	0xffffffff


	//   ....[21]....
        /*0090*/ 	.word	0xffffffff


	//   ....[22]....
        /*0094*/ 	.word	0xffffffff


	//   ....[23]....
        /*0098*/ 	.word	0xffffffff


	//   ....[24]....
        /*009c*/ 	.word	0xffffffff


	//   ....[25]....
        /*00a0*/ 	.word	0xffffffff


	//   ....[26]....
        /*00a4*/ 	.word	0xffffffff


	//----- nvinfo : EIATTR_COOP_GROUP_INSTR_OFFSETS
	.align		4
.L_1395:
        /*00a8*/ 	.byte	0x04, 0x28
        /*00aa*/ 	.short	(.L_1397 - .L_1396)


	//   ....[0]....
.L_1396:
        /*00ac*/ 	.word	0x000003d0


	//   ....[1]....
        /*00b0*/ 	.word	0x00000490


	//   ....[2]....
        /*00b4*/ 	.word	0x00004120


	//   ....[3]....
        /*00b8*/ 	.word	0x00004150


	//   ....[4]....
        /*00bc*/ 	.word	0x00004190


	//   ....[5]....
        /*00c0*/ 	.word	0x000041a0


	//   ....[6]....
        /*00c4*/ 	.word	0x00004250


	//   ....[7]....
        /*00c8*/ 	.word	0x00004270


	//   ....[8]....
        /*00cc*/ 	.word	0x00004290


	//   ....[9]....
        /*00d0*/ 	.word	0x000042a0


	//   ....[10]....
        /*00d4*/ 	.word	0x00004340


	//   ....[11]....
        /*00d8*/ 	.word	0x00004370


	//   ....[12]....
        /*00dc*/ 	.word	0x00004390


	//   ....[13]....
        /*00e0*/ 	.word	0x000043a0


	//   ....[14]....
        /*00e4*/ 	.word	0x00004450


	//   ....[15]....
        /*00e8*/ 	.word	0x00004480


	//   ....[16]....
        /*00ec*/ 	.word	0x00004490


	//   ....[17]....
        /*00f0*/ 	.word	0x000044a0


	//   ....[18]....
        /*00f4*/ 	.word	0x00004570


	//   ....[19]....
        /*00f8*/ 	.word	0x00004580


	//   ....[20]....
        /*00fc*/ 	.word	0x00004590


	//   ....[21]....
        /*0100*/ 	.word	0x000045a0


	//   ....[22]....
        /*0104*/ 	.word	0x00004780


	//   ....[23]....
        /*0108*/ 	.word	0x000047a0


	//   ....[24]....
        /*010c*/ 	.word	0x000047c0


	//   ....[25]....
        /*0110*/ 	.word	0x000047e0


	//   ....[26]....
        /*0114*/ 	.word	0x000056e0


	//----- nvinfo : EIATTR_EXIT_INSTR_OFFSETS
	.align		4
.L_1397:
        /*0118*/ 	.byte	0x04, 0x1c
        /*011a*/ 	.short	(.L_1399 - .L_1398)


	//   ....[0]....
.L_1398:
        /*011c*/ 	.word	0x00000160


	//   ....[1]....
        /*0120*/ 	.word	0x00005840


	//----- nvinfo : EIATTR_MAX_THREADS
	.align		4
.L_1399:
        /*0124*/ 	.byte	0x04, 0x05
        /*0126*/ 	.short	(.L_1401 - .L_1400)
.L_1400:
        /*0128*/ 	.word	0x00000040
        /*012c*/ 	.word	0x00000001
        /*0130*/ 	.word	0x00000001


	//----- nvinfo : EIATTR_CRS_STACK_SIZE
	.align		4
.L_1401:
        /*0134*/ 	.byte	0x04, 0x1e
        /*0136*/ 	.short	(.L_1403 - .L_1402)
.L_1402:
        /*0138*/ 	.word	0x00000000
.L_1403:


//--------------------- .nv.info._Z25selective_scan_fwd_kernelI32Selective_Scan_fwd_kernel_traitsILi64ELi16ELi1ELb1ELb0ELb0ELb1EN3c108BFloat16ENS1_7complexIfEEEEv13SSMParamsBase --------------------------
	.section	.nv.info._Z25selective_scan_fwd_kernelI32Selective_Scan_fwd_kernel_traitsILi64ELi16ELi1ELb1ELb0ELb0ELb1EN3c108BFloat16ENS1_7complexIfEEEEv13SSMParamsBase,"",@"SHT_CUDA_INFO"
	.sectionflags	@""
	.align	4


	//----- nvinfo : EIATTR_CUDA_API_VERSION
	.align		4
        /*0000*/ 	.byte	0x04, 0x37
        /*0002*/ 	.short	(.L_1405 - .L_1404)
.L_1404:
        /*0004*/ 	.word	0x00000082


	//----- nvinfo : EIATTR_SW2861232_WAR
	.align		4
.L_1405:
        /*0008*/ 	.byte	0x01, 0x35
	.zero		2


	//----- nvinfo : EIATTR_PARAM_CBANK
	.align		4
        /*000c*/ 	.byte	0x04, 0x0a
        /*000e*/ 	.short	(.L_1407 - .L_1406)
	.align		4
.L_1406:
        /*0010*/ 	.word	index@(.nv.constant0._Z25selective_scan_fwd_kernelI32Selective_Scan_fwd_kernel_traitsILi64ELi16ELi1ELb1ELb0ELb0ELb1EN3c108BFloat16ENS1_7complexIfEEEEv13SSMParamsBase)
        /*0014*/ 	.short	0x0160
        /*0016*/ 	.short	0x0118


	//----- nvinfo : EIATTR_CBANK_PARAM_SIZE
	.align		4
.L_1407:
        /*0018*/ 	.byte	0x03, 0x19
        /*001a*/ 	.short	0x0118


	//----- nvinfo : EIATTR_KPARAM_INFO
	.align		4
        /*001c*/ 	.byte	0x04, 0x17
        /*001e*/ 	.short	(.L_1409 - .L_1408)
.L_1408:
        /*0020*/ 	.word	0x00000000
        /*0024*/ 	.short	0x0000
        /*0026*/ 	.short	0x0000
        /*0028*/ 	.byte	0x00, 0xf0, 0x61, 0x04


	//----- nvinfo : EIATTR_MAXREG_COUNT
	.align		4
.L_1409:
        /*002c*/ 	.byte	0x03, 0x1b
        /*002e*/ 	.short	0x00a8


	//----- nvinfo : EIATTR_NUM_BARRIERS
	.align		4
        /*0030*/ 	.byte	0x02, 0x4c
        /*0032*/ 	.byte	0x01
	.zero		1


	//----- nvinfo : EIATTR_MERCURY_ISA_VERSION
	.align		4
        /*0034*/ 	.byte	0x03, 0x5f
        /*0036*/ 	.short	0x0000


	//----- nvinfo : EIATTR_COOP_GROUP_MASK_REGIDS
	.align		4
        /*0038*/ 	.byte	0x04, 0x29
        /*003a*/ 	.short	(.L_1411 - .L_1410)


	//   ....[0]....
.L_1410:
        /*003c*/ 	.word	0xffffffff


	//   ....[1]....
        /*0040*/ 	.word	0xffffffff


	//   ....[2]....
        /*0044*/ 	.word	0xffffffff


	//   ....[3]....
        /*0048*/ 	.word	0xffffffff


	//   ....[4]....
        /*004c*/ 	.word	0xffffffff


	//   ....[5]....
        /*0050*/ 	.word	0xffffffff


	//   ....[6]....
        /*0054*/ 	.word	0xffffffff


	//   ....[7]....
        /*0058*/ 	.word	0xffffffff


	//   ....[8]....
        /*005c*/ 	.word	0xffffffff


	//   ....[9]....
        /*0060*/ 	.word	0xffffffff


	//   ....[10]....
        /*0064*/ 	.word	0xffffffff


	//   ....[11]....
        /*0068*/ 	.word	0xffffffff


	//   ....[12]....
        /*006c*/ 	.word	0xffffffff


	//   ....[13]....
        /*0070*/ 	.word	0xffffffff


	//   ....[14]....
        /*0074*/ 	.word	0xffffffff


	//   ....[15]....
        /*0078*/ 	.word	0xffffffff


	//   ....[16]....
        /*007c*/ 	.word	0xffffffff


	//   ....[17]....
        /*0080*/ 	.word	0xffffffff


	//   ....[18]....
        /*0084*/ 	.word	0xffffffff


	//   ....[19]....
        /*0088*/ 	.word	0xffffffff


	//   ....[20]....
        /*008c*/ 	.word	0xffffffff


	//   ....[21]....
        /*0090*/ 	.word	0xffffffff


	//   ....[22]....
        /*0094*/ 	.word	0xffffffff


	//   ....[23]....
        /*0098*/ 	.word	0xffffffff


	//   ....[24]....
        /*009c*/ 	.word	0xffffffff


	//   ....[25]....
        /*00a0*/ 	.word	0xffffffff


	//   ....[26]....
        /*00a4*/ 	.word	0xffffffff


	//   ....[27]....
        /*00a8*/ 	.word	0xffffffff


	//   ....[28]....
        /*00ac*/ 	.word	0xffffffff


	//----- nvinfo : EIATTR_COOP_GROUP_INSTR_OFFSETS
	.align		4
.L_1411:
        /*00b0*/ 	.byte	0x04, 0x28
        /*00b2*/ 	.short	(.L_1413 - .L_1412)


	//   ....[0]....
.L_1412:
        /*00b4*/ 	.word	0x00000400


	//   ....[1]....
        /*00b8*/ 	.word	0x000004c0


	//   ....[2]....
        /*00bc*/ 	.word	0x00004150


	//   ....[3]....
        /*00c0*/ 	.word	0x00004180


	//   ....[4]....
        /*00c4*/ 	.word	0x000041c0


	//   ....[5]....
        /*00c8*/ 	.word	0x000041d0


	//   ....[6]....
        /*00cc*/ 	.word	0x00004280


	//   ....[7]....
        /*00d0*/ 	.word	0x000042a0


	//   ....[8]....
        /*00d4*/ 	.word	0x000042c0


	//   ....[9]....
        /*00d8*/ 	.word	0x000042d0


	//   ....[10]....
        /*00dc*/ 	.word	0x00004370


	//   ....[11]....
        /*00e0*/ 	.word	0x000043a0


	//   ....[12]....
        /*00e4*/ 	.word	0x000043c0


	//   ....[13]....
        /*00e8*/ 	.word	0x000043d0


	//   ....[14]....
        /*00ec*/ 	.word	0x00004480


	//   ....[15]....
        /*00f0*/ 	.word	0x000044b0


	//   ....[16]....
        /*00f4*/ 	.word	0x000044c0


	//   ....[17]....
        /*00f8*/ 	.word	0x000044d0


	//   ....[18]....
        /*00fc*/ 	.word	0x000045a0


	//   ....[19]....
        /*0100*/ 	.word	0x000045b0


	//   ....[20]....
        /*0104*/ 	.word	0x000045c0


	//   ....[21]....
        /*0108*/ 	.word	0x000045d0


	//   ....[22]....
        /*010c*/ 	.word	0x000047b0


	//   ....[23]....
        /*0110*/ 	.word	0x000047d0


	//   ....[24]....
        /*0114*/ 	.word	0x000047f0


	//   ....[25]....
        /*0118*/ 	.word	0x00004810


	//   ....[26]....
        /*011c*/ 	.word	0x00005710


	//   ....[27]....
        /*0120*/ 	.word	0x00005960


	//   ....[28]....
        /*0124*/ 	.word	0x00006180


	//----- nvinfo : EIATTR_EXIT_INSTR_OFFSETS
	.align		4
.L_1413:
        /*0128*/ 	.byte	0x04, 0x1c
        /*012a*/ 	.short	(.L_1415 - .L_1414)


	//   ....[0]....
.L_1414:
        /*012c*/ 	.word	0x00000150


	//   ....[1]....
        /*0130*/ 	.word	0x00006260


	//----- nvinfo : EIATTR_MAX_THREADS
	.align		4
.L_1415:
        /*0134*/ 	.byte	0x04, 0x05
        /*0136*/ 	.short	(.L_1417 - .L_1416)
.L_1416:
        /*0138*/ 	.word	0x00000040
        /*013c*/ 	.word	0x00000001
        /*0140*/ 	.word	0x00000001


	//----- nvinfo : EIATTR_CRS_STACK_SIZE
	.align		4
.L_1417:
        /*0144*/ 	.byte	0x04, 0x1e
        /*0146*/ 	.short	(.L_1419 - .L_1418)
.L_1418:
        /*0148*/ 	.word	0x00000000
.L_1419:


//--------------------- .nv.info._Z25selective_scan_fwd_kernelI32Selective_Scan_fwd_kernel_traitsILi64ELi16ELi1ELb1ELb0ELb1ELb0EN3c108BFloat16ENS1_7complexIfEEEEv13SSMParamsBase --------------------------
	.section	.nv.info._Z25selective_scan_fwd_kernelI32Selective_Scan_fwd_kernel_traitsILi64ELi16ELi1ELb1ELb0ELb1ELb0EN3c108BFloat16ENS1_7complexIfEEEEv13SSMParamsBase,"",@"SHT_CUDA_INFO"
	.sectionflags	@""
	.align	4


	//----- nvinfo : EIATTR_CUDA_API_VERSION
	.align		4
        /*0000*/ 	.byte	0x04, 0x37
        /*0002*/ 	.short	(.L_1421 - .L_1420)
.L_1420:
        /*0004*/ 	.word	0x00000082


	//----- nvinfo : EIATTR_SW2861232_WAR
	.align		4
.L_1421:
        /*0008*/ 	.byte	0x01, 0x35
	.zero		2


	//----- nvinfo : EIATTR_PARAM_CBANK
	.align		4
        /*000c*/ 	.byte	0x04, 0x0a
        /*000e*/ 	.short	(.L_1423 - .L_1422)
	.align		4
.L_1422:
        /*0010*/ 	.word	index@(.nv.constant0._Z25selective_scan_fwd_kernelI32Selective_Scan_fwd_kernel_traitsILi64ELi16ELi1ELb1ELb0ELb1ELb0EN3c108BFloat16ENS1_7complexIfEEEEv13SSMParamsBase)
        /*0014*/ 	.short	0x0160
        /*0016*/ 	.short	0x0118


	//----- nvinfo : EIATTR_CBANK_PARAM_SIZE
	.align		4
.L_1423:
        /*0018*/ 	.byte	0x03, 0x19
        /*001a*/ 	.short	0x0118


	//----- nvinfo : EIATTR_KPARAM_INFO
	.align		4
        /*001c*/ 	.byte	0x04, 0x17
        /*001e*/ 	.short	(.L_1425 - .L_1424)
.L_1424:
        /*0020*/ 	.word	0x00000000
        /*0024*/ 	.short	0x0000
        /*0026*/ 	.short	0x0000
        /*0028*/ 	.byte	0x00, 0xf0, 0x61, 0x04


	//----- nvinfo : EIATTR_MAXREG_COUNT
	.align		4
.L_1425:
        /*002c*/ 	.byte	0x03, 0x1b
        /*002e*/ 	.short	0x00a8


	//----- nvinfo : EIATTR_NUM_BARRIERS
	.align		4
        /*0030*/ 	.byte	0x02, 0x4c
        /*0032*/ 	.byte	0x01
	.zero		1


	//----- nvinfo : EIATTR_MERCURY_ISA_VERSION
	.align		4
        /*0034*/ 	.byte	0x03, 0x5f
        /*0036*/ 	.short	0x0000


	//----- nvinfo : EIATTR_COOP_GROUP_MASK_REGIDS
	.align		4
        /*0038*/ 	.byte	0x04, 0x29
        /*003a*/ 	.short	(.L_1427 - .L_1426)


	//   ....[0]....
.L_1426:
        /*003c*/ 	.word	0xffffffff


	//   ....[1]....
        /*0040*/ 	.word	0xffffffff


	//   ....[2]....
        /*0044*/ 	.word	0xffffffff


	//   ....[3]....
        /*0048*/ 	.word	0xffffffff


	//   ....[4]....
        /*004c*/ 	.word	0xffffffff


	//   ....[5]....
        /*0050*/ 	.word	0xffffffff


	//   ....[6]....
        /*0054*/ 	.word	0xffffffff


	//   ....[7]....
        /*0058*/ 	.word	0xffffffff


	//   ....[8]....
        /*005c*/ 	.word	0xffffffff


	//   ....[9]....
        /*0060*/ 	.word	0xffffffff


	//   ....[10]....
        /*0064*/ 	.word	0xffffffff


	//   ....[11]....
        /*0068*/ 	.word	0xffffffff


	//   ....[12]....
        /*006c*/ 	.word	0xffffffff


	//   ....[13]....
        /*0070*/ 	.word	0xffffffff


	//   ....[14]....
        /*0074*/ 	.word	0xffffffff


	//   ....[15]....
        /*0078*/ 	.word	0xffffffff


	//   ....[16]....
        /*007c*/ 	.word	0xffffffff


	//   ....[17]....
        /*0080*/ 	.word	0xffffffff


	//   ....[18]....
        /*0084*/ 	.word	0xffffffff


	//   ....[19]....
        /*0088*/ 	.word	0xffffffff


	//   ....[20]....
        /*008c*/ 	.word	0xffffffff


	//   ....[21]....
        /*0090*/ 	.word	0xffffffff


	//   ....[22]....
        /*0094*/ 	.word	0xffffffff


	//   ....[23]....
        /*0098*/ 	.word	0xffffffff


	//   ....[24]....
        /*009c*/ 	.word	0xffffffff


	//   ....[25]....
        /*00a0*/ 	.word	0xffffffff


	//   ....[26]....
        /*00a4*/ 	.word	0xffffffff


	//   ....[27]....
        /*00a8*/ 	.word	0xffffffff


	//----- nvinfo : EIATTR_COOP_GROUP_INSTR_OFFSETS
	.align		4
.L_1427:
        /*00ac*/ 	.byte	0x04, 0x28
        /*00ae*/ 	.short	(.L_1429 - .L_1428)


	//   ....[0]....
.L_1428:
        /*00b0*/ 	.word	0x000005e0


	//   ....[1]....
        /*00b4*/ 	.word	0x000006a0


	//   ....[2]....
        /*00b8*/ 	.word	0x00004390


	//   ....[3]....
        /*00bc*/ 	.word	0x000043d0


	//   ....[4]....
        /*00c0*/ 	.word	0x000043f0


	//   ....[5]....
        /*00c4*/ 	.word	0x00004430


	//   ....[6]....
        /*00c8*/ 	.word	0x00004440


	//   ....[7]....
        /*00cc*/ 	.word	0x000044d0


	//   ....[8]....
        /*00d0*/ 	.word	0x000044f0


	//   ....[9]....
        /*00d4*/ 	.word	0x00004530


	//   ....[10]....
        /*00d8*/ 	.word	0x00004540


	//   ....[11]....
        /*00dc*/ 	.word	0x000045e0


	//   ....[12]....
        /*00e0*/ 	.word	0x00004610


	//   ....[13]....
        /*00e4*/ 	.word	0x00004630


	//   ....[14]....
        /*00e8*/ 	.word	0x00004640


	//   ....[15]....
        /*00ec*/ 	.word	0x000046d0


	//   ....[16]....
        /*00f0*/ 	.word	0x00004710


	//   ....[17]....
        /*00f4*/ 	.word	0x00004730


	//   ....[18]....
        /*00f8*/ 	.word	0x00004740


	//   ....[19]....
        /*00fc*/ 	.word	0x000047e0


	//   ....[20]....
        /*0100*/ 	.word	0x00004820


	//   ....[21]....
        /*0104*/ 	.word	0x00004830


	//   ....[22]....
        /*0108*/ 	.word	0x00004840


	//   ....[23]....
        /*010c*/ 	.word	0x00004a50


	//   ....[24]....
        /*0110*/ 	.word	0x00004a60


	//   ....[25]....
        /*0114*/ 	.word	0x00004a80


	//   ....[26]....
        /*0118*/ 	.word	0x00004ab0


	//   ....[27]....
        /*011c*/ 	.word	0x00005f90


	//----- nvinfo : EIATTR_EXIT_INSTR_OFFSETS
	.align		4
.L_1429:
        /*0120*/ 	.byte	0x04, 0x1c
        /*0122*/ 	.short	(.L_1431 - .L_1430)


	//   ....[0]....
.L_1430:
        /*0124*/ 	.word	0x00000320


	//   ....[1]....
        /*0128*/ 	.word	0x000060e0


	//----- nvinfo : EIATTR_MAX_THREADS
	.align		4
.L_1431:
        /*012c*/ 	.byte	0x04, 0x05
        /*012e*/ 	.short	(.L_1433 - .L_1432)
.L_1432:
        /*0130*/ 	.word	0x00000040
        /*0134*/ 	.word	0x00000001
        /*0138*/ 	.word	0x00000001


	//----- nvinfo : EIATTR_CRS_STACK_SIZE
	.align		4
.L_1433:
        /*013c*/ 	.byte	0x04, 0x1e
        /*013e*/ 	.short	(.L_1435 - .L_1434)
.L_1434:
        /*0140*/ 	.word	0x00000000
.L_1435:


//--------------------- .nv.info._Z25selective_scan_fwd_kernelI32Selective_Scan_fwd_kernel_traitsILi64ELi16ELi1ELb1ELb0ELb1ELb1EN3c108BFloat16ENS1_7complexIfEEEEv13SSMParamsBase --------------------------
	.section	.nv.info._Z25selective_scan_fwd_kernelI32Selective_Scan_fwd_kernel_traitsILi64ELi16ELi1ELb1ELb0ELb1ELb1EN3c108BFloat16ENS1_7complexIfEEEEv13SSMParamsBase,"",@"SHT_CUDA_INFO"
	.sectionflags	@""
	.align	4


	//----- nvinfo : EIATTR_CUDA_API_VERSION
	.align		4
        /*0000*/ 	.byte	0x04, 0x37
        /*0002*/ 	.short	(.L_1437 - .L_1436)
.L_1436:
        /*0004*/ 	.word	0x00000082


	//----- nvinfo : EIATTR_SW2861232_WAR
	.align		4
.L_1437:
        /*0008*/ 	.byte	0x01, 0x35
	.zero		2


	//----- nvinfo : EIATTR_PARAM_CBANK
	.align		4
        /*000c*/ 	.byte	0x04, 0x0a
        /*000e*/ 	.short	(.L_1439 - .L_1438)
	.align		4
.L_1438:
        /*0010*/ 	.word	index@(.nv.constant0._Z25selective_scan_fwd_kernelI32Selective_Scan_fwd_kernel_traitsILi64ELi16ELi1ELb1ELb0ELb1ELb1EN3c108BFloat16ENS1_7complexIfEEEEv13SSMParamsBase)
        /*0014*/ 	.short	0x0160
        /*0016*/ 	.short	0x0118


	//----- nvinfo : EIATTR_CBANK_PARAM_SIZE
	.align		4
.L_1439:
        /*0018*/ 	.byte	0x03, 0x19
        /*001a*/ 	.short	0x0118


	//----- nvinfo : EIATTR_KPARAM_INFO
	.align		4
        /*001c*/ 	.byte	0x04, 0x17
        /*001e*/ 	.short	(.L_1441 - .L_1440)
.L_1440:
        /*0020*/ 	.word	0x00000000
        /*0024*/ 	.short	0x0000
        /*0026*/ 	.short	0x0000
        /*0028*/ 	.byte	0x00, 0xf0, 0x61, 0x04


	//----- nvinfo : EIATTR_MAXREG_COUNT
	.align		4
.L_1441:
        /*002c*/ 	.byte	0x03, 0x1b
        /*002e*/ 	.short	0x00a8


	//----- nvinfo : EIATTR_NUM_BARRIERS
	.align		4
        /*0030*/ 	.byte	0x02, 0x4c
        /*0032*/ 	.byte	0x01
	.zero		1


	//----- nvinfo : EIATTR_MERCURY_ISA_VERSION
	.align		4
        /*0034*/ 	.byte	0x03, 0x5f
        /*0036*/ 	.short	0x0000


	//----- nvinfo : EIATTR_COOP_GROUP_MASK_REGIDS
	.align		4
        /*0038*/ 	.byte	0x04, 0x29
        /*003a*/ 	.short	(.L_1443 - .L_1442)


	//   ....[0]....
.L_1442:
        /*003c*/ 	.word	0xffffffff


	//   ....[1]....
        /*0040*/ 	.word	0xffffffff


	//   ....[2]....
        /*0044*/ 	.word	0xffffffff


	//   ....[3]....
        /*0048*/ 	.word	0xffffffff


	//   ....[4]....
        /*004c*/ 	.word	0xffffffff


	//   ....[5]....
        /*0050*/ 	.word	0xffffffff


	//   ....[6]....
        /*0054*/ 	.word	0xffffffff


	//   ....[7]....
        /*0058*/ 	.word	0xffffffff


	//   ....[8]....
        /*005c*/ 	.word	0xffffffff


	//   ....[9]....
        /*0060*/ 	.word	0xffffffff


	//   ....[10]....
        /*0064*/ 	.word	0xffffffff


	//   ....[11]....
        /*0068*/ 	.word	0xffffffff


	//   ....[12]....
        /*006c*/ 	.word	0xffffffff


	//   ....[13]....
        /*0070*/ 	.word	0xffffffff


	//   ....[14]....
        /*0074*/ 	.word	0xffffffff


	//   ....[15]....
        /*0078*/ 	.word	0xffffffff


	//   ....[16]....
        /*007c*/ 	.word	0xffffffff


	//   ....[17]....
        /*0080*/ 	.word	0xffffffff


	//   ....[18]....
        /*0084*/ 	.word	0xffffffff


	//   ....[19]....
        /*0088*/ 	.word	0xffffffff


	//   ....[20]....
        /*008c*/ 	.word	0xffffffff


	//   ....[21]....
        /*0090*/ 	.word	0xffffffff


	//   ....[22]....
        /*0094*/ 	.word	0xffffffff


	//   ....[23]....
        /*0098*/ 	.word	0xffffffff


	//   ....[24]....
        /*009c*/ 	.word	0xffffffff


	//   ....[25]....
        /*00a0*/ 	.word	0xffffffff


	//   ....[26]....
        /*00a4*/ 	.word	0xffffffff


	//   ....[27]....
        /*00a8*/ 	.word	0xffffffff


	//   ....[28]....
        /*00ac*/ 	.word	0xffffffff


	//   ....[29]....
        /*00b0*/ 	.word	0xffffffff


	//----- nvinfo : EIATTR_COOP_GROUP_INSTR_OFFSETS
	.align		4
.L_1443:
        /*00b4*/ 	.byte	0x04, 0x28
        /*00b6*/ 	.short	(.L_1445 - .L_1444)


	//   ....[0]....
.L_1444:
        /*00b8*/ 	.word	0x000005e0


	//   ....[1]....
        /*00bc*/ 	.word	0x000006a0


	//   ....[2]....
        /*00c0*/ 	.word	0x000041b0


	//   ....[3]....
        /*00c4*/ 	.word	0x000043c0


	//   ....[4]....
        /*00c8*/ 	.word	0x000043f0


	//   ....[5]....
        /*00cc*/ 	.word	0x00004430


	//   ....[6]....
        /*00d0*/ 	.word	0x00004440


	//   ....[7]....
        /*00d4*/ 	.word	0x000044d0


	//   ....[8]....
        /*00d8*/ 	.word	0x00004500


	//   ....[9]....
        /*00dc*/ 	.word	0x00004530


	//   ....[10]....
        /*00e0*/ 	.word	0x00004540


	//   ....[11]....
        /*00e4*/ 	.word	0x000045e0


	//   ....[12]....
        /*00e8*/ 	.word	0x00004610


	//   ....[13]....
        /*00ec*/ 	.word	0x00004630


	//   ....[14]....
        /*00f0*/ 	.word	0x00004640


	//   ....[15]....
        /*00f4*/ 	.word	0x000046f0


	//   ....[16]....
        /*00f8*/ 	.word	0x00004720


	//   ....[17]....
        /*00fc*/ 	.word	0x00004730


	//   ....[18]....
        /*0100*/ 	.word	0x00004740


	//   ....[19]....
        /*0104*/ 	.word	0x00004810


	//   ....[20]....
        /*0108*/ 	.word	0x00004820


	//   ....[21]....
        /*010c*/ 	.word	0x00004830


	//   ....[22]....
        /*0110*/ 	.word	0x00004840


	//   ....[23]....
        /*0114*/ 	.word	0x00004a50


	//   ....[24]....
        /*0118*/ 	.word	0x00004a60


	//   ....[25]....
        /*011c*/ 	.word	0x00004a80


	//   ....[26]....
        /*0120*/ 	.word	0x00004ab0


	//   ....[27]....
        /*0124*/ 	.word	0x00005f80


	//   ....[28]....
        /*0128*/ 	.word	0x000061c0


	//   ....[29]....
        /*012c*/ 	.word	0x00006a50


	//----- nvinfo : EIATTR_EXIT_INSTR_OFFSETS
	.align		4
.L_1445:
        /*0130*/ 	.byte	0x04, 0x1c
        /*0132*/ 	.short	(.L_1447 - .L_1446)


	//   ....[0]....
.L_1446:
        /*0134*/ 	.word	0x00000320


	//   ....[1]....
        /*0138*/ 	.word	0x00006ac0


	//----- nvinfo : EIATTR_MAX_THREADS
	.align		4
.L_1447:
        /*013c*/ 	.byte	0x04, 0x05
        /*013e*/ 	.short	(.L_1449 - .L_1448)
.L_1448:
        /*0140*/ 	.word	0x00000040
        /*0144*/ 	.word	0x00000001
        /*0148*/ 	.word	0x00000001


	//----- nvinfo : EIATTR_CRS_STACK_SIZE
	.align		4
.L_1449:
        /*014c*/ 	.byte	0x04, 0x1e
        /*014e*/ 	.short	(.L_1451 - .L_1450)
.L_1450:
        /*0150*/ 	.word	0x00000000
.L_1451:


//--------------------- .nv.info._Z25selective_scan_fwd_kernelI32Selective_Scan_fwd_kernel_traitsILi64ELi16ELi1ELb1ELb1ELb0ELb0EN3c108BFloat16ENS1_7complexIfEEEEv13SSMParamsBase --------------------------
	.section	.nv.info._Z25selective_scan_fwd_kernelI32Selective_Scan_fwd_kernel_traitsILi64ELi16ELi1ELb1ELb1ELb0ELb0EN3c108BFloat16ENS1_7complexIfEEEEv13SSMParamsBase,"",@"SHT_CUDA_INFO"
	.sectionflags	@""
	.align	4


	//----- nvinfo : EIATTR_CUDA_API_VERSION
	.align		4
        /*0000*/ 	.byte	0x04, 0x37
        /*0002*/ 	.short	(.L_1453 - .L_1452)
.L_1452:
        /*0004*/ 	.word	0x00000082


	//----- nvinfo : EIATTR_SW2861232_WAR
	.align		4
.L_1453:
        /*0008*/ 	.byte	0x01, 0x35
	.zero		2


	//----- nvinfo : EIATTR_PARAM_CBANK
	.align		4
        /*000c*/ 	.byte	0x04, 0x0a
        /*000e*/ 	.short	(.L_1455 - .L_1454)
	.align		4
.L_1454:
        /*0010*/ 	.word	index@(.nv.constant0._Z25selective_scan_fwd_kernelI32Selective_Scan_fwd_kernel_traitsILi64ELi16ELi1ELb1ELb1ELb0ELb0EN3c108BFloat16ENS1_7complexIfEEEEv13SSMParamsBase)
        /*0014*/ 	.short	0x0160
        /*0016*/ 	.short	0x0118


	//----- nvinfo : EIATTR_CBANK_PARAM_SIZE
	.align		4
.L_1455:
        /*0018*/ 	.byte	0x03, 0x19
        /*001a*/ 	.short	0x0118


	//----- nvinfo : EIATTR_KPARAM_INFO
	.align		4
        /*001c*/ 	.byte	0x04, 0x17
        /*001e*/ 	.short	(.L_1457 - .L_1456)
.L_1456:
        /*0020*/ 	.word	0x00000000
        /*0024*/ 	.short	0x0000
        /*0026*/ 	.short	0x0000
        /*0028*/ 	.byte	0x00, 0xf0, 0x61, 0x04


	//----- nvinfo : EIATTR_MAXREG_COUNT
	.align		4
.L_1457:
        /*002c*/ 	.byte	0x03, 0x1b
        /*002e*/ 	.short	0x00a8


	//----- nvinfo : EIATTR_NUM_BARRIERS
	.align		4
        /*0030*/ 	.byte	0x02, 0x4c
        /*0032*/ 	.byte	0x01
	.zero		1


	//----- nvinfo : EIATTR_MERCURY_ISA_VERSION
	.align		4
        /*0034*/ 	.byte	0x03, 0x5f
        /*0036*/ 	.short	0x0000


	//----- nvinfo : EIATTR_COOP_GROUP_MASK_REGIDS
	.align		4
        /*0038*/ 	.byte	0x04, 0x29
        /*003a*/ 	.short	(.L_1459 - .L_1458)


	//   ....[0]....
.L_1458:
        /*003c*/ 	.word	0xffffffff


	//   ....[1]....
        /*0040*/ 	.word	0xffffffff


	//   ....[2]....
        /*0044*/ 	.word	0xffffffff


	//   ....[3]....
        /*0048*/ 	.word	0xffffffff


	//   ....[4]....
        /*004c*/ 	.word	0xffffffff


	//   ....[5]....
        /*0050*/ 	.word	0xffffffff


	//   ....[6]....
        /*0054*/ 	.word	0xffffffff


	//   ....[7]....
        /*0058*/ 	.word	0xffffffff


	//   ....[8]....
        /*005c*/ 	.word	0xffffffff


	//   ....[9]....
        /*0060*/ 	.word	0xffffffff


	//   ....[10]....
        /*0064*/ 	.word	0xffffffff


	//   ....[11]....
        /*0068*/ 	.word	0xffffffff


	//   ....[12]....
        /*006c*/ 	.word	0xffffffff


	//   ....[13]....
        /*0070*/ 	.word	0xffffffff


	//   ....[14]....
        /*0074*/ 	.word	0xffffffff


	//   ....[15]....
        /*0078*/ 	.word	0xffffffff


	//   ....[16]....
        /*007c*/ 	.word	0xffffffff


	//   ....[17]....
        /*0080*/ 	.word	0xffffffff


	//   ....[18]....
        /*0084*/ 	.word	0xffffffff


	//   ....[19]....
        /*0088*/ 	.word	0xffffffff


	//   ....[20]....
        /*008c*/ 	.word	0xffffffff


	//   ....[21]....
        /*0090*/ 	.word	0xffffffff


	//   ....[22]....
        /*0094*/ 	.word	0xffffffff


	//   ....[23]....
        /*0098*/ 	.word	0xffffffff


	//   ....[24]....
        /*009c*/ 	.word	0xffffffff


	//   ....[25]....
        /*00a0*/ 	.word	0xffffffff


	//   ....[26]....
        /*00a4*/ 	.word	0xffffffff


	//   ....[27]....
        /*00a8*/ 	.word	0xffffffff


	//----- nvinfo : EIATTR_COOP_GROUP_INSTR_OFFSETS
	.align		4
.L_1459:
        /*00ac*/ 	.byte	0x04, 0x28
        /*00ae*/ 	.short	(.L_1461 - .L_1460)


	//   ....[0]....
.L_1460:
        /*00b0*/ 	.word	0x000005e0


	//   ....[1]....
        /*00b4*/ 	.word	0x000006a0


	//   ....[2]....
        /*00b8*/ 	.word	0x00003590


	//   ....[3]....
        /*00bc*/ 	.word	0x00004810


	//   ....[4]....
        /*00c0*/ 	.word	0x00004840


	//   ....[5]....
        /*00c4*/ 	.word	0x00004880


	//   ....[6]....
        /*00c8*/ 	.word	0x00004890


	//   ....[7]....
        /*00cc*/ 	.word	0x00004940


	//   ....[8]....
        /*00d0*/ 	.word	0x00004960


	//   ....[9]....
        /*00d4*/ 	.word	0x00004980


	//   ....[10]....
        /*00d8*/ 	.word	0x00004990


	//   ....[11]....
        /*00dc*/ 	.word	0x00004a30


	//   ....[12]....
        /*00e0*/ 	.word	0x00004a60


	//   ....[13]....
        /*00e4*/ 	.word	0x00004a80


	//   ....[14]....
        /*00e8*/ 	.word	0x00004a90


	//   ....[15]....
        /*00ec*/ 	.word	0x00004b40


	//   ....[16]....
        /*00f0*/ 	.word	0x00004b70


	//   ....[17]....
        /*00f4*/ 	.word	0x00004b80


	//   ....[18]....
        /*00f8*/ 	.word	0x00004b90


	//   ....[19]....
        /*00fc*/ 	.word	0x00004c60


	//   ....[20]....
        /*0100*/ 	.word	0x00004c70


	//   ....[21]....
        /*0104*/ 	.word	0x00004c80


	//   ....[22]....
        /*0108*/ 	.word	0x00004c90


	//   ....[23]....
        /*010c*/ 	.word	0x00004e50


	//   ....[24]....
        /*0110*/ 	.word	0x00004e70


	//   ....[25]....
        /*0114*/ 	.word	0x00004e80


	//   ....[26]....
        /*0118*/ 	.word	0x00004e90


	//   ....[27]....
        /*011c*/ 	.word	0x00005d90


	//----- nvinfo : EIATTR_EXIT_INSTR_OFFSETS
	.align		4
.L_1461:
        /*0120*/ 	.byte	0x04, 0x1c
        /*0122*/ 	.short	(.L_1463 - .L_1462)


	//   ....[0]....
.L_1462:
        /*0124*/ 	.word	0x00000320


	//   ....[1]....
        /*0128*/ 	.word	0x00005ee0


	//----- nvinfo : EIATTR_MAX_THREADS
	.align		4
.L_1463:
        /*012c*/ 	.byte	0x04, 0x05
        /*012e*/ 	.short	(.L_1465 - .L_1464)
.L_1464:
        /*0130*/ 	.word	0x00000040
        /*0134*/ 	.word	0x00000001
        /*0138*/ 	.word	0x00000001


	//----- nvinfo : EIATTR_CRS_STACK_SIZE
	.align		4
.L_1465:
        /*013c*/ 	.byte	0x04, 0x1e
        /*013e*/ 	.short	(.L_1467 - .L_1466)
.L_1466:
        /*0140*/ 	.word	0x00000000
.L_1467:


//--------------------- .nv.info._Z25selective_scan_fwd_kernelI32Selective_Scan_fwd_kernel_traitsILi64ELi16ELi1ELb1ELb1ELb0ELb1EN3c108BFloat16ENS1_7complexIfEEEEv13SSMParamsBase --------------------------
	.section	.nv.info._Z25selective_scan_fwd_kernelI32Selective_Scan_fwd_kernel_traitsILi64ELi16ELi1ELb1ELb1ELb0ELb1EN3c108BFloat16ENS1_7complexIfEEEEv13SSMParamsBase,"",@"SHT_CUDA_INFO"
	.sectionflags	@""
	.align	4


	//----- nvinfo : EIATTR_CUDA_API_VERSION
	.align		4
        /*0000*/ 	.byte	0x04, 0x37
        /*0002*/ 	.short	(.L_1469 - .L_1468)
.L_1468:
        /*0004*/ 	.word	0x00000082


	//----- nvinfo : EIATTR_SW2861232_WAR
	.align		4
.L_1469:
        /*0008*/ 	.byte	0x01, 0x35
	.zero		2


	//----- nvinfo : EIATTR_PARAM_CBANK
	.align		4
        /*000c*/ 	.byte	0x04, 0x0a
        /*000e*/ 	.short	(.L_1471 - .L_1470)
	.align		4
.L_1470:
        /*0010*/ 	.word	index@(.nv.constant0._Z25selective_scan_fwd_kernelI32Selective_Scan_fwd_kernel_traitsILi64ELi16ELi1ELb1ELb1ELb0ELb1EN3c108BFloat16ENS1_7complexIfEEEEv13SSMParamsBase)
        /*0014*/ 	.short	0x0160
        /*0016*/ 	.short	0x0118


	//----- nvinfo : EIATTR_CBANK_PARAM_SIZE
	.align		4
.L_1471:
        /*0018*/ 	.byte	0x03, 0x19
        /*001a*/ 	.short	0x0118


	//----- nvinfo : EIATTR_KPARAM_INFO
	.align		4
        /*001c*/ 	.byte	0x04, 0x17
        /*001e*/ 	.short	(.L_1473 - .L_1472)
.L_1472:
        /*0020*/ 	.word	0x00000000
        /*0024*/ 	.short	0x0000
        /*0026*/ 	.short	0x0000
        /*0028*/ 	.byte	0x00, 0xf0, 0x61, 0x04


	//----- nvinfo : EIATTR_MAXREG_COUNT
	.align		4
.L_1473:
        /*002c*/ 	.byte	0x03, 0x1b
        /*002e*/ 	.short	0x00a8


	//----- nvinfo : EIATTR_NUM_BARRIERS
	.align		4
        /*0030*/ 	.byte	0x02, 0x4c
        /*0032*/ 	.byte	0x01
	.zero		1


	//----- nvinfo : EIATTR_MERCURY_ISA_VERSION
	.align		4
        /*0034*/ 	.byte	0x03, 0x5f
        /*0036*/ 	.short	0x0000


	//----- nvinfo : EIATTR_COOP_GROUP_MASK_REGIDS
	.align		4
        /*0038*/ 	.byte	0x04, 0x29
        /*003a*/ 	.short	(.L_1475 - .L_1474)


	//   ....[0]....
.L_1474:
        /*003c*/ 	.word	0xffffffff


	//   ....[1]....
        /*0040*/ 	.word	0xffffffff


	//   ....[2]....
        /*0044*/ 	.word	0xffffffff


	//   ....[3]....
        /*0048*/ 	.word	0xffffffff


	//   ....[4]....
        /*004c*/ 	.word	0xffffffff


	//   ....[5]....
        /*0050*/ 	.word	0xffffffff


	//   ....[6]....
        /*0054*/ 	.word	0xffffffff


	//   ....[7]....
        /*0058*/ 	.word	0xffffffff


	//   ....[8]....
        /*005c*/ 	.word	0xffffffff


	//   ....[9]....
        /*0060*/ 	.word	0xffffffff


	//   ....[10]....
        /*0064*/ 	.word	0xffffffff


	//   ....[11]....
        /*0068*/ 	.word	0xffffffff


	//   ....[12]....
        /*006c*/ 	.word	0xffffffff


	//   ....[13]....
        /*0070*/ 	.word	0xffffffff


	//   ....[14]....
        /*0074*/ 	.word	0xffffffff


	//   ....[15]....
        /*0078*/ 	.word	0xffffffff


	//   ....[16]....
        /*007c*/ 	.word	0xffffffff


	//   ....[17]....
        /*0080*/ 	.word	0xffffffff


	//   ....[18]....
        /*0084*/ 	.word	0xffffffff


	//   ....[19]....
        /*0088*/ 	.word	0xffffffff


	//   ....[20]....
        /*008c*/ 	.word	0xffffffff


	//   ....[21]....
        /*0090*/ 	.word	0xffffffff


	//   ....[22]....
        /*0094*/ 	.word	0xffffffff


	//   ....[23]....
        /*0098*/ 	.word	0xffffffff


	//   ....[24]....
        /*009c*/ 	.word	0xffffffff


	//   ....[25]....
        /*00a0*/ 	.word	0xffffffff


	//   ....[26]....
        /*00a4*/ 	.word	0xffffffff


	//   ....[27]....
        /*00a8*/ 	.word	0xffffffff


	//   ....[28]....
        /*00ac*/ 	.word	0xffffffff


	//   ....[29]....
        /*00b0*/ 	.word	0xffffffff


	//----- nvinfo : EIATTR_COOP_GROUP_INSTR_OFFSETS
	.align		4
.L_1475:
        /*00b4*/ 	.byte	0x04, 0x28
        /*00b6*/ 	.short	(.L_1477 - .L_1476)


	//   ....[0]....
.L_1476:
        /*00b8*/ 	.word	0x000005e0


	//   ....[1]....
        /*00bc*/ 	.word	0x000006a0


	//   ....[2]....
        /*00c0*/ 	.word	0x00003560


	//   ....[3]....
        /*00c4*/ 	.word	0x00004810


	//   ....[4]....
        /*00c8*/ 	.word	0x00004840


	//   ....[5]....
        /*00cc*/ 	.word	0x00004880


	//   ....[6]....
        /*00d0*/ 	.word	0x00004890


	//   ....[7]....
        /*00d4*/ 	.word	0x00004940


	//   ....[8]....
        /*00d8*/ 	.word	0x00004960


	//   ....[9]....
        /*00dc*/ 	.word	0x00004980


	//   ....[10]....
        /*00e0*/ 	.word	0x00004990


	//   ....[11]....
        /*00e4*/ 	.word	0x00004a30


	//   ....[12]....
        /*00e8*/ 	.word	0x00004a60


	//   ....[13]....
        /*00ec*/ 	.word	0x00004a80


	//   ....[14]....
        /*00f0*/ 	.word	0x00004a90


	//   ....[15]....
        /*00f4*/ 	.word	0x00004b40


	//   ....[16]....
        /*00f8*/ 	.word	0x00004b70


	//   ....[17]....
        /*00fc*/ 	.word	0x00004b80


	//   ....[18]....
        /*0100*/ 	.word	0x00004b90


	//   ....[19]....
        /*0104*/ 	.word	0x00004c60


	//   ....[20]....
        /*0108*/ 	.word	0x00004c70


	//   ....[21]....
        /*010c*/ 	.word	0x00004c80


	//   ....[22]....
        /*0110*/ 	.word	0x00004c90


	//   ....[23]....
        /*0114*/ 	.word	0x00004e50


	//   ....[24]....
        /*0118*/ 	.word	0x00004e70


	//   ....[25]....
        /*011c*/ 	.word	0x00004e80


	//   ....[26]....
        /*0120*/ 	.word	0x00004e90


	//   ....[27]....
        /*0124*/ 	.word	0x00005d80


	//   ....[28]....
        /*0128*/ 	.word	0x00005fc0


	//   ....[29]....
        /*012c*/ 	.word	0x00006850


	//----- nvinfo : EIATTR_EXIT_INSTR_OFFSETS
	.align		4
.L_1477:
        /*0130*/ 	.byte	0x04, 0x1c
        /*0132*/ 	.short	(.L_1479 - .L_1478)


	//   ....[0]....
.L_1478:
        /*0134*/ 	.word	0x00000320


	//   ....[1]....
        /*0138*/ 	.word	0x000068c0


	//----- nvinfo : EIATTR_MAX_THREADS
	.align		4
.L_1479:
        /*013c*/ 	.byte	0x04, 0x05
        /*013e*/ 	.short	(.L_1481 - .L_1480)
.L_1480:
        /*0140*/ 	.word	0x00000040
        /*0144*/ 	.word	0x00000001
        /*0148*/ 	.word	0x00000001


	//----- nvinfo : EIATTR_CRS_STACK_SIZE
	.align		4
.L_1481:
        /*014c*/ 	.byte	0x04, 0x1e
        /*014e*/ 	.short	(.L_1483 - .L_1482)
.L_1482:
        /*0150*/ 	.word	0x00000000
.L_1483:


//--------------------- .nv.info._Z25selective_scan_fwd_kernelI32Selective_Scan_fwd_kernel_traitsILi64ELi16ELi1ELb1ELb1ELb1ELb0EN3c108BFloat16ENS1_7complexIfEEEEv13SSMParamsBase --------------------------
	.section	.nv.info._Z25selective_scan_fwd_kernelI32Selective_Scan_fwd_kernel_traitsILi64ELi16ELi1ELb1ELb1ELb1ELb0EN3c108BFloat16ENS1_7complexIfEEEEv13SSMParamsBase,"",@"SHT_CUDA_INFO"
	.sectionflags	@""
	.align	4


	//----- nvinfo : EIATTR_CUDA_API_VERSION
	.align		4
        /*0000*/ 	.byte	0x04, 0x37
        /*0002*/ 	.short	(.L_1485 - .L_1484)
.L_1484:
        /*0004*/ 	.word	0x00000082


	//----- nvinfo : EIATTR_SW2861232_WAR
	.align		4
.L_1485:
        /*0008*/ 	.byte	0x01, 0x35
	.zero		2


	//----- nvinfo : EIATTR_PARAM_CBANK
	.align		4
        /*000c*/ 	.byte	0x04, 0x0a
        /*000e*/ 	.short	(.L_1487 - .L_1486)
	.align		4
.L_1486:
        /*0010*/ 	.word	index@(.nv.constant0._Z25selective_scan_fwd_kernelI32Selective_Scan_fwd_kernel_traitsILi64ELi16ELi1ELb1ELb1ELb1ELb0EN3c108BFloat16ENS1_7complexIfEEEEv13SSMParamsBase)
        /*0014*/ 	.short	0x0160
        /*0016*/ 	.short	0x0118


	//----- nvinfo : EIATTR_CBANK_PARAM_SIZE
	.align		4
.L_1487:
        /*0018*/ 	.byte	0x03, 0x19
        /*001a*/ 	.short	0x0118


	//----- nvinfo : EIATTR_KPARAM_INFO
	.align		4
        /*001c*/ 	.byte	0x04, 0x17
        /*001e*/ 	.short	(.L_1489 - .L_1488)
.L_1488:
        /*0020*/ 	.word	0x00000000
        /*0024*/ 	.short	0x0000
        /*0026*/ 	.short	0x0000
        /*0028*/ 	.byte	0x00, 0xf0, 0x61, 0x04


	//----- nvinfo : EIATTR_MAXREG_COUNT
	.align		4
.L_1489:
        /*002c*/ 	.byte	0x03, 0x1b
        /*002e*/ 	.short	0x00a8


	//----- nvinfo : EIATTR_NUM_BARRIERS
	.align		4
        /*0030*/ 	.byte	0x02, 0x4c
        /*0032*/ 	.byte	0x01
	.zero		1


	//----- nvinfo : EIATTR_MERCURY_ISA_VERSION
	.align		4
        /*0034*/ 	.byte	0x03, 0x5f
        /*0036*/ 	.short	0x0000


	//----- nvinfo : EIATTR_COOP_GROUP_MASK_REGIDS
	.align		4
        /*0038*/ 	.byte	0x04, 0x29
        /*003a*/ 	.short	(.L_1491 - .L_1490)


	//   ....[0]....
.L_1490:
        /*003c*/ 	.word	0xffffffff


	//   ....[1]....
        /*0040*/ 	.word	0xffffffff


	//   ....[2]....
        /*0044*/ 	.word	0xffffffff


	//   ....[3]....
        /*0048*/ 	.word	0xffffffff


	//   ....[4]....
        /*004c*/ 	.word	0xffffffff


	//   ....[5]....
        /*0050*/ 	.word	0xffffffff


	//   ....[6]....
        /*0054*/ 	.word	0xffffffff


	//   ....[7]....
        /*0058*/ 	.word	0xffffffff


	//   ....[8]....
        /*005c*/ 	.word	0xffffffff


	//   ....[9]....
        /*0060*/ 	.word	0xffffffff


	//   ....[10]....
        /*0064*/ 	.word	0xffffffff


	//   ....[11]....
        /*0068*/ 	.word	0xffffffff


	//   ....[12]....
        /*006c*/ 	.word	0xffffffff


	//   ....[13]....
        /*0070*/ 	.word	0xffffffff


	//   ....[14]....
        /*0074*/ 	.word	0xffffffff


	//   ....[15]....
        /*0078*/ 	.word	0xffffffff


	//   ....[16]....
        /*007c*/ 	.word	0xffffffff


	//   ....[17]....
        /*0080*/ 	.word	0xffffffff


	//   ....[18]....
        /*0084*/ 	.word	0xffffffff


	//   ....[19]....
        /*0088*/ 	.word	0xffffffff


	//   ....[20]....
        /*008c*/ 	.word	0xffffffff


	//   ....[21]....
        /*0090*/ 	.word	0xffffffff


	//   ....[22]....
        /*0094*/ 	.word	0xffffffff


	//   ....[23]....
        /*0098*/ 	.word	0xffffffff


	//   ....[24]....
        /*009c*/ 	.word	0xffffffff


	//   ....[25]....
        /*00a0*/ 	.word	0xffffffff


	//   ....[26]....
        /*00a4*/ 	.word	0xffffffff


	//   ....[27]....
        /*00a8*/ 	.word	0xffffffff


	//   ....[28]....
        /*00ac*/ 	.word	0xffffffff


	//----- nvinfo : EIATTR_COOP_GROUP_INSTR_OFFSETS
	.align		4
.L_1491:
        /*00b0*/ 	.byte	0x04, 0x28
        /*00b2*/ 	.short	(.L_1493 - .L_1492)


	//   ....[0]....
.L_1492:
        /*00b4*/ 	.word	0x00000950


	//   ....[1]....
        /*00b8*/ 	.word	0x00000a10


	//   ....[2]....
        /*00bc*/ 	.word	0x00003950


	//   ....[3]....
        /*00c0*/ 	.word	0x00004c30


	//   ....[4]....
        /*00c4*/ 	.word	0x00004c60


	//   ....[5]....
        /*00c8*/ 	.word	0x00004ca0


	//   ....[6]....
        /*00cc*/ 	.word	0x00004cb0


	//   ....[7]....
        /*00d0*/ 	.word	0x00004d40


	//   ....[8]....
        /*00d4*/ 	.word	0x00004d70


	//   ....[9]....
        /*00d8*/ 	.word	0x00004da0


	//   ....[10]....
        /*00dc*/ 	.word	0x00004db0


	//   ....[11]....
        /*00e0*/ 	.word	0x00004e50


	//   ....[12]....
        /*00e4*/ 	.word	0x00004e80


	//   ....[13]....
        /*00e8*/ 	.word	0x00004ea0


	//   ....[14]....
        /*00ec*/ 	.word	0x00004eb0


	//   ....[15]....
        /*00f0*/ 	.word	0x00004f60


	//   ....[16]....
        /*00f4*/ 	.word	0x00004f90


	//   ....[17]....
        /*00f8*/ 	.word	0x00004fa0


	//   ....[18]....
        /*00fc*/ 	.word	0x00004fb0


	//   ....[19]....
        /*0100*/ 	.word	0x00005060


	//   ....[20]....
        /*0104*/ 	.word	0x00005080


	//   ....[21]....
        /*0108*/ 	.word	0x000050a0


	//   ....[22]....
        /*010c*/ 	.word	0x000050b0


	//   ....[23]....
        /*0110*/ 	.word	0x00005250


	//   ....[24]....
        /*0114*/ 	.word	0x00005530


	//   ....[25]....
        /*0118*/ 	.word	0x00005570


	//   ....[26]....
        /*011c*/ 	.word	0x000055a0


	//   ....[27]....
        /*0120*/ 	.word	0x000055d0


	//   ....[28]....
        /*0124*/ 	.word	0x000065c0


	//----- nvinfo : EIATTR_EXIT_INSTR_OFFSETS
	.align		4
.L_1493:
        /*0128*/ 	.byte	0x04, 0x1c
        /*012a*/ 	.short	(.L_1495 - .L_1494)


	//   ....[0]....
.L_1494:
        /*012c*/ 	.word	0x000006a0


	//   ....[1]....
        /*0130*/ 	.word	0x00006730


	//----- nvinfo : EIATTR_MAX_THREADS
	.align		4
.L_1495:
        /*0134*/ 	.byte	0x04, 0x05
        /*0136*/ 	.short	(.L_1497 - .L_1496)
.L_1496:
        /*0138*/ 	.word	0x00000040
        /*013c*/ 	.word	0x00000001
        /*0140*/ 	.word	0x00000001


	//----- nvinfo : EIATTR_CRS_STACK_SIZE
	.align		4
.L_1497:
        /*0144*/ 	.byte	0x04, 0x1e
        /*0146*/ 	.short	(.L_1499 - .L_1498)
.L_1498:
        /*0148*/ 	.word	0x00000000
.L_1499:


//--------------------- .nv.info._Z25selective_scan_fwd_kernelI32Selective_Scan_fwd_kernel_traitsILi64ELi16ELi1ELb1ELb1ELb1ELb1EN3c108BFloat16ENS1_7complexIfEEEEv13SSMParamsBase --------------------------
	.section	.nv.info._Z25selective_scan_fwd_kernelI32Selective_Scan_fwd_kernel_traitsILi64ELi16ELi1ELb1ELb1ELb1ELb1EN3c108BFloat16ENS1_7complexIfEEEEv13SSMParamsBase,"",@"SHT_CUDA_INFO"
	.sectionflags	@""
	.align	4


	//----- nvinfo : EIATTR_CUDA_API_VERSION
	.align		4
        /*0000*/ 	.byte	0x04, 0x37
        /*0002*/ 	.short	(.L_1501 - .L_1500)
.L_1500:
        /*0004*/ 	.word	0x00000082


	//----- nvinfo : EIATTR_SW2861232_WAR
	.align		4
.L_1501:
        /*0008*/ 	.byte	0x01, 0x35
	.zero		2


	//----- nvinfo : EIATTR_PARAM_CBANK
	.align		4
        /*000c*/ 	.byte	0x04, 0x0a
        /*000e*/ 	.short	(.L_1503 - .L_1502)
	.align		4
.L_1502:
        /*0010*/ 	.word	index@(.nv.constant0._Z25selective_scan_fwd_kernelI32Selective_Scan_fwd_kernel_traitsILi64ELi16ELi1ELb1ELb1ELb1ELb1EN3c108BFloat16ENS1_7complexIfEEEEv13SSMParamsBase)
        /*0014*/ 	.short	0x0160
        /*0016*/ 	.short	0x0118


	//----- nvinfo : EIATTR_CBANK_PARAM_SIZE
	.align		4
.L_1503:
        /*0018*/ 	.byte	0x03, 0x19
        /*001a*/ 	.short	0x0118


	//----- nvinfo : EIATTR_KPARAM_INFO
	.align		4
        /*001c*/ 	.byte	0x04, 0x17
        /*001e*/ 	.short	(.L_1505 - .L_1504)
.L_1504:
        /*0020*/ 	.word	0x00000000
        /*0024*/ 	.short	0x0000
        /*0026*/ 	.short	0x0000
        /*0028*/ 	.byte	0x00, 0xf0, 0x61, 0x04


	//----- nvinfo : EIATTR_MAXREG_COUNT
	.align		4
.L_1505:
        /*002c*/ 	.byte	0x03, 0x1b
        /*002e*/ 	.short	0x00a8


	//----- nvinfo : EIATTR_NUM_BARRIERS
	.align		4
        /*0030*/ 	.byte	0x02, 0x4c
        /*0032*/ 	.byte	0x01
	.zero		1


	//----- nvinfo : EIATTR_MERCURY_ISA_VERSION
	.align		4
        /*0034*/ 	.byte	0x03, 0x5f
        /*0036*/ 	.short	0x0000


	//----- nvinfo : EIATTR_COOP_GROUP_MASK_REGIDS
	.align		4
        /*0038*/ 	.byte	0x04, 0x29
        /*003a*/ 	.short	(.L_1507 - .L_1506)


	//   ....[0]....
.L_1506:
        /*003c*/ 	.word	0xffffffff


	//   ....[1]....
        /*0040*/ 	.word	0xffffffff


	//   ....[2]....
        /*0044*/ 	.word	0xffffffff


	//   ....[3]....
        /*0048*/ 	.word	0xffffffff


	//   ....[4]....
        /*004c*/ 	.word	0xffffffff


	//   ....[5]....
        /*0050*/ 	.word	0xffffffff


	//   ....[6]....
        /*0054*/ 	.word	0xffffffff


	//   ....[7]....
        /*0058*/ 	.word	0xffffffff


	//   ....[8]....
        /*005c*/ 	.word	0xffffffff


	//   ....[9]....
        /*0060*/ 	.word	0xffffffff


	//   ....[10]....
        /*0064*/ 	.word	0xffffffff


	//   ....[11]....
        /*0068*/ 	.word	0xffffffff


	//   ....[12]....
        /*006c*/ 	.word	0xffffffff


	//   ....[13]....
        /*0070*/ 	.word	0xffffffff


	//   ....[14]....
        /*0074*/ 	.word	0xffffffff


	//   ....[15]....
        /*0078*/ 	.word	0xffffffff


	//   ....[16]....
        /*007c*/ 	.word	0xffffffff


	//   ....[17]....
        /*0080*/ 	.word	0xffffffff


	//   ....[18]....
        /*0084*/ 	.word	0xffffffff


	//   ....[19]....
        /*0088*/ 	.word	0xffffffff


	//   ....[20]....
        /*008c*/ 	.word	0xffffffff


	//   ....[21]....
        /*0090*/ 	.word	0xffffffff


	//   ....[22]....
        /*0094*/ 	.word	0xffffffff


	//   ....[23]....
        /*0098*/ 	.word	0xffffffff


	//   ....[24]....
        /*009c*/ 	.word	0xffffffff


	//   ....[25]....
        /*00a0*/ 	.word	0xffffffff


	//   ....[26]....
        /*00a4*/ 	.word	0xffffffff


	//   ....[27]....
        /*00a8*/ 	.word	0xffffffff


	//   ....[28]....
        /*00ac*/ 	.word	0xffffffff


	//   ....[29]....
        /*00b0*/ 	.word	0xffffffff


	//   ....[30]....
        /*00b4*/ 	.word	0xffffffff


	//----- nvinfo : EIATTR_COOP_GROUP_INSTR_OFFSETS
	.align		4
.L_1507:
        /*00b8*/ 	.byte	0x04, 0x28
        /*00ba*/ 	.short	(.L_1509 - .L_1508)


	//   ....[0]....
.L_1508:
        /*00bc*/ 	.word	0x00000950


	//   ....[1]....
        /*00c0*/ 	.word	0x000009f0


	//   ....[2]....
        /*00c4*/ 	.word	0x00003900


	//   ....[3]....
        /*00c8*/ 	.word	0x00004c30


	//   ....[4]....
        /*00cc*/ 	.word	0x00004c60


	//   ....[5]....
        /*00d0*/ 	.word	0x00004ca0


	//   ....[6]....
        /*00d4*/ 	.word	0x00004cb0


	//   ....[7]....
        /*00d8*/ 	.word	0x00004d40


	//   ....[8]....
        /*00dc*/ 	.word	0x00004d70


	//   ....[9]....
        /*00e0*/ 	.word	0x00004da0


	//   ....[10]....
        /*00e4*/ 	.word	0x00004db0


	//   ....[11]....
        /*00e8*/ 	.word	0x00004e50


	//   ....[12]....
        /*00ec*/ 	.word	0x00004e80


	//   ....[13]....
        /*00f0*/ 	.word	0x00004ea0


	//   ....[14]....
        /*00f4*/ 	.word	0x00004eb0


	//   ....[15]....
        /*00f8*/ 	.word	0x00004f60


	//   ....[16]....
        /*00fc*/ 	.word	0x00004f90


	//   ....[17]....
        /*0100*/ 	.word	0x00004fa0


	//   ....[18]....
        /*0104*/ 	.word	0x00004fb0


	//   ....[19]....
        /*0108*/ 	.word	0x00005060


	//   ....[20]....
        /*010c*/ 	.word	0x00005080


	//   ....[21]....
        /*0110*/ 	.word	0x000050a0


	//   ....[22]....
        /*0114*/ 	.word	0x000050b0


	//   ....[23]....
        /*0118*/ 	.word	0x00005250


	//   ....[24]....
        /*011c*/ 	.word	0x00005530


	//   ....[25]....
        /*0120*/ 	.word	0x00005570


	//   ....[26]....
        /*0124*/ 	.word	0x000055a0


	//   ....[27]....
        /*0128*/ 	.word	0x000055d0


	//   ....[28]....
        /*012c*/ 	.word	0x00006590


	//   ....[29]....
        /*0130*/ 	.word	0x00006870


	//   ....[30]....
        /*0134*/ 	.word	0x00007090


	//----- nvinfo : EIATTR_EXIT_INSTR_OFFSETS
	.align		4
.L_1509:
        /*0138*/ 	.byte	0x04, 0x1c
        /*013a*/ 	.short	(.L_1511 - .L_1510)


	//   ....[0]....
.L_1510:
        /*013c*/ 	.word	0x000006a0


	//   ....[1]....
        /*0140*/ 	.word	0x000071b0


	//----- nvinfo : EIATTR_MAX_THREADS
	.align		4
.L_1511:
        /*0144*/ 	.byte	0x04, 0x05
        /*0146*/ 	.short	(.L_1513 - .L_1512)
.L_1512:
        /*0148*/ 	.word	0x00000040
        /*014c*/ 	.word	0x00000001
        /*0150*/ 	.word	0x00000001


	//----- nvinfo : EIATTR_CRS_STACK_SIZE
	.align		4
.L_1513:
        /*0154*/ 	.byte	0x04, 0x1e
        /*0156*/ 	.short	(.L_1515 - .L_1514)
.L_1514:
        /*0158*/ 	.word	0x00000000
.L_1515:


//--------------------- .nv.info._Z25selective_scan_fwd_kernelI32Selective_Scan_fwd_kernel_traitsILi32ELi16ELi1ELb0ELb0ELb0ELb0EN3c108BFloat16ENS1_7complexIfEEEEv13SSMParamsBase --------------------------
	.section	.nv.info._Z25selective_scan_fwd_kernelI32Selective_Scan_fwd_kernel_traitsILi32ELi16ELi1ELb0ELb0ELb0ELb0EN3c108BFloat16ENS1_7complexIfEEEEv13SSMParamsBase,"",@"SHT_CUDA_INFO"
	.sectionflags	@""
	.align	4


	//----- nvinfo : EIATTR_CUDA_API_VERSION
	.align		4
        /*0000*/ 	.byte	0x04, 0x37
        /*0002*/ 	.short	(.L_1517 - .L_1516)
.L_1516:
        /*0004*/ 	.word	0x00000082


	//----- nvinfo : EIATTR_SW2861232_WAR
	.align		4
.L_1517:
        /*0008*/ 	.byte	0x01, 0x35
	.zero		2


	//----- nvinfo : EIATTR_PARAM_CBANK
	.align		4
        /*000c*/ 	.byte	0x04, 0x0a
        /*000e*/ 	.short	(.L_1519 - .L_1518)
	.align		4
.L_1518:
        /*0010*/ 	.word	index@(.nv.constant0._Z25selective_scan_fwd_kernelI32Selective_Scan_fwd_kernel_traitsILi32ELi16ELi1ELb0ELb0ELb0ELb0EN3c108BFloat16ENS1_7complexIfEEEEv13SSMParamsBase)
        /*0014*/ 	.short	0x0160
        /*0016*/ 	.short	0x0118


	//----- nvinfo : EIATTR_CBANK_PARAM_SIZE
	.align		4
.L_1519:
        /*0018*/ 	.byte	0x03, 0x19
        /*001a*/ 	.short	0x0118


	//----- nvinfo : EIATTR_KPARAM_INFO
	.align		4
        /*001c*/ 	.byte	0x04, 0x17
        /*001e*/ 	.short	(.L_1521 - .L_1520)
.L_1520:
        /*0020*/ 	.word	0x00000000
        /*0024*/ 	.short	0x0000
        /*0026*/ 	.short	0x0000
        /*0028*/ 	.byte	0x00, 0xf0, 0x61, 0x04


	//----- nvinfo : EIATTR_MAXREG_COUNT
	.align		4
.L_1521:
        /*002c*/ 	.byte	0x03, 0x1b
        /*002e*/ 	.short	0x00ff


	//----- nvinfo : EIATTR_NUM_BARRIERS
	.align		4
        /*0030*/ 	.byte	0x02, 0x4c
        /*0032*/ 	.byte	0x01
	.zero		1


	//----- nvinfo : EIATTR_MERCURY_ISA_VERSION
	.align		4
        /*0034*/ 	.byte	0x03, 0x5f
        /*0036*/ 	.short	0x0000


	//----- nvinfo : EIATTR_COOP_GROUP_MASK_REGIDS
	.align		4
        /*0038*/ 	.byte	0x04, 0x29
        /*003a*/ 	.short	(.L_1523 - .L_1522)


	//   ....[0]....
.L_1522:
        /*003c*/ 	.word	0xffffffff


	//   ....[1]....
        /*0040*/ 	.word	0xffffffff


	//   ....[2]....
        /*0044*/ 	.word	0xffffffff


	//   ....[3]....
        /*0048*/ 	.word	0xffffffff


	//   ....[4]....
        /*004c*/ 	.word	0xffffffff


	//   ....[5]....
        /*0050*/ 	.word	0xffffffff


	//   ....[6]....
        /*0054*/ 	.word	0xffffffff


	//   ....[7]....
        /*0058*/ 	.word	0xffffffff


	//   ....[8]....
        /*005c*/ 	.word	0xffffffff


	//   ....[9]....
        /*0060*/ 	.word	0xffffffff


	//   ....[10]....
        /*0064*/ 	.word	0xffffffff


	//   ....[11]....
        /*0068*/ 	.word	0xffffffff


	//   ....[12]....
        /*006c*/ 	.word	0xffffffff


	//   ....[13]....
        /*0070*/ 	.word	0xffffffff


	//   ....[14]....
        /*0074*/ 	.word	0xffffffff


	//   ....[15]....
        /*0078*/ 	.word	0xffffffff


	//   ....[16]....
        /*007c*/ 	.word	0xffffffff


	//   ....[17]....
        /*0080*/ 	.word	0xffffffff


	//   ....[18]....
        /*0084*/ 	.word	0xffffffff


	//   ....[19]....
        /*0088*/ 	.word	0xffffffff


	//   ....[20]....
        /*008c*/ 	.word	0xffffffff


	//   ....[21]....
        /*0090*/ 	.word	0xffffffff


	//   ....[22]....
        /*0094*/ 	.word	0xffffffff


	//   ....[23]....
        /*0098*/ 	.word	0xffffffff


	//   ....[24]....
        /*009c*/ 	.word	0xffffffff


	//   ....[25]....
        /*00a0*/ 	.word	0xffffffff


	//   ....[26]....
        /*00a4*/ 	.word	0xffffffff


	//----- nvinfo : EIATTR_COOP_GROUP_INSTR_OFFSETS
	.align		4
.L_1523:
        /*00a8*/ 	.byte	0x04, 0x28
        /*00aa*/ 	.short	(.L_1525 - .L_1524)


	//   ....[0]....
.L_1524:
        /*00ac*/ 	.word	0x00000c20


	//   ....[1]....
        /*00b0*/ 	.word	0x000010e0


	//   ....[2]....
        /*00b4*/ 	.word	0x00005230


	//   ....[3]....
        /*00b8*/ 	.word	0x00005270


	//   ....[4]....
        /*00bc*/ 	.word	0x000052d0


	//   ....[5]....
        /*00c0*/ 	.word	0x00005320


	//   ....[6]....
        /*00c4*/ 	.word	0x00005490


	//   ....[7]....
        /*00c8*/ 	.word	0x000054c0


	//   ....[8]....
        /*00cc*/ 	.word	0x00005510


	//   ....[9]....
        /*00d0*/ 	.word	0x00005520


	//   ....[10]....
        /*00d4*/ 	.word	0x000055b0


	//   ....[11]....
        /*00d8*/ 	.word	0x000055d0


	//   ....[12]....
        /*00dc*/ 	.word	0x00005610


	//   ....[13]....
        /*00e0*/ 	.word	0x00005620


	//   ....[14]....
        /*00e4*/ 	.word	0x000056c0


	//   ....[15]....
        /*00e8*/ 	.word	0x000056f0


	//   ....[16]....
        /*00ec*/ 	.word	0x00005710


	//   ....[17]....
        /*00f0*/ 	.word	0x00005720


	//   ....[18]....
        /*00f4*/ 	.word	0x000057c0


	//   ....[19]....
        /*00f8*/ 	.word	0x00005800


	//   ....[20]....
        /*00fc*/ 	.word	0x00005820


	//   ....[21]....
        /*0100*/ 	.word	0x00005840


	//   ....[22]....
        /*0104*/ 	.word	0x000059d0


	//   ....[23]....
        /*0108*/ 	.word	0x000059f0


	//   ....[24]....
        /*010c*/ 	.word	0x00005a00


	//   ....[25]....
        /*0110*/ 	.word	0x00005a10


	//   ....[26]....
        /*0114*/ 	.word	0x00006870


	//----- nvinfo : EIATTR_EXIT_INSTR_OFFSETS
	.align		4
.L_1525:
        /*0118*/ 	.byte	0x04, 0x1c
        /*011a*/ 	.short	(.L_1527 - .L_1526)


	//   ....[0]....
.L_1526:
        /*011c*/ 	.word	0x00000130


	//   ....[1]....
        /*0120*/ 	.word	0x00006ee0


	//----- nvinfo : EIATTR_MAX_THREADS
	.align		4
.L_1527:
        /*0124*/ 	.byte	0x04, 0x05
        /*0126*/ 	.short	(.L_1529 - .L_1528)
.L_1528:
        /*0128*/ 	.word	0x00000020
        /*012c*/ 	.word	0x00000001
        /*0130*/ 	.word	0x00000001


	//----- nvinfo : EIATTR_CRS_STACK_SIZE
	.align		4
.L_1529:
        /*0134*/ 	.byte	0x04, 0x1e
        /*0136*/ 	.short	(.L_1531 - .L_1530)
.L_1530:
        /*0138*/ 	.word	0x00000000
.L_1531:


//--------------------- .nv.info._Z25selective_scan_fwd_kernelI32Selective_Scan_fwd_kernel_traitsILi32ELi16ELi1ELb0ELb0ELb0ELb1EN3c108BFloat16ENS1_7complexIfEEEEv13SSMParamsBase --------------------------
	.section	.nv.info._Z25selective_scan_fwd_kernelI32Selective_Scan_fwd_kernel_traitsILi32ELi16ELi1ELb0ELb0ELb0ELb1EN3c108BFloat16ENS1_7complexIfEEEEv13SSMParamsBase,"",@"SHT_CUDA_INFO"
	.sectionflags	@""
	.align	4


	//----- nvinfo : EIATTR_CUDA_API_VERSION
	.align		4
        /*0000*/ 	.byte	0x04, 0x37
        /*0002*/ 	.short	(.L_1533 - .L_1532)
.L_1532:
        /*0004*/ 	.word	0x00000082


	//----- nvinfo : EIATTR_SW2861232_WAR
	.align		4
.L_1533:
        /*0008*/ 	.byte	0x01, 0x35
	.zero		2


	//----- nvinfo : EIATTR_PARAM_CBANK
	.align		4
        /*000c*/ 	.byte	0x04, 0x0a
        /*000e*/ 	.short	(.L_1535 - .L_1534)
	.align		4
.L_1534:
        /*0010*/ 	.word	index@(.nv.constant0._Z25selective_scan_fwd_kernelI32Selective_Scan_fwd_kernel_traitsILi32ELi16ELi1ELb0ELb0ELb0ELb1EN3c108BFloat16ENS1_7complexIfEEEEv13SSMParamsBase)
        /*0014*/ 	.short	0x0160
        /*0016*/ 	.short	0x0118


	//----- nvinfo : EIATTR_CBANK_PARAM_SIZE
	.align		4
.L_1535:
        /*0018*/ 	.byte	0x03, 0x19
        /*001a*/ 	.short	0x0118


	//----- nvinfo : EIATTR_KPARAM_INFO
	.align		4
        /*001c*/ 	.byte	0x04, 0x17
        /*001e*/ 	.short	(.L_1537 - .L_1536)
.L_1536:
        /*0020*/ 	.word	0x00000000
        /*0024*/ 	.short	0x0000
        /*0026*/ 	.short	0x0000
        /*0028*/ 	.byte	0x00, 0xf0, 0x61, 0x04


	//----- nvinfo : EIATTR_MAXREG_COUNT
	.align		4
.L_1537:
        /*002c*/ 	.byte	0x03, 0x1b
        /*002e*/ 	.short	0x00ff


	//----- nvinfo : EIATTR_NUM_BARRIERS
	.align		4
        /*0030*/ 	.byte	0x02, 0x4c
        /*0032*/ 	.byte	0x01
	.zero		1


	//----- nvinfo : EIATTR_MERCURY_ISA_VERSION
	.align		4
        /*0034*/ 	.byte	0x03, 0x5f
        /*0036*/ 	.short	0x0000


	//----- nvinfo : EIATTR_COOP_GROUP_MASK_REGIDS
	.align		4
        /*0038*/ 	.byte	0x04, 0x29
        /*003a*/ 	.short	(.L_1539 - .L_1538)


	//   ....[0]....
.L_1538:
        /*003c*/ 	.word	0xffffffff


	//   ....[1]....
        /*0040*/ 	.word	0xffffffff


	//   ....[2]....
        /*0044*/ 	.word	0xffffffff


	//   ....[3]....
        /*0048*/ 	.word	0xffffffff


	//   ....[4]....
        /*004c*/ 	.word	0xffffffff


	//   ....[5]....
        /*0050*/ 	.word	0xffffffff


	//   ....[6]....
        /*0054*/ 	.word	0xffffffff


	//   ....[7]....
        /*0058*/ 	.word	0xffffffff


	//   ....[8]....
        /*005c*/ 	.word	0xffffffff


	//   ....[9]....
        /*0060*/ 	.word	0xffffffff


	//   ....[10]....
        /*0064*/ 	.word	0xffffffff


	//   ....[11]....
        /*0068*/ 	.word	0xffffffff


	//   ....[12]....
        /*006c*/ 	.word	0xffffffff


	//   ....[13]....
        /*0070*/ 	.word	0xffffffff


	//   ....[14]....
        /*0074*/ 	.word	0xffffffff


	//   ....[15]....
        /*0078*/ 	.word	0xffffffff


	//   ....[16]....
        /*007c*/ 	.word	0xffffffff


	//   ....[17]....
        /*0080*/ 	.word	0xffffffff


	//   ....[18]....
        /*0084*/ 	.word	0xffffffff


	//   ....[19]....
        /*0088*/ 	.word	0xffffffff


	//   ....[20]....
        /*008c*/ 	.word	0xffffffff


	//   ....[21]....
        /*0090*/ 	.word	0xffffffff


	//   ....[22]....
        /*0094*/ 	.word	0xffffffff


	//   ....[23]....
        /*0098*/ 	.word	0xffffffff


	//   ....[24]....
        /*009c*/ 	.word	0xffffffff


	//   ....[25]....
        /*00a0*/ 	.word	0xffffffff


	//   ....[26]....
        /*00a4*/ 	.word	0xffffffff


	//   ....[27]....
        /*00a8*/ 	.word	0xffffffff


	//   ....[28]....
        /*00ac*/ 	.word	0xffffffff


	//----- nvinfo : EIATTR_COOP_GROUP_INSTR_OFFSETS
	.align		4
.L_1539:
        /*00b0*/ 	.byte	0x04, 0x28
        /*00b2*/ 	.short	(.L_1541 - .L_1540)


	//   ....[0]....
.L_1540:
        /*00b4*/ 	.word	0x00000c60


	//   ....[1]....
        /*00b8*/ 	.word	0x000010f0


	//   ....[2]....
        /*00bc*/ 	.word	0x00005220


	//   ....[3]....
        /*00c0*/ 	.word	0x00005260


	//   ....[4]....
        /*00c4*/ 	.word	0x000052f0


	//   ....[5]....
        /*00c8*/ 	.word	0x00005330


	//   ....[6]....
        /*00cc*/ 	.word	0x00005430


	//   ....[7]....
        /*00d0*/ 	.word	0x000054b0


	//   ....[8]....
        /*00d4*/ 	.word	0x000054f0


	//   ....[9]....
        /*00d8*/ 	.word	0x00005500


	//   ....[10]....
        /*00dc*/ 	.word	0x000055a0


	//   ....[11]....
        /*00e0*/ 	.word	0x000055d0


	//   ....[12]....
        /*00e4*/ 	.word	0x00005600


	//   ....[13]....
        /*00e8*/ 	.word	0x00005610


	//   ....[14]....
        /*00ec*/ 	.word	0x000056b0


	//   ....[15]....
        /*00f0*/ 	.word	0x000056d0


	//   ....[16]....
        /*00f4*/ 	.word	0x00005700


	//   ....[17]....
        /*00f8*/ 	.word	0x00005710


	//   ....[18]....
        /*00fc*/ 	.word	0x000057c0


	//   ....[19]....
        /*0100*/ 	.word	0x000057f0


	//   ....[20]....
        /*0104*/ 	.word	0x00005810


	//   ....[21]....
        /*0108*/ 	.word	0x00005830


	//   ....[22]....
        /*010c*/ 	.word	0x000059c0


	//   ....[23]....
        /*0110*/ 	.word	0x000059e0


	//   ....[24]....
        /*0114*/ 	.word	0x000059f0


	//   ....[25]....
        /*0118*/ 	.word	0x00005a00


	//   ....[26]....
        /*011c*/ 	.word	0x000068f0


	//   ....[27]....
        /*0120*/ 	.word	0x00007410


	//   ....[28]....
        /*0124*/ 	.word	0x00007e30


	//----- nvinfo : EIATTR_EXIT_INSTR_OFFSETS
	.align		4
.L_1541:
        /*0128*/ 	.byte	0x04, 0x1c
        /*012a*/ 	.short	(.L_1543 - .L_1542)


	//   ....[0]....
.L_1542:
        /*012c*/ 	.word	0x00000130


	//   ....[1]....
        /*0130*/ 	.word	0x000083a0


	//----- nvinfo : EIATTR_MAX_THREADS
	.align		4
.L_1543:
        /*0134*/ 	.byte	0x04, 0x05
        /*0136*/ 	.short	(.L_1545 - .L_1544)
.L_1544:
        /*0138*/ 	.word	0x00000020
        /*013c*/ 	.word	0x00000001
        /*0140*/ 	.word	0x00000001


	//----- nvinfo : EIATTR_CRS_STACK_SIZE
	.align		4
.L_1545:
        /*0144*/ 	.byte	0x04, 0x1e
        /*0146*/ 	.short	(.L_1547 - .L_1546)
.L_1546:
        /*0148*/ 	.word	0x00000000
.L_1547:


//--------------------- .nv.info._Z25selective_scan_fwd_kernelI32Selective_Scan_fwd_kernel_traitsILi32ELi16ELi1ELb0ELb0ELb1ELb0EN3c108BFloat16ENS1_7complexIfEEEEv13SSMParamsBase --------------------------
	.section	.nv.info._Z25selective_scan_fwd_kernelI32Selective_Scan_fwd_kernel_traitsILi32ELi16ELi1ELb0ELb0ELb1ELb0EN3c108BFloat16ENS1_7complexIfEEEEv13SSMParamsBase,"",@"SHT_CUDA_INFO"
	.sectionflags	@""
	.align	4


	//----- nvinfo : EIATTR_CUDA_API_VERSION
	.align		4
        /*0000*/ 	.byte	0x04, 0x37
        /*0002*/ 	.short	(.L_1549 - .L_1548)
.L_1548:
        /*0004*/ 	.word	0x00000082


	//----- nvinfo : EIATTR_SW2861232_WAR
	.align		4
.L_1549:
        /*0008*/ 	.byte	0x01, 0x35
	.zero		2


	//----- nvinfo : EIATTR_PARAM_CBANK
	.align		4
        /*000c*/ 	.byte	0x04, 0x0a
        /*000e*/ 	.short	(.L_1551 - .L_1550)
	.align		4
.L_1550:
        /*0010*/ 	.word	index@(.nv.constant0._Z25selective_scan_fwd_kernelI32Selective_Scan_fwd_kernel_traitsILi32ELi16ELi1ELb0ELb0ELb1ELb0EN3c108BFloat16ENS1_7complexIfEEEEv13SSMParamsBase)
        /*0014*/ 	.short	0x0160
        /*0016*/ 	.short	0x0118


	//----- nvinfo : EIATTR_CBANK_PARAM_SIZE
	.align		4
.L_1551:
        /*0018*/ 	.byte	0x03, 0x19
        /*001a*/ 	.short	0x0118


	//----- nvinfo : EIATTR_KPARAM_INFO
	.align		4
        /*001c*/ 	.byte	0x04, 0x17
        /*001e*/ 	.short	(.L_1553 - .L_1552)
.L_1552:
        /*0020*/ 	.word	0x00000000
        /*0024*/ 	.short	0x0000
        /*0026*/ 	.short	0x0000
        /*0028*/ 	.byte	0x00, 0xf0, 0x61, 0x04


	//----- nvinfo : EIATTR_MAXREG_COUNT
	.align		4
.L_1553:
        /*002c*/ 	.byte	0x03, 0x1b
        /*002e*/ 	.short	0x00ff


	//----- nvinfo : EIATTR_NUM_BARRIERS
	.align		4
        /*0030*/ 	.byte	0x02, 0x4c
        /*0032*/ 	.byte	0x01
	.zero		1


	//----- nvinfo : EIATTR_MERCURY_ISA_VERSION
	.align		4
        /*0034*/ 	.byte	0x03, 0x5f
        /*0036*/ 	.short	0x0000


	//----- nvinfo : EIATTR_COOP_GROUP_MASK_REGIDS
	.align		4
        /*0038*/ 	.byte	0x04, 0x29
        /*003a*/ 	.short	(.L_1555 - .L_1554)


	//   ....[0]....
.L_1554:
        /*003c*/ 	.word	0xffffffff


	//   ....[1]....
        /*0040*/ 	.word	0xffffffff


	//   ....[2]....
        /*0044*/ 	.word	0xffffffff


	//   ....[3]....
        /*0048*/ 	.word	0xffffffff


	//   ....[4]....
        /*004c*/ 	.word	0xffffffff


	//   ....[5]....
        /*0050*/ 	.word	0xffffffff


	//   ....[6]....
        /*0054*/ 	.word	0xffffffff


	//   ....[7]....
        /*0058*/ 	.word	0xffffffff


	//   ....[8]....
        /*005c*/ 	.word	0xffffffff


	//   ....[9]....
        /*0060*/ 	.word	0xffffffff


	//   ....[10]....
        /*0064*/ 	.word	0xffffffff


	//   ....[11]....
        /*0068*/ 	.word	0xffffffff


	//   ....[12]....
        /*006c*/ 	.word	0xffffffff


	//   ....[13]....
        /*0070*/ 	.word	0xffffffff


	//   ....[14]....
        /*0074*/ 	.word	0xffffffff


	//   ....[15]....
        /*0078*/ 	.word	0xffffffff


	//   ....[16]....
        /*007c*/ 	.word	0xffffffff


	//   ....[17]....
        /*0080*/ 	.word	0xffffffff


	//   ....[18]....
        /*0084*/ 	.word	0xffffffff


	//   ....[19]....
        /*0088*/ 	.word	0xffffffff


	//   ....[20]....
        /*008c*/ 	.word	0xffffffff


	//   ....[21]....
        /*0090*/ 	.word	0xffffffff


	//   ....[22]....
        /*0094*/ 	.word	0xffffffff


	//   ....[23]....
        /*0098*/ 	.word	0xffffffff


	//   ....[24]....
        /*009c*/ 	.word	0xffffffff


	//   ....[25]....
        /*00a0*/ 	.word	0xffffffff


	//   ....[26]....
        /*00a4*/ 	.word	0xffffffff


	//   ....[27]....
        /*00a8*/ 	.word	0xffffffff


	//----- nvinfo : EIATTR_COOP_GROUP_INSTR_OFFSETS
	.align		4
.L_1555:
        /*00ac*/ 	.byte	0x04, 0x28
        /*00ae*/ 	.short	(.L_1557 - .L_1556)


	//   ....[0]....
.L_1556:
        /*00b0*/ 	.word	0x00000e70


	//   ....[1]....
        /*00b4*/ 	.word	0x00001350


	//   ....[2]....
        /*00b8*/ 	.word	0x00005f30


	//   ....[3]....
        /*00bc*/ 	.word	0x000062c0


	//   ....[4]....
        /*00c0*/ 	.word	0x000062f0


	//   ....[5]....
        /*00c4*/ 	.word	0x00006340


	//   ....[6]....
        /*00c8*/ 	.word	0x00006350


	//   ....[7]....
        /*00cc*/ 	.word	0x000063e0


	//   ....[8]....
        /*00d0*/ 	.word	0x00006400


	//   ....[9]....
        /*00d4*/ 	.word	0x00006440


	//   ....[10]....
        /*00d8*/ 	.word	0x00006450


	//   ....[11]....
        /*00dc*/ 	.word	0x000064e0


	//   ....[12]....
        /*00e0*/ 	.word	0x00006510


	//   ....[13]....
        /*00e4*/ 	.word	0x00006540


	//   ....[14]....
        /*00e8*/ 	.word	0x00006550


	//   ....[15]....
        /*00ec*/ 	.word	0x000065e0


	//   ....[16]....
        /*00f0*/ 	.word	0x00006610


	//   ....[17]....
        /*00f4*/ 	.word	0x00006640


	//   ....[18]....
        /*00f8*/ 	.word	0x00006650


	//   ....[19]....
        /*00fc*/ 	.word	0x00006720


	//   ....[20]....
        /*0100*/ 	.word	0x00006730


	//   ....[21]....
        /*0104*/ 	.word	0x00006740


	//   ....[22]....
        /*0108*/ 	.word	0x00006750


	//   ....[23]....
        /*010c*/ 	.word	0x00006b30


	//   ....[24]....
        /*0110*/ 	.word	0x00006b50


	//   ....[25]....
        /*0114*/ 	.word	0x00006b70


	//   ....[26]....
        /*0118*/ 	.word	0x00006b80


	//   ....[27]....
        /*011c*/ 	.word	0x00007f70


	//----- nvinfo : EIATTR_EXIT_INSTR_OFFSETS
	.align		4
.L_1557:
        /*0120*/ 	.byte	0x04, 0x1c
        /*0122*/ 	.short	(.L_1559 - .L_1558)


	//   ....[0]....
.L_1558:
        /*0124*/ 	.word	0x00000250


	//   ....[1]....
        /*0128*/ 	.word	0x00008600


	//----- nvinfo : EIATTR_MAX_THREADS
	.align		4
.L_1559:
        /*012c*/ 	.byte	0x04, 0x05
        /*012e*/ 	.short	(.L_1561 - .L_1560)
.L_1560:
        /*0130*/ 	.word	0x00000020
        /*0134*/ 	.word	0x00000001
        /*0138*/ 	.word	0x00000001


	//----- nvinfo : EIATTR_CRS_STACK_SIZE
	.align		4
.L_1561:
        /*013c*/ 	.byte	0x04, 0x1e
        /*013e*/ 	.short	(.L_1563 - .L_1562)
.L_1562:
        /*0140*/ 	.word	0x00000000
.L_1563:


//--------------------- .nv.info._Z25selective_scan_fwd_kernelI32Selective_Scan_fwd_kernel_traitsILi32ELi16ELi1ELb0ELb0ELb1ELb1EN3c108BFloat16ENS1_7complexIfEEEEv13SSMParamsBase --------------------------
	.section	.nv.info._Z25selective_scan_fwd_kernelI32Selective_Scan_fwd_kernel_traitsILi32ELi16ELi1ELb0ELb0ELb1ELb1EN3c108BFloat16ENS1_7complexIfEEEEv13SSMParamsBase,"",@"SHT_CUDA_INFO"
	.sectionflags	@""
	.align	4


	//----- nvinfo : EIATTR_CUDA_API_VERSION
	.align		4
        /*0000*/ 	.byte	0x04, 0x37
        /*0002*/ 	.short	(.L_1565 - .L_1564)
.L_1564:
        /*0004*/ 	.word	0x00000082


	//----- nvinfo : EIATTR_SW2861232_WAR
	.align		4
.L_1565:
        /*0008*/ 	.byte	0x01, 0x35
	.zero		2


	//----- nvinfo : EIATTR_PARAM_CBANK
	.align		4
        /*000c*/ 	.byte	0x04, 0x0a
        /*000e*/ 	.short	(.L_1567 - .L_1566)
	.align		4
.L_1566:
        /*0010*/ 	.word	index@(.nv.constant0._Z25selective_scan_fwd_kernelI32Selective_Scan_fwd_kernel_traitsILi32ELi16ELi1ELb0ELb0ELb1ELb1EN3c108BFloat16ENS1_7complexIfEEEEv13SSMParamsBase)
        /*0014*/ 	.short	0x0160
        /*0016*/ 	.short	0x0118


	//----- nvinfo : EIATTR_CBANK_PARAM_SIZE
	.align		4
.L_1567:
        /*0018*/ 	.byte	0x03, 0x19
        /*001a*/ 	.short	0x0118


	//----- nvinfo : EIATTR_KPARAM_INFO
	.align		4
        /*001c*/ 	.byte	0x04, 0x17
        /*001e*/ 	.short	(.L_1569 - .L_1568)
.L_1568:
        /*0020*/ 	.word	0x00000000
        /*0024*/ 	.short	0x0000
        /*0026*/ 	.short	0x0000
        /*0028*/ 	.byte	0x00, 0xf0, 0x61, 0x04


	//----- nvinfo : EIATTR_MAXREG_COUNT
	.align		4
.L_1569:
        /*002c*/ 	.byte	0x03, 0x1b
        /*002e*/ 	.short	0x00ff


	//----- nvinfo : EIATTR_NUM_BARRIERS
	.align		4
        /*0030*/ 	.byte	0x02, 0x4c
        /*0032*/ 	.byte	0x01
	.zero		1


	//----- nvinfo : EIATTR_MERCURY_ISA_VERSION
	.align		4
        /*0034*/ 	.byte	0x03, 0x5f
        /*0036*/ 	.short	0x0000


	//----- nvinfo : EIATTR_COOP_GROUP_MASK_REGIDS
	.align		4
        /*0038*/ 	.byte	0x04, 0x29
        /*003a*/ 	.short	(.L_1571 - .L_1570)


	//   ....[0]....
.L_1570:
        /*003c*/ 	.word	0xffffffff


	//   ....[1]....
        /*0040*/ 	.word	0xffffffff


	//   ....[2]....
        /*0044*/ 	.word	0xffffffff


	//   ....[3]....
        /*0048*/ 	.word	0xffffffff


	//   ....[4]....
        /*004c*/ 	.word	0xffffffff


	//   ....[5]....
        /*0050*/ 	.word	0xffffffff


	//   ....[6]....
        /*0054*/ 	.word	0xffffffff


	//   ....[7]....
        /*0058*/ 	.word	0xffffffff


	//   ....[8]....
        /*005c*/ 	.word	0xffffffff


	//   ....[9]....
        /*0060*/ 	.word	0xffffffff


	//   ....[10]....
        /*0064*/ 	.word	0xffffffff


	//   ....[11]....
        /*0068*/ 	.word	0xffffffff


	//   ....[12]....
        /*006c*/ 	.word	0xffffffff


	//   ....[13]....
        /*0070*/ 	.word	0xffffffff


	//   ....[14]....
        /*0074*/ 	.word	0xffffffff


	//   ....[15]....
        /*0078*/ 	.word	0xffffffff


	//   ....[16]....
        /*007c*/ 	.word	0xffffffff


	//   ....[17]....
        /*0080*/ 	.word	0xffffffff


	//   ....[18]....
        /*0084*/ 	.word	0xffffffff


	//   ....[19]....
        /*0088*/ 	.word	0xffffffff


	//   ....[20]....
        /*008c*/ 	.word	0xffffffff


	//   ....[21]....
        /*0090*/ 	.word	0xffffffff


	//   ....[22]....
        /*0094*/ 	.word	0xffffffff


	//   ....[23]....
        /*0098*/ 	.word	0xffffffff


	//   ....[24]....
        /*009c*/ 	.word	0xffffffff


	//   ....[25]....
        /*00a0*/ 	.word	0xffffffff


	//   ....[26]....
        /*00a4*/ 	.word	0xffffffff


	//   ....[27]....
        /*00a8*/ 	.word	0xffffffff


	//   ....[28]....
        /*00ac*/ 	.word	0xffffffff


	//   ....[29]....
        /*00b0*/ 	.word	0xffffffff


	//----- nvinfo : EIATTR_COOP_GROUP_INSTR_OFFSETS
	.align		4
.L_1571:
        /*00b4*/ 	.byte	0x04, 0x28
        /*00b6*/ 	.short	(.L_1573 - .L_1572)


	//   ....[0]....
.L_1572:
        /*00b8*/ 	.word	0x00000e70


	//   ....[1]....
        /*00bc*/ 	.word	0x00001350


	//   ....[2]....
        /*00c0*/ 	.word	0x00005f30


	//   ....[3]....
        /*00c4*/ 	.word	0x000062c0


	//   ....[4]....
        /*00c8*/ 	.word	0x000062f0


	//   ....[5]....
        /*00cc*/ 	.word	0x00006340


	//   ....[6]....
        /*00d0*/ 	.word	0x00006350


	//   ....[7]....
        /*00d4*/ 	.word	0x000063e0


	//   ....[8]....
        /*00d8*/ 	.word	0x00006400


	//   ....[9]....
        /*00dc*/ 	.word	0x00006440


	//   ....[10]....
        /*00e0*/ 	.word	0x00006450


	//   ....[11]....
        /*00e4*/ 	.word	0x000064e0


	//   ....[12]....
        /*00e8*/ 	.word	0x00006510


	//   ....[13]....
        /*00ec*/ 	.word	0x00006540


	//   ....[14]....
        /*00f0*/ 	.word	0x00006550


	//   ....[15]....
        /*00f4*/ 	.word	0x000065e0


	//   ....[16]....
        /*00f8*/ 	.word	0x00006610


	//   ....[17]....
        /*00fc*/ 	.word	0x00006640


	//   ....[18]....
        /*0100*/ 	.word	0x00006650


	//   ....[19]....
        /*0104*/ 	.word	0x00006720


	//   ....[20]....
        /*0108*/ 	.word	0x00006730


	//   ....[21]....
        /*010c*/ 	.word	0x00006740


	//   ....[22]....
        /*0110*/ 	.word	0x00006750


	//   ....[23]....
        /*0114*/ 	.word	0x00006b30


	//   ....[24]....
        /*0118*/ 	.word	0x00006b50


	//   ....[25]....
        /*011c*/ 	.word	0x00006b70


	//   ....[26]....
        /*0120*/ 	.word	0x00006b80


	//   ....[27]....
        /*0124*/ 	.word	0x00008000


	//   ....[28]....
        /*0128*/ 	.word	0x00008b50


	//   ....[29]....
        /*012c*/ 	.word	0x00009580


	//----- nvinfo : EIATTR_EXIT_INSTR_OFFSETS
	.align		4
.L_1573:
        /*0130*/ 	.byte	0x04, 0x1c
        /*0132*/ 	.short	(.L_1575 - .L_1574)


	//   ....[0]....
.L_1574:
        /*0134*/ 	.word	0x00000250


	//   ....[1]....
        /*0138*/ 	.word	0x00009b00


	//----- nvinfo : EIATTR_MAX_THREADS
	.align		4
.L_1575:
        /*013c*/ 	.byte	0x04, 0x05
        /*013e*/ 	.short	(.L_1577 - .L_1576)
.L_1576:
        /*0140*/ 	.word	0x00000020
        /*0144*/ 	.word	0x00000001
        /*0148*/ 	.word	0x00000001


	//----- nvinfo : EIATTR_CRS_STACK_SIZE
	.align		4
.L_1577:
        /*014c*/ 	.byte	0x04, 0x1e
        /*014e*/ 	.short	(.L_1579 - .L_1578)
.L_1578:
        /*0150*/ 	.word	0x00000000
.L_1579:


//--------------------- .nv.info._Z25selective_scan_fwd_kernelI32Selective_Scan_fwd_kernel_traitsILi32ELi16ELi1ELb0ELb1ELb0ELb0EN3c108BFloat16ENS1_7complexIfEEEEv13SSMParamsBase --------------------------
	.section	.nv.info._Z25selective_scan_fwd_kernelI32Selective_Scan_fwd_kernel_traitsILi32ELi16ELi1ELb0ELb1ELb0ELb0EN3c108BFloat16ENS1_7complexIfEEEEv13SSMParamsBase,"",@"SHT_CUDA_INFO"
	.sectionflags	@""
	.align	4


	//----- nvinfo : EIATTR_CUDA_API_VERSION
	.align		4
        /*0000*/ 	.byte	0x04, 0x37
        /*0002*/ 	.short	(.L_1581 - .L_1580)
.L_1580:
        /*0004*/ 	.word	0x00000082


	//----- nvinfo : EIATTR_SW2861232_WAR
	.align		4
.L_1581:
        /*0008*/ 	.byte	0x01, 0x35
	.zero		2


	//----- nvinfo : EIATTR_PARAM_CBANK
	.align		4
        /*000c*/ 	.byte	0x04, 0x0a
        /*000e*/ 	.short	(.L_1583 - .L_1582)
	.align		4
.L_1582:
        /*0010*/ 	.word	index@(.nv.constant0._Z25selective_scan_fwd_kernelI32Selective_Scan_fwd_kernel_traitsILi32ELi16ELi1ELb0ELb1ELb0ELb0EN3c108BFloat16ENS1_7complexIfEEEEv13SSMParamsBase)
        /*0014*/ 	.short	0x0160
        /*0016*/ 	.short	0x0118


	//----- nvinfo : EIATTR_CBANK_PARAM_SIZE
	.align		4
.L_1583:
        /*0018*/ 	.byte	0x03, 0x19
        /*001a*/ 	.short	0x0118


	//----- nvinfo : EIATTR_KPARAM_INFO
	.align		4
        /*001c*/ 	.byte	0x04, 0x17
        /*001e*/ 	.short	(.L_1585 - .L_1584)
.L_1584:
        /*0020*/ 	.word	0x00000000
        /*0024*/ 	.short	0x0000
        /*0026*/ 	.short	0x0000
        /*0028*/ 	.byte	0x00, 0xf0, 0x61, 0x04


	//----- nvinfo : EIATTR_MAXREG_COUNT
	.align		4
.L_1585:
        /*002c*/ 	.byte	0x03, 0x1b
        /*002e*/ 	.short	0x00ff


	//----- nvinfo : EIATTR_NUM_BARRIERS
	.align		4
        /*0030*/ 	.byte	0x02, 0x4c
        /*0032*/ 	.byte	0x01
	.zero		1


	//----- nvinfo : EIATTR_MERCURY_ISA_VERSION
	.align		4
        /*0034*/ 	.byte	0x03, 0x5f
        /*0036*/ 	.short	0x0000


	//----- nvinfo : EIATTR_COOP_GROUP_MASK_REGIDS
	.align		4
        /*0038*/ 	.byte	0x04, 0x29
        /*003a*/ 	.short	(.L_1587 - .L_1586)


	//   ....[0]....
.L_1586:
        /*003c*/ 	.word	0xffffffff


	//   ....[1]....
        /*0040*/ 	.word	0xffffffff


	//   ....[2]....
        /*0044*/ 	.word	0xffffffff


	//   ....[3]....
        /*0048*/ 	.word	0xffffffff


	//   ....[4]....
        /*004c*/ 	.word	0xffffffff


	//   ....[5]....
        /*0050*/ 	.word	0xffffffff


	//   ....[6]....
        /*0054*/ 	.word	0xffffffff


	//   ....[7]....
        /*0058*/ 	.word	0xffffffff


	//   ....[8]....
        /*005c*/ 	.word	0xffffffff


	//   ....[9]....
        /*0060*/ 	.word	0xffffffff


	//   ....[10]....
        /*0064*/ 	.word	0xffffffff


	//   ....[11]....
        /*0068*/ 	.word	0xffffffff


	//   ....[12]....
        /*006c*/ 	.word	0xffffffff


	//   ....[13]....
        /*0070*/ 	.word	0xffffffff


	//   ....[14]....
        /*0074*/ 	.word	0xffffffff


	//   ....[15]....
        /*0078*/ 	.word	0xffffffff


	//   ....[16]....
        /*007c*/ 	.word	0xffffffff


	//   ....[17]....
        /*0080*/ 	.word	0xffffffff


	//   ....[18]....
        /*0084*/ 	.word	0xffffffff


	//   ....[19]....
        /*0088*/ 	.word	0xffffffff


	//   ....[20]....
        /*008c*/ 	.word	0xffffffff


	//   ....[21]....
        /*0090*/ 	.word	0xffffffff


	//   ....[22]....
        /*0094*/ 	.word	0xffffffff


	//   ....[23]....
        /*0098*/ 	.word	0xffffffff


	//   ....[24]....
        /*009c*/ 	.word	0xffffffff


	//   ....[25]....
        /*00a0*/ 	.word	0xffffffff


	//   ....[26]....
        /*00a4*/ 	.word	0xffffffff


	//   ....[27]....
        /*00a8*/ 	.word	0xffffffff


	//----- nvinfo : EIATTR_COOP_GROUP_INSTR_OFFSETS
	.align		4
.L_1587:
        /*00ac*/ 	.byte	0x04, 0x28
        /*00ae*/ 	.short	(.L_1589 - .L_1588)


	//   ....[0]....
.L_1588:
        /*00b0*/ 	.word	0x00000ec0


	//   ....[1]....
        /*00b4*/ 	.word	0x00001340


	//   ....[2]....
        /*00b8*/ 	.word	0x00004e00


	//   ....[3]....
        /*00bc*/ 	.word	0x00006970


	//   ....[4]....
        /*00c0*/ 	.word	0x00006990


	//   ....[5]....
        /*00c4*/ 	.word	0x000069d0


	//   ....[6]....
        /*00c8*/ 	.word	0x000069e0


	//   ....[7]....
        /*00cc*/ 	.word	0x00006a70


	//   ....[8]....
        /*00d0*/ 	.word	0x00006a90


	//   ....[9]....
        /*00d4*/ 	.word	0x00006af0


	//   ....[10]....
        /*00d8*/ 	.word	0x00006b20


	//   ....[11]....
        /*00dc*/ 	.word	0x00006c20


	//   ....[12]....
        /*00e0*/ 	.word	0x00006c40


	//   ....[13]....
        /*00e4*/ 	.word	0x00006c80


	//   ....[14]....
        /*00e8*/ 	.word	0x00006c90


	//   ....[15]....
        /*00ec*/ 	.word	0x00006d30


	//   ....[16]....
        /*00f0*/ 	.word	0x00006d60


	//   ....[17]....
        /*00f4*/ 	.word	0x00006d80


	//   ....[18]....
        /*00f8*/ 	.word	0x00006d90


	//   ....[19]....
        /*00fc*/ 	.word	0x00006e30


	//   ....[20]....
        /*0100*/ 	.word	0x00006e70


	//   ....[21]....
        /*0104*/ 	.word	0x00006e90


	//   ....[22]....
        /*0108*/ 	.word	0x00006eb0


	//   ....[23]....
        /*010c*/ 	.word	0x00007040


	//   ....[24]....
        /*0110*/ 	.word	0x00007060


	//   ....[25]....
        /*0114*/ 	.word	0x00007070


	//   ....[26]....
        /*0118*/ 	.word	0x00007080


	//   ....[27]....
        /*011c*/ 	.word	0x00007e80


	//----- nvinfo : EIATTR_EXIT_INSTR_OFFSETS
	.align		4
.L_1589:
        /*0120*/ 	.byte	0x04, 0x1c
        /*0122*/ 	.short	(.L_1591 - .L_1590)


	//   ....[0]....
.L_1590:
        /*0124*/ 	.word	0x00000250


	//   ....[1]....
        /*0128*/ 	.word	0x00008510


	//----- nvinfo : EIATTR_MAX_THREADS
	.align		4
.L_1591:
        /*012c*/ 	.byte	0x04, 0x05
        /*012e*/ 	.short	(.L_1593 - .L_1592)
.L_1592:
        /*0130*/ 	.word	0x00000020
        /*0134*/ 	.word	0x00000001
        /*0138*/ 	.word	0x00000001


	//----- nvinfo : EIATTR_CRS_STACK_SIZE
	.align		4
.L_1593:
        /*013c*/ 	.byte	0x04, 0x1e
        /*013e*/ 	.short	(.L_1595 - .L_1594)
.L_1594:
        /*0140*/ 	.word	0x00000000
.L_1595:


//--------------------- .nv.info._Z25selective_scan_fwd_kernelI32Selective_Scan_fwd_kernel_traitsILi32ELi16ELi1ELb0ELb1ELb0ELb1EN3c108BFloat16ENS1_7complexIfEEEEv13SSMParamsBase --------------------------
	.section	.nv.info._Z25selective_scan_fwd_kernelI32Selective_Scan_fwd_kernel_traitsILi32ELi16ELi1ELb0ELb1ELb0ELb1EN3c108BFloat16ENS1_7complexIfEEEEv13SSMParamsBase,"",@"SHT_CUDA_INFO"
	.sectionflags	@""
	.align	4


	//----- nvinfo : EIATTR_CUDA_API_VERSION
	.align		4
        /*0000*/ 	.byte	0x04, 0x37
        /*0002*/ 	.short	(.L_1597 - .L_1596)
.L_1596:
        /*0004*/ 	.word	0x00000082


	//----- nvinfo : EIATTR_SW2861232_WAR
	.align		4
.L_1597:
        /*0008*/ 	.byte	0x01, 0x35
	.zero		2


	//----- nvinfo : EIATTR_PARAM_CBANK
	.align		4
        /*000c*/ 	.byte	0x04, 0x0a
        /*000e*/ 	.short	(.L_1599 - .L_1598)
	.align		4
.L_1598:
        /*0010*/ 	.word	index@(.nv.constant0._Z25selective_scan_fwd_kernelI32Selective_Scan_fwd_kernel_traitsILi32ELi16ELi1ELb0ELb1ELb0ELb1EN3c108BFloat16ENS1_7complexIfEEEEv13SSMParamsBase)
        /*0014*/ 	.short	0x0160
        /*0016*/ 	.short	0x0118


	//----- nvinfo : EIATTR_CBANK_PARAM_SIZE
	.align		4
.L_1599:
        /*0018*/ 	.byte	0x03, 0x19
        /*001a*/ 	.short	0x0118


	//----- nvinfo : EIATTR_KPARAM_INFO
	.align		4
        /*001c*/ 	.byte	0x04, 0x17
        /*001e*/ 	.short	(.L_1601 - .L_1600)
.L_1600:
        /*0020*/ 	.word	0x00000000
        /*0024*/ 	.short	0x0000
        /*0026*/ 	.short	0x0000
        /*0028*/ 	.byte	0x00, 0xf0, 0x61, 0x04


	//----- nvinfo : EIATTR_MAXREG_COUNT
	.align		4
.L_1601:
        /*002c*/ 	.byte	0x03, 0x1b
        /*002e*/ 	.short	0x00ff


	//----- nvinfo : EIATTR_NUM_BARRIERS
	.align		4
        /*0030*/ 	.byte	0x02, 0x4c
        /*0032*/ 	.byte	0x01
	.zero		1


	//----- nvinfo : EIATTR_MERCURY_ISA_VERSION
	.align		4
        /*0034*/ 	.byte	0x03, 0x5f
        /*0036*/ 	.short	0x0000


	//----- nvinfo : EIATTR_COOP_GROUP_MASK_REGIDS
	.align		4
        /*0038*/ 	.byte	0x04, 0x29
        /*003a*/ 	.short	(.L_1603 - .L_1602)


	//   ....[0]....
.L_1602:
        /*003c*/ 	.word	0xffffffff


	//   ....[1]....
        /*0040*/ 	.word	0xffffffff


	//   ....[2]....
        /*0044*/ 	.word	0xffffffff


	//   ....[3]....
        /*0048*/ 	.word	0xffffffff


	//   ....[4]....
        /*004c*/ 	.word	0xffffffff


	//   ....[5]....
        /*0050*/ 	.word	0xffffffff


	//   ....[6]....
        /*0054*/ 	.word	0xffffffff


	//   ....[7]....
        /*0058*/ 	.word	0xffffffff


	//   ....[8]....
        /*005c*/ 	.word	0xffffffff


	//   ....[9]....
        /*0060*/ 	.word	0xffffffff


	//   ....[10]....
        /*0064*/ 	.word	0xffffffff


	//   ....[11]....
        /*0068*/ 	.word	0xffffffff


	//   ....[12]....
        /*006c*/ 	.word	0xffffffff


	//   ....[13]....
        /*0070*/ 	.word	0xffffffff


	//   ....[14]....
        /*0074*/ 	.word	0xffffffff


	//   ....[15]....
        /*0078*/ 	.word	0xffffffff


	//   ....[16]....
        /*007c*/ 	.word	0xffffffff


	//   ....[17]....
        /*0080*/ 	.word	0xffffffff


	//   ....[18]....
        /*0084*/ 	.word	0xffffffff


	//   ....[19]....
        /*0088*/ 	.word	0xffffffff


	//   ....[20]....
        /*008c*/ 	.word	0xffffffff


	//   ....[21]....
        /*0090*/ 	.word	0xffffffff


	//   ....[22]....
        /*0094*/ 	.word	0xffffffff


	//   ....[23]....
        /*0098*/ 	.word	0xffffffff


	//   ....[24]....
        /*009c*/ 	.word	0xffffffff


	//   ....[25]....
        /*00a0*/ 	.word	0xffffffff


	//   ....[26]....
        /*00a4*/ 	.word	0xffffffff


	//   ....[27]....
        /*00a8*/ 	.word	0xffffffff


	//   ....[28]....
        /*00ac*/ 	.word	0xffffffff


	//   ....[29]....
        /*00b0*/ 	.word	0xffffffff


	//----- nvinfo : EIATTR_COOP_GROUP_INSTR_OFFSETS
	.align		4
.L_1603:
        /*00b4*/ 	.byte	0x04, 0x28
        /*00b6*/ 	.short	(.L_1605 - .L_1604)


	//   ....[0]....
.L_1604:
        /*00b8*/ 	.word	0x00000eb0


	//   ....[1]....
        /*00bc*/ 	.word	0x00001340


	//   ....[2]....
        /*00c0*/ 	.word	0x00004dc0


	//   ....[3]....
        /*00c4*/ 	.word	0x00006950


	//   ....[4]....
        /*00c8*/ 	.word	0x00006970


	//   ....[5]....
        /*00cc*/ 	.word	0x000069b0


	//   ....[6]....
        /*00d0*/ 	.word	0x000069c0


	//   ....[7]....
        /*00d4*/ 	.word	0x00006a50


	//   ....[8]....
        /*00d8*/ 	.word	0x00006a70


	//   ....[9]....
        /*00dc*/ 	.word	0x00006ad0


	//   ....[10]....
        /*00e0*/ 	.word	0x00006b00


	//   ....[11]....
        /*00e4*/ 	.word	0x00006c00


	//   ....[12]....
        /*00e8*/ 	.word	0x00006c20


	//   ....[13]....
        /*00ec*/ 	.word	0x00006c60


	//   ....[14]....
        /*00f0*/ 	.word	0x00006c70


	//   ....[15]....
        /*00f4*/ 	.word	0x00006d10


	//   ....[16]....
        /*00f8*/ 	.word	0x00006d40


	//   ....[17]....
        /*00fc*/ 	.word	0x00006d60


	//   ....[18]....
        /*0100*/ 	.word	0x00006d70


	//   ....[19]....
        /*0104*/ 	.word	0x00006e10


	//   ....[20]....
        /*0108*/ 	.word	0x00006e50


	//   ....[21]....
        /*010c*/ 	.word	0x00006e70


	//   ....[22]....
        /*0110*/ 	.word	0x00006e90


	//   ....[23]....
        /*0114*/ 	.word	0x00007020


	//   ....[24]....
        /*0118*/ 	.word	0x00007040


	//   ....[25]....
        /*011c*/ 	.word	0x00007050


	//   ....[26]....
        /*0120*/ 	.word	0x00007060


	//   ....[27]....
        /*0124*/ 	.word	0x00007f00


	//   ....[28]....
        /*0128*/ 	.word	0x00008a40


	//   ....[29]....
        /*012c*/ 	.word	0x00009470


	//----- nvinfo : EIATTR_EXIT_INSTR_OFFSETS
	.align		4
.L_1605:
        /*0130*/ 	.byte	0x04, 0x1c
        /*0132*/ 	.short	(.L_1607 - .L_1606)


	//   ....[0]....
.L_1606:
        /*0134*/ 	.word	0x00000240


	//   ....[1]....
        /*0138*/ 	.word	0x000099f0


	//----- nvinfo : EIATTR_MAX_THREADS
	.align		4
.L_1607:
        /*013c*/ 	.byte	0x04, 0x05
        /*013e*/ 	.short	(.L_1609 - .L_1608)
.L_1608:
        /*0140*/ 	.word	0x00000020
        /*0144*/ 	.word	0x00000001
        /*0148*/ 	.word	0x00000001


	//----- nvinfo : EIATTR_CRS_STACK_SIZE
	.align		4
.L_1609:
        /*014c*/ 	.byte	0x04, 0x1e
        /*014e*/ 	.short	(.L_1611 - .L_1610)
.L_1610:
        /*0150*/ 	.word	0x00000000
.L_1611:


//--------------------- .nv.info._Z25selective_scan_fwd_kernelI32Selective_Scan_fwd_kernel_traitsILi32ELi16ELi1ELb0ELb1ELb1ELb0EN3c108BFloat16ENS1_7complexIfEEEEv13SSMParamsBase --------------------------
	.section	.nv.info._Z25selective_scan_fwd_kernelI32Selective_Scan_fwd_kernel_traitsILi32ELi16ELi1ELb0ELb1ELb1ELb0EN3c108BFloat16ENS1_7complexIfEEEEv13SSMParamsBase,"",@"SHT_CUDA_INFO"
	.sectionflags	@""
	.align	4


	//----- nvinfo : EIATTR_CUDA_API_VERSION
	.align		4
        /*0000*/ 	.byte	0x04, 0x37
        /*0002*/ 	.short	(.L_1613 - .L_1612)
.L_1612:
        /*0004*/ 	.word	0x00000082


	//----- nvinfo : EIATTR_SW2861232_WAR
	.align		4
.L_1613:
        /*0008*/ 	.byte	0x01, 0x35
	.zero		2


	//----- nvinfo : EIATTR_PARAM_CBANK
	.align		4
        /*000c*/ 	.byte	0x04, 0x0a
        /*000e*/ 	.short	(.L_1615 - .L_1614)
	.align		4
.L_1614:
        /*0010*/ 	.word	index@(.nv.constant0._Z25selective_scan_fwd_kernelI32Selective_Scan_fwd_kernel_traitsILi32ELi16ELi1ELb0ELb1ELb1ELb0EN3c108BFloat16ENS1_7complexIfEEEEv13SSMParamsBase)
        /*0014*/ 	.short	0x0160
        /*0016*/ 	.short	0x0118


	//----- nvinfo : EIATTR_CBANK_PARAM_SIZE
	.align		4
.L_1615:
        /*0018*/ 	.byte	0x03, 0x19
        /*001a*/ 	.short	0x0118


	//----- nvinfo : EIATTR_KPARAM_INFO
	.align		4
        /*001c*/ 	.byte	0x04, 0x17
        /*001e*/ 	.short	(.L_1617 - .L_1616)
.L_1616:
        /*0020*/ 	.word	0x00000000
        /*0024*/ 	.short	0x0000
        /*0026*/ 	.short	0x0000
        /*0028*/ 	.byte	0x00, 0xf0, 0x61, 0x04


	//----- nvinfo : EIATTR_MAXREG_COUNT
	.align		4
.L_1617:
        /*002c*/ 	.byte	0x03, 0x1b
        /*002e*/ 	.short	0x00ff


	//----- nvinfo : EIATTR_NUM_BARRIERS
	.align		4
        /*0030*/ 	.byte	0x02, 0x4c
        /*0032*/ 	.byte	0x01
	.zero		1


	//----- nvinfo : EIATTR_MERCURY_ISA_VERSION
	.align		4
        /*0034*/ 	.byte	0x03, 0x5f
        /*0036*/ 	.short	0x0000


	//----- nvinfo : EIATTR_COOP_GROUP_MASK_REGIDS
	.align		4
        /*0038*/ 	.byte	0x04, 0x29
        /*003a*/ 	.short	(.L_1619 - .L_1618)


	//   ....[0]....
.L_1618:
        /*003c*/ 	.word	0xffffffff


	//   ....[1]....
        /*0040*/ 	.word	0xffffffff


	//   ....[2]....
        /*0044*/ 	.word	0xffffffff


	//   ....[3]....
        /*0048*/ 	.word	0xffffffff


	//   ....[4]....
        /*004c*/ 	.word	0xffffffff


	//   ....[5]....
        /*0050*/ 	.word	0xffffffff


	//   ....[6]....
        /*0054*/ 	.word	0xffffffff


	//   ....[7]....
        /*0058*/ 	.word	0xffffffff


	//   ....[8]....
        /*005c*/ 	.word	0xffffffff


	//   ....[9]....
        /*0060*/ 	.word	0xffffffff


	//   ....[10]....
        /*0064*/ 	.word	0xffffffff


	//   ....[11]....
        /*0068*/ 	.word	0xffffffff


	//   ....[12]....
        /*006c*/ 	.word	0xffffffff


	//   ....[13]....
        /*0070*/ 	.word	0xffffffff


	//   ....[14]....
        /*0074*/ 	.word	0xffffffff


	//   ....[15]....
        /*0078*/ 	.word	0xffffffff


	//   ....[16]....
        /*007c*/ 	.word	0xffffffff


	//   ....[17]....
        /*0080*/ 	.word	0xffffffff


	//   ....[18]....
        /*0084*/ 	.word	0xffffffff


	//   ....[19]....
        /*0088*/ 	.word	0xffffffff


	//   ....[20]....
        /*008c*/ 	.word	0xffffffff


	//   ....[21]....
        /*0090*/ 	.word	0xffffffff


	//   ....[22]....
        /*0094*/ 	.word	0xffffffff


	//   ....[23]....
        /*0098*/ 	.word	0xffffffff


	//   ....[24]....
        /*009c*/ 	.word	0xffffffff


	//   ....[25]....
        /*00a0*/ 	.word	0xffffffff


	//   ....[26]....
        /*00a4*/ 	.word	0xffffffff


	//   ....[27]....
        /*00a8*/ 	.word	0xffffffff


	//   ....[28]....
        /*00ac*/ 	.word	0xffffffff


	//----- nvinfo : EIATTR_COOP_GROUP_INSTR_OFFSETS
	.align		4
.L_1619:
        /*00b0*/ 	.byte	0x04, 0x28
        /*00b2*/ 	.short	(.L_1621 - .L_1620)


	//   ....[0]....
.L_1620:
        /*00b4*/ 	.word	0x00000f50


	//   ....[1]....
        /*00b8*/ 	.word	0x000013d0


	//   ....[2]....
        /*00bc*/ 	.word	0x00004e80


	//   ....[3]....
        /*00c0*/ 	.word	0x00007010


	//   ....[4]....
        /*00c4*/ 	.word	0x00007050


	//   ....[5]....
        /*00c8*/ 	.word	0x000070a0


	//   ....[6]....
        /*00cc*/ 	.word	0x000070b0


	//   ....[7]....
        /*00d0*/ 	.word	0x00007140


	//   ....[8]....
        /*00d4*/ 	.word	0x00007160


	//   ....[9]....
        /*00d8*/ 	.word	0x000071a0


	//   ....[10]....
        /*00dc*/ 	.word	0x000071c0


	//   ....[11]....
        /*00e0*/ 	.word	0x000072b0


	//   ....[12]....
        /*00e4*/ 	.word	0x00007300


	//   ....[13]....
        /*00e8*/ 	.word	0x00007360


	//   ....[14]....
        /*00ec*/ 	.word	0x000073c0


	//   ....[15]....
        /*00f0*/ 	.word	0x000074e0


	//   ....[16]....
        /*00f4*/ 	.word	0x00007550


	//   ....[17]....
        /*00f8*/ 	.word	0x00007610


	//   ....[18]....
        /*00fc*/ 	.word	0x00007640


	//   ....[19]....
        /*0100*/ 	.word	0x000077d0


	//   ....[20]....
        /*0104*/ 	.word	0x00007800


	//   ....[21]....
        /*0108*/ 	.word	0x00007870


	//   ....[22]....
        /*010c*/ 	.word	0x000078b0


	//   ....[23]....
        /*0110*/ 	.word	0x00007a50


	//   ....[24]....
        /*0114*/ 	.word	0x00007d60


	//   ....[25]....
        /*0118*/ 	.word	0x00007d80


	//   ....[26]....
        /*011c*/ 	.word	0x00007d90


	//   ....[27]....
        /*0120*/ 	.word	0x00007da0


	//   ....[28]....
        /*0124*/ 	.word	0x00008da0


	//----- nvinfo : EIATTR_EXIT_INSTR_OFFSETS
	.align		4
.L_1621:
        /*0128*/ 	.byte	0x04, 0x1c
        /*012a*/ 	.short	(.L_1623 - .L_1622)


	//   ....[0]....
.L_1622:
        /*012c*/ 	.word	0x00000260


	//   ....[1]....
        /*0130*/ 	.word	0x00009450


	//----- nvinfo : EIATTR_MAX_THREADS
	.align		4
.L_1623:
        /*0134*/ 	.byte	0x04, 0x05
        /*0136*/ 	.short	(.L_1625 - .L_1624)
.L_1624:
        /*0138*/ 	.word	0x00000020
        /*013c*/ 	.word	0x00000001
        /*0140*/ 	.word	0x00000001


	//----- nvinfo : EIATTR_CRS_STACK_SIZE
	.align		4
.L_1625:
        /*0144*/ 	.byte	0x04, 0x1e
        /*0146*/ 	.short	(.L_1627 - .L_1626)
.L_1626:
        /*0148*/ 	.word	0x00000000
.L_1627:


//--------------------- .nv.info._Z25selective_scan_fwd_kernelI32Selective_Scan_fwd_kernel_traitsILi32ELi16ELi1ELb0ELb1ELb1ELb1EN3c108BFloat16ENS1_7complexIfEEEEv13SSMParamsBase --------------------------
	.section	.nv.info._Z25selective_scan_fwd_kernelI32Selective_Scan_fwd_kernel_traitsILi32ELi16ELi1ELb0ELb1ELb1ELb1EN3c108BFloat16ENS1_7complexIfEEEEv13SSMParamsBase,"",@"SHT_CUDA_INFO"
	.sectionflags	@""
	.align	4


	//----- nvinfo : EIATTR_CUDA_API_VERSION
	.align		4
        /*0000*/ 	.byte	0x04, 0x37
        /*0002*/ 	.short	(.L_1629 - .L_1628)
.L_1628:
        /*0004*/ 	.word	0x00000082


	//----- nvinfo : EIATTR_SW2861232_WAR
	.align		4
.L_1629:
        /*0008*/ 	.byte	0x01, 0x35
	.zero		2


	//----- nvinfo : EIATTR_PARAM_CBANK
	.align		4
        /*000c*/ 	.byte	0x04, 0x0a
        /*000e*/ 	.short	(.L_1631 - .L_1630)
	.align		4
.L_1630:
        /*0010*/ 	.word	index@(.nv.constant0._Z25selective_scan_fwd_kernelI32Selective_Scan_fwd_kernel_traitsILi32ELi16ELi1ELb0ELb1ELb1ELb1EN3c108BFloat16ENS1_7complexIfEEEEv13SSMParamsBase)
        /*0014*/ 	.short	0x0160
        /*0016*/ 	.short	0x0118


	//----- nvinfo : EIATTR_CBANK_PARAM_SIZE
	.align		4
.L_1631:
        /*0018*/ 	.byte	0x03, 0x19
        /*001a*/ 	.short	0x0118


	//----- nvinfo : EIATTR_KPARAM_INFO
	.align		4
        /*001c*/ 	.byte	0x04, 0x17
        /*001e*/ 	.short	(.L_1633 - .L_1632)
.L_1632:
        /*0020*/ 	.word	0x00000000
        /*0024*/ 	.short	0x0000
        /*0026*/ 	.short	0x0000
        /*0028*/ 	.byte	0x00, 0xf0, 0x61, 0x04


	//----- nvinfo : EIATTR_MAXREG_COUNT
	.align		4
.L_1633:
        /*002c*/ 	.byte	0x03, 0x1b
        /*002e*/ 	.short	0x00ff


	//----- nvinfo : EIATTR_NUM_BARRIERS
	.align		4
        /*0030*/ 	.byte	0x02, 0x4c
        /*0032*/ 	.byte	0x01
	.zero		1


	//----- nvinfo : EIATTR_MERCURY_ISA_VERSION
	.align		4
        /*0034*/ 	.byte	0x03, 0x5f
        /*0036*/ 	.short	0x0000


	//----- nvinfo : EIATTR_COOP_GROUP_MASK_REGIDS
	.align		4
        /*0038*/ 	.byte	0x04, 0x29
        /*003a*/ 	.short	(.L_1635 - .L_1634)


	//   ....[0]....
.L_1634:
        /*003c*/ 	.word	0xffffffff


	//   ....[1]....
        /*0040*/ 	.word	0xffffffff


	//   ....[2]....
        /*0044*/ 	.word	0xffffffff


	//   ....[3]....
        /*0048*/ 	.word	0xffffffff


	//   ....[4]....
        /*004c*/ 	.word	0xffffffff


	//   ....[5]....
        /*0050*/ 	.word	0xffffffff


	//   ....[6]....
        /*0054*/ 	.word	0xffffffff


	//   ....[7]....
        /*0058*/ 	.word	0xffffffff


	//   ....[8]....
        /*005c*/ 	.word	0xffffffff


	//   ....[9]....
        /*0060*/ 	.word	0xffffffff


	//   ....[10]....
        /*0064*/ 	.word	0xffffffff


	//   ....[11]....
        /*0068*/ 	.word	0xffffffff


	//   ....[12]....
        /*006c*/ 	.word	0xffffffff


	//   ....[13]....
        /*0070*/ 	.word	0xffffffff


	//   ....[14]....
        /*0074*/ 	.word	0xffffffff


	//   ....[15]....
        /*0078*/ 	.word	0xffffffff


	//   ....[16]....
        /*007c*/ 	.word	0xffffffff


	//   ....[17]....
        /*0080*/ 	.word	0xffffffff


	//   ....[18]....
        /*0084*/ 	.word	0xffffffff


	//   ....[19]....
        /*0088*/ 	.word	0xffffffff


	//   ....[20]....
        /*008c*/ 	.word	0xffffffff


	//   ....[21]....
        /*0090*/ 	.word	0xffffffff


	//   ....[22]....
        /*0094*/ 	.word	0xffffffff


	//   ....[23]....
        /*0098*/ 	.word	0xffffffff


	//   ....[24]....
        /*009c*/ 	.word	0xffffffff


	//   ....[25]....
        /*00a0*/ 	.word	0xffffffff


	//   ....[26]....
        /*00a4*/ 	.word	0xffffffff


	//   ....[27]....
        /*00a8*/ 	.word	0xffffffff


	//   ....[28]....
        /*00ac*/ 	.word	0xffffffff


	//   ....[29]....
        /*00b0*/ 	.word	0xffffffff


	//   ....[30]....
        /*00b4*/ 	.word	0xffffffff


	//----- nvinfo : EIATTR_COOP_GROUP_INSTR_OFFSETS
	.align		4
.L_1635:
        /*00b8*/ 	.byte	0x04, 0x28
        /*00ba*/ 	.short	(.L_1637 - .L_1636)


	//   ....[0]....
.L_1636:
        /*00bc*/ 	.word	0x00000f50


	//   ....[1]....
        /*00c0*/ 	.word	0x000013d0


	//   ....[2]....
        /*00c4*/ 	.word	0x00004e80


	//   ....[3]....
        /*00c8*/ 	.word	0x00007010


	//   ....[4]....
        /*00cc*/ 	.word	0x00007050


	//   ....[5]....
        /*00d0*/ 	.word	0x000070a0


	//   ....[6]....
        /*00d4*/ 	.word	0x000070b0


	//   ....[7]....
        /*00d8*/ 	.word	0x00007140


	//   ....[8]....
        /*00dc*/ 	.word	0x00007160


	//   ....[9]....
        /*00e0*/ 	.word	0x000071a0


	//   ....[10]....
        /*00e4*/ 	.word	0x000071c0


	//   ....[11]....
        /*00e8*/ 	.word	0x000072b0


	//   ....[12]....
        /*00ec*/ 	.word	0x000072e0


	//   ....[13]....
        /*00f0*/ 	.word	0x00007350


	//   ....[14]....
        /*00f4*/ 	.word	0x000073c0


	//   ....[15]....
        /*00f8*/ 	.word	0x000074e0


	//   ....[16]....
        /*00fc*/ 	.word	0x00007550


	//   ....[17]....
        /*0100*/ 	.word	0x00007620


	//   ....[18]....
        /*0104*/ 	.word	0x00007650


	//   ....[19]....
        /*0108*/ 	.word	0x000077f0


	//   ....[20]....
        /*010c*/ 	.word	0x00007810


	//   ....[21]....
        /*0110*/ 	.word	0x00007890


	//   ....[22]....
        /*0114*/ 	.word	0x000078f0


	//   ....[23]....
        /*0118*/ 	.word	0x00007a50


	//   ....[24]....
        /*011c*/ 	.word	0x00007d60


	//   ....[25]....
        /*0120*/ 	.word	0x00007d80


	//   ....[26]....
        /*0124*/ 	.word	0x00007d90


	//   ....[27]....
        /*0128*/ 	.word	0x00007da0


	//   ....[28]....
        /*012c*/ 	.word	0x00008e30


	//   ....[29]....
        /*0130*/ 	.word	0x00009970


	//   ....[30]....
        /*0134*/ 	.word	0x0000a390


	//----- nvinfo : EIATTR_EXIT_INSTR_OFFSETS
	.align		4
.L_1637:
        /*0138*/ 	.byte	0x04, 0x1c
        /*013a*/ 	.short	(.L_1639 - .L_1638)


	//   ....[0]....
.L_1638:
        /*013c*/ 	.word	0x00000260


	//   ....[1]....
        /*0140*/ 	.word	0x0000a930


	//----- nvinfo : EIATTR_MAX_THREADS
	.align		4
.L_1639:
        /*0144*/ 	.byte	0x04, 0x05
        /*0146*/ 	.short	(.L_1641 - .L_1640)
.L_1640:
        /*0148*/ 	.word	0x00000020
        /*014c*/ 	.word	0x00000001
        /*0150*/ 	.word	0x00000001


	//----- nvinfo : EIATTR_CRS_STACK_SIZE
	.align		4
.L_1641:
        /*0154*/ 	.byte	0x04, 0x1e
        /*0156*/ 	.short	(.L_1643 - .L_1642)
.L_1642:
        /*0158*/ 	.word	0x00000000
.L_1643:


//--------------------- .nv.info._Z25selective_scan_fwd_kernelI32Selective_Scan_fwd_kernel_traitsILi32ELi16ELi1ELb1ELb0ELb0ELb0EN3c108BFloat16ENS1_7complexIfEEEEv13SSMParamsBase --------------------------
	.section	.nv.info._Z25selective_scan_fwd_kernelI32Selective_Scan_fwd_kernel_traitsILi32ELi16ELi1ELb1ELb0ELb0ELb0EN3c108BFloat16ENS1_7complexIfEEEEv13SSMParamsBase,"",@"SHT_CUDA_INFO"
	.sectionflags	@""
	.align	4


	//----- nvinfo : EIATTR_CUDA_API_VERSION
	.align		4
        /*0000*/ 	.byte	0x04, 0x37
        /*0002*/ 	.short	(.L_1645 - .L_1644)
.L_1644:
        /*0004*/ 	.word	0x00000082


	//----- nvinfo : EIATTR_SW2861232_WAR
	.align		4
.L_1645:
        /*0008*/ 	.byte	0x01, 0x35
	.zero		2


	//----- nvinfo : EIATTR_PARAM_CBANK
	.align		4
        /*000c*/ 	.byte	0x04, 0x0a
        /*000e*/ 	.short	(.L_1647 - .L_1646)
	.align		4
.L_1646:
        /*0010*/ 	.word	index@(.nv.constant0._Z25selective_scan_fwd_kernelI32Selective_Scan_fwd_kernel_traitsILi32ELi16ELi1ELb1ELb0ELb0ELb0EN3c108BFloat16ENS1_7complexIfEEEEv13SSMParamsBase)
        /*0014*/ 	.short	0x0160
        /*0016*/ 	.short	0x0118


	//----- nvinfo : EIATTR_CBANK_PARAM_SIZE
	.align		4
.L_1647:
        /*0018*/ 	.byte	0x03, 0x19
        /*001a*/ 	.short	0x0118


	//----- nvinfo : EIATTR_KPARAM_INFO
	.align		4
        /*001c*/ 	.byte	0x04, 0x17
        /*001e*/ 	.short	(.L_1649 - .L_1648)
.L_1648:
        /*0020*/ 	.word	0x00000000
        /*0024*/ 	.short	0x0000
        /*0026*/ 	.short	0x0000
        /*0028*/ 	.byte	0x00, 0xf0, 0x61, 0x04


	//----- nvinfo : EIATTR_MAXREG_COUNT
	.align		4
.L_1649:
        /*002c*/ 	.byte	0x03, 0x1b
        /*002e*/ 	.short	0x00ff


	//----- nvinfo : EIATTR_NUM_BARRIERS
	.align		4
        /*0030*/ 	.byte	0x02, 0x4c
        /*0032*/ 	.byte	0x01
	.zero		1


	//----- nvinfo : EIATTR_MERCURY_ISA_VERSION
	.align		4
        /*0034*/ 	.byte	0x03, 0x5f
        /*0036*/ 	.short	0x0000


	//----- nvinfo : EIATTR_COOP_GROUP_MASK_REGIDS
	.align		4
        /*0038*/ 	.byte	0x04, 0x29
        /*003a*/ 	.short	(.L_1651 - .L_1650)


	//   ....[0]....
.L_1650:
        /*003c*/ 	.word	0xffffffff


	//   ....[1]....
        /*0040*/ 	.word	0xffffffff


	//   ....[2]....
        /*0044*/ 	.word	0xffffffff


	//   ....[3]....
        /*0048*/ 	.word	0xffffffff


	//   ....[4]....
        /*004c*/ 	.word	0xffffffff


	//   ....[5]....
        /*0050*/ 	.word	0xffffffff


	//   ....[6]....
        /*0054*/ 	.word	0xffffffff


	//   ....[7]....
        /*0058*/ 	.word	0xffffffff


	//   ....[8]....
        /*005c*/ 	.word	0xffffffff


	//   ....[9]....
        /*0060*/ 	.word	0xffffffff


	//   ....[10]....
        /*0064*/ 	.word	0xffffffff


	//   ....[11]....
        /*0068*/ 	.word	0xffffffff


	//   ....[12]....
        /*006c*/ 	.word	0xffffffff


	//   ....[13]....
        /*0070*/ 	.word	0xffffffff


	//   ....[14]....
        /*0074*/ 	.word	0xffffffff


	//   ....[15]....
        /*0078*/ 	.word	0xffffffff


	//   ....[16]....
        /*007c*/ 	.word	0xffffffff


	//   ....[17]....
        /*0080*/ 	.word	0xffffffff


	//   ....[18]....
        /*0084*/ 	.word	0xffffffff


	//   ....[19]....
        /*0088*/ 	.word	0xffffffff


	//   ....[20]....
        /*008c*/ 	.word	0xffffffff


	//   ....[21]....
        /*0090*/ 	.word	0xffffffff


	//   ....[22]....
        /*0094*/ 	.word	0xffffffff


	//   ....[23]....
        /*0098*/ 	.word	0xffffffff


	//   ....[24]....
        /*009c*/ 	.word	0xffffffff


	//   ....[25]....
        /*00a0*/ 	.word	0xffffffff


	//   ....[26]....
        /*00a4*/ 	.word	0xffffffff


	//----- nvinfo : EIATTR_COOP_GROUP_INSTR_OFFSETS
	.align		4
.L_1651:
        /*00a8*/ 	.byte	0x04, 0x28
        /*00aa*/ 	.short	(.L_1653 - .L_1652)


	//   ....[0]....
.L_1652:
        /*00ac*/ 	.word	0x000003d0


	//   ....[1]....
        /*00b0*/ 	.word	0x00000490


	//   ....[2]....
        /*00b4*/ 	.word	0x000040e0


	//   ....[3]....
        /*00b8*/ 	.word	0x00004110


	//   ....[4]....
        /*00bc*/ 	.word	0x00004190


	//   ....[5]....
        /*00c0*/ 	.word	0x000041a0


	//   ....[6]....
        /*00c4*/ 	.word	0x00004240


	//   ....[7]....
        /*00c8*/ 	.word	0x00004260


	//   ....[8]....
        /*00cc*/ 	.word	0x000042c0


	//   ....[9]....
        /*00d0*/ 	.word	0x000042d0


	//   ....[10]....
        /*00d4*/ 	.word	0x00004360


	//   ....[11]....
        /*00d8*/ 	.word	0x00004380


	//   ....[12]....
        /*00dc*/ 	.word	0x000043c0


	//   ....[13]....
        /*00e0*/ 	.word	0x000043d0


	//   ....[14]....
        /*00e4*/ 	.word	0x00004460


	//   ....[15]....
        /*00e8*/ 	.word	0x00004490


	//   ....[16]....
        /*00ec*/ 	.word	0x000044c0


	//   ....[17]....
        /*00f0*/ 	.word	0x000044d0


	//   ....[18]....
        /*00f4*/ 	.word	0x00004570


	//   ....[19]....
        /*00f8*/ 	.word	0x000045b0


	//   ....[20]....
        /*00fc*/ 	.word	0x000045d0


	//   ....[21]....
        /*0100*/ 	.word	0x000045f0


	//   ....[22]....
        /*0104*/ 	.word	0x00004780


	//   ....[23]....
        /*0108*/ 	.word	0x000047a0


	//   ....[24]....
        /*010c*/ 	.word	0x000047b0


	//   ....[25]....
        /*0110*/ 	.word	0x000047c0


	//   ....[26]....
        /*0114*/ 	.word	0x00005510


	//----- nvinfo : EIATTR_EXIT_INSTR_OFFSETS
	.align		4
.L_1653:
        /*0118*/ 	.byte	0x04, 0x1c
        /*011a*/ 	.short	(.L_1655 - .L_1654)


	//   ....[0]....
.L_1654:
        /*011c*/ 	.word	0x00000150


	//   ....[1]....
        /*0120*/ 	.word	0x00005620


	//----- nvinfo : EIATTR_MAX_THREADS
	.align		4
.L_1655:
        /*0124*/ 	.byte	0x04, 0x05
        /*0126*/ 	.short	(.L_1657 - .L_1656)
.L_1656:
        /*0128*/ 	.word	0x00000020
        /*012c*/ 	.word	0x00000001
        /*0130*/ 	.word	0x00000001


	//----- nvinfo : EIATTR_CRS_STACK_SIZE
	.align		4
.L_1657:
        /*0134*/ 	.byte	0x04, 0x1e
        /*0136*/ 	.short	(.L_1659 - .L_1658)
.L_1658:
        /*0138*/ 	.word	0x00000000
.L_1659:


//--------------------- .nv.info._Z25selective_scan_fwd_kernelI32Selective_Scan_fwd_kernel_traitsILi32ELi16ELi1ELb1ELb0ELb0ELb1EN3c108BFloat16ENS1_7complexIfEEEEv13SSMParamsBase --------------------------
	.section	.nv.info._Z25selective_scan_fwd_kernelI32Selective_Scan_fwd_kernel_traitsILi32ELi16ELi1ELb1ELb0ELb0ELb1EN3c108BFloat16ENS1_7complexIfEEEEv13SSMParamsBase,"",@"SHT_CUDA_INFO"
	.sectionflags	@""
	.align	4


	//----- nvinfo : EIATTR_CUDA_API_VERSION
	.align		4
        /*0000*/ 	.byte	0x04, 0x37
        /*0002*/ 	.short	(.L_1661 - .L_1660)
.L_1660:
        /*0004*/ 	.word	0x00000082


	//----- nvinfo : EIATTR_SW2861232_WAR
	.align		4
.L_1661:
        /*0008*/ 	.byte	0x01, 0x35
	.zero		2


	//----- nvinfo : EIATTR_PARAM_CBANK
	.align		4
        /*000c*/ 	.byte	0x04, 0x0a
        /*000e*/ 	.short	(.L_1663 - .L_1662)
	.align		4
.L_1662:
        /*0010*/ 	.word	index@(.nv.constant0._Z25selective_scan_fwd_kernelI32Selective_Scan_fwd_kernel_traitsILi32ELi16ELi1ELb1ELb0ELb0ELb1EN3c108BFloat16ENS1_7complexIfEEEEv13SSMParamsBase)
        /*0014*/ 	.short	0x0160
        /*0016*/ 	.short	0x0118


	//----- nvinfo : EIATTR_CBANK_PARAM_SIZE
	.align		4
.L_1663:
        /*0018*/ 	.byte	0x03, 0x19
        /*001a*/ 	.short	0x0118


	//----- nvinfo : EIATTR_KPARAM_INFO
	.align		4
        /*001c*/ 	.byte	0x04, 0x17
        /*001e*/ 	.short	(.L_1665 - .L_1664)
.L_1664:
        /*0020*/ 	.word	0x00000000
        /*0024*/ 	.short	0x0000
        /*0026*/ 	.short	0x0000
        /*0028*/ 	.byte	0x00, 0xf0, 0x61, 0x04


	//----- nvinfo : EIATTR_MAXREG_COUNT
	.align		4
.L_1665:
        /*002c*/ 	.byte	0x03, 0x1b
        /*002e*/ 	.short	0x00ff


	//----- nvinfo : EIATTR_NUM_BARRIERS
	.align		4
        /*0030*/ 	.byte	0x02, 0x4c
        /*0032*/ 	.byte	0x01
	.zero		1


	//----- nvinfo : EIATTR_MERCURY_ISA_VERSION
	.align		4
        /*0034*/ 	.byte	0x03, 0x5f
        /*0036*/ 	.short	0x0000


	//----- nvinfo : EIATTR_COOP_GROUP_MASK_REGIDS
	.align		4
        /*0038*/ 	.byte	0x04, 0x29
        /*003a*/ 	.short	(.L_1667 - .L_1666)


	//   ....[0]....
.L_1666:
        /*003c*/ 	.word	0xffffffff


	//   ....[1]....
        /*0040*/ 	.word	0xffffffff


	//   ....[2]....
        /*0044*/ 	.word	0xffffffff


	//   ....[3]....
        /*0048*/ 	.word	0xffffffff


	//   ....[4]....
        /*004c*/ 	.word	0xffffffff


	//   ....[5]....
        /*0050*/ 	.word	0xffffffff


	//   ....[6]....
        /*0054*/ 	.word	0xffffffff


	//   ....[7]....
        /*0058*/ 	.word	0xffffffff


	//   ....[8]....
        /*005c*/ 	.word	0xffffffff


	//   ....[9]....
        /*0060*/ 	.word	0xffffffff


	//   ....[10]....
        /*0064*/ 	.word	0xffffffff


	//   ....[11]....
        /*0068*/ 	.word	0xffffffff


	//   ....[12]....
        /*006c*/ 	.word	0xffffffff


	//   ....[13]....
        /*0070*/ 	.word	0xffffffff


	//   ....[14]....
        /*0074*/ 	.word	0xffffffff


	//   ....[15]....
        /*0078*/ 	.word	0xffffffff


	//   ....[16]....
        /*007c*/ 	.word	0xffffffff


	//   ....[17]....
        /*0080*/ 	.word	0xffffffff


	//   ....[18]....
        /*0084*/ 	.word	0xffffffff


	//   ....[19]....
        /*0088*/ 	.word	0xffffffff


	//   ....[20]....
        /*008c*/ 	.word	0xffffffff


	//   ....[21]....
        /*0090*/ 	.word	0xffffffff


	//   ....[22]....
        /*0094*/ 	.word	0xffffffff


	//   ....[23]....
        /*0098*/ 	.word	0xffffffff


	//   ....[24]....
        /*009c*/ 	.word	0xffffffff


	//   ....[25]....
        /*00a0*/ 	.word	0xffffffff


	//   ....[26]....
        /*00a4*/ 	.word	0xffffffff


	//   ....[27]....
        /*00a8*/ 	.word	0xffffffff


	//   ....[28]....
        /*00ac*/ 	.word	0xffffffff


	//----- nvinfo : EIATTR_COOP_GROUP_INSTR_OFFSETS
	.align		4
.L_1667:
        /*00b0*/ 	.byte	0x04, 0x28
        /*00b2*/ 	.short	(.L_1669 - .L_1668)


	//   ....[0]....
.L_1668:
        /*00b4*/ 	.word	0x000003d0


	//   ....[1]....
        /*00b8*/ 	.word	0x00000490


	//   ....[2]....
        /*00bc*/ 	.word	0x000040e0


	//   ....[3]....
        /*00c0*/ 	.word	0x00004110


	//   ....[4]....
        /*00c4*/ 	.word	0x00004190


	//   ....[5]....
        /*00c8*/ 	.word	0x000041a0


	//   ....[6]....
        /*00cc*/ 	.word	0x00004240


	//   ....[7]....
        /*00d0*/ 	.word	0x00004260


	//   ....[8]....
        /*00d4*/ 	.word	0x000042c0


	//   ....[9]....
        /*00d8*/ 	.word	0x000042d0


	//   ....[10]....
        /*00dc*/ 	.word	0x00004360


	//   ....[11]....
        /*00e0*/ 	.word	0x00004380


	//   ....[12]....
        /*00e4*/ 	.word	0x000043c0


	//   ....[13]....
        /*00e8*/ 	.word	0x000043d0


	//   ....[14]....
        /*00ec*/ 	.word	0x00004460


	//   ....[15]....
        /*00f0*/ 	.word	0x00004490


	//   ....[16]....
        /*00f4*/ 	.word	0x000044c0


	//   ....[17]....
        /*00f8*/ 	.word	0x000044d0


	//   ....[18]....
        /*00fc*/ 	.word	0x00004570


	//   ....[19]....
        /*0100*/ 	.word	0x000045b0


	//   ....[20]....
        /*0104*/ 	.word	0x000045d0


	//   ....[21]....
        /*0108*/ 	.word	0x000045f0


	//   ....[22]....
        /*010c*/ 	.word	0x00004780


	//   ....[23]....
        /*0110*/ 	.word	0x000047a0


	//   ....[24]....
        /*0114*/ 	.word	0x000047b0


	//   ....[25]....
        /*0118*/ 	.word	0x000047c0


	//   ....[26]....
        /*011c*/ 	.word	0x000054f0


	//   ....[27]....
        /*0120*/ 	.word	0x00005700


	//   ....[28]....
        /*0124*/ 	.word	0x00005f40


	//----- nvinfo : EIATTR_EXIT_INSTR_OFFSETS
	.align		4
.L_1669:
        /*0128*/ 	.byte	0x04, 0x1c
        /*012a*/ 	.short	(.L_1671 - .L_1670)


	//   ....[0]....
.L_1670:
        /*012c*/ 	.word	0x00000150


	//   ....[1]....
        /*0130*/ 	.word	0x00006000


	//----- nvinfo : EIATTR_MAX_THREADS
	.align		4
.L_1671:
        /*0134*/ 	.byte	0x04, 0x05
        /*0136*/ 	.short	(.L_1673 - .L_1672)
.L_1672:
        /*0138*/ 	.word	0x00000020
        /*013c*/ 	.word	0x00000001
        /*0140*/ 	.word	0x00000001


	//----- nvinfo : EIATTR_CRS_STACK_SIZE
	.align		4
.L_1673:
        /*0144*/ 	.byte	0x04, 0x1e
        /*0146*/ 	.short	(.L_1675 - .L_1674)
.L_1674:
        /*0148*/ 	.word	0x00000000
.L_1675:


//--------------------- .nv.info._Z25selective_scan_fwd_kernelI32Selective_Scan_fwd_kernel_traitsILi32ELi16ELi1ELb1ELb0ELb1ELb0EN3c108BFloat16ENS1_7complexIfEEEEv13SSMParamsBase --------------------------
	.section	.nv.info._Z25selective_scan_fwd_kernelI32Selective_Scan_fwd_kernel_traitsILi32ELi16ELi1ELb1ELb0ELb1ELb0EN3c108BFloat16ENS1_7complexIfEEEEv13SSMParamsBase,"",@"SHT_CUDA_INFO"
	.sectionflags	@""
	.align	4


	//----- nvinfo : EIATTR_CUDA_API_VERSION
	.align		4
        /*0000*/ 	.byte	0x04, 0x37
        /*0002*/ 	.short	(.L_1677 - .L_1676)
.L_1676:
        /*0004*/ 	.word	0x00000082


	//----- nvinfo : EIATTR_SW2861232_WAR
	.align		4
.L_1677:
        /*0008*/ 	.byte	0x01, 0x35
	.zero		2


	//----- nvinfo : EIATTR_PARAM_CBANK
	.align		4
        /*000c*/ 	.byte	0x04, 0x0a
        /*000e*/ 	.short	(.L_1679 - .L_1678)
	.align		4
.L_1678:
        /*0010*/ 	.word	index@(.nv.constant0._Z25selective_scan_fwd_kernelI32Selective_Scan_fwd_kernel_traitsILi32ELi16ELi1ELb1ELb0ELb1ELb0EN3c108BFloat16ENS1_7complexIfEEEEv13SSMParamsBase)
        /*0014*/ 	.short	0x0160
        /*0016*/ 	.short	0x0118


	//----- nvinfo : EIATTR_CBANK_PARAM_SIZE
	.align		4
.L_1679:
        /*0018*/ 	.byte	0x03, 0x19
        /*001a*/ 	.short	0x0118


	//----- nvinfo : EIATTR_KPARAM_INFO
	.align		4
        /*001c*/ 	.byte	0x04, 0x17
        /*001e*/ 	.short	(.L_1681 - .L_1680)
.L_1680:
        /*0020*/ 	.word	0x00000000
        /*0024*/ 	.short	0x0000
        /*0026*/ 	.short	0x0000
        /*0028*/ 	.byte	0x00, 0xf0, 0x61, 0x04


	//----- nvinfo : EIATTR_MAXREG_COUNT
	.align		4
.L_1681:
        /*002c*/ 	.byte	0x03, 0x1b
        /*002e*/ 	.short	0x00ff


	//----- nvinfo : EIATTR_NUM_BARRIERS
	.align		4
        /*0030*/ 	.byte	0x02, 0x4c
        /*0032*/ 	.byte	0x01
	.zero		1


	//----- nvinfo : EIATTR_MERCURY_ISA_VERSION
	.align		4
        /*0034*/ 	.byte	0x03, 0x5f
        /*0036*/ 	.short	0x0000


	//----- nvinfo : EIATTR_COOP_GROUP_MASK_REGIDS
	.align		4
        /*0038*/ 	.byte	0x04, 0x29
        /*003a*/ 	.short	(.L_1683 - .L_1682)


	//   ....[0]....
.L_1682:
        /*003c*/ 	.word	0xffffffff


	//   ....[1]....
        /*0040*/ 	.word	0xffffffff


	//   ....[2]....
        /*0044*/ 	.word	0xffffffff


	//   ....[3]....
        /*0048*/ 	.word	0xffffffff


	//   ....[4]....
        /*004c*/ 	.word	0xffffffff


	//   ....[5]....
        /*0050*/ 	.word	0xffffffff


	//   ....[6]....
        /*0054*/ 	.word	0xffffffff


	//   ....[7]....
        /*0058*/ 	.word	0xffffffff


	//   ....[8]....
        /*005c*/ 	.word	0xffffffff


	//   ....[9]....
        /*0060*/ 	.word	0xffffffff


	//   ....[10]....
        /*0064*/ 	.word	0xffffffff


	//   ....[11]....
        /*0068*/ 	.word	0xffffffff


	//   ....[12]....
        /*006c*/ 	.word	0xffffffff


	//   ....[13]....
        /*0070*/ 	.word	0xffffffff


	//   ....[14]....
        /*0074*/ 	.word	0xffffffff


	//   ....[15]....
        /*0078*/ 	.word	0xffffffff


	//   ....[16]....
        /*007c*/ 	.word	0xffffffff


	//   ....[17]....
        /*0080*/ 	.word	0xffffffff


	//   ....[18]....
        /*0084*/ 	.word	0xffffffff


	//   ....[19]....
        /*0088*/ 	.word	0xffffffff


	//   ....[20]....
        /*008c*/ 	.word	0xffffffff


	//   ....[21]....
        /*0090*/ 	.word	0xffffffff


	//   ....[22]....
        /*0094*/ 	.word	0xffffffff


	//   ....[23]....
        /*0098*/ 	.word	0xffffffff


	//   ....[24]....
        /*009c*/ 	.word	0xffffffff


	//   ....[25]....
        /*00a0*/ 	.word	0xffffffff


	//   ....[26]....
        /*00a4*/ 	.word	0xffffffff


	//   ....[27]....
        /*00a8*/ 	.word	0xffffffff


	//----- nvinfo : EIATTR_COOP_GROUP_INSTR_OFFSETS
	.align		4
.L_1683:
        /*00ac*/ 	.byte	0x04, 0x28
        /*00ae*/ 	.short	(.L_1685 - .L_1684)


	//   ....[0]....
.L_1684:
        /*00b0*/ 	.word	0x000005e0


	//   ....[1]....
        /*00b4*/ 	.word	0x000006a0


	//   ....[2]....
        /*00b8*/ 	.word	0x00004220


	//   ....[3]....
        /*00bc*/ 	.word	0x000043c0


	//   ....[4]....
        /*00c0*/ 	.word	0x000043f0


	//   ....[5]....
        /*00c4*/ 	.word	0x00004400


	//   ....[6]....
        /*00c8*/ 	.word	0x00004410


	//   ....[7]....
        /*00cc*/ 	.word	0x000044d0


	//   ....[8]....
        /*00d0*/ 	.word	0x000044f0


	//   ....[9]....
        /*00d4*/ 	.word	0x00004500


	//   ....[10]....
        /*00d8*/ 	.word	0x00004510


	//   ....[11]....
        /*00dc*/ 	.word	0x000045e0


	//   ....[12]....
        /*00e0*/ 	.word	0x000045f0


	//   ....[13]....
        /*00e4*/ 	.word	0x00004600


	//   ....[14]....
        /*00e8*/ 	.word	0x00004610


	//   ....[15]....
        /*00ec*/ 	.word	0x000046e0


	//   ....[16]....
        /*00f0*/ 	.word	0x000046f0


	//   ....[17]....
        /*00f4*/ 	.word	0x00004700


	//   ....[18]....
        /*00f8*/ 	.word	0x00004710


	//   ....[19]....
        /*00fc*/ 	.word	0x000047e0


	//   ....[20]....
        /*0100*/ 	.word	0x00004800


	//   ....[21]....
        /*0104*/ 	.word	0x00004810


	//   ....[22]....
        /*0108*/ 	.word	0x00004830


	//   ....[23]....
        /*010c*/ 	.word	0x00004a50


	//   ....[24]....
        /*0110*/ 	.word	0x00004a70


	//   ....[25]....
        /*0114*/ 	.word	0x00004a80


	//   ....[26]....
        /*0118*/ 	.word	0x00004a90


	//   ....[27]....
        /*011c*/ 	.word	0x00005d50


	//----- nvinfo : EIATTR_EXIT_INSTR_OFFSETS
	.align		4
.L_1685:
        /*0120*/ 	.byte	0x04, 0x1c
        /*0122*/ 	.short	(.L_1687 - .L_1686)


	//   ....[0]....
.L_1686:
        /*0124*/ 	.word	0x00000320


	//   ....[1]....
        /*0128*/ 	.word	0x00005e80


	//----- nvinfo : EIATTR_MAX_THREADS
	.align		4
.L_1687:
        /*012c*/ 	.byte	0x04, 0x05
        /*012e*/ 	.short	(.L_1689 - .L_1688)
.L_1688:
        /*0130*/ 	.word	0x00000020
        /*0134*/ 	.word	0x00000001
        /*0138*/ 	.word	0x00000001


	//----- nvinfo : EIATTR_CRS_STACK_SIZE
	.align		4
.L_1689:
        /*013c*/ 	.byte	0x04, 0x1e
        /*013e*/ 	.short	(.L_1691 - .L_1690)
.L_1690:
        /*0140*/ 	.word	0x00000000
.L_1691:


//--------------------- .nv.info._Z25selective_scan_fwd_kernelI32Selective_Scan_fwd_kernel_traitsILi32ELi16ELi1ELb1ELb0ELb1ELb1EN3c108BFloat16ENS1_7complexIfEEEEv13SSMParamsBase --------------------------
	.section	.nv.info._Z25selective_scan_fwd_kernelI32Selective_Scan_fwd_kernel_traitsILi32ELi16ELi1ELb1ELb0ELb1ELb1EN3c108BFloat16ENS1_7complexIfEEEEv13SSMParamsBase,"",@"SHT_CUDA_INFO"
	.sectionflags	@""
	.align	4


	//----- nvinfo : EIATTR_CUDA_API_VERSION
	.align		4
        /*0000*/ 	.byte	0x04, 0x37
        /*0002*/ 	.short	(.L_1693 - .L_1692)
.L_1692:
        /*0004*/ 	.word	0x00000082


	//----- nvinfo : EIATTR_SW2861232_WAR
	.align		4
.L_1693:
        /*0008*/ 	.byte	0x01, 0x35
	.zero		2


	//----- nvinfo : EIATTR_PARAM_CBANK
	.align		4
        /*000c*/ 	.byte	0x04, 0x0a
        /*000e*/ 	.short	(.L_1695 - .L_1694)
	.align		4
.L_1694:
        /*0010*/ 	.word	index@(.nv.constant0._Z25selective_scan_fwd_kernelI32Selective_Scan_fwd_kernel_traitsILi32ELi16ELi1ELb1ELb0ELb1ELb1EN3c108BFloat16ENS1_7complexIfEEEEv13SSMParamsBase)
        /*0014*/ 	.short	0x0160
        /*0016*/ 	.short	0x0118


	//----- nvinfo : EIATTR_CBANK_PARAM_SIZE
	.align		4
.L_1695:
        /*0018*/ 	.byte	0x03, 0x19
        /*001a*/ 	.short	0x0118


	//----- nvinfo : EIATTR_KPARAM_INFO
	.align		4
        /*001c*/ 	.byte	0x04, 0x17
        /*001e*/ 	.short	(.L_1697 - .L_1696)
.L_1696:
        /*0020*/ 	.word	0x00000000
        /*0024*/ 	.short	0x0000
        /*0026*/ 	.short	0x0000
        /*0028*/ 	.byte	0x00, 0xf0, 0x61, 0x04


	//----- nvinfo : EIATTR_MAXREG_COUNT
	.align		4
.L_1697:
        /*002c*/ 	.byte	0x03, 0x1b
        /*002e*/ 	.short	0x00ff


	//----- nvinfo : EIATTR_NUM_BARRIERS
	.align		4
        /*0030*/ 	.byte	0x02, 0x4c
        /*0032*/ 	.byte	0x01
	.zero		1


	//----- nvinfo : EIATTR_MERCURY_ISA_VERSION
	.align		4
        /*0034*/ 	.byte	0x03, 0x5f
        /*0036*/ 	.short	0x0000


	//----- nvinfo : EIATTR_COOP_GROUP_MASK_REGIDS
	.align		4
        /*0038*/ 	.byte	0x04, 0x29
        /*003a*/ 	.short	(.L_1699 - .L_1698)


	//   ....[0]....
.L_1698:
        /*003c*/ 	.word	0xffffffff


	//   ....[1]....
        /*0040*/ 	.word	0xffffffff


	//   ....[2]....
        /*0044*/ 	.word	0xffffffff


	//   ....[3]....
        /*0048*/ 	.word	0xffffffff


	//   ....[4]....
        /*004c*/ 	.word	0xffffffff


	//   ....[5]....
        /*0050*/ 	.word	0xffffffff


	//   ....[6]....
        /*0054*/ 	.word	0xffffffff


	//   ....[7]....
        /*0058*/ 	.word	0xffffffff


	//   ....[8]....
        /*005c*/ 	.word	0xffffffff


	//   ....[9]....
        /*0060*/ 	.word	0xffffffff


	//   ....[10]....
        /*0064*/ 	.word	0xffffffff


	//   ....[11]....
        /*0068*/ 	.word	0xffffffff


	//   ....[12]....
        /*006c*/ 	.word	0xffffffff


	//   ....[13]....
        /*0070*/ 	.word	0xffffffff


	//   ....[14]....
        /*0074*/ 	.word	0xffffffff


	//   ....[15]....
        /*0078*/ 	.word	0xffffffff


	//   ....[16]....
        /*007c*/ 	.word	0xffffffff


	//   ....[17]....
        /*0080*/ 	.word	0xffffffff


	//   ....[18]....
        /*0084*/ 	.word	0xffffffff


	//   ....[19]....
        /*0088*/ 	.word	0xffffffff


	//   ....[20]....
        /*008c*/ 	.word	0xffffffff


	//   ....[21]....
        /*0090*/ 	.word	0xffffffff


	//   ....[22]....
        /*0094*/ 	.word	0xffffffff


	//   ....[23]....
        /*0098*/ 	.word	0xffffffff


	//   ....[24]....
        /*009c*/ 	.word	0xffffffff


	//   ....[25]....
        /*00a0*/ 	.word	0xffffffff


	//   ....[26]....
        /*00a4*/ 	.word	0xffffffff


	//   ....[27]....
        /*00a8*/ 	.word	0xffffffff


	//   ....[28]....
        /*00ac*/ 	.word	0xffffffff


	//   ....[29]....
        /*00b0*/ 	.word	0xffffffff


	//----- nvinfo : EIATTR_COOP_GROUP_INSTR_OFFSETS
	.align		4
.L_1699:
        /*00b4*/ 	.byte	0x04, 0x28
        /*00b6*/ 	.short	(.L_1701 - .L_1700)


	//   ....[0]....
.L_1700:
        /*00b8*/ 	.word	0x000005e0


	//   ....[1]....
        /*00bc*/ 	.word	0x000006a0


	//   ....[2]....
        /*00c0*/ 	.word	0x00004220


	//   ....[3]....
        /*00c4*/ 	.word	0x000043c0


	//   ....[4]....
        /*00c8*/ 	.word	0x000043f0


	//   ....[5]....
        /*00cc*/ 	.word	0x00004400


	//   ....[6]....
        /*00d0*/ 	.word	0x00004410


	//   ....[7]....
        /*00d4*/ 	.word	0x000044d0


	//   ....[8]....
        /*00d8*/ 	.word	0x000044f0


	//   ....[9]....
        /*00dc*/ 	.word	0x00004500


	//   ....[10]....
        /*00e0*/ 	.word	0x00004510


	//   ....[11]....
        /*00e4*/ 	.word	0x000045e0


	//   ....[12]....
        /*00e8*/ 	.word	0x000045f0


	//   ....[13]....
        /*00ec*/ 	.word	0x00004600


	//   ....[14]....
        /*00f0*/ 	.word	0x00004610


	//   ....[15]....
        /*00f4*/ 	.word	0x000046e0


	//   ....[16]....
        /*00f8*/ 	.word	0x000046f0


	//   ....[17]....
        /*00fc*/ 	.word	0x00004700


	//   ....[18]....
        /*0100*/ 	.word	0x00004710


	//   ....[19]....
        /*0104*/ 	.word	0x000047e0


	//   ....[20]....
        /*0108*/ 	.word	0x00004800


	//   ....[21]....
        /*010c*/ 	.word	0x00004810


	//   ....[22]....
        /*0110*/ 	.word	0x00004830


	//   ....[23]....
        /*0114*/ 	.word	0x00004a50


	//   ....[24]....
        /*0118*/ 	.word	0x00004a70


	//   ....[25]....
        /*011c*/ 	.word	0x00004a80


	//   ....[26]....
        /*0120*/ 	.word	0x00004a90


	//   ....[27]....
        /*0124*/ 	.word	0x00005d30


	//   ....[28]....
        /*0128*/ 	.word	0x00005f60


	//   ....[29]....
        /*012c*/ 	.word	0x000067f0


	//----- nvinfo : EIATTR_EXIT_INSTR_OFFSETS
	.align		4
.L_1701:
        /*0130*/ 	.byte	0x04, 0x1c
        /*0132*/ 	.short	(.L_1703 - .L_1702)


	//   ....[0]....
.L_1702:
        /*0134*/ 	.word	0x00000320


	//   ....[1]....
        /*0138*/ 	.word	0x00006860


	//----- nvinfo : EIATTR_MAX_THREADS
	.align		4
.L_1703:
        /*013c*/ 	.byte	0x04, 0x05
        /*013e*/ 	.short	(.L_1705 - .L_1704)
.L_1704:
        /*0140*/ 	.word	0x00000020
        /*0144*/ 	.word	0x00000001
        /*0148*/ 	.word	0x00000001


	//----- nvinfo : EIATTR_CRS_STACK_SIZE
	.align		4
.L_1705:
        /*014c*/ 	.byte	0x04, 0x1e
        /*014e*/ 	.short	(.L_1707 - .L_1706)
.L_1706:
        /*0150*/ 	.word	0x00000000
.L_1707:


//--------------------- .nv.info._Z25selective_scan_fwd_kernelI32Selective_Scan_fwd_kernel_traitsILi32ELi16ELi1ELb1ELb1ELb0ELb0EN3c108BFloat16ENS1_7complexIfEEEEv13SSMParamsBase --------------------------
	.section	.nv.info._Z25selective_scan_fwd_kernelI32Selective_Scan_fwd_kernel_traitsILi32ELi16ELi1ELb1ELb1ELb0ELb0EN3c108BFloat16ENS1_7complexIfEEEEv13SSMParamsBase,"",@"SHT_CUDA_INFO"
	.sectionflags	@""
	.align	4


	//----- nvinfo : EIATTR_CUDA_API_VERSION
	.align		4
        /*0000*/ 	.byte	0x04, 0x37
        /*0002*/ 	.short	(.L_1709 - .L_1708)
.L_1708:
        /*0004*/ 	.word	0x00000082


	//----- nvinfo : EIATTR_SW2861232_WAR
	.align		4
.L_1709:
        /*0008*/ 	.byte	0x01, 0x35
	.zero		2


	//----- nvinfo : EIATTR_PARAM_CBANK
	.align		4
        /*000c*/ 	.byte	0x04, 0x0a
        /*000e*/ 	.short	(.L_1711 - .L_1710)
	.align		4
.L_1710:
        /*0010*/ 	.word	index@(.nv.constant0._Z25selective_scan_fwd_kernelI32Selective_Scan_fwd_kernel_traitsILi32ELi16ELi1ELb1ELb1ELb0ELb0EN3c108BFloat16ENS1_7complexIfEEEEv13SSMParamsBase)
        /*0014*/ 	.short	0x0160
        /*0016*/ 	.short	0x0118


	//----- nvinfo : EIATTR_CBANK_PARAM_SIZE
	.align		4
.L_1711:
        /*0018*/ 	.byte	0x03, 0x19
        /*001a*/ 	.short	0x0118


	//----- nvinfo : EIATTR_KPARAM_INFO
	.align		4
        /*001c*/ 	.byte	0x04, 0x17
        /*001e*/ 	.short	(.L_1713 - .L_1712)
.L_1712:
        /*0020*/ 	.word	0x00000000
        /*0024*/ 	.short	0x0000
        /*0026*/ 	.short	0x0000
        /*0028*/ 	.byte	0x00, 0xf0, 0x61, 0x04


	//----- nvinfo : EIATTR_MAXREG_COUNT
	.align		4
.L_1713:
        /*002c*/ 	.byte	0x03, 0x1b
        /*002e*/ 	.short	0x00ff


	//----- nvinfo : EIATTR_NUM_BARRIERS
	.align		4
        /*0030*/ 	.byte	0x02, 0x4c
        /*0032*/ 	.byte	0x01
	.zero		1


	//----- nvinfo : EIATTR_MERCURY_ISA_VERSION
	.align		4
        /*0034*/ 	.byte	0x03, 0x5f
        /*0036*/ 	.short	0x0000


	//----- nvinfo : EIATTR_COOP_GROUP_MASK_REGIDS
	.align		4
        /*0038*/ 	.byte	0x04, 0x29
        /*003a*/ 	.short	(.L_1715 - .L_1714)


	//   ....[0]....
.L_1714:
        /*003c*/ 	.word	0xffffffff


	//   ....[1]....
        /*0040*/ 	.word	0xffffffff


	//   ....[2]....
        /*0044*/ 	.word	0xffffffff


	//   ....[3]....
        /*0048*/ 	.word	0xffffffff


	//   ....[4]....
        /*004c*/ 	.word	0xffffffff


	//   ....[5]....
        /*0050*/ 	.word	0xffffffff


	//   ....[6]....
        /*0054*/ 	.word	0xffffffff


	//   ....[7]....
        /*0058*/ 	.word	0xffffffff


	//   ....[8]....
        /*005c*/ 	.word	0xffffffff


	//   ....[9]....
        /*0060*/ 	.word	0xffffffff


	//   ....[10]....
        /*0064*/ 	.word	0xffffffff


	//   ....[11]....
        /*0068*/ 	.word	0xffffffff


	//   ....[12]....
        /*006c*/ 	.word	0xffffffff


	//   ....[13]....
        /*0070*/ 	.word	0xffffffff


	//   ....[14]....
        /*0074*/ 	.word	0xffffffff


	//   ....[15]....
        /*0078*/ 	.word	0xffffffff


	//   ....[16]....
        /*007c*/ 	.word	0xffffffff


	//   ....[17]....
        /*0080*/ 	.word	0xffffffff


	//   ....[18]....
        /*0084*/ 	.word	0xffffffff


	//   ....[19]....
        /*0088*/ 	.word	0xffffffff


	//   ....[20]....
        /*008c*/ 	.word	0xffffffff


	//   ....[21]....
        /*0090*/ 	.word	0xffffffff


	//   ....[22]....
        /*0094*/ 	.word	0xffffffff


	//   ....[23]....
        /*0098*/ 	.word	0xffffffff


	//   ....[24]....
        /*009c*/ 	.word	0xffffffff


	//   ....[25]....
        /*00a0*/ 	.word	0xffffffff


	//   ....[26]....
        /*00a4*/ 	.word	0xffffffff


	//   ....[27]....
        /*00a8*/ 	.word	0xffffffff


	//----- nvinfo : EIATTR_COOP_GROUP_INSTR_OFFSETS
	.align		4
.L_1715:
        /*00ac*/ 	.byte	0x04, 0x28
        /*00ae*/ 	.short	(.L_1717 - .L_1716)


	//   ....[0]....
.L_1716:
        /*00b0*/ 	.word	0x000005c0


	//   ....[1]....
        /*00b4*/ 	.word	0x00000680


	//   ....[2]....
        /*00b8*/ 	.word	0x00003570


	//   ....[3]....
        /*00bc*/ 	.word	0x00004740


	//   ....[4]....
        /*00c0*/ 	.word	0x00004770


	//   ....[5]....
        /*00c4*/ 	.word	0x000047a0


	//   ....[6]....
        /*00c8*/ 	.word	0x000047c0


	//   ....[7]....
        /*00cc*/ 	.word	0x00004840


	//   ....[8]....
        /*00d0*/ 	.word	0x00004870


	//   ....[9]....
        /*00d4*/ 	.word	0x000048c0


	//   ....[10]....
        /*00d8*/ 	.word	0x00004900


	//   ....[11]....
        /*00dc*/ 	.word	0x000049c0


	//   ....[12]....
        /*00e0*/ 	.word	0x000049f0


	//   ....[13]....
        /*00e4*/ 	.word	0x00004a60


	//   ....[14]....
        /*00e8*/ 	.word	0x00004a90


	//   ....[15]....
        /*00ec*/ 	.word	0x00004b10


	//   ....[16]....
        /*00f0*/ 	.word	0x00004b40


	//   ....[17]....
        /*00f4*/ 	.word	0x00004b70


	//   ....[18]....
        /*00f8*/ 	.word	0x00004ba0


	//   ....[19]....
        /*00fc*/ 	.word	0x00004c90


	//   ....[20]....
        /*0100*/ 	.word	0x00004cb0


	//   ....[21]....
        /*0104*/ 	.word	0x00004cc0


	//   ....[22]....
        /*0108*/ 	.word	0x00004cd0


	//   ....[23]....
        /*010c*/ 	.word	0x00004db0


	//   ....[24]....
        /*0110*/ 	.word	0x00004df0


	//   ....[25]....
        /*0114*/ 	.word	0x00004e00


	//   ....[26]....
        /*0118*/ 	.word	0x00004e10


	//   ....[27]....
        /*011c*/ 	.word	0x00005b30


	//----- nvinfo : EIATTR_EXIT_INSTR_OFFSETS
	.align		4
.L_1717:
        /*0120*/ 	.byte	0x04, 0x1c
        /*0122*/ 	.short	(.L_1719 - .L_1718)


	//   ....[0]....
.L_1718:
        /*0124*/ 	.word	0x00000320


	//   ....[1]....
        /*0128*/ 	.word	0x00005c60


	//----- nvinfo : EIATTR_MAX_THREADS
	.align		4
.L_1719:
        /*012c*/ 	.byte	0x04, 0x05
        /*012e*/ 	.short	(.L_1721 - .L_1720)
.L_1720:
        /*0130*/ 	.word	0x00000020
        /*0134*/ 	.word	0x00000001
        /*0138*/ 	.word	0x00000001


	//----- nvinfo : EIATTR_CRS_STACK_SIZE
	.align		4
.L_1721:
        /*013c*/ 	.byte	0x04, 0x1e
        /*013e*/ 	.short	(.L_1723 - .L_1722)
.L_1722:
        /*0140*/ 	.word	0x00000000
.L_1723:


//--------------------- .nv.info._Z25selective_scan_fwd_kernelI32Selective_Scan_fwd_kernel_traitsILi32ELi16ELi1ELb1ELb1ELb0ELb1EN3c108BFloat16ENS1_7complexIfEEEEv13SSMParamsBase --------------------------
	.section	.nv.info._Z25selective_scan_fwd_kernelI32Selective_Scan_fwd_kernel_traitsILi32ELi16ELi1ELb1ELb1ELb0ELb1EN3c108BFloat16ENS1_7complexIfEEEEv13SSMParamsBase,"",@"SHT_CUDA_INFO"
	.sectionflags	@""
	.align	4


	//----- nvinfo : EIATTR_CUDA_API_VERSION
	.align		4
        /*0000*/ 	.byte	0x04, 0x37
        /*0002*/ 	.short	(.L_1725 - .L_1724)
.L_1724:
        /*0004*/ 	.word	0x00000082


	//----- nvinfo : EIATTR_SW2861232_WAR
	.align		4
.L_1725:
        /*0008*/ 	.byte	0x01, 0x35
	.zero		2


	//----- nvinfo : EIATTR_PARAM_CBANK
	.align		4
        /*000c*/ 	.byte	0x04, 0x0a
        /*000e*/ 	.short	(.L_1727 - .L_1726)
	.align		4
.L_1726:
        /*0010*/ 	.word	index@(.nv.constant0._Z25selective_scan_fwd_kernelI32Selective_Scan_fwd_kernel_traitsILi32ELi16ELi1ELb1ELb1ELb0ELb1EN3c108BFloat16ENS1_7complexIfEEEEv13SSMParamsBase)
        /*0014*/ 	.short	0x0160
        /*0016*/ 	.short	0x0118


	//----- nvinfo : EIATTR_CBANK_PARAM_SIZE
	.align		4
.L_1727:
        /*0018*/ 	.byte	0x03, 0x19
        /*001a*/ 	.short	0x0118


	//----- nvinfo : EIATTR_KPARAM_INFO
	.align		4
        /*001c*/ 	.byte	0x04, 0x17
        /*001e*/ 	.short	(.L_1729 - .L_1728)
.L_1728:
        /*0020*/ 	.word	0x00000000
        /*0024*/ 	.short	0x0000
        /*0026*/ 	.short	0x0000
        /*0028*/ 	.byte	0x00, 0xf0, 0x61, 0x04


	//----- nvinfo : EIATTR_MAXREG_COUNT
	.align		4
.L_1729:
        /*002c*/ 	.byte	0x03, 0x1b
        /*002e*/ 	.short	0x00ff


	//----- nvinfo : EIATTR_NUM_BARRIERS
	.align		4
        /*0030*/ 	.byte	0x02, 0x4c
        /*0032*/ 	.byte	0x01
	.zero		1


	//----- nvinfo : EIATTR_MERCURY_ISA_VERSION
	.align		4
        /*0034*/ 	.byte	0x03, 0x5f
        /*0036*/ 	.short	0x0000


	//----- nvinfo : EIATTR_COOP_GROUP_MASK_REGIDS
	.align		4
        /*0038*/ 	.byte	0x04, 0x29
        /*003a*/ 	.short	(.L_1731 - .L_1730)


	//   ....[0]....
.L_1730:
        /*003c*/ 	.word	0xffffffff


	//   ....[1]....
        /*0040*/ 	.word	0xffffffff


	//   ....[2]....
        /*0044*/ 	.word	0xffffffff


	//   ....[3]....
        /*0048*/ 	.word	0xffffffff


	//   ....[4]....
        /*004c*/ 	.word	0xffffffff


	//   ....[5]....
        /*0050*/ 	.word	0xffffffff


	//   ....[6]....
        /*0054*/ 	.word	0xffffffff


	//   ....[7]....
        /*0058*/ 	.word	0xffffffff


	//   ....[8]....
        /*005c*/ 	.word	0xffffffff


	//   ....[9]....
        /*0060*/ 	.word	0xffffffff


	//   ....[10]....
        /*0064*/ 	.word	0xffffffff


	//   ....[11]....
        /*0068*/ 	.word	0xffffffff


	//   ....[12]....
        /*006c*/ 	.word	0xffffffff


	//   ....[13]....
        /*0070*/ 	.word	0xffffffff


	//   ....[14]....
        /*0074*/ 	.word	0xffffffff


	//   ....[15]....
        /*0078*/ 	.word	0xffffffff


	//   ....[16]....
        /*007c*/ 	.word	0xffffffff


	//   ....[17]....
        /*0080*/ 	.word	0xffffffff


	//   ....[18]....
        /*0084*/ 	.word	0xffffffff


	//   ....[19]....
        /*0088*/ 	.word	0xffffffff


	//   ....[20]....
        /*008c*/ 	.word	0xffffffff


	//   ....[21]....
        /*0090*/ 	.word	0xffffffff


	//   ....[22]....
        /*0094*/ 	.word	0xffffffff


	//   ....[23]....
        /*0098*/ 	.word	0xffffffff


	//   ....[24]....
        /*009c*/ 	.word	0xffffffff


	//   ....[25]....
        /*00a0*/ 	.word	0xffffffff


	//   ....[26]....
        /*00a4*/ 	.word	0xffffffff


	//   ....[27]....
        /*00a8*/ 	.word	0xffffffff


	//   ....[28]....
        /*00ac*/ 	.word	0xffffffff


	//   ....[29]....
        /*00b0*/ 	.word	0xffffffff


	//----- nvinfo : EIATTR_COOP_GROUP_INSTR_OFFSETS
	.align		4
.L_1731:
        /*00b4*/ 	.byte	0x04, 0x28
        /*00b6*/ 	.short	(.L_1733 - .L_1732)


	//   ....[0]....
.L_1732:
        /*00b8*/ 	.word	0x000005c0


	//   ....[1]....
        /*00bc*/ 	.word	0x00000680


	//   ....[2]....
        /*00c0*/ 	.word	0x00003570


	//   ....[3]....
        /*00c4*/ 	.word	0x00004740


	//   ....[4]....
        /*00c8*/ 	.word	0x00004770


	//   ....[5]....
        /*00cc*/ 	.word	0x000047a0


	//   ....[6]....
        /*00d0*/ 	.word	0x000047c0


	//   ....[7]....
        /*00d4*/ 	.word	0x00004840


	//   ....[8]....
        /*00d8*/ 	.word	0x00004870


	//   ....[9]....
        /*00dc*/ 	.word	0x000048c0


	//   ....[10]....
        /*00e0*/ 	.word	0x00004900


	//   ....[11]....
        /*00e4*/ 	.word	0x000049c0


	//   ....[12]....
        /*00e8*/ 	.word	0x000049f0


	//   ....[13]....
        /*00ec*/ 	.word	0x00004a60


	//   ....[14]....
        /*00f0*/ 	.word	0x00004a90


	//   ....[15]....
        /*00f4*/ 	.word	0x00004b10


	//   ....[16]....
        /*00f8*/ 	.word	0x00004b40


	//   ....[17]....
        /*00fc*/ 	.word	0x00004b70


	//   ....[18]....
        /*0100*/ 	.word	0x00004ba0


	//   ....[19]....
        /*0104*/ 	.word	0x00004c90


	//   ....[20]....
        /*0108*/ 	.word	0x00004cb0


	//   ....[21]....
        /*010c*/ 	.word	0x00004cc0


	//   ....[22]....
        /*0110*/ 	.word	0x00004cd0


	//   ....[23]....
        /*0114*/ 	.word	0x00004db0


	//   ....[24]....
        /*0118*/ 	.word	0x00004df0


	//   ....[25]....
        /*011c*/ 	.word	0x00004e00


	//   ....[26]....
        /*0120*/ 	.word	0x00004e10


	//   ....[27]....
        /*0124*/ 	.word	0x00005b10


	//   ....[28]....
        /*0128*/ 	.word	0x00005d40


	//   ....[29]....
        /*012c*/ 	.word	0x000065a0


	//----- nvinfo : EIATTR_EXIT_INSTR_OFFSETS
	.align		4
.L_1733:
        /*0130*/ 	.byte	0x04, 0x1c
        /*0132*/ 	.short	(.L_1735 - .L_1734)


	//   ....[0]....
.L_1734:
        /*0134*/ 	.word	0x00000320


	//   ....[1]....
        /*0138*/ 	.word	0x00006640


	//----- nvinfo : EIATTR_MAX_THREADS
	.align		4
.L_1735:
        /*013c*/ 	.byte	0x04, 0x05
        /*013e*/ 	.short	(.L_1737 - .L_1736)
.L_1736:
        /*0140*/ 	.word	0x00000020
        /*0144*/ 	.word	0x00000001
        /*0148*/ 	.word	0x00000001


	//----- nvinfo : EIATTR_CRS_STACK_SIZE
	.align		4
.L_1737:
        /*014c*/ 	.byte	0x04, 0x1e
        /*014e*/ 	.short	(.L_1739 - .L_1738)
.L_1738:
        /*0150*/ 	.word	0x00000000
.L_1739:


//--------------------- .nv.info._Z25selective_scan_fwd_kernelI32Selective_Scan_fwd_kernel_traitsILi32ELi16ELi1ELb1ELb1ELb1ELb0EN3c108BFloat16ENS1_7complexIfEEEEv13SSMParamsBase --------------------------
	.section	.nv.info._Z25selective_scan_fwd_kernelI32Selective_Scan_fwd_kernel_traitsILi32ELi16ELi1ELb1ELb1ELb1ELb0EN3c108BFloat16ENS1_7complexIfEEEEv13SSMParamsBase,"",@"SHT_CUDA_INFO"
	.sectionflags	@""
	.align	4


	//----- nvinfo : EIATTR_CUDA_API_VERSION
	.align		4
        /*0000*/ 	.byte	0x04, 0x37
        /*0002*/ 	.short	(.L_1741 - .L_1740)
.L_1740:
        /*0004*/ 	.word	0x00000082


	//----- nvinfo : EIATTR_SW2861232_WAR
	.align		4
.L_1741:
        /*0008*/ 	.byte	0x01, 0x35
	.zero		2


	//----- nvinfo : EIATTR_PARAM_CBANK
	.align		4
        /*000c*/ 	.byte	0x04, 0x0a
        /*000e*/ 	.short	(.L_1743 - .L_1742)
	.align		4
.L_1742:
        /*0010*/ 	.word	index@(.nv.constant0._Z25selective_scan_fwd_kernelI32Selective_Scan_fwd_kernel_traitsILi32ELi16ELi1ELb1ELb1ELb1ELb0EN3c108BFloat16ENS1_7complexIfEEEEv13SSMParamsBase)
        /*0014*/ 	.short	0x0160
        /*0016*/ 	.short	0x0118


	//----- nvinfo : EIATTR_CBANK_PARAM_SIZE
	.align		4
.L_1743:
        /*0018*/ 	.byte	0x03, 0x19
        /*001a*/ 	.short	0x0118


	//----- nvinfo : EIATTR_KPARAM_INFO
	.align		4
        /*001c*/ 	.byte	0x04, 0x17
        /*001e*/ 	.short	(.L_1745 - .L_1744)
.L_1744:
        /*0020*/ 	.word	0x00000000
        /*0024*/ 	.short	0x0000
        /*0026*/ 	.short	0x0000
        /*0028*/ 	.byte	0x00, 0xf0, 0x61, 0x04


	//----- nvinfo : EIATTR_MAXREG_COUNT
	.align		4
.L_1745:
        /*002c*/ 	.byte	0x03, 0x1b
        /*002e*/ 	.short	0x00ff


	//----- nvinfo : EIATTR_NUM_BARRIERS
	.align		4
        /*0030*/ 	.byte	0x02, 0x4c
        /*0032*/ 	.byte	0x01
	.zero		1


	//----- nvinfo : EIATTR_MERCURY_ISA_VERSION
	.align		4
        /*0034*/ 	.byte	0x03, 0x5f
        /*0036*/ 	.short	0x0000


	//----- nvinfo : EIATTR_COOP_GROUP_MASK_REGIDS
	.align		4
        /*0038*/ 	.byte	0x04, 0x29
        /*003a*/ 	.short	(.L_1747 - .L_1746)


	//   ....[0]....
.L_1746:
        /*003c*/ 	.word	0xffffffff


	//   ....[1]....
        /*0040*/ 	.word	0xffffffff


	//   ....[2]....
        /*0044*/ 	.word	0xffffffff


	//   ....[3]....
        /*0048*/ 	.word	0xffffffff


	//   ....[4]....
        /*004c*/ 	.word	0xffffffff


	//   ....[5]....
        /*0050*/ 	.word	0xffffffff


	//   ....[6]....
        /*0054*/ 	.word	0xffffffff


	//   ....[7]....
        /*0058*/ 	.word	0xffffffff


	//   ....[8]....
        /*005c*/ 	.word	0xffffffff


	//   ....[9]....
        /*0060*/ 	.word	0xffffffff


	//   ....[10]....
        /*0064*/ 	.word	0xffffffff


	//   ....[11]....
        /*0068*/ 	.word	0xffffffff


	//   ....[12]....
        /*006c*/ 	.word	0xffffffff


	//   ....[13]....
        /*0070*/ 	.word	0xffffffff


	//   ....[14]....
        /*0074*/ 	.word	0xffffffff


	//   ....[15]....
        /*0078*/ 	.word	0xffffffff


	//   ....[16]....
        /*007c*/ 	.word	0xffffffff


	//   ....[17]....
        /*0080*/ 	.word	0xffffffff


	//   ....[18]....
        /*0084*/ 	.word	0xffffffff


	//   ....[19]....
        /*0088*/ 	.word	0xffffffff


	//   ....[20]....
        /*008c*/ 	.word	0xffffffff


	//   ....[21]....
        /*0090*/ 	.word	0xffffffff


	//   ....[22]....
        /*0094*/ 	.word	0xffffffff


	//   ....[23]....
        /*0098*/ 	.word	0xffffffff


	//   ....[24]....
        /*009c*/ 	.word	0xffffffff


	//   ....[25]....
        /*00a0*/ 	.word	0xffffffff


	//   ....[26]....
        /*00a4*/ 	.word	0xffffffff


	//   ....[27]....
        /*00a8*/ 	.word	0xffffffff


	//   ....[28]....
        /*00ac*/ 	.word	0xffffffff


	//----- nvinfo : EIATTR_COOP_GROUP_INSTR_OFFSETS
	.align		4
.L_1747:
        /*00b0*/ 	.byte	0x04, 0x28
        /*00b2*/ 	.short	(.L_1749 - .L_1748)


	//   ....[0]....
.L_1748:
        /*00b4*/ 	.word	0x000006f0


	//   ....[1]....
        /*00b8*/ 	.word	0x000007b0


	//   ....[2]....
        /*00bc*/ 	.word	0x000033c0


	//   ....[3]....
        /*00c0*/ 	.word	0x00004930


	//   ....[4]....
        /*00c4*/ 	.word	0x00004950


	//   ....[5]....
        /*00c8*/ 	.word	0x00004960


	//   ....[6]....
        /*00cc*/ 	.word	0x00004970


	//   ....[7]....
        /*00d0*/ 	.word	0x00004a30


	//   ....[8]....
        /*00d4*/ 	.word	0x00004a50


	//   ....[9]....
        /*00d8*/ 	.word	0x00004a60


	//   ....[10]....
        /*00dc*/ 	.word	0x00004a70


	//   ....[11]....
        /*00e0*/ 	.word	0x00004b30


	//   ....[12]....
        /*00e4*/ 	.word	0x00004b50


	//   ....[13]....
        /*00e8*/ 	.word	0x00004b60


	//   ....[14]....
        /*00ec*/ 	.word	0x00004b70


	//   ....[15]....
        /*00f0*/ 	.word	0x00004c20


	//   ....[16]....
        /*00f4*/ 	.word	0x00004c50


	//   ....[17]....
        /*00f8*/ 	.word	0x00004c60


	//   ....[18]....
        /*00fc*/ 	.word	0x00004c70


	//   ....[19]....
        /*0100*/ 	.word	0x00004d40


	//   ....[20]....
        /*0104*/ 	.word	0x00004d60


	//   ....[21]....
        /*0108*/ 	.word	0x00004d80


	//   ....[22]....
        /*010c*/ 	.word	0x00004da0


	//   ....[23]....
        /*0110*/ 	.word	0x00004e10


	//   ....[24]....
        /*0114*/ 	.word	0x00004fb0


	//   ....[25]....
        /*0118*/ 	.word	0x00004fd0


	//   ....[26]....
        /*011c*/ 	.word	0x00004fe0


	//   ....[27]....
        /*0120*/ 	.word	0x00004ff0


	//   ....[28]....
        /*0124*/ 	.word	0x00005ef0


	//----- nvinfo : EIATTR_EXIT_INSTR_OFFSETS
	.align		4
.L_1749:
        /*0128*/ 	.byte	0x04, 0x1c
        /*012a*/ 	.short	(.L_1751 - .L_1750)


	//   ....[0]....
.L_1750:
        /*012c*/ 	.word	0x000003a0


	//   ....[1]....
        /*0130*/ 	.word	0x00006040


	//----- nvinfo : EIATTR_MAX_THREADS
	.align		4
.L_1751:
        /*0134*/ 	.byte	0x04, 0x05
        /*0136*/ 	.short	(.L_1753 - .L_1752)
.L_1752:
        /*0138*/ 	.word	0x00000020
        /*013c*/ 	.word	0x00000001
        /*0140*/ 	.word	0x00000001


	//----- nvinfo : EIATTR_CRS_STACK_SIZE
	.align		4
.L_1753:
        /*0144*/ 	.byte	0x04, 0x1e
        /*0146*/ 	.short	(.L_1755 - .L_1754)
.L_1754:
        /*0148*/ 	.word	0x00000000
.L_1755:


//--------------------- .nv.info._Z25selective_scan_fwd_kernelI32Selective_Scan_fwd_kernel_traitsILi32ELi16ELi1ELb1ELb1ELb1ELb1EN3c108BFloat16ENS1_7complexIfEEEEv13SSMParamsBase --------------------------
	.section	.nv.info._Z25selective_scan_fwd_kernelI32Selective_Scan_fwd_kernel_traitsILi32ELi16ELi1ELb1ELb1ELb1ELb1EN3c108BFloat16ENS1_7complexIfEEEEv13SSMParamsBase,"",@"SHT_CUDA_INFO"
	.sectionflags	@""
	.align	4


	//----- nvinfo : EIATTR_CUDA_API_VERSION
	.align		4
        /*0000*/ 	.byte	0x04, 0x37
        /*0002*/ 	.short	(.L_1757 - .L_1756)
.L_1756:
        /*0004*/ 	.word	0x00000082


	//----- nvinfo : EIATTR_SW2861232_WAR
	.align		4
.L_1757:
        /*0008*/ 	.byte	0x01, 0x35
	.zero		2


	//----- nvinfo : EIATTR_PARAM_CBANK
	.align		4
        /*000c*/ 	.byte	0x04, 0x0a
        /*000e*/ 	.short	(.L_1759 - .L_1758)
	.align		4
.L_1758:
        /*0010*/ 	.word	index@(.nv.constant0._Z25selective_scan_fwd_kernelI32Selective_Scan_fwd_kernel_traitsILi32ELi16ELi1ELb1ELb1ELb1ELb1EN3c108BFloat16ENS1_7complexIfEEEEv13SSMParamsBase)
        /*0014*/ 	.short	0x0160
        /*0016*/ 	.short	0x0118


	//----- nvinfo : EIATTR_CBANK_PARAM_SIZE
	.align		4
.L_1759:
        /*0018*/ 	.byte	0x03, 0x19
        /*001a*/ 	.short	0x0118


	//----- nvinfo : EIATTR_KPARAM_INFO
	.align		4
        /*001c*/ 	.byte	0x04, 0x17
        /*001e*/ 	.short	(.L_1761 - .L_1760)
.L_1760:
        /*0020*/ 	.word	0x00000000
        /*0024*/ 	.short	0x0000
        /*0026*/ 	.short	0x0000
        /*0028*/ 	.byte	0x00, 0xf0, 0x61, 0x04


	//----- nvinfo : EIATTR_MAXREG_COUNT
	.align		4
.L_1761:
        /*002c*/ 	.byte	0x03, 0x1b
        /*002e*/ 	.short	0x00ff


	//----- nvinfo : EIATTR_NUM_BARRIERS
	.align		4
        /*0030*/ 	.byte	0x02, 0x4c
        /*0032*/ 	.byte	0x01
	.zero		1


	//----- nvinfo : EIATTR_MERCURY_ISA_VERSION
	.align		4
        /*0034*/ 	.byte	0x03, 0x5f
        /*0036*/ 	.short	0x0000


	//----- nvinfo : EIATTR_COOP_GROUP_MASK_REGIDS
	.align		4
        /*0038*/ 	.byte	0x04, 0x29
        /*003a*/ 	.short	(.L_1763 - .L_1762)


	//   ....[0]....
.L_1762:
        /*003c*/ 	.word	0xffffffff


	//   ....[1]....
        /*0040*/ 	.word	0xffffffff


	//   ....[2]....
        /*0044*/ 	.word	0xffffffff


	//   ....[3]....
        /*0048*/ 	.word	0xffffffff


	//   ....[4]....
        /*004c*/ 	.word	0xffffffff


	//   ....[5]....
        /*0050*/ 	.word	0xffffffff


	//   ....[6]....
        /*0054*/ 	.word	0xffffffff


	//   ....[7]....
        /*0058*/ 	.word	0xffffffff


	//   ....[8]....
        /*005c*/ 	.word	0xffffffff


	//   ....[9]....
        /*0060*/ 	.word	0xffffffff


	//   ....[10]....
        /*0064*/ 	.word	0xffffffff


	//   ....[11]....
        /*0068*/ 	.word	0xffffffff


	//   ....[12]....
        /*006c*/ 	.word	0xffffffff


	//   ....[13]....
        /*0070*/ 	.word	0xffffffff


	//   ....[14]....
        /*0074*/ 	.word	0xffffffff


	//   ....[15]....
        /*0078*/ 	.word	0xffffffff


	//   ....[16]....
        /*007c*/ 	.word	0xffffffff


	//   ....[17]....
        /*0080*/ 	.word	0xffffffff


	//   ....[18]....
        /*0084*/ 	.word	0xffffffff


	//   ....[19]....
        /*0088*/ 	.word	0xffffffff


	//   ....[20]....
        /*008c*/ 	.word	0xffffffff


	//   ....[21]....
        /*0090*/ 	.word	0xffffffff


	//   ....[22]....
        /*0094*/ 	.word	0xffffffff


	//   ....[23]....
        /*0098*/ 	.word	0xffffffff


	//   ....[24]....
        /*009c*/ 	.word	0xffffffff


	//   ....[25]....
        /*00a0*/ 	.word	0xffffffff


	//   ....[26]....
        /*00a4*/ 	.word	0xffffffff


	//   ....[27]....
        /*00a8*/ 	.word	0xffffffff


	//   ....[28]....
        /*00ac*/ 	.word	0xffffffff


	//   ....[29]....
        /*00b0*/ 	.word	0xffffffff


	//   ....[30]....
        /*00b4*/ 	.word	0xffffffff


	//----- nvinfo : EIATTR_COOP_GROUP_INSTR_OFFSETS
	.align		4
.L_1763:
        /*00b8*/ 	.byte	0x04, 0x28
        /*00ba*/ 	.short	(.L_1765 - .L_1764)


	//   ....[0]....
.L_1764:
        /*00bc*/ 	.word	0x000006f0


	//   ....[1]....
        /*00c0*/ 	.word	0x000007b0


	//   ....[2]....
        /*00c4*/ 	.word	0x000033c0


	//   ....[3]....
        /*00c8*/ 	.word	0x00004930


	//   ....[4]....
        /*00cc*/ 	.word	0x00004950


	//   ....[5]....
        /*00d0*/ 	.word	0x00004960


	//   ....[6]....
        /*00d4*/ 	.word	0x00004970


	//   ....[7]....
        /*00d8*/ 	.word	0x00004a30


	//   ....[8]....
        /*00dc*/ 	.word	0x00004a50


	//   ....[9]....
        /*00e0*/ 	.word	0x00004a60


	//   ....[10]....
        /*00e4*/ 	.word	0x00004a70


	//   ....[11]....
        /*00e8*/ 	.word	0x00004b30


	//   ....[12]....
        /*00ec*/ 	.word	0x00004b50


	//   ....[13]....
        /*00f0*/ 	.word	0x00004b60


	//   ....[14]....
        /*00f4*/ 	.word	0x00004b70


	//   ....[15]....
        /*00f8*/ 	.word	0x00004c20


	//   ....[16]....
        /*00fc*/ 	.word	0x00004c50


	//   ....[17]....
        /*0100*/ 	.word	0x00004c60


	//   ....[18]....
        /*0104*/ 	.word	0x00004c70


	//   ....[19]....
        /*0108*/ 	.word	0x00004d40


	//   ....[20]....
        /*010c*/ 	.word	0x00004d60


	//   ....[21]....
        /*0110*/ 	.word	0x00004d80


	//   ....[22]....
        /*0114*/ 	.word	0x00004da0


	//   ....[23]....
        /*0118*/ 	.word	0x00004e10


	//   ....[24]....
        /*011c*/ 	.word	0x00004fb0


	//   ....[25]....
        /*0120*/ 	.word	0x00004fd0


	//   ....[26]....
        /*0124*/ 	.word	0x00004fe0


	//   ....[27]....
        /*0128*/ 	.word	0x00004ff0


	//   ....[28]....
        /*012c*/ 	.word	0x00005ed0


	//   ....[29]....
        /*0130*/ 	.word	0x00006120


	//   ....[30]....
        /*0134*/ 	.word	0x00006920


	//----- nvinfo : EIATTR_EXIT_INSTR_OFFSETS
	.align		4
.L_1765:
        /*0138*/ 	.byte	0x04, 0x1c
        /*013a*/ 	.short	(.L_1767 - .L_1766)


	//   ....[0]....
.L_1766:
        /*013c*/ 	.word	0x000003a0


	//   ....[1]....
        /*0140*/ 	.word	0x00006a20


	//----- nvinfo : EIATTR_MAX_THREADS
	.align		4
.L_1767:
        /*0144*/ 	.byte	0x04, 0x05
        /*0146*/ 	.short	(.L_1769 - .L_1768)
.L_1768:
        /*0148*/ 	.word	0x00000020
        /*014c*/ 	.word	0x00000001
        /*0150*/ 	.word	0x00000001


	//----- nvinfo : EIATTR_CRS_STACK_SIZE
	.align		4
.L_1769:
        /*0154*/ 	.byte	0x04, 0x1e
        /*0156*/ 	.short	(.L_1771 - .L_1770)
.L_1770:
        /*0158*/ 	.word	0x00000000
.L_1771:


//--------------------- .nv.info._Z25selective_scan_fwd_kernelI32Selective_Scan_fwd_kernel_traitsILi32ELi8ELi1ELb0ELb0ELb0ELb0EN3c108BFloat16ENS1_7complexIfEEEEv13SSMParamsBase --------------------------
	.section	.nv.info._Z25selective_scan_fwd_kernelI32Selective_Scan_fwd_kernel_traitsILi32ELi8ELi1ELb0ELb0ELb0ELb0EN3c108BFloat16ENS1_7complexIfEEEEv13SSMParamsBase,"",@"SHT_CUDA_INFO"
	.sectionflags	@""
	.align	4


	//----- nvinfo : EIATTR_CUDA_API_VERSION
	.align		4
        /*0000*/ 	.byte	0x04, 0x37
        /*0002*/ 	.short	(.L_1773 - .L_1772)
.L_1772:
        /*0004*/ 	.word	0x00000082


	//----- nvinfo : EIATTR_SW2861232_WAR
	.align		4
.L_1773:
        /*0008*/ 	.byte	0x01, 0x35
	.zero		2


	//----- nvinfo : EIATTR_PARAM_CBANK
	.align		4
        /*000c*/ 	.byte	0x04, 0x0a
        /*000e*/ 	.short	(.L_1775 - .L_1774)
	.align		4
.L_1774:
        /*0010*/ 	.word	index@(.nv.constant0._Z25selective_scan_fwd_kernelI32Selective_Scan_fwd_kernel_traitsILi32ELi8ELi1ELb0ELb0ELb0ELb0EN3c108BFloat16ENS1_7complexIfEEEEv13SSMParamsBase)
        /*0014*/ 	.short	0x0160
        /*0016*/ 	.short	0x0118


	//----- nvinfo : EIATTR_CBANK_PARAM_SIZE
	.align		4
.L_1775:
        /*0018*/ 	.byte	0x03, 0x19
        /*001a*/ 	.short	0x0118


	//----- nvinfo : EIATTR_KPARAM_INFO
	.align		4
        /*001c*/ 	.byte	0x04, 0x17
        /*001e*/ 	.short	(.L_1777 - .L_1776)
.L_1776:
        /*0020*/ 	.word	0x00000000
        /*0024*/ 	.short	0x0000
        /*0026*/ 	.short	0x0000
        /*0028*/ 	.byte	0x00, 0xf0, 0x61, 0x04


	//----- nvinfo : EIATTR_MAXREG_COUNT
	.align		4
.L_1777:
        /*002c*/ 	.byte	0x03, 0x1b
        /*002e*/ 	.short	0x00ff


	//----- nvinfo : EIATTR_NUM_BARRIERS
	.align		4
        /*0030*/ 	.byte	0x02, 0x4c
        /*0032*/ 	.byte	0x01
	.zero		1


	//----- nvinfo : EIATTR_MERCURY_ISA_VERSION
	.align		4
        /*0034*/ 	.byte	0x03, 0x5f
        /*0036*/ 	.short	0x0000


	//----- nvinfo : EIATTR_COOP_GROUP_MASK_REGIDS
	.align		4
        /*0038*/ 	.byte	0x04, 0x29
        /*003a*/ 	.short	(.L_1779 - .L_1778)


	//   ....[0]....
.L_1778:
        /*003c*/ 	.word	0xffffffff


	//   ....[1]....
        /*0040*/ 	.word	0xffffffff


	//   ....[2]....
        /*0044*/ 	.word	0xffffffff


	//   ....[3]....
        /*0048*/ 	.word	0xffffffff


	//   ....[4]....
        /*004c*/ 	.word	0xffffffff


	//   ....[5]....
        /*0050*/ 	.word	0xffffffff


	//   ....[6]....
        /*0054*/ 	.word	0xffffffff


	//   ....[7]....
        /*0058*/ 	.word	0xffffffff


	//   ....[8]....
        /*005c*/ 	.word	0xffffffff


	//   ....[9]....
        /*0060*/ 	.word	0xffffffff


	//   ....[10]....
        /*0064*/ 	.word	0xffffffff


	//   ....[11]....
        /*0068*/ 	.word	0xffffffff


	//   ....[12]....
        /*006c*/ 	.word	0xffffffff


	//   ....[13]....
        /*0070*/ 	.word	0xffffffff


	//   ....[14]....
        /*0074*/ 	.word	0xffffffff


	//   ....[15]....
        /*0078*/ 	.word	0xffffffff


	//   ....[16]....
        /*007c*/ 	.word	0xffffffff


	//   ....[17]....
        /*0080*/ 	.word	0xffffffff


	//   ....[18]....
        /*0084*/ 	.word	0xffffffff


	//   ....[19]....
        /*0088*/ 	.word	0xffffffff


	//   ....[20]....
        /*008c*/ 	.word	0xffffffff


	//   ....[21]....
        /*0090*/ 	.word	0xffffffff


	//   ....[22]....
        /*0094*/ 	.word	0xffffffff


	//   ....[23]....
        /*0098*/ 	.word	0xffffffff


	//   ....[24]....
        /*009c*/ 	.word	0xffffffff


	//   ....[25]....
        /*00a0*/ 	.word	0xffffffff


	//   ....[26]....
        /*00a4*/ 	.word	0xffffffff


	//----- nvinfo : EIATTR_COOP_GROUP_INSTR_OFFSETS
	.align		4
.L_1779:
        /*00a8*/ 	.byte	0x04, 0x28
        /*00aa*/ 	.short	(.L_1781 - .L_1780)


	//   ....[0]....
.L_1780:
        /*00ac*/ 	.word	0x00000870


	//   ....[1]....
        /*00b0*/ 	.word	0x00000b10


	//   ....[2]....
        /*00b4*/ 	.word	0x00002cf0


	//   ....[3]....
        /*00b8*/ 	.word	0x00002d10


	//   ....[4]....
        /*00bc*/ 	.word	0x00002d50


	//   ....[5]....
        /*00c0*/ 	.word	0x00002d60


	//   ....[6]....
        /*00c4*/ 	.word	0x00002df0


	//   ....[7]....
        /*00c8*/ 	.word	0x00002e10


	//   ....[8]....
        /*00cc*/ 	.word	0x00002e50


	//   ....[9]....
        /*00d0*/ 	.word	0x00002e60


	//   ....[10]....
        /*00d4*/ 	.word	0x00002f00


	//   ....[11]....
        /*00d8*/ 	.word	0x00002f20


	//   ....[12]....
        /*00dc*/ 	.word	0x00002f50


	//   ....[13]....
        /*00e0*/ 	.word	0x00002f60


	//   ....[14]....
        /*00e4*/ 	.word	0x00003000


	//   ....[15]....
        /*00e8*/ 	.word	0x00003030


	//   ....[16]....
        /*00ec*/ 	.word	0x00003050


	//   ....[17]....
        /*00f0*/ 	.word	0x00003060


	//   ....[18]....
        /*00f4*/ 	.word	0x00003100


	//   ....[19]....
        /*00f8*/ 	.word	0x00003140


	//   ....[20]....
        /*00fc*/ 	.word	0x00003150


	//   ....[21]....
        /*0100*/ 	.word	0x00003160


	//   ....[22]....
        /*0104*/ 	.word	0x000032f0


	//   ....[23]....
        /*0108*/ 	.word	0x00003310


	//   ....[24]....
        /*010c*/ 	.word	0x00003320


	//   ....[25]....
        /*0110*/ 	.word	0x00003330


	//   ....[26]....
        /*0114*/ 	.word	0x00003c40


	//----- nvinfo : EIATTR_EXIT_INSTR_OFFSETS
	.align		4
.L_1781:
        /*0118*/ 	.byte	0x04, 0x1c
        /*011a*/ 	.short	(.L_1783 - .L_1782)


	//   ....[0]....
.L_1782:
        /*011c*/ 	.word	0x00000130


	//   ....[1]....
        /*0120*/ 	.word	0x00004090


	//----- nvinfo : EIATTR_MAX_THREADS
	.align		4
.L_1783:
        /*0124*/ 	.byte	0x04, 0x05
        /*0126*/ 	.short	(.L_1785 - .L_1784)
.L_1784:
        /*0128*/ 	.word	0x00000020
        /*012c*/ 	.word	0x00000001
        /*0130*/ 	.word	0x00000001


	//----- nvinfo : EIATTR_CRS_STACK_SIZE
	.align		4
.L_1785:
        /*0134*/ 	.byte	0x04, 0x1e
        /*0136*/ 	.short	(.L_1787 - .L_1786)
.L_1786:
        /*0138*/ 	.word	0x00000000
.L_1787:


//--------------------- .nv.info._Z25selective_scan_fwd_kernelI32Selective_Scan_fwd_kernel_traitsILi32ELi8ELi1ELb0ELb0ELb0ELb1EN3c108BFloat16ENS1_7complexIfEEEEv13SSMParamsBase --------------------------
	.section	.nv.info._Z25selective_scan_fwd_kernelI32Selective_Scan_fwd_kernel_traitsILi32ELi8ELi1ELb0ELb0ELb0ELb1EN3c108BFloat16ENS1_7complexIfEEEEv13SSMParamsBase,"",@"SHT_CUDA_INFO"
	.sectionflags	@""
	.align	4


	//----- nvinfo : EIATTR_CUDA_API_VERSION
	.align		4
        /*0000*/ 	.byte	0x04, 0x37
        /*0002*/ 	.short	(.L_1789 - .L_1788)
.L_1788:
        /*0004*/ 	.word	0x00000082


	//----- nvinfo : EIATTR_SW2861232_WAR
	.align		4
.L_1789:
        /*0008*/ 	.byte	0x01, 0x35
	.zero		2


	//----- nvinfo : EIATTR_PARAM_CBANK
	.align		4
        /*000c*/ 	.byte	0x04, 0x0a
        /*000e*/ 	.short	(.L_1791 - .L_1790)
	.align		4
.L_1790:
        /*0010*/ 	.word	index@(.nv.constant0._Z25selective_scan_fwd_kernelI32Selective_Scan_fwd_kernel_traitsILi32ELi8ELi1ELb0ELb0ELb0ELb1EN3c108BFloat16ENS1_7complexIfEEEEv13SSMParamsBase)
        /*0014*/ 	.short	0x0160
        /*0016*/ 	.short	0x0118


	//----- nvinfo : EIATTR_CBANK_PARAM_SIZE
	.align		4
.L_1791:
        /*0018*/ 	.byte	0x03, 0x19
        /*001a*/ 	.short	0x0118


	//----- nvinfo : EIATTR_KPARAM_INFO
	.align		4
        /*001c*/ 	.byte	0x04, 0x17
        /*001e*/ 	.short	(.L_1793 - .L_1792)
.L_1792:
        /*0020*/ 	.word	0x00000000
        /*0024*/ 	.short	0x0000
        /*0026*/ 	.short	0x0000
        /*0028*/ 	.byte	0x00, 0xf0, 0x61, 0x04


	//----- nvinfo : EIATTR_MAXREG_COUNT
	.align		4
.L_1793:
        /*002c*/ 	.byte	0x03, 0x1b
        /*002e*/ 	.short	0x00ff


	//----- nvinfo : EIATTR_NUM_BARRIERS
	.align		4
        /*0030*/ 	.byte	0x02, 0x4c
        /*0032*/ 	.byte	0x01
	.zero		1


	//----- nvinfo : EIATTR_MERCURY_ISA_VERSION
	.align		4
        /*0034*/ 	.byte	0x03, 0x5f
        /*0036*/ 	.short	0x0000


	//----- nvinfo : EIATTR_COOP_GROUP_MASK_REGIDS
	.align		4
        /*0038*/ 	.byte	0x04, 0x29
        /*003a*/ 	.short	(.L_1795 - .L_1794)


	//   ....[0]....
.L_1794:
        /*003c*/ 	.word	0xffffffff


	//   ....[1]....
        /*0040*/ 	.word	0xffffffff


	//   ....[2]....
        /*0044*/ 	.word	0xffffffff


	//   ....[3]....
        /*0048*/ 	.word	0xffffffff


	//   ....[4]....
        /*004c*/ 	.word	0xffffffff


	//   ....[5]....
        /*0050*/ 	.word	0xffffffff


	//   ....[6]....
        /*0054*/ 	.word	0xffffffff


	//   ....[7]....
        /*0058*/ 	.word	0xffffffff


	//   ....[8]....
        /*005c*/ 	.word	0xffffffff


	//   ....[9]....
        /*0060*/ 	.word	0xffffffff


	//   ....[10]....
        /*0064*/ 	.word	0xffffffff


	//   ....[11]....
        /*0068*/ 	.word	0xffffffff


	//   ....[12]....
        /*006c*/ 	.word	0xffffffff


	//   ....[13]....
        /*0070*/ 	.word	0xffffffff


	//   ....[14]....
        /*0074*/ 	.word	0xffffffff


	//   ....[15]....
        /*0078*/ 	.word	0xffffffff


	//   ....[16]....
        /*007c*/ 	.word	0xffffffff


	//   ....[17]....
        /*0080*/ 	.word	0xffffffff


	//   ....[18]....
        /*0084*/ 	.word	0xffffffff


	//   ....[19]....
        /*0088*/ 	.word	0xffffffff


	//   ....[20]....
        /*008c*/ 	.word	0xffffffff


	//   ....[21]....
        /*0090*/ 	.word	0xffffffff


	//   ....[22]....
        /*0094*/ 	.word	0xffffffff


	//   ....[23]....
        /*0098*/ 	.word	0xffffffff


	//   ....[24]....
        /*009c*/ 	.word	0xffffffff


	//   ....[25]....
        /*00a0*/ 	.word	0xffffffff


	//   ....[26]....
        /*00a4*/ 	.word	0xffffffff


	//   ....[27]....
        /*00a8*/ 	.word	0xffffffff


	//   ....[28]....
        /*00ac*/ 	.word	0xffffffff


	//----- nvinfo : EIATTR_COOP_GROUP_INSTR_OFFSETS
	.align		4
.L_1795:
        /*00b0*/ 	.byte	0x04, 0x28
        /*00b2*/ 	.short	(.L_1797 - .L_1796)


	//   ....[0]....
.L_1796:
        /*00b4*/ 	.word	0x00000840


	//   ....[1]....
        /*00b8*/ 	.word	0x00000ab0


	//   ....[2]....
        /*00bc*/ 	.word	0x00002d20


	//   ....[3]....
        /*00c0*/ 	.word	0x00002d60


	//   ....[4]....
        /*00c4*/ 	.word	0x00002db0


	//   ....[5]....
        /*00c8*/ 	.word	0x00002dd0


	//   ....[6]....
        /*00cc*/ 	.word	0x00002e50


	//   ....[7]....
        /*00d0*/ 	.word	0x00002e80


	//   ....[8]....
        /*00d4*/ 	.word	0x00002eb0


	//   ....[9]....
        /*00d8*/ 	.word	0x00002ed0


	//   ....[10]....
        /*00dc*/ 	.word	0x00002f50


	//   ....[11]....
        /*00e0*/ 	.word	0x00002f80


	//   ....[12]....
        /*00e4*/ 	.word	0x00002fc0


	//   ....[13]....
        /*00e8*/ 	.word	0x00002fd0


	//   ....[14]....
        /*00ec*/ 	.word	0x00003050


	//   ....[15]....
        /*00f0*/ 	.word	0x00003070


	//   ....[16]....
        /*00f4*/ 	.word	0x000030c0


	//   ....[17]....
        /*00f8*/ 	.word	0x000030e0


	//   ....[18]....
        /*00fc*/ 	.word	0x00003170


	//   ....[19]....
        /*0100*/ 	.word	0x000031b0


	//   ....[20]....
        /*0104*/ 	.word	0x00003200


	//   ....[21]....
        /*0108*/ 	.word	0x00003210


	//   ....[22]....
        /*010c*/ 	.word	0x00003290


	//   ....[23]....
        /*0110*/ 	.word	0x000032c0


	//   ....[24]....
        /*0114*/ 	.word	0x000032f0


	//   ....[25]....
        /*0118*/ 	.word	0x00003330


	//   ....[26]....
        /*011c*/ 	.word	0x00003c70


	//   ....[27]....
        /*0120*/ 	.word	0x00004330


	//   ....[28]....
        /*0124*/ 	.word	0x00004850


	//----- nvinfo : EIATTR_EXIT_INSTR_OFFSETS
	.align		4
.L_1797:
        /*0128*/ 	.byte	0x04, 0x1c
        /*012a*/ 	.short	(.L_1799 - .L_1798)


	//   ....[0]....
.L_1798:
        /*012c*/ 	.word	0x00000130


	//   ....[1]....
        /*0130*/ 	.word	0x00004c20


	//----- nvinfo : EIATTR_MAX_THREADS
	.align		4
.L_1799:
        /*0134*/ 	.byte	0x04, 0x05
        /*0136*/ 	.short	(.L_1801 - .L_1800)
.L_1800:
        /*0138*/ 	.word	0x00000020
        /*013c*/ 	.word	0x00000001
        /*0140*/ 	.word	0x00000001


	//----- nvinfo : EIATTR_CRS_STACK_SIZE
	.align		4
.L_1801:
        /*0144*/ 	.byte	0x04, 0x1e
        /*0146*/ 	.short	(.L_1803 - .L_1802)
.L_1802:
        /*0148*/ 	.word	0x00000000
.L_1803:


//--------------------- .nv.info._Z25selective_scan_fwd_kernelI32Selective_Scan_fwd_kernel_traitsILi32ELi8ELi1ELb0ELb0ELb1ELb0EN3c108BFloat16ENS1_7complexIfEEEEv13SSMParamsBase --------------------------
	.section	.nv.info._Z25selective_scan_fwd_kernelI32Selective_Scan_fwd_kernel_traitsILi32ELi8ELi1ELb0ELb0ELb1ELb0EN3c108BFloat16ENS1_7complexIfEEEEv13SSMParamsBase,"",@"SHT_CUDA_INFO"
	.sectionflags	@""
	.align	4


	//----- nvinfo : EIATTR_CUDA_API_VERSION
	.align		4
        /*0000*/ 	.byte	0x04, 0x37
        /*0002*/ 	.short	(.L_1805 - .L_1804)
.L_1804:
        /*0004*/ 	.word	0x00000082


	//----- nvinfo : EIATTR_SW2861232_WAR
	.align		4
.L_1805:
        /*0008*/ 	.byte	0x01, 0x35
	.zero		2


	//----- nvinfo : EIATTR_PARAM_CBANK
	.align		4
        /*000c*/ 	.byte	0x04, 0x0a
        /*000e*/ 	.short	(.L_1807 - .L_1806)
	.align		4
.L_1806:
        /*0010*/ 	.word	index@(.nv.constant0._Z25selective_scan_fwd_kernelI32Selective_Scan_fwd_kernel_traitsILi32ELi8ELi1ELb0ELb0ELb1ELb0EN3c108BFloat16ENS1_7complexIfEEEEv13SSMParamsBase)
        /*0014*/ 	.short	0x0160
        /*0016*/ 	.short	0x0118


	//----- nvinfo : EIATTR_CBANK_PARAM_SIZE
	.align		4
.L_1807:
        /*0018*/ 	.byte	0x03, 0x19
        /*001a*/ 	.short	0x0118


	//----- nvinfo : EIATTR_KPARAM_INFO
	.align		4
        /*001c*/ 	.byte	0x04, 0x17
        /*001e*/ 	.short	(.L_1809 - .L_1808)
.L_1808:
        /*0020*/ 	.word	0x00000000
        /*0024*/ 	.short	0x0000
        /*0026*/ 	.short	0x0000
        /*0028*/ 	.byte	0x00, 0xf0, 0x61, 0x04


	//----- nvinfo : EIATTR_MAXREG_COUNT
	.align		4
.L_1809:
        /*002c*/ 	.byte	0x03, 0x1b
        /*002e*/ 	.short	0x00ff


	//----- nvinfo : EIATTR_NUM_BARRIERS
	.align		4
        /*0030*/ 	.byte	0x02, 0x4c
        /*0032*/ 	.byte	0x01
	.zero		1


	//----- nvinfo : EIATTR_MERCURY_ISA_VERSION
	.align		4
        /*0034*/ 	.byte	0x03, 0x5f
        /*0036*/ 	.short	0x0000


	//----- nvinfo : EIATTR_COOP_GROUP_MASK_REGIDS
	.align		4
        /*0038*/ 	.byte	0x04, 0x29
        /*003a*/ 	.short	(.L_1811 - .L_1810)


	//   ....[0]....
.L_1810:
        /*003c*/ 	.word	0xffffffff


	//   ....[1]....
        /*0040*/ 	.word	0xffffffff


	//   ....[2]....
        /*0044*/ 	.word	0xffffffff


	//   ....[3]....
        /*0048*/ 	.word	0xffffffff


	//   ....[4]....
        /*004c*/ 	.word	0xffffffff


	//   ....[5]....
        /*0050*/ 	.word	0xffffffff


	//   ....[6]....
        /*0054*/ 	.word	0xffffffff


	//   ....[7]....
        /*0058*/ 	.word	0xffffffff


	//   ....[8]....
        /*005c*/ 	.word	0xffffffff


	//   ....[9]....
        /*0060*/ 	.word	0xffffffff


	//   ....[10]....
        /*0064*/ 	.word	0xffffffff


	//   ....[11]....
        /*0068*/ 	.word	0xffffffff


	//   ....[12]....
        /*006c*/ 	.word	0xffffffff


	//   ....[13]....
        /*0070*/ 	.word	0xffffffff


	//   ....[14]....
        /*0074*/ 	.word	0xffffffff


	//   ....[15]....
        /*0078*/ 	.word	0xffffffff


	//   ....[16]....
        /*007c*/ 	.word	0xffffffff


	//   ....[17]....
        /*0080*/ 	.word	0xffffffff


	//   ....[18]....
        /*0084*/ 	.word	0xffffffff


	//   ....[19]....
        /*0088*/ 	.word	0xffffffff


	//   ....[20]....
        /*008c*/ 	.word	0xffffffff


	//   ....[21]....
        /*0090*/ 	.word	0xffffffff


	//   ....[22]....
        /*0094*/ 	.word	0xffffffff


	//   ....[23]....
        /*0098*/ 	.word	0xffffffff


	//   ....[24]....
        /*009c*/ 	.word	0xffffffff


	//   ....[25]....
        /*00a0*/ 	.word	0xffffffff


	//   ....[26]....
        /*00a4*/ 	.word	0xffffffff


	//   ....[27]....
        /*00a8*/ 	.word	0xffffffff


	//----- nvinfo : EIATTR_COOP_GROUP_INSTR_OFFSETS
	.align		4
.L_1811:
        /*00ac*/ 	.byte	0x04, 0x28
        /*00ae*/ 	.short	(.L_1813 - .L_1812)


	//   ....[0]....
.L_1812:
        /*00b0*/ 	.word	0x00000b50


	//   ....[1]....
        /*00b4*/ 	.word	0x00000da0


	//   ....[2]....
        /*00b8*/ 	.word	0x000033c0


	//   ....[3]....
        /*00bc*/ 	.word	0x00003550


	//   ....[4]....
        /*00c0*/ 	.word	0x00003580


	//   ....[5]....
        /*00c4*/ 	.word	0x000035c0


	//   ....[6]....
        /*00c8*/ 	.word	0x000035d0


	//   ....[7]....
        /*00cc*/ 	.word	0x00003660


	//   ....[8]....
        /*00d0*/ 	.word	0x00003690


	//   ....[9]....
        /*00d4*/ 	.word	0x000036c0


	//   ....[10]....
        /*00d8*/ 	.word	0x000036d0


	//   ....[11]....
        /*00dc*/ 	.word	0x00003760


	//   ....[12]....
        /*00e0*/ 	.word	0x00003790


	//   ....[13]....
        /*00e4*/ 	.word	0x000037c0


	//   ....[14]....
        /*00e8*/ 	.word	0x000037d0


	//   ....[15]....
        /*00ec*/ 	.word	0x00003880


	//   ....[16]....
        /*00f0*/ 	.word	0x000038a0


	//   ....[17]....
        /*00f4*/ 	.word	0x000038c0


	//   ....[18]....
        /*00f8*/ 	.word	0x000038d0


	//   ....[19]....
        /*00fc*/ 	.word	0x00003970


	//   ....[20]....
        /*0100*/ 	.word	0x000039b0


	//   ....[21]....
        /*0104*/ 	.word	0x000039c0


	//   ....[22]....
        /*0108*/ 	.word	0x000039d0


	//   ....[23]....
        /*010c*/ 	.word	0x00003ca0


	//   ....[24]....
        /*0110*/ 	.word	0x00003cc0


	//   ....[25]....
        /*0114*/ 	.word	0x00003cd0


	//   ....[26]....
        /*0118*/ 	.word	0x00003ce0


	//   ....[27]....
        /*011c*/ 	.word	0x00004860


	//----- nvinfo : EIATTR_EXIT_INSTR_OFFSETS
	.align		4
.L_1813:
        /*0120*/ 	.byte	0x04, 0x1c
        /*0122*/ 	.short	(.L_1815 - .L_1814)


	//   ....[0]....
.L_1814:
        /*0124*/ 	.word	0x00000250


	//   ....[1]....
        /*0128*/ 	.word	0x00004cf0


	//----- nvinfo : EIATTR_MAX_THREADS
	.align		4
.L_1815:
        /*012c*/ 	.byte	0x04, 0x05
        /*012e*/ 	.short	(.L_1817 - .L_1816)
.L_1816:
        /*0130*/ 	.word	0x00000020
        /*0134*/ 	.word	0x00000001
        /*0138*/ 	.word	0x00000001


	//----- nvinfo : EIATTR_CRS_STACK_SIZE
	.align		4
.L_1817:
        /*013c*/ 	.byte	0x04, 0x1e
        /*013e*/ 	.short	(.L_1819 - .L_1818)
.L_1818:
        /*0140*/ 	.word	0x00000000
.L_1819:


//--------------------- .nv.info._Z25selective_scan_fwd_kernelI32Selective_Scan_fwd_kernel_traitsILi32ELi8ELi1ELb0ELb0ELb1ELb1EN3c108BFloat16ENS1_7complexIfEEEEv13SSMParamsBase --------------------------
	.section	.nv.info._Z25selective_scan_fwd_kernelI32Selective_Scan_fwd_kernel_traitsILi32ELi8ELi1ELb0ELb0ELb1ELb1EN3c108BFloat16ENS1_7complexIfEEEEv13SSMParamsBase,"",@"SHT_CUDA_INFO"
	.sectionflags	@""
	.align	4


	//----- nvinfo : EIATTR_CUDA_API_VERSION
	.align		4
        /*0000*/ 	.byte	0x04, 0x37
        /*0002*/ 	.short	(.L_1821 - .L_1820)
.L_1820:
        /*0004*/ 	.word	0x00000082


	//----- nvinfo : EIATTR_SW2861232_WAR
	.align		4
.L_1821:
        /*0008*/ 	.byte	0x01, 0x35
	.zero		2


	//----- nvinfo : EIATTR_PARAM_CBANK
	.align		4
        /*000c*/ 	.byte	0x04, 0x0a
        /*000e*/ 	.short	(.L_1823 - .L_1822)
	.align		4
.L_1822:
        /*0010*/ 	.word	index@(.nv.constant0._Z25selective_scan_fwd_kernelI32Selective_Scan_fwd_kernel_traitsILi32ELi8ELi1ELb0ELb0ELb1ELb1EN3c108BFloat16ENS1_7complexIfEEEEv13SSMParamsBase)
        /*0014*/ 	.short	0x0160
        /*0016*/ 	.short	0x0118


	//----- nvinfo : EIATTR_CBANK_PARAM_SIZE
	.align		4
.L_1823:
        /*0018*/ 	.byte	0x03, 0x19
        /*001a*/ 	.short	0x0118


	//----- nvinfo : EIATTR_KPARAM_INFO
	.align		4
        /*001c*/ 	.byte	0x04, 0x17
        /*001e*/ 	.short	(.L_1825 - .L_1824)
.L_1824:
        /*0020*/ 	.word	0x00000000
        /*0024*/ 	.short	0x0000
        /*0026*/ 	.short	0x0000
        /*0028*/ 	.byte	0x00, 0xf0, 0x61, 0x04


	//----- nvinfo : EIATTR_MAXREG_COUNT
	.align		4
.L_1825:
        /*002c*/ 	.byte	0x03, 0x1b
        /*002e*/ 	.short	0x00ff


	//----- nvinfo : EIATTR_NUM_BARRIERS
	.align		4
        /*0030*/ 	.byte	0x02, 0x4c
        /*0032*/ 	.byte	0x01
	.zero		1


	//----- nvinfo : EIATTR_MERCURY_ISA_VERSION
	.align		4
        /*0034*/ 	.byte	0x03, 0x5f
        /*0036*/ 	.short	0x0000


	//----- nvinfo : EIATTR_COOP_GROUP_MASK_REGIDS
	.align		4
        /*0038*/ 	.byte	0x04, 0x29
        /*003a*/ 	.short	(.L_1827 - .L_1826)


	//   ....[0]....
.L_1826:
        /*003c*/ 	.word	0xffffffff


	//   ....[1]....
        /*0040*/ 	.word	0xffffffff


	//   ....[2]....
        /*0044*/ 	.word	0xffffffff


	//   ....[3]....
        /*0048*/ 	.word	0xffffffff


	//   ....[4]....
        /*004c*/ 	.word	0xffffffff


	//   ....[5]....
        /*0050*/ 	.word	0xffffffff


	//   ....[6]....
        /*0054*/ 	.word	0xffffffff


	//   ....[7]....
        /*0058*/ 	.word	0xffffffff


	//   ....[8]....
        /*005c*/ 	.word	0xffffffff


	//   ....[9]....
        /*0060*/ 	.word	0xffffffff


	//   ....[10]....
        /*0064*/ 	.word	0xffffffff


	//   ....[11]....
        /*0068*/ 	.word	0xffffffff


	//   ....[12]....
        /*006c*/ 	.word	0xffffffff


	//   ....[13]....
        /*0070*/ 	.word	0xffffffff


	//   ....[14]....
        /*0074*/ 	.word	0xffffffff


	//   ....[15]....
        /*0078*/ 	.word	0xffffffff


	//   ....[16]....
        /*007c*/ 	.word	0xffffffff


	//   ....[17]....
        /*0080*/ 	.word	0xffffffff


	//   ....[18]....
        /*0084*/ 	.word	0xffffffff


	//   ....[19]....
        /*0088*/ 	.word	0xffffffff


	//   ....[20]....
        /*008c*/ 	.word	0xffffffff


	//   ....[21]....
        /*0090*/ 	.word	0xffffffff


	//   ....[22]....
        /*0094*/ 	.word	0xffffffff


	//   ....[23]....
        /*0098*/ 	.word	0xffffffff


	//   ....[24]....
        /*009c*/ 	.word	0xffffffff


	//   ....[25]....
        /*00a0*/ 	.word	0xffffffff


	//   ....[26]....
        /*00a4*/ 	.word	0xffffffff


	//   ....[27]....
        /*00a8*/ 	.word	0xffffffff


	//   ....[28]....
        /*00ac*/ 	.word	0xffffffff


	//   ....[29]....
        /*00b0*/ 	.word	0xffffffff


	//----- nvinfo : EIATTR_COOP_GROUP_INSTR_OFFSETS
	.align		4
.L_1827:
        /*00b4*/ 	.byte	0x04, 0x28
        /*00b6*/ 	.short	(.L_1829 - .L_1828)


	//   ....[0]....
.L_1828:
        /*00b8*/ 	.word	0x00000b50


	//   ....[1]....
        /*00bc*/ 	.word	0x00000da0


	//   ....[2]....
        /*00c0*/ 	.word	0x000030a0


	//   ....[3]....
        /*00c4*/ 	.word	0x00003550


	//   ....[4]....
        /*00c8*/ 	.word	0x00003580


	//   ....[5]....
        /*00cc*/ 	.word	0x000035c0


	//   ....[6]....
        /*00d0*/ 	.word	0x000035d0


	//   ....[7]....
        /*00d4*/ 	.word	0x00003660


	//   ....[8]....
        /*00d8*/ 	.word	0x00003690


	//   ....[9]....
        /*00dc*/ 	.word	0x000036c0


	//   ....[10]....
        /*00e0*/ 	.word	0x000036d0


	//   ....[11]....
        /*00e4*/ 	.word	0x00003760


	//   ....[12]....
        /*00e8*/ 	.word	0x00003790


	//   ....[13]....
        /*00ec*/ 	.word	0x000037c0


	//   ....[14]....
        /*00f0*/ 	.word	0x000037d0


	//   ....[15]....
        /*00f4*/ 	.word	0x00003880


	//   ....[16]....
        /*00f8*/ 	.word	0x000038a0


	//   ....[17]....
        /*00fc*/ 	.word	0x000038c0


	//   ....[18]....
        /*0100*/ 	.word	0x000038d0


	//   ....[19]....
        /*0104*/ 	.word	0x00003970


	//   ....[20]....
        /*0108*/ 	.word	0x000039b0


	//   ....[21]....
        /*010c*/ 	.word	0x000039c0


	//   ....[22]....
        /*0110*/ 	.word	0x000039d0


	//   ....[23]....
        /*0114*/ 	.word	0x00003c90


	//   ....[24]....
        /*0118*/ 	.word	0x00003cb0


	//   ....[25]....
        /*011c*/ 	.word	0x00003cc0


	//   ....[26]....
        /*0120*/ 	.word	0x00003cd0


	//   ....[27]....
        /*0124*/ 	.word	0x00004920


	//   ....[28]....
        /*0128*/ 	.word	0x00004fe0


	//   ....[29]....
        /*012c*/ 	.word	0x00005550


	//----- nvinfo : EIATTR_EXIT_INSTR_OFFSETS
	.align		4
.L_1829:
        /*0130*/ 	.byte	0x04, 0x1c
        /*0132*/ 	.short	(.L_1831 - .L_1830)


	//   ....[0]....
.L_1830:
        /*0134*/ 	.word	0x00000250


	//   ....[1]....
        /*0138*/ 	.word	0x00005910


	//----- nvinfo : EIATTR_MAX_THREADS
	.align		4
.L_1831:
        /*013c*/ 	.byte	0x04, 0x05
        /*013e*/ 	.short	(.L_1833 - .L_1832)
.L_1832:
        /*0140*/ 	.word	0x00000020
        /*0144*/ 	.word	0x00000001
        /*0148*/ 	.word	0x00000001


	//----- nvinfo : EIATTR_CRS_STACK_SIZE
	.align		4
.L_1833:
        /*014c*/ 	.byte	0x04, 0x1e
        /*014e*/ 	.short	(.L_1835 - .L_1834)
.L_1834:
        /*0150*/ 	.word	0x00000000
.L_1835:


//--------------------- .nv.info._Z25selective_scan_fwd_kernelI32Selective_Scan_fwd_kernel_traitsILi32ELi8ELi1ELb0ELb1ELb0ELb0EN3c108BFloat16ENS1_7complexIfEEEEv13SSMParamsBase --------------------------
	.section	.nv.info._Z25selective_scan_fwd_kernelI32Selective_Scan_fwd_kernel_traitsILi32ELi8ELi1ELb0ELb1ELb0ELb0EN3c108BFloat16ENS1_7complexIfEEEEv13SSMParamsBase,"",@"SHT_CUDA_INFO"
	.sectionflags	@""
	.align	4


	//----- nvinfo : EIATTR_CUDA_API_VERSION
	.align		4
        /*0000*/ 	.byte	0x04, 0x37
        /*0002*/ 	.short	(.L_1837 - .L_1836)
.L_1836:
        /*0004*/ 	.word	0x00000082


	//----- nvinfo : EIATTR_SW2861232_WAR
	.align		4
.L_1837:
        /*0008*/ 	.byte	0x01, 0x35
	.zero		2


	//----- nvinfo : EIATTR_PARAM_CBANK
	.align		4
        /*000c*/ 	.byte	0x04, 0x0a
        /*000e*/ 	.short	(.L_1839 - .L_1838)
	.align		4
.L_1838:
        /*0010*/ 	.word	index@(.nv.constant0._Z25selective_scan_fwd_kernelI32Selective_Scan_fwd_kernel_traitsILi32ELi8ELi1ELb0ELb1ELb0ELb0EN3c108BFloat16ENS1_7complexIfEEEEv13SSMParamsBase)
        /*0014*/ 	.short	0x0160
        /*0016*/ 	.short	0x0118


	//----- nvinfo : EIATTR_CBANK_PARAM_SIZE
	.align		4
.L_1839:
        /*0018*/ 	.byte	0x03, 0x19
        /*001a*/ 	.short	0x0118


	//----- nvinfo : EIATTR_KPARAM_INFO
	.align		4
        /*001c*/ 	.byte	0x04, 0x17
        /*001e*/ 	.short	(.L_1841 - .L_1840)
.L_1840:
        /*0020*/ 	.word	0x00000000
        /*0024*/ 	.short	0x0000
        /*0026*/ 	.short	0x0000
        /*0028*/ 	.byte	0x00, 0xf0, 0x61, 0x04


	//----- nvinfo : EIATTR_MAXREG_COUNT
	.align		4
.L_1841:
        /*002c*/ 	.byte	0x03, 0x1b
        /*002e*/ 	.short	0x00ff


	//----- nvinfo : EIATTR_NUM_BARRIERS
	.align		4
        /*0030*/ 	.byte	0x02, 0x4c
        /*0032*/ 	.byte	0x01
	.zero		1


	//----- nvinfo : EIATTR_MERCURY_ISA_VERSION
	.align		4
        /*0034*/ 	.byte	0x03, 0x5f
        /*0036*/ 	.short	0x0000


	//----- nvinfo : EIATTR_COOP_GROUP_MASK_REGIDS
	.align		4
        /*0038*/ 	.byte	0x04, 0x29
        /*003a*/ 	.short	(.L_1843 - .L_1842)


	//   ....[0]....
.L_1842:
        /*003c*/ 	.word	0xffffffff


	//   ....[1]....
        /*0040*/ 	.word	0xffffffff


	//   ....[2]....
        /*0044*/ 	.word	0xffffffff


	//   ....[3]....
        /*0048*/ 	.word	0xffffffff


	//   ....[4]....
        /*004c*/ 	.word	0xffffffff


	//   ....[5]....
        /*0050*/ 	.word	0xffffffff


	//   ....[6]....
        /*0054*/ 	.word	0xffffffff


	//   ....[7]....
        /*0058*/ 	.word	0xffffffff


	//   ....[8]....
        /*005c*/ 	.word	0xffffffff


	//   ....[9]....
        /*0060*/ 	.word	0xffffffff


	//   ....[10]....
        /*0064*/ 	.word	0xffffffff


	//   ....[11]....
        /*0068*/ 	.word	0xffffffff


	//   ....[12]....
        /*006c*/ 	.word	0xffffffff


	//   ....[13]....
        /*0070*/ 	.word	0xffffffff


	//   ....[14]....
        /*0074*/ 	.word	0xffffffff


	//   ....[15]....
        /*0078*/ 	.word	0xffffffff


	//   ....[16]....
        /*007c*/ 	.word	0xffffffff


	//   ....[17]....
        /*0080*/ 	.word	0xffffffff


	//   ....[18]....
        /*0084*/ 	.word	0xffffffff


	//   ....[19]....
        /*0088*/ 	.word	0xffffffff


	//   ....[20]....
        /*008c*/ 	.word	0xffffffff


	//   ....[21]....
        /*0090*/ 	.word	0xffffffff


	//   ....[22]....
        /*0094*/ 	.word	0xffffffff


	//   ....[23]....
        /*0098*/ 	.word	0xffffffff


	//   ....[24]....
        /*009c*/ 	.word	0xffffffff


	//   ....[25]....
        /*00a0*/ 	.word	0xffffffff


	//   ....[26]....
        /*00a4*/ 	.word	0xffffffff


	//   ....[27]....
        /*00a8*/ 	.word	0xffffffff


	//----- nvinfo : EIATTR_COOP_GROUP_INSTR_OFFSETS
	.align		4
.L_1843:
        /*00ac*/ 	.byte	0x04, 0x28
        /*00ae*/ 	.short	(.L_1845 - .L_1844)


	//   ....[0]....
.L_1844:
        /*00b0*/ 	.word	0x00000c40


	//   ....[1]....
        /*00b4*/ 	.word	0x00000e50


	//   ....[2]....
        /*00b8*/ 	.word	0x00002d70


	//   ....[3]....
        /*00bc*/ 	.word	0x00003880


	//   ....[4]....
        /*00c0*/ 	.word	0x000038c0


	//   ....[5]....
        /*00c4*/ 	.word	0x00003940


	//   ....[6]....
        /*00c8*/ 	.word	0x00003960


	//   ....[7]....
        /*00cc*/ 	.word	0x00003a40


	//   ....[8]....
        /*00d0*/ 	.word	0x00003a60


	//   ....[9]....
        /*00d4*/ 	.word	0x00003aa0


	//   ....[10]....
        /*00d8*/ 	.word	0x00003ab0


	//   ....[11]....
        /*00dc*/ 	.word	0x00003b50


	//   ....[12]....
        /*00e0*/ 	.word	0x00003b70


	//   ....[13]....
        /*00e4*/ 	.word	0x00003ba0


	//   ....[14]....
        /*00e8*/ 	.word	0x00003bb0


	//   ....[15]....
        /*00ec*/ 	.word	0x00003c50


	//   ....[16]....
        /*00f0*/ 	.word	0x00003c80


	//   ....[17]....
        /*00f4*/ 	.word	0x00003ca0


	//   ....[18]....
        /*00f8*/ 	.word	0x00003cb0


	//   ....[19]....
        /*00fc*/ 	.word	0x00003d70


	//   ....[20]....
        /*0100*/ 	.word	0x00003d90


	//   ....[21]....
        /*0104*/ 	.word	0x00003da0


	//   ....[22]....
        /*0108*/ 	.word	0x00003db0


	//   ....[23]....
        /*010c*/ 	.word	0x00003f50


	//   ....[24]....
        /*0110*/ 	.word	0x00003f70


	//   ....[25]....
        /*0114*/ 	.word	0x00003f80


	//   ....[26]....
        /*0118*/ 	.word	0x00003f90


	//   ....[27]....
        /*011c*/ 	.word	0x000047b0


	//----- nvinfo : EIATTR_EXIT_INSTR_OFFSETS
	.align		4
.L_1845:
        /*0120*/ 	.byte	0x04, 0x1c
        /*0122*/ 	.short	(.L_1847 - .L_1846)


	//   ....[0]....
.L_1846:
        /*0124*/ 	.word	0x00000230


	//   ....[1]....
        /*0128*/ 	.word	0x00004c30


	//----- nvinfo : EIATTR_MAX_THREADS
	.align		4
.L_1847:
        /*012c*/ 	.byte	0x04, 0x05
        /*012e*/ 	.short	(.L_1849 - .L_1848)
.L_1848:
        /*0130*/ 	.word	0x00000020
        /*0134*/ 	.word	0x00000001
        /*0138*/ 	.word	0x00000001


	//----- nvinfo : EIATTR_CRS_STACK_SIZE
	.align		4
.L_1849:
        /*013c*/ 	.byte	0x04, 0x1e
        /*013e*/ 	.short	(.L_1851 - .L_1850)
.L_1850:
        /*0140*/ 	.word	0x00000000
.L_1851:


//--------------------- .nv.info._Z25selective_scan_fwd_kernelI32Selective_Scan_fwd_kernel_traitsILi32ELi8ELi1ELb0ELb1ELb0ELb1EN3c108BFloat16ENS1_7complexIfEEEEv13SSMParamsBase --------------------------
	.section	.nv.info._Z25selective_scan_fwd_kernelI32Selective_Scan_fwd_kernel_traitsILi32ELi8ELi1ELb0ELb1ELb0ELb1EN3c108BFloat16ENS1_7complexIfEEEEv13SSMParamsBase,"",@"SHT_CUDA_INFO"
	.sectionflags	@""
	.align	4


	//----- nvinfo : EIATTR_CUDA_API_VERSION
	.align		4
        /*0000*/ 	.byte	0x04, 0x37
        /*0002*/ 	.short	(.L_1853 - .L_1852)
.L_1852:
        /*0004*/ 	.word	0x00000082


	//----- nvinfo : EIATTR_SW2861232_WAR
	.align		4
.L_1853:
        /*0008*/ 	.byte	0x01, 0x35
	.zero		2


	//----- nvinfo : EIATTR_PARAM_CBANK
	.align		4
        /*000c*/ 	.byte	0x04, 0x0a
        /*000e*/ 	.short	(.L_1855 - .L_1854)
	.align		4
.L_1854:
        /*0010*/ 	.word	index@(.nv.constant0._Z25selective_scan_fwd_kernelI32Selective_Scan_fwd_kernel_traitsILi32ELi8ELi1ELb0ELb1ELb0ELb1EN3c108BFloat16ENS1_7complexIfEEEEv13SSMParamsBase)
        /*0014*/ 	.short	0x0160
        /*0016*/ 	.short	0x0118


	//----- nvinfo : EIATTR_CBANK_PARAM_SIZE
	.align		4
.L_1855:
        /*0018*/ 	.byte	0x03, 0x19
        /*001a*/ 	.short	0x0118


	//----- nvinfo : EIATTR_KPARAM_INFO
	.align		4
        /*001c*/ 	.byte	0x04, 0x17
        /*001e*/ 	.short	(.L_1857 - .L_1856)
.L_1856:
        /*0020*/ 	.word	0x00000000
        /*0024*/ 	.short	0x0000
        /*0026*/ 	.short	0x0000
        /*0028*/ 	.byte	0x00, 0xf0, 0x61, 0x04


	//----- nvinfo : EIATTR_MAXREG_COUNT
	.align		4
.L_1857:
        /*002c*/ 	.byte	0x03, 0x1b
        /*002e*/ 	.short	0x00ff


	//----- nvinfo : EIATTR_NUM_BARRIERS
	.align		4
        /*0030*/ 	.byte	0x02, 0x4c
        /*0032*/ 	.byte	0x01
	.zero		1


	//----- nvinfo : EIATTR_MERCURY_ISA_VERSION
	.align		4
        /*0034*/ 	.byte	0x03, 0x5f
        /*0036*/ 	.short	0x0000


	//----- nvinfo : EIATTR_COOP_GROUP_MASK_REGIDS
	.align		4
        /*0038*/ 	.byte	0x04, 0x29
        /*003a*/ 	.short	(.L_1859 - .L_1858)


	//   ....[0]....
.L_1858:
        /*003c*/ 	.word	0xffffffff


	//   ....[1]....
        /*0040*/ 	.word	0xffffffff


	//   ....[2]....
        /*0044*/ 	.word	0xffffffff


	//   ....[3]....
        /*0048*/ 	.word	0xffffffff


	//   ....[4]....
        /*004c*/ 	.word	0xffffffff


	//   ....[5]....
        /*0050*/ 	.word	0xffffffff


	//   ....[6]....
        /*0054*/ 	.word	0xffffffff


	//   ....[7]....
        /*0058*/ 	.word	0xffffffff


	//   ....[8]....
        /*005c*/ 	.word	0xffffffff


	//   ....[9]....
        /*0060*/ 	.word	0xffffffff


	//   ....[10]....
        /*0064*/ 	.word	0xffffffff


	//   ....[11]....
        /*0068*/ 	.word	0xffffffff


	//   ....[12]....
        /*006c*/ 	.word	0xffffffff


	//   ....[13]....
        /*0070*/ 	.word	0xffffffff


	//   ....[14]....
        /*0074*/ 	.word	0xffffffff


	//   ....[15]....
        /*0078*/ 	.word	0xffffffff


	//   ....[16]....
        /*007c*/ 	.word	0xffffffff


	//   ....[17]....
        /*0080*/ 	.word	0xffffffff


	//   ....[18]....
        /*0084*/ 	.word	0xffffffff


	//   ....[19]....
        /*0088*/ 	.word	0xffffffff


	//   ....[20]....
        /*008c*/ 	.word	0xffffffff


	//   ....[21]....
        /*0090*/ 	.word	0xffffffff


	//   ....[22]....
        /*0094*/ 	.word	0xffffffff


	//   ....[23]....
        /*0098*/ 	.word	0xffffffff


	//   ....[24]....
        /*009c*/ 	.word	0xffffffff


	//   ....[25]....
        /*00a0*/ 	.word	0xffffffff


	//   ....[26]....
        /*00a4*/ 	.word	0xffffffff


	//   ....[27]....
        /*00a8*/ 	.word	0xffffffff


	//   ....[28]....
        /*00ac*/ 	.word	0xffffffff


	//   ....[29]....
        /*00b0*/ 	.word	0xffffffff


	//----- nvinfo : EIATTR_COOP_GROUP_INSTR_OFFSETS
	.align		4
.L_1859:
        /*00b4*/ 	.byte	0x04, 0x28
        /*00b6*/ 	.short	(.L_1861 - .L_1860)


	//   ....[0]....
.L_1860:
        /*00b8*/ 	.word	0x00000be0


	//   ....[1]....
        /*00bc*/ 	.word	0x00000db0


	//   ....[2]....
        /*00c0*/ 	.word	0x00002b30


	//   ....[3]....
        /*00c4*/ 	.word	0x00003880


	//   ....[4]....
        /*00c8*/ 	.word	0x000038c0


	//   ....[5]....
        /*00cc*/ 	.word	0x00003930


	//   ....[6]....
        /*00d0*/ 	.word	0x00003950


	//   ....[7]....
        /*00d4*/ 	.word	0x00003a10


	//   ....[8]....
        /*00d8*/ 	.word	0x00003a30


	//   ....[9]....
        /*00dc*/ 	.word	0x00003a80


	//   ....[10]....
        /*00e0*/ 	.word	0x00003a90


	//   ....[11]....
        /*00e4*/ 	.word	0x00003b30


	//   ....[12]....
        /*00e8*/ 	.word	0x00003b50


	//   ....[13]....
        /*00ec*/ 	.word	0x00003b80


	//   ....[14]....
        /*00f0*/ 	.word	0x00003b90


	//   ....[15]....
        /*00f4*/ 	.word	0x00003c30


	//   ....[16]....
        /*00f8*/ 	.word	0x00003c60


	//   ....[17]....
        /*00fc*/ 	.word	0x00003c80


	//   ....[18]....
        /*0100*/ 	.word	0x00003c90


	//   ....[19]....
        /*0104*/ 	.word	0x00003d50


	//   ....[20]....
        /*0108*/ 	.word	0x00003d70


	//   ....[21]....
        /*010c*/ 	.word	0x00003d80


	//   ....[22]....
        /*0110*/ 	.word	0x00003d90


	//   ....[23]....
        /*0114*/ 	.word	0x00003f30


	//   ....[24]....
        /*0118*/ 	.word	0x00003f50


	//   ....[25]....
        /*011c*/ 	.word	0x00003f60


	//   ....[26]....
        /*0120*/ 	.word	0x00003f70


	//   ....[27]....
        /*0124*/ 	.word	0x00004800


	//   ....[28]....
        /*0128*/ 	.word	0x00004e90


	//   ....[29]....
        /*012c*/ 	.word	0x000053c0


	//----- nvinfo : EIATTR_EXIT_INSTR_OFFSETS
	.align		4
.L_1861:
        /*0130*/ 	.byte	0x04, 0x1c
        /*0132*/ 	.short	(.L_1863 - .L_1862)


	//   ....[0]....
.L_1862:
        /*0134*/ 	.word	0x00000210


	//   ....[1]....
        /*0138*/ 	.word	0x000057a0


	//----- nvinfo : EIATTR_MAX_THREADS
	.align		4
.L_1863:
        /*013c*/ 	.byte	0x04, 0x05
        /*013e*/ 	.short	(.L_1865 - .L_1864)
.L_1864:
        /*0140*/ 	.word	0x00000020
        /*0144*/ 	.word	0x00000001
        /*0148*/ 	.word	0x00000001


	//----- nvinfo : EIATTR_CRS_STACK_SIZE
	.align		4
.L_1865:
        /*014c*/ 	.byte	0x04, 0x1e
        /*014e*/ 	.short	(.L_1867 - .L_1866)
.L_1866:
        /*0150*/ 	.word	0x00000000
.L_1867:


//--------------------- .nv.info._Z25selective_scan_fwd_kernelI32Selective_Scan_fwd_kernel_traitsILi32ELi8ELi1ELb0ELb1ELb1ELb0EN3c108BFloat16ENS1_7complexIfEEEEv13SSMParamsBase --------------------------
	.section	.nv.info._Z25selective_scan_fwd_kernelI32Selective_Scan_fwd_kernel_traitsILi32ELi8ELi1ELb0ELb1ELb1ELb0EN3c108BFloat16ENS1_7complexIfEEEEv13SSMParamsBase,"",@"SHT_CUDA_INFO"
	.sectionflags	@""
	.align	4


	//----- nvinfo : EIATTR_CUDA_API_VERSION
	.align		4
        /*0000*/ 	.byte	0x04, 0x37
        /*0002*/ 	.short	(.L_1869 - .L_1868)
.L_1868:
        /*0004*/ 	.word	0x00000082


	//----- nvinfo : EIATTR_SW2861232_WAR
	.align		4
.L_1869:
        /*0008*/ 	.byte	0x01, 0x35
	.zero		2


	//----- nvinfo : EIATTR_PARAM_CBANK
	.align		4
        /*000c*/ 	.byte	0x04, 0x0a
        /*000e*/ 	.short	(.L_1871 - .L_1870)
	.align		4
.L_1870:
        /*0010*/ 	.word	index@(.nv.constant0._Z25selective_scan_fwd_kernelI32Selective_Scan_fwd_kernel_traitsILi32ELi8ELi1ELb0ELb1ELb1ELb0EN3c108BFloat16ENS1_7complexIfEEEEv13SSMParamsBase)
        /*0014*/ 	.short	0x0160
        /*0016*/ 	.short	0x0118


	//----- nvinfo : EIATTR_CBANK_PARAM_SIZE
	.align		4
.L_1871:
        /*0018*/ 	.byte	0x03, 0x19
        /*001a*/ 	.short	0x0118


	//----- nvinfo : EIATTR_KPARAM_INFO
	.align		4
        /*001c*/ 	.byte	0x04, 0x17
        /*001e*/ 	.short	(.L_1873 - .L_1872)
.L_1872:
        /*0020*/ 	.word	0x00000000
        /*0024*/ 	.short	0x0000
        /*0026*/ 	.short	0x0000
        /*0028*/ 	.byte	0x00, 0xf0, 0x61, 0x04


	//----- nvinfo : EIATTR_MAXREG_COUNT
	.align		4
.L_1873:
        /*002c*/ 	.byte	0x03, 0x1b
        /*002e*/ 	.short	0x00ff


	//----- nvinfo : EIATTR_NUM_BARRIERS
	.align		4
        /*0030*/ 	.byte	0x02, 0x4c
        /*0032*/ 	.byte	0x01
	.zero		1


	//----- nvinfo : EIATTR_MERCURY_ISA_VERSION
	.align		4
        /*0034*/ 	.byte	0x03, 0x5f
        /*0036*/ 	.short	0x0000


	//----- nvinfo : EIATTR_COOP_GROUP_MASK_REGIDS
	.align		4
        /*0038*/ 	.byte	0x04, 0x29
        /*003a*/ 	.short	(.L_1875 - .L_1874)


	//   ....[0]....
.L_1874:
        /*003c*/ 	.word	0xffffffff


	//   ....[1]....
        /*0040*/ 	.word	0xffffffff


	//   ....[2]....
        /*0044*/ 	.word	0xffffffff


	//   ....[3]....
        /*0048*/ 	.word	0xffffffff


	//   ....[4]....
        /*004c*/ 	.word	0xffffffff


	//   ....[5]....
        /*0050*/ 	.word	0xffffffff


	//   ....[6]....
        /*0054*/ 	.word	0xffffffff


	//   ....[7]....
        /*0058*/ 	.word	0xffffffff


	//   ....[8]....
        /*005c*/ 	.word	0xffffffff


	//   ....[9]....
        /*0060*/ 	.word	0xffffffff


	//   ....[10]....
        /*0064*/ 	.word	0xffffffff


	//   ....[11]....
        /*0068*/ 	.word	0xffffffff


	//   ....[12]....
        /*006c*/ 	.word	0xffffffff


	//   ....[13]....
        /*0070*/ 	.word	0xffffffff


	//   ....[14]....
        /*0074*/ 	.word	0xffffffff


	//   ....[15]....
        /*0078*/ 	.word	0xffffffff


	//   ....[16]....
        /*007c*/ 	.word	0xffffffff


	//   ....[17]....
        /*0080*/ 	.word	0xffffffff


	//   ....[18]....
        /*0084*/ 	.word	0xffffffff


	//   ....[19]....
        /*0088*/ 	.word	0xffffffff


	//   ....[20]....
        /*008c*/ 	.word	0xffffffff


	//   ....[21]....
        /*0090*/ 	.word	0xffffffff


	//   ....[22]....
        /*0094*/ 	.word	0xffffffff


	//   ....[23]....
        /*0098*/ 	.word	0xffffffff


	//   ....[24]....
        /*009c*/ 	.word	0xffffffff


	//   ....[25]....
        /*00a0*/ 	.word	0xffffffff


	//   ....[26]....
        /*00a4*/ 	.word	0xffffffff


	//   ....[27]....
        /*00a8*/ 	.word	0xffffffff


	//   ....[28]....
        /*00ac*/ 	.word	0xffffffff


	//----- nvinfo : EIATTR_COOP_GROUP_INSTR_OFFSETS
	.align		4
.L_1875:
        /*00b0*/ 	.byte	0x04, 0x28
        /*00b2*/ 	.short	(.L_1877 - .L_1876)


	//   ....[0]....
.L_1876:
        /*00b4*/ 	.word	0x00000bf0


	//   ....[1]....
        /*00b8*/ 	.word	0x00000e20


	//   ....[2]....
        /*00bc*/ 	.word	0x00002ce0


	//   ....[3]....
        /*00c0*/ 	.word	0x00003ca0


	//   ....[4]....
        /*00c4*/ 	.word	0x00003cc0


	//   ....[5]....
        /*00c8*/ 	.word	0x00003cd0


	//   ....[6]....
        /*00cc*/ 	.word	0x00003ce0


	//   ....[7]....
        /*00d0*/ 	.word	0x00003db0


	//   ....[8]....
        /*00d4*/ 	.word	0x00003dc0


	//   ....[9]....
        /*00d8*/ 	.word	0x00003dd0


	//   ....[10]....
        /*00dc*/ 	.word	0x00003de0


	//   ....[11]....
        /*00e0*/ 	.word	0x00003eb0


	//   ....[12]....
        /*00e4*/ 	.word	0x00003ec0


	//   ....[13]....
        /*00e8*/ 	.word	0x00003ed0


	//   ....[14]....
        /*00ec*/ 	.word	0x00003ee0


	//   ....[15]....
        /*00f0*/ 	.word	0x00004060


	//   ....[16]....
        /*00f4*/ 	.word	0x00004070


	//   ....[17]....
        /*00f8*/ 	.word	0x00004080


	//   ....[18]....
        /*00fc*/ 	.word	0x00004090


	//   ....[19]....
        /*0100*/ 	.word	0x000042f0


	//   ....[20]....
        /*0104*/ 	.word	0x00004300


	//   ....[21]....
        /*0108*/ 	.word	0x00004310


	//   ....[22]....
        /*010c*/ 	.word	0x00004330


	//   ....[23]....
        /*0110*/ 	.word	0x000043b0


	//   ....[24]....
        /*0114*/ 	.word	0x00004610


	//   ....[25]....
        /*0118*/ 	.word	0x00004630


	//   ....[26]....
        /*011c*/ 	.word	0x00004640


	//   ....[27]....
        /*0120*/ 	.word	0x00004650


	//   ....[28]....
        /*0124*/ 	.word	0x00004fd0


	//----- nvinfo : EIATTR_EXIT_INSTR_OFFSETS
	.align		4
.L_1877:
        /*0128*/ 	.byte	0x04, 0x1c
        /*012a*/ 	.short	(.L_1879 - .L_1878)


	//   ....[0]....
.L_1878:
        /*012c*/ 	.word	0x00000250


	//   ....[1]....
        /*0130*/ 	.word	0x00005480


	//----- nvinfo : EIATTR_MAX_THREADS
	.align		4
.L_1879:
        /*0134*/ 	.byte	0x04, 0x05
        /*0136*/ 	.short	(.L_1881 - .L_1880)
.L_1880:
        /*0138*/ 	.word	0x00000020
        /*013c*/ 	.word	0x00000001
        /*0140*/ 	.word	0x00000001


	//----- nvinfo : EIATTR_CRS_STACK_SIZE
	.align		4
.L_1881:
        /*0144*/ 	.byte	0x04, 0x1e
        /*0146*/ 	.short	(.L_1883 - .L_1882)
.L_1882:
        /*0148*/ 	.word	0x00000000
.L_1883:


//--------------------- .nv.info._Z25selective_scan_fwd_kernelI32Selective_Scan_fwd_kernel_traitsILi32ELi8ELi1ELb0ELb1ELb1ELb1EN3c108BFloat16ENS1_7complexIfEEEEv13SSMParamsBase --------------------------
	.section	.nv.info._Z25selective_scan_fwd_kernelI32Selective_Scan_fwd_kernel_traitsILi32ELi8ELi1ELb0ELb1ELb1ELb1EN3c108BFloat16ENS1_7complexIfEEEEv13SSMParamsBase,"",@"SHT_CUDA_INFO"
	.sectionflags	@""
	.align	4


	//----- nvinfo : EIATTR_CUDA_API_VERSION
	.align		4
        /*0000*/ 	.byte	0x04, 0x37
        /*0002*/ 	.short	(.L_1885 - .L_1884)
.L_1884:
        /*0004*/ 	.word	0x00000082


	//----- nvinfo : EIATTR_SW2861232_WAR
	.align		4
.L_1885:
        /*0008*/ 	.byte	0x01, 0x35
	.zero		2


	//----- nvinfo : EIATTR_PARAM_CBANK
	.align		4
        /*000c*/ 	.byte	0x04, 0x0a
        /*000e*/ 	.short	(.L_1887 - .L_1886)
	.align		4
.L_1886:
        /*0010*/ 	.word	index@(.nv.constant0._Z25selective_scan_fwd_kernelI32Selective_Scan_fwd_kernel_traitsILi32ELi8ELi1ELb0ELb1ELb1ELb1EN3c108BFloat16ENS1_7complexIfEEEEv13SSMParamsBase)
        /*0014*/ 	.short	0x0160
        /*0016*/ 	.short	0x0118


	//----- nvinfo : EIATTR_CBANK_PARAM_SIZE
	.align		4
.L_1887:
        /*0018*/ 	.byte	0x03, 0x19
        /*001a*/ 	.short	0x0118


	//----- nvinfo : EIATTR_KPARAM_INFO
	.align		4
        /*001c*/ 	.byte	0x04, 0x17
        /*001e*/ 	.short	(.L_1889 - .L_1888)
.L_1888:
        /*0020*/ 	.word	0x00000000
        /*0024*/ 	.short	0x0000
        /*0026*/ 	.short	0x0000
        /*0028*/ 	.byte	0x00, 0xf0, 0x61, 0x04


	//----- nvinfo : EIATTR_MAXREG_COUNT
	.align		4
.L_1889:
        /*002c*/ 	.byte	0x03, 0x1b
        /*002e*/ 	.short	0x00ff


	//----- nvinfo : EIATTR_NUM_BARRIERS
	.align		4
        /*0030*/ 	.byte	0x02, 0x4c
        /*0032*/ 	.byte	0x01
	.zero		1


	//----- nvinfo : EIATTR_MERCURY_ISA_VERSION
	.align		4
        /*0034*/ 	.byte	0x03, 0x5f
        /*0036*/ 	.short	0x0000


	//----- nvinfo : EIATTR_COOP_GROUP_MASK_REGIDS
	.align		4
        /*0038*/ 	.byte	0x04, 0x29
        /*003a*/ 	.short	(.L_1891 - .L_1890)


	//   ....[0]....
.L_1890:
        /*003c*/ 	.word	0xffffffff


	//   ....[1]....
        /*0040*/ 	.word	0xffffffff


	//   ....[2]....
        /*0044*/ 	.word	0xffffffff


	//   ....[3]....
        /*0048*/ 	.word	0xffffffff


	//   ....[4]....
        /*004c*/ 	.word	0xffffffff


	//   ....[5]....
        /*0050*/ 	.word	0xffffffff


	//   ....[6]....
        /*0054*/ 	.word	0xffffffff


	//   ....[7]....
        /*0058*/ 	.word	0xffffffff


	//   ....[8]....
        /*005c*/ 	.word	0xffffffff


	//   ....[9]....
        /*0060*/ 	.word	0xffffffff


	//   ....[10]....
        /*0064*/ 	.word	0xffffffff


	//   ....[11]....
        /*0068*/ 	.word	0xffffffff


	//   ....[12]....
        /*006c*/ 	.word	0xffffffff


	//   ....[13]....
        /*0070*/ 	.word	0xffffffff


	//   ....[14]....
        /*0074*/ 	.word	0xffffffff


	//   ....[15]....
        /*0078*/ 	.word	0xffffffff


	//   ....[16]....
        /*007c*/ 	.word	0xffffffff


	//   ....[17]....
        /*0080*/ 	.word	0xffffffff


	//   ....[18]....
        /*0084*/ 	.word	0xffffffff


	//   ....[19]....
        /*0088*/ 	.word	0xffffffff


	//   ....[20]....
        /*008c*/ 	.word	0xffffffff


	//   ....[21]....
        /*0090*/ 	.word	0xffffffff


	//   ....[22]....
        /*0094*/ 	.word	0xffffffff


	//   ....[23]....
        /*0098*/ 	.word	0xffffffff


	//   ....[24]....
        /*009c*/ 	.word	0xffffffff


	//   ....[25]....
        /*00a0*/ 	.word	0xffffffff


	//   ....[26]....
        /*00a4*/ 	.word	0xffffffff


	//   ....[27]....
        /*00a8*/ 	.word	0xffffffff


	//   ....[28]....
        /*00ac*/ 	.word	0xffffffff


	//   ....[29]....
        /*00b0*/ 	.word	0xffffffff


	//   ....[30]....
        /*00b4*/ 	.word	0xffffffff


	//----- nvinfo : EIATTR_COOP_GROUP_INSTR_OFFSETS
	.align		4
.L_1891:
        /*00b8*/ 	.byte	0x04, 0x28
        /*00ba*/ 	.short	(.L_1893 - .L_1892)


	//   ....[0]....
.L_1892:
        /*00bc*/ 	.word	0x00000bd0


	//   ....[1]....
        /*00c0*/ 	.word	0x00000df0


	//   ....[2]....
        /*00c4*/ 	.word	0x00002d60


	//   ....[3]....
        /*00c8*/ 	.word	0x00003c80


	//   ....[4]....
        /*00cc*/ 	.word	0x00003ca0


	//   ....[5]....
        /*00d0*/ 	.word	0x00003cb0


	//   ....[6]....
        /*00d4*/ 	.word	0x00003cc0


	//   ....[7]....
        /*00d8*/ 	.word	0x00003d90


	//   ....[8]....
        /*00dc*/ 	.word	0x00003da0


	//   ....[9]....
        /*00e0*/ 	.word	0x00003db0


	//   ....[10]....
        /*00e4*/ 	.word	0x00003dc0


	//   ....[11]....
        /*00e8*/ 	.word	0x00003e90


	//   ....[12]....
        /*00ec*/ 	.word	0x00003ea0


	//   ....[13]....
        /*00f0*/ 	.word	0x00003eb0


	//   ....[14]....
        /*00f4*/ 	.word	0x00003ec0


	//   ....[15]....
        /*00f8*/ 	.word	0x00004030


	//   ....[16]....
        /*00fc*/ 	.word	0x00004050


	//   ....[17]....
        /*0100*/ 	.word	0x00004060


	//   ....[18]....
        /*0104*/ 	.word	0x00004070


	//   ....[19]....
        /*0108*/ 	.word	0x000042d0


	//   ....[20]....
        /*010c*/ 	.word	0x000042e0


	//   ....[21]....
        /*0110*/ 	.word	0x000042f0


	//   ....[22]....
        /*0114*/ 	.word	0x00004310


	//   ....[23]....
        /*0118*/ 	.word	0x00004390


	//   ....[24]....
        /*011c*/ 	.word	0x000045f0


	//   ....[25]....
        /*0120*/ 	.word	0x00004610


	//   ....[26]....
        /*0124*/ 	.word	0x00004620


	//   ....[27]....
        /*0128*/ 	.word	0x00004630


	//   ....[28]....
        /*012c*/ 	.word	0x00005090


	//   ....[29]....
        /*0130*/ 	.word	0x00005750


	//   ....[30]....
        /*0134*/ 	.word	0x00005c80


	//----- nvinfo : EIATTR_EXIT_INSTR_OFFSETS
	.align		4
.L_1893:
        /*0138*/ 	.byte	0x04, 0x1c
        /*013a*/ 	.short	(.L_1895 - .L_1894)


	//   ....[0]....
.L_1894:
        /*013c*/ 	.word	0x00000230


	//   ....[1]....
        /*0140*/ 	.word	0x00006090


	//----- nvinfo : EIATTR_MAX_THREADS
	.align		4
.L_1895:
        /*0144*/ 	.byte	0x04, 0x05
        /*0146*/ 	.short	(.L_1897 - .L_1896)
.L_1896:
        /*0148*/ 	.word	0x00000020
        /*014c*/ 	.word	0x00000001
        /*0150*/ 	.word	0x00000001


	//----- nvinfo : EIATTR_CRS_STACK_SIZE
	.align		4
.L_1897:
        /*0154*/ 	.byte	0x04, 0x1e
        /*0156*/ 	.short	(.L_1899 - .L_1898)
.L_1898:
        /*0158*/ 	.word	0x00000000
.L_1899:


//--------------------- .nv.info._Z25selective_scan_fwd_kernelI32Selective_Scan_fwd_kernel_traitsILi32ELi8ELi1ELb1ELb0ELb0ELb0EN3c108BFloat16ENS1_7complexIfEEEEv13SSMParamsBase --------------------------
	.section	.nv.info._Z25selective_scan_fwd_kernelI32Selective_Scan_fwd_kernel_traitsILi32ELi8ELi1ELb1ELb0ELb0ELb0EN3c108BFloat16ENS1_7complexIfEEEEv13SSMParamsBase,"",@"SHT_CUDA_INFO"
	.sectionflags	@""
	.align	4


	//----- nvinfo : EIATTR_CUDA_API_VERSION
	.align		4
        /*0000*/ 	.byte	0x04, 0x37
        /*0002*/ 	.short	(.L_1901 - .L_1900)
.L_1900:
        /*0004*/ 	.word	0x00000082


	//----- nvinfo : EIATTR_SW2861232_WAR
	.align		4
.L_1901:
        /*0008*/ 	.byte	0x01, 0x35
	.zero		2


	//----- nvinfo : EIATTR_PARAM_CBANK
	.align		4
        /*000c*/ 	.byte	0x04, 0x0a
        /*000e*/ 	.short	(.L_1903 - .L_1902)
	.align		4
.L_1902:
        /*0010*/ 	.word	index@(.nv.constant0._Z25selective_scan_fwd_kernelI32Selective_Scan_fwd_kernel_traitsILi32ELi8ELi1ELb1ELb0ELb0ELb0EN3c108BFloat16ENS1_7complexIfEEEEv13SSMParamsBase)
        /*0014*/ 	.short	0x0160
        /*0016*/ 	.short	0x0118


	//----- nvinfo : EIATTR_CBANK_PARAM_SIZE
	.align		4
.L_1903:
        /*0018*/ 	.byte	0x03, 0x19
        /*001a*/ 	.short	0x0118


	//----- nvinfo : EIATTR_KPARAM_INFO
	.align		4
        /*001c*/ 	.byte	0x04, 0x17
        /*001e*/ 	.short	(.L_1905 - .L_1904)
.L_1904:
        /*0020*/ 	.word	0x00000000
        /*0024*/ 	.short	0x0000
        /*0026*/ 	.short	0x0000
        /*0028*/ 	.byte	0x00, 0xf0, 0x61, 0x04


	//----- nvinfo : EIATTR_MAXREG_COUNT
	.align		4
.L_1905:
        /*002c*/ 	.byte	0x03, 0x1b
        /*002e*/ 	.short	0x00ff


	//----- nvinfo : EIATTR_NUM_BARRIERS
	.align		4
        /*0030*/ 	.byte	0x02, 0x4c
        /*0032*/ 	.byte	0x01
	.zero		1


	//----- nvinfo : EIATTR_MERCURY_ISA_VERSION
	.align		4
        /*0034*/ 	.byte	0x03, 0x5f
        /*0036*/ 	.short	0x0000


	//----- nvinfo : EIATTR_COOP_GROUP_MASK_REGIDS
	.align		4
        /*0038*/ 	.byte	0x04, 0x29
        /*003a*/ 	.short	(.L_1907 - .L_1906)


	//   ....[0]....
.L_1906:
        /*003c*/ 	.word	0xffffffff


	//   ....[1]....
        /*0040*/ 	.word	0xffffffff


	//   ....[2]....
        /*0044*/ 	.word	0xffffffff


	//   ....[3]....
        /*0048*/ 	.word	0xffffffff


	//   ....[4]....
        /*004c*/ 	.word	0xffffffff


	//   ....[5]....
        /*0050*/ 	.word	0xffffffff


	//   ....[6]....
        /*0054*/ 	.word	0xffffffff


	//   ....[7]....
        /*0058*/ 	.word	0xffffffff


	//   ....[8]....
        /*005c*/ 	.word	0xffffffff


	//   ....[9]....
        /*0060*/ 	.word	0xffffffff


	//   ....[10]....
        /*0064*/ 	.word	0xffffffff


	//   ....[11]....
        /*0068*/ 	.word	0xffffffff


	//   ....[12]....
        /*006c*/ 	.word	0xffffffff


	//   ....[13]....
        /*0070*/ 	.word	0xffffffff


	//   ....[14]....
        /*0074*/ 	.word	0xffffffff


	//   ....[15]....
        /*0078*/ 	.word	0xffffffff


	//   ....[16]....
        /*007c*/ 	.word	0xffffffff


	//   ....[17]....
        /*0080*/ 	.word	0xffffffff


	//   ....[18]....
        /*0084*/ 	.word	0xffffffff


	//   ....[19]....
        /*0088*/ 	.word	0xffffffff


	//   ....[20]....
        /*008c*/ 	.word	0xffffffff


	//   ....[21]....
        /*0090*/ 	.word	0xffffffff


	//   ....[22]....
        /*0094*/ 	.word	0xffffffff


	//   ....[23]....
        /*0098*/ 	.word	0xffffffff


	//----- nvinfo : EIATTR_COOP_GROUP_INSTR_OFFSETS
	.align		4
.L_1907:
        /*009c*/ 	.byte	0x04, 0x28
        /*009e*/ 	.short	(.L_1909 - .L_1908)


	//   ....[0]....
.L_1908:
        /*00a0*/ 	.word	0x000022b0


	//   ....[1]....
        /*00a4*/ 	.word	0x000022d0


	//   ....[2]....
        /*00a8*/ 	.word	0x00002310


	//   ....[3]....
        /*00ac*/ 	.word	0x00002320


	//   ....[4]....
        /*00b0*/ 	.word	0x000023a0


	//   ....[5]....
        /*00b4*/ 	.word	0x000023d0


	//   ....[6]....
        /*00b8*/ 	.word	0x00002400


	//   ....[7]....
        /*00bc*/ 	.word	0x00002410


	//   ....[8]....
        /*00c0*/ 	.word	0x000024a0


	//   ....[9]....
        /*00c4*/ 	.word	0x000024d0


	//   ....[10]....
        /*00c8*/ 	.word	0x00002500


	//   ....[11]....
        /*00cc*/ 	.word	0x00002510


	//   ....[12]....
        /*00d0*/ 	.word	0x000025b0


	//   ....[13]....
        /*00d4*/ 	.word	0x000025e0


	//   ....[14]....
        /*00d8*/ 	.word	0x00002600


	//   ....[15]....
        /*00dc*/ 	.word	0x00002610


	//   ....[16]....
        /*00e0*/ 	.word	0x000026a0


	//   ....[17]....
        /*00e4*/ 	.word	0x000026e0


	//   ....[18]....
        /*00e8*/ 	.word	0x00002700


	//   ....[19]....
        /*00ec*/ 	.word	0x00002720


	//   ....[20]....
        /*00f0*/ 	.word	0x000028b0


	//   ....[21]....
        /*00f4*/ 	.word	0x000028d0


	//   ....[22]....
        /*00f8*/ 	.word	0x000028e0


	//   ....[23]....
        /*00fc*/ 	.word	0x000028f0


	//----- nvinfo : EIATTR_EXIT_INSTR_OFFSETS
	.align		4
.L_1909:
        /*0100*/ 	.byte	0x04, 0x1c
        /*0102*/ 	.short	(.L_1911 - .L_1910)


	//   ....[0]....
.L_1910:
        /*0104*/ 	.word	0x00000210


	//   ....[1]....
        /*0108*/ 	.word	0x00003230


	//----- nvinfo : EIATTR_MAX_THREADS
	.align		4
.L_1911:
        /*010c*/ 	.byte	0x04, 0x05
        /*010e*/ 	.short	(.L_1913 - .L_1912)
.L_1912:
        /*0110*/ 	.word	0x00000020
        /*0114*/ 	.word	0x00000001
        /*0118*/ 	.word	0x00000001


	//----- nvinfo : EIATTR_CRS_STACK_SIZE
	.align		4
.L_1913:
        /*011c*/ 	.byte	0x04, 0x1e
        /*011e*/ 	.short	(.L_1915 - .L_1914)
.L_1914:
        /*0120*/ 	.word	0x00000000
.L_1915:


//--------------------- .nv.info._Z25selective_scan_fwd_kernelI32Selective_Scan_fwd_kernel_traitsILi32ELi8ELi1ELb1ELb0ELb0ELb1EN3c108BFloat16ENS1_7complexIfEEEEv13SSMParamsBase --------------------------
	.section	.nv.info._Z25selective_scan_fwd_kernelI32Selective_Scan_fwd_kernel_traitsILi32ELi8ELi1ELb1ELb0ELb0ELb1EN3c108BFloat16ENS1_7complexIfEEEEv13SSMParamsBase,"",@"SHT_CUDA_INFO"
	.sectionflags	@""
	.align	4


	//----- nvinfo : EIATTR_CUDA_API_VERSION
	.align		4
        /*0000*/ 	.byte	0x04, 0x37
        /*0002*/ 	.short	(.L_1917 - .L_1916)
.L_1916:
        /*0004*/ 	.word	0x00000082


	//----- nvinfo : EIATTR_SW2861232_WAR
	.align		4
.L_1917:
        /*0008*/ 	.byte	0x01, 0x35
	.zero		2


	//----- nvinfo : EIATTR_PARAM_CBANK
	.align		4
        /*000c*/ 	.byte	0x04, 0x0a
        /*000e*/ 	.short	(.L_1919 - .L_1918)
	.align		4
.L_1918:
        /*0010*/ 	.word	index@(.nv.constant0._Z25selective_scan_fwd_kernelI32Selective_Scan_fwd_kernel_traitsILi32ELi8ELi1ELb1ELb0ELb0ELb1EN3c108BFloat16ENS1_7complexIfEEEEv13SSMParamsBase)
        /*0014*/ 	.short	0x0160
        /*0016*/ 	.short	0x0118


	//----- nvinfo : EIATTR_CBANK_PARAM_SIZE
	.align		4
.L_1919:
        /*0018*/ 	.byte	0x03, 0x19
        /*001a*/ 	.short	0x0118


	//----- nvinfo : EIATTR_KPARAM_INFO
	.align		4
        /*001c*/ 	.byte	0x04, 0x17
        /*001e*/ 	.short	(.L_1921 - .L_1920)
.L_1920:
        /*0020*/ 	.word	0x00000000
        /*0024*/ 	.short	0x0000
        /*0026*/ 	.short	0x0000
        /*0028*/ 	.byte	0x00, 0xf0, 0x61, 0x04


	//----- nvinfo : EIATTR_MAXREG_COUNT
	.align		4
.L_1921:
        /*002c*/ 	.byte	0x03, 0x1b
        /*002e*/ 	.short	0x00ff


	//----- nvinfo : EIATTR_NUM_BARRIERS
	.align		4
        /*0030*/ 	.byte	0x02, 0x4c
        /*0032*/ 	.byte	0x01
	.zero		1


	//----- nvinfo : EIATTR_MERCURY_ISA_VERSION
	.align		4
        /*0034*/ 	.byte	0x03, 0x5f
        /*0036*/ 	.short	0x0000


	//----- nvinfo : EIATTR_COOP_GROUP_MASK_REGIDS
	.align		4
        /*0038*/ 	.byte	0x04, 0x29
        /*003a*/ 	.short	(.L_1923 - .L_1922)


	//   ....[0]....
.L_1922:
        /*003c*/ 	.word	0xffffffff


	//   ....[1]....
        /*0040*/ 	.word	0xffffffff


	//   ....[2]....
        /*0044*/ 	.word	0xffffffff


	//   ....[3]....
        /*0048*/ 	.word	0xffffffff


	//   ....[4]....
        /*004c*/ 	.word	0xffffffff


	//   ....[5]....
        /*0050*/ 	.word	0xffffffff


	//   ....[6]....
        /*0054*/ 	.word	0xffffffff


	//   ....[7]....
        /*0058*/ 	.word	0xffffffff


	//   ....[8]....
        /*005c*/ 	.word	0xffffffff


	//   ....[9]....
        /*0060*/ 	.word	0xffffffff


	//   ....[10]....
        /*0064*/ 	.word	0xffffffff


	//   ....[11]....
        /*0068*/ 	.word	0xffffffff


	//   ....[12]....
        /*006c*/ 	.word	0xffffffff


	//   ....[13]....
        /*0070*/ 	.word	0xffffffff


	//   ....[14]....
        /*0074*/ 	.word	0xffffffff


	//   ....[15]....
        /*0078*/ 	.word	0xffffffff


	//   ....[16]....
        /*007c*/ 	.word	0xffffffff


	//   ....[17]....
        /*0080*/ 	.word	0xffffffff


	//   ....[18]....
        /*0084*/ 	.word	0xffffffff


	//   ....[19]....
        /*0088*/ 	.word	0xffffffff


	//   ....[20]....
        /*008c*/ 	.word	0xffffffff


	//   ....[21]....
        /*0090*/ 	.word	0xffffffff


	//   ....[22]....
        /*0094*/ 	.word	0xffffffff


	//   ....[23]....
        /*0098*/ 	.word	0xffffffff


	//----- nvinfo : EIATTR_COOP_GROUP_INSTR_OFFSETS
	.align		4
.L_1923:
        /*009c*/ 	.byte	0x04, 0x28
        /*009e*/ 	.short	(.L_1925 - .L_1924)


	//   ....[0]....
.L_1924:
        /*00a0*/ 	.word	0x000022b0


	//   ....[1]....
        /*00a4*/ 	.word	0x000022d0


	//   ....[2]....
        /*00a8*/ 	.word	0x00002310


	//   ....[3]....
        /*00ac*/ 	.word	0x00002320


	//   ....[4]....
        /*00b0*/ 	.word	0x000023a0


	//   ....[5]....
        /*00b4*/ 	.word	0x000023d0


	//   ....[6]....
        /*00b8*/ 	.word	0x00002400


	//   ....[7]....
        /*00bc*/ 	.word	0x00002410


	//   ....[8]....
        /*00c0*/ 	.word	0x000024a0


	//   ....[9]....
        /*00c4*/ 	.word	0x000024d0


	//   ....[10]....
        /*00c8*/ 	.word	0x00002500


	//   ....[11]....
        /*00cc*/ 	.word	0x00002510


	//   ....[12]....
        /*00d0*/ 	.word	0x000025b0


	//   ....[13]....
        /*00d4*/ 	.word	0x000025e0


	//   ....[14]....
        /*00d8*/ 	.word	0x00002600


	//   ....[15]....
        /*00dc*/ 	.word	0x00002610


	//   ....[16]....
        /*00e0*/ 	.word	0x000026a0


	//   ....[17]....
        /*00e4*/ 	.word	0x000026e0


	//   ....[18]....
        /*00e8*/ 	.word	0x00002700


	//   ....[19]....
        /*00ec*/ 	.word	0x00002720


	//   ....[20]....
        /*00f0*/ 	.word	0x000028b0


	//   ....[21]....
        /*00f4*/ 	.word	0x000028d0


	//   ....[22]....
        /*00f8*/ 	.word	0x000028e0


	//   ....[23]....
        /*00fc*/ 	.word	0x000028f0


	//----- nvinfo : EIATTR_EXIT_INSTR_OFFSETS
	.align		4
.L_1925:
        /*0100*/ 	.byte	0x04, 0x1c
        /*0102*/ 	.short	(.L_1927 - .L_1926)


	//   ....[0]....
.L_1926:
        /*0104*/ 	.word	0x00000210


	//   ....[1]....
        /*0108*/ 	.word	0x00003790


	//----- nvinfo : EIATTR_MAX_THREADS
	.align		4
.L_1927:
        /*010c*/ 	.byte	0x04, 0x05
        /*010e*/ 	.short	(.L_1929 - .L_1928)
.L_1928:
        /*0110*/ 	.word	0x00000020
        /*0114*/ 	.word	0x00000001
        /*0118*/ 	.word	0x00000001


	//----- nvinfo : EIATTR_CRS_STACK_SIZE
	.align		4
.L_1929:
        /*011c*/ 	.byte	0x04, 0x1e
        /*011e*/ 	.short	(.L_1931 - .L_1930)
.L_1930:
        /*0120*/ 	.word	0x00000000
.L_1931:


//--------------------- .nv.info._Z25selective_scan_fwd_kernelI32Selective_Scan_fwd_kernel_traitsILi32ELi8ELi1ELb1ELb0ELb1ELb0EN3c108BFloat16ENS1_7complexIfEEEEv13SSMParamsBase --------------------------
	.section	.nv.info._Z25selective_scan_fwd_kernelI32Selective_Scan_fwd_kernel_traitsILi32ELi8ELi1ELb1ELb0ELb1ELb0EN3c108BFloat16ENS1_7complexIfEEEEv13SSMParamsBase,"",@"SHT_CUDA_INFO"
	.sectionflags	@""
	.align	4


	//----- nvinfo : EIATTR_CUDA_API_VERSION
	.align		4
        /*0000*/ 	.byte	0x04, 0x37
        /*0002*/ 	.short	(.L_1933 - .L_1932)
.L_1932:
        /*0004*/ 	.word	0x00000082


	//----- nvinfo : EIATTR_SW2861232_WAR
	.align		4
.L_1933:
        /*0008*/ 	.byte	0x01, 0x35
	.zero		2


	//----- nvinfo : EIATTR_PARAM_CBANK
	.align		4
        /*000c*/ 	.byte	0x04, 0x0a
        /*000e*/ 	.short	(.L_1935 - .L_1934)
	.align		4
.L_1934:
        /*0010*/ 	.word	index@(.nv.constant0._Z25selective_scan_fwd_kernelI32Selective_Scan_fwd_kernel_traitsILi32ELi8ELi1ELb1ELb0ELb1ELb0EN3c108BFloat16ENS1_7complexIfEEEEv13SSMParamsBase)
        /*0014*/ 	.short	0x0160
        /*0016*/ 	.short	0x0118


	//----- nvinfo : EIATTR_CBANK_PARAM_SIZE
	.align		4
.L_1935:
        /*0018*/ 	.byte	0x03, 0x19
        /*001a*/ 	.short	0x0118


	//----- nvinfo : EIATTR_KPARAM_INFO
	.align		4
        /*001c*/ 	.byte	0x04, 0x17
        /*001e*/ 	.short	(.L_1937 - .L_1936)
.L_1936:
        /*0020*/ 	.word	0x00000000
        /*0024*/ 	.short	0x0000
        /*0026*/ 	.short	0x0000
        /*0028*/ 	.byte	0x00, 0xf0, 0x61, 0x04


	//----- nvinfo : EIATTR_MAXREG_COUNT
	.align		4
.L_1937:
        /*002c*/ 	.byte	0x03, 0x1b
        /*002e*/ 	.short	0x00ff


	//----- nvinfo : EIATTR_NUM_BARRIERS
	.align		4
        /*0030*/ 	.byte	0x02, 0x4c
        /*0032*/ 	.byte	0x01
	.zero		1


	//----- nvinfo : EIATTR_MERCURY_ISA_VERSION
	.align		4
        /*0034*/ 	.byte	0x03, 0x5f
        /*0036*/ 	.short	0x0000


	//----- nvinfo : EIATTR_COOP_GROUP_MASK_REGIDS
	.align		4
        /*0038*/ 	.byte	0x04, 0x29
        /*003a*/ 	.short	(.L_1939 - .L_1938)


	//   ....[0]....
.L_1938:
        /*003c*/ 	.word	0xffffffff


	//   ....[1]....
        /*0040*/ 	.word	0xffffffff


	//   ....[2]....
        /*0044*/ 	.word	0xffffffff


	//   ....[3]....
        /*0048*/ 	.word	0xffffffff


	//   ....[4]....
        /*004c*/ 	.word	0xffffffff


	//   ....[5]....
        /*0050*/ 	.word	0xffffffff


	//   ....[6]....
        /*0054*/ 	.word	0xffffffff


	//   ....[7]....
        /*0058*/ 	.word	0xffffffff


	//   ....[8]....
        /*005c*/ 	.word	0xffffffff


	//   ....[9]....
        /*0060*/ 	.word	0xffffffff


	//   ....[10]....
        /*0064*/ 	.word	0xffffffff


	//   ....[11]....
        /*0068*/ 	.word	0xffffffff


	//   ....[12]....
        /*006c*/ 	.word	0xffffffff


	//   ....[13]....
        /*0070*/ 	.word	0xffffffff


	//   ....[14]....
        /*0074*/ 	.word	0xffffffff


	//   ....[15]....
        /*0078*/ 	.word	0xffffffff


	//   ....[16]....
        /*007c*/ 	.word	0xffffffff


	//   ....[17]....
        /*0080*/ 	.word	0xffffffff


	//   ....[18]....
        /*0084*/ 	.word	0xffffffff


	//   ....[19]....
        /*0088*/ 	.word	0xffffffff


	//   ....[20]....
        /*008c*/ 	.word	0xffffffff


	//   ....[21]....
        /*0090*/ 	.word	0xffffffff


	//   ....[22]....
        /*0094*/ 	.word	0xffffffff


	//   ....[23]....
        /*0098*/ 	.word	0xffffffff


	//----- nvinfo : EIATTR_COOP_GROUP_INSTR_OFFSETS
	.align		4
.L_1939:
        /*009c*/ 	.byte	0x04, 0x28
        /*009e*/ 	.short	(.L_1941 - .L_1940)


	//   ....[0]....
.L_1940:
        /*00a0*/ 	.word	0x00002470


	//   ....[1]....
        /*00a4*/ 	.word	0x000024a0


	//   ....[2]....
        /*00a8*/ 	.word	0x000024e0


	//   ....[3]....
        /*00ac*/ 	.word	0x000024f0


	//   ....[4]....
        /*00b0*/ 	.word	0x00002580


	//   ....[5]....
        /*00b4*/ 	.word	0x000025b0


	//   ....[6]....
        /*00b8*/ 	.word	0x000025e0


	//   ....[7]....
        /*00bc*/ 	.word	0x000025f0


	//   ....[8]....
        /*00c0*/ 	.word	0x00002690


	//   ....[9]....
        /*00c4*/ 	.word	0x000026b0


	//   ....[10]....
        /*00c8*/ 	.word	0x000026e0


	//   ....[11]....
        /*00cc*/ 	.word	0x000026f0


	//   ....[12]....
        /*00d0*/ 	.word	0x00002790


	//   ....[13]....
        /*00d4*/ 	.word	0x000027c0


	//   ....[14]....
        /*00d8*/ 	.word	0x000027e0


	//   ....[15]....
        /*00dc*/ 	.word	0x000027f0


	//   ....[16]....
        /*00e0*/ 	.word	0x00002880


	//   ....[17]....
        /*00e4*/ 	.word	0x000028c0


	//   ....[18]....
        /*00e8*/ 	.word	0x000028e0


	//   ....[19]....
        /*00ec*/ 	.word	0x00002900


	//   ....[20]....
        /*00f0*/ 	.word	0x00002a90


	//   ....[21]....
        /*00f4*/ 	.word	0x00002ab0


	//   ....[22]....
        /*00f8*/ 	.word	0x00002ac0


	//   ....[23]....
        /*00fc*/ 	.word	0x00002ad0


	//----- nvinfo : EIATTR_EXIT_INSTR_OFFSETS
	.align		4
.L_1941:
        /*0100*/ 	.byte	0x04, 0x1c
        /*0102*/ 	.short	(.L_1943 - .L_1942)


	//   ....[0]....
.L_1942:
        /*0104*/ 	.word	0x00000430


	//   ....[1]....
        /*0108*/ 	.word	0x000036e0


	//----- nvinfo : EIATTR_MAX_THREADS
	.align		4
.L_1943:
        /*010c*/ 	.byte	0x04, 0x05
        /*010e*/ 	.short	(.L_1945 - .L_1944)
.L_1944:
        /*0110*/ 	.word	0x00000020
        /*0114*/ 	.word	0x00000001
        /*0118*/ 	.word	0x00000001


	//----- nvinfo : EIATTR_CRS_STACK_SIZE
	.align		4
.L_1945:
        /*011c*/ 	.byte	0x04, 0x1e
        /*011e*/ 	.short	(.L_1947 - .L_1946)
.L_1946:
        /*0120*/ 	.word	0x00000000
.L_1947:


//--------------------- .nv.info._Z25selective_scan_fwd_kernelI32Selective_Scan_fwd_kernel_traitsILi32ELi8ELi1ELb1ELb0ELb1ELb1EN3c108BFloat16ENS1_7complexIfEEEEv13SSMParamsBase --------------------------
	.section	.nv.info._Z25selective_scan_fwd_kernelI32Selective_Scan_fwd_kernel_traitsILi32ELi8ELi1ELb1ELb0ELb1ELb1EN3c108BFloat16ENS1_7complexIfEEEEv13SSMParamsBase,"",@"SHT_CUDA_INFO"
	.sectionflags	@""
	.align	4


	//----- nvinfo : EIATTR_CUDA_API_VERSION
	.align		4
        /*0000*/ 	.byte	0x04, 0x37
        /*0002*/ 	.short	(.L_1949 - .L_1948)
.L_1948:
        /*0004*/ 	.word	0x00000082


	//----- nvinfo : EIATTR_SW2861232_WAR
	.align		4
.L_1949:
        /*0008*/ 	.byte	0x01, 0x35
	.zero		2


	//----- nvinfo : EIATTR_PARAM_CBANK
	.align		4
        /*000c*/ 	.byte	0x04, 0x0a
        /*000e*/ 	.short	(.L_1951 - .L_1950)
	.align		4
.L_1950:
        /*0010*/ 	.word	index@(.nv.constant0._Z25selective_scan_fwd_kernelI32Selective_Scan_fwd_kernel_traitsILi32ELi8ELi1ELb1ELb0ELb1ELb1EN3c108BFloat16ENS1_7complexIfEEEEv13SSMParamsBase)
        /*0014*/ 	.short	0x0160
        /*0016*/ 	.short	0x0118


	//----- nvinfo : EIATTR_CBANK_PARAM_SIZE
	.align		4
.L_1951:
        /*0018*/ 	.byte	0x03, 0x19
        /*001a*/ 	.short	0x0118


	//----- nvinfo : EIATTR_KPARAM_INFO
	.align		4
        /*001c*/ 	.byte	0x04, 0x17
        /*001e*/ 	.short	(.L_1953 - .L_1952)
.L_1952:
        /*0020*/ 	.word	0x00000000
        /*0024*/ 	.short	0x0000
        /*0026*/ 	.short	0x0000
        /*0028*/ 	.byte	0x00, 0xf0, 0x61, 0x04


	//----- nvinfo : EIATTR_MAXREG_COUNT
	.align		4
.L_1953:
        /*002c*/ 	.byte	0x03, 0x1b
        /*002e*/ 	.short	0x00ff


	//----- nvinfo : EIATTR_NUM_BARRIERS
	.align		4
        /*0030*/ 	.byte	0x02, 0x4c
        /*0032*/ 	.byte	0x01
	.zero		1


	//----- nvinfo : EIATTR_MERCURY_ISA_VERSION
	.align		4
        /*0034*/ 	.byte	0x03, 0x5f
        /*0036*/ 	.short	0x0000


	//----- nvinfo : EIATTR_COOP_GROUP_MASK_REGIDS
	.align		4
        /*0038*/ 	.byte	0x04, 0x29
        /*003a*/ 	.short	(.L_1955 - .L_1954)


	//   ....[0]....
.L_1954:
        /*003c*/ 	.word	0xffffffff


	//   ....[1]....
        /*0040*/ 	.word	0xffffffff


	//   ....[2]....
        /*0044*/ 	.word	0xffffffff


	//   ....[3]....
        /*0048*/ 	.word	0xffffffff


	//   ....[4]....
        /*004c*/ 	.word	0xffffffff


	//   ....[5]....
        /*0050*/ 	.word	0xffffffff


	//   ....[6]....
        /*0054*/ 	.word	0xffffffff


	//   ....[7]....
        /*0058*/ 	.word	0xffffffff


	//   ....[8]....
        /*005c*/ 	.word	0xffffffff


	//   ....[9]....
        /*0060*/ 	.word	0xffffffff


	//   ....[10]....
        /*0064*/ 	.word	0xffffffff


	//   ....[11]....
        /*0068*/ 	.word	0xffffffff


	//   ....[12]....
        /*006c*/ 	.word	0xffffffff


	//   ....[13]....
        /*0070*/ 	.word	0xffffffff


	//   ....[14]....
        /*0074*/ 	.word	0xffffffff


	//   ....[15]....
        /*0078*/ 	.word	0xffffffff


	//   ....[16]....
        /*007c*/ 	.word	0xffffffff


	//   ....[17]....
        /*0080*/ 	.word	0xffffffff


	//   ....[18]....
        /*0084*/ 	.word	0xffffffff


	//   ....[19]....
        /*0088*/ 	.word	0xffffffff


	//   ....[20]....
        /*008c*/ 	.word	0xffffffff


	//   ....[21]....
        /*0090*/ 	.word	0xffffffff


	//   ....[22]....
        /*0094*/ 	.word	0xffffffff


	//   ....[23]....
        /*0098*/ 	.word	0xffffffff


	//----- nvinfo : EIATTR_COOP_GROUP_INSTR_OFFSETS
	.align		4
.L_1955:
        /*009c*/ 	.byte	0x04, 0x28
        /*009e*/ 	.short	(.L_1957 - .L_1956)


	//   ....[0]....
.L_1956:
        /*00a0*/ 	.word	0x00002490


	//   ....[1]....
        /*00a4*/ 	.word	0x000024c0


	//   ....[2]....
        /*00a8*/ 	.word	0x00002510


	//   ....[3]....
        /*00ac*/ 	.word	0x00002520


	//   ....[4]....
        /*00b0*/ 	.word	0x000025b0


	//   ....[5]....
        /*00b4*/ 	.word	0x000025d0


	//   ....[6]....
        /*00b8*/ 	.word	0x00002610


	//   ....[7]....
        /*00bc*/ 	.word	0x00002620


	//   ....[8]....
        /*00c0*/ 	.word	0x000026b0


	//   ....[9]....
        /*00c4*/ 	.word	0x000026e0


	//   ....[10]....
        /*00c8*/ 	.word	0x00002710


	//   ....[11]....
        /*00cc*/ 	.word	0x00002720


	//   ....[12]....
        /*00d0*/ 	.word	0x000027c0


	//   ....[13]....
        /*00d4*/ 	.word	0x000027f0


	//   ....[14]....
        /*00d8*/ 	.word	0x00002810


	//   ....[15]....
        /*00dc*/ 	.word	0x00002820


	//   ....[16]....
        /*00e0*/ 	.word	0x000028b0


	//   ....[17]....
        /*00e4*/ 	.word	0x000028f0


	//   ....[18]....
        /*00e8*/ 	.word	0x00002910


	//   ....[19]....
        /*00ec*/ 	.word	0x00002930


	//   ....[20]....
        /*00f0*/ 	.word	0x00002ac0


	//   ....[21]....
        /*00f4*/ 	.word	0x00002ae0


	//   ....[22]....
        /*00f8*/ 	.word	0x00002af0


	//   ....[23]....
        /*00fc*/ 	.word	0x00002b00


	//----- nvinfo : EIATTR_EXIT_INSTR_OFFSETS
	.align		4
.L_1957:
        /*0100*/ 	.byte	0x04, 0x1c
        /*0102*/ 	.short	(.L_1959 - .L_1958)


	//   ....[0]....
.L_1958:
        /*0104*/ 	.word	0x00000420


	//   ....[1]....
        /*0108*/ 	.word	0x00003c70


	//----- nvinfo : EIATTR_MAX_THREADS
	.align		4
.L_1959:
        /*010c*/ 	.byte	0x04, 0x05
        /*010e*/ 	.short	(.L_1961 - .L_1960)
.L_1960:
        /*0110*/ 	.word	0x00000020
        /*0114*/ 	.word	0x00000001
        /*0118*/ 	.word	0x00000001


	//----- nvinfo : EIATTR_CRS_STACK_SIZE
	.align		4
.L_1961:
        /*011c*/ 	.byte	0x04, 0x1e
        /*011e*/ 	.short	(.L_1963 - .L_1962)
.L_1962:
        /*0120*/ 	.word	0x00000000
.L_1963:


//--------------------- .nv.info._Z25selective_scan_fwd_kernelI32Selective_Scan_fwd_kernel_traitsILi32ELi8ELi1ELb1ELb1ELb0ELb0EN3c108BFloat16ENS1_7complexIfEEEEv13SSMParamsBase --------------------------
	.section	.nv.info._Z25selective_scan_fwd_kernelI32Selective_Scan_fwd_kernel_traitsILi32ELi8ELi1ELb1ELb1ELb0ELb0EN3c108BFloat16ENS1_7complexIfEEEEv13SSMParamsBase,"",@"SHT_CUDA_INFO"
	.sectionflags	@""
	.align	4


	//----- nvinfo : EIATTR_CUDA_API_VERSION
	.align		4
        /*0000*/ 	.byte	0x04, 0x37
        /*0002*/ 	.short	(.L_1965 - .L_1964)
.L_1964:
        /*0004*/ 	.word	0x00000082


	//----- nvinfo : EIATTR_SW2861232_WAR
	.align		4
.L_1965:
        /*0008*/ 	.byte	0x01, 0x35
	.zero		2


	//----- nvinfo : EIATTR_PARAM_CBANK
	.align		4
        /*000c*/ 	.byte	0x04, 0x0a
        /*000e*/ 	.short	(.L_1967 - .L_1966)
	.align		4
.L_1966:
        /*0010*/ 	.word	index@(.nv.constant0._Z25selective_scan_fwd_kernelI32Selective_Scan_fwd_kernel_traitsILi32ELi8ELi1ELb1ELb1ELb0ELb0EN3c108BFloat16ENS1_7complexIfEEEEv13SSMParamsBase)
        /*0014*/ 	.short	0x0160
        /*0016*/ 	.short	0x0118


	//----- nvinfo : EIATTR_CBANK_PARAM_SIZE
	.align		4
.L_1967:
        /*0018*/ 	.byte	0x03, 0x19
        /*001a*/ 	.short	0x0118


	//----- nvinfo : EIATTR_KPARAM_INFO
	.align		4
        /*001c*/ 	.byte	0x04, 0x17
        /*001e*/ 	.short	(.L_1969 - .L_1968)
.L_1968:
        /*0020*/ 	.word	0x00000000
        /*0024*/ 	.short	0x0000
        /*0026*/ 	.short	0x0000
        /*0028*/ 	.byte	0x00, 0xf0, 0x61, 0x04


	//----- nvinfo : EIATTR_MAXREG_COUNT
	.align		4
.L_1969:
        /*002c*/ 	.byte	0x03, 0x1b
        /*002e*/ 	.short	0x00ff


	//----- nvinfo : EIATTR_NUM_BARRIERS
	.align		4
        /*0030*/ 	.byte	0x02, 0x4c
        /*0032*/ 	.byte	0x01
	.zero		1


	//----- nvinfo : EIATTR_MERCURY_ISA_VERSION
	.align		4
        /*0034*/ 	.byte	0x03, 0x5f
        /*0036*/ 	.short	0x0000


	//----- nvinfo : EIATTR_COOP_GROUP_MASK_REGIDS
	.align		4
        /*0038*/ 	.byte	0x04, 0x29
        /*003a*/ 	.short	(.L_1971 - .L_1970)


	//   ....[0]....
.L_1970:
        /*003c*/ 	.word	0xffffffff


	//   ....[1]....
        /*0040*/ 	.word	0xffffffff


	//   ....[2]....
        /*0044*/ 	.word	0xffffffff


	//   ....[3]....
        /*0048*/ 	.word	0xffffffff


	//   ....[4]....
        /*004c*/ 	.word	0xffffffff


	//   ....[5]....
        /*0050*/ 	.word	0xffffffff


	//   ....[6]....
        /*0054*/ 	.word	0xffffffff


	//   ....[7]....
        /*0058*/ 	.word	0xffffffff


	//   ....[8]....
        /*005c*/ 	.word	0xffffffff


	//   ....[9]....
        /*0060*/ 	.word	0xffffffff


	//   ....[10]....
        /*0064*/ 	.word	0xffffffff


	//   ....[11]....
        /*0068*/ 	.word	0xffffffff


	//   ....[12]....
        /*006c*/ 	.word	0xffffffff


	//   ....[13]....
        /*0070*/ 	.word	0xffffffff


	//   ....[14]....
        /*0074*/ 	.word	0xffffffff


	//   ....[15]....
        /*0078*/ 	.word	0xffffffff


	//   ....[16]....
        /*007c*/ 	.word	0xffffffff


	//   ....[17]....
        /*0080*/ 	.word	0xffffffff


	//   ....[18]....
        /*0084*/ 	.word	0xffffffff


	//   ....[19]....
        /*0088*/ 	.word	0xffffffff


	//   ....[20]....
        /*008c*/ 	.word	0xffffffff


	//   ....[21]....
        /*0090*/ 	.word	0xffffffff


	//   ....[22]....
        /*0094*/ 	.word	0xffffffff


	//   ....[23]....
        /*0098*/ 	.word	0xffffffff


	//----- nvinfo : EIATTR_COOP_GROUP_INSTR_OFFSETS
	.align		4
.L_1971:
        /*009c*/ 	.byte	0x04, 0x28
        /*009e*/ 	.short	(.L_1973 - .L_1972)


	//   ....[0]....
.L_1972:
        /*00a0*/ 	.word	0x000026b0


	//   ....[1]....
        /*00a4*/ 	.word	0x000026e0


	//   ....[2]....
        /*00a8*/ 	.word	0x00002750


	//   ....[3]....
        /*00ac*/ 	.word	0x00002770


	//   ....[4]....
        /*00b0*/ 	.word	0x00002830


	//   ....[5]....
        /*00b4*/ 	.word	0x00002850


	//   ....[6]....
        /*00b8*/ 	.word	0x000028a0


	//   ....[7]....
        /*00bc*/ 	.word	0x000028c0


	//   ....[8]....
        /*00c0*/ 	.word	0x00002940


	//   ....[9]....
        /*00c4*/ 	.word	0x00002960


	//   ....[10]....
        /*00c8*/ 	.word	0x000029a0


	//   ....[11]....
        /*00cc*/ 	.word	0x000029c0


	//   ....[12]....
        /*00d0*/ 	.word	0x00002a40


	//   ....[13]....
        /*00d4*/ 	.word	0x00002a70


	//   ....[14]....
        /*00d8*/ 	.word	0x00002aa0


	//   ....[15]....
        /*00dc*/ 	.word	0x00002ac0


	//   ....[16]....
        /*00e0*/ 	.word	0x00002bb0


	//   ....[17]....
        /*00e4*/ 	.word	0x00002be0


	//   ....[18]....
        /*00e8*/ 	.word	0x00002bf0


	//   ....[19]....
        /*00ec*/ 	.word	0x00002c00


	//   ....[20]....
        /*00f0*/ 	.word	0x00002ce0


	//   ....[21]....
        /*00f4*/ 	.word	0x00002d20


	//   ....[22]....
        /*00f8*/ 	.word	0x00002d30


	//   ....[23]....
        /*00fc*/ 	.word	0x00002d40


	//----- nvinfo : EIATTR_EXIT_INSTR_OFFSETS
	.align		4
.L_1973:
        /*0100*/ 	.byte	0x04, 0x1c
        /*0102*/ 	.short	(.L_1975 - .L_1974)


	//   ....[0]....
.L_1974:
        /*0104*/ 	.word	0x00000420


	//   ....[1]....
        /*0108*/ 	.word	0x00003670


	//----- nvinfo : EIATTR_MAX_THREADS
	.align		4
.L_1975:
        /*010c*/ 	.byte	0x04, 0x05
        /*010e*/ 	.short	(.L_1977 - .L_1976)
.L_1976:
        /*0110*/ 	.word	0x00000020
        /*0114*/ 	.word	0x00000001
        /*0118*/ 	.word	0x00000001


	//----- nvinfo : EIATTR_CRS_STACK_SIZE
	.align		4
.L_1977:
        /*011c*/ 	.byte	0x04, 0x1e
        /*011e*/ 	.short	(.L_1979 - .L_1978)
.L_1978:
        /*0120*/ 	.word	0x00000000
.L_1979:


//--------------------- .nv.info._Z25selective_scan_fwd_kernelI32Selective_Scan_fwd_kernel_traitsILi32ELi8ELi1ELb1ELb1ELb0ELb1EN3c108BFloat16ENS1_7complexIfEEEEv13SSMParamsBase --------------------------
	.section	.nv.info._Z25selective_scan_fwd_kernelI32Selective_Scan_fwd_kernel_traitsILi32ELi8ELi1ELb1ELb1ELb0ELb1EN3c108BFloat16ENS1_7complexIfEEEEv13SSMParamsBase,"",@"SHT_CUDA_INFO"
	.sectionflags	@""
	.align	4


	//----- nvinfo : EIATTR_CUDA_API_VERSION
	.align		4
        /*0000*/ 	.byte	0x04, 0x37
        /*0002*/ 	.short	(.L_1981 - .L_1980)
.L_1980:
        /*0004*/ 	.word	0x00000082


	//----- nvinfo : EIATTR_SW2861232_WAR
	.align		4
.L_1981:
        /*0008*/ 	.byte	0x01, 0x35
	.zero		2


	//----- nvinfo : EIATTR_PARAM_CBANK
	.align		4
        /*000c*/ 	.byte	0x04, 0x0a
        /*000e*/ 	.short	(.L_1983 - .L_1982)
	.align		4
.L_1982:
        /*0010*/ 	.word	index@(.nv.constant0._Z25selective_scan_fwd_kernelI32Selective_Scan_fwd_kernel_traitsILi32ELi8ELi1ELb1ELb1ELb0ELb1EN3c108BFloat16ENS1_7complexIfEEEEv13SSMParamsBase)
        /*0014*/ 	.short	0x0160
        /*0016*/ 	.short	0x0118


	//----- nvinfo : EIATTR_CBANK_PARAM_SIZE
	.align		4
.L_1983:
        /*0018*/ 	.byte	0x03, 0x19
        /*001a*/ 	.short	0x0118


	//----- nvinfo : EIATTR_KPARAM_INFO
	.align		4
        /*001c*/ 	.byte	0x04, 0x17
        /*001e*/ 	.short	(.L_1985 - .L_1984)
.L_1984:
        /*0020*/ 	.word	0x00000000
        /*0024*/ 	.short	0x0000
        /*0026*/ 	.short	0x0000
        /*0028*/ 	.byte	0x00, 0xf0, 0x61, 0x04


	//----- nvinfo : EIATTR_MAXREG_COUNT
	.align		4
.L_1985:
        /*002c*/ 	.byte	0x03, 0x1b
        /*002e*/ 	.short	0x00ff


	//----- nvinfo : EIATTR_NUM_BARRIERS
	.align		4
        /*0030*/ 	.byte	0x02, 0x4c
        /*0032*/ 	.byte	0x01
	.zero		1


	//----- nvinfo : EIATTR_MERCURY_ISA_VERSION
	.align		4
        /*0034*/ 	.byte	0x03, 0x5f
        /*0036*/ 	.short	0x0000


	//----- nvinfo : EIATTR_COOP_GROUP_MASK_REGIDS
	.align		4
        /*0038*/ 	.byte	0x04, 0x29
        /*003a*/ 	.short	(.L_1987 - .L_1986)


	//   ....[0]....
.L_1986:
        /*003c*/ 	.word	0xffffffff


	//   ....[1]....
        /*0040*/ 	.word	0xffffffff


	//   ....[2]....
        /*0044*/ 	.word	0xffffffff


	//   ....[3]....
        /*0048*/ 	.word	0xffffffff


	//   ....[4]....
        /*004c*/ 	.word	0xffffffff


	//   ....[5]....
        /*0050*/ 	.word	0xffffffff


	//   ....[6]....
        /*0054*/ 	.word	0xffffffff


	//   ....[7]....
        /*0058*/ 	.word	0xffffffff


	//   ....[8]....
        /*005c*/ 	.word	0xffffffff


	//   ....[9]....
        /*0060*/ 	.word	0xffffffff


	//   ....[10]....
        /*0064*/ 	.word	0xffffffff


	//   ....[11]....
        /*0068*/ 	.word	0xffffffff


	//   ....[12]....
        /*006c*/ 	.word	0xffffffff


	//   ....[13]....
        /*0070*/ 	.word	0xffffffff


	//   ....[14]....
        /*0074*/ 	.word	0xffffffff


	//   ....[15]....
        /*0078*/ 	.word	0xffffffff


	//   ....[16]....
        /*007c*/ 	.word	0xffffffff


	//   ....[17]....
        /*0080*/ 	.word	0xffffffff


	//   ....[18]....
        /*0084*/ 	.word	0xffffffff


	//   ....[19]....
        /*0088*/ 	.word	0xffffffff


	//   ....[20]....
        /*008c*/ 	.word	0xffffffff


	//   ....[21]....
        /*0090*/ 	.word	0xffffffff


	//   ....[22]....
        /*0094*/ 	.word	0xffffffff


	//   ....[23]....
        /*0098*/ 	.word	0xffffffff


	//----- nvinfo : EIATTR_COOP_GROUP_INSTR_OFFSETS
	.align		4
.L_1987:
        /*009c*/ 	.byte	0x04, 0x28
        /*009e*/ 	.short	(.L_1989 - .L_1988)


	//   ....[0]....
.L_1988:
        /*00a0*/ 	.word	0x000026b0


	//   ....[1]....
        /*00a4*/ 	.word	0x000026e0


	//   ....[2]....
        /*00a8*/ 	.word	0x00002750


	//   ....[3]....
        /*00ac*/ 	.word	0x00002770


	//   ....[4]....
        /*00b0*/ 	.word	0x00002830


	//   ....[5]....
        /*00b4*/ 	.word	0x00002850


	//   ....[6]....
        /*00b8*/ 	.word	0x000028a0


	//   ....[7]....
        /*00bc*/ 	.word	0x000028c0


	//   ....[8]....
        /*00c0*/ 	.word	0x00002940


	//   ....[9]....
        /*00c4*/ 	.word	0x00002960


	//   ....[10]....
        /*00c8*/ 	.word	0x000029a0


	//   ....[11]....
        /*00cc*/ 	.word	0x000029c0


	//   ....[12]....
        /*00d0*/ 	.word	0x00002a40


	//   ....[13]....
        /*00d4*/ 	.word	0x00002a70


	//   ....[14]....
        /*00d8*/ 	.word	0x00002aa0


	//   ....[15]....
        /*00dc*/ 	.word	0x00002ac0


	//   ....[16]....
        /*00e0*/ 	.word	0x00002bb0


	//   ....[17]....
        /*00e4*/ 	.word	0x00002be0


	//   ....[18]....
        /*00e8*/ 	.word	0x00002bf0


	//   ....[19]....
        /*00ec*/ 	.word	0x00002c00


	//   ....[20]....
        /*00f0*/ 	.word	0x00002ce0


	//   ....[21]....
        /*00f4*/ 	.word	0x00002d20


	//   ....[22]....
        /*00f8*/ 	.word	0x00002d30


	//   ....[23]....
        /*00fc*/ 	.word	0x00002d40


	//----- nvinfo : EIATTR_EXIT_INSTR_OFFSETS
	.align		4
.L_1989:
        /*0100*/ 	.byte	0x04, 0x1c
        /*0102*/ 	.short	(.L_1991 - .L_1990)


	//   ....[0]....
.L_1990:
        /*0104*/ 	.word	0x00000420


	//   ....[1]....
        /*0108*/ 	.word	0x00003bd0


	//----- nvinfo : EIATTR_MAX_THREADS
	.align		4
.L_1991:
        /*010c*/ 	.byte	0x04, 0x05
        /*010e*/ 	.short	(.L_1993 - .L_1992)
.L_1992:
        /*0110*/ 	.word	0x00000020
        /*0114*/ 	.word	0x00000001
        /*0118*/ 	.word	0x00000001


	//----- nvinfo : EIATTR_CRS_STACK_SIZE
	.align		4
.L_1993:
        /*011c*/ 	.byte	0x04, 0x1e
        /*011e*/ 	.short	(.L_1995 - .L_1994)
.L_1994:
        /*0120*/ 	.word	0x00000000
.L_1995:


//--------------------- .nv.info._Z25selective_scan_fwd_kernelI32Selective_Scan_fwd_kernel_traitsILi32ELi8ELi1ELb1ELb1ELb1ELb0EN3c108BFloat16ENS1_7complexIfEEEEv13SSMParamsBase --------------------------
	.section	.nv.info._Z25selective_scan_fwd_kernelI32Selective_Scan_fwd_kernel_traitsILi32ELi8ELi1ELb1ELb1ELb1ELb0EN3c108BFloat16ENS1_7complexIfEEEEv13SSMParamsBase,"",@"SHT_CUDA_INFO"
	.sectionflags	@""
	.align	4


	//----- nvinfo : EIATTR_CUDA_API_VERSION
	.align		4
        /*0000*/ 	.byte	0x04, 0x37
        /*0002*/ 	.short	(.L_1997 - .L_1996)
.L_1996:
        /*0004*/ 	.word	0x00000082


	//----- nvinfo : EIATTR_SW2861232_WAR
	.align		4
.L_1997:
        /*0008*/ 	.byte	0x01, 0x35
	.zero		2


	//----- nvinfo : EIATTR_PARAM_CBANK
	.align		4
        /*000c*/ 	.byte	0x04, 0x0a
        /*000e*/ 	.short	(.L_1999 - .L_1998)
	.align		4
.L_1998:
        /*0010*/ 	.word	index@(.nv.constant0._Z25selective_scan_fwd_kernelI32Selective_Scan_fwd_kernel_traitsILi32ELi8ELi1ELb1ELb1ELb1ELb0EN3c108BFloat16ENS1_7complexIfEEEEv13SSMParamsBase)
        /*0014*/ 	.short	0x0160
        /*0016*/ 	.short	0x0118


	//----- nvinfo : EIATTR_CBANK_PARAM_SIZE
	.align		4
.L_1999:
        /*0018*/ 	.byte	0x03, 0x19
        /*001a*/ 	.short	0x0118


	//----- nvinfo : EIATTR_KPARAM_INFO
	.align		4
        /*001c*/ 	.byte	0x04, 0x17
        /*001e*/ 	.short	(.L_2001 - .L_2000)
.L_2000:
        /*0020*/ 	.word	0x00000000
        /*0024*/ 	.short	0x0000
        /*0026*/ 	.short	0x0000
        /*0028*/ 	.byte	0x00, 0xf0, 0x61, 0x04


	//----- nvinfo : EIATTR_MAXREG_COUNT
	.align		4
.L_2001:
        /*002c*/ 	.byte	0x03, 0x1b
        /*002e*/ 	.short	0x00ff


	//----- nvinfo : EIATTR_NUM_BARRIERS
	.align		4
        /*0030*/ 	.byte	0x02, 0x4c
        /*0032*/ 	.byte	0x01
	.zero		1


	//----- nvinfo : EIATTR_MERCURY_ISA_VERSION
	.align		4
        /*0034*/ 	.byte	0x03, 0x5f
        /*0036*/ 	.short	0x0000


	//----- nvinfo : EIATTR_COOP_GROUP_MASK_REGIDS
	.align		4
        /*0038*/ 	.byte	0x04, 0x29
        /*003a*/ 	.short	(.L_2003 - .L_2002)


	//   ....[0]....
.L_2002:
        /*003c*/ 	.word	0xffffffff


	//   ....[1]....
        /*0040*/ 	.word	0xffffffff


	//   ....[2]....
        /*0044*/ 	.word	0xffffffff


	//   ....[3]....
        /*0048*/ 	.word	0xffffffff


	//   ....[4]....
        /*004c*/ 	.word	0xffffffff


	//   ....[5]....
        /*0050*/ 	.word	0xffffffff


	//   ....[6]....
        /*0054*/ 	.word	0xffffffff


	//   ....[7]....
        /*0058*/ 	.word	0xffffffff


	//   ....[8]....
        /*005c*/ 	.word	0xffffffff


	//   ....[9]....
        /*0060*/ 	.word	0xffffffff


	//   ....[10]....
        /*0064*/ 	.word	0xffffffff


	//   ....[11]....
        /*0068*/ 	.word	0xffffffff


	//   ....[12]....
        /*006c*/ 	.word	0xffffffff


	//   ....[13]....
        /*0070*/ 	.word	0xffffffff


	//   ....[14]....
        /*0074*/ 	.word	0xffffffff


	//   ....[15]....
        /*0078*/ 	.word	0xffffffff


	//   ....[16]....
        /*007c*/ 	.word	0xffffffff


	//   ....[17]....
        /*0080*/ 	.word	0xffffffff


	//   ....[18]....
        /*0084*/ 	.word	0xffffffff


	//   ....[19]....
        /*0088*/ 	.word	0xffffffff


	//   ....[20]....
        /*008c*/ 	.word	0xffffffff


	//   ....[21]....
        /*0090*/ 	.word	0xffffffff


	//   ....[22]....
        /*0094*/ 	.word	0xffffffff


	//   ....[23]....
        /*0098*/ 	.word	0xffffffff


	//----- nvinfo : EIATTR_COOP_GROUP_INSTR_OFFSETS
	.align		4
.L_2003:
        /*009c*/ 	.byte	0x04, 0x28
        /*009e*/ 	.short	(.L_2005 - .L_2004)


	//   ....[0]....
.L_2004:
        /*00a0*/ 	.word	0x000026d0


	//   ....[1]....
        /*00a4*/ 	.word	0x00002700


	//   ....[2]....
        /*00a8*/ 	.word	0x00002770


	//   ....[3]....
        /*00ac*/ 	.word	0x00002780


	//   ....[4]....
        /*00b0*/ 	.word	0x000027f0


	//   ....[5]....
        /*00b4*/ 	.word	0x00002810


	//   ....[6]....
        /*00b8*/ 	.word	0x00002860


	//   ....[7]....
        /*00bc*/ 	.word	0x00002870


	//   ....[8]....
        /*00c0*/ 	.word	0x00002900


	//   ....[9]....
        /*00c4*/ 	.word	0x00002920


	//   ....[10]....
        /*00c8*/ 	.word	0x00002960


	//   ....[11]....
        /*00cc*/ 	.word	0x00002970


	//   ....[12]....
        /*00d0*/ 	.word	0x00002a10


	//   ....[13]....
        /*00d4*/ 	.word	0x00002a40


	//   ....[14]....
        /*00d8*/ 	.word	0x00002a60


	//   ....[15]....
        /*00dc*/ 	.word	0x00002a70


	//   ....[16]....
        /*00e0*/ 	.word	0x00002b00


	//   ....[17]....
        /*00e4*/ 	.word	0x00002b40


	//   ....[18]....
        /*00e8*/ 	.word	0x00002b60


	//   ....[19]....
        /*00ec*/ 	.word	0x00002b80


	//   ....[20]....
        /*00f0*/ 	.word	0x00002d10


	//   ....[21]....
        /*00f4*/ 	.word	0x00002d30


	//   ....[22]....
        /*00f8*/ 	.word	0x00002d40


	//   ....[23]....
        /*00fc*/ 	.word	0x00002d50


	//----- nvinfo : EIATTR_EXIT_INSTR_OFFSETS
	.align		4
.L_2005:
        /*0100*/ 	.byte	0x04, 0x1c
        /*0102*/ 	.short	(.L_2007 - .L_2006)


	//   ....[0]....
.L_2006:
        /*0104*/ 	.word	0x000004a0


	//   ....[1]....
        /*0108*/ 	.word	0x00003780


	//----- nvinfo : EIATTR_MAX_THREADS
	.align		4
.L_2007:
        /*010c*/ 	.byte	0x04, 0x05
        /*010e*/ 	.short	(.L_2009 - .L_2008)
.L_2008:
        /*0110*/ 	.word	0x00000020
        /*0114*/ 	.word	0x00000001
        /*0118*/ 	.word	0x00000001


	//----- nvinfo : EIATTR_CRS_STACK_SIZE
	.align		4
.L_2009:
        /*011c*/ 	.byte	0x04, 0x1e
        /*011e*/ 	.short	(.L_2011 - .L_2010)
.L_2010:
        /*0120*/ 	.word	0x00000000
.L_2011:


//--------------------- .nv.info._Z25selective_scan_fwd_kernelI32Selective_Scan_fwd_kernel_traitsILi32ELi8ELi1ELb1ELb1ELb1ELb1EN3c108BFloat16ENS1_7complexIfEEEEv13SSMParamsBase --------------------------
	.section	.nv.info._Z25selective_scan_fwd_kernelI32Selective_Scan_fwd_kernel_traitsILi32ELi8ELi1ELb1ELb1ELb1ELb1EN3c108BFloat16ENS1_7complexIfEEEEv13SSMParamsBase,"",@"SHT_CUDA_INFO"
	.sectionflags	@""
	.align	4


	//----- nvinfo : EIATTR_CUDA_API_VERSION
	.align		4
        /*0000*/ 	.byte	0x04, 0x37
        /*0002*/ 	.short	(.L_2013 - .L_2012)
.L_2012:
        /*0004*/ 	.word	0x00000082


	//----- nvinfo : EIATTR_SW2861232_WAR
	.align		4
.L_2013:
        /*0008*/ 	.byte	0x01, 0x35
	.zero		2


	//----- nvinfo : EIATTR_PARAM_CBANK
	.align		4
        /*000c*/ 	.byte	0x04, 0x0a
        /*000e*/ 	.short	(.L_2015 - .L_2014)
	.align		4
.L_2014:
        /*0010*/ 	.word	index@(.nv.constant0._Z25selective_scan_fwd_kernelI32Selective_Scan_fwd_kernel_traitsILi32ELi8ELi1ELb1ELb1ELb1ELb1EN3c108BFloat16ENS1_7complexIfEEEEv13SSMParamsBase)
        /*0014*/ 	.short	0x0160
        /*0016*/ 	.short	0x0118


	//----- nvinfo : EIATTR_CBANK_PARAM_SIZE
	.align		4
.L_2015:
        /*0018*/ 	.byte	0x03, 0x19
        /*001a*/ 	.short	0x0118


	//----- nvinfo : EIATTR_KPARAM_INFO
	.align		4
        /*001c*/ 	.byte	0x04, 0x17
        /*001e*/ 	.short	(.L_2017 - .L_2016)
.L_2016:
        /*0020*/ 	.word	0x00000000
        /*0024*/ 	.short	0x0000
        /*0026*/ 	.short	0x0000
        /*0028*/ 	.byte	0x00, 0xf0, 0x61, 0x04


	//----- nvinfo : EIATTR_MAXREG_COUNT
	.align		4
.L_2017:
        /*002c*/ 	.byte	0x03, 0x1b
        /*002e*/ 	.short	0x00ff


	//----- nvinfo : EIATTR_NUM_BARRIERS
	.align		4
        /*0030*/ 	.byte	0x02, 0x4c
        /*0032*/ 	.byte	0x01
	.zero		1


	//----- nvinfo : EIATTR_MERCURY_ISA_VERSION
	.align		4
        /*0034*/ 	.byte	0x03, 0x5f
        /*0036*/ 	.short	0x0000


	//----- nvinfo : EIATTR_COOP_GROUP_MASK_REGIDS
	.align		4
        /*0038*/ 	.byte	0x04, 0x29
        /*003a*/ 	.short	(.L_2019 - .L_2018)


	//   ....[0]....
.L_2018:
        /*003c*/ 	.word	0xffffffff


	//   ....[1]....
        /*0040*/ 	.word	0xffffffff


	//   ....[2]....
        /*0044*/ 	.word	0xffffffff


	//   ....[3]....
        /*0048*/ 	.word	0xffffffff


	//   ....[4]....
        /*004c*/ 	.word	0xffffffff


	//   ....[5]....
        /*0050*/ 	.word	0xffffffff


	//   ....[6]....
        /*0054*/ 	.word	0xffffffff


	//   ....[7]....
        /*0058*/ 	.word	0xffffffff


	//   ....[8]....
        /*005c*/ 	.word	0xffffffff


	//   ....[9]....
        /*0060*/ 	.word	0xffffffff


	//   ....[10]....
        /*0064*/ 	.word	0xffffffff


	//   ....[11]....
        /*0068*/ 	.word	0xffffffff


	//   ....[12]....
        /*006c*/ 	.word	0xffffffff


	//   ....[13]....
        /*0070*/ 	.word	0xffffffff


	//   ....[14]....
        /*0074*/ 	.word	0xffffffff


	//   ....[15]....
        /*0078*/ 	.word	0xffffffff


	//   ....[16]....
        /*007c*/ 	.word	0xffffffff


	//   ....[17]....
        /*0080*/ 	.word	0xffffffff


	//   ....[18]....
        /*0084*/ 	.word	0xffffffff


	//   ....[19]....
        /*0088*/ 	.word	0xffffffff


	//   ....[20]....
        /*008c*/ 	.word	0xffffffff


	//   ....[21]....
        /*0090*/ 	.word	0xffffffff


	//   ....[22]....
        /*0094*/ 	.word	0xffffffff


	//   ....[23]....
        /*0098*/ 	.word	0xffffffff


	//----- nvinfo : EIATTR_COOP_GROUP_INSTR_OFFSETS
	.align		4
.L_2019:
        /*009c*/ 	.byte	0x04, 0x28
        /*009e*/ 	.short	(.L_2021 - .L_2020)


	//   ....[0]....
.L_2020:
        /*00a0*/ 	.word	0x000026d0


	//   ....[1]....
        /*00a4*/ 	.word	0x00002700


	//   ....[2]....
        /*00a8*/ 	.word	0x00002770


	//   ....[3]....
        /*00ac*/ 	.word	0x00002780


	//   ....[4]....
        /*00b0*/ 	.word	0x000027f0


	//   ....[5]....
        /*00b4*/ 	.word	0x00002810


	//   ....[6]....
        /*00b8*/ 	.word	0x00002860


	//   ....[7]....
        /*00bc*/ 	.word	0x00002870


	//   ....[8]....
        /*00c0*/ 	.word	0x00002900


	//   ....[9]....
        /*00c4*/ 	.word	0x00002920


	//   ....[10]....
        /*00c8*/ 	.word	0x00002960


	//   ....[11]....
        /*00cc*/ 	.word	0x00002970


	//   ....[12]....
        /*00d0*/ 	.word	0x00002a10


	//   ....[13]....
        /*00d4*/ 	.word	0x00002a40


	//   ....[14]....
        /*00d8*/ 	.word	0x00002a60


	//   ....[15]....
        /*00dc*/ 	.word	0x00002a70


	//   ....[16]....
        /*00e0*/ 	.word	0x00002b00


	//   ....[17]....
        /*00e4*/ 	.word	0x00002b40


	//   ....[18]....
        /*00e8*/ 	.word	0x00002b60


	//   ....[19]....
        /*00ec*/ 	.word	0x00002b80


	//   ....[20]....
        /*00f0*/ 	.word	0x00002d10


	//   ....[21]....
        /*00f4*/ 	.word	0x00002d30


	//   ....[22]....
        /*00f8*/ 	.word	0x00002d40


	//   ....[23]....
        /*00fc*/ 	.word	0x00002d50


	//----- nvinfo : EIATTR_EXIT_INSTR_OFFSETS
	.align		4
.L_2021:
        /*0100*/ 	.byte	0x04, 0x1c
        /*0102*/ 	.short	(.L_2023 - .L_2022)


	//   ....[0]....
.L_2022:
        /*0104*/ 	.word	0x000004a0


	//   ....[1]....
        /*0108*/ 	.word	0x00003ce0


	//----- nvinfo : EIATTR_MAX_THREADS
	.align		4
.L_2023:
        /*010c*/ 	.byte	0x04, 0x05
        /*010e*/ 	.short	(.L_2025 - .L_2024)
.L_2024:
        /*0110*/ 	.word	0x00000020
        /*0114*/ 	.word	0x00000001
        /*0118*/ 	.word	0x00000001


	//----- nvinfo : EIATTR_CRS_STACK_SIZE
	.align		4
.L_2025:
        /*011c*/ 	.byte	0x04, 0x1e
        /*011e*/ 	.short	(.L_2027 - .L_2026)
.L_2026:
        /*0120*/ 	.word	0x00000000
.L_2027:


//--------------------- .nv.info._Z25selective_scan_fwd_kernelI32Selective_Scan_fwd_kernel_traitsILi32ELi4ELi1ELb0ELb0ELb0ELb0EN3c108BFloat16ENS1_7complexIfEEEEv13SSMParamsBase --------------------------
	.section	.nv.info._Z25selective_scan_fwd_kernelI32Selective_Scan_fwd_kernel_traitsILi32ELi4ELi1ELb0ELb0ELb0ELb0EN3c108BFloat16ENS1_7complexIfEEEEv13SSMParamsBase,"",@"SHT_CUDA_INFO"
	.sectionflags	@""
	.align	4


	//----- nvinfo : EIATTR_CUDA_API_VERSION
	.align		4
        /*0000*/ 	.byte	0x04, 0x37
        /*0002*/ 	.short	(.L_2029 - .L_2028)
.L_2028:
        /*0004*/ 	.word	0x00000082


	//----- nvinfo : EIATTR_SW2861232_WAR
	.align		4
.L_2029:
        /*0008*/ 	.byte	0x01, 0x35
	.zero		2


	//----- nvinfo : EIATTR_PARAM_CBANK
	.align		4
        /*000c*/ 	.byte	0x04, 0x0a
        /*000e*/ 	.short	(.L_2031 - .L_2030)
	.align		4
.L_2030:
        /*0010*/ 	.word	index@(.nv.constant0._Z25selective_scan_fwd_kernelI32Selective_Scan_fwd_kernel_traitsILi32ELi4ELi1ELb0ELb0ELb0ELb0EN3c108BFloat16ENS1_7complexIfEEEEv13SSMParamsBase)
        /*0014*/ 	.short	0x0160
        /*0016*/ 	.short	0x0118


	//----- nvinfo : EIATTR_CBANK_PARAM_SIZE
	.align		4
.L_2031:
        /*0018*/ 	.byte	0x03, 0x19
        /*001a*/ 	.short	0x0118


	//----- nvinfo : EIATTR_KPARAM_INFO
	.align		4
        /*001c*/ 	.byte	0x04, 0x17
        /*001e*/ 	.short	(.L_2033 - .L_2032)
.L_2032:
        /*0020*/ 	.word	0x00000000
        /*0024*/ 	.short	0x0000
        /*0026*/ 	.short	0x0000
        /*0028*/ 	.byte	0x00, 0xf0, 0x61, 0x04


	//----- nvinfo : EIATTR_MAXREG_COUNT
	.align		4
.L_2033:
        /*002c*/ 	.byte	0x03, 0x1b
        /*002e*/ 	.short	0x00ff


	//----- nvinfo : EIATTR_NUM_BARRIERS
	.align		4
        /*0030*/ 	.byte	0x02, 0x4c
        /*0032*/ 	.byte	0x01
	.zero		1


	//----- nvinfo : EIATTR_MERCURY_ISA_VERSION
	.align		4
        /*0034*/ 	.byte	0x03, 0x5f
        /*0036*/ 	.short	0x0000


	//----- nvinfo : EIATTR_COOP_GROUP_MASK_REGIDS
	.align		4
        /*0038*/ 	.byte	0x04, 0x29
        /*003a*/ 	.short	(.L_2035 - .L_2034)


	//   ....[0]....
.L_2034:
        /*003c*/ 	.word	0xffffffff


	//   ....[1]....
        /*0040*/ 	.word	0xffffffff


	//   ....[2]....
        /*0044*/ 	.word	0xffffffff


	//   ....[3]....
        /*0048*/ 	.word	0xffffffff


	//   ....[4]....
        /*004c*/ 	.word	0xffffffff


	//   ....[5]....
        /*0050*/ 	.word	0xffffffff


	//   ....[6]....
        /*0054*/ 	.word	0xffffffff


	//   ....[7]....
        /*0058*/ 	.word	0xffffffff


	//   ....[8]....
        /*005c*/ 	.word	0xffffffff


	//   ....[9]....
        /*0060*/ 	.word	0xffffffff


	//   ....[10]....
        /*0064*/ 	.word	0xffffffff


	//   ....[11]....
        /*0068*/ 	.word	0xffffffff


	//   ....[12]....
        /*006c*/ 	.word	0xffffffff


	//   ....[13]....
        /*0070*/ 	.word	0xffffffff


	//   ....[14]....
        /*0074*/ 	.word	0xffffffff


	//   ....[15]....
        /*0078*/ 	.word	0xffffffff


	//   ....[16]....
        /*007c*/ 	.word	0xffffffff


	//   ....[17]....
        /*0080*/ 	.word	0xffffffff


	//   ....[18]....
        /*0084*/ 	.word	0xffffffff


	//   ....[19]....
        /*0088*/ 	.word	0xffffffff


	//   ....[20]....
        /*008c*/ 	.word	0xffffffff


	//   ....[21]....
        /*0090*/ 	.word	0xffffffff


	//   ....[22]....
        /*0094*/ 	.word	0xffffffff


	//   ....[23]....
        /*0098*/ 	.word	0xffffffff


	//   ....[24]....
        /*009c*/ 	.word	0xffffffff


	//   ....[25]....
        /*00a0*/ 	.word	0xffffffff


	//   ....[26]....
        /*00a4*/ 	.word	0xffffffff


	//----- nvinfo : EIATTR_COOP_GROUP_INSTR_OFFSETS
	.align		4
.L_2035:
        /*00a8*/ 	.byte	0x04, 0x28
        /*00aa*/ 	.short	(.L_2037 - .L_2036)


	//   ....[0]....
.L_2036:
        /*00ac*/ 	.word	0x00000540


	//   ....[1]....
        /*00b0*/ 	.word	0x000006a0


	//   ....[2]....
        /*00b4*/ 	.word	0x00001860


	//   ....[3]....
        /*00b8*/ 	.word	0x00001890


	//   ....[4]....
        /*00bc*/ 	.word	0x000018d0


	//   ....[5]....
        /*00c0*/ 	.word	0x000018e0


	//   ....[6]....
        /*00c4*/ 	.word	0x00001960


	//   ....[7]....
        /*00c8*/ 	.word	0x00001990


	//   ....[8]....
        /*00cc*/ 	.word	0x000019c0


	//   ....[9]....
        /*00d0*/ 	.word	0x000019e0


	//   ....[10]....
        /*00d4*/ 	.word	0x00001a70


	//   ....[11]....
        /*00d8*/ 	.word	0x00001a90


	//   ....[12]....
        /*00dc*/ 	.word	0x00001ad0


	//   ....[13]....
        /*00e0*/ 	.word	0x00001ae0


	//   ....[14]....
        /*00e4*/ 	.word	0x00001b60


	//   ....[15]....
        /*00e8*/ 	.word	0x00001b90


	//   ....[16]....
        /*00ec*/ 	.word	0x00001bc0


	//   ....[17]....
        /*00f0*/ 	.word	0x00001bf0


	//   ....[18]....
        /*00f4*/ 	.word	0x00001ca0


	//   ....[19]....
        /*00f8*/ 	.word	0x00001ce0


	//   ....[20]....
        /*00fc*/ 	.word	0x00001d00


	//   ....[21]....
        /*0100*/ 	.word	0x00001d10


	//   ....[22]....
        /*0104*/ 	.word	0x00001de0


	//   ....[23]....
        /*0108*/ 	.word	0x00001e10


	//   ....[24]....
        /*010c*/ 	.word	0x00001e20


	//   ....[25]....
        /*0110*/ 	.word	0x00001e30


	//   ....[26]....
        /*0114*/ 	.word	0x00002460


	//----- nvinfo : EIATTR_EXIT_INSTR_OFFSETS
	.align		4
.L_2037:
        /*0118*/ 	.byte	0x04, 0x1c
        /*011a*/ 	.short	(.L_2039 - .L_2038)


	//   ....[0]....
.L_2038:
        /*011c*/ 	.word	0x00000120


	//   ....[1]....
        /*0120*/ 	.word	0x00002790


	//----- nvinfo : EIATTR_MAX_THREADS
	.align		4
.L_2039:
        /*0124*/ 	.byte	0x04, 0x05
        /*0126*/ 	.short	(.L_2041 - .L_2040)
.L_2040:
        /*0128*/ 	.word	0x00000020
        /*012c*/ 	.word	0x00000001
        /*0130*/ 	.word	0x00000001


	//----- nvinfo : EIATTR_CRS_STACK_SIZE
	.align		4
.L_2041:
        /*0134*/ 	.byte	0x04, 0x1e
        /*0136*/ 	.short	(.L_2043 - .L_2042)
.L_2042:
        /*0138*/ 	.word	0x00000000
.L_2043:


//--------------------- .nv.info._Z25selective_scan_fwd_kernelI32Selective_Scan_fwd_kernel_traitsILi32ELi4ELi1ELb0ELb0ELb0ELb1EN3c108BFloat16ENS1_7complexIfEEEEv13SSMParamsBase --------------------------
	.section	.nv.info._Z25selective_scan_fwd_kernelI32Selective_Scan_fwd_kernel_traitsILi32ELi4ELi1ELb0ELb0ELb0ELb1EN3c108BFloat16ENS1_7complexIfEEEEv13SSMParamsBase,"",@"SHT_CUDA_INFO"
	.sectionflags	@""
	.align	4


	//----- nvinfo : EIATTR_CUDA_API_VERSION
	.align		4
        /*0000*/ 	.byte	0x04, 0x37
        /*0002*/ 	.short	(.L_2045 - .L_2044)
.L_2044:
        /*0004*/ 	.word	0x00000082


	//----- nvinfo : EIATTR_SW2861232_WAR
	.align		4
.L_2045:
        /*0008*/ 	.byte	0x01, 0x35
	.zero		2


	//----- nvinfo : EIATTR_PARAM_CBANK
	.align		4
        /*000c*/ 	.byte	0x04, 0x0a
        /*000e*/ 	.short	(.L_2047 - .L_2046)
	.align		4
.L_2046:
        /*0010*/ 	.word	index@(.nv.constant0._Z25selective_scan_fwd_kernelI32Selective_Scan_fwd_kernel_traitsILi32ELi4ELi1ELb0ELb0ELb0ELb1EN3c108BFloat16ENS1_7complexIfEEEEv13SSMParamsBase)
        /*0014*/ 	.short	0x0160
        /*0016*/ 	.short	0x0118


	//----- nvinfo : EIATTR_CBANK_PARAM_SIZE
	.align		4
.L_2047:
        /*0018*/ 	.byte	0x03, 0x19
        /*001a*/ 	.short	0x0118


	//----- nvinfo : EIATTR_KPARAM_INFO
	.align		4
        /*001c*/ 	.byte	0x04, 0x17
        /*001e*/ 	.short	(.L_2049 - .L_2048)
.L_2048:
        /*0020*/ 	.word	0x00000000
        /*0024*/ 	.short	0x0000
        /*0026*/ 	.short	0x0000
        /*0028*/ 	.byte	0x00, 0xf0, 0x61, 0x04


	//----- nvinfo : EIATTR_MAXREG_COUNT
	.align		4
.L_2049:
        /*002c*/ 	.byte	0x03, 0x1b
        /*002e*/ 	.short	0x00ff


	//----- nvinfo : EIATTR_NUM_BARRIERS
	.align		4
        /*0030*/ 	.byte	0x02, 0x4c
        /*0032*/ 	.byte	0x01
	.zero		1


	//----- nvinfo : EIATTR_MERCURY_ISA_VERSION
	.align		4
        /*0034*/ 	.byte	0x03, 0x5f
        /*0036*/ 	.short	0x0000


	//----- nvinfo : EIATTR_COOP_GROUP_MASK_REGIDS
	.align		4
        /*0038*/ 	.byte	0x04, 0x29
        /*003a*/ 	.short	(.L_2051 - .L_2050)


	//   ....[0]....
.L_2050:
        /*003c*/ 	.word	0xffffffff


	//   ....[1]....
        /*0040*/ 	.word	0xffffffff


	//   ....[2]....
        /*0044*/ 	.word	0xffffffff


	//   ....[3]....
        /*0048*/ 	.word	0xffffffff


	//   ....[4]....
        /*004c*/ 	.word	0xffffffff


	//   ....[5]....
        /*0050*/ 	.word	0xffffffff


	//   ....[6]....
        /*0054*/ 	.word	0xffffffff


	//   ....[7]....
        /*0058*/ 	.word	0xffffffff


	//   ....[8]....
        /*005c*/ 	.word	0xffffffff


	//   ....[9]....
        /*0060*/ 	.word	0xffffffff


	//   ....[10]....
        /*0064*/ 	.word	0xffffffff


	//   ....[11]....
        /*0068*/ 	.word	0xffffffff


	//   ....[12]....
        /*006c*/ 	.word	0xffffffff


	//   ....[13]....
        /*0070*/ 	.word	0xffffffff


	//   ....[14]....
        /*0074*/ 	.word	0xffffffff


	//   ....[15]....
        /*0078*/ 	.word	0xffffffff


	//   ....[16]....
        /*007c*/ 	.word	0xffffffff


	//   ....[17]....
        /*0080*/ 	.word	0xffffffff


	//   ....[18]....
        /*0084*/ 	.word	0xffffffff


	//   ....[19]....
        /*0088*/ 	.word	0xffffffff


	//   ....[20]....
        /*008c*/ 	.word	0xffffffff


	//   ....[21]....
        /*0090*/ 	.word	0xffffffff


	//   ....[22]....
        /*0094*/ 	.word	0xffffffff


	//   ....[23]....
        /*0098*/ 	.word	0xffffffff


	//   ....[24]....
        /*009c*/ 	.word	0xffffffff


	//   ....[25]....
        /*00a0*/ 	.word	0xffffffff


	//   ....[26]....
        /*00a4*/ 	.word	0xffffffff


	//   ....[27]....
        /*00a8*/ 	.word	0xffffffff


	//   ....[28]....
        /*00ac*/ 	.word	0xffffffff


	//----- nvinfo : EIATTR_COOP_GROUP_INSTR_OFFSETS
	.align		4
.L_2051:
        /*00b0*/ 	.byte	0x04, 0x28
        /*00b2*/ 	.short	(.L_2053 - .L_2052)


	//   ....[0]....
.L_2052:
        /*00b4*/ 	.word	0x00000510


	//   ....[1]....
        /*00b8*/ 	.word	0x000006c0


	//   ....[2]....
        /*00bc*/ 	.word	0x00001840


	//   ....[3]....
        /*00c0*/ 	.word	0x00001860


	//   ....[4]....
        /*00c4*/ 	.word	0x000018a0


	//   ....[5]....
        /*00c8*/ 	.word	0x000018b0


	//   ....[6]....
        /*00cc*/ 	.word	0x00001950


	//   ....[7]....
        /*00d0*/ 	.word	0x00001970


	//   ....[8]....
        /*00d4*/ 	.word	0x000019a0


	//   ....[9]....
        /*00d8*/ 	.word	0x000019b0


	//   ....[10]....
        /*00dc*/ 	.word	0x00001a50


	//   ....[11]....
        /*00e0*/ 	.word	0x00001a70


	//   ....[12]....
        /*00e4*/ 	.word	0x00001aa0


	//   ....[13]....
        /*00e8*/ 	.word	0x00001ab0


	//   ....[14]....
        /*00ec*/ 	.word	0x00001b50


	//   ....[15]....
        /*00f0*/ 	.word	0x00001b80


	//   ....[16]....
        /*00f4*/ 	.word	0x00001ba0


	//   ....[17]....
        /*00f8*/ 	.word	0x00001bb0


	//   ....[18]....
        /*00fc*/ 	.word	0x00001c60


	//   ....[19]....
        /*0100*/ 	.word	0x00001c90


	//   ....[20]....
        /*0104*/ 	.word	0x00001ca0


	//   ....[21]....
        /*0108*/ 	.word	0x00001cb0


	//   ....[22]....
        /*010c*/ 	.word	0x00001e40


	//   ....[23]....
        /*0110*/ 	.word	0x00001e60


	//   ....[24]....
        /*0114*/ 	.word	0x00001e70


	//   ....[25]....
        /*0118*/ 	.word	0x00001e80


	//   ....[26]....
        /*011c*/ 	.word	0x000024a0


	//   ....[27]....
        /*0120*/ 	.word	0x000029a0


	//   ....[28]....
        /*0124*/ 	.word	0x00002be0


	//----- nvinfo : EIATTR_EXIT_INSTR_OFFSETS
	.align		4
.L_2053:
        /*0128*/ 	.byte	0x04, 0x1c
        /*012a*/ 	.short	(.L_2055 - .L_2054)


	//   ....[0]....
.L_2054:
        /*012c*/ 	.word	0x00000130


	//   ....[1]....
        /*0130*/ 	.word	0x00002ed0


	//----- nvinfo : EIATTR_MAX_THREADS
	.align		4
.L_2055:
        /*0134*/ 	.byte	0x04, 0x05
        /*0136*/ 	.short	(.L_2057 - .L_2056)
.L_2056:
        /*0138*/ 	.word	0x00000020
        /*013c*/ 	.word	0x00000001
        /*0140*/ 	.word	0x00000001


	//----- nvinfo : EIATTR_CRS_STACK_SIZE
	.align		4
.L_2057:
        /*0144*/ 	.byte	0x04, 0x1e
        /*0146*/ 	.short	(.L_2059 - .L_2058)
.L_2058:
        /*0148*/ 	.word	0x00000000
.L_2059:


//--------------------- .nv.info._Z25selective_scan_fwd_kernelI32Selective_Scan_fwd_kernel_traitsILi32ELi4ELi1ELb0ELb0ELb1ELb0EN3c108BFloat16ENS1_7complexIfEEEEv13SSMParamsBase --------------------------
	.section	.nv.info._Z25selective_scan_fwd_kernelI32Selective_Scan_fwd_kernel_traitsILi32ELi4ELi1ELb0ELb0ELb1ELb0EN3c108BFloat16ENS1_7complexIfEEEEv13SSMParamsBase,"",@"SHT_CUDA_INFO"
	.sectionflags	@""
	.align	4


	//----- nvinfo : EIATTR_CUDA_API_VERSION
	.align		4
        /*0000*/ 	.byte	0x04, 0x37
        /*0002*/ 	.short	(.L_2061 - .L_2060)
.L_2060:
        /*0004*/ 	.word	0x00000082


	//----- nvinfo : EIATTR_SW2861232_WAR
	.align		4
.L_2061:
        /*0008*/ 	.byte	0x01, 0x35
	.zero		2


	//----- nvinfo : EIATTR_PARAM_CBANK
	.align		4
        /*000c*/ 	.byte	0x04, 0x0a
        /*000e*/ 	.short	(.L_2063 - .L_2062)
	.align		4
.L_2062:
        /*0010*/ 	.word	index@(.nv.constant0._Z25selective_scan_fwd_kernelI32Selective_Scan_fwd_kernel_traitsILi32ELi4ELi1ELb0ELb0ELb1ELb0EN3c108BFloat16ENS1_7complexIfEEEEv13SSMParamsBase)
        /*0014*/ 	.short	0x0160
        /*0016*/ 	.short	0x0118


	//----- nvinfo : EIATTR_CBANK_PARAM_SIZE
	.align		4
.L_2063:
        /*0018*/ 	.byte	0x03, 0x19
        /*001a*/ 	.short	0x0118


	//----- nvinfo : EIATTR_KPARAM_INFO
	.align		4
        /*001c*/ 	.byte	0x04, 0x17
        /*001e*/ 	.short	(.L_2065 - .L_2064)
.L_2064:
        /*0020*/ 	.word	0x00000000
        /*0024*/ 	.short	0x0000
        /*0026*/ 	.short	0x0000
        /*0028*/ 	.byte	0x00, 0xf0, 0x61, 0x04


	//----- nvinfo : EIATTR_MAXREG_COUNT
	.align		4
.L_2065:
        /*002c*/ 	.byte	0x03, 0x1b
        /*002e*/ 	.short	0x00ff


	//----- nvinfo : EIATTR_NUM_BARRIERS
	.align		4
        /*0030*/ 	.byte	0x02, 0x4c
        /*0032*/ 	.byte	0x01
	.zero		1


	//----- nvinfo : EIATTR_MERCURY_ISA_VERSION
	.align		4
        /*0034*/ 	.byte	0x03, 0x5f
        /*0036*/ 	.short	0x0000


	//----- nvinfo : EIATTR_COOP_GROUP_MASK_REGIDS
	.align		4
        /*0038*/ 	.byte	0x04, 0x29
        /*003a*/ 	.short	(.L_2067 - .L_2066)


	//   ....[0]....
.L_2066:
        /*003c*/ 	.word	0xffffffff


	//   ....[1]....
        /*0040*/ 	.word	0xffffffff


	//   ....[2]....
        /*0044*/ 	.word	0xffffffff


	//   ....[3]....
        /*0048*/ 	.word	0xffffffff


	//   ....[4]....
        /*004c*/ 	.word	0xffffffff


	//   ....[5]....
        /*0050*/ 	.word	0xffffffff


	//   ....[6]....
        /*0054*/ 	.word	0xffffffff


	//   ....[7]....
        /*0058*/ 	.word	0xffffffff


	//   ....[8]....
        /*005c*/ 	.word	0xffffffff


	//   ....[9]....
        /*0060*/ 	.word	0xffffffff


	//   ....[10]....
        /*0064*/ 	.word	0xffffffff


	//   ....[11]....
        /*0068*/ 	.word	0xffffffff


	//   ....[12]....
        /*006c*/ 	.word	0xffffffff


	//   ....[13]....
        /*0070*/ 	.word	0xffffffff


	//   ....[14]....
        /*0074*/ 	.word	0xffffffff


	//   ....[15]....
        /*0078*/ 	.word	0xffffffff


	//   ....[16]....
        /*007c*/ 	.word	0xffffffff


	//   ....[17]....
        /*0080*/ 	.word	0xffffffff


	//   ....[18]....
        /*0084*/ 	.word	0xffffffff


	//   ....[19]....
        /*0088*/ 	.word	0xffffffff


	//   ....[20]....
        /*008c*/ 	.word	0xffffffff


	//   ....[21]....
        /*0090*/ 	.word	0xffffffff


	//   ....[22]....
        /*0094*/ 	.word	0xffffffff


	//   ....[23]....
        /*0098*/ 	.word	0xffffffff


	//   ....[24]....
        /*009c*/ 	.word	0xffffffff


	//   ....[25]....
        /*00a0*/ 	.word	0xffffffff


	//   ....[26]....
        /*00a4*/ 	.word	0xffffffff


	//   ....[27]....
        /*00a8*/ 	.word	0xffffffff


	//----- nvinfo : EIATTR_COOP_GROUP_INSTR_OFFSETS
	.align		4
.L_2067:
        /*00ac*/ 	.byte	0x04, 0x28
        /*00ae*/ 	.short	(.L_2069 - .L_2068)


	//   ....[0]....
.L_2068:
        /*00b0*/ 	.word	0x00000850


	//   ....[1]....
        /*00b4*/ 	.word	0x00000930


	//   ....[2]....
        /*00b8*/ 	.word	0x00001b90


	//   ....[3]....
        /*00bc*/ 	.word	0x00001ec0


	//   ....[4]....
        /*00c0*/ 	.word	0x00001ef0


	//   ....[5]....
        /*00c4*/ 	.word	0x00001f20


	//   ....[6]....
        /*00c8*/ 	.word	0x00001f30


	//   ....[7]....
        /*00cc*/ 	.word	0x00001fb0


	//   ....[8]....
        /*00d0*/ 	.word	0x00001ff0


	//   ....[9]....
        /*00d4*/ 	.word	0x00002020


	//   ....[10]....
        /*00d8*/ 	.word	0x00002030


	//   ....[11]....
        /*00dc*/ 	.word	0x000020d0


	//   ....[12]....
        /*00e0*/ 	.word	0x00002100


	//   ....[13]....
        /*00e4*/ 	.word	0x00002120


	//   ....[14]....
        /*00e8*/ 	.word	0x00002130


	//   ....[15]....
        /*00ec*/ 	.word	0x000021e0


	//   ....[16]....
        /*00f0*/ 	.word	0x00002210


	//   ....[17]....
        /*00f4*/ 	.word	0x00002220


	//   ....[18]....
        /*00f8*/ 	.word	0x00002230


	//   ....[19]....
        /*00fc*/ 	.word	0x00002300


	//   ....[20]....
        /*0100*/ 	.word	0x00002330


	//   ....[21]....
        /*0104*/ 	.word	0x00002350


	//   ....[22]....
        /*0108*/ 	.word	0x00002360


	//   ....[23]....
        /*010c*/ 	.word	0x00002450


	//   ....[24]....
        /*0110*/ 	.word	0x00002530


	//   ....[25]....
        /*0114*/ 	.word	0x00002550


	//   ....[26]....
        /*0118*/ 	.word	0x00002580


	//   ....[27]....
        /*011c*/ 	.word	0x00002c20


	//----- nvinfo : EIATTR_EXIT_INSTR_OFFSETS
	.align		4
.L_2069:
        /*0120*/ 	.byte	0x04, 0x1c
        /*0122*/ 	.short	(.L_2071 - .L_2070)


	//   ....[0]....
.L_2070:
        /*0124*/ 	.word	0x00000210


	//   ....[1]....
        /*0128*/ 	.word	0x00002f80


	//----- nvinfo : EIATTR_MAX_THREADS
	.align		4
.L_2071:
        /*012c*/ 	.byte	0x04, 0x05
        /*012e*/ 	.short	(.L_2073 - .L_2072)
.L_2072:
        /*0130*/ 	.word	0x00000020
        /*0134*/ 	.word	0x00000001
        /*0138*/ 	.word	0x00000001


	//----- nvinfo : EIATTR_CRS_STACK_SIZE
	.align		4
.L_2073:
        /*013c*/ 	.byte	0x04, 0x1e
        /*013e*/ 	.short	(.L_2075 - .L_2074)
.L_2074:
        /*0140*/ 	.word	0x00000000
.L_2075:


//--------------------- .nv.info._Z25selective_scan_fwd_kernelI32Selective_Scan_fwd_kernel_traitsILi32ELi4ELi1ELb0ELb0ELb1ELb1EN3c108BFloat16ENS1_7complexIfEEEEv13SSMParamsBase --------------------------
	.section	.nv.info._Z25selective_scan_fwd_kernelI32Selective_Scan_fwd_kernel_traitsILi32ELi4ELi1ELb0ELb0ELb1ELb1EN3c108BFloat16ENS1_7complexIfEEEEv13SSMParamsBase,"",@"SHT_CUDA_INFO"
	.sectionflags	@""
	.align	4


	//----- nvinfo : EIATTR_CUDA_API_VERSION
	.align		4
        /*0000*/ 	.byte	0x04, 0x37
        /*0002*/ 	.short	(.L_2077 - .L_2076)
.L_2076:
        /*0004*/ 	.word	0x00000082


	//----- nvinfo : EIATTR_SW2861232_WAR
	.align		4
.L_2077:
        /*0008*/ 	.byte	0x01, 0x35
	.zero		2


	//----- nvinfo : EIATTR_PARAM_CBANK
	.align		4
        /*000c*/ 	.byte	0x04, 0x0a
        /*000e*/ 	.short	(.L_2079 - .L_2078)
	.align		4
.L_2078:
        /*0010*/ 	.word	index@(.nv.constant0._Z25selective_scan_fwd_kernelI32Selective_Scan_fwd_kernel_traitsILi32ELi4ELi1ELb0ELb0ELb1ELb1EN3c108BFloat16ENS1_7complexIfEEEEv13SSMParamsBase)
        /*0014*/ 	.short	0x0160
        /*0016*/ 	.short	0x0118


	//----- nvinfo : EIATTR_CBANK_PARAM_SIZE
	.align		4
.L_2079:
        /*0018*/ 	.byte	0x03, 0x19
        /*001a*/ 	.short	0x0118


	//----- nvinfo : EIATTR_KPARAM_INFO
	.align		4
        /*001c*/ 	.byte	0x04, 0x17
        /*001e*/ 	.short	(.L_2081 - .L_2080)
.L_2080:
        /*0020*/ 	.word	0x00000000
        /*0024*/ 	.short	0x0000
        /*0026*/ 	.short	0x0000
        /*0028*/ 	.byte	0x00, 0xf0, 0x61, 0x04


	//----- nvinfo : EIATTR_MAXREG_COUNT
	.align		4
.L_2081:
        /*002c*/ 	.byte	0x03, 0x1b
        /*002e*/ 	.short	0x00ff


	//----- nvinfo : EIATTR_NUM_BARRIERS
	.align		4
        /*0030*/ 	.byte	0x02, 0x4c
        /*0032*/ 	.byte	0x01
	.zero		1


	//----- nvinfo : EIATTR_MERCURY_ISA_VERSION
	.align		4
        /*0034*/ 	.byte	0x03, 0x5f
        /*0036*/ 	.short	0x0000


	//----- nvinfo : EIATTR_COOP_GROUP_MASK_REGIDS
	.align		4
        /*0038*/ 	.byte	0x04, 0x29
        /*003a*/ 	.short	(.L_2083 - .L_2082)


	//   ....[0]....
.L_2082:
        /*003c*/ 	.word	0xffffffff


	//   ....[1]....
        /*0040*/ 	.word	0xffffffff


	//   ....[2]....
        /*0044*/ 	.word	0xffffffff


	//   ....[3]....
        /*0048*/ 	.word	0xffffffff


	//   ....[4]....
        /*004c*/ 	.word	0xffffffff


	//   ....[5]....
        /*0050*/ 	.word	0xffffffff


	//   ....[6]....
        /*0054*/ 	.word	0xffffffff


	//   ....[7]....
        /*0058*/ 	.word	0xffffffff


	//   ....[8]....
        /*005c*/ 	.word	0xffffffff


	//   ....[9]....
        /*0060*/ 	.word	0xffffffff


	//   ....[10]....
        /*0064*/ 	.word	0xffffffff


	//   ....[11]....
        /*0068*/ 	.word	0xffffffff


	//   ....[12]....
        /*006c*/ 	.word	0xffffffff


	//   ....[13]....
        /*0070*/ 	.word	0xffffffff


	//   ....[14]....
        /*0074*/ 	.word	0xffffffff


	//   ....[15]....
        /*0078*/ 	.word	0xffffffff


	//   ....[16]....
        /*007c*/ 	.word	0xffffffff


	//   ....[17]....
        /*0080*/ 	.word	0xffffffff


	//   ....[18]....
        /*0084*/ 	.word	0xffffffff


	//   ....[19]....
        /*0088*/ 	.word	0xffffffff


	//   ....[20]....
        /*008c*/ 	.word	0xffffffff


	//   ....[21]....
        /*0090*/ 	.word	0xffffffff


	//   ....[22]....
        /*0094*/ 	.word	0xffffffff


	//   ....[23]....
        /*0098*/ 	.word	0xffffffff


	//   ....[24]....
        /*009c*/ 	.word	0xffffffff


	//   ....[25]....
        /*00a0*/ 	.word	0xffffffff


	//   ....[26]....
        /*00a4*/ 	.word	0xffffffff


	//   ....[27]....
        /*00a8*/ 	.word	0xffffffff


	//   ....[28]....
        /*00ac*/ 	.word	0xffffffff


	//   ....[29]....
        /*00b0*/ 	.word	0xffffffff


	//----- nvinfo : EIATTR_COOP_GROUP_INSTR_OFFSETS
	.align		4
.L_2083:
        /*00b4*/ 	.byte	0x04, 0x28
        /*00b6*/ 	.short	(.L_2085 - .L_2084)


	//   ....[0]....
.L_2084:
        /*00b8*/ 	.word	0x000007f0


	//   ....[1]....
        /*00bc*/ 	.word	0x000008f0


	//   ....[2]....
        /*00c0*/ 	.word	0x00001cd0


	//   ....[3]....
        /*00c4*/ 	.word	0x00001e40


	//   ....[4]....
        /*00c8*/ 	.word	0x00001e70


	//   ....[5]....
        /*00cc*/ 	.word	0x00001e90


	//   ....[6]....
        /*00d0*/ 	.word	0x00001ea0


	//   ....[7]....
        /*00d4*/ 	.word	0x00001f50


	//   ....[8]....
        /*00d8*/ 	.word	0x00001f70


	//   ....[9]....
        /*00dc*/ 	.word	0x00001f90


	//   ....[10]....
        /*00e0*/ 	.word	0x00001fa0


	//   ....[11]....
        /*00e4*/ 	.word	0x00002050


	//   ....[12]....
        /*00e8*/ 	.word	0x00002080


	//   ....[13]....
        /*00ec*/ 	.word	0x00002090


	//   ....[14]....
        /*00f0*/ 	.word	0x000020a0


	//   ....[15]....
        /*00f4*/ 	.word	0x00002160


	//   ....[16]....
        /*00f8*/ 	.word	0x00002180


	//   ....[17]....
        /*00fc*/ 	.word	0x00002190


	//   ....[18]....
        /*0100*/ 	.word	0x000021a0


	//   ....[19]....
        /*0104*/ 	.word	0x00002260


	//   ....[20]....
        /*0108*/ 	.word	0x00002280


	//   ....[21]....
        /*010c*/ 	.word	0x00002290


	//   ....[22]....
        /*0110*/ 	.word	0x000022a0


	//   ....[23]....
        /*0114*/ 	.word	0x000024f0


	//   ....[24]....
        /*0118*/ 	.word	0x00002510


	//   ....[25]....
        /*011c*/ 	.word	0x00002520


	//   ....[26]....
        /*0120*/ 	.word	0x00002530


	//   ....[27]....
        /*0124*/ 	.word	0x00002cf0


	//   ....[28]....
        /*0128*/ 	.word	0x00003180


	//   ....[29]....
        /*012c*/ 	.word	0x000033d0


	//----- nvinfo : EIATTR_EXIT_INSTR_OFFSETS
	.align		4
.L_2085:
        /*0130*/ 	.byte	0x04, 0x1c
        /*0132*/ 	.short	(.L_2087 - .L_2086)


	//   ....[0]....
.L_2086:
        /*0134*/ 	.word	0x00000250


	//   ....[1]....
        /*0138*/ 	.word	0x000036c0


	//----- nvinfo : EIATTR_MAX_THREADS
	.align		4
.L_2087:
        /*013c*/ 	.byte	0x04, 0x05
        /*013e*/ 	.short	(.L_2089 - .L_2088)
.L_2088:
        /*0140*/ 	.word	0x00000020
        /*0144*/ 	.word	0x00000001
        /*0148*/ 	.word	0x00000001


	//----- nvinfo : EIATTR_CRS_STACK_SIZE
	.align		4
.L_2089:
        /*014c*/ 	.byte	0x04, 0x1e
        /*014e*/ 	.short	(.L_2091 - .L_2090)
.L_2090:
        /*0150*/ 	.word	0x00000000
.L_2091:


//--------------------- .nv.info._Z25selective_scan_fwd_kernelI32Selective_Scan_fwd_kernel_traitsILi32ELi4ELi1ELb0ELb1ELb0ELb0EN3c108BFloat16ENS1_7complexIfEEEEv13SSMParamsBase --------------------------
	.section	.nv.info._Z25selective_scan_fwd_kernelI32Selective_Scan_fwd_kernel_traitsILi32ELi4ELi1ELb0ELb1ELb0ELb0EN3c108BFloat16ENS1_7complexIfEEEEv13SSMParamsBase,"",@"SHT_CUDA_INFO"
	.sectionflags	@""
	.align	4


	//----- nvinfo : EIATTR_CUDA_API_VERSION
	.align		4
        /*0000*/ 	.byte	0x04, 0x37
        /*0002*/ 	.short	(.L_2093 - .L_2092)
.L_2092:
        /*0004*/ 	.word	0x00000082


	//----- nvinfo : EIATTR_SW2861232_WAR
	.align		4
.L_2093:
        /*0008*/ 	.byte	0x01, 0x35
	.zero		2


	//----- nvinfo : EIATTR_PARAM_CBANK
	.align		4
        /*000c*/ 	.byte	0x04, 0x0a
        /*000e*/ 	.short	(.L_2095 - .L_2094)
	.align		4
.L_2094:
        /*0010*/ 	.word	index@(.nv.constant0._Z25selective_scan_fwd_kernelI32Selective_Scan_fwd_kernel_traitsILi32ELi4ELi1ELb0ELb1ELb0ELb0EN3c108BFloat16ENS1_7complexIfEEEEv13SSMParamsBase)
        /*0014*/ 	.short	0x0160
        /*0016*/ 	.short	0x0118


	//----- nvinfo : EIATTR_CBANK_PARAM_SIZE
	.align		4
.L_2095:
        /*0018*/ 	.byte	0x03, 0x19
        /*001a*/ 	.short	0x0118


	//----- nvinfo : EIATTR_KPARAM_INFO
	.align		4
        /*001c*/ 	.byte	0x04, 0x17
        /*001e*/ 	.short	(.L_2097 - .L_2096)
.L_2096:
        /*0020*/ 	.word	0x00000000
        /*0024*/ 	.short	0x0000
        /*0026*/ 	.short	0x0000
        /*0028*/ 	.byte	0x00, 0xf0, 0x61, 0x04


	//----- nvinfo : EIATTR_MAXREG_COUNT
	.align		4
.L_2097:
        /*002c*/ 	.byte	0x03, 0x1b
        /*002e*/ 	.short	0x00ff


	//----- nvinfo : EIATTR_NUM_BARRIERS
	.align		4
        /*0030*/ 	.byte	0x02, 0x4c
        /*0032*/ 	.byte	0x01
	.zero		1


	//----- nvinfo : EIATTR_MERCURY_ISA_VERSION
	.align		4
        /*0034*/ 	.byte	0x03, 0x5f
        /*0036*/ 	.short	0x0000


	//----- nvinfo : EIATTR_COOP_GROUP_MASK_REGIDS
	.align		4
        /*0038*/ 	.byte	0x04, 0x29
        /*003a*/ 	.short	(.L_2099 - .L_2098)


	//   ....[0]....
.L_2098:
        /*003c*/ 	.word	0xffffffff


	//   ....[1]....
        /*0040*/ 	.word	0xffffffff


	//   ....[2]....
        /*0044*/ 	.word	0xffffffff


	//   ....[3]....
        /*0048*/ 	.word	0xffffffff


	//   ....[4]....
        /*004c*/ 	.word	0xffffffff


	//   ....[5]....
        /*0050*/ 	.word	0xffffffff


	//   ....[6]....
        /*0054*/ 	.word	0xffffffff


	//   ....[7]....
        /*0058*/ 	.word	0xffffffff


	//   ....[8]....
        /*005c*/ 	.word	0xffffffff


	//   ....[9]....
        /*0060*/ 	.word	0xffffffff


	//   ....[10]....
        /*0064*/ 	.word	0xffffffff


	//   ....[11]....
        /*0068*/ 	.word	0xffffffff


	//   ....[12]....
        /*006c*/ 	.word	0xffffffff


	//   ....[13]....
        /*0070*/ 	.word	0xffffffff


	//   ....[14]....
        /*0074*/ 	.word	0xffffffff


	//   ....[15]....
        /*0078*/ 	.word	0xffffffff


	//   ....[16]....
        /*007c*/ 	.word	0xffffffff


	//   ....[17]....
        /*0080*/ 	.word	0xffffffff


	//   ....[18]....
        /*0084*/ 	.word	0xffffffff


	//   ....[19]....
        /*0088*/ 	.word	0xffffffff


	//   ....[20]....
        /*008c*/ 	.word	0xffffffff


	//   ....[21]....
        /*0090*/ 	.word	0xffffffff


	//   ....[22]....
        /*0094*/ 	.word	0xffffffff


	//   ....[23]....
        /*0098*/ 	.word	0xffffffff


	//   ....[24]....
        /*009c*/ 	.word	0xffffffff


	//   ....[25]....
        /*00a0*/ 	.word	0xffffffff


	//   ....[26]....
        /*00a4*/ 	.word	0xffffffff


	//   ....[27]....
        /*00a8*/ 	.word	0xffffffff


	//----- nvinfo : EIATTR_COOP_GROUP_INSTR_OFFSETS
	.align		4
.L_2099:
        /*00ac*/ 	.byte	0x04, 0x28
        /*00ae*/ 	.short	(.L_2101 - .L_2100)


	//   ....[0]....
.L_2100:
        /*00b0*/ 	.word	0x000008c0


	//   ....[1]....
        /*00b4*/ 	.word	0x00000990


	//   ....[2]....
        /*00b8*/ 	.word	0x000019e0


	//   ....[3]....
        /*00bc*/ 	.word	0x00002040


	//   ....[4]....
        /*00c0*/ 	.word	0x00002060


	//   ....[5]....
        /*00c4*/ 	.word	0x000020b0


	//   ....[6]....
        /*00c8*/ 	.word	0x000020d0


	//   ....[7]....
        /*00cc*/ 	.word	0x00002140


	//   ....[8]....
        /*00d0*/ 	.word	0x00002160


	//   ....[9]....
        /*00d4*/ 	.word	0x000021b0


	//   ....[10]....
        /*00d8*/ 	.word	0x000021d0


	//   ....[11]....
        /*00dc*/ 	.word	0x00002250


	//   ....[12]....
        /*00e0*/ 	.word	0x00002260


	//   ....[13]....
        /*00e4*/ 	.word	0x000022b0


	//   ....[14]....
        /*00e8*/ 	.word	0x000022c0


	//   ....[15]....
        /*00ec*/ 	.word	0x00002350


	//   ....[16]....
        /*00f0*/ 	.word	0x00002370


	//   ....[17]....
        /*00f4*/ 	.word	0x000023b0


	//   ....[18]....
        /*00f8*/ 	.word	0x000023c0


	//   ....[19]....
        /*00fc*/ 	.word	0x00002470


	//   ....[20]....
        /*0100*/ 	.word	0x000024a0


	//   ....[21]....
        /*0104*/ 	.word	0x000024b0


	//   ....[22]....
        /*0108*/ 	.word	0x000024c0


	//   ....[23]....
        /*010c*/ 	.word	0x00002660


	//   ....[24]....
        /*0110*/ 	.word	0x00002680


	//   ....[25]....
        /*0114*/ 	.word	0x00002690


	//   ....[26]....
        /*0118*/ 	.word	0x000026a0


	//   ....[27]....
        /*011c*/ 	.word	0x00002be0


	//----- nvinfo : EIATTR_EXIT_INSTR_OFFSETS
	.align		4
.L_2101:
        /*0120*/ 	.byte	0x04, 0x1c
        /*0122*/ 	.short	(.L_2103 - .L_2102)


	//   ....[0]....
.L_2102:
        /*0124*/ 	.word	0x00000230


	//   ....[1]....
        /*0128*/ 	.word	0x00002f40


	//----- nvinfo : EIATTR_MAX_THREADS
	.align		4
.L_2103:
        /*012c*/ 	.byte	0x04, 0x05
        /*012e*/ 	.short	(.L_2105 - .L_2104)
.L_2104:
        /*0130*/ 	.word	0x00000020
        /*0134*/ 	.word	0x00000001
        /*0138*/ 	.word	0x00000001


	//----- nvinfo : EIATTR_CRS_STACK_SIZE
	.align		4
.L_2105:
        /*013c*/ 	.byte	0x04, 0x1e
        /*013e*/ 	.short	(.L_2107 - .L_2106)
.L_2106:
        /*0140*/ 	.word	0x00000000
.L_2107:


//--------------------- .nv.info._Z25selective_scan_fwd_kernelI32Selective_Scan_fwd_kernel_traitsILi32ELi4ELi1ELb0ELb1ELb0ELb1EN3c108BFloat16ENS1_7complexIfEEEEv13SSMParamsBase --------------------------
	.section	.nv.info._Z25selective_scan_fwd_kernelI32Selective_Scan_fwd_kernel_traitsILi32ELi4ELi1ELb0ELb1ELb0ELb1EN3c108BFloat16ENS1_7complexIfEEEEv13SSMParamsBase,"",@"SHT_CUDA_INFO"
	.sectionflags	@""
	.align	4


	//----- nvinfo : EIATTR_CUDA_API_VERSION
	.align		4
        /*0000*/ 	.byte	0x04, 0x37
        /*0002*/ 	.short	(.L_2109 - .L_2108)
.L_2108:
        /*0004*/ 	.word	0x00000082


	//----- nvinfo : EIATTR_SW2861232_WAR
	.align		4
.L_2109:
        /*0008*/ 	.byte	0x01, 0x35
	.zero		2


	//----- nvinfo : EIATTR_PARAM_CBANK
	.align		4
        /*000c*/ 	.byte	0x04, 0x0a
        /*000e*/ 	.short	(.L_2111 - .L_2110)
	.align		4
.L_2110:
        /*0010*/ 	.word	index@(.nv.constant0._Z25selective_scan_fwd_kernelI32Selective_Scan_fwd_kernel_traitsILi32ELi4ELi1ELb0ELb1ELb0ELb1EN3c108BFloat16ENS1_7complexIfEEEEv13SSMParamsBase)
        /*0014*/ 	.short	0x0160
        /*0016*/ 	.short	0x0118


	//----- nvinfo : EIATTR_CBANK_PARAM_SIZE
	.align		4
.L_2111:
        /*0018*/ 	.byte	0x03, 0x19
        /*001a*/ 	.short	0x0118


	//----- nvinfo : EIATTR_KPARAM_INFO
	.align		4
        /*001c*/ 	.byte	0x04, 0x17
        /*001e*/ 	.short	(.L_2113 - .L_2112)
.L_2112:
        /*0020*/ 	.word	0x00000000
        /*0024*/ 	.short	0x0000
        /*0026*/ 	.short	0x0000
        /*0028*/ 	.byte	0x00, 0xf0, 0x61, 0x04


	//----- nvinfo : EIATTR_MAXREG_COUNT
	.align		4
.L_2113:
        /*002c*/ 	.byte	0x03, 0x1b
        /*002e*/ 	.short	0x00ff


	//----- nvinfo : EIATTR_NUM_BARRIERS
	.align		4
        /*0030*/ 	.byte	0x02, 0x4c
        /*0032*/ 	.byte	0x01
	.zero		1


	//----- nvinfo : EIATTR_MERCURY_ISA_VERSION
	.align		4
        /*0034*/ 	.byte	0x03, 0x5f
        /*0036*/ 	.short	0x0000


	//----- nvinfo : EIATTR_COOP_GROUP_MASK_REGIDS
	.align		4
        /*0038*/ 	.byte	0x04, 0x29
        /*003a*/ 	.short	(.L_2115 - .L_2114)


	//   ....[0]....
.L_2114:
        /*003c*/ 	.word	0xffffffff


	//   ....[1]....
        /*0040*/ 	.word	0xffffffff


	//   ....[2]....
        /*0044*/ 	.word	0xffffffff


	//   ....[3]....
        /*0048*/ 	.word	0xffffffff


	//   ....[4]....
        /*004c*/ 	.word	0xffffffff


	//   ....[5]....
        /*0050*/ 	.word	0xffffffff


	//   ....[6]....
        /*0054*/ 	.word	0xffffffff


	//   ....[7]....
        /*0058*/ 	.word	0xffffffff


	//   ....[8]....
        /*005c*/ 	.word	0xffffffff


	//   ....[9]....
        /*0060*/ 	.word	0xffffffff


	//   ....[10]....
        /*0064*/ 	.word	0xffffffff


	//   ....[11]....
        /*0068*/ 	.word	0xffffffff


	//   ....[12]....
        /*006c*/ 	.word	0xffffffff


	//   ....[13]....
        /*0070*/ 	.word	0xffffffff


	//   ....[14]....
        /*0074*/ 	.word	0xffffffff


	//   ....[15]....
        /*0078*/ 	.word	0xffffffff


	//   ....[16]....
        /*007c*/ 	.word	0xffffffff


	//   ....[17]....
        /*0080*/ 	.word	0xffffffff


	//   ....[18]....
        /*0084*/ 	.word	0xffffffff


	//   ....[19]....
        /*0088*/ 	.word	0xffffffff


	//   ....[20]....
        /*008c*/ 	.word	0xffffffff


	//   ....[21]....
        /*0090*/ 	.word	0xffffffff


	//   ....[22]....
        /*0094*/ 	.word	0xffffffff


	//   ....[23]....
        /*0098*/ 	.word	0xffffffff


	//   ....[24]....
        /*009c*/ 	.word	0xffffffff


	//   ....[25]....
        /*00a0*/ 	.word	0xffffffff


	//   ....[26]....
        /*00a4*/ 	.word	0xffffffff


	//   ....[27]....
        /*00a8*/ 	.word	0xffffffff


	//   ....[28]....
        /*00ac*/ 	.word	0xffffffff


	//   ....[29]....
        /*00b0*/ 	.word	0xffffffff


	//----- nvinfo : EIATTR_COOP_GROUP_INSTR_OFFSETS
	.align		4
.L_2115:
        /*00b4*/ 	.byte	0x04, 0x28
        /*00b6*/ 	.short	(.L_2117 - .L_2116)


	//   ....[0]....
.L_2116:
        /*00b8*/ 	.word	0x00000820


	//   ....[1]....
        /*00bc*/ 	.word	0x00000910


	//   ....[2]....
        /*00c0*/ 	.word	0x00001960


	//   ....[3]....
        /*00c4*/ 	.word	0x00002030


	//   ....[4]....
        /*00c8*/ 	.word	0x00002050


	//   ....[5]....
        /*00cc*/ 	.word	0x00002090


	//   ....[6]....
        /*00d0*/ 	.word	0x000020a0


	//   ....[7]....
        /*00d4*/ 	.word	0x00002140


	//   ....[8]....
        /*00d8*/ 	.word	0x00002160


	//   ....[9]....
        /*00dc*/ 	.word	0x00002190


	//   ....[10]....
        /*00e0*/ 	.word	0x000021a0


	//   ....[11]....
        /*00e4*/ 	.word	0x00002240


	//   ....[12]....
        /*00e8*/ 	.word	0x00002260


	//   ....[13]....
        /*00ec*/ 	.word	0x00002290


	//   ....[14]....
        /*00f0*/ 	.word	0x000022a0


	//   ....[15]....
        /*00f4*/ 	.word	0x00002340


	//   ....[16]....
        /*00f8*/ 	.word	0x00002370


	//   ....[17]....
        /*00fc*/ 	.word	0x00002390


	//   ....[18]....
        /*0100*/ 	.word	0x000023a0


	//   ....[19]....
        /*0104*/ 	.word	0x00002460


	//   ....[20]....
        /*0108*/ 	.word	0x00002480


	//   ....[21]....
        /*010c*/ 	.word	0x00002490


	//   ....[22]....
        /*0110*/ 	.word	0x000024a0


	//   ....[23]....
        /*0114*/ 	.word	0x00002640


	//   ....[24]....
        /*0118*/ 	.word	0x00002660


	//   ....[25]....
        /*011c*/ 	.word	0x00002670


	//   ....[26]....
        /*0120*/ 	.word	0x00002680


	//   ....[27]....
        /*0124*/ 	.word	0x00002c70


	//   ....[28]....
        /*0128*/ 	.word	0x000030c0


	//   ....[29]....
        /*012c*/ 	.word	0x00003300


	//----- nvinfo : EIATTR_EXIT_INSTR_OFFSETS
	.align		4
.L_2117:
        /*0130*/ 	.byte	0x04, 0x1c
        /*0132*/ 	.short	(.L_2119 - .L_2118)


	//   ....[0]....
.L_2118:
        /*0134*/ 	.word	0x00000230


	//   ....[1]....
        /*0138*/ 	.word	0x00003610


	//----- nvinfo : EIATTR_MAX_THREADS
	.align		4
.L_2119:
        /*013c*/ 	.byte	0x04, 0x05
        /*013e*/ 	.short	(.L_2121 - .L_2120)
.L_2120:
        /*0140*/ 	.word	0x00000020
        /*0144*/ 	.word	0x00000001
        /*0148*/ 	.word	0x00000001


	//----- nvinfo : EIATTR_CRS_STACK_SIZE
	.align		4
.L_2121:
        /*014c*/ 	.byte	0x04, 0x1e
        /*014e*/ 	.short	(.L_2123 - .L_2122)
.L_2122:
        /*0150*/ 	.word	0x00000000
.L_2123:


//--------------------- .nv.info._Z25selective_scan_fwd_kernelI32Selective_Scan_fwd_kernel_traitsILi32ELi4ELi1ELb0ELb1ELb1ELb0EN3c108BFloat16ENS1_7complexIfEEEEv13SSMParamsBase --------------------------
	.section	.nv.info._Z25selective_scan_fwd_kernelI32Selective_Scan_fwd_kernel_traitsILi32ELi4ELi1ELb0ELb1ELb1ELb0EN3c108BFloat16ENS1_7complexIfEEEEv13SSMParamsBase,"",@"SHT_CUDA_INFO"
	.sectionflags	@""
	.align	4


	//----- nvinfo : EIATTR_CUDA_API_VERSION
	.align		4
        /*0000*/ 	.byte	0x04, 0x37
        /*0002*/ 	.short	(.L_2125 - .L_2124)
.L_2124:
        /*0004*/ 	.word	0x00000082


	//----- nvinfo : EIATTR_SW2861232_WAR
	.align		4
.L_2125:
        /*0008*/ 	.byte	0x01, 0x35
	.zero		2


	//----- nvinfo : EIATTR_PARAM_CBANK
	.align		4
        /*000c*/ 	.byte	0x04, 0x0a
        /*000e*/ 	.short	(.L_2127 - .L_2126)
	.align		4
.L_2126:
        /*0010*/ 	.word	index@(.nv.constant0._Z25selective_scan_fwd_kernelI32Selective_Scan_fwd_kernel_traitsILi32ELi4ELi1ELb0ELb1ELb1ELb0EN3c108BFloat16ENS1_7complexIfEEEEv13SSMParamsBase)
        /*0014*/ 	.short	0x0160
        /*0016*/ 	.short	0x0118


	//----- nvinfo : EIATTR_CBANK_PARAM_SIZE
	.align		4
.L_2127:
        /*0018*/ 	.byte	0x03, 0x19
        /*001a*/ 	.short	0x0118


	//----- nvinfo : EIATTR_KPARAM_INFO
	.align		4
        /*001c*/ 	.byte	0x04, 0x17
        /*001e*/ 	.short	(.L_2129 - .L_2128)
.L_2128:
        /*0020*/ 	.word	0x00000000
        /*0024*/ 	.short	0x0000
        /*0026*/ 	.short	0x0000
        /*0028*/ 	.byte	0x00, 0xf0, 0x61, 0x04


	//----- nvinfo : EIATTR_MAXREG_COUNT
	.align		4
.L_2129:
        /*002c*/ 	.byte	0x03, 0x1b
        /*002e*/ 	.short	0x00ff


	//----- nvinfo : EIATTR_NUM_BARRIERS
	.align		4
        /*0030*/ 	.byte	0x02, 0x4c
        /*0032*/ 	.byte	0x01
	.zero		1


	//----- nvinfo : EIATTR_MERCURY_ISA_VERSION
	.align		4
        /*0034*/ 	.byte	0x03, 0x5f
        /*0036*/ 	.short	0x0000


	//----- nvinfo : EIATTR_COOP_GROUP_MASK_REGIDS
	.align		4
        /*0038*/ 	.byte	0x04, 0x29
        /*003a*/ 	.short	(.L_2131 - .L_2130)


	//   ....[0]....
.L_2130:
        /*003c*/ 	.word	0xffffffff


	//   ....[1]....
        /*0040*/ 	.word	0xffffffff


	//   ....[2]....
        /*0044*/ 	.word	0xffffffff


	//   ....[3]....
        /*0048*/ 	.word	0xffffffff


	//   ....[4]....
        /*004c*/ 	.word	0xffffffff


	//   ....[5]....
        /*0050*/ 	.word	0xffffffff


	//   ....[6]....
        /*0054*/ 	.word	0xffffffff


	//   ....[7]....
        /*0058*/ 	.word	0xffffffff


	//   ....[8]....
        /*005c*/ 	.word	0xffffffff


	//   ....[9]....
        /*0060*/ 	.word	0xffffffff


	//   ....[10]....
        /*0064*/ 	.word	0xffffffff


	//   ....[11]....
        /*0068*/ 	.word	0xffffffff


	//   ....[12]....
        /*006c*/ 	.word	0xffffffff


	//   ....[13]....
        /*0070*/ 	.word	0xffffffff


	//   ....[14]....
        /*0074*/ 	.word	0xffffffff


	//   ....[15]....
        /*0078*/ 	.word	0xffffffff


	//   ....[16]....
        /*007c*/ 	.word	0xffffffff


	//   ....[17]....
        /*0080*/ 	.word	0xffffffff


	//   ....[18]....
        /*0084*/ 	.word	0xffffffff


	//   ....[19]....
        /*0088*/ 	.word	0xffffffff


	//   ....[20]....
        /*008c*/ 	.word	0xffffffff


	//   ....[21]....
        /*0090*/ 	.word	0xffffffff


	//   ....[22]....
        /*0094*/ 	.word	0xffffffff


	//   ....[23]....
        /*0098*/ 	.word	0xffffffff


	//   ....[24]....
        /*009c*/ 	.word	0xffffffff


	//   ....[25]....
        /*00a0*/ 	.word	0xffffffff


	//   ....[26]....
        /*00a4*/ 	.word	0xffffffff


	//   ....[27]....
        /*00a8*/ 	.word	0xffffffff


	//   ....[28]....
        /*00ac*/ 	.word	0xffffffff


	//----- nvinfo : EIATTR_COOP_GROUP_INSTR_OFFSETS
	.align		4
.L_2131:
        /*00b0*/ 	.byte	0x04, 0x28
        /*00b2*/ 	.short	(.L_2133 - .L_2132)


	//   ....[0]....
.L_2132:
        /*00b4*/ 	.word	0x000008c0


	//   ....[1]....
        /*00b8*/ 	.word	0x000009b0


	//   ....[2]....
        /*00bc*/ 	.word	0x00001a60


	//   ....[3]....
        /*00c0*/ 	.word	0x00002220


	//   ....[4]....
        /*00c4*/ 	.word	0x00002240


	//   ....[5]....
        /*00c8*/ 	.word	0x00002250


	//   ....[6]....
        /*00cc*/ 	.word	0x00002260


	//   ....[7]....
        /*00d0*/ 	.word	0x00002330


	//   ....[8]....
        /*00d4*/ 	.word	0x00002340


	//   ....[9]....
        /*00d8*/ 	.word	0x00002350


	//   ....[10]....
        /*00dc*/ 	.word	0x00002360


	//   ....[11]....
        /*00e0*/ 	.word	0x00002430


	//   ....[12]....
        /*00e4*/ 	.word	0x00002440


	//   ....[13]....
        /*00e8*/ 	.word	0x00002450


	//   ....[14]....
        /*00ec*/ 	.word	0x00002460


	//   ....[15]....
        /*00f0*/ 	.word	0x00002530


	//   ....[16]....
        /*00f4*/ 	.word	0x00002540


	//   ....[17]....
        /*00f8*/ 	.word	0x00002550


	//   ....[18]....
        /*00fc*/ 	.word	0x00002560


	//   ....[19]....
        /*0100*/ 	.word	0x000026b0


	//   ....[20]....
        /*0104*/ 	.word	0x000026c0


	//   ....[21]....
        /*0108*/ 	.word	0x000026d0


	//   ....[22]....
        /*010c*/ 	.word	0x000026f0


	//   ....[23]....
        /*0110*/ 	.word	0x00002740


	//   ....[24]....
        /*0114*/ 	.word	0x00002920


	//   ....[25]....
        /*0118*/ 	.word	0x00002940


	//   ....[26]....
        /*011c*/ 	.word	0x00002950


	//   ....[27]....
        /*0120*/ 	.word	0x00002960


	//   ....[28]....
        /*0124*/ 	.word	0x00002f80


	//----- nvinfo : EIATTR_EXIT_INSTR_OFFSETS
	.align		4
.L_2133:
        /*0128*/ 	.byte	0x04, 0x1c
        /*012a*/ 	.short	(.L_2135 - .L_2134)


	//   ....[0]....
.L_2134:
        /*012c*/ 	.word	0x00000200


	//   ....[1]....
        /*0130*/ 	.word	0x00003310


	//----- nvinfo : EIATTR_MAX_THREADS
	.align		4
.L_2135:
        /*0134*/ 	.byte	0x04, 0x05
        /*0136*/ 	.short	(.L_2137 - .L_2136)
.L_2136:
        /*0138*/ 	.word	0x00000020
        /*013c*/ 	.word	0x00000001
        /*0140*/ 	.word	0x00000001


	//----- nvinfo : EIATTR_CRS_STACK_SIZE
	.align		4
.L_2137:
        /*0144*/ 	.byte	0x04, 0x1e
        /*0146*/ 	.short	(.L_2139 - .L_2138)
.L_2138:
        /*0148*/ 	.word	0x00000000
.L_2139:


//--------------------- .nv.info._Z25selective_scan_fwd_kernelI32Selective_Scan_fwd_kernel_traitsILi32ELi4ELi1ELb0ELb1ELb1ELb1EN3c108BFloat16ENS1_7complexIfEEEEv13SSMParamsBase --------------------------
	.section	.nv.info._Z25selective_scan_fwd_kernelI32Selective_Scan_fwd_kernel_traitsILi32ELi4ELi1ELb0ELb1ELb1ELb1EN3c108BFloat16ENS1_7complexIfEEEEv13SSMParamsBase,"",@"SHT_CUDA_INFO"
	.sectionflags	@""
	.align	4


	//----- nvinfo : EIATTR_CUDA_API_VERSION
	.align		4
        /*0000*/ 	.byte	0x04, 0x37
        /*0002*/ 	.short	(.L_2141 - .L_2140)
.L_2140:
        /*0004*/ 	.word	0x00000082


	//----- nvinfo : EIATTR_SW2861232_WAR
	.align		4
.L_2141:
        /*0008*/ 	.byte	0x01, 0x35
	.zero		2


	//----- nvinfo : EIATTR_PARAM_CBANK
	.align		4
        /*000c*/ 	.byte	0x04, 0x0a
        /*000e*/ 	.short	(.L_2143 - .L_2142)
	.align		4
.L_2142:
        /*0010*/ 	.word	index@(.nv.constant0._Z25selective_scan_fwd_kernelI32Selective_Scan_fwd_kernel_traitsILi32ELi4ELi1ELb0ELb1ELb1ELb1EN3c108BFloat16ENS1_7complexIfEEEEv13SSMParamsBase)
        /*0014*/ 	.short	0x0160
        /*0016*/ 	.short	0x0118


	//----- nvinfo : EIATTR_CBANK_PARAM_SIZE
	.align		4
.L_2143:
        /*0018*/ 	.byte	0x03, 0x19
        /*001a*/ 	.short	0x0118


	//----- nvinfo : EIATTR_KPARAM_INFO
	.align		4
        /*001c*/ 	.byte	0x04, 0x17
        /*001e*/ 	.short	(.L_2145 - .L_2144)
.L_2144:
        /*0020*/ 	.word	0x00000000
        /*0024*/ 	.short	0x0000
        /*0026*/ 	.short	0x0000
        /*0028*/ 	.byte	0x00, 0xf0, 0x61, 0x04


	//----- nvinfo : EIATTR_MAXREG_COUNT
	.align		4
.L_2145:
        /*002c*/ 	.byte	0x03, 0x1b
        /*002e*/ 	.short	0x00ff


	//----- nvinfo : EIATTR_NUM_BARRIERS
	.align		4
        /*0030*/ 	.byte	0x02, 0x4c
        /*0032*/ 	.byte	0x01
	.zero		1


	//----- nvinfo : EIATTR_MERCURY_ISA_VERSION
	.align		4
        /*0034*/ 	.byte	0x03, 0x5f
        /*0036*/ 	.short	0x0000


	//----- nvinfo : EIATTR_COOP_GROUP_MASK_REGIDS
	.align		4
        /*0038*/ 	.byte	0x04, 0x29
        /*003a*/ 	.short	(.L_2147 - .L_2146)


	//   ....[0]....
.L_2146:
        /*003c*/ 	.word	0xffffffff


	//   ....[1]....
        /*0040*/ 	.word	0xffffffff


	//   ....[2]....
        /*0044*/ 	.word	0xffffffff


	//   ....[3]....
        /*0048*/ 	.word	0xffffffff


	//   ....[4]....
        /*004c*/ 	.word	0xffffffff


	//   ....[5]....
        /*0050*/ 	.word	0xffffffff


	//   ....[6]....
        /*0054*/ 	.word	0xffffffff


	//   ....[7]....
        /*0058*/ 	.word	0xffffffff


	//   ....[8]....
        /*005c*/ 	.word	0xffffffff


	//   ....[9]....
        /*0060*/ 	.word	0xffffffff


	//   ....[10]....
        /*0064*/ 	.word	0xffffffff


	//   ....[11]....
        /*0068*/ 	.word	0xffffffff


	//   ....[12]....
        /*006c*/ 	.word	0xffffffff


	//   ....[13]....
        /*0070*/ 	.word	0xffffffff


	//   ....[14]....
        /*0074*/ 	.word	0xffffffff


	//   ....[15]....
        /*0078*/ 	.word	0xffffffff


	//   ....[16]....
        /*007c*/ 	.word	0xffffffff


	//   ....[17]....
        /*0080*/ 	.word	0xffffffff


	//   ....[18]....
        /*0084*/ 	.word	0xffffffff


	//   ....[19]....
        /*0088*/ 	.word	0xffffffff


	//   ....[20]....
        /*008c*/ 	.word	0xffffffff


	//   ....[21]....
        /*0090*/ 	.word	0xffffffff


	//   ....[22]....
        /*0094*/ 	.word	0xffffffff


	//   ....[23]....
        /*0098*/ 	.word	0xffffffff


	//   ....[24]....
        /*009c*/ 	.word	0xffffffff


	//   ....[25]....
        /*00a0*/ 	.word	0xffffffff


	//   ....[26]....
        /*00a4*/ 	.word	0xffffffff


	//   ....[27]....
        /*00a8*/ 	.word	0xffffffff


	//   ....[28]....
        /*00ac*/ 	.word	0xffffffff


	//   ....[29]....
        /*00b0*/ 	.word	0xffffffff


	//   ....[30]....
        /*00b4*/ 	.word	0xffffffff


	//----- nvinfo : EIATTR_COOP_GROUP_INSTR_OFFSETS
	.align		4
.L_2147:
        /*00b8*/ 	.byte	0x04, 0x28
        /*00ba*/ 	.short	(.L_2149 - .L_2148)


	//   ....[0]....
.L_2148:
        /*00bc*/ 	.word	0x000008c0


	//   ....[1]....
        /*00c0*/ 	.word	0x000009b0


	//   ....[2]....
        /*00c4*/ 	.word	0x00001a60


	//   ....[3]....
        /*00c8*/ 	.word	0x00002220


	//   ....[4]....
        /*00cc*/ 	.word	0x00002240


	//   ....[5]....
        /*00d0*/ 	.word	0x00002250


	//   ....[6]....
        /*00d4*/ 	.word	0x00002260


	//   ....[7]....
        /*00d8*/ 	.word	0x00002330


	//   ....[8]....
        /*00dc*/ 	.word	0x00002340


	//   ....[9]....
        /*00e0*/ 	.word	0x00002350


	//   ....[10]....
        /*00e4*/ 	.word	0x00002360


	//   ....[11]....
        /*00e8*/ 	.word	0x00002430


	//   ....[12]....
        /*00ec*/ 	.word	0x00002440


	//   ....[13]....
        /*00f0*/ 	.word	0x00002450


	//   ....[14]....
        /*00f4*/ 	.word	0x00002460


	//   ....[15]....
        /*00f8*/ 	.word	0x00002530


	//   ....[16]....
        /*00fc*/ 	.word	0x00002540


	//   ....[17]....
        /*0100*/ 	.word	0x00002550


	//   ....[18]....
        /*0104*/ 	.word	0x00002560


	//   ....[19]....
        /*0108*/ 	.word	0x000026b0


	//   ....[20]....
        /*010c*/ 	.word	0x000026c0


	//   ....[21]....
        /*0110*/ 	.word	0x000026d0


	//   ....[22]....
        /*0114*/ 	.word	0x000026f0


	//   ....[23]....
        /*0118*/ 	.word	0x00002740


	//   ....[24]....
        /*011c*/ 	.word	0x00002920


	//   ....[25]....
        /*0120*/ 	.word	0x00002940


	//   ....[26]....
        /*0124*/ 	.word	0x00002950


	//   ....[27]....
        /*0128*/ 	.word	0x00002960


	//   ....[28]....
        /*012c*/ 	.word	0x00003060


	//   ....[29]....
        /*0130*/ 	.word	0x000034e0


	//   ....[30]....
        /*0134*/ 	.word	0x00003720


	//----- nvinfo : EIATTR_EXIT_INSTR_OFFSETS
	.align		4
.L_2149:
        /*0138*/ 	.byte	0x04, 0x1c
        /*013a*/ 	.short	(.L_2151 - .L_2150)


	//   ....[0]....
.L_2150:
        /*013c*/ 	.word	0x00000200


	//   ....[1]....
        /*0140*/ 	.word	0x00003a50


	//----- nvinfo : EIATTR_MAX_THREADS
	.align		4
.L_2151:
        /*0144*/ 	.byte	0x04, 0x05
        /*0146*/ 	.short	(.L_2153 - .L_2152)
.L_2152:
        /*0148*/ 	.word	0x00000020
        /*014c*/ 	.word	0x00000001
        /*0150*/ 	.word	0x00000001


	//----- nvinfo : EIATTR_CRS_STACK_SIZE
	.align		4
.L_2153:
        /*0154*/ 	.byte	0x04, 0x1e
        /*0156*/ 	.short	(.L_2155 - .L_2154)
.L_2154:
        /*0158*/ 	.word	0x00000000
.L_2155:


//--------------------- .nv.info._Z25selective_scan_fwd_kernelI32Selective_Scan_fwd_kernel_traitsILi32ELi4ELi1ELb1ELb0ELb0ELb0EN3c108BFloat16ENS1_7complexIfEEEEv13SSMParamsBase --------------------------
	.section	.nv.info._Z25selective_scan_fwd_kernelI32Selective_Scan_fwd_kernel_traitsILi32ELi4ELi1ELb1ELb0ELb0ELb0EN3c108BFloat16ENS1_7complexIfEEEEv13SSMParamsBase,"",@"SHT_CUDA_INFO"
	.sectionflags	@""
	.align	4


	//----- nvinfo : EIATTR_CUDA_API_VERSION
	.align		4
        /*0000*/ 	.byte	0x04, 0x37
        /*0002*/ 	.short	(.L_2157 - .L_2156)
.L_2156:
        /*0004*/ 	.word	0x00000082


	//----- nvinfo : EIATTR_SW2861232_WAR
	.align		4
.L_2157:
        /*0008*/ 	.byte	0x01, 0x35
	.zero		2


	//----- nvinfo : EIATTR_PARAM_CBANK
	.align		4
        /*000c*/ 	.byte	0x04, 0x0a
        /*000e*/ 	.short	(.L_2159 - .L_2158)
	.align		4
.L_2158:
        /*0010*/ 	.word	index@(.nv.constant0._Z25selective_scan_fwd_kernelI32Selective_Scan_fwd_kernel_traitsILi32ELi4ELi1ELb1ELb0ELb0ELb0EN3c108BFloat16ENS1_7complexIfEEEEv13SSMParamsBase)
        /*0014*/ 	.short	0x0160
        /*0016*/ 	.short	0x0118


	//----- nvinfo : EIATTR_CBANK_PARAM_SIZE
	.align		4
.L_2159:
        /*0018*/ 	.byte	0x03, 0x19
        /*001a*/ 	.short	0x0118


	//----- nvinfo : EIATTR_KPARAM_INFO
	.align		4
        /*001c*/ 	.byte	0x04, 0x17
        /*001e*/ 	.short	(.L_2161 - .L_2160)
.L_2160:
        /*0020*/ 	.word	0x00000000
        /*0024*/ 	.short	0x0000
        /*0026*/ 	.short	0x0000
        /*0028*/ 	.byte	0x00, 0xf0, 0x61, 0x04


	//----- nvinfo : EIATTR_MAXREG_COUNT
	.align		4
.L_2161:
        /*002c*/ 	.byte	0x03, 0x1b
        /*002e*/ 	.short	0x00ff


	//----- nvinfo : EIATTR_NUM_BARRIERS
	.align		4
        /*0030*/ 	.byte	0x02, 0x4c
        /*0032*/ 	.byte	0x01
	.zero		1


	//----- nvinfo : EIATTR_MERCURY_ISA_VERSION
	.align		4
        /*0034*/ 	.byte	0x03, 0x5f
        /*0036*/ 	.short	0x0000


	//----- nvinfo : EIATTR_COOP_GROUP_MASK_REGIDS
	.align		4
        /*0038*/ 	.byte	0x04, 0x29
        /*003a*/ 	.short	(.L_2163 - .L_2162)


	//   ....[0]....
.L_2162:
        /*003c*/ 	.word	0xffffffff


	//   ....[1]....
        /*0040*/ 	.word	0xffffffff


	//   ....[2]....
        /*0044*/ 	.word	0xffffffff


	//   ....[3]....
        /*0048*/ 	.word	0xffffffff


	//   ....[4]....
        /*004c*/ 	.word	0xffffffff


	//   ....[5]....
        /*0050*/ 	.word	0xffffffff


	//   ....[6]....
        /*0054*/ 	.word	0xffffffff


	//   ....[7]....
        /*0058*/ 	.word	0xffffffff


	//   ....[8]....
        /*005c*/ 	.word	0xffffffff


	//   ....[9]....
        /*0060*/ 	.word	0xffffffff


	//   ....[10]....
        /*0064*/ 	.word	0xffffffff


	//   ....[11]....
        /*0068*/ 	.word	0xffffffff


	//   ....[12]....
        /*006c*/ 	.word	0xffffffff


	//   ....[13]....
        /*0070*/ 	.word	0xffffffff


	//   ....[14]....
        /*0074*/ 	.word	0xffffffff


	//   ....[15]....
        /*0078*/ 	.word	0xffffffff


	//   ....[16]....
        /*007c*/ 	.word	0xffffffff


	//   ....[17]....
        /*0080*/ 	.word	0xffffffff


	//   ....[18]....
        /*0084*/ 	.word	0xffffffff


	//   ....[19]....
        /*0088*/ 	.word	0xffffffff


	//   ....[20]....
        /*008c*/ 	.word	0xffffffff


	//   ....[21]....
        /*0090*/ 	.word	0xffffffff


	//   ....[22]....
        /*0094*/ 	.word	0xffffffff


	//   ....[23]....
        /*0098*/ 	.word	0xffffffff


	//----- nvinfo : EIATTR_COOP_GROUP_INSTR_OFFSETS
	.align		4
.L_2163:
        /*009c*/ 	.byte	0x04, 0x28
        /*009e*/ 	.short	(.L_2165 - .L_2164)


	//   ....[0]....
.L_2164:
        /*00a0*/ 	.word	0x00001460


	//   ....[1]....
        /*00a4*/ 	.word	0x00001490


	//   ....[2]....
        /*00a8*/ 	.word	0x000014e0


	//   ....[3]....
        /*00ac*/ 	.word	0x000014f0


	//   ....[4]....
        /*00b0*/ 	.word	0x00001570


	//   ....[5]....
        /*00b4*/ 	.word	0x00001590


	//   ....[6]....
        /*00b8*/ 	.word	0x000015d0


	//   ....[7]....
        /*00bc*/ 	.word	0x000015e0


	//   ....[8]....
        /*00c0*/ 	.word	0x00001670


	//   ....[9]....
        /*00c4*/ 	.word	0x000016a0


	//   ....[10]....
        /*00c8*/ 	.word	0x000016d0


	//   ....[11]....
        /*00cc*/ 	.word	0x000016e0


	//   ....[12]....
        /*00d0*/ 	.word	0x00001780


	//   ....[13]....
        /*00d4*/ 	.word	0x000017b0


	//   ....[14]....
        /*00d8*/ 	.word	0x000017d0


	//   ....[15]....
        /*00dc*/ 	.word	0x000017e0


	//   ....[16]....
        /*00e0*/ 	.word	0x00001870


	//   ....[17]....
        /*00e4*/ 	.word	0x000018b0


	//   ....[18]....
        /*00e8*/ 	.word	0x000018d0


	//   ....[19]....
        /*00ec*/ 	.word	0x000018f0


	//   ....[20]....
        /*00f0*/ 	.word	0x00001a70


	//   ....[21]....
        /*00f4*/ 	.word	0x00001a90


	//   ....[22]....
        /*00f8*/ 	.word	0x00001aa0


	//   ....[23]....
        /*00fc*/ 	.word	0x00001ab0


	//----- nvinfo : EIATTR_EXIT_INSTR_OFFSETS
	.align		4
.L_2165:
        /*0100*/ 	.byte	0x04, 0x1c
        /*0102*/ 	.short	(.L_2167 - .L_2166)


	//   ....[0]....
.L_2166:
        /*0104*/ 	.word	0x00000210


	//   ....[1]....
        /*0108*/ 	.word	0x000021e0


	//----- nvinfo : EIATTR_MAX_THREADS
	.align		4
.L_2167:
        /*010c*/ 	.byte	0x04, 0x05
        /*010e*/ 	.short	(.L_2169 - .L_2168)
.L_2168:
        /*0110*/ 	.word	0x00000020
        /*0114*/ 	.word	0x00000001
        /*0118*/ 	.word	0x00000001


	//----- nvinfo : EIATTR_CRS_STACK_SIZE
	.align		4
.L_2169:
        /*011c*/ 	.byte	0x04, 0x1e
        /*011e*/ 	.short	(.L_2171 - .L_2170)
.L_2170:
        /*0120*/ 	.word	0x00000000
.L_2171:


//--------------------- .nv.info._Z25selective_scan_fwd_kernelI32Selective_Scan_fwd_kernel_traitsILi32ELi4ELi1ELb1ELb0ELb0ELb1EN3c108BFloat16ENS1_7complexIfEEEEv13SSMParamsBase --------------------------
	.section	.nv.info._Z25selective_scan_fwd_kernelI32Selective_Scan_fwd_kernel_traitsILi32ELi4ELi1ELb1ELb0ELb0ELb1EN3c108BFloat16ENS1_7complexIfEEEEv13SSMParamsBase,"",@"SHT_CUDA_INFO"
	.sectionflags	@""
	.align	4


	//----- nvinfo : EIATTR_CUDA_API_VERSION
	.align		4
        /*0000*/ 	.byte	0x04, 0x37
        /*0002*/ 	.short	(.L_2173 - .L_2172)
.L_2172:
        /*0004*/ 	.word	0x00000082


	//----- nvinfo : EIATTR_SW2861232_WAR
	.align		4
.L_2173:
        /*0008*/ 	.byte	0x01, 0x35
	.zero		2


	//----- nvinfo : EIATTR_PARAM_CBANK
	.align		4
        /*000c*/ 	.byte	0x04, 0x0a
        /*000e*/ 	.short	(.L_2175 - .L_2174)
	.align		4
.L_2174:
        /*0010*/ 	.word	index@(.nv.constant0._Z25selective_scan_fwd_kernelI32Selective_Scan_fwd_kernel_traitsILi32ELi4ELi1ELb1ELb0ELb0ELb1EN3c108BFloat16ENS1_7complexIfEEEEv13SSMParamsBase)
        /*0014*/ 	.short	0x0160
        /*0016*/ 	.short	0x0118


	//----- nvinfo : EIATTR_CBANK_PARAM_SIZE
	.align		4
.L_2175:
        /*0018*/ 	.byte	0x03, 0x19
        /*001a*/ 	.short	0x0118


	//----- nvinfo : EIATTR_KPARAM_INFO
	.align		4
        /*001c*/ 	.byte	0x04, 0x17
        /*001e*/ 	.short	(.L_2177 - .L_2176)
.L_2176:
        /*0020*/ 	.word	0x00000000
        /*0024*/ 	.short	0x0000
        /*0026*/ 	.short	0x0000
        /*0028*/ 	.byte	0x00, 0xf0, 0x61, 0x04


	//----- nvinfo : EIATTR_MAXREG_COUNT
	.align		4
.L_2177:
        /*002c*/ 	.byte	0x03, 0x1b
        /*002e*/ 	.short	0x00ff


	//----- nvinfo : EIATTR_NUM_BARRIERS
	.align		4
        /*0030*/ 	.byte	0x02, 0x4c
        /*0032*/ 	.byte	0x01
	.zero		1


	//----- nvinfo : EIATTR_MERCURY_ISA_VERSION
	.align		4
        /*0034*/ 	.byte	0x03, 0x5f
        /*0036*/ 	.short	0x0000


	//----- nvinfo : EIATTR_COOP_GROUP_MASK_REGIDS
	.align		4
        /*0038*/ 	.byte	0x04, 0x29
        /*003a*/ 	.short	(.L_2179 - .L_2178)


	//   ....[0]....
.L_2178:
        /*003c*/ 	.word	0xffffffff


	//   ....[1]....
        /*0040*/ 	.word	0xffffffff


	//   ....[2]....
        /*0044*/ 	.word	0xffffffff


	//   ....[3]....
        /*0048*/ 	.word	0xffffffff


	//   ....[4]....
        /*004c*/ 	.word	0xffffffff


	//   ....[5]....
        /*0050*/ 	.word	0xffffffff


	//   ....[6]....
        /*0054*/ 	.word	0xffffffff


	//   ....[7]....
        /*0058*/ 	.word	0xffffffff


	//   ....[8]....
        /*005c*/ 	.word	0xffffffff


	//   ....[9]....
        /*0060*/ 	.word	0xffffffff


	//   ....[10]....
        /*0064*/ 	.word	0xffffffff


	//   ....[11]....
        /*0068*/ 	.word	0xffffffff


	//   ....[12]....
        /*006c*/ 	.word	0xffffffff


	//   ....[13]....
        /*0070*/ 	.word	0xffffffff


	//   ....[14]....
        /*0074*/ 	.word	0xffffffff


	//   ....[15]....
        /*0078*/ 	.word	0xffffffff


	//   ....[16]....
        /*007c*/ 	.word	0xffffffff


	//   ....[17]....
        /*0080*/ 	.word	0xffffffff


	//   ....[18]....
        /*0084*/ 	.word	0xffffffff


	//   ....[19]....
        /*0088*/ 	.word	0xffffffff


	//   ....[20]....
        /*008c*/ 	.word	0xffffffff


	//   ....[21]....
        /*0090*/ 	.word	0xffffffff


	//   ....[22]....
        /*0094*/ 	.word	0xffffffff


	//   ....[23]....
        /*0098*/ 	.word	0xffffffff


	//----- nvinfo : EIATTR_COOP_GROUP_INSTR_OFFSETS
	.align		4
.L_2179:
        /*009c*/ 	.byte	0x04, 0x28
        /*009e*/ 	.short	(.L_2181 - .L_2180)


	//   ....[0]....
.L_2180:
        /*00a0*/ 	.word	0x00001460


	//   ....[1]....
        /*00a4*/ 	.word	0x00001490


	//   ....[2]....
        /*00a8*/ 	.word	0x000014e0


	//   ....[3]....
        /*00ac*/ 	.word	0x000014f0


	//   ....[4]....
        /*00b0*/ 	.word	0x00001570


	//   ....[5]....
        /*00b4*/ 	.word	0x00001590


	//   ....[6]....
        /*00b8*/ 	.word	0x000015d0


	//   ....[7]....
        /*00bc*/ 	.word	0x000015e0


	//   ....[8]....
        /*00c0*/ 	.word	0x00001670


	//   ....[9]....
        /*00c4*/ 	.word	0x000016a0


	//   ....[10]....
        /*00c8*/ 	.word	0x000016d0


	//   ....[11]....
        /*00cc*/ 	.word	0x000016e0


	//   ....[12]....
        /*00d0*/ 	.word	0x00001780


	//   ....[13]....
        /*00d4*/ 	.word	0x000017b0


	//   ....[14]....
        /*00d8*/ 	.word	0x000017d0


	//   ....[15]....
        /*00dc*/ 	.word	0x000017e0


	//   ....[16]....
        /*00e0*/ 	.word	0x00001870


	//   ....[17]....
        /*00e4*/ 	.word	0x000018b0


	//   ....[18]....
        /*00e8*/ 	.word	0x000018d0


	//   ....[19]....
        /*00ec*/ 	.word	0x000018f0


	//   ....[20]....
        /*00f0*/ 	.word	0x00001a70


	//   ....[21]....
        /*00f4*/ 	.word	0x00001a90


	//   ....[22]....
        /*00f8*/ 	.word	0x00001aa0


	//   ....[23]....
        /*00fc*/ 	.word	0x00001ab0


	//----- nvinfo : EIATTR_EXIT_INSTR_OFFSETS
	.align		4
.L_2181:
        /*0100*/ 	.byte	0x04, 0x1c
        /*0102*/ 	.short	(.L_2183 - .L_2182)


	//   ....[0]....
.L_2182:
        /*0104*/ 	.word	0x00000210


	//   ....[1]....
        /*0108*/ 	.word	0x000025f0


	//----- nvinfo : EIATTR_MAX_THREADS
	.align		4
.L_2183:
        /*010c*/ 	.byte	0x04, 0x05
        /*010e*/ 	.short	(.L_2185 - .L_2184)
.L_2184:
        /*0110*/ 	.word	0x00000020
        /*0114*/ 	.word	0x00000001
        /*0118*/ 	.word	0x00000001


	//----- nvinfo : EIATTR_CRS_STACK_SIZE
	.align		4
.L_2185:
        /*011c*/ 	.byte	0x04, 0x1e
        /*011e*/ 	.short	(.L_2187 - .L_2186)
.L_2186:
        /*0120*/ 	.word	0x00000000
.L_2187:


//--------------------- .nv.info._Z25selective_scan_fwd_kernelI32Selective_Scan_fwd_kernel_traitsILi32ELi4ELi1ELb1ELb0ELb1ELb0EN3c108BFloat16ENS1_7complexIfEEEEv13SSMParamsBase --------------------------
	.section	.nv.info._Z25selective_scan_fwd_kernelI32Selective_Scan_fwd_kernel_traitsILi32ELi4ELi1ELb1ELb0ELb1ELb0EN3c108BFloat16ENS1_7complexIfEEEEv13SSMParamsBase,"",@"SHT_CUDA_INFO"
	.sectionflags	@""
	.align	4


	//----- nvinfo : EIATTR_CUDA_API_VERSION
	.align		4
        /*0000*/ 	.byte	0x04, 0x37
        /*0002*/ 	.short	(.L_2189 - .L_2188)
.L_2188:
        /*0004*/ 	.word	0x00000082


	//----- nvinfo : EIATTR_SW2861232_WAR
	.align		4
.L_2189:
        /*0008*/ 	.byte	0x01, 0x35
	.zero		2


	//----- nvinfo : EIATTR_PARAM_CBANK
	.align		4
        /*000c*/ 	.byte	0x04, 0x0a
        /*000e*/ 	.short	(.L_2191 - .L_2190)
	.align		4
.L_2190:
        /*0010*/ 	.word	index@(.nv.constant0._Z25selective_scan_fwd_kernelI32Selective_Scan_fwd_kernel_traitsILi32ELi4ELi1ELb1ELb0ELb1ELb0EN3c108BFloat16ENS1_7complexIfEEEEv13SSMParamsBase)
        /*0014*/ 	.short	0x0160
        /*0016*/ 	.short	0x0118


	//----- nvinfo : EIATTR_CBANK_PARAM_SIZE
	.align		4
.L_2191:
        /*0018*/ 	.byte	0x03, 0x19
        /*001a*/ 	.short	0x0118


	//----- nvinfo : EIATTR_KPARAM_INFO
	.align		4
        /*001c*/ 	.byte	0x04, 0x17
        /*001e*/ 	.short	(.L_2193 - .L_2192)
.L_2192:
        /*0020*/ 	.word	0x00000000
        /*0024*/ 	.short	0x0000
        /*0026*/ 	.short	0x0000
        /*0028*/ 	.byte	0x00, 0xf0, 0x61, 0x04


	//----- nvinfo : EIATTR_MAXREG_COUNT
	.align		4
.L_2193:
        /*002c*/ 	.byte	0x03, 0x1b
        /*002e*/ 	.short	0x00ff


	//----- nvinfo : EIATTR_NUM_BARRIERS
	.align		4
        /*0030*/ 	.byte	0x02, 0x4c
        /*0032*/ 	.byte	0x01
	.zero		1


	//----- nvinfo : EIATTR_MERCURY_ISA_VERSION
	.align		4
        /*0034*/ 	.byte	0x03, 0x5f
        /*0036*/ 	.short	0x0000


	//----- nvinfo : EIATTR_COOP_GROUP_MASK_REGIDS
	.align		4
        /*0038*/ 	.byte	0x04, 0x29
        /*003a*/ 	.short	(.L_2195 - .L_2194)


	//   ....[0]....
.L_2194:
        /*003c*/ 	.word	0xffffffff


	//   ....[1]....
        /*0040*/ 	.word	0xffffffff


	//   ....[2]....
        /*0044*/ 	.word	0xffffffff


	//   ....[3]....
        /*0048*/ 	.word	0xffffffff


	//   ....[4]....
        /*004c*/ 	.word	0xffffffff


	//   ....[5]....
        /*0050*/ 	.word	0xffffffff


	//   ....[6]....
        /*0054*/ 	.word	0xffffffff


	//   ....[7]....
        /*0058*/ 	.word	0xffffffff


	//   ....[8]....
        /*005c*/ 	.word	0xffffffff


	//   ....[9]....
        /*0060*/ 	.word	0xffffffff


	//   ....[10]....
        /*0064*/ 	.word	0xffffffff


	//   ....[11]....
        /*0068*/ 	.word	0xffffffff


	//   ....[12]....
        /*006c*/ 	.word	0xffffffff


	//   ....[13]....
        /*0070*/ 	.word	0xffffffff


	//   ....[14]....
        /*0074*/ 	.word	0xffffffff


	//   ....[15]....
        /*0078*/ 	.word	0xffffffff


	//   ....[16]....
        /*007c*/ 	.word	0xffffffff


	//   ....[17]....
        /*0080*/ 	.word	0xffffffff


	//   ....[18]....
        /*0084*/ 	.word	0xffffffff


	//   ....[19]....
        /*0088*/ 	.word	0xffffffff


	//   ....[20]....
        /*008c*/ 	.word	0xffffffff


	//   ....[21]....
        /*0090*/ 	.word	0xffffffff


	//   ....[22]....
        /*0094*/ 	.word	0xffffffff


	//   ....[23]....
        /*0098*/ 	.word	0xffffffff


	//----- nvinfo : EIATTR_COOP_GROUP_INSTR_OFFSETS
	.align		4
.L_2195:
        /*009c*/ 	.byte	0x04, 0x28
        /*009e*/ 	.short	(.L_2197 - .L_2196)


	//   ....[0]....
.L_2196:
        /*00a0*/ 	.word	0x000016a0


	//   ....[1]....
        /*00a4*/ 	.word	0x000016d0


	//   ....[2]....
        /*00a8*/ 	.word	0x00001710


	//   ....[3]....
        /*00ac*/ 	.word	0x00001720


	//   ....[4]....
        /*00b0*/ 	.word	0x000017a0


	//   ....[5]....
        /*00b4*/ 	.word	0x000017d0


	//   ....[6]....
        /*00b8*/ 	.word	0x00001800


	//   ....[7]....
        /*00bc*/ 	.word	0x00001810


	//   ....[8]....
        /*00c0*/ 	.word	0x000018b0


	//   ....[9]....
        /*00c4*/ 	.word	0x000018e0


	//   ....[10]....
        /*00c8*/ 	.word	0x00001900


	//   ....[11]....
        /*00cc*/ 	.word	0x00001910


	//   ....[12]....
        /*00d0*/ 	.word	0x000019c0


	//   ....[13]....
        /*00d4*/ 	.word	0x000019e0


	//   ....[14]....
        /*00d8*/ 	.word	0x00001a00


	//   ....[15]....
        /*00dc*/ 	.word	0x00001a10


	//   ....[16]....
        /*00e0*/ 	.word	0x00001ac0


	//   ....[17]....
        /*00e4*/ 	.word	0x00001af0


	//   ....[18]....
        /*00e8*/ 	.word	0x00001b00


	//   ....[19]....
        /*00ec*/ 	.word	0x00001b20


	//   ....[20]....
        /*00f0*/ 	.word	0x00001cb0


	//   ....[21]....
        /*00f4*/ 	.word	0x00001cd0


	//   ....[22]....
        /*00f8*/ 	.word	0x00001ce0


	//   ....[23]....
        /*00fc*/ 	.word	0x00001cf0


	//----- nvinfo : EIATTR_EXIT_INSTR_OFFSETS
	.align		4
.L_2197:
        /*0100*/ 	.byte	0x04, 0x1c
        /*0102*/ 	.short	(.L_2199 - .L_2198)


	//   ....[0]....
.L_2198:
        /*0104*/ 	.word	0x00000450


	//   ....[1]....
        /*0108*/ 	.word	0x000025c0


	//----- nvinfo : EIATTR_MAX_THREADS
	.align		4
.L_2199:
        /*010c*/ 	.byte	0x04, 0x05
        /*010e*/ 	.short	(.L_2201 - .L_2200)
.L_2200:
        /*0110*/ 	.word	0x00000020
        /*0114*/ 	.word	0x00000001
        /*0118*/ 	.word	0x00000001


	//----- nvinfo : EIATTR_CRS_STACK_SIZE
	.align		4
.L_2201:
        /*011c*/ 	.byte	0x04, 0x1e
        /*011e*/ 	.short	(.L_2203 - .L_2202)
.L_2202:
        /*0120*/ 	.word	0x00000000
.L_2203:


//--------------------- .nv.info._Z25selective_scan_fwd_kernelI32Selective_Scan_fwd_kernel_traitsILi32ELi4ELi1ELb1ELb0ELb1ELb1EN3c108BFloat16ENS1_7complexIfEEEEv13SSMParamsBase --------------------------
	.section	.nv.info._Z25selective_scan_fwd_kernelI32Selective_Scan_fwd_kernel_traitsILi32ELi4ELi1ELb1ELb0ELb1ELb1EN3c108BFloat16ENS1_7complexIfEEEEv13SSMParamsBase,"",@"SHT_CUDA_INFO"
	.sectionflags	@""
	.align	4


	//----- nvinfo : EIATTR_CUDA_API_VERSION
	.align		4
        /*0000*/ 	.byte	0x04, 0x37
        /*0002*/ 	.short	(.L_2205 - .L_2204)
.L_2204:
        /*0004*/ 	.word	0x00000082


	//----- nvinfo : EIATTR_SW2861232_WAR
	.align		4
.L_2205:
        /*0008*/ 	.byte	0x01, 0x35
	.zero		2


	//----- nvinfo : EIATTR_PARAM_CBANK
	.align		4
        /*000c*/ 	.byte	0x04, 0x0a
        /*000e*/ 	.short	(.L_2207 - .L_2206)
	.align		4
.L_2206:
        /*0010*/ 	.word	index@(.nv.constant0._Z25selective_scan_fwd_kernelI32Selective_Scan_fwd_kernel_traitsILi32ELi4ELi1ELb1ELb0ELb1ELb1EN3c108BFloat16ENS1_7complexIfEEEEv13SSMParamsBase)
        /*0014*/ 	.short	0x0160
        /*0016*/ 	.short	0x0118


	//----- nvinfo : EIATTR_CBANK_PARAM_SIZE
	.align		4
.L_2207:
        /*0018*/ 	.byte	0x03, 0x19
        /*001a*/ 	.short	0x0118


	//----- nvinfo : EIATTR_KPARAM_INFO
	.align		4
        /*001c*/ 	.byte	0x04, 0x17
        /*001e*/ 	.short	(.L_2209 - .L_2208)
.L_2208:
        /*0020*/ 	.word	0x00000000
        /*0024*/ 	.short	0x0000
        /*0026*/ 	.short	0x0000
        /*0028*/ 	.byte	0x00, 0xf0, 0x61, 0x04


	//----- nvinfo : EIATTR_MAXREG_COUNT
	.align		4
.L_2209:
        /*002c*/ 	.byte	0x03, 0x1b
        /*002e*/ 	.short	0x00ff


	//----- nvinfo : EIATTR_NUM_BARRIERS
	.align		4
        /*0030*/ 	.byte	0x02, 0x4c
        /*0032*/ 	.byte	0x01
	.zero		1


	//----- nvinfo : EIATTR_MERCURY_ISA_VERSION
	.align		4
        /*0034*/ 	.byte	0x03, 0x5f
        /*0036*/ 	.short	0x0000


	//----- nvinfo : EIATTR_COOP_GROUP_MASK_REGIDS
	.align		4
        /*0038*/ 	.byte	0x04, 0x29
        /*003a*/ 	.short	(.L_2211 - .L_2210)


	//   ....[0]....
.L_2210:
        /*003c*/ 	.word	0xffffffff


	//   ....[1]....
        /*0040*/ 	.word	0xffffffff


	//   ....[2]....
        /*0044*/ 	.word	0xffffffff


	//   ....[3]....
        /*0048*/ 	.word	0xffffffff


	//   ....[4]....
        /*004c*/ 	.word	0xffffffff


	//   ....[5]....
        /*0050*/ 	.word	0xffffffff


	//   ....[6]....
        /*0054*/ 	.word	0xffffffff


	//   ....[7]....
        /*0058*/ 	.word	0xffffffff


	//   ....[8]....
        /*005c*/ 	.word	0xffffffff


	//   ....[9]....
        /*0060*/ 	.word	0xffffffff


	//   ....[10]....
        /*0064*/ 	.word	0xffffffff


	//   ....[11]....
        /*0068*/ 	.word	0xffffffff


	//   ....[12]....
        /*006c*/ 	.word	0xffffffff


	//   ....[13]....
        /*0070*/ 	.word	0xffffffff


	//   ....[14]....
        /*0074*/ 	.word	0xffffffff


	//   ....[15]....
        /*0078*/ 	.word	0xffffffff


	//   ....[16]....
        /*007c*/ 	.word	0xffffffff


	//   ....[17]....
        /*0080*/ 	.word	0xffffffff


	//   ....[18]....
        /*0084*/ 	.word	0xffffffff


	//   ....[19]....
        /*0088*/ 	.word	0xffffffff


	//   ....[20]....
        /*008c*/ 	.word	0xffffffff


	//   ....[21]....
        /*0090*/ 	.word	0xffffffff


	//   ....[22]....
        /*0094*/ 	.word	0xffffffff


	//   ....[23]....
        /*0098*/ 	.word	0xffffffff


	//----- nvinfo : EIATTR_COOP_GROUP_INSTR_OFFSETS
	.align		4
.L_2211:
        /*009c*/ 	.byte	0x04, 0x28
        /*009e*/ 	.short	(.L_2213 - .L_2212)


	//   ....[0]....
.L_2212:
        /*00a0*/ 	.word	0x000016a0


	//   ....[1]....
        /*00a4*/ 	.word	0x000016d0


	//   ....[2]....
        /*00a8*/ 	.word	0x00001710


	//   ....[3]....
        /*00ac*/ 	.word	0x00001720


	//   ....[4]....
        /*00b0*/ 	.word	0x000017a0


	//   ....[5]....
        /*00b4*/ 	.word	0x000017d0


	//   ....[6]....
        /*00b8*/ 	.word	0x00001800


	//   ....[7]....
        /*00bc*/ 	.word	0x00001810


	//   ....[8]....
        /*00c0*/ 	.word	0x000018b0


	//   ....[9]....
        /*00c4*/ 	.word	0x000018e0


	//   ....[10]....
        /*00c8*/ 	.word	0x00001900


	//   ....[11]....
        /*00cc*/ 	.word	0x00001910


	//   ....[12]....
        /*00d0*/ 	.word	0x000019c0


	//   ....[13]....
        /*00d4*/ 	.word	0x000019e0


	//   ....[14]....
        /*00d8*/ 	.word	0x00001a00


	//   ....[15]....
        /*00dc*/ 	.word	0x00001a10


	//   ....[16]....
        /*00e0*/ 	.word	0x00001ac0


	//   ....[17]....
        /*00e4*/ 	.word	0x00001af0


	//   ....[18]....
        /*00e8*/ 	.word	0x00001b00


	//   ....[19]....
        /*00ec*/ 	.word	0x00001b20


	//   ....[20]....
        /*00f0*/ 	.word	0x00001cb0


	//   ....[21]....
        /*00f4*/ 	.word	0x00001cd0


	//   ....[22]....
        /*00f8*/ 	.word	0x00001ce0


	//   ....[23]....
        /*00fc*/ 	.word	0x00001cf0


	//----- nvinfo : EIATTR_EXIT_INSTR_OFFSETS
	.align		4
.L_2213:
        /*0100*/ 	.byte	0x04, 0x1c
        /*0102*/ 	.short	(.L_2215 - .L_2214)


	//   ....[0]....
.L_2214:
        /*0104*/ 	.word	0x00000450


	//   ....[1]....
        /*0108*/ 	.word	0x000029c0


	//----- nvinfo : EIATTR_MAX_THREADS
	.align		4
.L_2215:
        /*010c*/ 	.byte	0x04, 0x05
        /*010e*/ 	.short	(.L_2217 - .L_2216)
.L_2216:
        /*0110*/ 	.word	0x00000020
        /*0114*/ 	.word	0x00000001
        /*0118*/ 	.word	0x00000001


	//----- nvinfo : EIATTR_CRS_STACK_SIZE
	.align		4
.L_2217:
        /*011c*/ 	.byte	0x04, 0x1e
        /*011e*/ 	.short	(.L_2219 - .L_2218)
.L_2218:
        /*0120*/ 	.word	0x00000000
.L_2219:


//--------------------- .nv.info._Z25selective_scan_fwd_kernelI32Selective_Scan_fwd_kernel_traitsILi32ELi4ELi1ELb1ELb1ELb0ELb0EN3c108BFloat16ENS1_7complexIfEEEEv13SSMParamsBase --------------------------
	.section	.nv.info._Z25selective_scan_fwd_kernelI32Selective_Scan_fwd_kernel_traitsILi32ELi4ELi1ELb1ELb1ELb0ELb0EN3c108BFloat16ENS1_7complexIfEEEEv13SSMParamsBase,"",@"SHT_CUDA_INFO"
	.sectionflags	@""
	.align	4


	//----- nvinfo : EIATTR_CUDA_API_VERSION
	.align		4
        /*0000*/ 	.byte	0x04, 0x37
        /*0002*/ 	.short	(.L_2221 - .L_2220)
.L_2220:
        /*0004*/ 	.word	0x00000082


	//----- nvinfo : EIATTR_SW2861232_WAR
	.align		4
.L_2221:
        /*0008*/ 	.byte	0x01, 0x35
	.zero		2


	//----- nvinfo : EIATTR_PARAM_CBANK
	.align		4
        /*000c*/ 	.byte	0x04, 0x0a
        /*000e*/ 	.short	(.L_2223 - .L_2222)
	.align		4
.L_2222:
        /*0010*/ 	.word	index@(.nv.constant0._Z25selective_scan_fwd_kernelI32Selective_Scan_fwd_kernel_traitsILi32ELi4ELi1ELb1ELb1ELb0ELb0EN3c108BFloat16ENS1_7complexIfEEEEv13SSMParamsBase)
        /*0014*/ 	.short	0x0160
        /*0016*/ 	.short	0x0118


	//----- nvinfo : EIATTR_CBANK_PARAM_SIZE
	.align		4
.L_2223:
        /*0018*/ 	.byte	0x03, 0x19
        /*001a*/ 	.short	0x0118


	//----- nvinfo : EIATTR_KPARAM_INFO
	.align		4
        /*001c*/ 	.byte	0x04, 0x17
        /*001e*/ 	.short	(.L_2225 - .L_2224)
.L_2224:
        /*0020*/ 	.word	0x00000000
        /*0024*/ 	.short	0x0000
        /*0026*/ 	.short	0x0000
        /*0028*/ 	.byte	0x00, 0xf0, 0x61, 0x04


	//----- nvinfo : EIATTR_MAXREG_COUNT
	.align		4
.L_2225:
        /*002c*/ 	.byte	0x03, 0x1b
        /*002e*/ 	.short	0x00ff


	//----- nvinfo : EIATTR_NUM_BARRIERS
	.align		4
        /*0030*/ 	.byte	0x02, 0x4c
        /*0032*/ 	.byte	0x01
	.zero		1


	//----- nvinfo : EIATTR_MERCURY_ISA_VERSION
	.align		4
        /*0034*/ 	.byte	0x03, 0x5f
        /*0036*/ 	.short	0x0000


	//----- nvinfo : EIATTR_COOP_GROUP_MASK_REGIDS
	.align		4
        /*0038*/ 	.byte	0x04, 0x29
        /*003a*/ 	.short	(.L_2227 - .L_2226)


	//   ....[0]....
.L_2226:
        /*003c*/ 	.word	0xffffffff


	//   ....[1]....
        /*0040*/ 	.word	0xffffffff


	//   ....[2]....
        /*0044*/ 	.word	0xffffffff


	//   ....[3]....
        /*0048*/ 	.word	0xffffffff


	//   ....[4]....
        /*004c*/ 	.word	0xffffffff


	//   ....[5]....
        /*0050*/ 	.word	0xffffffff


	//   ....[6]....
        /*0054*/ 	.word	0xffffffff


	//   ....[7]....
        /*0058*/ 	.word	0xffffffff


	//   ....[8]....
        /*005c*/ 	.word	0xffffffff


	//   ....[9]....
        /*0060*/ 	.word	0xffffffff


	//   ....[10]....
        /*0064*/ 	.word	0xffffffff


	//   ....[11]....
        /*0068*/ 	.word	0xffffffff


	//   ....[12]....
        /*006c*/ 	.word	0xffffffff


	//   ....[13]....
        /*0070*/ 	.word	0xffffffff


	//   ....[14]....
        /*0074*/ 	.word	0xffffffff


	//   ....[15]....
        /*0078*/ 	.word	0xffffffff


	//   ....[16]....
        /*007c*/ 	.word	0xffffffff


	//   ....[17]....
        /*0080*/ 	.word	0xffffffff


	//   ....[18]....
        /*0084*/ 	.word	0xffffffff


	//   ....[19]....
        /*0088*/ 	.word	0xffffffff


	//   ....[20]....
        /*008c*/ 	.word	0xffffffff


	//   ....[21]....
        /*0090*/ 	.word	0xffffffff


	//   ....[22]....
        /*0094*/ 	.word	0xffffffff


	//   ....[23]....
        /*0098*/ 	.word	0xffffffff


	//----- nvinfo : EIATTR_COOP_GROUP_INSTR_OFFSETS
	.align		4
.L_2227:
        /*009c*/ 	.byte	0x04, 0x28
        /*009e*/ 	.short	(.L_2229 - .L_2228)


	//   ....[0]....
.L_2228:
        /*00a0*/ 	.word	0x000017f0


	//   ....[1]....
        /*00a4*/ 	.word	0x00001800


	//   ....[2]....
        /*00a8*/ 	.word	0x00001850


	//   ....[3]....
        /*00ac*/ 	.word	0x00001860


	//   ....[4]....
        /*00b0*/ 	.word	0x000018e0


	//   ....[5]....
        /*00b4*/ 	.word	0x000018f0


	//   ....[6]....
        /*00b8*/ 	.word	0x00001940


	//   ....[7]....
        /*00bc*/ 	.word	0x00001950


	//   ....[8]....
        /*00c0*/ 	.word	0x000019e0


	//   ....[9]....
        /*00c4*/ 	.word	0x00001a00


	//   ....[10]....
        /*00c8*/ 	.word	0x00001a40


	//   ....[11]....
        /*00cc*/ 	.word	0x00001a50


	//   ....[12]....
        /*00d0*/ 	.word	0x00001ae0


	//   ....[13]....
        /*00d4*/ 	.word	0x00001b10


	//   ....[14]....
        /*00d8*/ 	.word	0x00001b40


	//   ....[15]....
        /*00dc*/ 	.word	0x00001b50


	//   ....[16]....
        /*00e0*/ 	.word	0x00001bd0


	//   ....[17]....
        /*00e4*/ 	.word	0x00001c10


	//   ....[18]....
        /*00e8*/ 	.word	0x00001c30


	//   ....[19]....
        /*00ec*/ 	.word	0x00001c50


	//   ....[20]....
        /*00f0*/ 	.word	0x00001df0


	//   ....[21]....
        /*00f4*/ 	.word	0x00001e10


	//   ....[22]....
        /*00f8*/ 	.word	0x00001e20


	//   ....[23]....
        /*00fc*/ 	.word	0x00001e30


	//----- nvinfo : EIATTR_EXIT_INSTR_OFFSETS
	.align		4
.L_2229:
        /*0100*/ 	.byte	0x04, 0x1c
        /*0102*/ 	.short	(.L_2231 - .L_2230)


	//   ....[0]....
.L_2230:
        /*0104*/ 	.word	0x00000450


	//   ....[1]....
        /*0108*/ 	.word	0x00002540


	//----- nvinfo : EIATTR_MAX_THREADS
	.align		4
.L_2231:
        /*010c*/ 	.byte	0x04, 0x05
        /*010e*/ 	.short	(.L_2233 - .L_2232)
.L_2232:
        /*0110*/ 	.word	0x00000020
        /*0114*/ 	.word	0x00000001
        /*0118*/ 	.word	0x00000001


	//----- nvinfo : EIATTR_CRS_STACK_SIZE
	.align		4
.L_2233:
        /*011c*/ 	.byte	0x04, 0x1e
        /*011e*/ 	.short	(.L_2235 - .L_2234)
.L_2234:
        /*0120*/ 	.word	0x00000000
.L_2235:


//--------------------- .nv.info._Z25selective_scan_fwd_kernelI32Selective_Scan_fwd_kernel_traitsILi32ELi4ELi1ELb1ELb1ELb0ELb1EN3c108BFloat16ENS1_7complexIfEEEEv13SSMParamsBase --------------------------
	.section	.nv.info._Z25selective_scan_fwd_kernelI32Selective_Scan_fwd_kernel_traitsILi32ELi4ELi1ELb1ELb1ELb0ELb1EN3c108BFloat16ENS1_7complexIfEEEEv13SSMParamsBase,"",@"SHT_CUDA_INFO"
	.sectionflags	@""
	.align	4


	//----- nvinfo : EIATTR_CUDA_API_VERSION
	.align		4
        /*0000*/ 	.byte	0x04, 0x37
        /*0002*/ 	.short	(.L_2237 - .L_2236)
.L_2236:
        /*0004*/ 	.word	0x00000082


	//----- nvinfo : EIATTR_SW2861232_WAR
	.align		4
.L_2237:
        /*0008*/ 	.byte	0x01, 0x35
	.zero		2


	//----- nvinfo : EIATTR_PARAM_CBANK
	.align		4
        /*000c*/ 	.byte	0x04, 0x0a
        /*000e*/ 	.short	(.L_2239 - .L_2238)
	.align		4
.L_2238:
        /*0010*/ 	.word	index@(.nv.constant0._Z25selective_scan_fwd_kernelI32Selective_Scan_fwd_kernel_traitsILi32ELi4ELi1ELb1ELb1ELb0ELb1EN3c108BFloat16ENS1_7complexIfEEEEv13SSMParamsBase)
        /*0014*/ 	.short	0x0160
        /*0016*/ 	.short	0x0118


	//----- nvinfo : EIATTR_CBANK_PARAM_SIZE
	.align		4
.L_2239:
        /*0018*/ 	.byte	0x03, 0x19
        /*001a*/ 	.short	0x0118


	//----- nvinfo : EIATTR_KPARAM_INFO
	.align		4
        /*001c*/ 	.byte	0x04, 0x17
        /*001e*/ 	.short	(.L_2241 - .L_2240)
.L_2240:
        /*0020*/ 	.word	0x00000000
        /*0024*/ 	.short	0x0000
        /*0026*/ 	.short	0x0000
        /*0028*/ 	.byte	0x00, 0xf0, 0x61, 0x04


	//----- nvinfo : EIATTR_MAXREG_COUNT
	.align		4
.L_2241:
        /*002c*/ 	.byte	0x03, 0x1b
        /*002e*/ 	.short	0x00ff


	//----- nvinfo : EIATTR_NUM_BARRIERS
	.align		4
        /*0030*/ 	.byte	0x02, 0x4c
        /*0032*/ 	.byte	0x01
	.zero		1


	//----- nvinfo : EIATTR_MERCURY_ISA_VERSION
	.align		4
        /*0034*/ 	.byte	0x03, 0x5f
        /*0036*/ 	.short	0x0000


	//----- nvinfo : EIATTR_COOP_GROUP_MASK_REGIDS
	.align		4
        /*0038*/ 	.byte	0x04, 0x29
        /*003a*/ 	.short	(.L_2243 - .L_2242)


	//   ....[0]....
.L_2242:
        /*003c*/ 	.word	0xffffffff


	//   ....[1]....
        /*0040*/ 	.word	0xffffffff


	//   ....[2]....
        /*0044*/ 	.word	0xffffffff


	//   ....[3]....
        /*0048*/ 	.word	0xffffffff


	//   ....[4]....
        /*004c*/ 	.word	0xffffffff


	//   ....[5]....
        /*0050*/ 	.word	0xffffffff


	//   ....[6]....
        /*0054*/ 	.word	0xffffffff


	//   ....[7]....
        /*0058*/ 	.word	0xffffffff


	//   ....[8]....
        /*005c*/ 	.word	0xffffffff


	//   ....[9]....
        /*0060*/ 	.word	0xffffffff


	//   ....[10]....
        /*0064*/ 	.word	0xffffffff


	//   ....[11]....
        /*0068*/ 	.word	0xffffffff


	//   ....[12]....
        /*006c*/ 	.word	0xffffffff


	//   ....[13]....
        /*0070*/ 	.word	0xffffffff


	//   ....[14]....
        /*0074*/ 	.word	0xffffffff


	//   ....[15]....
        /*0078*/ 	.word	0xffffffff


	//   ....[16]....
        /*007c*/ 	.word	0xffffffff


	//   ....[17]....
        /*0080*/ 	.word	0xffffffff


	//   ....[18]....
        /*0084*/ 	.word	0xffffffff


	//   ....[19]....
        /*0088*/ 	.word	0xffffffff


	//   ....[20]....
        /*008c*/ 	.word	0xffffffff


	//   ....[21]....
        /*0090*/ 	.word	0xffffffff


	//   ....[22]....
        /*0094*/ 	.word	0xffffffff


	//   ....[23]....
        /*0098*/ 	.word	0xffffffff


	//----- nvinfo : EIATTR_COOP_GROUP_INSTR_OFFSETS
	.align		4
.L_2243:
        /*009c*/ 	.byte	0x04, 0x28
        /*009e*/ 	.short	(.L_2245 - .L_2244)


	//   ....[0]....
.L_2244:
        /*00a0*/ 	.word	0x000017f0


	//   ....[1]....
        /*00a4*/ 	.word	0x00001800


	//   ....[2]....
        /*00a8*/ 	.word	0x00001850


	//   ....[3]....
        /*00ac*/ 	.word	0x00001860


	//   ....[4]....
        /*00b0*/ 	.word	0x000018e0


	//   ....[5]....
        /*00b4*/ 	.word	0x000018f0


	//   ....[6]....
        /*00b8*/ 	.word	0x00001940


	//   ....[7]....
        /*00bc*/ 	.word	0x00001950


	//   ....[8]....
        /*00c0*/ 	.word	0x000019e0


	//   ....[9]....
        /*00c4*/ 	.word	0x00001a00


	//   ....[10]....
        /*00c8*/ 	.word	0x00001a40


	//   ....[11]....
        /*00cc*/ 	.word	0x00001a50


	//   ....[12]....
        /*00d0*/ 	.word	0x00001ae0


	//   ....[13]....
        /*00d4*/ 	.word	0x00001b10


	//   ....[14]....
        /*00d8*/ 	.word	0x00001b40


	//   ....[15]....
        /*00dc*/ 	.word	0x00001b50


	//   ....[16]....
        /*00e0*/ 	.word	0x00001bd0


	//   ....[17]....
        /*00e4*/ 	.word	0x00001c10


	//   ....[18]....
        /*00e8*/ 	.word	0x00001c30


	//   ....[19]....
        /*00ec*/ 	.word	0x00001c50


	//   ....[20]....
        /*00f0*/ 	.word	0x00001df0


	//   ....[21]....
        /*00f4*/ 	.word	0x00001e10


	//   ....[22]....
        /*00f8*/ 	.word	0x00001e20


	//   ....[23]....
        /*00fc*/ 	.word	0x00001e30


	//----- nvinfo : EIATTR_EXIT_INSTR_OFFSETS
	.align		4
.L_2245:
        /*0100*/ 	.byte	0x04, 0x1c
        /*0102*/ 	.short	(.L_2247 - .L_2246)


	//   ....[0]....
.L_2246:
        /*0104*/ 	.word	0x00000450


	//   ....[1]....
        /*0108*/ 	.word	0x00002940


	//----- nvinfo : EIATTR_MAX_THREADS
	.align		4
.L_2247:
        /*010c*/ 	.byte	0x04, 0x05
        /*010e*/ 	.short	(.L_2249 - .L_2248)
.L_2248:
        /*0110*/ 	.word	0x00000020
        /*0114*/ 	.word	0x00000001
        /*0118*/ 	.word	0x00000001


	//----- nvinfo : EIATTR_CRS_STACK_SIZE
	.align		4
.L_2249:
        /*011c*/ 	.byte	0x04, 0x1e
        /*011e*/ 	.short	(.L_2251 - .L_2250)
.L_2250:
        /*0120*/ 	.word	0x00000000
.L_2251:


//--------------------- .nv.info._Z25selective_scan_fwd_kernelI32Selective_Scan_fwd_kernel_traitsILi32ELi4ELi1ELb1ELb1ELb1ELb0EN3c108BFloat16ENS1_7complexIfEEEEv13SSMParamsBase --------------------------
	.section	.nv.info._Z25selective_scan_fwd_kernelI32Selective_Scan_fwd_kernel_traitsILi32ELi4ELi1ELb1ELb1ELb1ELb0EN3c108BFloat16ENS1_7complexIfEEEEv13SSMParamsBase,"",@"SHT_CUDA_INFO"
	.sectionflags	@""
	.align	4


	//----- nvinfo : EIATTR_CUDA_API_VERSION
	.align		4
        /*0000*/ 	.byte	0x04, 0x37
        /*0002*/ 	.short	(.L_2253 - .L_2252)
.L_2252:
        /*0004*/ 	.word	0x00000082


	//----- nvinfo : EIATTR_SW2861232_WAR
	.align		4
.L_2253:
        /*0008*/ 	.byte	0x01, 0x35
	.zero		2


	//----- nvinfo : EIATTR_PARAM_CBANK
	.align		4
        /*000c*/ 	.byte	0x04, 0x0a
        /*000e*/ 	.short	(.L_2255 - .L_2254)
	.align		4
.L_2254:
        /*0010*/ 	.word	index@(.nv.constant0._Z25selective_scan_fwd_kernelI32Selective_Scan_fwd_kernel_traitsILi32ELi4ELi1ELb1ELb1ELb1ELb0EN3c108BFloat16ENS1_7complexIfEEEEv13SSMParamsBase)
        /*0014*/ 	.short	0x0160
        /*0016*/ 	.short	0x0118


	//----- nvinfo : EIATTR_CBANK_PARAM_SIZE
	.align		4
.L_2255:
        /*0018*/ 	.byte	0x03, 0x19
        /*001a*/ 	.short	0x0118


	//----- nvinfo : EIATTR_KPARAM_INFO
	.align		4
        /*001c*/ 	.byte	0x04, 0x17
        /*001e*/ 	.short	(.L_2257 - .L_2256)
.L_2256:
        /*0020*/ 	.word	0x00000000
        /*0024*/ 	.short	0x0000
        /*0026*/ 	.short	0x0000
        /*0028*/ 	.byte	0x00, 0xf0, 0x61, 0x04


	//----- nvinfo : EIATTR_MAXREG_COUNT
	.align		4
.L_2257:
        /*002c*/ 	.byte	0x03, 0x1b
        /*002e*/ 	.short	0x00ff


	//----- nvinfo : EIATTR_NUM_BARRIERS
	.align		4
        /*0030*/ 	.byte	0x02, 0x4c
        /*0032*/ 	.byte	0x01
	.zero		1


	//----- nvinfo : EIATTR_MERCURY_ISA_VERSION
	.align		4
        /*0034*/ 	.byte	0x03, 0x5f
        /*0036*/ 	.short	0x0000


	//----- nvinfo : EIATTR_COOP_GROUP_MASK_REGIDS
	.align		4
        /*0038*/ 	.byte	0x04, 0x29
        /*003a*/ 	.short	(.L_2259 - .L_2258)


	//   ....[0]....
.L_2258:
        /*003c*/ 	.word	0xffffffff


	//   ....[1]....
        /*0040*/ 	.word	0xffffffff


	//   ....[2]....
        /*0044*/ 	.word	0xffffffff


	//   ....[3]....
        /*0048*/ 	.word	0xffffffff


	//   ....[4]....
        /*004c*/ 	.word	0xffffffff


	//   ....[5]....
        /*0050*/ 	.word	0xffffffff


	//   ....[6]....
        /*0054*/ 	.word	0xffffffff


	//   ....[7]....
        /*0058*/ 	.word	0xffffffff


	//   ....[8]....
        /*005c*/ 	.word	0xffffffff


	//   ....[9]....
        /*0060*/ 	.word	0xffffffff


	//   ....[10]....
        /*0064*/ 	.word	0xffffffff


	//   ....[11]....
        /*0068*/ 	.word	0xffffffff


	//   ....[12]....
        /*006c*/ 	.word	0xffffffff


	//   ....[13]....
        /*0070*/ 	.word	0xffffffff


	//   ....[14]....
        /*0074*/ 	.word	0xffffffff


	//   ....[15]....
        /*0078*/ 	.word	0xffffffff


	//   ....[16]....
        /*007c*/ 	.word	0xffffffff


	//   ....[17]....
        /*0080*/ 	.word	0xffffffff


	//   ....[18]....
        /*0084*/ 	.word	0xffffffff


	//   ....[19]....
        /*0088*/ 	.word	0xffffffff


	//   ....[20]....
        /*008c*/ 	.word	0xffffffff


	//   ....[21]....
        /*0090*/ 	.word	0xffffffff


	//   ....[22]....
        /*0094*/ 	.word	0xffffffff


	//   ....[23]....
        /*0098*/ 	.word	0xffffffff


	//----- nvinfo : EIATTR_COOP_GROUP_INSTR_OFFSETS
	.align		4
.L_2259:
        /*009c*/ 	.byte	0x04, 0x28
        /*009e*/ 	.short	(.L_2261 - .L_2260)


	//   ....[0]....
.L_2260:
        /*00a0*/ 	.word	0x000017e0


	//   ....[1]....
        /*00a4*/ 	.word	0x00001810


	//   ....[2]....
        /*00a8*/ 	.word	0x00001870


	//   ....[3]....
        /*00ac*/ 	.word	0x00001880


	//   ....[4]....
        /*00b0*/ 	.word	0x000018f0


	//   ....[5]....
        /*00b4*/ 	.word	0x00001910


	//   ....[6]....
        /*00b8*/ 	.word	0x00001960


	//   ....[7]....
        /*00bc*/ 	.word	0x00001970


	//   ....[8]....
        /*00c0*/ 	.word	0x00001a00


	//   ....[9]....
        /*00c4*/ 	.word	0x00001a20


	//   ....[10]....
        /*00c8*/ 	.word	0x00001a60


	//   ....[11]....
        /*00cc*/ 	.word	0x00001a70


	//   ....[12]....
        /*00d0*/ 	.word	0x00001b00


	//   ....[13]....
        /*00d4*/ 	.word	0x00001b30


	//   ....[14]....
        /*00d8*/ 	.word	0x00001b60


	//   ....[15]....
        /*00dc*/ 	.word	0x00001b70


	//   ....[16]....
        /*00e0*/ 	.word	0x00001c20


	//   ....[17]....
        /*00e4*/ 	.word	0x00001c40


	//   ....[18]....
        /*00e8*/ 	.word	0x00001c60


	//   ....[19]....
        /*00ec*/ 	.word	0x00001c80


	//   ....[20]....
        /*00f0*/ 	.word	0x00001e10


	//   ....[21]....
        /*00f4*/ 	.word	0x00001e30


	//   ....[22]....
        /*00f8*/ 	.word	0x00001e40


	//   ....[23]....
        /*00fc*/ 	.word	0x00001e50


	//----- nvinfo : EIATTR_EXIT_INSTR_OFFSETS
	.align		4
.L_2261:
        /*0100*/ 	.byte	0x04, 0x1c
        /*0102*/ 	.short	(.L_2263 - .L_2262)


	//   ....[0]....
.L_2262:
        /*0104*/ 	.word	0x000004a0


	//   ....[1]....
        /*0108*/ 	.word	0x00002640


	//----- nvinfo : EIATTR_MAX_THREADS
	.align		4
.L_2263:
        /*010c*/ 	.byte	0x04, 0x05
        /*010e*/ 	.short	(.L_2265 - .L_2264)
.L_2264:
        /*0110*/ 	.word	0x00000020
        /*0114*/ 	.word	0x00000001
        /*0118*/ 	.word	0x00000001


	//----- nvinfo : EIATTR_CRS_STACK_SIZE
	.align		4
.L_2265:
        /*011c*/ 	.byte	0x04, 0x1e
        /*011e*/ 	.short	(.L_2267 - .L_2266)
.L_2266:
        /*0120*/ 	.word	0x00000000
.L_2267:


//--------------------- .nv.info._Z25selective_scan_fwd_kernelI32Selective_Scan_fwd_kernel_traitsILi32ELi4ELi1ELb1ELb1ELb1ELb1EN3c108BFloat16ENS1_7complexIfEEEEv13SSMParamsBase --------------------------
	.section	.nv.info._Z25selective_scan_fwd_kernelI32Selective_Scan_fwd_kernel_traitsILi32ELi4ELi1ELb1ELb1ELb1ELb1EN3c108BFloat16ENS1_7complexIfEEEEv13SSMParamsBase,"",@"SHT_CUDA_INFO"
	.sectionflags	@""
	.align	4


	//----- nvinfo : EIATTR_CUDA_API_VERSION
	.align		4
        /*0000*/ 	.byte	0x04, 0x37
        /*0002*/ 	.short	(.L_2269 - .L_2268)
.L_2268:
        /*0004*/ 	.word	0x00000082


	//----- nvinfo : EIATTR_SW2861232_WAR
	.align		4
.L_2269:
        /*0008*/ 	.byte	0x01, 0x35
	.zero		2


	//----- nvinfo : EIATTR_PARAM_CBANK
	.align		4
        /*000c*/ 	.byte	0x04, 0x0a
        /*000e*/ 	.short	(.L_2271 - .L_2270)
	.align		4
.L_2270:
        /*0010*/ 	.word	index@(.nv.constant0._Z25selective_scan_fwd_kernelI32Selective_Scan_fwd_kernel_traitsILi32ELi4ELi1ELb1ELb1ELb1ELb1EN3c108BFloat16ENS1_7complexIfEEEEv13SSMParamsBase)
        /*0014*/ 	.short	0x0160
        /*0016*/ 	.short	0x0118


	//----- nvinfo : EIATTR_CBANK_PARAM_SIZE
	.align		4
.L_2271:
        /*0018*/ 	.byte	0x03, 0x19
        /*001a*/ 	.short	0x0118


	//----- nvinfo : EIATTR_KPARAM_INFO
	.align		4
        /*001c*/ 	.byte	0x04, 0x17
        /*001e*/ 	.short	(.L_2273 - .L_2272)
.L_2272:
        /*0020*/ 	.word	0x00000000
        /*0024*/ 	.short	0x0000
        /*0026*/ 	.short	0x0000
        /*0028*/ 	.byte	0x00, 0xf0, 0x61, 0x04


	//----- nvinfo : EIATTR_MAXREG_COUNT
	.align		4
.L_2273:
        /*002c*/ 	.byte	0x03, 0x1b
        /*002e*/ 	.short	0x00ff


	//----- nvinfo : EIATTR_NUM_BARRIERS
	.align		4
        /*0030*/ 	.byte	0x02, 0x4c
        /*0032*/ 	.byte	0x01
	.zero		1


	//----- nvinfo : EIATTR_MERCURY_ISA_VERSION
	.align		4
        /*0034*/ 	.byte	0x03, 0x5f
        /*0036*/ 	.short	0x0000


	//----- nvinfo : EIATTR_COOP_GROUP_MASK_REGIDS
	.align		4
        /*0038*/ 	.byte	0x04, 0x29
        /*003a*/ 	.short	(.L_2275 - .L_2274)


	//   ....[0]....
.L_2274:
        /*003c*/ 	.word	0xffffffff


	//   ....[1]....
        /*0040*/ 	.word	0xffffffff


	//   ....[2]....
        /*0044*/ 	.word	0xffffffff


	//   ....[3]....
        /*0048*/ 	.word	0xffffffff


	//   ....[4]....
        /*004c*/ 	.word	0xffffffff


	//   ....[5]....
        /*0050*/ 	.word	0xffffffff


	//   ....[6]....
        /*0054*/ 	.word	0xffffffff


	//   ....[7]....
        /*0058*/ 	.word	0xffffffff


	//   ....[8]....
        /*005c*/ 	.word	0xffffffff


	//   ....[9]....
        /*0060*/ 	.word	0xffffffff


	//   ....[10]....
        /*0064*/ 	.word	0xffffffff


	//   ....[11]....
        /*0068*/ 	.word	0xffffffff


	//   ....[12]....
        /*006c*/ 	.word	0xffffffff


	//   ....[13]....
        /*0070*/ 	.word	0xffffffff


	//   ....[14]....
        /*0074*/ 	.word	0xffffffff


	//   ....[15]....
        /*0078*/ 	.word	0xffffffff


	//   ....[16]....
        /*007c*/ 	.word	0xffffffff


	//   ....[17]....
        /*0080*/ 	.word	0xffffffff


	//   ....[18]....
        /*0084*/ 	.word	0xffffffff


	//   ....[19]....
        /*0088*/ 	.word	0xffffffff


	//   ....[20]....
        /*008c*/ 	.word	0xffffffff


	//   ....[21]....
        /*0090*/ 	.word	0xffffffff


	//   ....[22]....
        /*0094*/ 	.word	0xffffffff


	//   ....[23]....
        /*0098*/ 	.word	0xffffffff


	//----- nvinfo : EIATTR_COOP_GROUP_INSTR_OFFSETS
	.align		4
.L_2275:
        /*009c*/ 	.byte	0x04, 0x28
        /*009e*/ 	.short	(.L_2277 - .L_2276)


	//   ....[0]....
.L_2276:
        /*00a0*/ 	.word	0x000017e0


	//   ....[1]....
        /*00a4*/ 	.word	0x00001810


	//   ....[2]....
        /*00a8*/ 	.word	0x00001870


	//   ....[3]....
        /*00ac*/ 	.word	0x00001880


	//   ....[4]....
        /*00b0*/ 	.word	0x000018f0


	//   ....[5]....
        /*00b4*/ 	.word	0x00001910


	//   ....[6]....
        /*00b8*/ 	.word	0x00001960


	//   ....[7]....
        /*00bc*/ 	.word	0x00001970


	//   ....[8]....
        /*00c0*/ 	.word	0x00001a00


	//   ....[9]....
        /*00c4*/ 	.word	0x00001a20


	//   ....[10]....
        /*00c8*/ 	.word	0x00001a60


	//   ....[11]....
        /*00cc*/ 	.word	0x00001a70


	//   ....[12]....
        /*00d0*/ 	.word	0x00001b00


	//   ....[13]....
        /*00d4*/ 	.word	0x00001b30


	//   ....[14]....
        /*00d8*/ 	.word	0x00001b60


	//   ....[15]....
        /*00dc*/ 	.word	0x00001b70


	//   ....[16]....
        /*00e0*/ 	.word	0x00001c20


	//   ....[17]....
        /*00e4*/ 	.word	0x00001c40


	//   ....[18]....
        /*00e8*/ 	.word	0x00001c60


	//   ....[19]....
        /*00ec*/ 	.word	0x00001c80


	//   ....[20]....
        /*00f0*/ 	.word	0x00001e10


	//   ....[21]....
        /*00f4*/ 	.word	0x00001e30


	//   ....[22]....
        /*00f8*/ 	.word	0x00001e40


	//   ....[23]....
        /*00fc*/ 	.word	0x00001e50


	//----- nvinfo : EIATTR_EXIT_INSTR_OFFSETS
	.align		4
.L_2277:
        /*0100*/ 	.byte	0x04, 0x1c
        /*0102*/ 	.short	(.L_2279 - .L_2278)


	//   ....[0]....
.L_2278:
        /*0104*/ 	.word	0x000004a0


	//   ....[1]....
        /*0108*/ 	.word	0x00002a40


	//----- nvinfo : EIATTR_MAX_THREADS
	.align		4
.L_2279:
        /*010c*/ 	.byte	0x04, 0x05
        /*010e*/ 	.short	(.L_2281 - .L_2280)
.L_2280:
        /*0110*/ 	.word	0x00000020
        /*0114*/ 	.word	0x00000001
        /*0118*/ 	.word	0x00000001


	//----- nvinfo : EIATTR_CRS_STACK_SIZE
	.align		4
.L_2281:
        /*011c*/ 	.byte	0x04, 0x1e
        /*011e*/ 	.short	(.L_2283 - .L_2282)
.L_2282:
        /*0120*/ 	.word	0x00000000
.L_2283:


//--------------------- .nv.info._Z25selective_scan_fwd_kernelI32Selective_Scan_fwd_kernel_traitsILi128ELi16ELi1ELb0ELb0ELb0ELb0EN3c108BFloat16EfEEv13SSMParamsBase --------------------------
	.section	.nv.info._Z25selective_scan_fwd_kernelI32Selective_Scan_fwd_kernel_traitsILi128ELi16ELi1ELb0ELb0ELb0ELb0EN3c108BFloat16EfEEv13SSMParamsBase,"",@"SHT_CUDA_INFO"
	.sectionflags	@""
	.align	4


	//----- nvinfo : EIATTR_CUDA_API_VERSION
	.align		4
        /*0000*/ 	.byte	0x04, 0x37
        /*0002*/ 	.short	(.L_2285 - .L_2284)
.L_2284:
        /*0004*/ 	.word	0x00000082


	//----- nvinfo : EIATTR_SW2861232_WAR
	.align		4
.L_2285:
        /*0008*/ 	.byte	0x01, 0x35
	.zero		2


	//----- nvinfo : EIATTR_PARAM_CBANK
	.align		4
        /*000c*/ 	.byte	0x04, 0x0a
        /*000e*/ 	.short	(.L_2287 - .L_2286)
	.align		4
.L_2286:
        /*0010*/ 	.word	index@(.nv.constant0._Z25selective_scan_fwd_kernelI32Selective_Scan_fwd_kernel_traitsILi128ELi16ELi1ELb0ELb0ELb0ELb0EN3c108BFloat16EfEEv13SSMParamsBase)
        /*0014*/ 	.short	0x0160
        /*0016*/ 	.short	0x0118


	//----- nvinfo : EIATTR_CBANK_PARAM_SIZE
	.align		4
.L_2287:
        /*0018*/ 	.byte	0x03, 0x19
        /*001a*/ 	.short	0x0118


	//----- nvinfo : EIATTR_KPARAM_INFO
	.align		4
        /*001c*/ 	.byte	0x04, 0x17
        /*001e*/ 	.short	(.L_2289 - .L_2288)
.L_2288:
        /*0020*/ 	.word	0x00000000
        /*0024*/ 	.short	0x0000
        /*0026*/ 	.short	0x0000
        /*0028*/ 	.byte	0x00, 0xf0, 0x61, 0x04


	//----- nvinfo : EIATTR_MAXREG_COUNT
	.align		4
.L_2289:
        /*002c*/ 	.byte	0x03, 0x1b
        /*002e*/ 	.short	0x00a8


	//----- nvinfo : EIATTR_NUM_BARRIERS
	.align		4
        /*0030*/ 	.byte	0x02, 0x4c
        /*0032*/ 	.byte	0x01
	.zero		1


	//----- nvinfo : EIATTR_MERCURY_ISA_VERSION
	.align		4
        /*0034*/ 	.byte	0x03, 0x5f
        /*0036*/ 	.short	0x0000


	//----- nvinfo : EIATTR_COOP_GROUP_MASK_REGIDS
	.align		4
        /*0038*/ 	.byte	0x04, 0x29
        /*003a*/ 	.short	(.L_2291 - .L_2290)


	//   ....[0]....
.L_2290:
        /*003c*/ 	.word	0xffffffff


	//   ....[1]....
        /*0040*/ 	.word	0xffffffff


	//   ....[2]....
        /*0044*/ 	.word	0xffffffff


	//   ....[3]....
        /*0048*/ 	.word	0xffffffff


	//   ....[4]....
        /*004c*/ 	.word	0xffffffff


	//   ....[5]....
        /*0050*/ 	.word	0xffffffff


	//   ....[6]....
        /*0054*/ 	.word	0xffffffff


	//   ....[7]....
        /*0058*/ 	.word	0xffffffff


	//   ....[8]....
        /*005c*/ 	.word	0xffffffff


	//   ....[9]....
        /*0060*/ 	.word	0xffffffff


	//   ....[10]....
        /*0064*/ 	.word	0xffffffff


	//   ....[11]....
        /*0068*/ 	.word	0xffffffff


	//   ....[12]....
        /*006c*/ 	.word	0xffffffff


	//   ....[13]....
        /*0070*/ 	.word	0xffffffff


	//   ....[14]....
        /*0074*/ 	.word	0xffffffff


	//----- nvinfo : EIATTR_COOP_GROUP_INSTR_OFFSETS
	.align		4
.L_2291:
        /*0078*/ 	.byte	0x04, 0x28
        /*007a*/ 	.short	(.L_2293 - .L_2292)


	//   ....[0]....
.L_2292:
        /*007c*/ 	.word	0x00001030


	//   ....[1]....
        /*0080*/ 	.word	0x00001450


	//   ....[2]....
        /*0084*/ 	.word	0x000048a0


	//   ....[3]....
        /*0088*/ 	.word	0x000048b0


	//   ....[4]....
        /*008c*/ 	.word	0x000048f0


	//   ....[5]....
        /*0090*/ 	.word	0x00004900


	//   ....[6]....
        /*0094*/ 	.word	0x00004940


	//   ....[7]....
        /*0098*/ 	.word	0x00004950


	//   ....[8]....
        /*009c*/ 	.word	0x00004990


	//   ....[9]....
        /*00a0*/ 	.word	0x000049a0


	//   ....[10]....
        /*00a4*/ 	.word	0x000049e0


	//   ....[11]....
        /*00a8*/ 	.word	0x000049f0


	//   ....[12]....
        /*00ac*/ 	.word	0x00004a80


	//   ....[13]....
        /*00b0*/ 	.word	0x00004a90


	//   ....[14]....
        /*00b4*/ 	.word	0x000052e0


	//----- nvinfo : EIATTR_EXIT_INSTR_OFFSETS
	.align		4
.L_2293:
        /*00b8*/ 	.byte	0x04, 0x1c
        /*00ba*/ 	.short	(.L_2295 - .L_2294)


	//   ....[0]....
.L_2294:
        /*00bc*/ 	.word	0x000002d0


	//   ....[1]....
        /*00c0*/ 	.word	0x000058c0


	//----- nvinfo : EIATTR_MAX_THREADS
	.align		4
.L_2295:
        /*00c4*/ 	.byte	0x04, 0x05
        /*00c6*/ 	.short	(.L_2297 - .L_2296)
.L_2296:
        /*00c8*/ 	.word	0x00000080
        /*00cc*/ 	.word	0x00000001
        /*00d0*/ 	.word	0x00000001


	//----- nvinfo : EIATTR_CRS_STACK_SIZE
	.align		4
.L_2297:
        /*00d4*/ 	.byte	0x04, 0x1e
        /*00d6*/ 	.short	(.L_2299 - .L_2298)
.L_2298:
        /*00d8*/ 	.word	0x00000000
.L_2299:


//--------------------- .nv.info._Z25selective_scan_fwd_kernelI32Selective_Scan_fwd_kernel_traitsILi128ELi16ELi1ELb0ELb0ELb0ELb1EN3c108BFloat16EfEEv13SSMParamsBase --------------------------
	.section	.nv.info._Z25selective_scan_fwd_kernelI32Selective_Scan_fwd_kernel_traitsILi128ELi16ELi1ELb0ELb0ELb0ELb1EN3c108BFloat16EfEEv13SSMParamsBase,"",@"SHT_CUDA_INFO"
	.sectionflags	@""
	.align	4


	//----- nvinfo : EIATTR_CUDA_API_VERSION
	.align		4
        /*0000*/ 	.byte	0x04, 0x37
        /*0002*/ 	.short	(.L_2301 - .L_2300)
.L_2300:
        /*0004*/ 	.word	0x00000082


	//----- nvinfo : EIATTR_SW2861232_WAR
	.align		4
.L_2301:
        /*0008*/ 	.byte	0x01, 0x35
	.zero		2


	//----- nvinfo : EIATTR_PARAM_CBANK
	.align		4
        /*000c*/ 	.byte	0x04, 0x0a
        /*000e*/ 	.short	(.L_2303 - .L_2302)
	.align		4
.L_2302:
        /*0010*/ 	.word	index@(.nv.constant0._Z25selective_scan_fwd_kernelI32Selective_Scan_fwd_kernel_traitsILi128ELi16ELi1ELb0ELb0ELb0ELb1EN3c108BFloat16EfEEv13SSMParamsBase)
        /*0014*/ 	.short	0x0160
        /*0016*/ 	.short	0x0118


	//----- nvinfo : EIATTR_CBANK_PARAM_SIZE
	.align		4
.L_2303:
        /*0018*/ 	.byte	0x03, 0x19
        /*001a*/ 	.short	0x0118


	//----- nvinfo : EIATTR_KPARAM_INFO
	.align		4
        /*001c*/ 	.byte	0x04, 0x17
        /*001e*/ 	.short	(.L_2305 - .L_2304)
.L_2304:
        /*0020*/ 	.word	0x00000000
        /*0024*/ 	.short	0x0000
        /*0026*/ 	.short	0x0000
        /*0028*/ 	.byte	0x00, 0xf0, 0x61, 0x04


	//----- nvinfo : EIATTR_MAXREG_COUNT
	.align		4
.L_2305:
        /*002c*/ 	.byte	0x03, 0x1b
        /*002e*/ 	.short	0x00a8


	//----- nvinfo : EIATTR_NUM_BARRIERS
	.align		4
        /*0030*/ 	.byte	0x02, 0x4c
        /*0032*/ 	.byte	0x01
	.zero		1


	//----- nvinfo : EIATTR_MERCURY_ISA_VERSION
	.align		4
        /*0034*/ 	.byte	0x03, 0x5f
        /*0036*/ 	.short	0x0000


	//----- nvinfo : EIATTR_COOP_GROUP_MASK_REGIDS
	.align		4
        /*0038*/ 	.byte	0x04, 0x29
        /*003a*/ 	.short	(.L_2307 - .L_2306)


	//   ....[0]....
.L_2306:
        /*003c*/ 	.word	0xffffffff


	//   ....[1]....
        /*0040*/ 	.word	0xffffffff


	//   ....[2]....
        /*0044*/ 	.word	0xffffffff


	//   ....[3]....
        /*0048*/ 	.word	0xffffffff


	//   ....[4]....
        /*004c*/ 	.word	0xffffffff


	//   ....[5]....
        /*0050*/ 	.word	0xffffffff


	//   ....[6]....
        /*0054*/ 	.word	0xffffffff


	//   ....[7]....
        /*0058*/ 	.word	0xffffffff


	//   ....[8]....
        /*005c*/ 	.word	0xffffffff


	//   ....[9]....
        /*0060*/ 	.word	0xffffffff


	//   ....[10]....
        /*0064*/ 	.word	0xffffffff


	//   ....[11]....
        /*0068*/ 	.word	0xffffffff


	//   ....[12]....
        /*006c*/ 	.word	0xffffffff


	//   ....[13]....
        /*0070*/ 	.word	0xffffffff


	//   ....[14]....
        /*0074*/ 	.word	0xffffffff


	//   ....[15]....
        /*0078*/ 	.word	0xffffffff


	//   ....[16]....
        /*007c*/ 	.word	0xffffffff


	//----- nvinfo : EIATTR_COOP_GROUP_INSTR_OFFSETS
	.align		4
.L_2307:
        /*0080*/ 	.byte	0x04, 0x28
        /*0082*/ 	.short	(.L_2309 - .L_2308)


	//   ....[0]....
.L_2308:
        /*0084*/ 	.word	0x00001290


	//   ....[1]....
        /*0088*/ 	.word	0x00001730


	//   ....[2]....
        /*008c*/ 	.word	0x00004b20


	//   ....[3]....
        /*0090*/ 	.word	0x00004b30


	//   ....[4]....
        /*0094*/ 	.word	0x00004b80


	//   ....[5]....
        /*0098*/ 	.word	0x00004ba0


	//   ....[6]....
        /*009c*/ 	.word	0x00004c10


	//   ....[7]....
        /*00a0*/ 	.word	0x00004c30


	//   ....[8]....
        /*00a4*/ 	.word	0x00004c60


	//   ....[9]....
        /*00a8*/ 	.word	0x00004c80


	//   ....[10]....
        /*00ac*/ 	.word	0x00004cb0


	//   ....[11]....
        /*00b0*/ 	.word	0x00004cd0


	//   ....[12]....
        /*00b4*/ 	.word	0x00004d10


	//   ....[13]....
        /*00b8*/ 	.word	0x00004d50


	//   ....[14]....
        /*00bc*/ 	.word	0x00005640


	//   ....[15]....
        /*00c0*/ 	.word	0x00006180


	//   ....[16]....
        /*00c4*/ 	.word	0x00006be0


	//----- nvinfo : EIATTR_EXIT_INSTR_OFFSETS
	.align		4
.L_2309:
        /*00c8*/ 	.byte	0x04, 0x1c
        /*00ca*/ 	.short	(.L_2311 - .L_2310)


	//   ....[0]....
.L_2310:
        /*00cc*/ 	.word	0x000002c0


	//   ....[1]....
        /*00d0*/ 	.word	0x000071d0


	//----- nvinfo : EIATTR_MAX_THREADS
	.align		4
.L_2311:
        /*00d4*/ 	.byte	0x04, 0x05
        /*00d6*/ 	.short	(.L_2313 - .L_2312)
.L_2312:
        /*00d8*/ 	.word	0x00000080
        /*00dc*/ 	.word	0x00000001
        /*00e0*/ 	.word	0x00000001


	//----- nvinfo : EIATTR_CRS_STACK_SIZE
	.align		4
.L_2313:
        /*00e4*/ 	.byte	0x04, 0x1e
        /*00e6*/ 	.short	(.L_2315 - .L_2314)
.L_2314:
        /*00e8*/ 	.word	0x00000000
.L_2315:


//--------------------- .nv.info._Z25selective_scan_fwd_kernelI32Selective_Scan_fwd_kernel_traitsILi128ELi16ELi1ELb0ELb0ELb1ELb0EN3c108BFloat16EfEEv13SSMParamsBase --------------------------
	.section	.nv.info._Z25selective_scan_fwd_kernelI32Selective_Scan_fwd_kernel_traitsILi128ELi16ELi1ELb0ELb0ELb1ELb0EN3c108BFloat16EfEEv13SSMParamsBase,"",@"SHT_CUDA_INFO"
	.sectionflags	@""
	.align	4


	//----- nvinfo : EIATTR_CUDA_API_VERSION
	.align		4
        /*0000*/ 	.byte	0x04, 0x37
        /*0002*/ 	.short	(.L_2317 - .L_2316)
.L_2316:
        /*0004*/ 	.word	0x00000082


	//----- nvinfo : EIATTR_SW2861232_WAR
	.align		4
.L_2317:
        /*0008*/ 	.byte	0x01, 0x35
	.zero		2


	//----- nvinfo : EIATTR_PARAM_CBANK
	.align		4
        /*000c*/ 	.byte	0x04, 0x0a
        /*000e*/ 	.short	(.L_2319 - .L_2318)
	.align		4
.L_2318:
        /*0010*/ 	.word	index@(.nv.constant0._Z25selective_scan_fwd_kernelI32Selective_Scan_fwd_kernel_traitsILi128ELi16ELi1ELb0ELb0ELb1ELb0EN3c108BFloat16EfEEv13SSMParamsBase)
        /*0014*/ 	.short	0x0160
        /*0016*/ 	.short	0x0118


	//----- nvinfo : EIATTR_CBANK_PARAM_SIZE
	.align		4
.L_2319:
        /*0018*/ 	.byte	0x03, 0x19
        /*001a*/ 	.short	0x0118


	//----- nvinfo : EIATTR_KPARAM_INFO
	.align		4
        /*001c*/ 	.byte	0x04, 0x17
        /*001e*/ 	.short	(.L_2321 - .L_2320)
.L_2320:
        /*0020*/ 	.word	0x00000000
        /*0024*/ 	.short	0x0000
        /*0026*/ 	.short	0x0000
        /*0028*/ 	.byte	0x00, 0xf0, 0x61, 0x04


	//----- nvinfo : EIATTR_MAXREG_COUNT
	.align		4
.L_2321:
        /*002c*/ 	.byte	0x03, 0x1b
        /*002e*/ 	.short	0x00a8


	//----- nvinfo : EIATTR_NUM_BARRIERS
	.align		4
        /*0030*/ 	.byte	0x02, 0x4c
        /*0032*/ 	.byte	0x01
	.zero		1


	//----- nvinfo : EIATTR_MERCURY_ISA_VERSION
	.align		4
        /*0034*/ 	.byte	0x03, 0x5f
        /*0036*/ 	.short	0x0000


	//----- nvinfo : EIATTR_COOP_GROUP_MASK_REGIDS
	.align		4
        /*0038*/ 	.byte	0x04, 0x29
        /*003a*/ 	.short	(.L_2323 - .L_2322)


	//   ....[0]....
.L_2322:
        /*003c*/ 	.word	0xffffffff


	//   ....[1]....
        /*0040*/ 	.word	0xffffffff


	//   ....[2]....
        /*0044*/ 	.word	0xffffffff


	//   ....[3]....
        /*0048*/ 	.word	0xffffffff


	//   ....[4]....
        /*004c*/ 	.word	0xffffffff


	//   ....[5]....
        /*0050*/ 	.word	0xffffffff


	//   ....[6]....
        /*0054*/ 	.word	0xffffffff


	//   ....[7]....
        /*0058*/ 	.word	0xffffffff


	//   ....[8]....
        /*005c*/ 	.word	0xffffffff


	//   ....[9]....
        /*0060*/ 	.word	0xffffffff


	//   ....[10]....
        /*0064*/ 	.word	0xffffffff


	//   ....[11]....
        /*0068*/ 	.word	0xffffffff


	//   ....[12]....
        /*006c*/ 	.word	0xffffffff


	//   ....[13]....
        /*0070*/ 	.word	0xffffffff


	//   ....[14]....
        /*0074*/ 	.word	0xffffffff


	//   ....[15]....
        /*0078*/ 	.word	0xffffffff


	//----- nvinfo : EIATTR_COOP_GROUP_INSTR_OFFSETS
	.align		4
.L_2323:
        /*007c*/ 	.byte	0x04, 0x28
        /*007e*/ 	.short	(.L_2325 - .L_2324)


	//   ....[0]....
.L_2324:
        /*0080*/ 	.word	0x00001340


	//   ....[1]....
        /*0084*/ 	.word	0x000017d0


	//   ....[2]....
        /*0088*/ 	.word	0x00005030


	//   ....[3]....
        /*008c*/ 	.word	0x000050a0


	//   ....[4]....
        /*0090*/ 	.word	0x00005100


	//   ....[5]....
        /*0094*/ 	.word	0x00005180


	//   ....[6]....
        /*0098*/ 	.word	0x000051e0


	//   ....[7]....
        /*009c*/ 	.word	0x00005280


	//   ....[8]....
        /*00a0*/ 	.word	0x000052c0


	//   ....[9]....
        /*00a4*/ 	.word	0x00005320


	//   ....[10]....
        /*00a8*/ 	.word	0x00005370


	//   ....[11]....
        /*00ac*/ 	.word	0x000053d0


	//   ....[12]....
        /*00b0*/ 	.word	0x00005400


	//   ....[13]....
        /*00b4*/ 	.word	0x00005480


	//   ....[14]....
        /*00b8*/ 	.word	0x00005490


	//   ....[15]....
        /*00bc*/ 	.word	0x00005ee0


	//----- nvinfo : EIATTR_EXIT_INSTR_OFFSETS
	.align		4
.L_2325:
        /*00c0*/ 	.byte	0x04, 0x1c
        /*00c2*/ 	.short	(.L_2327 - .L_2326)


	//   ....[0]....
.L_2326:
        /*00c4*/ 	.word	0x00000470


	//   ....[1]....
        /*00c8*/ 	.word	0x00006520


	//----- nvinfo : EIATTR_MAX_THREADS
	.align		4
.L_2327:
        /*00cc*/ 	.byte	0x04, 0x05
        /*00ce*/ 	.short	(.L_2329 - .L_2328)
.L_2328:
        /*00d0*/ 	.word	0x00000080
        /*00d4*/ 	.word	0x00000001
        /*00d8*/ 	.word	0x00000001


	//----- nvinfo : EIATTR_CRS_STACK_SIZE
	.align		4
.L_2329:
        /*00dc*/ 	.byte	0x04, 0x1e
        /*00de*/ 	.short	(.L_2331 - .L_2330)
.L_2330:
        /*00e0*/ 	.word	0x00000000
.L_2331:


//--------------------- .nv.info._Z25selective_scan_fwd_kernelI32Selective_Scan_fwd_kernel_traitsILi128ELi16ELi1ELb0ELb0ELb1ELb1EN3c108BFloat16EfEEv13SSMParamsBase --------------------------
	.section	.nv.info._Z25selective_scan_fwd_kernelI32Selective_Scan_fwd_kernel_traitsILi128ELi16ELi1ELb0ELb0ELb1ELb1EN3c108BFloat16EfEEv13SSMParamsBase,"",@"SHT_CUDA_INFO"
	.sectionflags	@""
	.align	4


	//----- nvinfo : EIATTR_CUDA_API_VERSION
	.align		4
        /*0000*/ 	.byte	0x04, 0x37
        /*0002*/ 	.short	(.L_2333 - .L_2332)
.L_2332:
        /*0004*/ 	.word	0x00000082


	//----- nvinfo : EIATTR_SW2861232_WAR
	.align		4
.L_2333:
        /*0008*/ 	.byte	0x01, 0x35
	.zero		2


	//----- nvinfo : EIATTR_PARAM_CBANK
	.align		4
        /*000c*/ 	.byte	0x04, 0x0a
        /*000e*/ 	.short	(.L_2335 - .L_2334)
	.align		4
.L_2334:
        /*0010*/ 	.word	index@(.nv.constant0._Z25selective_scan_fwd_kernelI32Selective_Scan_fwd_kernel_traitsILi128ELi16ELi1ELb0ELb0ELb1ELb1EN3c108BFloat16EfEEv13SSMParamsBase)
        /*0014*/ 	.short	0x0160
        /*0016*/ 	.short	0x0118


	//----- nvinfo : EIATTR_CBANK_PARAM_SIZE
	.align		4
.L_2335:
        /*0018*/ 	.byte	0x03, 0x19
        /*001a*/ 	.short	0x0118


	//----- nvinfo : EIATTR_KPARAM_INFO
	.align		4
        /*001c*/ 	.byte	0x04, 0x17
        /*001e*/ 	.short	(.L_2337 - .L_2336)
.L_2336:
        /*0020*/ 	.word	0x00000000
        /*0024*/ 	.short	0x0000
        /*0026*/ 	.short	0x0000
        /*0028*/ 	.byte	0x00, 0xf0, 0x61, 0x04


	//----- nvinfo : EIATTR_MAXREG_COUNT
	.align		4
.L_2337:
        /*002c*/ 	.byte	0x03, 0x1b
        /*002e*/ 	.short	0x00a8


	//----- nvinfo : EIATTR_NUM_BARRIERS
	.align		4
        /*0030*/ 	.byte	0x02, 0x4c
        /*0032*/ 	.byte	0x01
	.zero		1


	//----- nvinfo : EIATTR_MERCURY_ISA_VERSION
	.align		4
        /*0034*/ 	.byte	0x03, 0x5f
        /*0036*/ 	.short	0x0000


	//----- nvinfo : EIATTR_COOP_GROUP_MASK_REGIDS
	.align		4
        /*0038*/ 	.byte	0x04, 0x29
        /*003a*/ 	.short	(.L_2339 - .L_2338)


	//   ....[0]....
.L_2338:
        /*003c*/ 	.word	0xffffffff


	//   ....[1]....
        /*0040*/ 	.word	0xffffffff


	//   ....[2]....
        /*0044*/ 	.word	0xffffffff


	//   ....[3]....
        /*0048*/ 	.word	0xffffffff


	//   ....[4]....
        /*004c*/ 	.word	0xffffffff


	//   ....[5]....
        /*0050*/ 	.word	0xffffffff


	//   ....[6]....
        /*0054*/ 	.word	0xffffffff


	//   ....[7]....
        /*0058*/ 	.word	0xffffffff


	//   ....[8]....
        /*005c*/ 	.word	0xffffffff


	//   ....[9]....
        /*0060*/ 	.word	0xffffffff


	//   ....[10]....
        /*0064*/ 	.word	0xffffffff


	//   ....[11]....
        /*0068*/ 	.word	0xffffffff


	//   ....[12]....
        /*006c*/ 	.word	0xffffffff


	//   ....[13]....
        /*0070*/ 	.word	0xffffffff


	//   ....[14]....
        /*0074*/ 	.word	0xffffffff


	//   ....[15]....
        /*0078*/ 	.word	0xffffffff


	//   ....[16]....
        /*007c*/ 	.word	0xffffffff


	//   ....[17]....
        /*0080*/ 	.word	0xffffffff


	//----- nvinfo : EIATTR_COOP_GROUP_INSTR_OFFSETS
	.align		4
.L_2339:
        /*0084*/ 	.byte	0x04, 0x28
        /*0086*/ 	.short	(.L_2341 - .L_2340)


	//   ....[0]....
.L_2340:
        /*0088*/ 	.word	0x00001340


	//   ....[1]....
        /*008c*/ 	.word	0x000017d0


	//   ....[2]....
        /*0090*/ 	.word	0x00004f60


	//   ....[3]....
        /*0094*/ 	.word	0x000050e0


	//   ....[4]....
        /*0098*/ 	.word	0x00005100


	//   ....[5]....
        /*009c*/ 	.word	0x000051c0


	//   ....[6]....
        /*00a0*/ 	.word	0x000051f0


	//   ....[7]....
        /*00a4*/ 	.word	0x000052d0


	//   ....[8]....
        /*00a8*/ 	.word	0x000052e0


	//   ....[9]....
        /*00ac*/ 	.word	0x00005360


	//   ....[10]....
        /*00b0*/ 	.word	0x00005390


	//   ....[11]....
        /*00b4*/ 	.word	0x000053e0


	//   ....[12]....
        /*00b8*/ 	.word	0x00005400


	//   ....[13]....
        /*00bc*/ 	.word	0x00005480


	//   ....[14]....
        /*00c0*/ 	.word	0x00005490


	//   ....[15]....
        /*00c4*/ 	.word	0x00005f80


	//   ....[16]....
        /*00c8*/ 	.word	0x00006a60


	//   ....[17]....
        /*00cc*/ 	.word	0x000074a0


	//----- nvinfo : EIATTR_EXIT_INSTR_OFFSETS
	.align		4
.L_2341:
        /*00d0*/ 	.byte	0x04, 0x1c
        /*00d2*/ 	.short	(.L_2343 - .L_2342)


	//   ....[0]....
.L_2342:
        /*00d4*/ 	.word	0x00000470


	//   ....[1]....
        /*00d8*/ 	.word	0x00007ab0


	//----- nvinfo : EIATTR_MAX_THREADS
	.align		4
.L_2343:
        /*00dc*/ 	.byte	0x04, 0x05
        /*00de*/ 	.short	(.L_2345 - .L_2344)
.L_2344:
        /*00e0*/ 	.word	0x00000080
        /*00e4*/ 	.word	0x00000001
        /*00e8*/ 	.word	0x00000001


	//----- nvinfo : EIATTR_CRS_STACK_SIZE
	.align		4
.L_2345:
        /*00ec*/ 	.byte	0x04, 0x1e
        /*00ee*/ 	.short	(.L_2347 - .L_2346)
.L_2346:
        /*00f0*/ 	.word	0x00000000
.L_2347:


//--------------------- .nv.info._Z25selective_scan_fwd_kernelI32Selective_Scan_fwd_kernel_traitsILi128ELi16ELi1ELb0ELb1ELb0ELb0EN3c108BFloat16EfEEv13SSMParamsBase --------------------------
	.section	.nv.info._Z25selective_scan_fwd_kernelI32Selective_Scan_fwd_kernel_traitsILi128ELi16ELi1ELb0ELb1ELb0ELb0EN3c108BFloat16EfEEv13SSMParamsBase,"",@"SHT_CUDA_INFO"
	.sectionflags	@""
	.align	4


	//----- nvinfo : EIATTR_CUDA_API_VERSION
	.align		4
        /*0000*/ 	.byte	0x04, 0x37
        /*0002*/ 	.short	(.L_2349 - .L_2348)
.L_2348:
        /*0004*/ 	.word	0x00000082


	//----- nvinfo : EIATTR_SW2861232_WAR
	.align		4
.L_2349:
        /*0008*/ 	.byte	0x01, 0x35
	.zero		2


	//----- nvinfo : EIATTR_PARAM_CBANK
	.align		4
        /*000c*/ 	.byte	0x04, 0x0a
        /*000e*/ 	.short	(.L_2351 - .L_2350)
	.align		4
.L_2350:
        /*0010*/ 	.word	index@(.nv.constant0._Z25selective_scan_fwd_kernelI32Selective_Scan_fwd_kernel_traitsILi128ELi16ELi1ELb0ELb1ELb0ELb0EN3c108BFloat16EfEEv13SSMParamsBase)
        /*0014*/ 	.short	0x0160
        /*0016*/ 	.short	0x0118


	//----- nvinfo : EIATTR_CBANK_PARAM_SIZE
	.align		4
.L_2351:
        /*0018*/ 	.byte	0x03, 0x19
        /*001a*/ 	.short	0x0118


	//----- nvinfo : EIATTR_KPARAM_INFO
	.align		4
        /*001c*/ 	.byte	0x04, 0x17
        /*001e*/ 	.short	(.L_2353 - .L_2352)
.L_2352:
        /*0020*/ 	.word	0x00000000
        /*0024*/ 	.short	0x0000
        /*0026*/ 	.short	0x0000
        /*0028*/ 	.byte	0x00, 0xf0, 0x61, 0x04


	//----- nvinfo : EIATTR_MAXREG_COUNT
	.align		4
.L_2353:
        /*002c*/ 	.byte	0x03, 0x1b
        /*002e*/ 	.short	0x00a8


	//----- nvinfo : EIATTR_NUM_BARRIERS
	.align		4
        /*0030*/ 	.byte	0x02, 0x4c
        /*0032*/ 	.byte	0x01
	.zero		1


	//----- nvinfo : EIATTR_MERCURY_ISA_VERSION
	.align		4
        /*0034*/ 	.byte	0x03, 0x5f
        /*0036*/ 	.short	0x0000


	//----- nvinfo : EIATTR_COOP_GROUP_MASK_REGIDS
	.align		4
        /*0038*/ 	.byte	0x04, 0x29
        /*003a*/ 	.short	(.L_2355 - .L_2354)


	//   ....[0]....
.L_2354:
        /*003c*/ 	.word	0xffffffff


	//   ....[1]....
        /*0040*/ 	.word	0xffffffff


	//   ....[2]....
        /*0044*/ 	.word	0xffffffff


	//   ....[3]....
        /*0048*/ 	.word	0xffffffff


	//   ....[4]....
        /*004c*/ 	.word	0xffffffff


	//   ....[5]....
        /*0050*/ 	.word	0xffffffff


	//   ....[6]....
        /*0054*/ 	.word	0xffffffff


	//   ....[7]....
        /*0058*/ 	.word	0xffffffff


	//   ....[8]....
        /*005c*/ 	.word	0xffffffff


	//   ....[9]....
        /*0060*/ 	.word	0xffffffff


	//   ....[10]....
        /*0064*/ 	.word	0xffffffff


	//   ....[11]....
        /*0068*/ 	.word	0xffffffff


	//   ....[12]....
        /*006c*/ 	.word	0xffffffff


	//   ....[13]....
        /*0070*/ 	.word	0xffffffff


	//   ....[14]....
        /*0074*/ 	.word	0xffffffff


	//   ....[15]....
        /*0078*/ 	.word	0xffffffff


	//----- nvinfo : EIATTR_COOP_GROUP_INSTR_OFFSETS
	.align		4
.L_2355:
        /*007c*/ 	.byte	0x04, 0x28
        /*007e*/ 	.short	(.L_2357 - .L_2356)


	//   ....[0]....
.L_2356:
        /*0080*/ 	.word	0x000014e0


	//   ....[1]....
        /*0084*/ 	.word	0x00001920


	//   ....[2]....
        /*0088*/ 	.word	0x00004960


	//   ....[3]....
        /*008c*/ 	.word	0x00005360


	//   ....[4]....
        /*0090*/ 	.word	0x00005380


	//   ....[5]....
        /*0094*/ 	.word	0x000053b0


	//   ....[6]....
        /*0098*/ 	.word	0x000053d0


	//   ....[7]....
        /*009c*/ 	.word	0x00005400


	//   ....[8]....
        /*00a0*/ 	.word	0x00005420


	//   ....[9]....
        /*00a4*/ 	.word	0x00005480


	//   ....[10]....
        /*00a8*/ 	.word	0x000054b0


	//   ....[11]....
        /*00ac*/ 	.word	0x00005570


	//   ....[12]....
        /*00b0*/ 	.word	0x00005580


	//   ....[13]....
        /*00b4*/ 	.word	0x00005680


	//   ....[14]....
        /*00b8*/ 	.word	0x00005690


	//   ....[15]....
        /*00bc*/ 	.word	0x00005ea0


	//----- nvinfo : EIATTR_EXIT_INSTR_OFFSETS
	.align		4
.L_2357:
        /*00c0*/ 	.byte	0x04, 0x1c
        /*00c2*/ 	.short	(.L_2359 - .L_2358)


	//   ....[0]....
.L_2358:
        /*00c4*/ 	.word	0x00000420


	//   ....[1]....
        /*00c8*/ 	.word	0x000064a0


	//----- nvinfo : EIATTR_MAX_THREADS
	.align		4
.L_2359:
        /*00cc*/ 	.byte	0x04, 0x05
        /*00ce*/ 	.short	(.L_2361 - .L_2360)
.L_2360:
        /*00d0*/ 	.word	0x00000080
        /*00d4*/ 	.word	0x00000001
        /*00d8*/ 	.word	0x00000001


	//----- nvinfo : EIATTR_CRS_STACK_SIZE
	.align		4
.L_2361:
        /*00dc*/ 	.byte	0x04, 0x1e
        /*00de*/ 	.short	(.L_2363 - .L_2362)
.L_2362:
        /*00e0*/ 	.word	0x00000000
.L_2363:


//--------------------- .nv.info._Z25selective_scan_fwd_kernelI32Selective_Scan_fwd_kernel_traitsILi128ELi16ELi1ELb0ELb1ELb0ELb1EN3c108BFloat16EfEEv13SSMParamsBase --------------------------
	.section	.nv.info._Z25selective_scan_fwd_kernelI32Selective_Scan_fwd_kernel_traitsILi128ELi16ELi1ELb0ELb1ELb0ELb1EN3c108BFloat16EfEEv13SSMParamsBase,"",@"SHT_CUDA_INFO"
	.sectionflags	@""
	.align	4


	//----- nvinfo : EIATTR_CUDA_API_VERSION
	.align		4
        /*0000*/ 	.byte	0x04, 0x37
        /*0002*/ 	.short	(.L_2365 - .L_2364)
.L_2364:
        /*0004*/ 	.word	0x00000082


	//----- nvinfo : EIATTR_SW2861232_WAR
	.align		4
.L_2365:
        /*0008*/ 	.byte	0x01, 0x35
	.zero		2


	//----- nvinfo : EIATTR_PARAM_CBANK
	.align		4
        /*000c*/ 	.byte	0x04, 0x0a
        /*000e*/ 	.short	(.L_2367 - .L_2366)
	.align		4
.L_2366:
        /*0010*/ 	.word	index@(.nv.constant0._Z25selective_scan_fwd_kernelI32Selective_Scan_fwd_kernel_traitsILi128ELi16ELi1ELb0ELb1ELb0ELb1EN3c108BFloat16EfEEv13SSMParamsBase)
        /*0014*/ 	.short	0x0160
        /*0016*/ 	.short	0x0118


	//----- nvinfo : EIATTR_CBANK_PARAM_SIZE
	.align		4
.L_2367:
        /*0018*/ 	.byte	0x03, 0x19
        /*001a*/ 	.short	0x0118


	//----- nvinfo : EIATTR_KPARAM_INFO
	.align		4
        /*001c*/ 	.byte	0x04, 0x17
        /*001e*/ 	.short	(.L_2369 - .L_2368)
.L_2368:
        /*0020*/ 	.word	0x00000000
        /*0024*/ 	.short	0x0000
        /*0026*/ 	.short	0x0000
        /*0028*/ 	.byte	0x00, 0xf0, 0x61, 0x04


	//----- nvinfo : EIATTR_MAXREG_COUNT
	.align		4
.L_2369:
        /*002c*/ 	.byte	0x03, 0x1b
        /*002e*/ 	.short	0x00a8


	//----- nvinfo : EIATTR_NUM_BARRIERS
	.align		4
        /*0030*/ 	.byte	0x02, 0x4c
        /*0032*/ 	.byte	0x01
	.zero		1


	//----- nvinfo : EIATTR_MERCURY_ISA_VERSION
	.align		4
        /*0034*/ 	.byte	0x03, 0x5f
        /*0036*/ 	.short	0x0000


	//----- nvinfo : EIATTR_COOP_GROUP_MASK_REGIDS
	.align		4
        /*0038*/ 	.byte	0x04, 0x29
        /*003a*/ 	.short	(.L_2371 - .L_2370)


	//   ....[0]....
.L_2370:
        /*003c*/ 	.word	0xffffffff


	//   ....[1]....
        /*0040*/ 	.word	0xffffffff


	//   ....[2]....
        /*0044*/ 	.word	0xffffffff


	//   ....[3]....
        /*0048*/ 	.word	0xffffffff


	//   ....[4]....
        /*004c*/ 	.word	0xffffffff


	//   ....[5]....
        /*0050*/ 	.word	0xffffffff


	//   ....[6]....
        /*0054*/ 	.word	0xffffffff


	//   ....[7]....
        /*0058*/ 	.word	0xffffffff


	//   ....[8]....
        /*005c*/ 	.word	0xffffffff


	//   ....[9]....
        /*0060*/ 	.word	0xffffffff


	//   ....[10]....
        /*0064*/ 	.word	0xffffffff


	//   ....[11]....
        /*0068*/ 	.word	0xffffffff


	//   ....[12]....
        /*006c*/ 	.word	0xffffffff


	//   ....[13]....
        /*0070*/ 	.word	0xffffffff


	//   ....[14]....
        /*0074*/ 	.word	0xffffffff


	//   ....[15]....
        /*0078*/ 	.word	0xffffffff


	//   ....[16]....
        /*007c*/ 	.word	0xffffffff


	//   ....[17]....
        /*0080*/ 	.word	0xffffffff


	//----- nvinfo : EIATTR_COOP_GROUP_INSTR_OFFSETS
	.align		4
.L_2371:
        /*0084*/ 	.byte	0x04, 0x28
        /*0086*/ 	.short	(.L_2373 - .L_2372)


	//   ....[0]....
.L_2372:
        /*0088*/ 	.word	0x000014a0


	//   ....[1]....
        /*008c*/ 	.word	0x00001920


	//   ....[2]....
        /*0090*/ 	.word	0x00004960


	//   ....[3]....
        /*0094*/ 	.word	0x00005360


	//   ....[4]....
        /*0098*/ 	.word	0x00005380


	//   ....[5]....
        /*009c*/ 	.word	0x000053b0


	//   ....[6]....
        /*00a0*/ 	.word	0x000053d0


	//   ....[7]....
        /*00a4*/ 	.word	0x00005400


	//   ....[8]....
        /*00a8*/ 	.word	0x00005420


	//   ....[9]....
        /*00ac*/ 	.word	0x00005480


	//   ....[10]....
        /*00b0*/ 	.word	0x000054b0


	//   ....[11]....
        /*00b4*/ 	.word	0x00005570


	//   ....[12]....
        /*00b8*/ 	.word	0x00005580


	//   ....[13]....
        /*00bc*/ 	.word	0x00005680


	//   ....[14]....
        /*00c0*/ 	.word	0x00005690


	//   ....[15]....
        /*00c4*/ 	.word	0x00005f30


	//   ....[16]....
        /*00c8*/ 	.word	0x00006a50


	//   ....[17]....
        /*00cc*/ 	.word	0x000074a0


	//----- nvinfo : EIATTR_EXIT_INSTR_OFFSETS
	.align		4
.L_2373:
        /*00d0*/ 	.byte	0x04, 0x1c
        /*00d2*/ 	.short	(.L_2375 - .L_2374)


	//   ....[0]....
.L_2374:
        /*00d4*/ 	.word	0x00000420


	//   ....[1]....
        /*00d8*/ 	.word	0x00007a90


	//----- nvinfo : EIATTR_MAX_THREADS
	.align		4
.L_2375:
        /*00dc*/ 	.byte	0x04, 0x05
        /*00de*/ 	.short	(.L_2377 - .L_2376)
.L_2376:
        /*00e0*/ 	.word	0x00000080
        /*00e4*/ 	.word	0x00000001
        /*00e8*/ 	.word	0x00000001


	//----- nvinfo : EIATTR_CRS_STACK_SIZE
	.align		4
.L_2377:
        /*00ec*/ 	.byte	0x04, 0x1e
        /*00ee*/ 	.short	(.L_2379 - .L_2378)
.L_2378:
        /*00f0*/ 	.word	0x00000000
.L_2379:


//--------------------- .nv.info._Z25selective_scan_fwd_kernelI32Selective_Scan_fwd_kernel_traitsILi128ELi16ELi1ELb0ELb1ELb1ELb0EN3c108BFloat16EfEEv13SSMParamsBase --------------------------
	.section	.nv.info._Z25selective_scan_fwd_kernelI32Selective_Scan_fwd_kernel_traitsILi128ELi16ELi1ELb0ELb1ELb1ELb0EN3c108BFloat16EfEEv13SSMParamsBase,"",@"SHT_CUDA_INFO"
	.sectionflags	@""
	.align	4


	//----- nvinfo : EIATTR_CUDA_API_VERSION
	.align		4
        /*0000*/ 	.byte	0x04, 0x37
        /*0002*/ 	.short	(.L_2381 - .L_2380)
.L_2380:
        /*0004*/ 	.word	0x00000082


	//----- nvinfo : EIATTR_SW2861232_WAR
	.align		4
.L_2381:
        /*0008*/ 	.byte	0x01, 0x35
	.zero		2


	//----- nvinfo : EIATTR_PARAM_CBANK
	.align		4
        /*000c*/ 	.byte	0x04, 0x0a
        /*000e*/ 	.short	(.L_2383 - .L_2382)
	.align		4
.L_2382:
        /*0010*/ 	.word	index@(.nv.constant0._Z25selective_scan_fwd_kernelI32Selective_Scan_fwd_kernel_traitsILi128ELi16ELi1ELb0ELb1ELb1ELb0EN3c108BFloat16EfEEv13SSMParamsBase)
        /*0014*/ 	.short	0x0160
        /*0016*/ 	.short	0x0118


	//----- nvinfo : EIATTR_CBANK_PARAM_SIZE
	.align		4
.L_2383:
        /*0018*/ 	.byte	0x03, 0x19
        /*001a*/ 	.short	0x0118


	//----- nvinfo : EIATTR_KPARAM_INFO
	.align		4
        /*001c*/ 	.byte	0x04, 0x17
        /*001e*/ 	.short	(.L_2385 - .L_2384)
.L_2384:
        /*0020*/ 	.word	0x00000000
        /*0024*/ 	.short	0x0000
        /*0026*/ 	.short	0x0000
        /*0028*/ 	.byte	0x00, 0xf0, 0x61, 0x04


	//----- nvinfo : EIATTR_MAXREG_COUNT
	.align		4
.L_2385:
        /*002c*/ 	.byte	0x03, 0x1b
        /*002e*/ 	.short	0x00a8


	//----- nvinfo : EIATTR_NUM_BARRIERS
	.align		4
        /*0030*/ 	.byte	0x02, 0x4c
        /*0032*/ 	.byte	0x01
	.zero		1


	//----- nvinfo : EIATTR_MERCURY_ISA_VERSION
	.align		4
        /*0034*/ 	.byte	0x03, 0x5f
        /*0036*/ 	.short	0x0000


	//----- nvinfo : EIATTR_COOP_GROUP_MASK_REGIDS
	.align		4
        /*0038*/ 	.byte	0x04, 0x29
        /*003a*/ 	.short	(.L_2387 - .L_2386)


	//   ....[0]....
.L_2386:
        /*003c*/ 	.word	0xffffffff


	//   ....[1]....
        /*0040*/ 	.word	0xffffffff


	//   ....[2]....
        /*0044*/ 	.word	0xffffffff


	//   ....[3]....
        /*0048*/ 	.word	0xffffffff


	//   ....[4]....
        /*004c*/ 	.word	0xffffffff


	//   ....[5]....
        /*0050*/ 	.word	0xffffffff


	//   ....[6]....
        /*0054*/ 	.word	0xffffffff


	//   ....[7]....
        /*0058*/ 	.word	0xffffffff


	//   ....[8]....
        /*005c*/ 	.word	0xffffffff


	//   ....[9]....
        /*0060*/ 	.word	0xffffffff


	//   ....[10]....
        /*0064*/ 	.word	0xffffffff


	//   ....[11]....
        /*0068*/ 	.word	0xffffffff


	//   ....[12]....
        /*006c*/ 	.word	0xffffffff


	//   ....[13]....
        /*0070*/ 	.word	0xffffffff


	//   ....[14]....
        /*0074*/ 	.word	0xffffffff


	//   ....[15]....
        /*0078*/ 	.word	0xffffffff


	//   ....[16]....
        /*007c*/ 	.word	0xffffffff


	//----- nvinfo : EIATTR_COOP_GROUP_INSTR_OFFSETS
	.align		4
.L_2387:
        /*0080*/ 	.byte	0x04, 0x28
        /*0082*/ 	.short	(.L_2389 - .L_2388)


	//   ....[0]....
.L_2388:
        /*0084*/ 	.word	0x00001020


	//   ....[1]....
        /*0088*/ 	.word	0x00001400


	//   ....[2]....
        /*008c*/ 	.word	0x000044d0


	//   ....[3]....
        /*0090*/ 	.word	0x00005240


	//   ....[4]....
        /*0094*/ 	.word	0x00005250


	//   ....[5]....
        /*0098*/ 	.word	0x00005290


	//   ....[6]....
        /*009c*/ 	.word	0x000052a0


	//   ....[7]....
        /*00a0*/ 	.word	0x000052f0


	//   ....[8]....
        /*00a4*/ 	.word	0x00005300


	//   ....[9]....
        /*00a8*/ 	.word	0x000053b0


	//   ....[10]....
        /*00ac*/ 	.word	0x000053c0


	//   ....[11]....
        /*00b0*/ 	.word	0x00005570


	//   ....[12]....
        /*00b4*/ 	.word	0x00005630


	//   ....[13]....
        /*00b8*/ 	.word	0x000058b0


	//   ....[14]....
        /*00bc*/ 	.word	0x00005a10


	//   ....[15]....
        /*00c0*/ 	.word	0x00005a20


	//   ....[16]....
        /*00c4*/ 	.word	0x000062e0


	//----- nvinfo : EIATTR_EXIT_INSTR_OFFSETS
	.align		4
.L_2389:
        /*00c8*/ 	.byte	0x04, 0x1c
        /*00ca*/ 	.short	(.L_2391 - .L_2390)


	//   ....[0]....
.L_2390:
        /*00cc*/ 	.word	0x00000390


	//   ....[1]....
        /*00d0*/ 	.word	0x00006890


	//----- nvinfo : EIATTR_MAX_THREADS
	.align		4
.L_2391:
        /*00d4*/ 	.byte	0x04, 0x05
        /*00d6*/ 	.short	(.L_2393 - .L_2392)
.L_2392:
        /*00d8*/ 	.word	0x00000080
        /*00dc*/ 	.word	0x00000001
        /*00e0*/ 	.word	0x00000001


	//----- nvinfo : EIATTR_CRS_STACK_SIZE
	.align		4
.L_2393:
        /*00e4*/ 	.byte	0x04, 0x1e
        /*00e6*/ 	.short	(.L_2395 - .L_2394)
.L_2394:
        /*00e8*/ 	.word	0x00000000
.L_2395:


//--------------------- .nv.info._Z25selective_scan_fwd_kernelI32Selective_Scan_fwd_kernel_traitsILi128ELi16ELi1ELb0ELb1ELb1ELb1EN3c108BFloat16EfEEv13SSMParamsBase --------------------------
	.section	.nv.info._Z25selective_scan_fwd_kernelI32Selective_Scan_fwd_kernel_traitsILi128ELi16ELi1ELb0ELb1ELb1ELb1EN3c108BFloat16EfEEv13SSMParamsBase,"",@"SHT_CUDA_INFO"
	.sectionflags	@""
	.align	4


	//----- nvinfo : EIATTR_CUDA_API_VERSION
	.align		4
        /*0000*/ 	.byte	0x04, 0x37
        /*0002*/ 	.short	(.L_2397 - .L_2396)
.L_2396:
        /*0004*/ 	.word	0x00000082


	//----- nvinfo : EIATTR_SW2861232_WAR
	.align		4
.L_2397:
        /*0008*/ 	.byte	0x01, 0x35
	.zero		2


	//----- nvinfo : EIATTR_PARAM_CBANK
	.align		4
        /*000c*/ 	.byte	0x04, 0x0a
        /*000e*/ 	.short	(.L_2399 - .L_2398)
	.align		4
.L_2398:
        /*0010*/ 	.word	index@(.nv.constant0._Z25selective_scan_fwd_kernelI32Selective_Scan_fwd_kernel_traitsILi128ELi16ELi1ELb0ELb1ELb1ELb1EN3c108BFloat16EfEEv13SSMParamsBase)
        /*0014*/ 	.short	0x0160
        /*0016*/ 	.short	0x0118


	//----- nvinfo : EIATTR_CBANK_PARAM_SIZE
	.align		4
.L_2399:
        /*0018*/ 	.byte	0x03, 0x19
        /*001a*/ 	.short	0x0118


	//----- nvinfo : EIATTR_KPARAM_INFO
	.align		4
        /*001c*/ 	.byte	0x04, 0x17
        /*001e*/ 	.short	(.L_2401 - .L_2400)
.L_2400:
        /*0020*/ 	.word	0x00000000
        /*0024*/ 	.short	0x0000
        /*0026*/ 	.short	0x0000
        /*0028*/ 	.byte	0x00, 0xf0, 0x61, 0x04


	//----- nvinfo : EIATTR_MAXREG_COUNT
	.align		4
.L_2401:
        /*002c*/ 	.byte	0x03, 0x1b
        /*002e*/ 	.short	0x00a8


	//----- nvinfo : EIATTR_NUM_BARRIERS
	.align		4
        /*0030*/ 	.byte	0x02, 0x4c
        /*0032*/ 	.byte	0x01
	.zero		1


	//----- nvinfo : EIATTR_MERCURY_ISA_VERSION
	.align		4
        /*0034*/ 	.byte	0x03, 0x5f
        /*0036*/ 	.short	0x0000


	//----- nvinfo : EIATTR_COOP_GROUP_MASK_REGIDS
	.align		4
        /*0038*/ 	.byte	0x04, 0x29
        /*003a*/ 	.short	(.L_2403 - .L_2402)


	//   ....[0]....
.L_2402:
        /*003c*/ 	.word	0xffffffff


	//   ....[1]....
        /*0040*/ 	.word	0xffffffff


	//   ....[2]....
        /*0044*/ 	.word	0xffffffff


	//   ....[3]....
        /*0048*/ 	.word	0xffffffff


	//   ....[4]....
        /*004c*/ 	.word	0xffffffff


	//   ....[5]....
        /*0050*/ 	.word	0xffffffff


	//   ....[6]....
        /*0054*/ 	.word	0xffffffff


	//   ....[7]....
        /*0058*/ 	.word	0xffffffff


	//   ....[8]....
        /*005c*/ 	.word	0xffffffff


	//   ....[9]....
        /*0060*/ 	.word	0xffffffff


	//   ....[10]....
        /*0064*/ 	.word	0xffffffff


	//   ....[11]....
        /*0068*/ 	.word	0xffffffff


	//   ....[12]....
        /*006c*/ 	.word	0xffffffff


	//   ....[13]....
        /*0070*/ 	.word	0xffffffff


	//   ....[14]....
        /*0074*/ 	.word	0xffffffff


	//   ....[15]....
        /*0078*/ 	.word	0xffffffff


	//   ....[16]....
        /*007c*/ 	.word	0xffffffff


	//   ....[17]....
        /*0080*/ 	.word	0xffffffff


	//   ....[18]....
        /*0084*/ 	.word	0xffffffff


	//----- nvinfo : EIATTR_COOP_GROUP_INSTR_OFFSETS
	.align		4
.L_2403:
        /*0088*/ 	.byte	0x04, 0x28
        /*008a*/ 	.short	(.L_2405 - .L_2404)


	//   ....[0]....
.L_2404:
        /*008c*/ 	.word	0x00001020


	//   ....[1]....
        /*0090*/ 	.word	0x00001400


	//   ....[2]....
        /*0094*/ 	.word	0x00004560


	//   ....[3]....
        /*0098*/ 	.word	0x00005250


	//   ....[4]....
        /*009c*/ 	.word	0x00005260


	//   ....[5]....
        /*00a0*/ 	.word	0x000052a0


	//   ....[6]....
        /*00a4*/ 	.word	0x000052b0


	//   ....[7]....
        /*00a8*/ 	.word	0x000052f0


	//   ....[8]....
        /*00ac*/ 	.word	0x00005300


	//   ....[9]....
        /*00b0*/ 	.word	0x00005340


	//   ....[10]....
        /*00b4*/ 	.word	0x00005350


	//   ....[11]....
        /*00b8*/ 	.word	0x00005400


	//   ....[12]....
        /*00bc*/ 	.word	0x00005410


	//   ....[13]....
        /*00c0*/ 	.word	0x000055c0


	//   ....[14]....
        /*00c4*/ 	.word	0x00005720


	//   ....[15]....
        /*00c8*/ 	.word	0x00005730


	//   ....[16]....
        /*00cc*/ 	.word	0x000060a0


	//   ....[17]....
        /*00d0*/ 	.word	0x00006b70


	//   ....[18]....
        /*00d4*/ 	.word	0x000077b0


	//----- nvinfo : EIATTR_EXIT_INSTR_OFFSETS
	.align		4
.L_2405:
        /*00d8*/ 	.byte	0x04, 0x1c
        /*00da*/ 	.short	(.L_2407 - .L_2406)


	//   ....[0]....
.L_2406:
        /*00dc*/ 	.word	0x00000390


	//   ....[1]....
        /*00e0*/ 	.word	0x00007d40


	//----- nvinfo : EIATTR_MAX_THREADS
	.align		4
.L_2407:
        /*00e4*/ 	.byte	0x04, 0x05
        /*00e6*/ 	.short	(.L_2409 - .L_2408)
.L_2408:
        /*00e8*/ 	.word	0x00000080
        /*00ec*/ 	.word	0x00000001
        /*00f0*/ 	.word	0x00000001


	//----- nvinfo : EIATTR_CRS_STACK_SIZE
	.align		4
.L_2409:
        /*00f4*/ 	.byte	0x04, 0x1e
        /*00f6*/ 	.short	(.L_2411 - .L_2410)
.L_2410:
        /*00f8*/ 	.word	0x00000000
.L_2411:


//--------------------- .nv.info._Z25selective_scan_fwd_kernelI32Selective_Scan_fwd_kernel_traitsILi128ELi16ELi1ELb1ELb0ELb0ELb0EN3c108BFloat16EfEEv13SSMParamsBase --------------------------
	.section	.nv.info._Z25selective_scan_fwd_kernelI32Selective_Scan_fwd_kernel_traitsILi128ELi16ELi1ELb1ELb0ELb0ELb0EN3c108BFloat16EfEEv13SSMParamsBase,"",@"SHT_CUDA_INFO"
	.sectionflags	@""
	.align	4


	//----- nvinfo : EIATTR_CUDA_API_VERSION
	.align		4
        /*0000*/ 	.byte	0x04, 0x37
        /*0002*/ 	.short	(.L_2413 - .L_2412)
.L_2412:
        /*0004*/ 	.word	0x00000082


	//----- nvinfo : EIATTR_SW2861232_WAR
	.align		4
.L_2413:
        /*0008*/ 	.byte	0x01, 0x35
	.zero		2


	//----- nvinfo : EIATTR_PARAM_CBANK
	.align		4
        /*000c*/ 	.byte	0x04, 0x0a
        /*000e*/ 	.short	(.L_2415 - .L_2414)
	.align		4
.L_2414:
        /*0010*/ 	.word	index@(.nv.constant0._Z25selective_scan_fwd_kernelI32Selective_Scan_fwd_kernel_traitsILi128ELi16ELi1ELb1ELb0ELb0ELb0EN3c108BFloat16EfEEv13SSMParamsBase)
        /*0014*/ 	.short	0x0160
        /*0016*/ 	.short	0x0118


	//----- nvinfo : EIATTR_CBANK_PARAM_SIZE
	.align		4
.L_2415:
        /*0018*/ 	.byte	0x03, 0x19
        /*001a*/ 	.short	0x0118


	//----- nvinfo : EIATTR_KPARAM_INFO
	.align		4
        /*001c*/ 	.byte	0x04, 0x17
        /*001e*/ 	.short	(.L_2417 - .L_2416)
.L_2416:
        /*0020*/ 	.word	0x00000000
        /*0024*/ 	.short	0x0000
        /*0026*/ 	.short	0x0000
        /*0028*/ 	.byte	0x00, 0xf0, 0x61, 0x04


	//----- nvinfo : EIATTR_MAXREG_COUNT
	.align		4
.L_2417:
        /*002c*/ 	.byte	0x03, 0x1b
        /*002e*/ 	.short	0x00a8


	//----- nvinfo : EIATTR_NUM_BARRIERS
	.align		4
        /*0030*/ 	.byte	0x02, 0x4c
        /*0032*/ 	.byte	0x01
	.zero		1


	//----- nvinfo : EIATTR_MERCURY_ISA_VERSION
	.align		4
        /*0034*/ 	.byte	0x03, 0x5f
        /*0036*/ 	.short	0x0000


	//----- nvinfo : EIATTR_COOP_GROUP_MASK_REGIDS
	.align		4
        /*0038*/ 	.byte	0x04, 0x29
        /*003a*/ 	.short	(.L_2419 - .L_2418)


	//   ....[0]....
.L_2418:
        /*003c*/ 	.word	0xffffffff


	//   ....[1]....
        /*0040*/ 	.word	0xffffffff


	//   ....[2]....
        /*0044*/ 	.word	0xffffffff


	//   ....[3]....
        /*0048*/ 	.word	0xffffffff


	//   ....[4]....
        /*004c*/ 	.word	0xffffffff


	//   ....[5]....
        /*0050*/ 	.word	0xffffffff


	//   ....[6]....
        /*0054*/ 	.word	0xffffffff


	//   ....[7]....
        /*0058*/ 	.word	0xffffffff


	//   ....[8]....
        /*005c*/ 	.word	0xffffffff


	//   ....[9]....
        /*0060*/ 	.word	0xffffffff


	//   ....[10]....
        /*0064*/ 	.word	0xffffffff


	//   ....[11]....
        /*0068*/ 	.word	0xffffffff


	//   ....[12]....
        /*006c*/ 	.word	0xffffffff


	//   ....[13]....
        /*0070*/ 	.word	0xffffffff


	//   ....[14]....
        /*0074*/ 	.word	0xffffffff


	//----- nvinfo : EIATTR_COOP_GROUP_INSTR_OFFSETS
	.align		4
.L_2419:
        /*0078*/ 	.byte	0x04, 0x28
        /*007a*/ 	.short	(.L_2421 - .L_2420)


	//   ....[0]....
.L_2420:
        /*007c*/ 	.word	0x00000480


	//   ....[1]....
        /*0080*/ 	.word	0x00000540


	//   ....[2]....
        /*0084*/ 	.word	0x000033d0


	//   ....[3]....
        /*0088*/ 	.word	0x000033f0


	//   ....[4]....
        /*008c*/ 	.word	0x000034b0


	//   ....[5]....
        /*0090*/ 	.word	0x000034c0


	//   ....[6]....
        /*0094*/ 	.word	0x00003580


	//   ....[7]....
        /*0098*/ 	.word	0x000035a0


	//   ....[8]....
        /*009c*/ 	.word	0x000035d0


	//   ....[9]....
        /*00a0*/ 	.word	0x000035f0


	//   ....[10]....
        /*00a4*/ 	.word	0x00003620


	//   ....[11]....
        /*00a8*/ 	.word	0x00003640


	//   ....[12]....
        /*00ac*/ 	.word	0x00003690


	//   ....[13]....
        /*00b0*/ 	.word	0x000036e0


	//   ....[14]....
        /*00b4*/ 	.word	0x00003d00


	//----- nvinfo : EIATTR_EXIT_INSTR_OFFSETS
	.align		4
.L_2421:
        /*00b8*/ 	.byte	0x04, 0x1c
        /*00ba*/ 	.short	(.L_2423 - .L_2422)


	//   ....[0]....
.L_2422:
        /*00bc*/ 	.word	0x00000200


	//   ....[1]....
        /*00c0*/ 	.word	0x00003e70


	//----- nvinfo : EIATTR_MAX_THREADS
	.align		4
.L_2423:
        /*00c4*/ 	.byte	0x04, 0x05
        /*00c6*/ 	.short	(.L_2425 - .L_2424)
.L_2424:
        /*00c8*/ 	.word	0x00000080
        /*00cc*/ 	.word	0x00000001
        /*00d0*/ 	.word	0x00000001


	//----- nvinfo : EIATTR_CRS_STACK_SIZE
	.align		4
.L_2425:
        /*00d4*/ 	.byte	0x04, 0x1e
        /*00d6*/ 	.short	(.L_2427 - .L_2426)
.L_2426:
        /*00d8*/ 	.word	0x00000000
.L_2427:


//--------------------- .nv.info._Z25selective_scan_fwd_kernelI32Selective_Scan_fwd_kernel_traitsILi128ELi16ELi1ELb1ELb0ELb0ELb1EN3c108BFloat16EfEEv13SSMParamsBase --------------------------
	.section	.nv.info._Z25selective_scan_fwd_kernelI32Selective_Scan_fwd_kernel_traitsILi128ELi16ELi1ELb1ELb0ELb0ELb1EN3c108BFloat16EfEEv13SSMParamsBase,"",@"SHT_CUDA_INFO"
	.sectionflags	@""
	.align	4


	//----- nvinfo : EIATTR_CUDA_API_VERSION
	.align		4
        /*0000*/ 	.byte	0x04, 0x37
        /*0002*/ 	.short	(.L_2429 - .L_2428)
.L_2428:
        /*0004*/ 	.word	0x00000082


	//----- nvinfo : EIATTR_SW2861232_WAR
	.align		4
.L_2429:
        /*0008*/ 	.byte	0x01, 0x35
	.zero		2


	//----- nvinfo : EIATTR_PARAM_CBANK
	.align		4
        /*000c*/ 	.byte	0x04, 0x0a
        /*000e*/ 	.short	(.L_2431 - .L_2430)
	.align		4
.L_2430:
        /*0010*/ 	.word	index@(.nv.constant0._Z25selective_scan_fwd_kernelI32Selective_Scan_fwd_kernel_traitsILi128ELi16ELi1ELb1ELb0ELb0ELb1EN3c108BFloat16EfEEv13SSMParamsBase)
        /*0014*/ 	.short	0x0160
        /*0016*/ 	.short	0x0118


	//----- nvinfo : EIATTR_CBANK_PARAM_SIZE
	.align		4
.L_2431:
        /*0018*/ 	.byte	0x03, 0x19
        /*001a*/ 	.short	0x0118


	//----- nvinfo : EIATTR_KPARAM_INFO
	.align		4
        /*001c*/ 	.byte	0x04, 0x17
        /*001e*/ 	.short	(.L_2433 - .L_2432)
.L_2432:
        /*0020*/ 	.word	0x00000000
        /*0024*/ 	.short	0x0000
        /*0026*/ 	.short	0x0000
        /*0028*/ 	.byte	0x00, 0xf0, 0x61, 0x04


	//----- nvinfo : EIATTR_MAXREG_COUNT
	.align		4
.L_2433:
        /*002c*/ 	.byte	0x03, 0x1b
        /*002e*/ 	.short	0x00a8


	//----- nvinfo : EIATTR_NUM_BARRIERS
	.align		4
        /*0030*/ 	.byte	0x02, 0x4c
        /*0032*/ 	.byte	0x01
	.zero		1


	//----- nvinfo : EIATTR_MERCURY_ISA_VERSION
	.align		4
        /*0034*/ 	.byte	0x03, 0x5f
        /*0036*/ 	.short	0x0000


	//----- nvinfo : EIATTR_COOP_GROUP_MASK_REGIDS
	.align		4
        /*0038*/ 	.byte	0x04, 0x29
        /*003a*/ 	.short	(.L_2435 - .L_2434)


	//   ....[0]....
.L_2434:
        /*003c*/ 	.word	0xffffffff


	//   ....[1]....
        /*0040*/ 	.word	0xffffffff


	//   ....[2]....
        /*0044*/ 	.word	0xffffffff


	//   ....[3]....
        /*0048*/ 	.word	0xffffffff


	//   ....[4]....
        /*004c*/ 	.word	0xffffffff


	//   ....[5]....
        /*0050*/ 	.word	0xffffffff


	//   ....[6]....
        /*0054*/ 	.word	0xffffffff


	//   ....[7]....
        /*0058*/ 	.word	0xffffffff


	//   ....[8]....
        /*005c*/ 	.word	0xffffffff


	//   ....[9]....
        /*0060*/ 	.word	0xffffffff


	//   ....[10]....
        /*0064*/ 	.word	0xffffffff


	//   ....[11]....
        /*0068*/ 	.word	0xffffffff


	//   ....[12]....
        /*006c*/ 	.word	0xffffffff


	//   ....[13]....
        /*0070*/ 	.word	0xffffffff


	//   ....[14]....
        /*0074*/ 	.word	0xffffffff


	//   ....[15]....
        /*0078*/ 	.word	0xffffffff


	//   ....[16]....
        /*007c*/ 	.word	0xffffffff


	//----- nvinfo : EIATTR_COOP_GROUP_INSTR_OFFSETS
	.align		4
.L_2435:
        /*0080*/ 	.byte	0x04, 0x28
        /*0082*/ 	.short	(.L_2437 - .L_2436)


	//   ....[0]....
.L_2436:
        /*0084*/ 	.word	0x00000480


	//   ....[1]....
        /*0088*/ 	.word	0x00000540


	//   ....[2]....
        /*008c*/ 	.word	0x000033d0


	//   ....[3]....
        /*0090*/ 	.word	0x000033f0


	//   ....[4]....
        /*0094*/ 	.word	0x000034b0


	//   ....[5]....
        /*0098*/ 	.word	0x000034c0


	//   ....[6]....
        /*009c*/ 	.word	0x00003580


	//   ....[7]....
        /*00a0*/ 	.word	0x000035a0


	//   ....[8]....
        /*00a4*/ 	.word	0x000035d0


	//   ....[9]....
        /*00a8*/ 	.word	0x000035f0


	//   ....[10]....
        /*00ac*/ 	.word	0x00003620


	//   ....[11]....
        /*00b0*/ 	.word	0x00003640


	//   ....[12]....
        /*00b4*/ 	.word	0x00003690


	//   ....[13]....
        /*00b8*/ 	.word	0x000036e0


	//   ....[14]....
        /*00bc*/ 	.word	0x00003d20


	//   ....[15]....
        /*00c0*/ 	.word	0x00003f60


	//   ....[16]....
        /*00c4*/ 	.word	0x00004790


	//----- nvinfo : EIATTR_EXIT_INSTR_OFFSETS
	.align		4
.L_2437:
        /*00c8*/ 	.byte	0x04, 0x1c
        /*00ca*/ 	.short	(.L_2439 - .L_2438)


	//   ....[0]....
.L_2438:
        /*00cc*/ 	.word	0x00000200


	//   ....[1]....
        /*00d0*/ 	.word	0x00004860


	//----- nvinfo : EIATTR_MAX_THREADS
	.align		4
.L_2439:
        /*00d4*/ 	.byte	0x04, 0x05
        /*00d6*/ 	.short	(.L_2441 - .L_2440)
.L_2440:
        /*00d8*/ 	.word	0x00000080
        /*00dc*/ 	.word	0x00000001
        /*00e0*/ 	.word	0x00000001


	//----- nvinfo : EIATTR_CRS_STACK_SIZE
	.align		4
.L_2441:
        /*00e4*/ 	.byte	0x04, 0x1e
        /*00e6*/ 	.short	(.L_2443 - .L_2442)
.L_2442:
        /*00e8*/ 	.word	0x00000000
.L_2443:


//--------------------- .nv.info._Z25selective_scan_fwd_kernelI32Selective_Scan_fwd_kernel_traitsILi128ELi16ELi1ELb1ELb0ELb1ELb0EN3c108BFloat16EfEEv13SSMParamsBase --------------------------
	.section	.nv.info._Z25selective_scan_fwd_kernelI32Selective_Scan_fwd_kernel_traitsILi128ELi16ELi1ELb1ELb0ELb1ELb0EN3c108BFloat16EfEEv13SSMParamsBase,"",@"SHT_CUDA_INFO"
	.sectionflags	@""
	.align	4


	//----- nvinfo : EIATTR_CUDA_API_VERSION
	.align		4
        /*0000*/ 	.byte	0x04, 0x37
        /*0002*/ 	.short	(.L_2445 - .L_2444)
.L_2444:
        /*0004*/ 	.word	0x00000082


	//----- nvinfo : EIATTR_SW2861232_WAR
	.align		4
.L_2445:
        /*0008*/ 	.byte	0x01, 0x35
	.zero		2


	//----- nvinfo : EIATTR_PARAM_CBANK
	.align		4
        /*000c*/ 	.byte	0x04, 0x0a
        /*000e*/ 	.short	(.L_2447 - .L_2446)
	.align		4
.L_2446:
        /*0010*/ 	.word	index@(.nv.constant0._Z25selective_scan_fwd_kernelI32Selective_Scan_fwd_kernel_traitsILi128ELi16ELi1ELb1ELb0ELb1ELb0EN3c108BFloat16EfEEv13SSMParamsBase)
        /*0014*/ 	.short	0x0160
        /*0016*/ 	.short	0x0118


	//----- nvinfo : EIATTR_CBANK_PARAM_SIZE
	.align		4
.L_2447:
        /*0018*/ 	.byte	0x03, 0x19
        /*001a*/ 	.short	0x0118


	//----- nvinfo : EIATTR_KPARAM_INFO
	.align		4
        /*001c*/ 	.byte	0x04, 0x17
        /*001e*/ 	.short	(.L_2449 - .L_2448)
.L_2448:
        /*0020*/ 	.word	0x00000000
        /*0024*/ 	.short	0x0000
        /*0026*/ 	.short	0x0000
        /*0028*/ 	.byte	0x00, 0xf0, 0x61, 0x04


	//----- nvinfo : EIATTR_MAXREG_COUNT
	.align		4
.L_2449:
        /*002c*/ 	.byte	0x03, 0x1b
        /*002e*/ 	.short	0x00a8


	//----- nvinfo : EIATTR_NUM_BARRIERS
	.align		4
        /*0030*/ 	.byte	0x02, 0x4c
        /*0032*/ 	.byte	0x01
	.zero		1


	//----- nvinfo : EIATTR_MERCURY_ISA_VERSION
	.align		4
        /*0034*/ 	.byte	0x03, 0x5f
        /*0036*/ 	.short	0x0000


	//----- nvinfo : EIATTR_COOP_GROUP_MASK_REGIDS
	.align		4
        /*0038*/ 	.byte	0x04, 0x29
        /*003a*/ 	.short	(.L_2451 - .L_2450)


	//   ....[0]....
.L_2450:
        /*003c*/ 	.word	0xffffffff


	//   ....[1]....
        /*0040*/ 	.word	0xffffffff


	//   ....[2]....
        /*0044*/ 	.word	0xffffffff


	//   ....[3]....
        /*0048*/ 	.word	0xffffffff


	//   ....[4]....
        /*004c*/ 	.word	0xffffffff


	//   ....[5]....
        /*0050*/ 	.word	0xffffffff


	//   ....[6]....
        /*0054*/ 	.word	0xffffffff


	//   ....[7]....
        /*0058*/ 	.word	0xffffffff


	//   ....[8]....
        /*005c*/ 	.word	0xffffffff


	//   ....[9]....
        /*0060*/ 	.word	0xffffffff


	//   ....[10]....
        /*0064*/ 	.word	0xffffffff


	//   ....[11]....
        /*0068*/ 	.word	0xffffffff


	//   ....[12]....
        /*006c*/ 	.word	0xffffffff


	//   ....[13]....
        /*0070*/ 	.word	0xffffffff


	//   ....[14]....
        /*0074*/ 	.word	0xffffffff


	//   ....[15]....
        /*0078*/ 	.word	0xffffffff


	//----- nvinfo : EIATTR_COOP_GROUP_INSTR_OFFSETS
	.align		4
.L_2451:
        /*007c*/ 	.byte	0x04, 0x28
        /*007e*/ 	.short	(.L_2453 - .L_2452)


	//   ....[0]....
.L_2452:
        /*0080*/ 	.word	0x00000630


	//   ....[1]....
        /*0084*/ 	.word	0x000006f0


	//   ....[2]....
        /*0088*/ 	.word	0x00003360


	//   ....[3]....
        /*008c*/ 	.word	0x00003650


	//   ....[4]....
        /*0090*/ 	.word	0x00003660


	//   ....[5]....
        /*0094*/ 	.word	0x00003710


	//   ....[6]....
        /*0098*/ 	.word	0x00003720


	//   ....[7]....
        /*009c*/ 	.word	0x00003760


	//   ....[8]....
        /*00a0*/ 	.word	0x00003770


	//   ....[9]....
        /*00a4*/ 	.word	0x000037b0


	//   ....[10]....
        /*00a8*/ 	.word	0x000037c0


	//   ....[11]....
        /*00ac*/ 	.word	0x00003800


	//   ....[12]....
        /*00b0*/ 	.word	0x00003810


	//   ....[13]....
        /*00b4*/ 	.word	0x000038e0


	//   ....[14]....
        /*00b8*/ 	.word	0x000038f0


	//   ....[15]....
        /*00bc*/ 	.word	0x000041c0


	//----- nvinfo : EIATTR_EXIT_INSTR_OFFSETS
	.align		4
.L_2453:
        /*00c0*/ 	.byte	0x04, 0x1c
        /*00c2*/ 	.short	(.L_2455 - .L_2454)


	//   ....[0]....
.L_2454:
        /*00c4*/ 	.word	0x00000310


	//   ....[1]....
        /*00c8*/ 	.word	0x00004300


	//----- nvinfo : EIATTR_MAX_THREADS
	.align		4
.L_2455:
        /*00cc*/ 	.byte	0x04, 0x05
        /*00ce*/ 	.short	(.L_2457 - .L_2456)
.L_2456:
        /*00d0*/ 	.word	0x00000080
        /*00d4*/ 	.word	0x00000001
        /*00d8*/ 	.word	0x00000001


	//----- nvinfo : EIATTR_CRS_STACK_SIZE
	.align		4
.L_2457:
        /*00dc*/ 	.byte	0x04, 0x1e
        /*00de*/ 	.short	(.L_2459 - .L_2458)
.L_2458:
        /*00e0*/ 	.word	0x00000000
.L_2459:


//--------------------- .nv.info._Z25selective_scan_fwd_kernelI32Selective_Scan_fwd_kernel_traitsILi128ELi16ELi1ELb1ELb0ELb1ELb1EN3c108BFloat16EfEEv13SSMParamsBase --------------------------
	.section	.nv.info._Z25selective_scan_fwd_kernelI32Selective_Scan_fwd_kernel_traitsILi128ELi16ELi1ELb1ELb0ELb1ELb1EN3c108BFloat16EfEEv13SSMParamsBase,"",@"SHT_CUDA_INFO"
	.sectionflags	@""
	.align	4


	//----- nvinfo : EIATTR_CUDA_API_VERSION
	.align		4
        /*0000*/ 	.byte	0x04, 0x37
        /*0002*/ 	.short	(.L_2461 - .L_2460)
.L_2460:
        /*0004*/ 	.word	0x00000082


	//----- nvinfo : EIATTR_SW2861232_WAR
	.align		4
.L_2461:
        /*0008*/ 	.byte	0x01, 0x35
	.zero		2


	//----- nvinfo : EIATTR_PARAM_CBANK
	.align		4
        /*000c*/ 	.byte	0x04, 0x0a
        /*000e*/ 	.short	(.L_2463 - .L_2462)
	.align		4
.L_2462:
        /*0010*/ 	.word	index@(.nv.constant0._Z25selective_scan_fwd_kernelI32Selective_Scan_fwd_kernel_traitsILi128ELi16ELi1ELb1ELb0ELb1ELb1EN3c108BFloat16EfEEv13SSMParamsBase)
        /*0014*/ 	.short	0x0160
        /*0016*/ 	.short	0x0118


	//----- nvinfo : EIATTR_CBANK_PARAM_SIZE
	.align		4
.L_2463:
        /*0018*/ 	.byte	0x03, 0x19
        /*001a*/ 	.short	0x0118


	//----- nvinfo : EIATTR_KPARAM_INFO
	.align		4
        /*001c*/ 	.byte	0x04, 0x17
        /*001e*/ 	.short	(.L_2465 - .L_2464)
.L_2464:
        /*0020*/ 	.word	0x00000000
        /*0024*/ 	.short	0x0000
        /*0026*/ 	.short	0x0000
        /*0028*/ 	.byte	0x00, 0xf0, 0x61, 0x04


	//----- nvinfo : EIATTR_MAXREG_COUNT
	.align		4
.L_2465:
        /*002c*/ 	.byte	0x03, 0x1b
        /*002e*/ 	.short	0x00a8


	//----- nvinfo : EIATTR_NUM_BARRIERS
	.align		4
        /*0030*/ 	.byte	0x02, 0x4c
        /*0032*/ 	.byte	0x01
	.zero		1


	//----- nvinfo : EIATTR_MERCURY_ISA_VERSION
	.align		4
        /*0034*/ 	.byte	0x03, 0x5f
        /*0036*/ 	.short	0x0000


	//----- nvinfo : EIATTR_COOP_GROUP_MASK_REGIDS
	.align		4
        /*0038*/ 	.byte	0x04, 0x29
        /*003a*/ 	.short	(.L_2467 - .L_2466)


	//   ....[0]....
.L_2466:
        /*003c*/ 	.word	0xffffffff


	//   ....[1]....
        /*0040*/ 	.word	0xffffffff


	//   ....[2]....
        /*0044*/ 	.word	0xffffffff


	//   ....[3]....
        /*0048*/ 	.word	0xffffffff


	//   ....[4]....
        /*004c*/ 	.word	0xffffffff


	//   ....[5]....
        /*0050*/ 	.word	0xffffffff


	//   ....[6]....
        /*0054*/ 	.word	0xffffffff


	//   ....[7]....
        /*0058*/ 	.word	0xffffffff


	//   ....[8]....
        /*005c*/ 	.word	0xffffffff


	//   ....[9]....
        /*0060*/ 	.word	0xffffffff


	//   ....[10]....
        /*0064*/ 	.word	0xffffffff


	//   ....[11]....
        /*0068*/ 	.word	0xffffffff


	//   ....[12]....
        /*006c*/ 	.word	0xffffffff


	//   ....[13]....
        /*0070*/ 	.word	0xffffffff


	//   ....[14]....
        /*0074*/ 	.word	0xffffffff


	//   ....[15]....
        /*0078*/ 	.word	0xffffffff


	//   ....[16]....
        /*007c*/ 	.word	0xffffffff


	//   ....[17]....
        /*0080*/ 	.word	0xffffffff


	//----- nvinfo : EIATTR_COOP_GROUP_INSTR_OFFSETS
	.align		4
.L_2467:
        /*0084*/ 	.byte	0x04, 0x28
        /*0086*/ 	.short	(.L_2469 - .L_2468)


	//   ....[0]....
.L_2468:
        /*0088*/ 	.word	0x00000640


	//   ....[1]....
        /*008c*/ 	.word	0x00000700


	//   ....[2]....
        /*0090*/ 	.word	0x00003380


	//   ....[3]....
        /*0094*/ 	.word	0x00003680


	//   ....[4]....
        /*0098*/ 	.word	0x000036a0


	//   ....[5]....
        /*009c*/ 	.word	0x00003720


	//   ....[6]....
        /*00a0*/ 	.word	0x00003730


	//   ....[7]....
        /*00a4*/ 	.word	0x00003770


	//   ....[8]....
        /*00a8*/ 	.word	0x00003780


	//   ....[9]....
        /*00ac*/ 	.word	0x000037c0


	//   ....[10]....
        /*00b0*/ 	.word	0x000037d0


	//   ....[11]....
        /*00b4*/ 	.word	0x00003810


	//   ....[12]....
        /*00b8*/ 	.word	0x00003820


	//   ....[13]....
        /*00bc*/ 	.word	0x000038f0


	//   ....[14]....
        /*00c0*/ 	.word	0x00003900


	//   ....[15]....
        /*00c4*/ 	.word	0x000041b0


	//   ....[16]....
        /*00c8*/ 	.word	0x000043f0


	//   ....[17]....
        /*00cc*/ 	.word	0x00004c10


	//----- nvinfo : EIATTR_EXIT_INSTR_OFFSETS
	.align		4
.L_2469:
        /*00d0*/ 	.byte	0x04, 0x1c
        /*00d2*/ 	.short	(.L_2471 - .L_2470)


	//   ....[0]....
.L_2470:
        /*00d4*/ 	.word	0x00000300


	//   ....[1]....
        /*00d8*/ 	.word	0x00004cf0


	//----- nvinfo : EIATTR_MAX_THREADS
	.align		4
.L_2471:
        /*00dc*/ 	.byte	0x04, 0x05
        /*00de*/ 	.short	(.L_2473 - .L_2472)
.L_2472:
        /*00e0*/ 	.word	0x00000080
        /*00e4*/ 	.word	0x00000001
        /*00e8*/ 	.word	0x00000001


	//----- nvinfo : EIATTR_CRS_STACK_SIZE
	.align		4
.L_2473:
        /*00ec*/ 	.byte	0x04, 0x1e
        /*00ee*/ 	.short	(.L_2475 - .L_2474)
.L_2474:
        /*00f0*/ 	.word	0x00000000
.L_2475:


//--------------------- .nv.info._Z25selective_scan_fwd_kernelI32Selective_Scan_fwd_kernel_traitsILi128ELi16ELi1ELb1ELb1ELb0ELb0EN3c108BFloat16EfEEv13SSMParamsBase --------------------------
	.section	.nv.info._Z25selective_scan_fwd_kernelI32Selective_Scan_fwd_kernel_traitsILi128ELi16ELi1ELb1ELb1ELb0ELb0EN3c108BFloat16EfEEv13SSMParamsBase,"",@"SHT_CUDA_INFO"
	.sectionflags	@""
	.align	4


	//----- nvinfo : EIATTR_CUDA_API_VERSION
	.align		4
        /*0000*/ 	.byte	0x04, 0x37
        /*0002*/ 	.short	(.L_2477 - .L_2476)
.L_2476:
        /*0004*/ 	.word	0x00000082


	//----- nvinfo : EIATTR_SW2861232_WAR
	.align		4
.L_2477:
        /*0008*/ 	.byte	0x01, 0x35
	.zero		2


	//----- nvinfo : EIATTR_PARAM_CBANK
	.align		4
        /*000c*/ 	.byte	0x04, 0x0a
        /*000e*/ 	.short	(.L_2479 - .L_2478)
	.align		4
.L_2478:
        /*0010*/ 	.word	index@(.nv.constant0._Z25selective_scan_fwd_kernelI32Selective_Scan_fwd_kernel_traitsILi128ELi16ELi1ELb1ELb1ELb0ELb0EN3c108BFloat16EfEEv13SSMParamsBase)
        /*0014*/ 	.short	0x0160
        /*0016*/ 	.short	0x0118


	//----- nvinfo : EIATTR_CBANK_PARAM_SIZE
	.align		4
.L_2479:
        /*0018*/ 	.byte	0x03, 0x19
        /*001a*/ 	.short	0x0118


	//----- nvinfo : EIATTR_KPARAM_INFO
	.align		4
        /*001c*/ 	.byte	0x04, 0x17
        /*001e*/ 	.short	(.L_2481 - .L_2480)
.L_2480:
        /*0020*/ 	.word	0x00000000
        /*0024*/ 	.short	0x0000
        /*0026*/ 	.short	0x0000
        /*0028*/ 	.byte	0x00, 0xf0, 0x61, 0x04


	//----- nvinfo : EIATTR_MAXREG_COUNT
	.align		4
.L_2481:
        /*002c*/ 	.byte	0x03, 0x1b
        /*002e*/ 	.short	0x00a8


	//----- nvinfo : EIATTR_NUM_BARRIERS
	.align		4
        /*0030*/ 	.byte	0x02, 0x4c
        /*0032*/ 	.byte	0x01
	.zero		1


	//----- nvinfo : EIATTR_MERCURY_ISA_VERSION
	.align		4
        /*0034*/ 	.byte	0x03, 0x5f
        /*0036*/ 	.short	0x0000


	//----- nvinfo : EIATTR_COOP_GROUP_MASK_REGIDS
	.align		4
        /*0038*/ 	.byte	0x04, 0x29
        /*003a*/ 	.short	(.L_2483 - .L_2482)


	//   ....[0]....
.L_2482:
        /*003c*/ 	.word	0xffffffff


	//   ....[1]....
        /*0040*/ 	.word	0xffffffff


	//   ....[2]....
        /*0044*/ 	.word	0xffffffff


	//   ....[3]....
        /*0048*/ 	.word	0xffffffff


	//   ....[4]....
        /*004c*/ 	.word	0xffffffff


	//   ....[5]....
        /*0050*/ 	.word	0xffffffff


	//   ....[6]....
        /*0054*/ 	.word	0xffffffff


	//   ....[7]....
        /*0058*/ 	.word	0xffffffff


	//   ....[8]....
        /*005c*/ 	.word	0xffffffff


	//   ....[9]....
        /*0060*/ 	.word	0xffffffff


	//   ....[10]....
        /*0064*/ 	.word	0xffffffff


	//   ....[11]....
        /*0068*/ 	.word	0xffffffff


	//   ....[12]....
        /*006c*/ 	.word	0xffffffff


	//   ....[13]....
        /*0070*/ 	.word	0xffffffff


	//   ....[14]....
        /*0074*/ 	.word	0xffffffff


	//   ....[15]....
        /*0078*/ 	.word	0xffffffff


	//----- nvinfo : EIATTR_COOP_GROUP_INSTR_OFFSETS
	.align		4
.L_2483:
        /*007c*/ 	.byte	0x04, 0x28
        /*007e*/ 	.short	(.L_2485 - .L_2484)


	//   ....[0]....
.L_2484:
        /*0080*/ 	.word	0x00000630


	//   ....[1]....
        /*0084*/ 	.word	0x000006f0


	//   ....[2]....
        /*0088*/ 	.word	0x00003270


	//   ....[3]....
        /*008c*/ 	.word	0x00003810


	//   ....[4]....
        /*0090*/ 	.word	0x00003830


	//   ....[5]....
        /*0094*/ 	.word	0x000038d0


	//   ....[6]....
        /*0098*/ 	.word	0x000038e0


	//   ....[7]....
        /*009c*/ 	.word	0x00003980


	//   ....[8]....
        /*00a0*/ 	.word	0x000039a0


	//   ....[9]....
        /*00a4*/ 	.word	0x000039d0


	//   ....[10]....
        /*00a8*/ 	.word	0x000039f0


	//   ....[11]....
        /*00ac*/ 	.word	0x00003a20


	//   ....[12]....
        /*00b0*/ 	.word	0x00003a40


	//   ....[13]....
        /*00b4*/ 	.word	0x00003ac0


	//   ....[14]....
        /*00b8*/ 	.word	0x00003b20


	//   ....[15]....
        /*00bc*/ 	.word	0x000041c0


	//----- nvinfo : EIATTR_EXIT_INSTR_OFFSETS
	.align		4
.L_2485:
        /*00c0*/ 	.byte	0x04, 0x1c
        /*00c2*/ 	.short	(.L_2487 - .L_2486)


	//   ....[0]....
.L_2486:
        /*00c4*/ 	.word	0x00000310


	//   ....[1]....
        /*00c8*/ 	.word	0x00004300


	//----- nvinfo : EIATTR_MAX_THREADS
	.align		4
.L_2487:
        /*00cc*/ 	.byte	0x04, 0x05
        /*00ce*/ 	.short	(.L_2489 - .L_2488)
.L_2488:
        /*00d0*/ 	.word	0x00000080
        /*00d4*/ 	.word	0x00000001
        /*00d8*/ 	.word	0x00000001


	//----- nvinfo : EIATTR_CRS_STACK_SIZE
	.align		4
.L_2489:
        /*00dc*/ 	.byte	0x04, 0x1e
        /*00de*/ 	.short	(.L_2491 - .L_2490)
.L_2490:
        /*00e0*/ 	.word	0x00000000
.L_2491:


//--------------------- .nv.info._Z25selective_scan_fwd_kernelI32Selective_Scan_fwd_kernel_traitsILi128ELi16ELi1ELb1ELb1ELb0ELb1EN3c108BFloat16EfEEv13SSMParamsBase --------------------------
	.section	.nv.info._Z25selective_scan_fwd_kernelI32Selective_Scan_fwd_kernel_traitsILi128ELi16ELi1ELb1ELb1ELb0ELb1EN3c108BFloat16EfEEv13SSMParamsBase,"",@"SHT_CUDA_INFO"
	.sectionflags	@""
	.align	4


	//----- nvinfo : EIATTR_CUDA_API_VERSION
	.align		4
        /*0000*/ 	.byte	0x04, 0x37
        /*0002*/ 	.short	(.L_2493 - .L_2492)
.L_2492:
        /*0004*/ 	.word	0x00000082


	//----- nvinfo : EIATTR_SW2861232_WAR
	.align		4
.L_2493:
        /*0008*/ 	.byte	0x01, 0x35
	.zero		2


	//----- nvinfo : EIATTR_PARAM_CBANK
	.align		4
        /*000c*/ 	.byte	0x04, 0x0a
        /*000e*/ 	.short	(.L_2495 - .L_2494)
	.align		4
.L_2494:
        /*0010*/ 	.word	index@(.nv.constant0._Z25selective_scan_fwd_kernelI32Selective_Scan_fwd_kernel_traitsILi128ELi16ELi1ELb1ELb1ELb0ELb1EN3c108BFloat16EfEEv13SSMParamsBase)
        /*0014*/ 	.short	0x0160
        /*0016*/ 	.short	0x0118


	//----- nvinfo : EIATTR_CBANK_PARAM_SIZE
	.align		4
.L_2495:
        /*0018*/ 	.byte	0x03, 0x19
        /*001a*/ 	.short	0x0118


	//----- nvinfo : EIATTR_KPARAM_INFO
	.align		4
        /*001c*/ 	.byte	0x04, 0x17
        /*001e*/ 	.short	(.L_2497 - .L_2496)
.L_2496:
        /*0020*/ 	.word	0x00000000
        /*0024*/ 	.short	0x0000
        /*0026*/ 	.short	0x0000
        /*0028*/ 	.byte	0x00, 0xf0, 0x61, 0x04


	//----- nvinfo : EIATTR_MAXREG_COUNT
	.align		4
.L_2497:
        /*002c*/ 	.byte	0x03, 0x1b
        /*002e*/ 	.short	0x00a8


	//----- nvinfo : EIATTR_NUM_BARRIERS
	.align		4
        /*0030*/ 	.byte	0x02, 0x4c
        /*0032*/ 	.byte	0x01
	.zero		1


	//----- nvinfo : EIATTR_MERCURY_ISA_VERSION
	.align		4
        /*0034*/ 	.byte	0x03, 0x5f
        /*0036*/ 	.short	0x0000


	//----- nvinfo : EIATTR_COOP_GROUP_MASK_REGIDS
	.align		4
        /*0038*/ 	.byte	0x04, 0x29
        /*003a*/ 	.short	(.L_2499 - .L_2498)


	//   ....[0]....
.L_2498:
        /*003c*/ 	.word	0xffffffff


	//   ....[1]....
        /*0040*/ 	.word	0xffffffff


	//   ....[2]....
        /*0044*/ 	.word	0xffffffff


	//   ....[3]....
        /*0048*/ 	.word	0xffffffff


	//   ....[4]....
        /*004c*/ 	.word	0xffffffff


	//   ....[5]....
        /*0050*/ 	.word	0xffffffff


	//   ....[6]....
        /*0054*/ 	.word	0xffffffff


	//   ....[7]....
        /*0058*/ 	.word	0xffffffff


	//   ....[8]....
        /*005c*/ 	.word	0xffffffff


	//   ....[9]....
        /*0060*/ 	.word	0xffffffff


	//   ....[10]....
        /*0064*/ 	.word	0xffffffff


	//   ....[11]....
        /*0068*/ 	.word	0xffffffff


	//   ....[12]....
        /*006c*/ 	.word	0xffffffff


	//   ....[13]....
        /*0070*/ 	.word	0xffffffff


	//   ....[14]....
        /*0074*/ 	.word	0xffffffff


	//   ....[15]....
        /*0078*/ 	.word	0xffffffff


	//   ....[16]....
        /*007c*/ 	.word	0xffffffff


	//   ....[17]....
        /*0080*/ 	.word	0xffffffff


	//----- nvinfo : EIATTR_COOP_GROUP_INSTR_OFFSETS
	.align		4
.L_2499:
        /*0084*/ 	.byte	0x04, 0x28
        /*0086*/ 	.short	(.L_2501 - .L_2500)


	//   ....[0]....
.L_2500:
        /*0088*/ 	.word	0x00000640


	//   ....[1]....
        /*008c*/ 	.word	0x00000700


	//   ....[2]....
        /*0090*/ 	.word	0x00003280


	//   ....[3]....
        /*0094*/ 	.word	0x00003820


	//   ....[4]....
        /*0098*/ 	.word	0x00003840


	//   ....[5]....
        /*009c*/ 	.word	0x000038e0


	//   ....[6]....
        /*00a0*/ 	.word	0x000038f0


	//   ....[7]....
        /*00a4*/ 	.word	0x00003990


	//   ....[8]....
        /*00a8*/ 	.word	0x000039b0


	//   ....[9]....
        /*00ac*/ 	.word	0x000039e0


	//   ....[10]....
        /*00b0*/ 	.word	0x00003a00


	//   ....[11]....
        /*00b4*/ 	.word	0x00003a30


	//   ....[12]....
        /*00b8*/ 	.word	0x00003a50


	//   ....[13]....
        /*00bc*/ 	.word	0x00003ad0


	//   ....[14]....
        /*00c0*/ 	.word	0x00003b30


	//   ....[15]....
        /*00c4*/ 	.word	0x000041b0


	//   ....[16]....
        /*00c8*/ 	.word	0x000043f0


	//   ....[17]....
        /*00cc*/ 	.word	0x00004c10


	//----- nvinfo : EIATTR_EXIT_INSTR_OFFSETS
	.align		4
.L_2501:
        /*00d0*/ 	.byte	0x04, 0x1c
        /*00d2*/ 	.short	(.L_2503 - .L_2502)


	//   ....[0]....
.L_2502:
        /*00d4*/ 	.word	0x00000300


	//   ....[1]....
        /*00d8*/ 	.word	0x00004cf0


	//----- nvinfo : EIATTR_MAX_THREADS
	.align		4
.L_2503:
        /*00dc*/ 	.byte	0x04, 0x05
        /*00de*/ 	.short	(.L_2505 - .L_2504)
.L_2504:
        /*00e0*/ 	.word	0x00000080
        /*00e4*/ 	.word	0x00000001
        /*00e8*/ 	.word	0x00000001


	//----- nvinfo : EIATTR_CRS_STACK_SIZE
	.align		4
.L_2505:
        /*00ec*/ 	.byte	0x04, 0x1e
        /*00ee*/ 	.short	(.L_2507 - .L_2506)
.L_2506:
        /*00f0*/ 	.word	0x00000000
.L_2507:


//--------------------- .nv.info._Z25selective_scan_fwd_kernelI32Selective_Scan_fwd_kernel_traitsILi128ELi16ELi1ELb1ELb1ELb1ELb0EN3c108BFloat16EfEEv13SSMParamsBase --------------------------
	.section	.nv.info._Z25selective_scan_fwd_kernelI32Selective_Scan_fwd_kernel_traitsILi128ELi16ELi1ELb1ELb1ELb1ELb0EN3c108BFloat16EfEEv13SSMParamsBase,"",@"SHT_CUDA_INFO"
	.sectionflags	@""
	.align	4


	//----- nvinfo : EIATTR_CUDA_API_VERSION
	.align		4
        /*0000*/ 	.byte	0x04, 0x37
        /*0002*/ 	.short	(.L_2509 - .L_2508)
.L_2508:
        /*0004*/ 	.word	0x00000082


	//----- nvinfo : EIATTR_SW2861232_WAR
	.align		4
.L_2509:
        /*0008*/ 	.byte	0x01, 0x35
	.zero		2


	//----- nvinfo : EIATTR_PARAM_CBANK
	.align		4
        /*000c*/ 	.byte	0x04, 0x0a
        /*000e*/ 	.short	(.L_2511 - .L_2510)
	.align		4
.L_2510:
        /*0010*/ 	.word	index@(.nv.constant0._Z25selective_scan_fwd_kernelI32Selective_Scan_fwd_kernel_traitsILi128ELi16ELi1ELb1ELb1ELb1ELb0EN3c108BFloat16EfEEv13SSMParamsBase)
        /*0014*/ 	.short	0x0160
        /*0016*/ 	.short	0x0118


	//----- nvinfo : EIATTR_CBANK_PARAM_SIZE
	.align		4
.L_2511:
        /*0018*/ 	.byte	0x03, 0x19
        /*001a*/ 	.short	0x0118


	//----- nvinfo : EIATTR_KPARAM_INFO
	.align		4
        /*001c*/ 	.byte	0x04, 0x17
        /*001e*/ 	.short	(.L_2513 - .L_2512)
.L_2512:
        /*0020*/ 	.word	0x00000000
        /*0024*/ 	.short	0x0000
        /*0026*/ 	.short	0x0000
        /*0028*/ 	.byte	0x00, 0xf0, 0x61, 0x04


	//----- nvinfo : EIATTR_MAXREG_COUNT
	.align		4
.L_2513:
        /*002c*/ 	.byte	0x03, 0x1b
        /*002e*/ 	.short	0x00a8


	//----- nvinfo : EIATTR_NUM_BARRIERS
	.align		4
        /*0030*/ 	.byte	0x02, 0x4c
        /*0032*/ 	.byte	0x01
	.zero		1


	//----- nvinfo : EIATTR_MERCURY_ISA_VERSION
	.align		4
        /*0034*/ 	.byte	0x03, 0x5f
        /*0036*/ 	.short	0x0000


	//----- nvinfo : EIATTR_COOP_GROUP_MASK_REGIDS
	.align		4
        /*0038*/ 	.byte	0x04, 0x29
        /*003a*/ 	.short	(.L_2515 - .L_2514)


	//   ....[0]....
.L_2514:
        /*003c*/ 	.word	0xffffffff


	//   ....[1]....
        /*0040*/ 	.word	0xffffffff


	//   ....[2]....
        /*0044*/ 	.word	0xffffffff


	//   ....[3]....
        /*0048*/ 	.word	0xffffffff


	//   ....[4]....
        /*004c*/ 	.word	0xffffffff


	//   ....[5]....
        /*0050*/ 	.word	0xffffffff


	//   ....[6]....
        /*0054*/ 	.word	0xffffffff


	//   ....[7]....
        /*0058*/ 	.word	0xffffffff


	//   ....[8]....
        /*005c*/ 	.word	0xffffffff


	//   ....[9]....
        /*0060*/ 	.word	0xffffffff


	//   ....[10]....
        /*0064*/ 	.word	0xffffffff


	//   ....[11]....
        /*0068*/ 	.word	0xffffffff


	//   ....[12]....
        /*006c*/ 	.word	0xffffffff


	//   ....[13]....
        /*0070*/ 	.word	0xffffffff


	//   ....[14]....
        /*0074*/ 	.word	0xffffffff


	//   ....[15]....
        /*0078*/ 	.word	0xffffffff


	//   ....[16]....
        /*007c*/ 	.word	0xffffffff


	//----- nvinfo : EIATTR_COOP_GROUP_INSTR_OFFSETS
	.align		4
.L_2515:
        /*0080*/ 	.byte	0x04, 0x28
        /*0082*/ 	.short	(.L_2517 - .L_2516)


	//   ....[0]....
.L_2516:
        /*0084*/ 	.word	0x00000730


	//   ....[1]....
        /*0088*/ 	.word	0x000007f0


	//   ....[2]....
        /*008c*/ 	.word	0x00003330


	//   ....[3]....
        /*0090*/ 	.word	0x000039c0


	//   ....[4]....
        /*0094*/ 	.word	0x000039d0


	//   ....[5]....
        /*0098*/ 	.word	0x00003a00


	//   ....[6]....
        /*009c*/ 	.word	0x00003a20


	//   ....[7]....
        /*00a0*/ 	.word	0x00003a50


	//   ....[8]....
        /*00a4*/ 	.word	0x00003a70


	//   ....[9]....
        /*00a8*/ 	.word	0x00003aa0


	//   ....[10]....
        /*00ac*/ 	.word	0x00003ac0


	//   ....[11]....
        /*00b0*/ 	.word	0x00003af0


	//   ....[12]....
        /*00b4*/ 	.word	0x00003b10


	//   ....[13]....
        /*00b8*/ 	.word	0x00003b50


	//   ....[14]....
        /*00bc*/ 	.word	0x00003bd0


	//   ....[15]....
        /*00c0*/ 	.word	0x00003c00


	//   ....[16]....
        /*00c4*/ 	.word	0x000043e0


	//----- nvinfo : EIATTR_EXIT_INSTR_OFFSETS
	.align		4
.L_2517:
        /*00c8*/ 	.byte	0x04, 0x1c
        /*00ca*/ 	.short	(.L_2519 - .L_2518)


	//   ....[0]....
.L_2518:
        /*00cc*/ 	.word	0x00000390


	//   ....[1]....
        /*00d0*/ 	.word	0x00004550


	//----- nvinfo : EIATTR_MAX_THREADS
	.align		4
.L_2519:
        /*00d4*/ 	.byte	0x04, 0x05
        /*00d6*/ 	.short	(.L_2521 - .L_2520)
.L_2520:
        /*00d8*/ 	.word	0x00000080
        /*00dc*/ 	.word	0x00000001
        /*00e0*/ 	.word	0x00000001


	//----- nvinfo : EIATTR_CRS_STACK_SIZE
	.align		4
.L_2521:
        /*00e4*/ 	.byte	0x04, 0x1e
        /*00e6*/ 	.short	(.L_2523 - .L_2522)
.L_2522:
        /*00e8*/ 	.word	0x00000000
.L_2523:


//--------------------- .nv.info._Z25selective_scan_fwd_kernelI32Selective_Scan_fwd_kernel_traitsILi128ELi16ELi1ELb1ELb1ELb1ELb1EN3c108BFloat16EfEEv13SSMParamsBase --------------------------
	.section	.nv.info._Z25selective_scan_fwd_kernelI32Selective_Scan_fwd_kernel_traitsILi128ELi16ELi1ELb1ELb1ELb1ELb1EN3c108BFloat16EfEEv13SSMParamsBase,"",@"SHT_CUDA_INFO"
	.sectionflags	@""
	.align	4


	//----- nvinfo : EIATTR_CUDA_API_VERSION
	.align		4
        /*0000*/ 	.byte	0x04, 0x37
        /*0002*/ 	.short	(.L_2525 - .L_2524)
.L_2524:
        /*0004*/ 	.word	0x00000082


	//----- nvinfo : EIATTR_SW2861232_WAR
	.align		4
.L_2525:
        /*0008*/ 	.byte	0x01, 0x35
	.zero		2


	//----- nvinfo : EIATTR_PARAM_CBANK
	.align		4
        /*000c*/ 	.byte	0x04, 0x0a
        /*000e*/ 	.short	(.L_2527 - .L_2526)
	.align		4
.L_2526:
        /*0010*/ 	.word	index@(.nv.constant0._Z25selective_scan_fwd_kernelI32Selective_Scan_fwd_kernel_traitsILi128ELi16ELi1ELb1ELb1ELb1ELb1EN3c108BFloat16EfEEv13SSMParamsBase)
        /*0014*/ 	.short	0x0160
        /*0016*/ 	.short	0x0118


	//----- nvinfo : EIATTR_CBANK_PARAM_SIZE
	.align		4
.L_2527:
        /*0018*/ 	.byte	0x03, 0x19
        /*001a*/ 	.short	0x0118


	//----- nvinfo : EIATTR_KPARAM_INFO
	.align		4
        /*001c*/ 	.byte	0x04, 0x17
        /*001e*/ 	.short	(.L_2529 - .L_2528)
.L_2528:
        /*0020*/ 	.word	0x00000000
        /*0024*/ 	.short	0x0000
        /*0026*/ 	.short	0x0000
        /*0028*/ 	.byte	0x00, 0xf0, 0x61, 0x04


	//----- nvinfo : EIATTR_MAXREG_COUNT
	.align		4
.L_2529:
        /*002c*/ 	.byte	0x03, 0x1b
        /*002e*/ 	.short	0x00a8


	//----- nvinfo : EIATTR_NUM_BARRIERS
	.align		4
        /*0030*/ 	.byte	0x02, 0x4c
        /*0032*/ 	.byte	0x01
	.zero		1


	//----- nvinfo : EIATTR_MERCURY_ISA_VERSION
	.align		4
        /*0034*/ 	.byte	0x03, 0x5f
        /*0036*/ 	.short	0x0000


	//----- nvinfo : EIATTR_COOP_GROUP_MASK_REGIDS
	.align		4
        /*0038*/ 	.byte	0x04, 0x29
        /*003a*/ 	.short	(.L_2531 - .L_2530)


	//   ....[0]....
.L_2530:
        /*003c*/ 	.word	0xffffffff


	//   ....[1]....
        /*0040*/ 	.word	0xffffffff


	//   ....[2]....
        /*0044*/ 	.word	0xffffffff


	//   ....[3]....
        /*0048*/ 	.word	0xffffffff


	//   ....[4]....
        /*004c*/ 	.word	0xffffffff


	//   ....[5]....
        /*0050*/ 	.word	0xffffffff


	//   ....[6]....
        /*0054*/ 	.word	0xffffffff


	//   ....[7]....
        /*0058*/ 	.word	0xffffffff


	//   ....[8]....
        /*005c*/ 	.word	0xffffffff


	//   ....[9]....
        /*0060*/ 	.word	0xffffffff


	//   ....[10]....
        /*0064*/ 	.word	0xffffffff


	//   ....[11]....
        /*0068*/ 	.word	0xffffffff


	//   ....[12]....
        /*006c*/ 	.word	0xffffffff


	//   ....[13]....
        /*0070*/ 	.word	0xffffffff


	//   ....[14]....
        /*0074*/ 	.word	0xffffffff


	//   ....[15]....
        /*0078*/ 	.word	0xffffffff


	//   ....[16]....
        /*007c*/ 	.word	0xffffffff


	//   ....[17]....
        /*0080*/ 	.word	0xffffffff


	//   ....[18]....
        /*0084*/ 	.word	0xffffffff


	//----- nvinfo : EIATTR_COOP_GROUP_INSTR_OFFSETS
	.align		4
.L_2531:
        /*0088*/ 	.byte	0x04, 0x28
        /*008a*/ 	.short	(.L_2533 - .L_2532)


	//   ....[0]....
.L_2532:
        /*008c*/ 	.word	0x000006f0


	//   ....[1]....
        /*0090*/ 	.word	0x000007b0


	//   ....[2]....
        /*0094*/ 	.word	0x000032f0


	//   ....[3]....
        /*0098*/ 	.word	0x00003980


	//   ....[4]....
        /*009c*/ 	.word	0x00003990


	//   ....[5]....
        /*00a0*/ 	.word	0x000039c0


	//   ....[6]....
        /*00a4*/ 	.word	0x000039e0


	//   ....[7]....
        /*00a8*/ 	.word	0x00003a10


	//   ....[8]....
        /*00ac*/ 	.word	0x00003a30


	//   ....[9]....
        /*00b0*/ 	.word	0x00003a60


	//   ....[10]....
        /*00b4*/ 	.word	0x00003a80


	//   ....[11]....
        /*00b8*/ 	.word	0x00003ab0


	//   ....[12]....
        /*00bc*/ 	.word	0x00003ad0


	//   ....[13]....
        /*00c0*/ 	.word	0x00003b10


	//   ....[14]....
        /*00c4*/ 	.word	0x00003bb0


	//   ....[15]....
        /*00c8*/ 	.word	0x00003bc0


	//   ....[16]....
        /*00cc*/ 	.word	0x00004390


	//   ....[17]....
        /*00d0*/ 	.word	0x000045f0


	//   ....[18]....
        /*00d4*/ 	.word	0x00004e80


	//----- nvinfo : EIATTR_EXIT_INSTR_OFFSETS
	.align		4
.L_2533:
        /*00d8*/ 	.byte	0x04, 0x1c
        /*00da*/ 	.short	(.L_2535 - .L_2534)


	//   ....[0]....
.L_2534:
        /*00dc*/ 	.word	0x00000380


	//   ....[1]....
        /*00e0*/ 	.word	0x00004ef0


	//----- nvinfo : EIATTR_MAX_THREADS
	.align		4
.L_2535:
        /*00e4*/ 	.byte	0x04, 0x05
        /*00e6*/ 	.short	(.L_2537 - .L_2536)
.L_2536:
        /*00e8*/ 	.word	0x00000080
        /*00ec*/ 	.word	0x00000001
        /*00f0*/ 	.word	0x00000001


	//----- nvinfo : EIATTR_CRS_STACK_SIZE
	.align		4
.L_2537:
        /*00f4*/ 	.byte	0x04, 0x1e
        /*00f6*/ 	.short	(.L_2539 - .L_2538)
.L_2538:
        /*00f8*/ 	.word	0x00000000
.L_2539:


//--------------------- .nv.info._Z25selective_scan_fwd_kernelI32Selective_Scan_fwd_kernel_traitsILi64ELi16ELi1ELb0ELb0ELb0ELb0EN3c108BFloat16EfEEv13SSMParamsBase --------------------------
	.section	.nv.info._Z25selective_scan_fwd_kernelI32Selective_Scan_fwd_kernel_traitsILi64ELi16ELi1ELb0ELb0ELb0ELb0EN3c108BFloat16EfEEv13SSMParamsBase,"",@"SHT_CUDA_INFO"
	.sectionflags	@""
	.align	4


	//----- nvinfo : EIATTR_CUDA_API_VERSION
	.align		4
        /*0000*/ 	.byte	0x04, 0x37
        /*0002*/ 	.short	(.L_2541 - .L_2540)
.L_2540:
        /*0004*/ 	.word	0x00000082


	//----- nvinfo : EIATTR_SW2861232_WAR
	.align		4
.L_2541:
        /*0008*/ 	.byte	0x01, 0x35
	.zero		2


	//----- nvinfo : EIATTR_PARAM_CBANK
	.align		4
        /*000c*/ 	.byte	0x04, 0x0a
        /*000e*/ 	.short	(.L_2543 - .L_2542)
	.align		4
.L_2542:
        /*0010*/ 	.word	index@(.nv.constant0._Z25selective_scan_fwd_kernelI32Selective_Scan_fwd_kernel_traitsILi64ELi16ELi1ELb0ELb0ELb0ELb0EN3c108BFloat16EfEEv13SSMParamsBase)
        /*0014*/ 	.short	0x0160
        /*0016*/ 	.short	0x0118


	//----- nvinfo : EIATTR_CBANK_PARAM_SIZE
	.align		4
.L_2543:
        /*0018*/ 	.byte	0x03, 0x19
        /*001a*/ 	.short	0x0118


	//----- nvinfo : EIATTR_KPARAM_INFO
	.align		4
        /*001c*/ 	.byte	0x04, 0x17
        /*001e*/ 	.short	(.L_2545 - .L_2544)
.L_2544:
        /*0020*/ 	.word	0x00000000
        /*0024*/ 	.short	0x0000
        /*0026*/ 	.short	0x0000
        /*0028*/ 	.byte	0x00, 0xf0, 0x61, 0x04


	//----- nvinfo : EIATTR_MAXREG_COUNT
	.align		4
.L_2545:
        /*002c*/ 	.byte	0x03, 0x1b
        /*002e*/ 	.short	0x00a8


	//----- nvinfo : EIATTR_NUM_BARRIERS
	.align		4
        /*0030*/ 	.byte	0x02, 0x4c
        /*0032*/ 	.byte	0x01
	.zero		1


	//----- nvinfo : EIATTR_MERCURY_ISA_VERSION
	.align		4
        /*0034*/ 	.byte	0x03, 0x5f
        /*0036*/ 	.short	0x0000


	//----- nvinfo : EIATTR_COOP_GROUP_MASK_REGIDS
	.align		4
        /*0038*/ 	.byte	0x04, 0x29
        /*003a*/ 	.short	(.L_2547 - .L_2546)


	//   ....[0]....
.L_2546:
        /*003c*/ 	.word	0xffffffff


	//   ....[1]....
        /*0040*/ 	.word	0xffffffff


	//   ....[2]....
        /*0044*/ 	.word	0xffffffff


	//   ....[3]....
        /*0048*/ 	.word	0xffffffff


	//   ....[4]....
        /*004c*/ 	.word	0xffffffff


	//   ....[5]....
        /*0050*/ 	.word	0xffffffff


	//   ....[6]....
        /*0054*/ 	.word	0xffffffff


	//   ....[7]....
        /*0058*/ 	.word	0xffffffff


	//   ....[8]....
        /*005c*/ 	.word	0xffffffff


	//   ....[9]....
        /*0060*/ 	.word	0xffffffff


	//   ....[10]....
        /*0064*/ 	.word	0xffffffff


	//   ....[11]....
        /*0068*/ 	.word	0xffffffff


	//   ....[12]....
        /*006c*/ 	.word	0xffffffff


	//   ....[13]....
        /*0070*/ 	.word	0xffffffff


	//   ....[14]....
        /*0074*/ 	.word	0xffffffff


	//----- nvinfo : EIATTR_COOP_GROUP_INSTR_OFFSETS
	.align		4
.L_2547:
        /*0078*/ 	.byte	0x04, 0x28
        /*007a*/ 	.short	(.L_2549 - .L_2548)


	//   ....[0]....
.L_2548:
        /*007c*/ 	.word	0x00001010


	//   ....[1]....
        /*0080*/ 	.word	0x00001450


	//   ....[2]....
        /*0084*/ 	.word	0x00004880


	//   ....[3]....
        /*0088*/ 	.word	0x00004890


	//   ....[4]....
        /*008c*/ 	.word	0x000048c0


	//   ....[5]....
        /*0090*/ 	.word	0x000048d0


	//   ....[6]....
        /*0094*/ 	.word	0x00004910


	//   ....[7]....
        /*0098*/ 	.word	0x00004920


	//   ....[8]....
        /*009c*/ 	.word	0x00004960


	//   ....[9]....
        /*00a0*/ 	.word	0x00004970


	//   ....[10]....
        /*00a4*/ 	.word	0x000049b0


	//   ....[11]....
        /*00a8*/ 	.word	0x000049c0


	//   ....[12]....
        /*00ac*/ 	.word	0x00004a50


	//   ....[13]....
        /*00b0*/ 	.word	0x00004a80


	//   ....[14]....
        /*00b4*/ 	.word	0x00005250


	//----- nvinfo : EIATTR_EXIT_INSTR_OFFSETS
	.align		4
.L_2549:
        /*00b8*/ 	.byte	0x04, 0x1c
        /*00ba*/ 	.short	(.L_2551 - .L_2550)


	//   ....[0]....
.L_2550:
        /*00bc*/ 	.word	0x000002d0


	//   ....[1]....
        /*00c0*/ 	.word	0x00005830


	//----- nvinfo : EIATTR_MAX_THREADS
	.align		4
.L_2551:
        /*00c4*/ 	.byte	0x04, 0x05
        /*00c6*/ 	.short	(.L_2553 - .L_2552)
.L_2552:
        /*00c8*/ 	.word	0x00000040
        /*00cc*/ 	.word	0x00000001
        /*00d0*/ 	.word	0x00000001


	//----- nvinfo : EIATTR_CRS_STACK_SIZE
	.align		4
.L_2553:
        /*00d4*/ 	.byte	0x04, 0x1e
        /*00d6*/ 	.short	(.L_2555 - .L_2554)
.L_2554:
        /*00d8*/ 	.word	0x00000000
.L_2555:


//--------------------- .nv.info._Z25selective_scan_fwd_kernelI32Selective_Scan_fwd_kernel_traitsILi64ELi16ELi1ELb0ELb0ELb0ELb1EN3c108BFloat16EfEEv13SSMParamsBase --------------------------
	.section	.nv.info._Z25selective_scan_fwd_kernelI32Selective_Scan_fwd_kernel_traitsILi64ELi16ELi1ELb0ELb0ELb0ELb1EN3c108BFloat16EfEEv13SSMParamsBase,"",@"SHT_CUDA_INFO"
	.sectionflags	@""
	.align	4


	//----- nvinfo : EIATTR_CUDA_API_VERSION
	.align		4
        /*0000*/ 	.byte	0x04, 0x37
        /*0002*/ 	.short	(.L_2557 - .L_2556)
.L_2556:
        /*0004*/ 	.word	0x00000082


	//----- nvinfo : EIATTR_SW2861232_WAR
	.align		4
.L_2557:
        /*0008*/ 	.byte	0x01, 0x35
	.zero		2


	//----- nvinfo : EIATTR_PARAM_CBANK
	.align		4
        /*000c*/ 	.byte	0x04, 0x0a
        /*000e*/ 	.short	(.L_2559 - .L_2558)
	.align		4
.L_2558:
        /*0010*/ 	.word	index@(.nv.constant0._Z25selective_scan_fwd_kernelI32Selective_Scan_fwd_kernel_traitsILi64ELi16ELi1ELb0ELb0ELb0ELb1EN3c108BFloat16EfEEv13SSMParamsBase)
        /*0014*/ 	.short	0x0160
        /*0016*/ 	.short	0x0118


	//----- nvinfo : EIATTR_CBANK_PARAM_SIZE
	.align		4
.L_2559:
        /*0018*/ 	.byte	0x03, 0x19
        /*001a*/ 	.short	0x0118


	//----- nvinfo : EIATTR_KPARAM_INFO
	.align		4
        /*001c*/ 	.byte	0x04, 0x17
        /*001e*/ 	.short	(.L_2561 - .L_2560)
.L_2560:
        /*0020*/ 	.word	0x00000000
        /*0024*/ 	.short	0x0000
        /*0026*/ 	.short	0x0000
        /*0028*/ 	.byte	0x00, 0xf0, 0x61, 0x04


	//----- nvinfo : EIATTR_MAXREG_COUNT
	.align		4
.L_2561:
        /*002c*/ 	.byte	0x03, 0x1b
        /*002e*/ 	.short	0x00a8


	//----- nvinfo : EIATTR_NUM_BARRIERS
	.align		4
        /*0030*/ 	.byte	0x02, 0x4c
        /*0032*/ 	.byte	0x01
	.zero		1


	//----- nvinfo : EIATTR_MERCURY_ISA_VERSION
	.align		4
        /*0034*/ 	.byte	0x03, 0x5f
        /*0036*/ 	.short	0x0000


	//----- nvinfo : EIATTR_COOP_GROUP_MASK_REGIDS
	.align		4
        /*0038*/ 	.byte	0x04, 0x29
        /*003a*/ 	.short	(.L_2563 - .L_2562)


	//   ....[0]....
.L_2562:
        /*003c*/ 	.word	0xffffffff


	//   ....[1]....
        /*0040*/ 	.word	0xffffffff


	//   ....[2]....
        /*0044*/ 	.word	0xffffffff


	//   ....[3]....
        /*0048*/ 	.word	0xffffffff


	//   ....[4]....
        /*004c*/ 	.word	0xffffffff


	//   ....[5]....
        /*0050*/ 	.word	0xffffffff


	//   ....[6]....
        /*0054*/ 	.word	0xffffffff


	//   ....[7]....
        /*0058*/ 	.word	0xffffffff


	//   ....[8]....
        /*005c*/ 	.word	0xffffffff


	//   ....[9]....
        /*0060*/ 	.word	0xffffffff


	//   ....[10]....
        /*0064*/ 	.word	0xffffffff


	//   ....[11]....
        /*0068*/ 	.word	0xffffffff


	//   ....[12]....
        /*006c*/ 	.word	0xffffffff


	//   ....[13]....
        /*0070*/ 	.word	0xffffffff


	//   ....[14]....
        /*0074*/ 	.word	0xffffffff


	//   ....[15]....
        /*0078*/ 	.word	0xffffffff


	//   ....[16]....
        /*007c*/ 	.word	0xffffffff


	//----- nvinfo : EIATTR_COOP_GROUP_INSTR_OFFSETS
	.align		4
.L_2563:
        /*0080*/ 	.byte	0x04, 0x28
        /*0082*/ 	.short	(.L_2565 - .L_2564)


	//   ....[0]....
.L_2564:
        /*0084*/ 	.word	0x000012d0


	//   ....[1]....
        /*0088*/ 	.word	0x00001730


	//   ....[2]....
        /*008c*/ 	.word	0x00004b10


	//   ....[3]....
        /*0090*/ 	.word	0x00004b20


	//   ....[4]....
        /*0094*/ 	.word	0x00004bb0


	//   ....[5]....
        /*0098*/ 	.word	0x00004bd0


	//   ....[6]....
        /*009c*/ 	.word	0x00004c10


	//   ....[7]....
        /*00a0*/ 	.word	0x00004c40


	//   ....[8]....
        /*00a4*/ 	.word	0x00004c80


	//   ....[9]....
        /*00a8*/ 	.word	0x00004ca0


	//   ....[10]....
        /*00ac*/ 	.word	0x00004cd0


	//   ....[11]....
        /*00b0*/ 	.word	0x00004cf0


	//   ....[12]....
        /*00b4*/ 	.word	0x00004d20


	//   ....[13]....
        /*00b8*/ 	.word	0x00004d50


	//   ....[14]....
        /*00bc*/ 	.word	0x000055b0


	//   ....[15]....
        /*00c0*/ 	.word	0x000060f0


	//   ....[16]....
        /*00c4*/ 	.word	0x00006b50


	//----- nvinfo : EIATTR_EXIT_INSTR_OFFSETS
	.align		4
.L_2565:
        /*00c8*/ 	.byte	0x04, 0x1c
        /*00ca*/ 	.short	(.L_2567 - .L_2566)


	//   ....[0]....
.L_2566:
        /*00cc*/ 	.word	0x000002c0


	//   ....[1]....
        /*00d0*/ 	.word	0x00007120


	//----- nvinfo : EIATTR_MAX_THREADS
	.align		4
.L_2567:
        /*00d4*/ 	.byte	0x04, 0x05
        /*00d6*/ 	.short	(.L_2569 - .L_2568)
.L_2568:
        /*00d8*/ 	.word	0x00000040
        /*00dc*/ 	.word	0x00000001
        /*00e0*/ 	.word	0x00000001


	//----- nvinfo : EIATTR_CRS_STACK_SIZE
	.align		4
.L_2569:
        /*00e4*/ 	.byte	0x04, 0x1e
        /*00e6*/ 	.short	(.L_2571 - .L_2570)
.L_2570:
        /*00e8*/ 	.word	0x00000000
.L_2571:


//--------------------- .nv.info._Z25selective_scan_fwd_kernelI32Selective_Scan_fwd_kernel_traitsILi64ELi16ELi1ELb0ELb0ELb1ELb0EN3c108BFloat16EfEEv13SSMParamsBase --------------------------
	.section	.nv.info._Z25selective_scan_fwd_kernelI32Selective_Scan_fwd_kernel_traitsILi64ELi16ELi1ELb0ELb0ELb1ELb0EN3c108BFloat16EfEEv13SSMParamsBase,"",@"SHT_CUDA_INFO"
	.sectionflags	@""
	.align	4


	//----- nvinfo : EIATTR_CUDA_API_VERSION
	.align		4
        /*0000*/ 	.byte	0x04, 0x37
        /*0002*/ 	.short	(.L_2573 - .L_2572)
.L_2572:
        /*0004*/ 	.word	0x00000082


	//----- nvinfo : EIATTR_SW2861232_WAR
	.align		4
.L_2573:
        /*0008*/ 	.byte	0x01, 0x35
	.zero		2


	//----- nvinfo : EIATTR_PARAM_CBANK
	.align		4
        /*000c*/ 	.byte	0x04, 0x0a
        /*000e*/ 	.short	(.L_2575 - .L_2574)
	.align		4
.L_2574:
        /*0010*/ 	.word	index@(.nv.constant0._Z25selective_scan_fwd_kernelI32Selective_Scan_fwd_kernel_traitsILi64ELi16ELi1ELb0ELb0ELb1ELb0EN3c108BFloat16EfEEv13SSMParamsBase)
        /*0014*/ 	.short	0x0160
        /*0016*/ 	.short	0x0118


	//----- nvinfo : EIATTR_CBANK_PARAM_SIZE
	.align		4
.L_2575:
        /*0018*/ 	.byte	0x03, 0x19
        /*001a*/ 	.short	0x0118


	//----- nvinfo : EIATTR_KPARAM_INFO
	.align		4
        /*001c*/ 	.byte	0x04, 0x17
        /*001e*/ 	.short	(.L_2577 - .L_2576)
.L_2576:
        /*0020*/ 	.word	0x00000000
        /*0024*/ 	.short	0x0000
        /*0026*/ 	.short	0x0000
        /*0028*/ 	.byte	0x00, 0xf0, 0x61, 0x04


	//----- nvinfo : EIATTR_MAXREG_COUNT
	.align		4
.L_2577:
        /*002c*/ 	.byte	0x03, 0x1b
        /*002e*/ 	.short	0x00a8


	//----- nvinfo : EIATTR_NUM_BARRIERS
	.align		4
        /*0030*/ 	.byte	0x02, 0x4c
        /*0032*/ 	.byte	0x01
	.zero		1


	//----- nvinfo : EIATTR_MERCURY_ISA_VERSION
	.align		4
        /*0034*/ 	.byte	0x03, 0x5f
        /*0036*/ 	.short	0x0000


	//----- nvinfo : EIATTR_COOP_GROUP_MASK_REGIDS
	.align		4
        /*0038*/ 	.byte	0x04, 0x29
        /*003a*/ 	.short	(.L_2579 - .L_2578)


	//   ....[0]....
.L_2578:
        /*003c*/ 	.word	0xffffffff


	//   ....[1]....
        /*0040*/ 	.word	0xffffffff


	//   ....[2]....
        /*0044*/ 	.word	0xffffffff


	//   ....[3]....
        /*0048*/ 	.word	0xffffffff


	//   ....[4]....
        /*004c*/ 	.word	0xffffffff


	//   ....[5]....
        /*0050*/ 	.word	0xffffffff


	//   ....[6]....
        /*0054*/ 	.word	0xffffffff


	//   ....[7]....
        /*0058*/ 	.word	0xffffffff


	//   ....[8]....
        /*005c*/ 	.word	0xffffffff


	//   ....[9]....
        /*0060*/ 	.word	0xffffffff


	//   ....[10]....
        /*0064*/ 	.word	0xffffffff


	//   ....[11]....
        /*0068*/ 	.word	0xffffffff


	//   ....[12]....
        /*006c*/ 	.word	0xffffffff


	//   ....[13]....
        /*0070*/ 	.word	0xffffffff


	//   ....[14]....
        /*0074*/ 	.word	0xffffffff


	//   ....[15]....
        /*0078*/ 	.word	0xffffffff


	//----- nvinfo : EIATTR_COOP_GROUP_INSTR_OFFSETS
	.align		4
.L_2579:
        /*007c*/ 	.byte	0x04, 0x28
        /*007e*/ 	.short	(.L_2581 - .L_2580)


	//   ....[0]....
.L_2580:
        /*0080*/ 	.word	0x00001320


	//   ....[1]....
        /*0084*/ 	.word	0x000017c0


	//   ....[2]....
        /*0088*/ 	.word	0x00005030


	//   ....[3]....
        /*008c*/ 	.word	0x000050e0


	//   ....[4]....
        /*0090*/ 	.word	0x00005100


	//   ....[5]....
        /*0094*/ 	.word	0x00005210


	//   ....[6]....
        /*0098*/ 	.word	0x00005220


	//   ....[7]....
        /*009c*/ 	.word	0x000052a0


	//   ....[8]....
        /*00a0*/ 	.word	0x000052b0


	//   ....[9]....
        /*00a4*/ 	.word	0x00005330


	//   ....[10]....
        /*00a8*/ 	.word	0x00005350


	//   ....[11]....
        /*00ac*/ 	.word	0x00005380


	//   ....[12]....
        /*00b0*/ 	.word	0x000053a0


	//   ....[13]....
        /*00b4*/ 	.word	0x000053f0


	//   ....[14]....
        /*00b8*/ 	.word	0x00005450


	//   ....[15]....
        /*00bc*/ 	.word	0x00005e30


	//----- nvinfo : EIATTR_EXIT_INSTR_OFFSETS
	.align		4
.L_2581:
        /*00c0*/ 	.byte	0x04, 0x1c
        /*00c2*/ 	.short	(.L_2583 - .L_2582)


	//   ....[0]....
.L_2582:
        /*00c4*/ 	.word	0x00000470


	//   ....[1]....
        /*00c8*/ 	.word	0x00006450


	//----- nvinfo : EIATTR_MAX_THREADS
	.align		4
.L_2583:
        /*00cc*/ 	.byte	0x04, 0x05
        /*00ce*/ 	.short	(.L_2585 - .L_2584)
.L_2584:
        /*00d0*/ 	.word	0x00000040
        /*00d4*/ 	.word	0x00000001
        /*00d8*/ 	.word	0x00000001


	//----- nvinfo : EIATTR_CRS_STACK_SIZE
	.align		4
.L_2585:
        /*00dc*/ 	.byte	0x04, 0x1e
        /*00de*/ 	.short	(.L_2587 - .L_2586)
.L_2586:
        /*00e0*/ 	.word	0x00000000
.L_2587:


//--------------------- .nv.info._Z25selective_scan_fwd_kernelI32Selective_Scan_fwd_kernel_traitsILi64ELi16ELi1ELb0ELb0ELb1ELb1EN3c108BFloat16EfEEv13SSMParamsBase --------------------------
	.section	.nv.info._Z25selective_scan_fwd_kernelI32Selective_Scan_fwd_kernel_traitsILi64ELi16ELi1ELb0ELb0ELb1ELb1EN3c108BFloat16EfEEv13SSMParamsBase,"",@"SHT_CUDA_INFO"
	.sectionflags	@""
	.align	4


	//----- nvinfo : EIATTR_CUDA_API_VERSION
	.align		4
        /*0000*/ 	.byte	0x04, 0x37
        /*0002*/ 	.short	(.L_2589 - .L_2588)
.L_2588:
        /*0004*/ 	.word	0x00000082


	//----- nvinfo : EIATTR_SW2861232_WAR
	.align		4
.L_2589:
        /*0008*/ 	.byte	0x01, 0x35
	.zero		2


	//----- nvinfo : EIATTR_PARAM_CBANK
	.align		4
        /*000c*/ 	.byte	0x04, 0x0a
        /*000e*/ 	.short	(.L_2591 - .L_2590)
	.align		4
.L_2590:
        /*0010*/ 	.word	index@(.nv.constant0._Z25selective_scan_fwd_kernelI32Selective_Scan_fwd_kernel_traitsILi64ELi16ELi1ELb0ELb0ELb1ELb1EN3c108BFloat16EfEEv13SSMParamsBase)
        /*0014*/ 	.short	0x0160
        /*0016*/ 	.short	0x0118


	//----- nvinfo : EIATTR_CBANK_PARAM_SIZE
	.align		4
.L_2591:
        /*0018*/ 	.byte	0x03, 0x19
        /*001a*/ 	.short	0x0118


	//----- nvinfo : EIATTR_KPARAM_INFO
	.align		4
        /*001c*/ 	.byte	0x04, 0x17
        /*001e*/ 	.short	(.L_2593 - .L_2592)
.L_2592:
        /*0020*/ 	.word	0x00000000
        /*0024*/ 	.short	0x0000
        /*0026*/ 	.short	0x0000
        /*0028*/ 	.byte	0x00, 0xf0, 0x61, 0x04


	//----- nvinfo : EIATTR_MAXREG_COUNT
	.align		4
.L_2593:
        /*002c*/ 	.byte	0x03, 0x1b
        /*002e*/ 	.short	0x00a8


	//----- nvinfo : EIATTR_NUM_BARRIERS
	.align		4
        /*0030*/ 	.byte	0x02, 0x4c
        /*0032*/ 	.byte	0x01
	.zero		1


	//----- nvinfo : EIATTR_MERCURY_ISA_VERSION
	.align		4
        /*0034*/ 	.byte	0x03, 0x5f
        /*0036*/ 	.short	0x0000


	//----- nvinfo : EIATTR_COOP_GROUP_MASK_REGIDS
	.align		4
        /*0038*/ 	.byte	0x04, 0x29
        /*003a*/ 	.short	(.L_2595 - .L_2594)


	//   ....[0]....
.L_2594:
        /*003c*/ 	.word	0xffffffff


	//   ....[1]....
        /*0040*/ 	.word	0xffffffff


	//   ....[2]....
        /*0044*/ 	.word	0xffffffff


	//   ....[3]....
        /*0048*/ 	.word	0xffffffff


	//   ....[4]....
        /*004c*/ 	.word	0xffffffff


	//   ....[5]....
        /*0050*/ 	.word	0xffffffff


	//   ....[6]....
        /*0054*/ 	.word	0xffffffff


	//   ....[7]....
        /*0058*/ 	.word	0xffffffff


	//   ....[8]....
        /*005c*/ 	.word	0xffffffff


	//   ....[9]....
        /*0060*/ 	.word	0xffffffff


	//   ....[10]....
        /*0064*/ 	.word	0xffffffff


	//   ....[11]....
        /*0068*/ 	.word	0xffffffff


	//   ....[12]....
        /*006c*/ 	.word	0xffffffff


	//   ....[13]....
        /*0070*/ 	.word	0xffffffff


	//   ....[14]....
        /*0074*/ 	.word	0xffffffff


	//   ....[15]....
        /*0078*/ 	.word	0xffffffff


	//   ....[16]....
        /*007c*/ 	.word	0xffffffff


	//   ....[17]....
        /*0080*/ 	.word	0xffffffff


	//----- nvinfo : EIATTR_COOP_GROUP_INSTR_OFFSETS
	.align		4
.L_2595:
        /*0084*/ 	.byte	0x04, 0x28
        /*0086*/ 	.short	(.L_2597 - .L_2596)


	//   ....[0]....
.L_2596:
        /*0088*/ 	.word	0x00001320


	//   ....[1]....
        /*008c*/ 	.word	0x000017c0


	//   ....[2]....
        /*0090*/ 	.word	0x00005000


	//   ....[3]....
        /*0094*/ 	.word	0x000050d0


	//   ....[4]....
        /*0098*/ 	.word	0x000050e0


	//   ....[5]....
        /*009c*/ 	.word	0x00005210


	//   ....[6]....
        /*00a0*/ 	.word	0x00005220


	//   ....[7]....
        /*00a4*/ 	.word	0x000052a0


	//   ....[8]....
        /*00a8*/ 	.word	0x000052b0


	//   ....[9]....
        /*00ac*/ 	.word	0x00005330


	//   ....[10]....
        /*00b0*/ 	.word	0x00005350


	//   ....[11]....
        /*00b4*/ 	.word	0x00005380


	//   ....[12]....
        /*00b8*/ 	.word	0x000053a0


	//   ....[13]....
        /*00bc*/ 	.word	0x000053f0


	//   ....[14]....
        /*00c0*/ 	.word	0x00005450


	//   ....[15]....
        /*00c4*/ 	.word	0x00005ec0


	//   ....[16]....
        /*00c8*/ 	.word	0x00006990


	//   ....[17]....
        /*00cc*/ 	.word	0x000073d0


	//----- nvinfo : EIATTR_EXIT_INSTR_OFFSETS
	.align		4
.L_2597:
        /*00d0*/ 	.byte	0x04, 0x1c
        /*00d2*/ 	.short	(.L_2599 - .L_2598)


	//   ....[0]....
.L_2598:
        /*00d4*/ 	.word	0x00000470


	//   ....[1]....
        /*00d8*/ 	.word	0x000079d0


	//----- nvinfo : EIATTR_MAX_THREADS
	.align		4
.L_2599:
        /*00dc*/ 	.byte	0x04, 0x05
        /*00de*/ 	.short	(.L_2601 - .L_2600)
.L_2600:
        /*00e0*/ 	.word	0x00000040
        /*00e4*/ 	.word	0x00000001
        /*00e8*/ 	.word	0x00000001


	//----- nvinfo : EIATTR_CRS_STACK_SIZE
	.align		4
.L_2601:
        /*00ec*/ 	.byte	0x04, 0x1e
        /*00ee*/ 	.short	(.L_2603 - .L_2602)
.L_2602:
        /*00f0*/ 	.word	0x00000000
.L_2603:


//--------------------- .nv.info._Z25selective_scan_fwd_kernelI32Selective_Scan_fwd_kernel_traitsILi64ELi16ELi1ELb0ELb1ELb0ELb0EN3c108BFloat16EfEEv13SSMParamsBase --------------------------
	.section	.nv.info._Z25selective_scan_fwd_kernelI32Selective_Scan_fwd_kernel_traitsILi64ELi16ELi1ELb0ELb1ELb0ELb0EN3c108BFloat16EfEEv13SSMParamsBase,"",@"SHT_CUDA_INFO"
	.sectionflags	@""
	.align	4


	//----- nvinfo : EIATTR_CUDA_API_VERSION
	.align		4
        /*0000*/ 	.byte	0x04, 0x37
        /*0002*/ 	.short	(.L_2605 - .L_2604)
.L_2604:
        /*0004*/ 	.word	0x00000082


	//----- nvinfo : EIATTR_SW2861232_WAR
	.align		4
.L_2605:
        /*0008*/ 	.byte	0x01, 0x35
	.zero		2


	//----- nvinfo : EIATTR_PARAM_CBANK
	.align		4
        /*000c*/ 	.byte	0x04, 0x0a
        /*000e*/ 	.short	(.L_2607 - .L_2606)
	.align		4
.L_2606:
        /*0010*/ 	.word	index@(.nv.constant0._Z25selective_scan_fwd_kernelI32Selective_Scan_fwd_kernel_traitsILi64ELi16ELi1ELb0ELb1ELb0ELb0EN3c108BFloat16EfEEv13SSMParamsBase)
        /*0014*/ 	.short	0x0160
        /*0016*/ 	.short	0x0118


	//----- nvinfo : EIATTR_CBANK_PARAM_SIZE
	.align		4
.L_2607:
        /*0018*/ 	.byte	0x03, 0x19
        /*001a*/ 	.short	0x0118


	//----- nvinfo : EIATTR_KPARAM_INFO
	.align		4
        /*001c*/ 	.byte	0x04, 0x17
        /*001e*/ 	.short	(.L_2609 - .L_2608)
.L_2608:
        /*0020*/ 	.word	0x00000000
        /*0024*/ 	.short	0x0000
        /*0026*/ 	.short	0x0000
        /*0028*/ 	.byte	0x00, 0xf0, 0x61, 0x04


	//----- nvinfo : EIATTR_MAXREG_COUNT
	.align		4
.L_2609:
        /*002c*/ 	.byte	0x03, 0x1b
        /*002e*/ 	.short	0x00a8


	//----- nvinfo : EIATTR_NUM_BARRIERS
	.align		4
        /*0030*/ 	.byte	0x02, 0x4c
        /*0032*/ 	.byte	0x01
	.zero		1


	//----- nvinfo : EIATTR_MERCURY_ISA_VERSION
	.align		4
        /*0034*/ 	.byte	0x03, 0x5f
        /*0036*/ 	.short	0x0000


	//----- nvinfo : EIATTR_COOP_GROUP_MASK_REGIDS
	.align		4
        /*0038*/ 	.byte	0x04, 0x29
        /*003a*/ 	.short	(.L_2611 - .L_2610)


	//   ....[0]....
.L_2610:
        /*003c*/ 	.word	0xffffffff


	//   ....[1]....
        /*0040*/ 	.word	0xffffffff


	//   ....[2]....
        /*0044*/ 	.word	0xffffffff


	//   ....[3]....
        /*0048*/ 	.word	0xffffffff


	//   ....[4]....
        /*004c*/ 	.word	0xffffffff


	//   ....[5]....
        /*0050*/ 	.word	0xffffffff


	//   ....[6]....
        /*0054*/ 	.word	0xffffffff


	//   ....[7]....
        /*0058*/ 	.word	0xffffffff


	//   ....[8]....
        /*005c*/ 	.word	0xffffffff


	//   ....[9]....
        /*0060*/ 	.word	0xffffffff


	//   ....[10]....
        /*0064*/ 	.word	0xffffffff


	//   ....[11]....
        /*0068*/ 	.word	0xffffffff


	//   ....[12]....
        /*006c*/ 	.word	0xffffffff


	//   ....[13]....
        /*0070*/ 	.word	0xffffffff


	//   ....[14]....
        /*0074*/ 	.word	0xffffffff


	//   ....[15]....
        /*0078*/ 	.word	0xffffffff


	//----- nvinfo : EIATTR_COOP_GROUP_INSTR_OFFSETS
	.align		4
.L_2611:
        /*007c*/ 	.byte	0x04, 0x28
        /*007e*/ 	.short	(.L_2613 - .L_2612)


	//   ....[0]....
.L_2612:
        /*0080*/ 	.word	0x000014a0


	//   ....[1]....
        /*0084*/ 	.word	0x00001920


	//   ....[2]....
        /*0088*/ 	.word	0x00004960


	//   ....[3]....
        /*008c*/ 	.word	0x00005360


	//   ....[4]....
        /*0090*/ 	.word	0x00005380


	//   ....[5]....
        /*0094*/ 	.word	0x000053b0


	//   ....[6]....
        /*0098*/ 	.word	0x000053d0


	//   ....[7]....
        /*009c*/ 	.word	0x00005430


	//   ....[8]....
        /*00a0*/ 	.word	0x00005460


	//   ....[9]....
        /*00a4*/ 	.word	0x00005520


	//   ....[10]....
        /*00a8*/ 	.word	0x00005530


	//   ....[11]....
        /*00ac*/ 	.word	0x00005580


	//   ....[12]....
        /*00b0*/ 	.word	0x00005590


	//   ....[13]....
        /*00b4*/ 	.word	0x00005650


	//   ....[14]....
        /*00b8*/ 	.word	0x00005680


	//   ....[15]....
        /*00bc*/ 	.word	0x00005e10


	//----- nvinfo : EIATTR_EXIT_INSTR_OFFSETS
	.align		4
.L_2613:
        /*00c0*/ 	.byte	0x04, 0x1c
        /*00c2*/ 	.short	(.L_2615 - .L_2614)


	//   ....[0]....
.L_2614:
        /*00c4*/ 	.word	0x00000420


	//   ....[1]....
        /*00c8*/ 	.word	0x00006410


	//----- nvinfo : EIATTR_MAX_THREADS
	.align		4
.L_2615:
        /*00cc*/ 	.byte	0x04, 0x05
        /*00ce*/ 	.short	(.L_2617 - .L_2616)
.L_2616:
        /*00d0*/ 	.word	0x00000040
        /*00d4*/ 	.word	0x00000001
        /*00d8*/ 	.word	0x00000001


	//----- nvinfo : EIATTR_CRS_STACK_SIZE
	.align		4
.L_2617:
        /*00dc*/ 	.byte	0x04, 0x1e
        /*00de*/ 	.short	(.L_2619 - .L_2618)
.L_2618:
        /*00e0*/ 	.word	0x00000000
.L_2619:


//--------------------- .nv.info._Z25selective_scan_fwd_kernelI32Selective_Scan_fwd_kernel_traitsILi64ELi16ELi1ELb0ELb1ELb0ELb1EN3c108BFloat16EfEEv13SSMParamsBase --------------------------
	.section	.nv.info._Z25selective_scan_fwd_kernelI32Selective_Scan_fwd_kernel_traitsILi64ELi16ELi1ELb0ELb1ELb0ELb1EN3c108BFloat16EfEEv13SSMParamsBase,"",@"SHT_CUDA_INFO"
	.sectionflags	@""
	.align	4


	//----- nvinfo : EIATTR_CUDA_API_VERSION
	.align		4
        /*0000*/ 	.byte	0x04, 0x37
        /*0002*/ 	.short	(.L_2621 - .L_2620)
.L_2620:
        /*0004*/ 	.word	0x00000082


	//----- nvinfo : EIATTR_SW2861232_WAR
	.align		4
.L_2621:
        /*0008*/ 	.byte	0x01, 0x35
	.zero		2


	//----- nvinfo : EIATTR_PARAM_CBANK
	.align		4
        /*000c*/ 	.byte	0x04, 0x0a
        /*000e*/ 	.short	(.L_2623 - .L_2622)
	.align		4
.L_2622:
        /*0010*/ 	.word	index@(.nv.constant0._Z25selective_scan_fwd_kernelI32Selective_Scan_fwd_kernel_traitsILi64ELi16ELi1ELb0ELb1ELb0ELb1EN3c108BFloat16EfEEv13SSMParamsBase)
        /*0014*/ 	.short	0x0160
        /*0016*/ 	.short	0x0118


	//----- nvinfo : EIATTR_CBANK_PARAM_SIZE
	.align		4
.L_2623:
        /*0018*/ 	.byte	0x03, 0x19
        /*001a*/ 	.short	0x0118


	//----- nvinfo : EIATTR_KPARAM_INFO
	.align		4
        /*001c*/ 	.byte	0x04, 0x17
        /*001e*/ 	.short	(.L_2625 - .L_2624)
.L_2624:
        /*0020*/ 	.word	0x00000000
        /*0024*/ 	.short	0x0000
        /*0026*/ 	.short	0x0000
        /*0028*/ 	.byte	0x00, 0xf0, 0x61, 0x04


	//----- nvinfo : EIATTR_MAXREG_COUNT
	.align		4
.L_2625:
        /*002c*/ 	.byte	0x03, 0x1b
        /*002e*/ 	.short	0x00a8


	//----- nvinfo : EIATTR_NUM_BARRIERS
	.align		4
        /*0030*/ 	.byte	0x02, 0x4c
        /*0032*/ 	.byte	0x01
	.zero		1


	//----- nvinfo : EIATTR_MERCURY_ISA_VERSION
	.align		4
        /*0034*/ 	.byte	0x03, 0x5f
        /*0036*/ 	.short	0x0000


	//----- nvinfo : EIATTR_COOP_GROUP_MASK_REGIDS
	.align		4
        /*0038*/ 	.byte	0x04, 0x29
        /*003a*/ 	.short	(.L_2627 - .L_2626)


	//   ....[0]....
.L_2626:
        /*003c*/ 	.word	0xffffffff


	//   ....[1]....
        /*0040*/ 	.word	0xffffffff


	//   ....[2]....
        /*0044*/ 	.word	0xffffffff


	//   ....[3]....
        /*0048*/ 	.word	0xffffffff


	//   ....[4]....
        /*004c*/ 	.word	0xffffffff


	//   ....[5]....
        /*0050*/ 	.word	0xffffffff


	//   ....[6]....
        /*0054*/ 	.word	0xffffffff


	//   ....[7]....
        /*0058*/ 	.word	0xffffffff


	//   ....[8]....
        /*005c*/ 	.word	0xffffffff


	//   ....[9]....
        /*0060*/ 	.word	0xffffffff


	//   ....[10]....
        /*0064*/ 	.word	0xffffffff


	//   ....[11]....
        /*0068*/ 	.word	0xffffffff


	//   ....[12]....
        /*006c*/ 	.word	0xffffffff


	//   ....[13]....
        /*0070*/ 	.word	0xffffffff


	//   ....[14]....
        /*0074*/ 	.word	0xffffffff


	//   ....[15]....
        /*0078*/ 	.word	0xffffffff


	//   ....[16]....
        /*007c*/ 	.word	0xffffffff


	//   ....[17]....
        /*0080*/ 	.word	0xffffffff


	//----- nvinfo : EIATTR_COOP_GROUP_INSTR_OFFSETS
	.align		4
.L_2627:
        /*0084*/ 	.byte	0x04, 0x28
        /*0086*/ 	.short	(.L_2629 - .L_2628)


	//   ....[0]....
.L_2628:
        /*0088*/ 	.word	0x000014c0


	//   ....[1]....
        /*008c*/ 	.word	0x00001920


	//   ....[2]....
        /*0090*/ 	.word	0x00004960


	//   ....[3]....
        /*0094*/ 	.word	0x00005360


	//   ....[4]....
        /*0098*/ 	.word	0x00005380


	//   ....[5]....
        /*009c*/ 	.word	0x000053b0


	//   ....[6]....
        /*00a0*/ 	.word	0x000053d0


	//   ....[7]....
        /*00a4*/ 	.word	0x00005430


	//   ....[8]....
        /*00a8*/ 	.word	0x00005460


	//   ....[9]....
        /*00ac*/ 	.word	0x00005520


	//   ....[10]....
        /*00b0*/ 	.word	0x00005530


	//   ....[11]....
        /*00b4*/ 	.word	0x00005580


	//   ....[12]....
        /*00b8*/ 	.word	0x00005590


	//   ....[13]....
        /*00bc*/ 	.word	0x00005650


	//   ....[14]....
        /*00c0*/ 	.word	0x00005680


	//   ....[15]....
        /*00c4*/ 	.word	0x00005ea0


	//   ....[16]....
        /*00c8*/ 	.word	0x000069c0


	//   ....[17]....
        /*00cc*/ 	.word	0x00007400


	//----- nvinfo : EIATTR_EXIT_INSTR_OFFSETS
	.align		4
.L_2629:
        /*00d0*/ 	.byte	0x04, 0x1c
        /*00d2*/ 	.short	(.L_2631 - .L_2630)


	//   ....[0]....
.L_2630:
        /*00d4*/ 	.word	0x00000420


	//   ....[1]....
        /*00d8*/ 	.word	0x000079f0


	//----- nvinfo : EIATTR_MAX_THREADS
	.align		4
.L_2631:
        /*00dc*/ 	.byte	0x04, 0x05
        /*00de*/ 	.short	(.L_2633 - .L_2632)
.L_2632:
        /*00e0*/ 	.word	0x00000040
        /*00e4*/ 	.word	0x00000001
        /*00e8*/ 	.word	0x00000001


	//----- nvinfo : EIATTR_CRS_STACK_SIZE
	.align		4
.L_2633:
        /*00ec*/ 	.byte	0x04, 0x1e
        /*00ee*/ 	.short	(.L_2635 - .L_2634)
.L_2634:
        /*00f0*/ 	.word	0x00000000
.L_2635:


//--------------------- .nv.info._Z25selective_scan_fwd_kernelI32Selective_Scan_fwd_kernel_traitsILi64ELi16ELi1ELb0ELb1ELb1ELb0EN3c108BFloat16EfEEv13SSMParamsBase --------------------------
	.section	.nv.info._Z25selective_scan_fwd_kernelI32Selective_Scan_fwd_kernel_traitsILi64ELi16ELi1ELb0ELb1ELb1ELb0EN3c108BFloat16EfEEv13SSMParamsBase,"",@"SHT_CUDA_INFO"
	.sectionflags	@""
	.align	4


	//----- nvinfo : EIATTR_CUDA_API_VERSION
	.align		4
        /*0000*/ 	.byte	0x04, 0x37
        /*0002*/ 	.short	(.L_2637 - .L_2636)
.L_2636:
        /*0004*/ 	.word	0x00000082


	//----- nvinfo : EIATTR_SW2861232_WAR
	.align		4
.L_2637:
        /*0008*/ 	.byte	0x01, 0x35
	.zero		2


	//----- nvinfo : EIATTR_PARAM_CBANK
	.align		4
        /*000c*/ 	.byte	0x04, 0x0a
        /*000e*/ 	.short	(.L_2639 - .L_2638)
	.align		4
.L_2638:
        /*0010*/ 	.word	index@(.nv.constant0._Z25selective_scan_fwd_kernelI32Selective_Scan_fwd_kernel_traitsILi64ELi16ELi1ELb0ELb1ELb1ELb0EN3c108BFloat16EfEEv13SSMParamsBase)
        /*0014*/ 	.short	0x0160
        /*0016*/ 	.short	0x0118


	//----- nvinfo : EIATTR_CBANK_PARAM_SIZE
	.align		4
.L_2639:
        /*0018*/ 	.byte	0x03, 0x19
        /*001a*/ 	.short	0x0118


	//----- nvinfo : EIATTR_KPARAM_INFO
	.align		4
        /*001c*/ 	.byte	0x04, 0x17
        /*001e*/ 	.short	(.L_2641 - .L_2640)
.L_2640:
        /*0020*/ 	.word	0x00000000
        /*0024*/ 	.short	0x0000
        /*0026*/ 	.short	0x0000
        /*0028*/ 	.byte	0x00, 0xf0, 0x61, 0x04


	//----- nvinfo : EIATTR_MAXREG_COUNT
	.align		4
.L_2641:
        /*002c*/ 	.byte	0x03, 0x1b
        /*002e*/ 	.short	0x00a8


	//----- nvinfo : EIATTR_NUM_BARRIERS
	.align		4
        /*0030*/ 	.byte	0x02, 0x4c
        /*0032*/ 	.byte	0x01
	.zero		1


	//----- nvinfo : EIATTR_MERCURY_ISA_VERSION
	.align		4
        /*0034*/ 	.byte	0x03, 0x5f
        /*0036*/ 	.short	0x0000


	//----- nvinfo : EIATTR_COOP_GROUP_MASK_REGIDS
	.align		4
        /*0038*/ 	.byte	0x04, 0x29
        /*003a*/ 	.short	(.L_2643 - .L_2642)


	//   ....[0]....
.L_2642:
        /*003c*/ 	.word	0xffffffff


	//   ....[1]....
        /*0040*/ 	.word	0xffffffff


	//   ....[2]....
        /*0044*/ 	.word	0xffffffff


	//   ....[3]....
        /*0048*/ 	.word	0xffffffff


	//   ....[4]....
        /*004c*/ 	.word	0xffffffff


	//   ....[5]....
        /*0050*/ 	.word	0xffffffff


	//   ....[6]....
        /*0054*/ 	.word	0xffffffff


	//   ....[7]....
        /*0058*/ 	.word	0xffffffff


	//   ....[8]....
        /*005c*/ 	.word	0xffffffff


	//   ....[9]....
        /*0060*/ 	.word	0xffffffff


	//   ....[10]....
        /*0064*/ 	.word	0xffffffff


	//   ....[11]....
        /*0068*/ 	.word	0xffffffff


	//   ....[12]....
        /*006c*/ 	.word	0xffffffff


	//   ....[13]....
        /*0070*/ 	.word	0xffffffff


	//   ....[14]....
        /*0074*/ 	.word	0xffffffff


	//   ....[15]....
        /*0078*/ 	.word	0xffffffff


	//   ....[16]....
        /*007c*/ 	.word	0xffffffff


	//----- nvinfo : EIATTR_COOP_GROUP_INSTR_OFFSETS
	.align		4
.L_2643:
        /*0080*/ 	.byte	0x04, 0x28
        /*0082*/ 	.short	(.L_2645 - .L_2644)


	//   ....[0]....
.L_2644:
        /*0084*/ 	.word	0x00001020


	//   ....[1]....
        /*0088*/ 	.word	0x00001400


	//   ....[2]....
        /*008c*/ 	.word	0x00004530


	//   ....[3]....
        /*0090*/ 	.word	0x00005240


	//   ....[4]....
        /*0094*/ 	.word	0x00005250


	//   ....[5]....
        /*0098*/ 	.word	0x00005290


	//   ....[6]....
        /*009c*/ 	.word	0x000052a0


	//   ....[7]....
        /*00a0*/ 	.word	0x000052f0


	//   ....[8]....
        /*00a4*/ 	.word	0x00005300


	//   ....[9]....
        /*00a8*/ 	.word	0x000053b0


	//   ....[10]....
        /*00ac*/ 	.word	0x000053c0


	//   ....[11]....
        /*00b0*/ 	.word	0x000055e0


	//   ....[12]....
        /*00b4*/ 	.word	0x000055f0


	//   ....[13]....
        /*00b8*/ 	.word	0x00005870


	//   ....[14]....
        /*00bc*/ 	.word	0x000059b0


	//   ....[15]....
        /*00c0*/ 	.word	0x000059e0


	//   ....[16]....
        /*00c4*/ 	.word	0x00006250


	//----- nvinfo : EIATTR_EXIT_INSTR_OFFSETS
	.align		4
.L_2645:
        /*00c8*/ 	.byte	0x04, 0x1c
        /*00ca*/ 	.short	(.L_2647 - .L_2646)


	//   ....[0]....
.L_2646:
        /*00cc*/ 	.word	0x00000390


	//   ....[1]....
        /*00d0*/ 	.word	0x00006800


	//----- nvinfo : EIATTR_MAX_THREADS
	.align		4
.L_2647:
        /*00d4*/ 	.byte	0x04, 0x05
        /*00d6*/ 	.short	(.L_2649 - .L_2648)
.L_2648:
        /*00d8*/ 	.word	0x00000040
        /*00dc*/ 	.word	0x00000001
        /*00e0*/ 	.word	0x00000001


	//----- nvinfo : EIATTR_CRS_STACK_SIZE
	.align		4
.L_2649:
        /*00e4*/ 	.byte	0x04, 0x1e
        /*00e6*/ 	.short	(.L_2651 - .L_2650)
.L_2650:
        /*00e8*/ 	.word	0x00000000
.L_2651:


//--------------------- .nv.info._Z25selective_scan_fwd_kernelI32Selective_Scan_fwd_kernel_traitsILi64ELi16ELi1ELb0ELb1ELb1ELb1EN3c108BFloat16EfEEv13SSMParamsBase --------------------------
	.section	.nv.info._Z25selective_scan_fwd_kernelI32Selective_Scan_fwd_kernel_traitsILi64ELi16ELi1ELb0ELb1ELb1ELb1EN3c108BFloat16EfEEv13SSMParamsBase,"",@"SHT_CUDA_INFO"
	.sectionflags	@""
	.align	4


	//----- nvinfo : EIATTR_CUDA_API_VERSION
	.align		4
        /*0000*/ 	.byte	0x04, 0x37
        /*0002*/ 	.short	(.L_2653 - .L_2652)
.L_2652:
        /*0004*/ 	.word	0x00000082


	//----- nvinfo : EIATTR_SW2861232_WAR
	.align		4
.L_2653:
        /*0008*/ 	.byte	0x01, 0x35
	.zero		2


	//----- nvinfo : EIATTR_PARAM_CBANK
	.align		4
        /*000c*/ 	.byte	0x04, 0x0a
        /*000e*/ 	.short	(.L_2655 - .L_2654)
	.align		4
.L_2654:
        /*0010*/ 	.word	index@(.nv.constant0._Z25selective_scan_fwd_kernelI32Selective_Scan_fwd_kernel_traitsILi64ELi16ELi1ELb0ELb1ELb1ELb1EN3c108BFloat16EfEEv13SSMParamsBase)
        /*0014*/ 	.short	0x0160
        /*0016*/ 	.short	0x0118


	//----- nvinfo : EIATTR_CBANK_PARAM_SIZE
	.align		4
.L_2655:
        /*0018*/ 	.byte	0x03, 0x19
        /*001a*/ 	.short	0x0118


	//----- nvinfo : EIATTR_KPARAM_INFO
	.align		4
        /*001c*/ 	.byte	0x04, 0x17
        /*001e*/ 	.short	(.L_2657 - .L_2656)
.L_2656:
        /*0020*/ 	.word	0x00000000
        /*0024*/ 	.short	0x0000
        /*0026*/ 	.short	0x0000
        /*0028*/ 	.byte	0x00, 0xf0, 0x61, 0x04


	//----- nvinfo : EIATTR_MAXREG_COUNT
	.align		4
.L_2657:
        /*002c*/ 	.byte	0x03, 0x1b
        /*002e*/ 	.short	0x00a8


	//----- nvinfo : EIATTR_NUM_BARRIERS
	.align		4
        /*0030*/ 	.byte	0x02, 0x4c
        /*0032*/ 	.byte	0x01
	.zero		1


	//----- nvinfo : EIATTR_MERCURY_ISA_VERSION
	.align		4
        /*0034*/ 	.byte	0x03, 0x5f
        /*0036*/ 	.short	0x0000


	//----- nvinfo : EIATTR_COOP_GROUP_MASK_REGIDS
	.align		4
        /*0038*/ 	.byte	0x04, 0x29
        /*003a*/ 	.short	(.L_2659 - .L_2658)


	//   ....[0]....
.L_2658:
        /*003c*/ 	.word	0xffffffff


	//   ....[1]....
        /*0040*/ 	.word	0xffffffff


	//   ....[2]....
        /*0044*/ 	.word	0xffffffff


	//   ....[3]....
        /*0048*/ 	.word	0xffffffff


	//   ....[4]....
        /*004c*/ 	.word	0xffffffff


	//   ....[5]....
        /*0050*/ 	.word	0xffffffff


	//   ....[6]....
        /*0054*/ 	.word	0xffffffff


	//   ....[7]....
        /*0058*/ 	.word	0xffffffff


	//   ....[8]....
        /*005c*/ 	.word	0xffffffff


	//   ....[9]....
        /*0060*/ 	.word	0xffffffff


	//   ....[10]....
        /*0064*/ 	.word	0xffffffff


	//   ....[11]....
        /*0068*/ 	.word	0xffffffff


	//   ....[12]....
        /*006c*/ 	.word	0xffffffff


	//   ....[13]....
        /*0070*/ 	.word	0xffffffff


	//   ....[14]....
        /*0074*/ 	.word	0xffffffff


	//   ....[15]....
        /*0078*/ 	.word	0xffffffff


	//   ....[16]....
        /*007c*/ 	.word	0xffffffff


	//   ....[17]....
        /*0080*/ 	.word	0xffffffff


	//   ....[18]....
        /*0084*/ 	.word	0xffffffff


	//----- nvinfo : EIATTR_COOP_GROUP_INSTR_OFFSETS
	.align		4
.L_2659:
        /*0088*/ 	.byte	0x04, 0x28
        /*008a*/ 	.short	(.L_2661 - .L_2660)


	//   ....[0]....
.L_2660:
        /*008c*/ 	.word	0x00001020


	//   ....[1]....
        /*0090*/ 	.word	0x00001400


	//   ....[2]....
        /*0094*/ 	.word	0x000045f0


	//   ....[3]....
        /*0098*/ 	.word	0x00005250


	//   ....[4]....
        /*009c*/ 	.word	0x00005270


	//   ....[5]....
        /*00a0*/ 	.word	0x00005290


	//   ....[6]....
        /*00a4*/ 	.word	0x000052c0


	//   ....[7]....
        /*00a8*/ 	.word	0x000052e0


	//   ....[8]....
        /*00ac*/ 	.word	0x00005310


	//   ....[9]....
        /*00b0*/ 	.word	0x00005330


	//   ....[10]....
        /*00b4*/ 	.word	0x00005360


	//   ....[11]....
        /*00b8*/ 	.word	0x000053c0


	//   ....[12]....
        /*00bc*/ 	.word	0x000053d0


	//   ....[13]....
        /*00c0*/ 	.word	0x00005580


	//   ....[14]....
        /*00c4*/ 	.word	0x000056c0


	//   ....[15]....
        /*00c8*/ 	.word	0x000056f0


	//   ....[16]....
        /*00cc*/ 	.word	0x00005ff0


	//   ....[17]....
        /*00d0*/ 	.word	0x00006af0


	//   ....[18]....
        /*00d4*/ 	.word	0x00007720


	//----- nvinfo : EIATTR_EXIT_INSTR_OFFSETS
	.align		4
.L_2661:
        /*00d8*/ 	.byte	0x04, 0x1c
        /*00da*/ 	.short	(.L_2663 - .L_2662)


	//   ....[0]....
.L_2662:
        /*00dc*/ 	.word	0x00000390


	//   ....[1]....
        /*00e0*/ 	.word	0x00007cb0


	//----- nvinfo : EIATTR_MAX_THREADS
	.align		4
.L_2663:
        /*00e4*/ 	.byte	0x04, 0x05
        /*00e6*/ 	.short	(.L_2665 - .L_2664)
.L_2664:
        /*00e8*/ 	.word	0x00000040
        /*00ec*/ 	.word	0x00000001
        /*00f0*/ 	.word	0x00000001


	//----- nvinfo : EIATTR_CRS_STACK_SIZE
	.align		4
.L_2665:
        /*00f4*/ 	.byte	0x04, 0x1e
        /*00f6*/ 	.short	(.L_2667 - .L_2666)
.L_2666:
        /*00f8*/ 	.word	0x00000000
.L_2667:


//--------------------- .nv.info._Z25selective_scan_fwd_kernelI32Selective_Scan_fwd_kernel_traitsILi64ELi16ELi1ELb1ELb0ELb0ELb0EN3c108BFloat16EfEEv13SSMParamsBase --------------------------
	.section	.nv.info._Z25selective_scan_fwd_kernelI32Selective_Scan_fwd_kernel_traitsILi64ELi16ELi1ELb1ELb0ELb0ELb0EN3c108BFloat16EfEEv13SSMParamsBase,"",@"SHT_CUDA_INFO"
	.sectionflags	@""
	.align	4


	//----- nvinfo : EIATTR_CUDA_API_VERSION
	.align		4
        /*0000*/ 	.byte	0x04, 0x37
        /*0002*/ 	.short	(.L_2669 - .L_2668)
.L_2668:
        /*0004*/ 	.word	0x00000082


	//----- nvinfo : EIATTR_SW2861232_WAR
	.align		4
.L_2669:
        /*0008*/ 	.byte	0x01, 0x35
	.zero		2


	//----- nvinfo : EIATTR_PARAM_CBANK
	.align		4
        /*000c*/ 	.byte	0x04, 0x0a
        /*000e*/ 	.short	(.L_2671 - .L_2670)
	.align		4
.L_2670:
        /*0010*/ 	.word	index@(.nv.constant0._Z25selective_scan_fwd_kernelI32Selective_Scan_fwd_kernel_traitsILi64ELi16ELi1ELb1ELb0ELb0ELb0EN3c108BFloat16EfEEv13SSMParamsBase)
        /*0014*/ 	.short	0x0160
        /*0016*/ 	.short	0x0118


	//----- nvinfo : EIATTR_CBANK_PARAM_SIZE
	.align		4
.L_2671:
        /*0018*/ 	.byte	0x03, 0x19
        /*001a*/ 	.short	0x0118


	//----- nvinfo : EIATTR_KPARAM_INFO
	.align		4
        /*001c*/ 	.byte	0x04, 0x17
        /*001e*/ 	.short	(.L_2673 - .L_2672)
.L_2672:
        /*0020*/ 	.word	0x00000000
        /*0024*/ 	.short	0x0000
        /*0026*/ 	.short	0x0000
        /*0028*/ 	.byte	0x00, 0xf0, 0x61, 0x04


	//----- nvinfo : EIATTR_MAXREG_COUNT
	.align		4
.L_2673:
        /*002c*/ 	.byte	0x03, 0x1b
        /*002e*/ 	.short	0x00a8


	//----- nvinfo : EIATTR_NUM_BARRIERS
	.align		4
        /*0030*/ 	.byte	0x02, 0x4c
        /*0032*/ 	.byte	0x01
	.zero		1


	//----- nvinfo : EIATTR_MERCURY_ISA_VERSION
	.align		4
        /*0034*/ 	.byte	0x03, 0x5f
        /*0036*/ 	.short	0x0000


	//----- nvinfo : EIATTR_COOP_GROUP_MASK_REGIDS
	.align		4
        /*0038*/ 	.byte	0x04, 0x29
        /*003a*/ 	.short	(.L_2675 - .L_2674)


	//   ....[0]....
.L_2674:
        /*003c*/ 	.word	0xffffffff


	//   ....[1]....
        /*0040*/ 	.word	0xffffffff


	//   ....[2]....
        /*0044*/ 	.word	0xffffffff


	//   ....[3]....
        /*0048*/ 	.word	0xffffffff


	//   ....[4]....
        /*004c*/ 	.word	0xffffffff


	//   ....[5]....
        /*0050*/ 	.word	0xffffffff


	//   ....[6]....
        /*0054*/ 	.word	0xffffffff


	//   ....[7]....
        /*0058*/ 	.word	0xffffffff


	//   ....[8]....
        /*005c*/ 	.word	0xffffffff


	//   ....[9]....
        /*0060*/ 	.word	0xffffffff


	//   ....[10]....
        /*0064*/ 	.word	0xffffffff


	//   ....[11]....
        /*0068*/ 	.word	0xffffffff


	//   ....[12]....
        /*006c*/ 	.word	0xffffffff


	//   ....[13]....
        /*0070*/ 	.word	0xffffffff


	//   ....[14]....
        /*0074*/ 	.word	0xffffffff


	//----- nvinfo : EIATTR_COOP_GROUP_INSTR_OFFSETS
	.align		4
.L_2675:
        /*0078*/ 	.byte	0x04, 0x28
        /*007a*/ 	.short	(.L_2677 - .L_2676)


	//   ....[0]....
.L_2676:
        /*007c*/ 	.word	0x000004b0


	//   ....[1]....
        /*0080*/ 	.word	0x00000570


	//   ....[2]....
        /*0084*/ 	.word	0x00003450


	//   ....[3]....
        /*0088*/ 	.word	0x00003480


	//   ....[4]....
        /*008c*/ 	.word	0x00003550


	//   ....[5]....
        /*0090*/ 	.word	0x00003560


	//   ....[6]....
        /*0094*/ 	.word	0x00003590


	//   ....[7]....
        /*0098*/ 	.word	0x000035b0


	//   ....[8]....
        /*009c*/ 	.word	0x000035e0


	//   ....[9]....
        /*00a0*/ 	.word	0x00003600


	//   ....[10]....
        /*00a4*/ 	.word	0x00003630


	//   ....[11]....
        /*00a8*/ 	.word	0x00003650


	//   ....[12]....
        /*00ac*/ 	.word	0x000036a0


	//   ....[13]....
        /*00b0*/ 	.word	0x000036f0


	//   ....[14]....
        /*00b4*/ 	.word	0x00003ca0


	//----- nvinfo : EIATTR_EXIT_INSTR_OFFSETS
	.align		4
.L_2677:
        /*00b8*/ 	.byte	0x04, 0x1c
        /*00ba*/ 	.short	(.L_2679 - .L_2678)


	//   ....[0]....
.L_2678:
        /*00bc*/ 	.word	0x00000200


	//   ....[1]....
        /*00c0*/ 	.word	0x00003e10


	//----- nvinfo : EIATTR_MAX_THREADS
	.align		4
.L_2679:
        /*00c4*/ 	.byte	0x04, 0x05
        /*00c6*/ 	.short	(.L_2681 - .L_2680)
.L_2680:
        /*00c8*/ 	.word	0x00000040
        /*00cc*/ 	.word	0x00000001
        /*00d0*/ 	.word	0x00000001


	//----- nvinfo : EIATTR_CRS_STACK_SIZE
	.align		4
.L_2681:
        /*00d4*/ 	.byte	0x04, 0x1e
        /*00d6*/ 	.short	(.L_2683 - .L_2682)
.L_2682:
        /*00d8*/ 	.word	0x00000000
.L_2683:


//--------------------- .nv.info._Z25selective_scan_fwd_kernelI32Selective_Scan_fwd_kernel_traitsILi64ELi16ELi1ELb1ELb0ELb0ELb1EN3c108BFloat16EfEEv13SSMParamsBase --------------------------
	.section	.nv.info._Z25selective_scan_fwd_kernelI32Selective_Scan_fwd_kernel_traitsILi64ELi16ELi1ELb1ELb0ELb0ELb1EN3c108BFloat16EfEEv13SSMParamsBase,"",@"SHT_CUDA_INFO"
	.sectionflags	@""
	.align	4


	//----- nvinfo : EIATTR_CUDA_API_VERSION
	.align		4
        /*0000*/ 	.byte	0x04, 0x37
        /*0002*/ 	.short	(.L_2685 - .L_2684)
.L_2684:
        /*0004*/ 	.word	0x00000082


	//----- nvinfo : EIATTR_SW2861232_WAR
	.align		4
.L_2685:
        /*0008*/ 	.byte	0x01, 0x35
	.zero		2


	//----- nvinfo : EIATTR_PARAM_CBANK
	.align		4
        /*000c*/ 	.byte	0x04, 0x0a
        /*000e*/ 	.short	(.L_2687 - .L_2686)
	.align		4
.L_2686:
        /*0010*/ 	.word	index@(.nv.constant0._Z25selective_scan_fwd_kernelI32Selective_Scan_fwd_kernel_traitsILi64ELi16ELi1ELb1ELb0ELb0ELb1EN3c108BFloat16EfEEv13SSMParamsBase)
        /*0014*/ 	.short	0x0160
        /*0016*/ 	.short	0x0118


	//----- nvinfo : EIATTR_CBANK_PARAM_SIZE
	.align		4
.L_2687:
        /*0018*/ 	.byte	0x03, 0x19
        /*001a*/ 	.short	0x0118


	//----- nvinfo : EIATTR_KPARAM_INFO
	.align		4
        /*001c*/ 	.byte	0x04, 0x17
        /*001e*/ 	.short	(.L_2689 - .L_2688)
.L_2688:
        /*0020*/ 	.word	0x00000000
        /*0024*/ 	.short	0x0000
        /*0026*/ 	.short	0x0000
        /*0028*/ 	.byte	0x00, 0xf0, 0x61, 0x04


	//----- nvinfo : EIATTR_MAXREG_COUNT
	.align		4
.L_2689:
        /*002c*/ 	.byte	0x03, 0x1b
        /*002e*/ 	.short	0x00a8


	//----- nvinfo : EIATTR_NUM_BARRIERS
	.align		4
        /*0030*/ 	.byte	0x02, 0x4c
        /*0032*/ 	.byte	0x01
	.zero		1


	//----- nvinfo : EIATTR_MERCURY_ISA_VERSION
	.align		4
        /*0034*/ 	.byte	0x03, 0x5f
        /*0036*/ 	.short	0x0000


	//----- nvinfo : EIATTR_COOP_GROUP_MASK_REGIDS
	.align		4
        /*0038*/ 	.byte	0x04, 0x29
        /*003a*/ 	.short	(.L_2691 - .L_2690)


	//   ....[0]....
.L_2690:
        /*003c*/ 	.word	0xffffffff


	//   ....[1]....
        /*0040*/ 	.word	0xffffffff


	//   ....[2]....
        /*0044*/ 	.word	0xffffffff


	//   ....[3]....
        /*0048*/ 	.word	0xffffffff


	//   ....[4]....
        /*004c*/ 	.word	0xffffffff


	//   ....[5]....
        /*0050*/ 	.word	0xffffffff


	//   ....[6]....
        /*0054*/ 	.word	0xffffffff


	//   ....[7]....
        /*0058*/ 	.word	0xffffffff


	//   ....[8]....
        /*005c*/ 	.word	0xffffffff


	//   ....[9]....
        /*0060*/ 	.word	0xffffffff


	//   ....[10]....
        /*0064*/ 	.word	0xffffffff


	//   ....[11]....
        /*0068*/ 	.word	0xffffffff


	//   ....[12]....
        /*006c*/ 	.word	0xffffffff


	//   ....[13]....
        /*0070*/ 	.word	0xffffffff


	//   ....[14]....
        /*0074*/ 	.word	0xffffffff


	//   ....[15]....
        /*0078*/ 	.word	0xffffffff


	//   ....[16]....
        /*007c*/ 	.word	0xffffffff


	//----- nvinfo : EIATTR_COOP_GROUP_INSTR_OFFSETS
	.align		4
.L_2691:
        /*0080*/ 	.byte	0x04, 0x28
        /*0082*/ 	.short	(.L_2693 - .L_2692)


	//   ....[0]....
.L_2692:
        /*0084*/ 	.word	0x00000480


	//   ....[1]....
        /*0088*/ 	.word	0x00000540


	//   ....[2]....
        /*008c*/ 	.word	0x00003420


	//   ....[3]....
        /*0090*/ 	.word	0x00003450


	//   ....[4]....
        /*0094*/ 	.word	0x00003520


	//   ....[5]....
        /*0098*/ 	.word	0x00003530


	//   ....[6]....
        /*009c*/ 	.word	0x00003560


	//   ....[7]....
        /*00a0*/ 	.word	0x00003580


	//   ....[8]....
        /*00a4*/ 	.word	0x000035b0


	//   ....[9]....
        /*00a8*/ 	.word	0x000035d0


	//   ....[10]....
        /*00ac*/ 	.word	0x00003600


	//   ....[11]....
        /*00b0*/ 	.word	0x00003620


	//   ....[12]....
        /*00b4*/ 	.word	0x00003670


	//   ....[13]....
        /*00b8*/ 	.word	0x000036c0


	//   ....[14]....
        /*00bc*/ 	.word	0x00003c90


	//   ....[15]....
        /*00c0*/ 	.word	0x00003ed0


	//   ....[16]....
        /*00c4*/ 	.word	0x00004700


	//----- nvinfo : EIATTR_EXIT_INSTR_OFFSETS
	.align		4
.L_2693:
        /*00c8*/ 	.byte	0x04, 0x1c
        /*00ca*/ 	.short	(.L_2695 - .L_2694)


	//   ....[0]....
.L_2694:
        /*00cc*/ 	.word	0x00000200


	//   ....[1]....
        /*00d0*/ 	.word	0x000047d0


	//----- nvinfo : EIATTR_MAX_THREADS
	.align		4
.L_2695:
        /*00d4*/ 	.byte	0x04, 0x05
        /*00d6*/ 	.short	(.L_2697 - .L_2696)
.L_2696:
        /*00d8*/ 	.word	0x00000040
        /*00dc*/ 	.word	0x00000001
        /*00e0*/ 	.word	0x00000001


	//----- nvinfo : EIATTR_CRS_STACK_SIZE
	.align		4
.L_2697:
        /*00e4*/ 	.byte	0x04, 0x1e
        /*00e6*/ 	.short	(.L_2699 - .L_2698)
.L_2698:
        /*00e8*/ 	.word	0x00000000
.L_2699:


//--------------------- .nv.info._Z25selective_scan_fwd_kernelI32Selective_Scan_fwd_kernel_traitsILi64ELi16ELi1ELb1ELb0ELb1ELb0EN3c108BFloat16EfEEv13SSMParamsBase --------------------------
	.section	.nv.info._Z25selective_scan_fwd_kernelI32Selective_Scan_fwd_kernel_traitsILi64ELi16ELi1ELb1ELb0ELb1ELb0EN3c108BFloat16EfEEv13SSMParamsBase,"",@"SHT_CUDA_INFO"
	.sectionflags	@""
	.align	4


	//----- nvinfo : EIATTR_CUDA_API_VERSION
	.align		4
        /*0000*/ 	.byte	0x04, 0x37
        /*0002*/ 	.short	(.L_2701 - .L_2700)
.L_2700:
        /*0004*/ 	.word	0x00000082


	//----- nvinfo : EIATTR_SW2861232_WAR
	.align		4
.L_2701:
        /*0008*/ 	.byte	0x01, 0x35
	.zero		2


	//----- nvinfo : EIATTR_PARAM_CBANK
	.align		4
        /*000c*/ 	.byte	0x04, 0x0a
        /*000e*/ 	.short	(.L_2703 - .L_2702)
	.align		4
.L_2702:
        /*0010*/ 	.word	index@(.nv.constant0._Z25selective_scan_fwd_kernelI32Selective_Scan_fwd_kernel_traitsILi64ELi16ELi1ELb1ELb0ELb1ELb0EN3c108BFloat16EfEEv13SSMParamsBase)
        /*0014*/ 	.short	0x0160
        /*0016*/ 	.short	0x0118


	//----- nvinfo : EIATTR_CBANK_PARAM_SIZE
	.align		4
.L_2703:
        /*0018*/ 	.byte	0x03, 0x19
        /*001a*/ 	.short	0x0118


	//----- nvinfo : EIATTR_KPARAM_INFO
	.align		4
        /*001c*/ 	.byte	0x04, 0x17
        /*001e*/ 	.short	(.L_2705 - .L_2704)
.L_2704:
        /*0020*/ 	.word	0x00000000
        /*0024*/ 	.short	0x0000
        /*0026*/ 	.short	0x0000
        /*0028*/ 	.byte	0x00, 0xf0, 0x61, 0x04


	//----- nvinfo : EIATTR_MAXREG_COUNT
	.align		4
.L_2705:
        /*002c*/ 	.byte	0x03, 0x1b
        /*002e*/ 	.short	0x00a8


	//----- nvinfo : EIATTR_NUM_BARRIERS
	.align		4
        /*0030*/ 	.byte	0x02, 0x4c
        /*0032*/ 	.byte	0x01
	.zero		1


	//----- nvinfo : EIATTR_MERCURY_ISA_VERSION
	.align		4
        /*0034*/ 	.byte	0x03, 0x5f
        /*0036*/ 	.short	0x0000


	//----- nvinfo : EIATTR_COOP_GROUP_MASK_REGIDS
	.align		4
        /*0038*/ 	.byte	0x04, 0x29
        /*003a*/ 	.short	(.L_2707 - .L_2706)


	//   ....[0]....
.L_2706:
        /*003c*/ 	.word	0xffffffff


	//   ....[1]....
        /*0040*/ 	.word	0xffffffff


	//   ....[2]....
        /*0044*/ 	.word	0xffffffff


	//   ....[3]....
        /*0048*/ 	.word	0xffffffff


	//   ....[4]....
        /*004c*/ 	.word	0xffffffff


	//   ....[5]....
        /*0050*/ 	.word	0xffffffff


	//   ....[6]....
        /*0054*/ 	.word	0xffffffff


	//   ....[7]....
        /*0058*/ 	.word	0xffffffff


	//   ....[8]....
        /*005c*/ 	.word	0xffffffff


	//   ....[9]....
        /*0060*/ 	.word	0xffffffff


	//   ....[10]....
        /*0064*/ 	.word	0xffffffff


	//   ....[11]....
        /*0068*/ 	.word	0xffffffff


	//   ....[12]....
        /*006c*/ 	.word	0xffffffff


	//   ....[13]....
        /*0070*/ 	.word	0xffffffff


	//   ....[14]....
        /*0074*/ 	.word	0xffffffff


	//   ....[15]....
        /*0078*/ 	.word	0xffffffff


	//----- nvinfo : EIATTR_COOP_GROUP_INSTR_OFFSETS
	.align		4
.L_2707:
        /*007c*/ 	.byte	0x04, 0x28
        /*007e*/ 	.short	(.L_2709 - .L_2708)


	//   ....[0]....
.L_2708:
        /*0080*/ 	.word	0x00000630


	//   ....[1]....
        /*0084*/ 	.word	0x000006f0


	//   ....[2]....
        /*0088*/ 	.word	0x00003350


	//   ....[3]....
        /*008c*/ 	.word	0x00003680


	//   ....[4]....
        /*0090*/ 	.word	0x000036a0


	//   ....[5]....
        /*0094*/ 	.word	0x00003740


	//   ....[6]....
        /*0098*/ 	.word	0x00003760


	//   ....[7]....
        /*009c*/ 	.word	0x00003790


	//   ....[8]....
        /*00a0*/ 	.word	0x000037b0


	//   ....[9]....
        /*00a4*/ 	.word	0x000037e0


	//   ....[10]....
        /*00a8*/ 	.word	0x00003800


	//   ....[11]....
        /*00ac*/ 	.word	0x00003830


	//   ....[12]....
        /*00b0*/ 	.word	0x00003850


	//   ....[13]....
        /*00b4*/ 	.word	0x000038b0


	//   ....[14]....
        /*00b8*/ 	.word	0x00003910


	//   ....[15]....
        /*00bc*/ 	.word	0x00004130


	//----- nvinfo : EIATTR_EXIT_INSTR_OFFSETS
	.align		4
.L_2709:
        /*00c0*/ 	.byte	0x04, 0x1c
        /*00c2*/ 	.short	(.L_2711 - .L_2710)


	//   ....[0]....
.L_2710:
        /*00c4*/ 	.word	0x00000310


	//   ....[1]....
        /*00c8*/ 	.word	0x00004270


	//----- nvinfo : EIATTR_MAX_THREADS
	.align		4
.L_2711:
        /*00cc*/ 	.byte	0x04, 0x05
        /*00ce*/ 	.short	(.L_2713 - .L_2712)
.L_2712:
        /*00d0*/ 	.word	0x00000040
        /*00d4*/ 	.word	0x00000001
        /*00d8*/ 	.word	0x00000001


	//----- nvinfo : EIATTR_CRS_STACK_SIZE
	.align		4
.L_2713:
        /*00dc*/ 	.byte	0x04, 0x1e
        /*00de*/ 	.short	(.L_2715 - .L_2714)
.L_2714:
        /*00e0*/ 	.word	0x00000000
.L_2715:


//--------------------- .nv.info._Z25selective_scan_fwd_kernelI32Selective_Scan_fwd_kernel_traitsILi64ELi16ELi1ELb1ELb0ELb1ELb1EN3c108BFloat16EfEEv13SSMParamsBase --------------------------
	.section	.nv.info._Z25selective_scan_fwd_kernelI32Selective_Scan_fwd_kernel_traitsILi64ELi16ELi1ELb1ELb0ELb1ELb1EN3c108BFloat16EfEEv13SSMParamsBase,"",@"SHT_CUDA_INFO"
	.sectionflags	@""
	.align	4


	//----- nvinfo : EIATTR_CUDA_API_VERSION
	.align		4
        /*0000*/ 	.byte	0x04, 0x37
        /*0002*/ 	.short	(.L_2717 - .L_2716)
.L_2716:
        /*0004*/ 	.word	0x00000082


	//----- nvinfo : EIATTR_SW2861232_WAR
	.align		4
.L_2717:
        /*0008*/ 	.byte	0x01, 0x35
	.zero		2


	//----- nvinfo : EIATTR_PARAM_CBANK
	.align		4
        /*000c*/ 	.byte	0x04, 0x0a
        /*000e*/ 	.short	(.L_2719 - .L_2718)
	.align		4
.L_2718:
        /*0010*/ 	.word	index@(.nv.constant0._Z25selective_scan_fwd_kernelI32Selective_Scan_fwd_kernel_traitsILi64ELi16ELi1ELb1ELb0ELb1ELb1EN3c108BFloat16EfEEv13SSMParamsBase)
        /*0014*/ 	.short	0x0160
        /*0016*/ 	.short	0x0118


	//----- nvinfo : EIATTR_CBANK_PARAM_SIZE
	.align		4
.L_2719:
        /*0018*/ 	.byte	0x03, 0x19
        /*001a*/ 	.short	0x0118


	//----- nvinfo : EIATTR_KPARAM_INFO
	.align		4
        /*001c*/ 	.byte	0x04, 0x17
        /*001e*/ 	.short	(.L_2721 - .L_2720)
.L_2720:
        /*0020*/ 	.word	0x00000000
        /*0024*/ 	.short	0x0000
        /*0026*/ 	.short	0x0000
        /*0028*/ 	.byte	0x00, 0xf0, 0x61, 0x04


	//----- nvinfo : EIATTR_MAXREG_COUNT
	.align		4
.L_2721:
        /*002c*/ 	.byte	0x03, 0x1b
        /*002e*/ 	.short	0x00a8


	//----- nvinfo : EIATTR_NUM_BARRIERS
	.align		4
        /*0030*/ 	.byte	0x02, 0x4c
        /*0032*/ 	.byte	0x01
	.zero		1


	//----- nvinfo : EIATTR_MERCURY_ISA_VERSION
	.align		4
        /*0034*/ 	.byte	0x03, 0x5f
        /*0036*/ 	.short	0x0000


	//----- nvinfo : EIATTR_COOP_GROUP_MASK_REGIDS
	.align		4
        /*0038*/ 	.byte	0x04, 0x29
        /*003a*/ 	.short	(.L_2723 - .L_2722)


	//   ....[0]....
.L_2722:
        /*003c*/ 	.word	0xffffffff


	//   ....[1]....
        /*0040*/ 	.word	0xffffffff


	//   ....[2]....
        /*0044*/ 	.word	0xffffffff


	//   ....[3]....
        /*0048*/ 	.word	0xffffffff


	//   ....[4]....
        /*004c*/ 	.word	0xffffffff


	//   ....[5]....
        /*0050*/ 	.word	0xffffffff


	//   ....[6]....
        /*0054*/ 	.word	0xffffffff


	//   ....[7]....
        /*0058*/ 	.word	0xffffffff


	//   ....[8]....
        /*005c*/ 	.word	0xffffffff


	//   ....[9]....
        /*0060*/ 	.word	0xffffffff


	//   ....[10]....
        /*0064*/ 	.word	0xffffffff


	//   ....[11]....
        /*0068*/ 	.word	0xffffffff


	//   ....[12]....
        /*006c*/ 	.word	0xffffffff


	//   ....[13]....
        /*0070*/ 	.word	0xffffffff


	//   ....[14]....
        /*0074*/ 	.word	0xffffffff


	//   ....[15]....
        /*0078*/ 	.word	0xffffffff


	//   ....[16]....
        /*007c*/ 	.word	0xffffffff


	//   ....[17]....
        /*0080*/ 	.word	0xffffffff


	//----- nvinfo : EIATTR_COOP_GROUP_INSTR_OFFSETS
	.align		4
.L_2723:
        /*0084*/ 	.byte	0x04, 0x28
        /*0086*/ 	.short	(.L_2725 - .L_2724)


	//   ....[0]....
.L_2724:
        /*0088*/ 	.word	0x000005e0


	//   ....[1]....
        /*008c*/ 	.word	0x000006a0


	//   ....[2]....
        /*0090*/ 	.word	0x000032f0


	//   ....[3]....
        /*0094*/ 	.word	0x00003630


	//   ....[4]....
        /*0098*/ 	.word	0x00003650


	//   ....[5]....
        /*009c*/ 	.word	0x000036f0


	//   ....[6]....
        /*00a0*/ 	.word	0x00003710


	//   ....[7]....
        /*00a4*/ 	.word	0x00003740


	//   ....[8]....
        /*00a8*/ 	.word	0x00003760


	//   ....[9]....
        /*00ac*/ 	.word	0x00003790


	//   ....[10]....
        /*00b0*/ 	.word	0x000037b0


	//   ....[11]....
        /*00b4*/ 	.word	0x000037e0


	//   ....[12]....
        /*00b8*/ 	.word	0x00003800


	//   ....[13]....
        /*00bc*/ 	.word	0x00003860


	//   ....[14]....
        /*00c0*/ 	.word	0x000038c0


	//   ....[15]....
        /*00c4*/ 	.word	0x000040c0


	//   ....[16]....
        /*00c8*/ 	.word	0x00004300


	//   ....[17]....
        /*00cc*/ 	.word	0x00004b30


	//----- nvinfo : EIATTR_EXIT_INSTR_OFFSETS
	.align		4
.L_2725:
        /*00d0*/ 	.byte	0x04, 0x1c
        /*00d2*/ 	.short	(.L_2727 - .L_2726)


	//   ....[0]....
.L_2726:
        /*00d4*/ 	.word	0x00000310


	//   ....[1]....
        /*00d8*/ 	.word	0x00004c00


	//----- nvinfo : EIATTR_MAX_THREADS
	.align		4
.L_2727:
        /*00dc*/ 	.byte	0x04, 0x05
        /*00de*/ 	.short	(.L_2729 - .L_2728)
.L_2728:
        /*00e0*/ 	.word	0x00000040
        /*00e4*/ 	.word	0x00000001
        /*00e8*/ 	.word	0x00000001


	//----- nvinfo : EIATTR_CRS_STACK_SIZE
	.align		4
.L_2729:
        /*00ec*/ 	.byte	0x04, 0x1e
        /*00ee*/ 	.short	(.L_2731 - .L_2730)
.L_2730:
        /*00f0*/ 	.word	0x00000000
.L_2731:


//--------------------- .nv.info._Z25selective_scan_fwd_kernelI32Selective_Scan_fwd_kernel_traitsILi64ELi16ELi1ELb1ELb1ELb0ELb0EN3c108BFloat16EfEEv13SSMParamsBase --------------------------
	.section	.nv.info._Z25selective_scan_fwd_kernelI32Selective_Scan_fwd_kernel_traitsILi64ELi16ELi1ELb1ELb1ELb0ELb0EN3c108BFloat16EfEEv13SSMParamsBase,"",@"SHT_CUDA_INFO"
	.sectionflags	@""
	.align	4


	//----- nvinfo : EIATTR_CUDA_API_VERSION
	.align		4
        /*0000*/ 	.byte	0x04, 0x37
        /*0002*/ 	.short	(.L_2733 - .L_2732)
.L_2732:
        /*0004*/ 	.word	0x00000082


	//----- nvinfo : EIATTR_SW2861232_WAR
	.align		4
.L_2733:
        /*0008*/ 	.byte	0x01, 0x35
	.zero		2


	//----- nvinfo : EIATTR_PARAM_CBANK
	.align		4
        /*000c*/ 	.byte	0x04, 0x0a
        /*000e*/ 	.short	(.L_2735 - .L_2734)
	.align		4
.L_2734:
        /*0010*/ 	.word	index@(.nv.constant0._Z25selective_scan_fwd_kernelI32Selective_Scan_fwd_kernel_traitsILi64ELi16ELi1ELb1ELb1ELb0ELb0EN3c108BFloat16EfEEv13SSMParamsBase)
        /*0014*/ 	.short	0x0160
        /*0016*/ 	.short	0x0118


	//----- nvinfo : EIATTR_CBANK_PARAM_SIZE
	.align		4
.L_2735:
        /*0018*/ 	.byte	0x03, 0x19
        /*001a*/ 	.short	0x0118


	//----- nvinfo : EIATTR_KPARAM_INFO
	.align		4
        /*001c*/ 	.byte	0x04, 0x17
        /*001e*/ 	.short	(.L_2737 - .L_2736)
.L_2736:
        /*0020*/ 	.word	0x00000000
        /*0024*/ 	.short	0x0000
        /*0026*/ 	.short	0x0000
        /*0028*/ 	.byte	0x00, 0xf0, 0x61, 0x04


	//----- nvinfo : EIATTR_MAXREG_COUNT
	.align		4
.L_2737:
        /*002c*/ 	.byte	0x03, 0x1b
        /*002e*/ 	.short	0x00a8


	//----- nvinfo : EIATTR_NUM_BARRIERS
	.align		4
        /*0030*/ 	.byte	0x02, 0x4c
        /*0032*/ 	.byte	0x01
	.zero		1


	//----- nvinfo : EIATTR_MERCURY_ISA_VERSION
	.align		4
        /*0034*/ 	.byte	0x03, 0x5f
        /*0036*/ 	.short	0x0000


	//----- nvinfo : EIATTR_COOP_GROUP_MASK_REGIDS
	.align		4
        /*0038*/ 	.byte	0x04, 0x29
        /*003a*/ 	.short	(.L_2739 - .L_2738)


	//   ....[0]....
.L_2738:
        /*003c*/ 	.word	0xffffffff


	//   ....[1]....
        /*0040*/ 	.word	0xffffffff


	//   ....[2]....
        /*0044*/ 	.word	0xffffffff


	//   ....[3]....
        /*0048*/ 	.word	0xffffffff


	//   ....[4]....
        /*004c*/ 	.word	0xffffffff


	//   ....[5]....
        /*0050*/ 	.word	0xffffffff


	//   ....[6]....
        /*0054*/ 	.word	0xffffffff


	//   ....[7]....
        /*0058*/ 	.word	0xffffffff


	//   ....[8]....
        /*005c*/ 	.word	0xffffffff


	//   ....[9]....
        /*0060*/ 	.word	0xffffffff


	//   ....[10]....
        /*0064*/ 	.word	0xffffffff


	//   ....[11]....
        /*0068*/ 	.word	0xffffffff


	//   ....[12]....
        /*006c*/ 	.word	0xffffffff


	//   ....[13]....
        /*0070*/ 	.word	0xffffffff


	//   ....[14]....
        /*0074*/ 	.word	0xffffffff


	//   ....[15]....
        /*0078*/ 	.word	0xffffffff


	//----- nvinfo : EIATTR_COOP_GROUP_INSTR_OFFSETS
	.align		4
.L_2739:
        /*007c*/ 	.byte	0x04, 0x28
        /*007e*/ 	.short	(.L_2741 - .L_2740)


	//   ....[0]....
.L_2740:
        /*0080*/ 	.word	0x00000630


	//   ....[1]....
        /*0084*/ 	.word	0x000006f0


	//   ....[2]....
        /*0088*/ 	.word	0x00003260


	//   ....[3]....
        /*008c*/ 	.word	0x00003800


	//   ....[4]....
        /*0090*/ 	.word	0x00003830


	//   ....[5]....
        /*0094*/ 	.word	0x000038d0


	//   ....[6]....
        /*0098*/ 	.word	0x000038e0


	//   ....[7]....
        /*009c*/ 	.word	0x00003980


	//   ....[8]....
        /*00a0*/ 	.word	0x000039a0


	//   ....[9]....
        /*00a4*/ 	.word	0x000039d0


	//   ....[10]....
        /*00a8*/ 	.word	0x000039f0


	//   ....[11]....
        /*00ac*/ 	.word	0x00003a20


	//   ....[12]....
        /*00b0*/ 	.word	0x00003a40


	//   ....[13]....
        /*00b4*/ 	.word	0x00003ac0


	//   ....[14]....
        /*00b8*/ 	.word	0x00003b10


	//   ....[15]....
        /*00bc*/ 	.word	0x00004140


	//----- nvinfo : EIATTR_EXIT_INSTR_OFFSETS
	.align		4
.L_2741:
        /*00c0*/ 	.byte	0x04, 0x1c
        /*00c2*/ 	.short	(.L_2743 - .L_2742)


	//   ....[0]....
.L_2742:
        /*00c4*/ 	.word	0x00000310


	//   ....[1]....
        /*00c8*/ 	.word	0x00004280


	//----- nvinfo : EIATTR_MAX_THREADS
	.align		4
.L_2743:
        /*00cc*/ 	.byte	0x04, 0x05
        /*00ce*/ 	.short	(.L_2745 - .L_2744)
.L_2744:
        /*00d0*/ 	.word	0x00000040
        /*00d4*/ 	.word	0x00000001
        /*00d8*/ 	.word	0x00000001


	//----- nvinfo : EIATTR_CRS_STACK_SIZE
	.align		4
.L_2745:
        /*00dc*/ 	.byte	0x04, 0x1e
        /*00de*/ 	.short	(.L_2747 - .L_2746)
.L_2746:
        /*00e0*/ 	.word	0x00000000
.L_2747:


//--------------------- .nv.info._Z25selective_scan_fwd_kernelI32Selective_Scan_fwd_kernel_traitsILi64ELi16ELi1ELb1ELb1ELb0ELb1EN3c108BFloat16EfEEv13SSMParamsBase --------------------------
	.section	.nv.info._Z25selective_scan_fwd_kernelI32Selective_Scan_fwd_kernel_traitsILi64ELi16ELi1ELb1ELb1ELb0ELb1EN3c108BFloat16EfEEv13SSMParamsBase,"",@"SHT_CUDA_INFO"
	.sectionflags	@""
	.align	4


	//----- nvinfo : EIATTR_CUDA_API_VERSION
	.align		4
        /*0000*/ 	.byte	0x04, 0x37
        /*0002*/ 	.short	(.L_2749 - .L_2748)
.L_2748:
        /*0004*/ 	.word	0x00000082


	//----- nvinfo : EIATTR_SW2861232_WAR
	.align		4
.L_2749:
        /*0008*/ 	.byte	0x01, 0x35
	.zero		2


	//----- nvinfo : EIATTR_PARAM_CBANK
	.align		4
        /*000c*/ 	.byte	0x04, 0x0a
        /*000e*/ 	.short	(.L_2751 - .L_2750)
	.align		4
.L_2750:
        /*0010*/ 	.word	index@(.nv.constant0._Z25selective_scan_fwd_kernelI32Selective_Scan_fwd_kernel_traitsILi64ELi16ELi1ELb1ELb1ELb0ELb1EN3c108BFloat16EfEEv13SSMParamsBase)
        /*0014*/ 	.short	0x0160
        /*0016*/ 	.short	0x0118


	//----- nvinfo : EIATTR_CBANK_PARAM_SIZE
	.align		4
.L_2751:
        /*0018*/ 	.byte	0x03, 0x19
        /*001a*/ 	.short	0x0118


	//----- nvinfo : EIATTR_KPARAM_INFO
	.align		4
        /*001c*/ 	.byte	0x04, 0x17
        /*001e*/ 	.short	(.L_2753 - .L_2752)
.L_2752:
        /*0020*/ 	.word	0x00000000
        /*0024*/ 	.short	0x0000
        /*0026*/ 	.short	0x0000
        /*0028*/ 	.byte	0x00, 0xf0, 0x61, 0x04


	//----- nvinfo : EIATTR_MAXREG_COUNT
	.align		4
.L_2753:
        /*002c*/ 	.byte	0x03, 0x1b
        /*002e*/ 	.short	0x00a8


	//----- nvinfo : EIATTR_NUM_BARRIERS
	.align		4
        /*0030*/ 	.byte	0x02, 0x4c
        /*0032*/ 	.byte	0x01
	.zero		1


	//----- nvinfo : EIATTR_MERCURY_ISA_VERSION
	.align		4
        /*0034*/ 	.byte	0x03, 0x5f
        /*0036*/ 	.short	0x0000


	//----- nvinfo : EIATTR_COOP_GROUP_MASK_REGIDS
	.align		4
        /*0038*/ 	.byte	0x04, 0x29
        /*003a*/ 	.short	(.L_2755 - .L_2754)


	//   ....[0]....
.L_2754:
        /*003c*/ 	.word	0xffffffff


	//   ....[1]....
        /*0040*/ 	.word	0xffffffff


	//   ....[2]....
        /*0044*/ 	.word	0xffffffff


	//   ....[3]....
        /*0048*/ 	.word	0xffffffff


	//   ....[4]....
        /*004c*/ 	.word	0xffffffff


	//   ....[5]....
        /*0050*/ 	.word	0xffffffff


	//   ....[6]....
        /*0054*/ 	.word	0xffffffff


	//   ....[7]....
        /*0058*/ 	.word	0xffffffff


	//   ....[8]....
        /*005c*/ 	.word	0xffffffff


	//   ....[9]....
        /*0060*/ 	.word	0xffffffff


	//   ....[10]....
        /*0064*/ 	.word	0xffffffff


	//   ....[11]....
        /*0068*/ 	.word	0xffffffff


	//   ....[12]....
        /*006c*/ 	.word	0xffffffff


	//   ....[13]....
        /*0070*/ 	.word	0xffffffff


	//   ....[14]....
        /*0074*/ 	.word	0xffffffff


	//   ....[15]....
        /*0078*/ 	.word	0xffffffff


	//   ....[16]....
        /*007c*/ 	.word	0xffffffff


	//   ....[17]....
        /*0080*/ 	.word	0xffffffff


	//----- nvinfo : EIATTR_COOP_GROUP_INSTR_OFFSETS
	.align		4
.L_2755:
        /*0084*/ 	.byte	0x04, 0x28
        /*0086*/ 	.short	(.L_2757 - .L_2756)


	//   ....[0]....
.L_2756:
        /*0088*/ 	.word	0x000005e0


	//   ....[1]....
        /*008c*/ 	.word	0x000006a0


	//   ....[2]....
        /*0090*/ 	.word	0x00003220


	//   ....[3]....
        /*0094*/ 	.word	0x000037c0


	//   ....[4]....
        /*0098*/ 	.word	0x00003810


	//   ....[5]....
        /*009c*/ 	.word	0x00003870


	//   ....[6]....
        /*00a0*/ 	.word	0x000038e0


	//   ....[7]....
        /*00a4*/ 	.word	0x00003920


	//   ....[8]....
        /*00a8*/ 	.word	0x00003950


	//   ....[9]....
        /*00ac*/ 	.word	0x00003970


	//   ....[10]....
        /*00b0*/ 	.word	0x000039a0


	//   ....[11]....
        /*00b4*/ 	.word	0x000039c0


	//   ....[12]....
        /*00b8*/ 	.word	0x000039f0


	//   ....[13]....
        /*00bc*/ 	.word	0x00003a60


	//   ....[14]....
        /*00c0*/ 	.word	0x00003ac0


	//   ....[15]....
        /*00c4*/ 	.word	0x000040c0


	//   ....[16]....
        /*00c8*/ 	.word	0x00004300


	//   ....[17]....
        /*00cc*/ 	.word	0x00004b30


	//----- nvinfo : EIATTR_EXIT_INSTR_OFFSETS
	.align		4
.L_2757:
        /*00d0*/ 	.byte	0x04, 0x1c
        /*00d2*/ 	.short	(.L_2759 - .L_2758)


	//   ....[0]....
.L_2758:
        /*00d4*/ 	.word	0x00000310


	//   ....[1]....
        /*00d8*/ 	.word	0x00004c00


	//----- nvinfo : EIATTR_MAX_THREADS
	.align		4
.L_2759:
        /*00dc*/ 	.byte	0x04, 0x05
        /*00de*/ 	.short	(.L_2761 - .L_2760)
.L_2760:
        /*00e0*/ 	.word	0x00000040
        /*00e4*/ 	.word	0x00000001
        /*00e8*/ 	.word	0x00000001


	//----- nvinfo : EIATTR_CRS_STACK_SIZE
	.align		4
.L_2761:
        /*00ec*/ 	.byte	0x04, 0x1e
        /*00ee*/ 	.short	(.L_2763 - .L_2762)
.L_2762:
        /*00f0*/ 	.word	0x00000000
.L_2763:


//--------------------- .nv.info._Z25selective_scan_fwd_kernelI32Selective_Scan_fwd_kernel_traitsILi64ELi16ELi1ELb1ELb1ELb1ELb0EN3c108BFloat16EfEEv13SSMParamsBase --------------------------
	.section	.nv.info._Z25selective_scan_fwd_kernelI32Selective_Scan_fwd_kernel_traitsILi64ELi16ELi1ELb1ELb1ELb1ELb0EN3c108BFloat16EfEEv13SSMParamsBase,"",@"SHT_CUDA_INFO"
	.sectionflags	@""
	.align	4


	//----- nvinfo : EIATTR_CUDA_API_VERSION
	.align		4
        /*0000*/ 	.byte	0x04, 0x37
        /*0002*/ 	.short	(.L_2765 - .L_2764)
.L_2764:
        /*0004*/ 	.word	0x00000082


	//----- nvinfo : EIATTR_SW2861232_WAR
	.align		4
.L_2765:
        /*0008*/ 	.byte	0x01, 0x35
	.zero		2


	//----- nvinfo : EIATTR_PARAM_CBANK
	.align		4
        /*000c*/ 	.byte	0x04, 0x0a
        /*000e*/ 	.short	(.L_2767 - .L_2766)
	.align		4
.L_2766:
        /*0010*/ 	.word	index@(.nv.constant0._Z25selective_scan_fwd_kernelI32Selective_Scan_fwd_kernel_traitsILi64ELi16ELi1ELb1ELb1ELb1ELb0EN3c108BFloat16EfEEv13SSMParamsBase)
        /*0014*/ 	.short	0x0160
        /*0016*/ 	.short	0x0118


	//----- nvinfo : EIATTR_CBANK_PARAM_SIZE
	.align		4
.L_2767:
        /*0018*/ 	.byte	0x03, 0x19
        /*001a*/ 	.short	0x0118


	//----- nvinfo : EIATTR_KPARAM_INFO
	.align		4
        /*001c*/ 	.byte	0x04, 0x17
        /*001e*/ 	.short	(.L_2769 - .L_2768)
.L_2768:
        /*0020*/ 	.word	0x00000000
        /*0024*/ 	.short	0x0000
        /*0026*/ 	.short	0x0000
        /*0028*/ 	.byte	0x00, 0xf0, 0x61, 0x04


	//----- nvinfo : EIATTR_MAXREG_COUNT
	.align		4
.L_2769:
        /*002c*/ 	.byte	0x03, 0x1b
        /*002e*/ 	.short	0x00a8


	//----- nvinfo : EIATTR_NUM_BARRIERS
	.align		4
        /*0030*/ 	.byte	0x02, 0x4c
        /*0032*/ 	.byte	0x01
	.zero		1


	//----- nvinfo : EIATTR_MERCURY_ISA_VERSION
	.align		4
        /*0034*/ 	.byte	0x03, 0x5f
        /*0036*/ 	.short	0x0000


	//----- nvinfo : EIATTR_COOP_GROUP_MASK_REGIDS
	.align		4
        /*0038*/ 	.byte	0x04, 0x29
        /*003a*/ 	.short	(.L_2771 - .L_2770)


	//   ....[0]....
.L_2770:
        /*003c*/ 	.word	0xffffffff


	//   ....[1]....
        /*0040*/ 	.word	0xffffffff


	//   ....[2]....
        /*0044*/ 	.word	0xffffffff


	//   ....[3]....
        /*0048*/ 	.word	0xffffffff


	//   ....[4]....
        /*004c*/ 	.word	0xffffffff


	//   ....[5]....
        /*0050*/ 	.word	0xffffffff


	//   ....[6]....
        /*0054*/ 	.word	0xffffffff


	//   ....[7]....
        /*0058*/ 	.word	0xffffffff


	//   ....[8]....
        /*005c*/ 	.word	0xffffffff


	//   ....[9]....
        /*0060*/ 	.word	0xffffffff


	//   ....[10]....
        /*0064*/ 	.word	0xffffffff


	//   ....[11]....
        /*0068*/ 	.word	0xffffffff


	//   ....[12]....
        /*006c*/ 	.word	0xffffffff


	//   ....[13]....
        /*0070*/ 	.word	0xffffffff


	//   ....[14]....
        /*0074*/ 	.word	0xffffffff


	//   ....[15]....
        /*0078*/ 	.word	0xffffffff


	//   ....[16]....
        /*007c*/ 	.word	0xffffffff


	//----- nvinfo : EIATTR_COOP_GROUP_INSTR_OFFSETS
	.align		4
.L_2771:
        /*0080*/ 	.byte	0x04, 0x28
        /*0082*/ 	.short	(.L_2773 - .L_2772)


	//   ....[0]....
.L_2772:
        /*0084*/ 	.word	0x00000730


	//   ....[1]....
        /*0088*/ 	.word	0x000007f0


	//   ....[2]....
        /*008c*/ 	.word	0x00003330


	//   ....[3]....
        /*0090*/ 	.word	0x000039d0


	//   ....[4]....
        /*0094*/ 	.word	0x000039e0


	//   ....[5]....
        /*0098*/ 	.word	0x00003a10


	//   ....[6]....
        /*009c*/ 	.word	0x00003a30


	//   ....[7]....
        /*00a0*/ 	.word	0x00003a60


	//   ....[8]....
        /*00a4*/ 	.word	0x00003a80


	//   ....[9]....
        /*00a8*/ 	.word	0x00003ab0


	//   ....[10]....
        /*00ac*/ 	.word	0x00003ad0


	//   ....[11]....
        /*00b0*/ 	.word	0x00003b00


	//   ....[12]....
        /*00b4*/ 	.word	0x00003b20


	//   ....[13]....
        /*00b8*/ 	.word	0x00003b60


	//   ....[14]....
        /*00bc*/ 	.word	0x00003bf0


	//   ....[15]....
        /*00c0*/ 	.word	0x00003c40


	//   ....[16]....
        /*00c4*/ 	.word	0x00004350


	//----- nvinfo : EIATTR_EXIT_INSTR_OFFSETS
	.align		4
.L_2773:
        /*00c8*/ 	.byte	0x04, 0x1c
        /*00ca*/ 	.short	(.L_2775 - .L_2774)


	//   ....[0]....
.L_2774:
        /*00cc*/ 	.word	0x00000390


	//   ....[1]....
        /*00d0*/ 	.word	0x000044c0


	//----- nvinfo : EIATTR_MAX_THREADS
	.align		4
.L_2775:
        /*00d4*/ 	.byte	0x04, 0x05
        /*00d6*/ 	.short	(.L_2777 - .L_2776)
.L_2776:
        /*00d8*/ 	.word	0x00000040
        /*00dc*/ 	.word	0x00000001
        /*00e0*/ 	.word	0x00000001


	//----- nvinfo : EIATTR_CRS_STACK_SIZE
	.align		4
.L_2777:
        /*00e4*/ 	.byte	0x04, 0x1e
        /*00e6*/ 	.short	(.L_2779 - .L_2778)
.L_2778:
        /*00e8*/ 	.word	0x00000000
.L_2779:


//--------------------- .nv.info._Z25selective_scan_fwd_kernelI32Selective_Scan_fwd_kernel_traitsILi64ELi16ELi1ELb1ELb1ELb1ELb1EN3c108BFloat16EfEEv13SSMParamsBase --------------------------
	.section	.nv.info._Z25selective_scan_fwd_kernelI32Selective_Scan_fwd_kernel_traitsILi64ELi16ELi1ELb1ELb1ELb1ELb1EN3c108BFloat16EfEEv13SSMParamsBase,"",@"SHT_CUDA_INFO"
	.sectionflags	@""
	.align	4


	//----- nvinfo : EIATTR_CUDA_API_VERSION
	.align		4
        /*0000*/ 	.byte	0x04, 0x37
        /*0002*/ 	.short	(.L_2781 - .L_2780)
.L_2780:
        /*0004*/ 	.word	0x00000082


	//----- nvinfo : EIATTR_SW2861232_WAR
	.align		4
.L_2781:
        /*0008*/ 	.byte	0x01, 0x35
	.zero		2


	//----- nvinfo : EIATTR_PARAM_CBANK
	.align		4
        /*000c*/ 	.byte	0x04, 0x0a
        /*000e*/ 	.short	(.L_2783 - .L_2782)
	.align		4
.L_2782:
        /*0010*/ 	.word	index@(.nv.constant0._Z25selective_scan_fwd_kernelI32Selective_Scan_fwd_kernel_traitsILi64ELi16ELi1ELb1ELb1ELb1ELb1EN3c108BFloat16EfEEv13SSMParamsBase)
        /*0014*/ 	.short	0x0160
        /*0016*/ 	.short	0x0118


	//----- nvinfo : EIATTR_CBANK_PARAM_SIZE
	.align		4
.L_2783:
        /*0018*/ 	.byte	0x03, 0x19
        /*001a*/ 	.short	0x0118


	//----- nvinfo : EIATTR_KPARAM_INFO
	.align		4
        /*001c*/ 	.byte	0x04, 0x17
        /*001e*/ 	.short	(.L_2785 - .L_2784)
.L_2784:
        /*0020*/ 	.word	0x00000000
        /*0024*/ 	.short	0x0000
        /*0026*/ 	.short	0x0000
        /*0028*/ 	.byte	0x00, 0xf0, 0x61, 0x04


	//----- nvinfo : EIATTR_MAXREG_COUNT
	.align		4
.L_2785:
        /*002c*/ 	.byte	0x03, 0x1b
        /*002e*/ 	.short	0x00a8


	//----- nvinfo : EIATTR_NUM_BARRIERS
	.align		4
        /*0030*/ 	.byte	0x02, 0x4c
        /*0032*/ 	.byte	0x01
	.zero		1


	//----- nvinfo : EIATTR_MERCURY_ISA_VERSION
	.align		4
        /*0034*/ 	.byte	0x03, 0x5f
        /*0036*/ 	.short	0x0000


	//----- nvinfo : EIATTR_COOP_GROUP_MASK_REGIDS
	.align		4
        /*0038*/ 	.byte	0x04, 0x29
        /*003a*/ 	.short	(.L_2787 - .L_2786)


	//   ....[0]....
.L_2786:
        /*003c*/ 	.word	0xffffffff


	//   ....[1]....
        /*0040*/ 	.word	0xffffffff


	//   ....[2]....
        /*0044*/ 	.word	0xffffffff


	//   ....[3]....
        /*0048*/ 	.word	0xffffffff


	//   ....[4]....
        /*004c*/ 	.word	0xffffffff


	//   ....[5]....
        /*0050*/ 	.word	0xffffffff


	//   ....[6]....
        /*0054*/ 	.word	0xffffffff


	//   ....[7]....
        /*0058*/ 	.word	0xffffffff


	//   ....[8]....
        /*005c*/ 	.word	0xffffffff


	//   ....[9]....
        /*0060*/ 	.word	0xffffffff


	//   ....[10]....
        /*0064*/ 	.word	0xffffffff


	//   ....[11]....
        /*0068*/ 	.word	0xffffffff


	//   ....[12]....
        /*006c*/ 	.word	0xffffffff


	//   ....[13]....
        /*0070*/ 	.word	0xffffffff


	//   ....[14]....
        /*0074*/ 	.word	0xffffffff


	//   ....[15]....
        /*0078*/ 	.word	0xffffffff


	//   ....[16]....
        /*007c*/ 	.word	0xffffffff


	//   ....[17]....
        /*0080*/ 	.word	0xffffffff


	//   ....[18]....
        /*0084*/ 	.word	0xffffffff


	//----- nvinfo : EIATTR_COOP_GROUP_INSTR_OFFSETS
	.align		4
.L_2787:
        /*0088*/ 	.byte	0x04, 0x28
        /*008a*/ 	.short	(.L_2789 - .L_2788)


	//   ....[0]....
.L_2788:
        /*008c*/ 	.word	0x000006f0


	//   ....[1]....
        /*0090*/ 	.word	0x000007b0


	//   ....[2]....
        /*0094*/ 	.word	0x000032f0


	//   ....[3]....
        /*0098*/ 	.word	0x00003990


	//   ....[4]....
        /*009c*/ 	.word	0x000039a0


	//   ....[5]....
        /*00a0*/ 	.word	0x000039d0


	//   ....[6]....
        /*00a4*/ 	.word	0x000039f0


	//   ....[7]....
        /*00a8*/ 	.word	0x00003a20


	//   ....[8]....
        /*00ac*/ 	.word	0x00003a40


	//   ....[9]....
        /*00b0*/ 	.word	0x00003a70


	//   ....[10]....
        /*00b4*/ 	.word	0x00003a90


	//   ....[11]....
        /*00b8*/ 	.word	0x00003ac0


	//   ....[12]....
        /*00bc*/ 	.word	0x00003ae0


	//   ....[13]....
        /*00c0*/ 	.word	0x00003b20


	//   ....[14]....
        /*00c4*/ 	.word	0x00003bf0


	//   ....[15]....
        /*00c8*/ 	.word	0x00003c00


	//   ....[16]....
        /*00cc*/ 	.word	0x00004300


	//   ....[17]....
        /*00d0*/ 	.word	0x00004560


	//   ....[18]....
        /*00d4*/ 	.word	0x00004d50


	//----- nvinfo : EIATTR_EXIT_INSTR_OFFSETS
	.align		4
.L_2789:
        /*00d8*/ 	.byte	0x04, 0x1c
        /*00da*/ 	.short	(.L_2791 - .L_2790)


	//   ....[0]....
.L_2790:
        /*00dc*/ 	.word	0x00000380


	//   ....[1]....
        /*00e0*/ 	.word	0x00004e60


	//----- nvinfo : EIATTR_MAX_THREADS
	.align		4
.L_2791:
        /*00e4*/ 	.byte	0x04, 0x05
        /*00e6*/ 	.short	(.L_2793 - .L_2792)
.L_2792:
        /*00e8*/ 	.word	0x00000040
        /*00ec*/ 	.word	0x00000001
        /*00f0*/ 	.word	0x00000001


	//----- nvinfo : EIATTR_CRS_STACK_SIZE
	.align		4
.L_2793:
        /*00f4*/ 	.byte	0x04, 0x1e
        /*00f6*/ 	.short	(.L_2795 - .L_2794)
.L_2794:
        /*00f8*/ 	.word	0x00000000
.L_2795:


//--------------------- .nv.info._Z25selective_scan_fwd_kernelI32Selective_Scan_fwd_kernel_traitsILi32ELi16ELi1ELb0ELb0ELb0ELb0EN3c108BFloat16EfEEv13SSMParamsBase --------------------------
	.section	.nv.info._Z25selective_scan_fwd_kernelI32Selective_Scan_fwd_kernel_traitsILi32ELi16ELi1ELb0ELb0ELb0ELb0EN3c108BFloat16EfEEv13SSMParamsBase,"",@"SHT_CUDA_INFO"
	.sectionflags	@""
	.align	4


	//----- nvinfo : EIATTR_CUDA_API_VERSION
	.align		4
        /*0000*/ 	.byte	0x04, 0x37
        /*0002*/ 	.short	(.L_2797 - .L_2796)
.L_2796:
        /*0004*/ 	.word	0x00000082


	//----- nvinfo : EIATTR_SW2861232_WAR
	.align		4
.L_2797:
        /*0008*/ 	.byte	0x01, 0x35
	.zero		2


	//----- nvinfo : EIATTR_PARAM_CBANK
	.align		4
        /*000c*/ 	.byte	0x04, 0x0a
        /*000e*/ 	.short	(.L_2799 - .L_2798)
	.align		4
.L_2798:
        /*0010*/ 	.word	index@(.nv.constant0._Z25selective_scan_fwd_kernelI32Selective_Scan_fwd_kernel_traitsILi32ELi16ELi1ELb0ELb0ELb0ELb0EN3c108BFloat16EfEEv13SSMParamsBase)
        /*0014*/ 	.short	0x0160
        /*0016*/ 	.short	0x0118


	//----- nvinfo : EIATTR_CBANK_PARAM_SIZE
	.align		4
.L_2799:
        /*0018*/ 	.byte	0x03, 0x19
        /*001a*/ 	.short	0x0118


	//----- nvinfo : EIATTR_KPARAM_INFO
	.align		4
        /*001c*/ 	.byte	0x04, 0x17
        /*001e*/ 	.short	(.L_2801 - .L_2800)
.L_2800:
        /*0020*/ 	.word	0x00000000
        /*0024*/ 	.short	0x0000
        /*0026*/ 	.short	0x0000
        /*0028*/ 	.byte	0x00, 0xf0, 0x61, 0x04


	//----- nvinfo : EIATTR_MAXREG_COUNT
	.align		4
.L_2801:
        /*002c*/ 	.byte	0x03, 0x1b
        /*002e*/ 	.short	0x00ff


	//----- nvinfo : EIATTR_NUM_BARRIERS
	.align		4
        /*0030*/ 	.byte	0x02, 0x4c
        /*0032*/ 	.byte	0x01
	.zero		1


	//----- nvinfo : EIATTR_MERCURY_ISA_VERSION
	.align		4
        /*0034*/ 	.byte	0x03, 0x5f
        /*0036*/ 	.short	0x0000


	//----- nvinfo : EIATTR_COOP_GROUP_MASK_REGIDS
	.align		4
        /*0038*/ 	.byte	0x04, 0x29
        /*003a*/ 	.short	(.L_2803 - .L_2802)


	//   ....[0]....
.L_2802:
        /*003c*/ 	.word	0xffffffff


	//   ....[1]....
        /*0040*/ 	.word	0xffffffff


	//   ....[2]....
        /*0044*/ 	.word	0xffffffff


	//   ....[3]....
        /*0048*/ 	.word	0xffffffff


	//   ....[4]....
        /*004c*/ 	.word	0xffffffff


	//   ....[5]....
        /*0050*/ 	.word	0xffffffff


	//   ....[6]....
        /*0054*/ 	.word	0xffffffff


	//   ....[7]....
        /*0058*/ 	.word	0xffffffff


	//   ....[8]....
        /*005c*/ 	.word	0xffffffff


	//   ....[9]....
        /*0060*/ 	.word	0xffffffff


	//   ....[10]....
        /*0064*/ 	.word	0xffffffff


	//   ....[11]....
        /*0068*/ 	.word	0xffffffff


	//   ....[12]....
        /*006c*/ 	.word	0xffffffff


	//   ....[13]....
        /*0070*/ 	.word	0xffffffff


	//   ....[14]....
        /*0074*/ 	.word	0xffffffff


	//----- nvinfo : EIATTR_COOP_GROUP_INSTR_OFFSETS
	.align		4
.L_2803:
        /*0078*/ 	.byte	0x04, 0x28
        /*007a*/ 	.short	(.L_2805 - .L_2804)


	//   ....[0]....
.L_2804:
        /*007c*/ 	.word	0x00000e50


	//   ....[1]....
        /*0080*/ 	.word	0x000012c0


	//   ....[2]....
        /*0084*/ 	.word	0x000045e0


	//   ....[3]....
        /*0088*/ 	.word	0x000045f0


	//   ....[4]....
        /*008c*/ 	.word	0x00004630


	//   ....[5]....
        /*0090*/ 	.word	0x00004640


	//   ....[6]....
        /*0094*/ 	.word	0x00004680


	//   ....[7]....
        /*0098*/ 	.word	0x00004690


	//   ....[8]....
        /*009c*/ 	.word	0x000046d0


	//   ....[9]....
        /*00a0*/ 	.word	0x000046e0


	//   ....[10]....
        /*00a4*/ 	.word	0x00004760


	//   ....[11]....
        /*00a8*/ 	.word	0x00004770


	//   ....[12]....
        /*00ac*/ 	.word	0x00004810


	//   ....[13]....
        /*00b0*/ 	.word	0x00004820


	//   ....[14]....
        /*00b4*/ 	.word	0x00004e30


	//----- nvinfo : EIATTR_EXIT_INSTR_OFFSETS
	.align		4
.L_2805:
        /*00b8*/ 	.byte	0x04, 0x1c
        /*00ba*/ 	.short	(.L_2807 - .L_2806)


	//   ....[0]....
.L_2806:
        /*00bc*/ 	.word	0x00000120


	//   ....[1]....
        /*00c0*/ 	.word	0x000053b0


	//----- nvinfo : EIATTR_MAX_THREADS
	.align		4
.L_2807:
        /*00c4*/ 	.byte	0x04, 0x05
        /*00c6*/ 	.short	(.L_2809 - .L_2808)
.L_2808:
        /*00c8*/ 	.word	0x00000020
        /*00cc*/ 	.word	0x00000001
        /*00d0*/ 	.word	0x00000001


	//----- nvinfo : EIATTR_CRS_STACK_SIZE
	.align		4
.L_2809:
        /*00d4*/ 	.byte	0x04, 0x1e
        /*00d6*/ 	.short	(.L_2811 - .L_2810)
.L_2810:
        /*00d8*/ 	.word	0x00000000
.L_2811:


//--------------------- .nv.info._Z25selective_scan_fwd_kernelI32Selective_Scan_fwd_kernel_traitsILi32ELi16ELi1ELb0ELb0ELb0ELb1EN3c108BFloat16EfEEv13SSMParamsBase --------------------------
	.section	.nv.info._Z25selective_scan_fwd_kernelI32Selective_Scan_fwd_kernel_traitsILi32ELi16ELi1ELb0ELb0ELb0ELb1EN3c108BFloat16EfEEv13SSMParamsBase,"",@"SHT_CUDA_INFO"
	.sectionflags	@""
	.align	4


	//----- nvinfo : EIATTR_CUDA_API_VERSION
	.align		4
        /*0000*/ 	.byte	0x04, 0x37
        /*0002*/ 	.short	(.L_2813 - .L_2812)
.L_2812:
        /*0004*/ 	.word	0x00000082


	//----- nvinfo : EIATTR_SW2861232_WAR
	.align		4
.L_2813:
        /*0008*/ 	.byte	0x01, 0x35
	.zero		2


	//----- nvinfo : EIATTR_PARAM_CBANK
	.align		4
        /*000c*/ 	.byte	0x04, 0x0a
        /*000e*/ 	.short	(.L_2815 - .L_2814)
	.align		4
.L_2814:
        /*0010*/ 	.word	index@(.nv.constant0._Z25selective_scan_fwd_kernelI32Selective_Scan_fwd_kernel_traitsILi32ELi16ELi1ELb0ELb0ELb0ELb1EN3c108BFloat16EfEEv13SSMParamsBase)
        /*0014*/ 	.short	0x0160
        /*0016*/ 	.short	0x0118


	//----- nvinfo : EIATTR_CBANK_PARAM_SIZE
	.align		4
.L_2815:
        /*0018*/ 	.byte	0x03, 0x19
        /*001a*/ 	.short	0x0118


	//----- nvinfo : EIATTR_KPARAM_INFO
	.align		4
        /*001c*/ 	.byte	0x04, 0x17
        /*001e*/ 	.short	(.L_2817 - .L_2816)
.L_2816:
        /*0020*/ 	.word	0x00000000
        /*0024*/ 	.short	0x0000
        /*0026*/ 	.short	0x0000
        /*0028*/ 	.byte	0x00, 0xf0, 0x61, 0x04


	//----- nvinfo : EIATTR_MAXREG_COUNT
	.align		4
.L_2817:
        /*002c*/ 	.byte	0x03, 0x1b
        /*002e*/ 	.short	0x00ff


	//----- nvinfo : EIATTR_NUM_BARRIERS
	.align		4
        /*0030*/ 	.byte	0x02, 0x4c
        /*0032*/ 	.byte	0x01
	.zero		1


	//----- nvinfo : EIATTR_MERCURY_ISA_VERSION
	.align		4
        /*0034*/ 	.byte	0x03, 0x5f
        /*0036*/ 	.short	0x0000


	//----- nvinfo : EIATTR_COOP_GROUP_MASK_REGIDS
	.align		4
        /*0038*/ 	.byte	0x04, 0x29
        /*003a*/ 	.short	(.L_2819 - .L_2818)


	//   ....[0]....
.L_2818:
        /*003c*/ 	.word	0xffffffff


	//   ....[1]....
        /*0040*/ 	.word	0xffffffff


	//   ....[2]....
        /*0044*/ 	.word	0xffffffff


	//   ....[3]....
        /*0048*/ 	.word	0xffffffff


	//   ....[4]....
        /*004c*/ 	.word	0xffffffff


	//   ....[5]....
        /*0050*/ 	.word	0xffffffff


	//   ....[6]....
        /*0054*/ 	.word	0xffffffff


	//   ....[7]....
        /*0058*/ 	.word	0xffffffff


	//   ....[8]....
        /*005c*/ 	.word	0xffffffff


	//   ....[9]....
        /*0060*/ 	.word	0xffffffff


	//   ....[10]....
        /*0064*/ 	.word	0xffffffff


	//   ....[11]....
        /*0068*/ 	.word	0xffffffff


	//   ....[12]....
        /*006c*/ 	.word	0xffffffff


	//   ....[13]....
        /*0070*/ 	.word	0xffffffff


	//   ....[14]....
        /*0074*/ 	.word	0xffffffff


	//   ....[15]....
        /*0078*/ 	.word	0xffffffff


	//   ....[16]....
        /*007c*/ 	.word	0xffffffff


	//----- nvinfo : EIATTR_COOP_GROUP_INSTR_OFFSETS
	.align		4
.L_2819:
        /*0080*/ 	.byte	0x04, 0x28
        /*0082*/ 	.short	(.L_2821 - .L_2820)


	//   ....[0]....
.L_2820:
        /*0084*/ 	.word	0x00000ea0


	//   ....[1]....
        /*0088*/ 	.word	0x000012a0


	//   ....[2]....
        /*008c*/ 	.word	0x000045e0


	//   ....[3]....
        /*0090*/ 	.word	0x000045f0


	//   ....[4]....
        /*0094*/ 	.word	0x00004630


	//   ....[5]....
        /*0098*/ 	.word	0x00004640


	//   ....[6]....
        /*009c*/ 	.word	0x00004680


	//   ....[7]....
        /*00a0*/ 	.word	0x00004690


	//   ....[8]....
        /*00a4*/ 	.word	0x000046d0


	//   ....[9]....
        /*00a8*/ 	.word	0x000046e0


	//   ....[10]....
        /*00ac*/ 	.word	0x00004760


	//   ....[11]....
        /*00b0*/ 	.word	0x00004770


	//   ....[12]....
        /*00b4*/ 	.word	0x00004810


	//   ....[13]....
        /*00b8*/ 	.word	0x00004820


	//   ....[14]....
        /*00bc*/ 	.word	0x00004ee0


	//   ....[15]....
        /*00c0*/ 	.word	0x000058f0


	//   ....[16]....
        /*00c4*/ 	.word	0x00006320


	//----- nvinfo : EIATTR_EXIT_INSTR_OFFSETS
	.align		4
.L_2821:
        /*00c8*/ 	.byte	0x04, 0x1c
        /*00ca*/ 	.short	(.L_2823 - .L_2822)


	//   ....[0]....
.L_2822:
        /*00cc*/ 	.word	0x00000120


	//   ....[1]....
        /*00d0*/ 	.word	0x00006870


	//----- nvinfo : EIATTR_MAX_THREADS
	.align		4
.L_2823:
        /*00d4*/ 	.byte	0x04, 0x05
        /*00d6*/ 	.short	(.L_2825 - .L_2824)
.L_2824:
        /*00d8*/ 	.word	0x00000020
        /*00dc*/ 	.word	0x00000001
        /*00e0*/ 	.word	0x00000001


	//----- nvinfo : EIATTR_CRS_STACK_SIZE
	.align		4
.L_2825:
        /*00e4*/ 	.byte	0x04, 0x1e
        /*00e6*/ 	.short	(.L_2827 - .L_2826)
.L_2826:
        /*00e8*/ 	.word	0x00000000
.L_2827:


//--------------------- .nv.info._Z25selective_scan_fwd_kernelI32Selective_Scan_fwd_kernel_traitsILi32ELi16ELi1ELb0ELb0ELb1ELb0EN3c108BFloat16EfEEv13SSMParamsBase --------------------------
	.section	.nv.info._Z25selective_scan_fwd_kernelI32Selective_Scan_fwd_kernel_traitsILi32ELi16ELi1ELb0ELb0ELb1ELb0EN3c108BFloat16EfEEv13SSMParamsBase,"",@"SHT_CUDA_INFO"
	.sectionflags	@""
	.align	4


	//----- nvinfo : EIATTR_CUDA_API_VERSION
	.align		4
        /*0000*/ 	.byte	0x04, 0x37
        /*0002*/ 	.short	(.L_2829 - .L_2828)
.L_2828:
        /*0004*/ 	.word	0x00000082


	//----- nvinfo : EIATTR_SW2861232_WAR
	.align		4
.L_2829:
        /*0008*/ 	.byte	0x01, 0x35
	.zero		2


	//----- nvinfo : EIATTR_PARAM_CBANK
	.align		4
        /*000c*/ 	.byte	0x04, 0x0a
        /*000e*/ 	.short	(.L_2831 - .L_2830)
	.align		4
.L_2830:
        /*0010*/ 	.word	index@(.nv.constant0._Z25selective_scan_fwd_kernelI32Selective_Scan_fwd_kernel_traitsILi32ELi16ELi1ELb0ELb0ELb1ELb0EN3c108BFloat16EfEEv13SSMParamsBase)
        /*0014*/ 	.short	0x0160
        /*0016*/ 	.short	0x0118


	//----- nvinfo : EIATTR_CBANK_PARAM_SIZE
	.align		4
.L_2831:
        /*0018*/ 	.byte	0x03, 0x19
        /*001a*/ 	.short	0x0118


	//----- nvinfo : EIATTR_KPARAM_INFO
	.align		4
        /*001c*/ 	.byte	0x04, 0x17
        /*001e*/ 	.short	(.L_2833 - .L_2832)
.L_2832:
        /*0020*/ 	.word	0x00000000
        /*0024*/ 	.short	0x0000
        /*0026*/ 	.short	0x0000
        /*0028*/ 	.byte	0x00, 0xf0, 0x61, 0x04


	//----- nvinfo : EIATTR_MAXREG_COUNT
	.align		4
.L_2833:
        /*002c*/ 	.byte	0x03, 0x1b
        /*002e*/ 	.short	0x00ff


	//----- nvinfo : EIATTR_NUM_BARRIERS
	.align		4
        /*0030*/ 	.byte	0x02, 0x4c
        /*0032*/ 	.byte	0x01
	.zero		1


	//----- nvinfo : EIATTR_MERCURY_ISA_VERSION
	.align		4
        /*0034*/ 	.byte	0x03, 0x5f
        /*0036*/ 	.short	0x0000


	//----- nvinfo : EIATTR_COOP_GROUP_MASK_REGIDS
	.align		4
        /*0038*/ 	.byte	0x04, 0x29
        /*003a*/ 	.short	(.L_2835 - .L_2834)


	//   ....[0]....
.L_2834:
        /*003c*/ 	.word	0xffffffff


	//   ....[1]....
        /*0040*/ 	.word	0xffffffff


	//   ....[2]....
        /*0044*/ 	.word	0xffffffff


	//   ....[3]....
        /*0048*/ 	.word	0xffffffff


	//   ....[4]....
        /*004c*/ 	.word	0xffffffff


	//   ....[5]....
        /*0050*/ 	.word	0xffffffff


	//   ....[6]....
        /*0054*/ 	.word	0xffffffff


	//   ....[7]....
        /*0058*/ 	.word	0xffffffff


	//   ....[8]....
        /*005c*/ 	.word	0xffffffff


	//   ....[9]....
        /*0060*/ 	.word	0xffffffff


	//   ....[10]....
        /*0064*/ 	.word	0xffffffff


	//   ....[11]....
        /*0068*/ 	.word	0xffffffff


	//   ....[12]....
        /*006c*/ 	.word	0xffffffff


	//   ....[13]....
        /*0070*/ 	.word	0xffffffff


	//   ....[14]....
        /*0074*/ 	.word	0xffffffff


	//   ....[15]....
        /*0078*/ 	.word	0xffffffff


	//----- nvinfo : EIATTR_COOP_GROUP_INSTR_OFFSETS
	.align		4
.L_2835:
        /*007c*/ 	.byte	0x04, 0x28
        /*007e*/ 	.short	(.L_2837 - .L_2836)


	//   ....[0]....
.L_2836:
        /*0080*/ 	.word	0x00000e70


	//   ....[1]....
        /*0084*/ 	.word	0x00001330


	//   ....[2]....
        /*0088*/ 	.word	0x00004780


	//   ....[3]....
        /*008c*/ 	.word	0x00004c70


	//   ....[4]....
        /*0090*/ 	.word	0x00004c80


	//   ....[5]....
        /*0094*/ 	.word	0x00004cf0


	//   ....[6]....
        /*0098*/ 	.word	0x00004d00


	//   ....[7]....
        /*009c*/ 	.word	0x00004d40


	//   ....[8]....
        /*00a0*/ 	.word	0x00004d50


	//   ....[9]....
        /*00a4*/ 	.word	0x00004d90


	//   ....[10]....
        /*00a8*/ 	.word	0x00004da0


	//   ....[11]....
        /*00ac*/ 	.word	0x00004de0


	//   ....[12]....
        /*00b0*/ 	.word	0x00004df0


	//   ....[13]....
        /*00b4*/ 	.word	0x00004ee0


	//   ....[14]....
        /*00b8*/ 	.word	0x00004ef0


	//   ....[15]....
        /*00bc*/ 	.word	0x000056b0


	//----- nvinfo : EIATTR_EXIT_INSTR_OFFSETS
	.align		4
.L_2837:
        /*00c0*/ 	.byte	0x04, 0x1c
        /*00c2*/ 	.short	(.L_2839 - .L_2838)


	//   ....[0]....
.L_2838:
        /*00c4*/ 	.word	0x00000220


	//   ....[1]....
        /*00c8*/ 	.word	0x00005c60


	//----- nvinfo : EIATTR_MAX_THREADS
	.align		4
.L_2839:
        /*00cc*/ 	.byte	0x04, 0x05
        /*00ce*/ 	.short	(.L_2841 - .L_2840)
.L_2840:
        /*00d0*/ 	.word	0x00000020
        /*00d4*/ 	.word	0x00000001
        /*00d8*/ 	.word	0x00000001


	//----- nvinfo : EIATTR_CRS_STACK_SIZE
	.align		4
.L_2841:
        /*00dc*/ 	.byte	0x04, 0x1e
        /*00de*/ 	.short	(.L_2843 - .L_2842)
.L_2842:
        /*00e0*/ 	.word	0x00000000
.L_2843:


//--------------------- .nv.info._Z25selective_scan_fwd_kernelI32Selective_Scan_fwd_kernel_traitsILi32ELi16ELi1ELb0ELb0ELb1ELb1EN3c108BFloat16EfEEv13SSMParamsBase --------------------------
	.section	.nv.info._Z25selective_scan_fwd_kernelI32Selective_Scan_fwd_kernel_traitsILi32ELi16ELi1ELb0ELb0ELb1ELb1EN3c108BFloat16EfEEv13SSMParamsBase,"",@"SHT_CUDA_INFO"
	.sectionflags	@""
	.align	4


	//----- nvinfo : EIATTR_CUDA_API_VERSION
	.align		4
        /*0000*/ 	.byte	0x04, 0x37
        /*0002*/ 	.short	(.L_2845 - .L_2844)
.L_2844:
        /*0004*/ 	.word	0x00000082


	//----- nvinfo : EIATTR_SW2861232_WAR
	.align		4
.L_2845:
        /*0008*/ 	.byte	0x01, 0x35
	.zero		2


	//----- nvinfo : EIATTR_PARAM_CBANK
	.align		4
        /*000c*/ 	.byte	0x04, 0x0a
        /*000e*/ 	.short	(.L_2847 - .L_2846)
	.align		4
.L_2846:
        /*0010*/ 	.word	index@(.nv.constant0._Z25selective_scan_fwd_kernelI32Selective_Scan_fwd_kernel_traitsILi32ELi16ELi1ELb0ELb0ELb1ELb1EN3c108BFloat16EfEEv13SSMParamsBase)
        /*0014*/ 	.short	0x0160
        /*0016*/ 	.short	0x0118


	//----- nvinfo : EIATTR_CBANK_PARAM_SIZE
	.align		4
.L_2847:
        /*0018*/ 	.byte	0x03, 0x19
        /*001a*/ 	.short	0x0118


	//----- nvinfo : EIATTR_KPARAM_INFO
	.align		4
        /*001c*/ 	.byte	0x04, 0x17
        /*001e*/ 	.short	(.L_2849 - .L_2848)
.L_2848:
        /*0020*/ 	.word	0x00000000
        /*0024*/ 	.short	0x0000
        /*0026*/ 	.short	0x0000
        /*0028*/ 	.byte	0x00, 0xf0, 0x61, 0x04


	//----- nvinfo : EIATTR_MAXREG_COUNT
	.align		4
.L_2849:
        /*002c*/ 	.byte	0x03, 0x1b
        /*002e*/ 	.short	0x00ff


	//----- nvinfo : EIATTR_NUM_BARRIERS
	.align		4
        /*0030*/ 	.byte	0x02, 0x4c
        /*0032*/ 	.byte	0x01
	.zero		1


	//----- nvinfo : EIATTR_MERCURY_ISA_VERSION
	.align		4
        /*0034*/ 	.byte	0x03, 0x5f
        /*0036*/ 	.short	0x0000


	//----- nvinfo : EIATTR_COOP_GROUP_MASK_REGIDS
	.align		4
        /*0038*/ 	.byte	0x04, 0x29
        /*003a*/ 	.short	(.L_2851 - .L_2850)


	//   ....[0]....
.L_2850:
        /*003c*/ 	.word	0xffffffff


	//   ....[1]....
        /*0040*/ 	.word	0xffffffff


	//   ....[2]....
        /*0044*/ 	.word	0xffffffff


	//   ....[3]....
        /*0048*/ 	.word	0xffffffff


	//   ....[4]....
        /*004c*/ 	.word	0xffffffff


	//   ....[5]....
        /*0050*/ 	.word	0xffffffff


	//   ....[6]....
        /*0054*/ 	.word	0xffffffff


	//   ....[7]....
        /*0058*/ 	.word	0xffffffff


	//   ....[8]....
        /*005c*/ 	.word	0xffffffff


	//   ....[9]....
        /*0060*/ 	.word	0xffffffff


	//   ....[10]....
        /*0064*/ 	.word	0xffffffff


	//   ....[11]....
        /*0068*/ 	.word	0xffffffff


	//   ....[12]....
        /*006c*/ 	.word	0xffffffff


	//   ....[13]....
        /*0070*/ 	.word	0xffffffff


	//   ....[14]....
        /*0074*/ 	.word	0xffffffff


	//   ....[15]....
        /*0078*/ 	.word	0xffffffff


	//   ....[16]....
        /*007c*/ 	.word	0xffffffff


	//   ....[17]....
        /*0080*/ 	.word	0xffffffff


	//----- nvinfo : EIATTR_COOP_GROUP_INSTR_OFFSETS
	.align		4
.L_2851:
        /*0084*/ 	.byte	0x04, 0x28
        /*0086*/ 	.short	(.L_2853 - .L_2852)


	//   ....[0]....
.L_2852:
        /*0088*/ 	.word	0x00000e70


	//   ....[1]....
        /*008c*/ 	.word	0x00001330


	//   ....[2]....
        /*0090*/ 	.word	0x00004780


	//   ....[3]....
        /*0094*/ 	.word	0x00004c70


	//   ....[4]....
        /*0098*/ 	.word	0x00004c80


	//   ....[5]....
        /*009c*/ 	.word	0x00004cf0


	//   ....[6]....
        /*00a0*/ 	.word	0x00004d00


	//   ....[7]....
        /*00a4*/ 	.word	0x00004d40


	//   ....[8]....
        /*00a8*/ 	.word	0x00004d50


	//   ....[9]....
        /*00ac*/ 	.word	0x00004d90


	//   ....[10]....
        /*00b0*/ 	.word	0x00004da0


	//   ....[11]....
        /*00b4*/ 	.word	0x00004de0


	//   ....[12]....
        /*00b8*/ 	.word	0x00004df0


	//   ....[13]....
        /*00bc*/ 	.word	0x00004ee0


	//   ....[14]....
        /*00c0*/ 	.word	0x00004ef0


	//   ....[15]....
        /*00c4*/ 	.word	0x00005740


	//   ....[16]....
        /*00c8*/ 	.word	0x00006160


	//   ....[17]....
        /*00cc*/ 	.word	0x00006b80


	//----- nvinfo : EIATTR_EXIT_INSTR_OFFSETS
	.align		4
.L_2853:
        /*00d0*/ 	.byte	0x04, 0x1c
        /*00d2*/ 	.short	(.L_2855 - .L_2854)


	//   ....[0]....
.L_2854:
        /*00d4*/ 	.word	0x00000220


	//   ....[1]....
        /*00d8*/ 	.word	0x00007100


	//----- nvinfo : EIATTR_MAX_THREADS
	.align		4
.L_2855:
        /*00dc*/ 	.byte	0x04, 0x05
        /*00de*/ 	.short	(.L_2857 - .L_2856)
.L_2856:
        /*00e0*/ 	.word	0x00000020
        /*00e4*/ 	.word	0x00000001
        /*00e8*/ 	.word	0x00000001


	//----- nvinfo : EIATTR_CRS_STACK_SIZE
	.align		4
.L_2857:
        /*00ec*/ 	.byte	0x04, 0x1e
        /*00ee*/ 	.short	(.L_2859 - .L_2858)
.L_2858:
        /*00f0*/ 	.word	0x00000000
.L_2859:


//--------------------- .nv.info._Z25selective_scan_fwd_kernelI32Selective_Scan_fwd_kernel_traitsILi32ELi16ELi1ELb0ELb1ELb0ELb0EN3c108BFloat16EfEEv13SSMParamsBase --------------------------
	.section	.nv.info._Z25selective_scan_fwd_kernelI32Selective_Scan_fwd_kernel_traitsILi32ELi16ELi1ELb0ELb1ELb0ELb0EN3c108BFloat16EfEEv13SSMParamsBase,"",@"SHT_CUDA_INFO"
	.sectionflags	@""
	.align	4


	//----- nvinfo : EIATTR_CUDA_API_VERSION
	.align		4
        /*0000*/ 	.byte	0x04, 0x37
        /*0002*/ 	.short	(.L_2861 - .L_2860)
.L_2860:
        /*0004*/ 	.word	0x00000082


	//----- nvinfo : EIATTR_SW2861232_WAR
	.align		4
.L_2861:
        /*0008*/ 	.byte	0x01, 0x35
	.zero		2


	//----- nvinfo : EIATTR_PARAM_CBANK
	.align		4
        /*000c*/ 	.byte	0x04, 0x0a
        /*000e*/ 	.short	(.L_2863 - .L_2862)
	.align		4
.L_2862:
        /*0010*/ 	.word	index@(.nv.constant0._Z25selective_scan_fwd_kernelI32Selective_Scan_fwd_kernel_traitsILi32ELi16ELi1ELb0ELb1ELb0ELb0EN3c108BFloat16EfEEv13SSMParamsBase)
        /*0014*/ 	.short	0x0160
        /*0016*/ 	.short	0x0118


	//----- nvinfo : EIATTR_CBANK_PARAM_SIZE
	.align		4
.L_2863:
        /*0018*/ 	.byte	0x03, 0x19
        /*001a*/ 	.short	0x0118


	//----- nvinfo : EIATTR_KPARAM_INFO
	.align		4
        /*001c*/ 	.byte	0x04, 0x17
        /*001e*/ 	.short	(.L_2865 - .L_2864)
.L_2864:
        /*0020*/ 	.word	0x00000000
        /*0024*/ 	.short	0x0000
        /*0026*/ 	.short	0x0000
        /*0028*/ 	.byte	0x00, 0xf0, 0x61, 0x04


	//----- nvinfo : EIATTR_MAXREG_COUNT
	.align		4
.L_2865:
        /*002c*/ 	.byte	0x03, 0x1b
        /*002e*/ 	.short	0x00ff


	//----- nvinfo : EIATTR_NUM_BARRIERS
	.align		4
        /*0030*/ 	.byte	0x02, 0x4c
        /*0032*/ 	.byte	0x01
	.zero		1


	//----- nvinfo : EIATTR_MERCURY_ISA_VERSION
	.align		4
        /*0034*/ 	.byte	0x03, 0x5f
        /*0036*/ 	.short	0x0000


	//----- nvinfo : EIATTR_COOP_GROUP_MASK_REGIDS
	.align		4
        /*0038*/ 	.byte	0x04, 0x29
        /*003a*/ 	.short	(.L_2867 - .L_2866)


	//   ....[0]....
.L_2866:
        /*003c*/ 	.word	0xffffffff


	//   ....[1]....
        /*0040*/ 	.word	0xffffffff


	//   ....[2]....
        /*0044*/ 	.word	0xffffffff


	//   ....[3]....
        /*0048*/ 	.word	0xffffffff


	//   ....[4]....
        /*004c*/ 	.word	0xffffffff


	//   ....[5]....
        /*0050*/ 	.word	0xffffffff


	//   ....[6]....
        /*0054*/ 	.word	0xffffffff


	//   ....[7]....
        /*0058*/ 	.word	0xffffffff


	//   ....[8]....
        /*005c*/ 	.word	0xffffffff


	//   ....[9]....
        /*0060*/ 	.word	0xffffffff


	//   ....[10]....
        /*0064*/ 	.word	0xffffffff


	//   ....[11]....
        /*0068*/ 	.word	0xffffffff


	//   ....[12]....
        /*006c*/ 	.word	0xffffffff


	//   ....[13]....
        /*0070*/ 	.word	0xffffffff


	//   ....[14]....
        /*0074*/ 	.word	0xffffffff


	//   ....[15]....
        /*0078*/ 	.word	0xffffffff


	//----- nvinfo : EIATTR_COOP_GROUP_INSTR_OFFSETS
	.align		4
.L_2867:
        /*007c*/ 	.byte	0x04, 0x28
        /*007e*/ 	.short	(.L_2869 - .L_2868)


	//   ....[0]....
.L_2868:
        /*0080*/ 	.word	0x00001010


	//   ....[1]....
        /*0084*/ 	.word	0x00001490


	//   ....[2]....
        /*0088*/ 	.word	0x00004450


	//   ....[3]....
        /*008c*/ 	.word	0x00004ec0


	//   ....[4]....
        /*0090*/ 	.word	0x00004ed0


	//   ....[5]....
        /*0094*/ 	.word	0x00004f10


	//   ....[6]....
        /*0098*/ 	.word	0x00004f20


	//   ....[7]....
        /*009c*/ 	.word	0x00004f60


	//   ....[8]....
        /*00a0*/ 	.word	0x00004f70


	//   ....[9]....
        /*00a4*/ 	.word	0x00004fb0


	//   ....[10]....
        /*00a8*/ 	.word	0x00004fc0


	//   ....[11]....
        /*00ac*/ 	.word	0x00005050


	//   ....[12]....
        /*00b0*/ 	.word	0x00005060


	//   ....[13]....
        /*00b4*/ 	.word	0x00005100


	//   ....[14]....
        /*00b8*/ 	.word	0x00005110


	//   ....[15]....
        /*00bc*/ 	.word	0x000056d0


	//----- nvinfo : EIATTR_EXIT_INSTR_OFFSETS
	.align		4
.L_2869:
        /*00c0*/ 	.byte	0x04, 0x1c
        /*00c2*/ 	.short	(.L_2871 - .L_2870)


	//   ....[0]....
.L_2870:
        /*00c4*/ 	.word	0x00000230


	//   ....[1]....
        /*00c8*/ 	.word	0x00005c80


	//----- nvinfo : EIATTR_MAX_THREADS
	.align		4
.L_2871:
        /*00cc*/ 	.byte	0x04, 0x05
        /*00ce*/ 	.short	(.L_2873 - .L_2872)
.L_2872:
        /*00d0*/ 	.word	0x00000020
        /*00d4*/ 	.word	0x00000001
        /*00d8*/ 	.word	0x00000001


	//----- nvinfo : EIATTR_CRS_STACK_SIZE
	.align		4
.L_2873:
        /*00dc*/ 	.byte	0x04, 0x1e
        /*00de*/ 	.short	(.L_2875 - .L_2874)
.L_2874:
        /*00e0*/ 	.word	0x00000000
.L_2875:


//--------------------- .nv.info._Z25selective_scan_fwd_kernelI32Selective_Scan_fwd_kernel_traitsILi32ELi16ELi1ELb0ELb1ELb0ELb1EN3c108BFloat16EfEEv13SSMParamsBase --------------------------
	.section	.nv.info._Z25selective_scan_fwd_kernelI32Selective_Scan_fwd_kernel_traitsILi32ELi16ELi1ELb0ELb1ELb0ELb1EN3c108BFloat16EfEEv13SSMParamsBase,"",@"SHT_CUDA_INFO"
	.sectionflags	@""
	.align	4


	//----- nvinfo : EIATTR_CUDA_API_VERSION
	.align		4
        /*0000*/ 	.byte	0x04, 0x37
        /*0002*/ 	.short	(.L_2877 - .L_2876)
.L_2876:
        /*0004*/ 	.word	0x00000082


	//----- nvinfo : EIATTR_SW2861232_WAR
	.align		4
.L_2877:
        /*0008*/ 	.byte	0x01, 0x35
	.zero		2


	//----- nvinfo : EIATTR_PARAM_CBANK
	.align		4
        /*000c*/ 	.byte	0x04, 0x0a
        /*000e*/ 	.short	(.L_2879 - .L_2878)
	.align		4
.L_2878:
        /*0010*/ 	.word	index@(.nv.constant0._Z25selective_scan_fwd_kernelI32Selective_Scan_fwd_kernel_traitsILi32ELi16ELi1ELb0ELb1ELb0ELb1EN3c108BFloat16EfEEv13SSMParamsBase)
        /*0014*/ 	.short	0x0160
        /*0016*/ 	.short	0x0118


	//----- nvinfo : EIATTR_CBANK_PARAM_SIZE
	.align		4
.L_2879:
        /*0018*/ 	.byte	0x03, 0x19
        /*001a*/ 	.short	0x0118


	//----- nvinfo : EIATTR_KPARAM_INFO
	.align		4
        /*001c*/ 	.byte	0x04, 0x17
        /*001e*/ 	.short	(.L_2881 - .L_2880)
.L_2880:
        /*0020*/ 	.word	0x00000000
        /*0024*/ 	.short	0x0000
        /*0026*/ 	.short	0x0000
        /*0028*/ 	.byte	0x00, 0xf0, 0x61, 0x04


	//----- nvinfo : EIATTR_MAXREG_COUNT
	.align		4
.L_2881:
        /*002c*/ 	.byte	0x03, 0x1b
        /*002e*/ 	.short	0x00ff


	//----- nvinfo : EIATTR_NUM_BARRIERS
	.align		4
        /*0030*/ 	.byte	0x02, 0x4c
        /*0032*/ 	.byte	0x01
	.zero		1


	//----- nvinfo : EIATTR_MERCURY_ISA_VERSION
	.align		4
        /*0034*/ 	.byte	0x03, 0x5f
        /*0036*/ 	.short	0x0000


	//----- nvinfo : EIATTR_COOP_GROUP_MASK_REGIDS
	.align		4
        /*0038*/ 	.byte	0x04, 0x29
        /*003a*/ 	.short	(.L_2883 - .L_2882)


	//   ....[0]....
.L_2882:
        /*003c*/ 	.word	0xffffffff


	//   ....[1]....
        /*0040*/ 	.word	0xffffffff


	//   ....[2]....
        /*0044*/ 	.word	0xffffffff


	//   ....[3]....
        /*0048*/ 	.word	0xffffffff


	//   ....[4]....
        /*004c*/ 	.word	0xffffffff


	//   ....[5]....
        /*0050*/ 	.word	0xffffffff


	//   ....[6]....
        /*0054*/ 	.word	0xffffffff


	//   ....[7]....
        /*0058*/ 	.word	0xffffffff


	//   ....[8]....
        /*005c*/ 	.word	0xffffffff


	//   ....[9]....
        /*0060*/ 	.word	0xffffffff


	//   ....[10]....
        /*0064*/ 	.word	0xffffffff


	//   ....[11]....
        /*0068*/ 	.word	0xffffffff


	//   ....[12]....
        /*006c*/ 	.word	0xffffffff


	//   ....[13]....
        /*0070*/ 	.word	0xffffffff


	//   ....[14]....
        /*0074*/ 	.word	0xffffffff


	//   ....[15]....
        /*0078*/ 	.word	0xffffffff


	//   ....[16]....
        /*007c*/ 	.word	0xffffffff


	//   ....[17]....
        /*0080*/ 	.word	0xffffffff


	//----- nvinfo : EIATTR_COOP_GROUP_INSTR_OFFSETS
	.align		4
.L_2883:
        /*0084*/ 	.byte	0x04, 0x28
        /*0086*/ 	.short	(.L_2885 - .L_2884)


	//   ....[0]....
.L_2884:
        /*0088*/ 	.word	0x00001060


	//   ....[1]....
        /*008c*/ 	.word	0x00001480


	//   ....[2]....
        /*0090*/ 	.word	0x00004460


	//   ....[3]....
        /*0094*/ 	.word	0x00004ed0


	//   ....[4]....
        /*0098*/ 	.word	0x00004ee0


	//   ....[5]....
        /*009c*/ 	.word	0x00004f20


	//   ....[6]....
        /*00a0*/ 	.word	0x00004f30


	//   ....[7]....
        /*00a4*/ 	.word	0x00004f70


	//   ....[8]....
        /*00a8*/ 	.word	0x00004f80


	//   ....[9]....
        /*00ac*/ 	.word	0x00004fc0


	//   ....[10]....
        /*00b0*/ 	.word	0x00004fd0


	//   ....[11]....
        /*00b4*/ 	.word	0x00005060


	//   ....[12]....
        /*00b8*/ 	.word	0x00005070


	//   ....[13]....
        /*00bc*/ 	.word	0x00005110


	//   ....[14]....
        /*00c0*/ 	.word	0x00005120


	//   ....[15]....
        /*00c4*/ 	.word	0x00005780


	//   ....[16]....
        /*00c8*/ 	.word	0x00006190


	//   ....[17]....
        /*00cc*/ 	.word	0x00006bb0


	//----- nvinfo : EIATTR_EXIT_INSTR_OFFSETS
	.align		4
.L_2885:
        /*00d0*/ 	.byte	0x04, 0x1c
        /*00d2*/ 	.short	(.L_2887 - .L_2886)


	//   ....[0]....
.L_2886:
        /*00d4*/ 	.word	0x00000230


	//   ....[1]....
        /*00d8*/ 	.word	0x00007130


	//----- nvinfo : EIATTR_MAX_THREADS
	.align		4
.L_2887:
        /*00dc*/ 	.byte	0x04, 0x05
        /*00de*/ 	.short	(.L_2889 - .L_2888)
.L_2888:
        /*00e0*/ 	.word	0x00000020
        /*00e4*/ 	.word	0x00000001
        /*00e8*/ 	.word	0x00000001


	//----- nvinfo : EIATTR_CRS_STACK_SIZE
	.align		4
.L_2889:
        /*00ec*/ 	.byte	0x04, 0x1e
        /*00ee*/ 	.short	(.L_2891 - .L_2890)
.L_2890:
        /*00f0*/ 	.word	0x00000000
.L_2891:


//--------------------- .nv.info._Z25selective_scan_fwd_kernelI32Selective_Scan_fwd_kernel_traitsILi32ELi16ELi1ELb0ELb1ELb1ELb0EN3c108BFloat16EfEEv13SSMParamsBase --------------------------
	.section	.nv.info._Z25selective_scan_fwd_kernelI32Selective_Scan_fwd_kernel_traitsILi32ELi16ELi1ELb0ELb1ELb1ELb0EN3c108BFloat16EfEEv13SSMParamsBase,"",@"SHT_CUDA_INFO"
	.sectionflags	@""
	.align	4


	//----- nvinfo : EIATTR_CUDA_API_VERSION
	.align		4
        /*0000*/ 	.byte	0x04, 0x37
        /*0002*/ 	.short	(.L_2893 - .L_2892)
.L_2892:
        /*0004*/ 	.word	0x00000082


	//----- nvinfo : EIATTR_SW2861232_WAR
	.align		4
.L_2893:
        /*0008*/ 	.byte	0x01, 0x35
	.zero		2


	//----- nvinfo : EIATTR_PARAM_CBANK
	.align		4
        /*000c*/ 	.byte	0x04, 0x0a
        /*000e*/ 	.short	(.L_2895 - .L_2894)
	.align		4
.L_2894:
        /*0010*/ 	.word	index@(.nv.constant0._Z25selective_scan_fwd_kernelI32Selective_Scan_fwd_kernel_traitsILi32ELi16ELi1ELb0ELb1ELb1ELb0EN3c108BFloat16EfEEv13SSMParamsBase)
        /*0014*/ 	.short	0x0160
        /*0016*/ 	.short	0x0118


	//----- nvinfo : EIATTR_CBANK_PARAM_SIZE
	.align		4
.L_2895:
        /*0018*/ 	.byte	0x03, 0x19
        /*001a*/ 	.short	0x0118


	//----- nvinfo : EIATTR_KPARAM_INFO
	.align		4
        /*001c*/ 	.byte	0x04, 0x17
        /*001e*/ 	.short	(.L_2897 - .L_2896)
.L_2896:
        /*0020*/ 	.word	0x00000000
        /*0024*/ 	.short	0x0000
        /*0026*/ 	.short	0x0000
        /*0028*/ 	.byte	0x00, 0xf0, 0x61, 0x04


	//----- nvinfo : EIATTR_MAXREG_COUNT
	.align		4
.L_2897:
        /*002c*/ 	.byte	0x03, 0x1b
        /*002e*/ 	.short	0x00ff


	//----- nvinfo : EIATTR_NUM_BARRIERS
	.align		4
        /*0030*/ 	.byte	0x02, 0x4c
        /*0032*/ 	.byte	0x01
	.zero		1


	//----- nvinfo : EIATTR_MERCURY_ISA_VERSION
	.align		4
        /*0034*/ 	.byte	0x03, 0x5f
        /*0036*/ 	.short	0x0000


	//----- nvinfo : EIATTR_COOP_GROUP_MASK_REGIDS
	.align		4
        /*0038*/ 	.byte	0x04, 0x29
        /*003a*/ 	.short	(.L_2899 - .L_2898)


	//   ....[0]....
.L_2898:
        /*003c*/ 	.word	0xffffffff


	//   ....[1]....
        /*0040*/ 	.word	0xffffffff


	//   ....[2]....
        /*0044*/ 	.word	0xffffffff


	//   ....[3]....
        /*0048*/ 	.word	0xffffffff


	//   ....[4]....
        /*004c*/ 	.word	0xffffffff


	//   ....[5]....
        /*0050*/ 	.word	0xffffffff


	//   ....[6]....
        /*0054*/ 	.word	0xffffffff


	//   ....[7]....
        /*0058*/ 	.word	0xffffffff


	//   ....[8]....
        /*005c*/ 	.word	0xffffffff


	//   ....[9]....
        /*0060*/ 	.word	0xffffffff


	//   ....[10]....
        /*0064*/ 	.word	0xffffffff


	//   ....[11]....
        /*0068*/ 	.word	0xffffffff


	//   ....[12]....
        /*006c*/ 	.word	0xffffffff


	//   ....[13]....
        /*0070*/ 	.word	0xffffffff


	//   ....[14]....
        /*0074*/ 	.word	0xffffffff


	//   ....[15]....
        /*0078*/ 	.word	0xffffffff


	//   ....[16]....
        /*007c*/ 	.word	0xffffffff


	//----- nvinfo : EIATTR_COOP_GROUP_INSTR_OFFSETS
	.align		4
.L_2899:
        /*0080*/ 	.byte	0x04, 0x28
        /*0082*/ 	.short	(.L_2901 - .L_2900)


	//   ....[0]....
.L_2900:
        /*0084*/ 	.word	0x00000fc0


	//   ....[1]....
        /*0088*/ 	.word	0x000013d0


	//   ....[2]....
        /*008c*/ 	.word	0x000044b0


	//   ....[3]....
        /*0090*/ 	.word	0x00005200


	//   ....[4]....
        /*0094*/ 	.word	0x00005210


	//   ....[5]....
        /*0098*/ 	.word	0x00005250


	//   ....[6]....
        /*009c*/ 	.word	0x00005260


	//   ....[7]....
        /*00a0*/ 	.word	0x000052f0


	//   ....[8]....
        /*00a4*/ 	.word	0x00005300


	//   ....[9]....
        /*00a8*/ 	.word	0x000053f0


	//   ....[10]....
        /*00ac*/ 	.word	0x00005420


	//   ....[11]....
        /*00b0*/ 	.word	0x00005710


	//   ....[12]....
        /*00b4*/ 	.word	0x00005730


	//   ....[13]....
        /*00b8*/ 	.word	0x00005790


	//   ....[14]....
        /*00bc*/ 	.word	0x00005980


	//   ....[15]....
        /*00c0*/ 	.word	0x00005990


	//   ....[16]....
        /*00c4*/ 	.word	0x000060d0


	//----- nvinfo : EIATTR_EXIT_INSTR_OFFSETS
	.align		4
.L_2901:
        /*00c8*/ 	.byte	0x04, 0x1c
        /*00ca*/ 	.short	(.L_2903 - .L_2902)


	//   ....[0]....
.L_2902:
        /*00cc*/ 	.word	0x00000220


	//   ....[1]....
        /*00d0*/ 	.word	0x00006680


	//----- nvinfo : EIATTR_MAX_THREADS
	.align		4
.L_2903:
        /*00d4*/ 	.byte	0x04, 0x05
        /*00d6*/ 	.short	(.L_2905 - .L_2904)
.L_2904:
        /*00d8*/ 	.word	0x00000020
        /*00dc*/ 	.word	0x00000001
        /*00e0*/ 	.word	0x00000001


	//----- nvinfo : EIATTR_CRS_STACK_SIZE
	.align		4
.L_2905:
        /*00e4*/ 	.byte	0x04, 0x1e
        /*00e6*/ 	.short	(.L_2907 - .L_2906)
.L_2906:
        /*00e8*/ 	.word	0x00000000
.L_2907:


//--------------------- .nv.info._Z25selective_scan_fwd_kernelI32Selective_Scan_fwd_kernel_traitsILi32ELi16ELi1ELb0ELb1ELb1ELb1EN3c108BFloat16EfEEv13SSMParamsBase --------------------------
	.section	.nv.info._Z25selective_scan_fwd_kernelI32Selective_Scan_fwd_kernel_traitsILi32ELi16ELi1ELb0ELb1ELb1ELb1EN3c108BFloat16EfEEv13SSMParamsBase,"",@"SHT_CUDA_INFO"
	.sectionflags	@""
	.align	4


	//----- nvinfo : EIATTR_CUDA_API_VERSION
	.align		4
        /*0000*/ 	.byte	0x04, 0x37
        /*0002*/ 	.short	(.L_2909 - .L_2908)
.L_2908:
        /*0004*/ 	.word	0x00000082


	//----- nvinfo : EIATTR_SW2861232_WAR
	.align		4
.L_2909:
        /*0008*/ 	.byte	0x01, 0x35
	.zero		2


	//----- nvinfo : EIATTR_PARAM_CBANK
	.align		4
        /*000c*/ 	.byte	0x04, 0x0a
        /*000e*/ 	.short	(.L_2911 - .L_2910)
	.align		4
.L_2910:
        /*0010*/ 	.word	index@(.nv.constant0._Z25selective_scan_fwd_kernelI32Selective_Scan_fwd_kernel_traitsILi32ELi16ELi1ELb0ELb1ELb1ELb1EN3c108BFloat16EfEEv13SSMParamsBase)
        /*0014*/ 	.short	0x0160
        /*0016*/ 	.short	0x0118


	//----- nvinfo : EIATTR_CBANK_PARAM_SIZE
	.align		4
.L_2911:
        /*0018*/ 	.byte	0x03, 0x19
        /*001a*/ 	.short	0x0118


	//----- nvinfo : EIATTR_KPARAM_INFO
	.align		4
        /*001c*/ 	.byte	0x04, 0x17
        /*001e*/ 	.short	(.L_2913 - .L_2912)
.L_2912:
        /*0020*/ 	.word	0x00000000
        /*0024*/ 	.short	0x0000
        /*0026*/ 	.short	0x0000
        /*0028*/ 	.byte	0x00, 0xf0, 0x61, 0x04


	//----- nvinfo : EIATTR_MAXREG_COUNT
	.align		4
.L_2913:
        /*002c*/ 	.byte	0x03, 0x1b
        /*002e*/ 	.short	0x00ff


	//----- nvinfo : EIATTR_NUM_BARRIERS
	.align		4
        /*0030*/ 	.byte	0x02, 0x4c
        /*0032*/ 	.byte	0x01
	.zero		1


	//----- nvinfo : EIATTR_MERCURY_ISA_VERSION
	.align		4
        /*0034*/ 	.byte	0x03, 0x5f
        /*0036*/ 	.short	0x0000


	//----- nvinfo : EIATTR_COOP_GROUP_MASK_REGIDS
	.align		4
        /*0038*/ 	.byte	0x04, 0x29
        /*003a*/ 	.short	(.L_2915 - .L_2914)


	//   ....[0]....
.L_2914:
        /*003c*/ 	.word	0xffffffff


	//   ....[1]....
        /*0040*/ 	.word	0xffffffff


	//   ....[2]....
        /*0044*/ 	.word	0xffffffff


	//   ....[3]....
        /*0048*/ 	.word	0xffffffff


	//   ....[4]....
        /*004c*/ 	.word	0xffffffff


	//   ....[5]....
        /*0050*/ 	.word	0xffffffff


	//   ....[6]....
        /*0054*/ 	.word	0xffffffff


	//   ....[7]....
        /*0058*/ 	.word	0xffffffff


	//   ....[8]....
        /*005c*/ 	.word	0xffffffff


	//   ....[9]....
        /*0060*/ 	.word	0xffffffff


	//   ....[10]....
        /*0064*/ 	.word	0xffffffff


	//   ....[11]....
        /*0068*/ 	.word	0xffffffff


	//   ....[12]....
        /*006c*/ 	.word	0xffffffff


	//   ....[13]....
        /*0070*/ 	.word	0xffffffff


	//   ....[14]....
        /*0074*/ 	.word	0xffffffff


	//   ....[15]....
        /*0078*/ 	.word	0xffffffff


	//   ....[16]....
        /*007c*/ 	.word	0xffffffff


	//   ....[17]....
        /*0080*/ 	.word	0xffffffff


	//   ....[18]....
        /*0084*/ 	.word	0xffffffff


	//----- nvinfo : EIATTR_COOP_GROUP_INSTR_OFFSETS
	.align		4
.L_2915:
        /*0088*/ 	.byte	0x04, 0x28
        /*008a*/ 	.short	(.L_2917 - .L_2916)


	//   ....[0]....
.L_2916:
        /*008c*/ 	.word	0x00000fe0


	//   ....[1]....
        /*0090*/ 	.word	0x000013d0


	//   ....[2]....
        /*0094*/ 	.word	0x000044b0


	//   ....[3]....
        /*0098*/ 	.word	0x00005210


	//   ....[4]....
        /*009c*/ 	.word	0x00005220


	//   ....[5]....
        /*00a0*/ 	.word	0x00005260


	//   ....[6]....
        /*00a4*/ 	.word	0x00005270


	//   ....[7]....
        /*00a8*/ 	.word	0x000052f0


	//   ....[8]....
        /*00ac*/ 	.word	0x00005310


	//   ....[9]....
        /*00b0*/ 	.word	0x00005410


	//   ....[10]....
        /*00b4*/ 	.word	0x00005450


	//   ....[11]....
        /*00b8*/ 	.word	0x00005740


	//   ....[12]....
        /*00bc*/ 	.word	0x00005760


	//   ....[13]....
        /*00c0*/ 	.word	0x000057a0


	//   ....[14]....
        /*00c4*/ 	.word	0x00005990


	//   ....[15]....
        /*00c8*/ 	.word	0x000059a0


	//   ....[16]....
        /*00cc*/ 	.word	0x00006170


	//   ....[17]....
        /*00d0*/ 	.word	0x00006b90


	//   ....[18]....
        /*00d4*/ 	.word	0x000075c0


	//----- nvinfo : EIATTR_EXIT_INSTR_OFFSETS
	.align		4
.L_2917:
        /*00d8*/ 	.byte	0x04, 0x1c
        /*00da*/ 	.short	(.L_2919 - .L_2918)


	//   ....[0]....
.L_2918:
        /*00dc*/ 	.word	0x00000280


	//   ....[1]....
        /*00e0*/ 	.word	0x00007b60


	//----- nvinfo : EIATTR_MAX_THREADS
	.align		4
.L_2919:
        /*00e4*/ 	.byte	0x04, 0x05
        /*00e6*/ 	.short	(.L_2921 - .L_2920)
.L_2920:
        /*00e8*/ 	.word	0x00000020
        /*00ec*/ 	.word	0x00000001
        /*00f0*/ 	.word	0x00000001


	//----- nvinfo : EIATTR_CRS_STACK_SIZE
	.align		4
.L_2921:
        /*00f4*/ 	.byte	0x04, 0x1e
        /*00f6*/ 	.short	(.L_2923 - .L_2922)
.L_2922:
        /*00f8*/ 	.word	0x00000000
.L_2923:


//--------------------- .nv.info._Z25selective_scan_fwd_kernelI32Selective_Scan_fwd_kernel_traitsILi32ELi16ELi1ELb1ELb0ELb0ELb0EN3c108BFloat16EfEEv13SSMParamsBase --------------------------
	.section	.nv.info._Z25selective_scan_fwd_kernelI32Selective_Scan_fwd_kernel_traitsILi32ELi16ELi1ELb1ELb0ELb0ELb0EN3c108BFloat16EfEEv13SSMParamsBase,"",@"SHT_CUDA_INFO"
	.sectionflags	@""
	.align	4


	//----- nvinfo : EIATTR_CUDA_API_VERSION
	.align		4
        /*0000*/ 	.byte	0x04, 0x37
        /*0002*/ 	.short	(.L_2925 - .L_2924)
.L_2924:
        /*0004*/ 	.word	0x00000082


	//----- nvinfo : EIATTR_SW2861232_WAR
	.align		4
.L_2925:
        /*0008*/ 	.byte	0x01, 0x35
	.zero		2


	//----- nvinfo : EIATTR_PARAM_CBANK
	.align		4
        /*000c*/ 	.byte	0x04, 0x0a
        /*000e*/ 	.short	(.L_2927 - .L_2926)
	.align		4
.L_2926:
        /*0010*/ 	.word	index@(.nv.constant0._Z25selective_scan_fwd_kernelI32Selective_Scan_fwd_kernel_traitsILi32ELi16ELi1ELb1ELb0ELb0ELb0EN3c108BFloat16EfEEv13SSMParamsBase)
        /*0014*/ 	.short	0x0160
        /*0016*/ 	.short	0x0118


	//----- nvinfo : EIATTR_CBANK_PARAM_SIZE
	.align		4
.L_2927:
        /*0018*/ 	.byte	0x03, 0x19
        /*001a*/ 	.short	0x0118


	//----- nvinfo : EIATTR_KPARAM_INFO
	.align		4
        /*001c*/ 	.byte	0x04, 0x17
        /*001e*/ 	.short	(.L_2929 - .L_2928)
.L_2928:
        /*0020*/ 	.word	0x00000000
        /*0024*/ 	.short	0x0000
        /*0026*/ 	.short	0x0000
        /*0028*/ 	.byte	0x00, 0xf0, 0x61, 0x04


	//----- nvinfo : EIATTR_MAXREG_COUNT
	.align		4
.L_2929:
        /*002c*/ 	.byte	0x03, 0x1b
        /*002e*/ 	.short	0x00ff


	//----- nvinfo : EIATTR_NUM_BARRIERS
	.align		4
        /*0030*/ 	.byte	0x02, 0x4c
        /*0032*/ 	.byte	0x01
	.zero		1


	//----- nvinfo : EIATTR_MERCURY_ISA_VERSION
	.align		4
        /*0034*/ 	.byte	0x03, 0x5f
        /*0036*/ 	.short	0x0000


	//----- nvinfo : EIATTR_COOP_GROUP_MASK_REGIDS
	.align		4
        /*0038*/ 	.byte	0x04, 0x29
        /*003a*/ 	.short	(.L_2931 - .L_2930)


	//   ....[0]....
.L_2930:
        /*003c*/ 	.word	0xffffffff


	//   ....[1]....
        /*0040*/ 	.word	0xffffffff


	//   ....[2]....
        /*0044*/ 	.word	0xffffffff


	//   ....[3]....
        /*0048*/ 	.word	0xffffffff


	//   ....[4]....
        /*004c*/ 	.word	0xffffffff


	//   ....[5]....
        /*0050*/ 	.word	0xffffffff


	//   ....[6]....
        /*0054*/ 	.word	0xffffffff


	//   ....[7]....
        /*0058*/ 	.word	0xffffffff


	//   ....[8]....
        /*005c*/ 	.word	0xffffffff


	//   ....[9]....
        /*0060*/ 	.word	0xffffffff


	//   ....[10]....
        /*0064*/ 	.word	0xffffffff


	//   ....[11]....
        /*0068*/ 	.word	0xffffffff


	//   ....[12]....
        /*006c*/ 	.word	0xffffffff


	//   ....[13]....
        /*0070*/ 	.word	0xffffffff


	//   ....[14]....
        /*0074*/ 	.word	0xffffffff


	//----- nvinfo : EIATTR_COOP_GROUP_INSTR_OFFSETS
	.align		4
.L_2931:
        /*0078*/ 	.byte	0x04, 0x28
        /*007a*/ 	.short	(.L_2933 - .L_2932)


	//   ....[0]....
.L_2932:
        /*007c*/ 	.word	0x00000380


	//   ....[1]....
        /*0080*/ 	.word	0x00000440


	//   ....[2]....
        /*0084*/ 	.word	0x00003400


	//   ....[3]....
        /*0088*/ 	.word	0x00003410


	//   ....[4]....
        /*008c*/ 	.word	0x00003440


	//   ....[5]....
        /*0090*/ 	.word	0x00003450


	//   ....[6]....
        /*0094*/ 	.word	0x00003490


	//   ....[7]....
        /*0098*/ 	.word	0x000034a0


	//   ....[8]....
        /*009c*/ 	.word	0x000034e0


	//   ....[9]....
        /*00a0*/ 	.word	0x000034f0


	//   ....[10]....
        /*00a4*/ 	.word	0x00003570


	//   ....[11]....
        /*00a8*/ 	.word	0x00003580


	//   ....[12]....
        /*00ac*/ 	.word	0x00003630


	//   ....[13]....
        /*00b0*/ 	.word	0x00003650


	//   ....[14]....
        /*00b4*/ 	.word	0x00003b90


	//----- nvinfo : EIATTR_EXIT_INSTR_OFFSETS
	.align		4
.L_2933:
        /*00b8*/ 	.byte	0x04, 0x1c
        /*00ba*/ 	.short	(.L_2935 - .L_2934)


	//   ....[0]....
.L_2934:
        /*00bc*/ 	.word	0x00000140


	//   ....[1]....
        /*00c0*/ 	.word	0x00003c90


	//----- nvinfo : EIATTR_MAX_THREADS
	.align		4
.L_2935:
        /*00c4*/ 	.byte	0x04, 0x05
        /*00c6*/ 	.short	(.L_2937 - .L_2936)
.L_2936:
        /*00c8*/ 	.word	0x00000020
        /*00cc*/ 	.word	0x00000001
        /*00d0*/ 	.word	0x00000001


	//----- nvinfo : EIATTR_CRS_STACK_SIZE
	.align		4
.L_2937:
        /*00d4*/ 	.byte	0x04, 0x1e
        /*00d6*/ 	.short	(.L_2939 - .L_2938)
.L_2938:
        /*00d8*/ 	.word	0x00000000
.L_2939:


//--------------------- .nv.info._Z25selective_scan_fwd_kernelI32Selective_Scan_fwd_kernel_traitsILi32ELi16ELi1ELb1ELb0ELb0ELb1EN3c108BFloat16EfEEv13SSMParamsBase --------------------------
	.section	.nv.info._Z25selective_scan_fwd_kernelI32Selective_Scan_fwd_kernel_traitsILi32ELi16ELi1ELb1ELb0ELb0ELb1EN3c108BFloat16EfEEv13SSMParamsBase,"",@"SHT_CUDA_INFO"
	.sectionflags	@""
	.align	4


	//----- nvinfo : EIATTR_CUDA_API_VERSION
	.align		4
        /*0000*/ 	.byte	0x04, 0x37
        /*0002*/ 	.short	(.L_2941 - .L_2940)
.L_2940:
        /*0004*/ 	.word	0x00000082


	//----- nvinfo : EIATTR_SW2861232_WAR
	.align		4
.L_2941:
        /*0008*/ 	.byte	0x01, 0x35
	.zero		2


	//----- nvinfo : EIATTR_PARAM_CBANK
	.align		4
        /*000c*/ 	.byte	0x04, 0x0a
        /*000e*/ 	.short	(.L_2943 - .L_2942)
	.align		4
.L_2942:
        /*0010*/ 	.word	index@(.nv.constant0._Z25selective_scan_fwd_kernelI32Selective_Scan_fwd_kernel_traitsILi32ELi16ELi1ELb1ELb0ELb0ELb1EN3c108BFloat16EfEEv13SSMParamsBase)
        /*0014*/ 	.short	0x0160
        /*0016*/ 	.short	0x0118


	//----- nvinfo : EIATTR_CBANK_PARAM_SIZE
	.align		4
.L_2943:
        /*0018*/ 	.byte	0x03, 0x19
        /*001a*/ 	.short	0x0118


	//----- nvinfo : EIATTR_KPARAM_INFO
	.align		4
        /*001c*/ 	.byte	0x04, 0x17
        /*001e*/ 	.short	(.L_2945 - .L_2944)
.L_2944:
        /*0020*/ 	.word	0x00000000
        /*0024*/ 	.short	0x0000
        /*0026*/ 	.short	0x0000
        /*0028*/ 	.byte	0x00, 0xf0, 0x61, 0x04


	//----- nvinfo : EIATTR_MAXREG_COUNT
	.align		4
.L_2945:
        /*002c*/ 	.byte	0x03, 0x1b
        /*002e*/ 	.short	0x00ff


	//----- nvinfo : EIATTR_NUM_BARRIERS
	.align		4
        /*0030*/ 	.byte	0x02, 0x4c
        /*0032*/ 	.byte	0x01
	.zero		1


	//----- nvinfo : EIATTR_MERCURY_ISA_VERSION
	.align		4
        /*0034*/ 	.byte	0x03, 0x5f
        /*0036*/ 	.short	0x0000


	//----- nvinfo : EIATTR_COOP_GROUP_MASK_REGIDS
	.align		4
        /*0038*/ 	.byte	0x04, 0x29
        /*003a*/ 	.short	(.L_2947 - .L_2946)


	//   ....[0]....
.L_2946:
        /*003c*/ 	.word	0xffffffff


	//   ....[1]....
        /*0040*/ 	.word	0xffffffff


	//   ....[2]....
        /*0044*/ 	.word	0xffffffff


	//   ....[3]....
        /*0048*/ 	.word	0xffffffff


	//   ....[4]....
        /*004c*/ 	.word	0xffffffff


	//   ....[5]....
        /*0050*/ 	.word	0xffffffff


	//   ....[6]....
        /*0054*/ 	.word	0xffffffff


	//   ....[7]....
        /*0058*/ 	.word	0xffffffff


	//   ....[8]....
        /*005c*/ 	.word	0xffffffff


	//   ....[9]....
        /*0060*/ 	.word	0xffffffff


	//   ....[10]....
        /*0064*/ 	.word	0xffffffff


	//   ....[11]....
        /*0068*/ 	.word	0xffffffff


	//   ....[12]....
        /*006c*/ 	.word	0xffffffff


	//   ....[13]....
        /*0070*/ 	.word	0xffffffff


	//   ....[14]....
        /*0074*/ 	.word	0xffffffff


	//   ....[15]....
        /*0078*/ 	.word	0xffffffff


	//   ....[16]....
        /*007c*/ 	.word	0xffffffff


	//----- nvinfo : EIATTR_COOP_GROUP_INSTR_OFFSETS
	.align		4
.L_2947:
        /*0080*/ 	.byte	0x04, 0x28
        /*0082*/ 	.short	(.L_2949 - .L_2948)


	//   ....[0]....
.L_2948:
        /*0084*/ 	.word	0x00000390


	//   ....[1]....
        /*0088*/ 	.word	0x00000450


	//   ....[2]....
        /*008c*/ 	.word	0x00003410


	//   ....[3]....
        /*0090*/ 	.word	0x00003420


	//   ....[4]....
        /*0094*/ 	.word	0x00003450


	//   ....[5]....
        /*0098*/ 	.word	0x00003460


	//   ....[6]....
        /*009c*/ 	.word	0x000034a0


	//   ....[7]....
        /*00a0*/ 	.word	0x000034b0


	//   ....[8]....
        /*00a4*/ 	.word	0x000034f0


	//   ....[9]....
        /*00a8*/ 	.word	0x00003500


	//   ....[10]....
        /*00ac*/ 	.word	0x00003580


	//   ....[11]....
        /*00b0*/ 	.word	0x00003590


	//   ....[12]....
        /*00b4*/ 	.word	0x00003640


	//   ....[13]....
        /*00b8*/ 	.word	0x00003660


	//   ....[14]....
        /*00bc*/ 	.word	0x00003b70


	//   ....[15]....
        /*00c0*/ 	.word	0x00003d80


	//   ....[16]....
        /*00c4*/ 	.word	0x00004570


	//----- nvinfo : EIATTR_EXIT_INSTR_OFFSETS
	.align		4
.L_2949:
        /*00c8*/ 	.byte	0x04, 0x1c
        /*00ca*/ 	.short	(.L_2951 - .L_2950)


	//   ....[0]....
.L_2950:
        /*00cc*/ 	.word	0x00000150


	//   ....[1]....
        /*00d0*/ 	.word	0x00004680


	//----- nvinfo : EIATTR_MAX_THREADS
	.align		4
.L_2951:
        /*00d4*/ 	.byte	0x04, 0x05
        /*00d6*/ 	.short	(.L_2953 - .L_2952)
.L_2952:
        /*00d8*/ 	.word	0x00000020
        /*00dc*/ 	.word	0x00000001
        /*00e0*/ 	.word	0x00000001


	//----- nvinfo : EIATTR_CRS_STACK_SIZE
	.align		4
.L_2953:
        /*00e4*/ 	.byte	0x04, 0x1e
        /*00e6*/ 	.short	(.L_2955 - .L_2954)
.L_2954:
        /*00e8*/ 	.word	0x00000000
.L_2955:


//--------------------- .nv.info._Z25selective_scan_fwd_kernelI32Selective_Scan_fwd_kernel_traitsILi32ELi16ELi1ELb1ELb0ELb1ELb0EN3c108BFloat16EfEEv13SSMParamsBase --------------------------
	.section	.nv.info._Z25selective_scan_fwd_kernelI32Selective_Scan_fwd_kernel_traitsILi32ELi16ELi1ELb1ELb0ELb1ELb0EN3c108BFloat16EfEEv13SSMParamsBase,"",@"SHT_CUDA_INFO"
	.sectionflags	@""
	.align	4


	//----- nvinfo : EIATTR_CUDA_API_VERSION
	.align		4
        /*0000*/ 	.byte	0x04, 0x37
        /*0002*/ 	.short	(.L_2957 - .L_2956)
.L_2956:
        /*0004*/ 	.word	0x00000082


	//----- nvinfo : EIATTR_SW2861232_WAR
	.align		4
.L_2957:
        /*0008*/ 	.byte	0x01, 0x35
	.zero		2


	//----- nvinfo : EIATTR_PARAM_CBANK
	.align		4
        /*000c*/ 	.byte	0x04, 0x0a
        /*000e*/ 	.short	(.L_2959 - .L_2958)
	.align		4
.L_2958:
        /*0010*/ 	.word	index@(.nv.constant0._Z25selective_scan_fwd_kernelI32Selective_Scan_fwd_kernel_traitsILi32ELi16ELi1ELb1ELb0ELb1ELb0EN3c108BFloat16EfEEv13SSMParamsBase)
        /*0014*/ 	.short	0x0160
        /*0016*/ 	.short	0x0118


	//----- nvinfo : EIATTR_CBANK_PARAM_SIZE
	.align		4
.L_2959:
        /*0018*/ 	.byte	0x03, 0x19
        /*001a*/ 	.short	0x0118


	//----- nvinfo : EIATTR_KPARAM_INFO
	.align		4
        /*001c*/ 	.byte	0x04, 0x17
        /*001e*/ 	.short	(.L_2961 - .L_2960)
.L_2960:
        /*0020*/ 	.word	0x00000000
        /*0024*/ 	.short	0x0000
        /*0026*/ 	.short	0x0000
        /*0028*/ 	.byte	0x00, 0xf0, 0x61, 0x04


	//----- nvinfo : EIATTR_MAXREG_COUNT
	.align		4
.L_2961:
        /*002c*/ 	.byte	0x03, 0x1b
        /*002e*/ 	.short	0x00ff


	//----- nvinfo : EIATTR_NUM_BARRIERS
	.align		4
        /*0030*/ 	.byte	0x02, 0x4c
        /*0032*/ 	.byte	0x01
	.zero		1


	//----- nvinfo : EIATTR_MERCURY_ISA_VERSION
	.align		4
        /*0034*/ 	.byte	0x03, 0x5f
        /*0036*/ 	.short	0x0000


	//----- nvinfo : EIATTR_COOP_GROUP_MASK_REGIDS
	.align		4
        /*0038*/ 	.byte	0x04, 0x29
        /*003a*/ 	.short	(.L_2963 - .L_2962)


	//   ....[0]....
.L_2962:
        /*003c*/ 	.word	0xffffffff


	//   ....[1]....
        /*0040*/ 	.word	0xffffffff


	//   ....[2]....
        /*0044*/ 	.word	0xffffffff


	//   ....[3]....
        /*0048*/ 	.word	0xffffffff


	//   ....[4]....
        /*004c*/ 	.word	0xffffffff


	//   ....[5]....
        /*0050*/ 	.word	0xffffffff


	//   ....[6]....
        /*0054*/ 	.word	0xffffffff


	//   ....[7]....
        /*0058*/ 	.word	0xffffffff


	//   ....[8]....
        /*005c*/ 	.word	0xffffffff


	//   ....[9]....
        /*0060*/ 	.word	0xffffffff


	//   ....[10]....
        /*0064*/ 	.word	0xffffffff


	//   ....[11]....
        /*0068*/ 	.word	0xffffffff


	//   ....[12]....
        /*006c*/ 	.word	0xffffffff


	//   ....[13]....
        /*0070*/ 	.word	0xffffffff


	//   ....[14]....
        /*0074*/ 	.word	0xffffffff


	//   ....[15]....
        /*0078*/ 	.word	0xffffffff


	//----- nvinfo : EIATTR_COOP_GROUP_INSTR_OFFSETS
	.align		4
.L_2963:
        /*007c*/ 	.byte	0x04, 0x28
        /*007e*/ 	.short	(.L_2965 - .L_2964)


	//   ....[0]....
.L_2964:
        /*0080*/ 	.word	0x000005c0


	//   ....[1]....
        /*0084*/ 	.word	0x00000680


	//   ....[2]....
        /*0088*/ 	.word	0x000032c0


	//   ....[3]....
        /*008c*/ 	.word	0x00003620


	//   ....[4]....
        /*0090*/ 	.word	0x00003630


	//   ....[5]....
        /*0094*/ 	.word	0x00003660


	//   ....[6]....
        /*0098*/ 	.word	0x00003670


	//   ....[7]....
        /*009c*/ 	.word	0x000036b0


	//   ....[8]....
        /*00a0*/ 	.word	0x000036c0


	//   ....[9]....
        /*00a4*/ 	.word	0x00003700


	//   ....[10]....
        /*00a8*/ 	.word	0x00003710


	//   ....[11]....
        /*00ac*/ 	.word	0x00003790


	//   ....[12]....
        /*00b0*/ 	.word	0x000037a0


	//   ....[13]....
        /*00b4*/ 	.word	0x00003870


	//   ....[14]....
        /*00b8*/ 	.word	0x00003890


	//   ....[15]....
        /*00bc*/ 	.word	0x00003fa0


	//----- nvinfo : EIATTR_EXIT_INSTR_OFFSETS
	.align		4
.L_2965:
        /*00c0*/ 	.byte	0x04, 0x1c
        /*00c2*/ 	.short	(.L_2967 - .L_2966)


	//   ....[0]....
.L_2966:
        /*00c4*/ 	.word	0x00000320


	//   ....[1]....
        /*00c8*/ 	.word	0x000040d0


	//----- nvinfo : EIATTR_MAX_THREADS
	.align		4
.L_2967:
        /*00cc*/ 	.byte	0x04, 0x05
        /*00ce*/ 	.short	(.L_2969 - .L_2968)
.L_2968:
        /*00d0*/ 	.word	0x00000020
        /*00d4*/ 	.word	0x00000001
        /*00d8*/ 	.word	0x00000001


	//----- nvinfo : EIATTR_CRS_STACK_SIZE
	.align		4
.L_2969:
        /*00dc*/ 	.byte	0x04, 0x1e
        /*00de*/ 	.short	(.L_2971 - .L_2970)
.L_2970:
        /*00e0*/ 	.word	0x00000000
.L_2971:


//--------------------- .nv.info._Z25selective_scan_fwd_kernelI32Selective_Scan_fwd_kernel_traitsILi32ELi16ELi1ELb1ELb0ELb1ELb1EN3c108BFloat16EfEEv13SSMParamsBase --------------------------
	.section	.nv.info._Z25selective_scan_fwd_kernelI32Selective_Scan_fwd_kernel_traitsILi32ELi16ELi1ELb1ELb0ELb1ELb1EN3c108BFloat16EfEEv13SSMParamsBase,"",@"SHT_CUDA_INFO"
	.sectionflags	@""
	.align	4


	//----- nvinfo : EIATTR_CUDA_API_VERSION
	.align		4
        /*0000*/ 	.byte	0x04, 0x37
        /*0002*/ 	.short	(.L_2973 - .L_2972)
.L_2972:
        /*0004*/ 	.word	0x00000082


	//----- nvinfo : EIATTR_SW2861232_WAR
	.align		4
.L_2973:
        /*0008*/ 	.byte	0x01, 0x35
	.zero		2


	//----- nvinfo : EIATTR_PARAM_CBANK
	.align		4
        /*000c*/ 	.byte	0x04, 0x0a
        /*000e*/ 	.short	(.L_2975 - .L_2974)
	.align		4
.L_2974:
        /*0010*/ 	.word	index@(.nv.constant0._Z25selective_scan_fwd_kernelI32Selective_Scan_fwd_kernel_traitsILi32ELi16ELi1ELb1ELb0ELb1ELb1EN3c108BFloat16EfEEv13SSMParamsBase)
        /*0014*/ 	.short	0x0160
        /*0016*/ 	.short	0x0118


	//----- nvinfo : EIATTR_CBANK_PARAM_SIZE
	.align		4
.L_2975:
        /*0018*/ 	.byte	0x03, 0x19
        /*001a*/ 	.short	0x0118


	//----- nvinfo : EIATTR_KPARAM_INFO
	.align		4
        /*001c*/ 	.byte	0x04, 0x17
        /*001e*/ 	.short	(.L_2977 - .L_2976)
.L_2976:
        /*0020*/ 	.word	0x00000000
        /*0024*/ 	.short	0x0000
        /*0026*/ 	.short	0x0000
        /*0028*/ 	.byte	0x00, 0xf0, 0x61, 0x04


	//----- nvinfo : EIATTR_MAXREG_COUNT
	.align		4
.L_2977:
        /*002c*/ 	.byte	0x03, 0x1b
        /*002e*/ 	.short	0x00ff


	//----- nvinfo : EIATTR_NUM_BARRIERS
	.align		4
        /*0030*/ 	.byte	0x02, 0x4c
        /*0032*/ 	.byte	0x01
	.zero		1


	//----- nvinfo : EIATTR_MERCURY_ISA_VERSION
	.align		4
        /*0034*/ 	.byte	0x03, 0x5f
        /*0036*/ 	.short	0x0000


	//----- nvinfo : EIATTR_COOP_GROUP_MASK_REGIDS
	.align		4
        /*0038*/ 	.byte	0x04, 0x29
        /*003a*/ 	.short	(.L_2979 - .L_2978)


	//   ....[0]....
.L_2978:
        /*003c*/ 	.word	0xffffffff


	//   ....[1]....
        /*0040*/ 	.word	0xffffffff


	//   ....[2]....
        /*0044*/ 	.word	0xffffffff


	//   ....[3]....
        /*0048*/ 	.word	0xffffffff


	//   ....[4]....
        /*004c*/ 	.word	0xffffffff


	//   ....[5]....
        /*0050*/ 	.word	0xffffffff


	//   ....[6]....
        /*0054*/ 	.word	0xffffffff


	//   ....[7]....
        /*0058*/ 	.word	0xffffffff


	//   ....[8]....
        /*005c*/ 	.word	0xffffffff


	//   ....[9]....
        /*0060*/ 	.word	0xffffffff


	//   ....[10]....
        /*0064*/ 	.word	0xffffffff


	//   ....[11]....
        /*0068*/ 	.word	0xffffffff


	//   ....[12]....
        /*006c*/ 	.word	0xffffffff


	//   ....[13]....
        /*0070*/ 	.word	0xffffffff


	//   ....[14]....
        /*0074*/ 	.word	0xffffffff


	//   ....[15]....
        /*0078*/ 	.word	0xffffffff


	//   ....[16]....
        /*007c*/ 	.word	0xffffffff


	//   ....[17]....
        /*0080*/ 	.word	0xffffffff


	//----- nvinfo : EIATTR_COOP_GROUP_INSTR_OFFSETS
	.align		4
.L_2979:
        /*0084*/ 	.byte	0x04, 0x28
        /*0086*/ 	.short	(.L_2981 - .L_2980)


	//   ....[0]....
.L_2980:
        /*0088*/ 	.word	0x000005c0


	//   ....[1]....
        /*008c*/ 	.word	0x00000680


	//   ....[2]....
        /*0090*/ 	.word	0x000032c0


	//   ....[3]....
        /*0094*/ 	.word	0x000036e0


	//   ....[4]....
        /*0098*/ 	.word	0x000036f0


	//   ....[5]....
        /*009c*/ 	.word	0x00003720


	//   ....[6]....
        /*00a0*/ 	.word	0x00003740


	//   ....[7]....
        /*00a4*/ 	.word	0x00003770


	//   ....[8]....
        /*00a8*/ 	.word	0x00003790


	//   ....[9]....
        /*00ac*/ 	.word	0x000037c0


	//   ....[10]....
        /*00b0*/ 	.word	0x000037e0


	//   ....[11]....
        /*00b4*/ 	.word	0x00003840


	//   ....[12]....
        /*00b8*/ 	.word	0x00003860


	//   ....[13]....
        /*00bc*/ 	.word	0x00003890


	//   ....[14]....
        /*00c0*/ 	.word	0x000038e0


	//   ....[15]....
        /*00c4*/ 	.word	0x00003f80


	//   ....[16]....
        /*00c8*/ 	.word	0x000041b0


	//   ....[17]....
        /*00cc*/ 	.word	0x000049b0


	//----- nvinfo : EIATTR_EXIT_INSTR_OFFSETS
	.align		4
.L_2981:
        /*00d0*/ 	.byte	0x04, 0x1c
        /*00d2*/ 	.short	(.L_2983 - .L_2982)


	//   ....[0]....
.L_2982:
        /*00d4*/ 	.word	0x00000320


	//   ....[1]....
        /*00d8*/ 	.word	0x00004ab0


	//----- nvinfo : EIATTR_MAX_THREADS
	.align		4
.L_2983:
        /*00dc*/ 	.byte	0x04, 0x05
        /*00de*/ 	.short	(.L_2985 - .L_2984)
.L_2984:
        /*00e0*/ 	.word	0x00000020
        /*00e4*/ 	.word	0x00000001
        /*00e8*/ 	.word	0x00000001


	//----- nvinfo : EIATTR_CRS_STACK_SIZE
	.align		4
.L_2985:
        /*00ec*/ 	.byte	0x04, 0x1e
        /*00ee*/ 	.short	(.L_2987 - .L_2986)
.L_2986:
        /*00f0*/ 	.word	0x00000000
.L_2987:


//--------------------- .nv.info._Z25selective_scan_fwd_kernelI32Selective_Scan_fwd_kernel_traitsILi32ELi16ELi1ELb1ELb1ELb0ELb0EN3c108BFloat16EfEEv13SSMParamsBase --------------------------
	.section	.nv.info._Z25selective_scan_fwd_kernelI32Selective_Scan_fwd_kernel_traitsILi32ELi16ELi1ELb1ELb1ELb0ELb0EN3c108BFloat16EfEEv13SSMParamsBase,"",@"SHT_CUDA_INFO"
	.sectionflags	@""
	.align	4


	//----- nvinfo : EIATTR_CUDA_API_VERSION
	.align		4
        /*0000*/ 	.byte	0x04, 0x37
        /*0002*/ 	.short	(.L_2989 - .L_2988)
.L_2988:
        /*0004*/ 	.word	0x00000082


	//----- nvinfo : EIATTR_SW2861232_WAR
	.align		4
.L_2989:
        /*0008*/ 	.byte	0x01, 0x35
	.zero		2


	//----- nvinfo : EIATTR_PARAM_CBANK
	.align		4
        /*000c*/ 	.byte	0x04, 0x0a
        /*000e*/ 	.short	(.L_2991 - .L_2990)
	.align		4
.L_2990:
        /*0010*/ 	.word	index@(.nv.constant0._Z25selective_scan_fwd_kernelI32Selective_Scan_fwd_kernel_traitsILi32ELi16ELi1ELb1ELb1ELb0ELb0EN3c108BFloat16EfEEv13SSMParamsBase)
        /*0014*/ 	.short	0x0160
        /*0016*/ 	.short	0x0118


	//----- nvinfo : EIATTR_CBANK_PARAM_SIZE
	.align		4
.L_2991:
        /*0018*/ 	.byte	0x03, 0x19
        /*001a*/ 	.short	0x0118


	//----- nvinfo : EIATTR_KPARAM_INFO
	.align		4
        /*001c*/ 	.byte	0x04, 0x17
        /*001e*/ 	.short	(.L_2993 - .L_2992)
.L_2992:
        /*0020*/ 	.word	0x00000000
        /*0024*/ 	.short	0x0000
        /*0026*/ 	.short	0x0000
        /*0028*/ 	.byte	0x00, 0xf0, 0x61, 0x04


	//----- nvinfo : EIATTR_MAXREG_COUNT
	.align		4
.L_2993:
        /*002c*/ 	.byte	0x03, 0x1b
        /*002e*/ 	.short	0x00ff


	//----- nvinfo : EIATTR_NUM_BARRIERS
	.align		4
        /*0030*/ 	.byte	0x02, 0x4c
        /*0032*/ 	.byte	0x01
	.zero		1


	//----- nvinfo : EIATTR_MERCURY_ISA_VERSION
	.align		4
        /*0034*/ 	.byte	0x03, 0x5f
        /*0036*/ 	.short	0x0000


	//----- nvinfo : EIATTR_COOP_GROUP_MASK_REGIDS
	.align		4
        /*0038*/ 	.byte	0x04, 0x29
        /*003a*/ 	.short	(.L_2995 - .L_2994)


	//   ....[0]....
.L_2994:
        /*003c*/ 	.word	0xffffffff


	//   ....[1]....
        /*0040*/ 	.word	0xffffffff


	//   ....[2]....
        /*0044*/ 	.word	0xffffffff


	//   ....[3]....
        /*0048*/ 	.word	0xffffffff


	//   ....[4]....
        /*004c*/ 	.word	0xffffffff


	//   ....[5]....
        /*0050*/ 	.word	0xffffffff


	//   ....[6]....
        /*0054*/ 	.word	0xffffffff


	//   ....[7]....
        /*0058*/ 	.word	0xffffffff


	//   ....[8]....
        /*005c*/ 	.word	0xffffffff


	//   ....[9]....
        /*0060*/ 	.word	0xffffffff


	//   ....[10]....
        /*0064*/ 	.word	0xffffffff


	//   ....[11]....
        /*0068*/ 	.word	0xffffffff


	//   ....[12]....
        /*006c*/ 	.word	0xffffffff


	//   ....[13]....
        /*0070*/ 	.word	0xffffffff


	//   ....[14]....
        /*0074*/ 	.word	0xffffffff


	//   ....[15]....
        /*0078*/ 	.word	0xffffffff


	//----- nvinfo : EIATTR_COOP_GROUP_INSTR_OFFSETS
	.align		4
.L_2995:
        /*007c*/ 	.byte	0x04, 0x28
        /*007e*/ 	.short	(.L_2997 - .L_2996)


	//   ....[0]....
.L_2996:
        /*0080*/ 	.word	0x000005c0


	//   ....[1]....
        /*0084*/ 	.word	0x00000680


	//   ....[2]....
        /*0088*/ 	.word	0x00003230


	//   ....[3]....
        /*008c*/ 	.word	0x00003830


	//   ....[4]....
        /*0090*/ 	.word	0x00003840


	//   ....[5]....
        /*0094*/ 	.word	0x00003880


	//   ....[6]....
        /*0098*/ 	.word	0x00003890


	//   ....[7]....
        /*009c*/ 	.word	0x000038d0


	//   ....[8]....
        /*00a0*/ 	.word	0x000038e0


	//   ....[9]....
        /*00a4*/ 	.word	0x00003920


	//   ....[10]....
        /*00a8*/ 	.word	0x00003930


	//   ....[11]....
        /*00ac*/ 	.word	0x000039b0


	//   ....[12]....
        /*00b0*/ 	.word	0x000039c0


	//   ....[13]....
        /*00b4*/ 	.word	0x00003a70


	//   ....[14]....
        /*00b8*/ 	.word	0x00003a90


	//   ....[15]....
        /*00bc*/ 	.word	0x00003fa0


	//----- nvinfo : EIATTR_EXIT_INSTR_OFFSETS
	.align		4
.L_2997:
        /*00c0*/ 	.byte	0x04, 0x1c
        /*00c2*/ 	.short	(.L_2999 - .L_2998)


	//   ....[0]....
.L_2998:
        /*00c4*/ 	.word	0x00000320


	//   ....[1]....
        /*00c8*/ 	.word	0x000040d0


	//----- nvinfo : EIATTR_MAX_THREADS
	.align		4
.L_2999:
        /*00cc*/ 	.byte	0x04, 0x05
        /*00ce*/ 	.short	(.L_3001 - .L_3000)
.L_3000:
        /*00d0*/ 	.word	0x00000020
        /*00d4*/ 	.word	0x00000001
        /*00d8*/ 	.word	0x00000001


	//----- nvinfo : EIATTR_CRS_STACK_SIZE
	.align		4
.L_3001:
        /*00dc*/ 	.byte	0x04, 0x1e
        /*00de*/ 	.short	(.L_3003 - .L_3002)
.L_3002:
        /*00e0*/ 	.word	0x00000000
.L_3003:


//--------------------- .nv.info._Z25selective_scan_fwd_kernelI32Selective_Scan_fwd_kernel_traitsILi32ELi16ELi1ELb1ELb1ELb0ELb1EN3c108BFloat16EfEEv13SSMParamsBase --------------------------
	.section	.nv.info._Z25selective_scan_fwd_kernelI32Selective_Scan_fwd_kernel_traitsILi32ELi16ELi1ELb1ELb1ELb0ELb1EN3c108BFloat16EfEEv13SSMParamsBase,"",@"SHT_CUDA_INFO"
	.sectionflags	@""
	.align	4


	//----- nvinfo : EIATTR_CUDA_API_VERSION
	.align		4
        /*0000*/ 	.byte	0x04, 0x37
        /*0002*/ 	.short	(.L_3005 - .L_3004)
.L_3004:
        /*0004*/ 	.word	0x00000082


	//----- nvinfo : EIATTR_SW2861232_WAR
	.align		4
.L_3005:
        /*0008*/ 	.byte	0x01, 0x35
	.zero		2


	//----- nvinfo : EIATTR_PARAM_CBANK
	.align		4
        /*000c*/ 	.byte	0x04, 0x0a
        /*000e*/ 	.short	(.L_3007 - .L_3006)
	.align		4
.L_3006:
        /*0010*/ 	.word	index@(.nv.constant0._Z25selective_scan_fwd_kernelI32Selective_Scan_fwd_kernel_traitsILi32ELi16ELi1ELb1ELb1ELb0ELb1EN3c108BFloat16EfEEv13SSMParamsBase)
        /*0014*/ 	.short	0x0160
        /*0016*/ 	.short	0x0118


	//----- nvinfo : EIATTR_CBANK_PARAM_SIZE
	.align		4
.L_3007:
        /*0018*/ 	.byte	0x03, 0x19
        /*001a*/ 	.short	0x0118


	//----- nvinfo : EIATTR_KPARAM_INFO
	.align		4
        /*001c*/ 	.byte	0x04, 0x17
        /*001e*/ 	.short	(.L_3009 - .L_3008)
.L_3008:
        /*0020*/ 	.word	0x00000000
        /*0024*/ 	.short	0x0000
        /*0026*/ 	.short	0x0000
        /*0028*/ 	.byte	0x00, 0xf0, 0x61, 0x04


	//----- nvinfo : EIATTR_MAXREG_COUNT
	.align		4
.L_3009:
        /*002c*/ 	.byte	0x03, 0x1b
        /*002e*/ 	.short	0x00ff


	//----- nvinfo : EIATTR_NUM_BARRIERS
	.align		4
        /*0030*/ 	.byte	0x02, 0x4c
        /*0032*/ 	.byte	0x01
	.zero		1


	//----- nvinfo : EIATTR_MERCURY_ISA_VERSION
	.align		4
        /*0034*/ 	.byte	0x03, 0x5f
        /*0036*/ 	.short	0x0000


	//----- nvinfo : EIATTR_COOP_GROUP_MASK_REGIDS
	.align		4
        /*0038*/ 	.byte	0x04, 0x29
        /*003a*/ 	.short	(.L_3011 - .L_3010)


	//   ....[0]....
.L_3010:
        /*003c*/ 	.word	0xffffffff


	//   ....[1]....
        /*0040*/ 	.word	0xffffffff


	//   ....[2]....
        /*0044*/ 	.word	0xffffffff


	//   ....[3]....
        /*0048*/ 	.word	0xffffffff


	//   ....[4]....
        /*004c*/ 	.word	0xffffffff


	//   ....[5]....
        /*0050*/ 	.word	0xffffffff


	//   ....[6]....
        /*0054*/ 	.word	0xffffffff


	//   ....[7]....
        /*0058*/ 	.word	0xffffffff


	//   ....[8]....
        /*005c*/ 	.word	0xffffffff


	//   ....[9]....
        /*0060*/ 	.word	0xffffffff


	//   ....[10]....
        /*0064*/ 	.word	0xffffffff


	//   ....[11]....
        /*0068*/ 	.word	0xffffffff


	//   ....[12]....
        /*006c*/ 	.word	0xffffffff


	//   ....[13]....
        /*0070*/ 	.word	0xffffffff


	//   ....[14]....
        /*0074*/ 	.word	0xffffffff


	//   ....[15]....
        /*0078*/ 	.word	0xffffffff


	//   ....[16]....
        /*007c*/ 	.word	0xffffffff


	//   ....[17]....
        /*0080*/ 	.word	0xffffffff


	//----- nvinfo : EIATTR_COOP_GROUP_INSTR_OFFSETS
	.align		4
.L_3011:
        /*0084*/ 	.byte	0x04, 0x28
        /*0086*/ 	.short	(.L_3013 - .L_3012)


	//   ....[0]....
.L_3012:
        /*0088*/ 	.word	0x000005c0


	//   ....[1]....
        /*008c*/ 	.word	0x00000680


	//   ....[2]....
        /*0090*/ 	.word	0x00003220


	//   ....[3]....
        /*0094*/ 	.word	0x00003820


	//   ....[4]....
        /*0098*/ 	.word	0x00003830


	//   ....[5]....
        /*009c*/ 	.word	0x00003870


	//   ....[6]....
        /*00a0*/ 	.word	0x00003880


	//   ....[7]....
        /*00a4*/ 	.word	0x000038c0


	//   ....[8]....
        /*00a8*/ 	.word	0x000038d0


	//   ....[9]....
        /*00ac*/ 	.word	0x00003910


	//   ....[10]....
        /*00b0*/ 	.word	0x00003920


	//   ....[11]....
        /*00b4*/ 	.word	0x000039a0


	//   ....[12]....
        /*00b8*/ 	.word	0x000039b0


	//   ....[13]....
        /*00bc*/ 	.word	0x00003a70


	//   ....[14]....
        /*00c0*/ 	.word	0x00003a90


	//   ....[15]....
        /*00c4*/ 	.word	0x00003f80


	//   ....[16]....
        /*00c8*/ 	.word	0x000041b0


	//   ....[17]....
        /*00cc*/ 	.word	0x000049b0


	//----- nvinfo : EIATTR_EXIT_INSTR_OFFSETS
	.align		4
.L_3013:
        /*00d0*/ 	.byte	0x04, 0x1c
        /*00d2*/ 	.short	(.L_3015 - .L_3014)


	//   ....[0]....
.L_3014:
        /*00d4*/ 	.word	0x00000320


	//   ....[1]....
        /*00d8*/ 	.word	0x00004ab0


	//----- nvinfo : EIATTR_MAX_THREADS
	.align		4
.L_3015:
        /*00dc*/ 	.byte	0x04, 0x05
        /*00de*/ 	.short	(.L_3017 - .L_3016)
.L_3016:
        /*00e0*/ 	.word	0x00000020
        /*00e4*/ 	.word	0x00000001
        /*00e8*/ 	.word	0x00000001


	//----- nvinfo : EIATTR_CRS_STACK_SIZE
	.align		4
.L_3017:
        /*00ec*/ 	.byte	0x04, 0x1e
        /*00ee*/ 	.short	(.L_3019 - .L_3018)
.L_3018:
        /*00f0*/ 	.word	0x00000000
.L_3019:


//--------------------- .nv.info._Z25selective_scan_fwd_kernelI32Selective_Scan_fwd_kernel_traitsILi32ELi16ELi1ELb1ELb1ELb1ELb0EN3c108BFloat16EfEEv13SSMParamsBase --------------------------
	.section	.nv.info._Z25selective_scan_fwd_kernelI32Selective_Scan_fwd_kernel_traitsILi32ELi16ELi1ELb1ELb1ELb1ELb0EN3c108BFloat16EfEEv13SSMParamsBase,"",@"SHT_CUDA_INFO"
	.sectionflags	@""
	.align	4


	//----- nvinfo : EIATTR_CUDA_API_VERSION
	.align		4
        /*0000*/ 	.byte	0x04, 0x37
        /*0002*/ 	.short	(.L_3021 - .L_3020)
.L_3020:
        /*0004*/ 	.word	0x00000082


	//----- nvinfo : EIATTR_SW2861232_WAR
	.align		4
.L_3021:
        /*0008*/ 	.byte	0x01, 0x35
	.zero		2


	//----- nvinfo : EIATTR_PARAM_CBANK
	.align		4
        /*000c*/ 	.byte	0x04, 0x0a
        /*000e*/ 	.short	(.L_3023 - .L_3022)
	.align		4
.L_3022:
        /*0010*/ 	.word	index@(.nv.constant0._Z25selective_scan_fwd_kernelI32Selective_Scan_fwd_kernel_traitsILi32ELi16ELi1ELb1ELb1ELb1ELb0EN3c108BFloat16EfEEv13SSMParamsBase)
        /*0014*/ 	.short	0x0160
        /*0016*/ 	.short	0x0118


	//----- nvinfo : EIATTR_CBANK_PARAM_SIZE
	.align		4
.L_3023:
        /*0018*/ 	.byte	0x03, 0x19
        /*001a*/ 	.short	0x0118


	//----- nvinfo : EIATTR_KPARAM_INFO
	.align		4
        /*001c*/ 	.byte	0x04, 0x17
        /*001e*/ 	.short	(.L_3025 - .L_3024)
.L_3024:
        /*0020*/ 	.word	0x00000000
        /*0024*/ 	.short	0x0000
        /*0026*/ 	.short	0x0000
        /*0028*/ 	.byte	0x00, 0xf0, 0x61, 0x04


	//----- nvinfo : EIATTR_MAXREG_COUNT
	.align		4
.L_3025:
        /*002c*/ 	.byte	0x03, 0x1b
        /*002e*/ 	.short	0x00ff


	//----- nvinfo : EIATTR_NUM_BARRIERS
	.align		4
        /*0030*/ 	.byte	0x02, 0x4c
        /*0032*/ 	.byte	0x01
	.zero		1


	//----- nvinfo : EIATTR_MERCURY_ISA_VERSION
	.align		4
        /*0034*/ 	.byte	0x03, 0x5f
        /*0036*/ 	.short	0x0000


	//----- nvinfo : EIATTR_COOP_GROUP_MASK_REGIDS
	.align		4
        /*0038*/ 	.byte	0x04, 0x29
        /*003a*/ 	.short	(.L_3027 - .L_3026)


	//   ....[0]....
.L_3026:
        /*003c*/ 	.word	0xffffffff


	//   ....[1]....
        /*0040*/ 	.word	0xffffffff


	//   ....[2]....
        /*0044*/ 	.word	0xffffffff


	//   ....[3]....
        /*0048*/ 	.word	0xffffffff


	//   ....[4]....
        /*004c*/ 	.word	0xffffffff


	//   ....[5]....
        /*0050*/ 	.word	0xffffffff


	//   ....[6]....
        /*0054*/ 	.word	0xffffffff


	//   ....[7]....
        /*0058*/ 	.word	0xffffffff


	//   ....[8]....
        /*005c*/ 	.word	0xffffffff


	//   ....[9]....
        /*0060*/ 	.word	0xffffffff


	//   ....[10]....
        /*0064*/ 	.word	0xffffffff


	//   ....[11]....
        /*0068*/ 	.word	0xffffffff


	//   ....[12]....
        /*006c*/ 	.word	0xffffffff


	//   ....[13]....
        /*0070*/ 	.word	0xffffffff


	//   ....[14]....
        /*0074*/ 	.word	0xffffffff


	//   ....[15]....
        /*0078*/ 	.word	0xffffffff


	//   ....[16]....
        /*007c*/ 	.word	0xffffffff


	//----- nvinfo : EIATTR_COOP_GROUP_INSTR_OFFSETS
	.align		4
.L_3027:
        /*0080*/ 	.byte	0x04, 0x28
        /*0082*/ 	.short	(.L_3029 - .L_3028)


	//   ....[0]....
.L_3028:
        /*0084*/ 	.word	0x000006d0


	//   ....[1]....
        /*0088*/ 	.word	0x00000790


	//   ....[2]....
        /*008c*/ 	.word	0x000032d0


	//   ....[3]....
        /*0090*/ 	.word	0x00003950


	//   ....[4]....
        /*0094*/ 	.word	0x00003960


	//   ....[5]....
        /*0098*/ 	.word	0x00003990


	//   ....[6]....
        /*009c*/ 	.word	0x000039b0


	//   ....[7]....
        /*00a0*/ 	.word	0x000039e0


	//   ....[8]....
        /*00a4*/ 	.word	0x00003a00


	//   ....[9]....
        /*00a8*/ 	.word	0x00003a40


	//   ....[10]....
        /*00ac*/ 	.word	0x00003a70


	//   ....[11]....
        /*00b0*/ 	.word	0x00003ab0


	//   ....[12]....
        /*00b4*/ 	.word	0x00003b00


	//   ....[13]....
        /*00b8*/ 	.word	0x00003b20


	//   ....[14]....
        /*00bc*/ 	.word	0x00003b70


	//   ....[15]....
        /*00c0*/ 	.word	0x00003bb0


	//   ....[16]....
        /*00c4*/ 	.word	0x000041f0


	//----- nvinfo : EIATTR_EXIT_INSTR_OFFSETS
	.align		4
.L_3029:
        /*00c8*/ 	.byte	0x04, 0x1c
        /*00ca*/ 	.short	(.L_3031 - .L_3030)


	//   ....[0]....
.L_3030:
        /*00cc*/ 	.word	0x00000390


	//   ....[1]....
        /*00d0*/ 	.word	0x00004340


	//----- nvinfo : EIATTR_MAX_THREADS
	.align		4
.L_3031:
        /*00d4*/ 	.byte	0x04, 0x05
        /*00d6*/ 	.short	(.L_3033 - .L_3032)
.L_3032:
        /*00d8*/ 	.word	0x00000020
        /*00dc*/ 	.word	0x00000001
        /*00e0*/ 	.word	0x00000001


	//----- nvinfo : EIATTR_CRS_STACK_SIZE
	.align		4
.L_3033:
        /*00e4*/ 	.byte	0x04, 0x1e
        /*00e6*/ 	.short	(.L_3035 - .L_3034)
.L_3034:
        /*00e8*/ 	.word	0x00000000
.L_3035:


//--------------------- .nv.info._Z25selective_scan_fwd_kernelI32Selective_Scan_fwd_kernel_traitsILi32ELi16ELi1ELb1ELb1ELb1ELb1EN3c108BFloat16EfEEv13SSMParamsBase --------------------------
	.section	.nv.info._Z25selective_scan_fwd_kernelI32Selective_Scan_fwd_kernel_traitsILi32ELi16ELi1ELb1ELb1ELb1ELb1EN3c108BFloat16EfEEv13SSMParamsBase,"",@"SHT_CUDA_INFO"
	.sectionflags	@""
	.align	4


	//----- nvinfo : EIATTR_CUDA_API_VERSION
	.align		4
        /*0000*/ 	.byte	0x04, 0x37
        /*0002*/ 	.short	(.L_3037 - .L_3036)
.L_3036:
        /*0004*/ 	.word	0x00000082


	//----- nvinfo : EIATTR_SW2861232_WAR
	.align		4
.L_3037:
        /*0008*/ 	.byte	0x01, 0x35
	.zero		2


	//----- nvinfo : EIATTR_PARAM_CBANK
	.align		4
        /*000c*/ 	.byte	0x04, 0x0a
        /*000e*/ 	.short	(.L_3039 - .L_3038)
	.align		4
.L_3038:
        /*0010*/ 	.word	index@(.nv.constant0._Z25selective_scan_fwd_kernelI32Selective_Scan_fwd_kernel_traitsILi32ELi16ELi1ELb1ELb1ELb1ELb1EN3c108BFloat16EfEEv13SSMParamsBase)
        /*0014*/ 	.short	0x0160
        /*0016*/ 	.short	0x0118


	//----- nvinfo : EIATTR_CBANK_PARAM_SIZE
	.align		4
.L_3039:
        /*0018*/ 	.byte	0x03, 0x19
        /*001a*/ 	.short	0x0118


	//----- nvinfo : EIATTR_KPARAM_INFO
	.align		4
        /*001c*/ 	.byte	0x04, 0x17
        /*001e*/ 	.short	(.L_3041 - .L_3040)
.L_3040:
        /*0020*/ 	.word	0x00000000
        /*0024*/ 	.short	0x0000
        /*0026*/ 	.short	0x0000
        /*0028*/ 	.byte	0x00, 0xf0, 0x61, 0x04


	//----- nvinfo : EIATTR_MAXREG_COUNT
	.align		4
.L_3041:
        /*002c*/ 	.byte	0x03, 0x1b
        /*002e*/ 	.short	0x00ff


	//----- nvinfo : EIATTR_NUM_BARRIERS
	.align		4
        /*0030*/ 	.byte	0x02, 0x4c
        /*0032*/ 	.byte	0x01
	.zero		1


	//----- nvinfo : EIATTR_MERCURY_ISA_VERSION
	.align		4
        /*0034*/ 	.byte	0x03, 0x5f
        /*0036*/ 	.short	0x0000


	//----- nvinfo : EIATTR_COOP_GROUP_MASK_REGIDS
	.align		4
        /*0038*/ 	.byte	0x04, 0x29
        /*003a*/ 	.short	(.L_3043 - .L_3042)


	//   ....[0]....
.L_3042:
        /*003c*/ 	.word	0xffffffff


	//   ....[1]....
        /*0040*/ 	.word	0xffffffff


	//   ....[2]....
        /*0044*/ 	.word	0xffffffff


	//   ....[3]....
        /*0048*/ 	.word	0xffffffff


	//   ....[4]....
        /*004c*/ 	.word	0xffffffff


	//   ....[5]....
        /*0050*/ 	.word	0xffffffff


	//   ....[6]....
        /*0054*/ 	.word	0xffffffff


	//   ....[7]....
        /*0058*/ 	.word	0xffffffff


	//   ....[8]....
        /*005c*/ 	.word	0xffffffff


	//   ....[9]....
        /*0060*/ 	.word	0xffffffff


	//   ....[10]....
        /*0064*/ 	.word	0xffffffff


	//   ....[11]....
        /*0068*/ 	.word	0xffffffff


	//   ....[12]....
        /*006c*/ 	.word	0xffffffff


	//   ....[13]....
        /*0070*/ 	.word	0xffffffff


	//   ....[14]....
        /*0074*/ 	.word	0xffffffff


	//   ....[15]....
        /*0078*/ 	.word	0xffffffff


	//   ....[16]....
        /*007c*/ 	.word	0xffffffff


	//   ....[17]....
        /*0080*/ 	.word	0xffffffff


	//   ....[18]....
        /*0084*/ 	.word	0xffffffff


	//----- nvinfo : EIATTR_COOP_GROUP_INSTR_OFFSETS
	.align		4
.L_3043:
        /*0088*/ 	.byte	0x04, 0x28
        /*008a*/ 	.short	(.L_3045 - .L_3044)


	//   ....[0]....
.L_3044:
        /*008c*/ 	.word	0x000006b0


	//   ....[1]....
        /*0090*/ 	.word	0x00000770


	//   ....[2]....
        /*0094*/ 	.word	0x000032b0


	//   ....[3]....
        /*0098*/ 	.word	0x00003930


	//   ....[4]....
        /*009c*/ 	.word	0x00003940


	//   ....[5]....
        /*00a0*/ 	.word	0x00003970


	//   ....[6]....
        /*00a4*/ 	.word	0x00003990


	//   ....[7]....
        /*00a8*/ 	.word	0x000039c0


	//   ....[8]....
        /*00ac*/ 	.word	0x000039e0


	//   ....[9]....
        /*00b0*/ 	.word	0x00003a20


	//   ....[10]....
        /*00b4*/ 	.word	0x00003a50


	//   ....[11]....
        /*00b8*/ 	.word	0x00003a90


	//   ....[12]....
        /*00bc*/ 	.word	0x00003ae0


	//   ....[13]....
        /*00c0*/ 	.word	0x00003b00


	//   ....[14]....
        /*00c4*/ 	.word	0x00003b50


	//   ....[15]....
        /*00c8*/ 	.word	0x00003b90


	//   ....[16]....
        /*00cc*/ 	.word	0x000041b0


	//   ....[17]....
        /*00d0*/ 	.word	0x00004400


	//   ....[18]....
        /*00d4*/ 	.word	0x00004c10


	//----- nvinfo : EIATTR_EXIT_INSTR_OFFSETS
	.align		4
.L_3045:
        /*00d8*/ 	.byte	0x04, 0x1c
        /*00da*/ 	.short	(.L_3047 - .L_3046)


	//   ....[0]....
.L_3046:
        /*00dc*/ 	.word	0x00000380


	//   ....[1]....
        /*00e0*/ 	.word	0x00004d00


	//----- nvinfo : EIATTR_MAX_THREADS
	.align		4
.L_3047:
        /*00e4*/ 	.byte	0x04, 0x05
        /*00e6*/ 	.short	(.L_3049 - .L_3048)
.L_3048:
        /*00e8*/ 	.word	0x00000020
        /*00ec*/ 	.word	0x00000001
        /*00f0*/ 	.word	0x00000001


	//----- nvinfo : EIATTR_CRS_STACK_SIZE
	.align		4
.L_3049:
        /*00f4*/ 	.byte	0x04, 0x1e
        /*00f6*/ 	.short	(.L_3051 - .L_3050)
.L_3050:
        /*00f8*/ 	.word	0x00000000
.L_3051:


//--------------------- .nv.info._Z25selective_scan_fwd_kernelI32Selective_Scan_fwd_kernel_traitsILi32ELi8ELi1ELb0ELb0ELb0ELb0EN3c108BFloat16EfEEv13SSMParamsBase --------------------------
	.section	.nv.info._Z25selective_scan_fwd_kernelI32Selective_Scan_fwd_kernel_traitsILi32ELi8ELi1ELb0ELb0ELb0ELb0EN3c108BFloat16EfEEv13SSMParamsBase,"",@"SHT_CUDA_INFO"
	.sectionflags	@""
	.align	4


	//----- nvinfo : EIATTR_CUDA_API_VERSION
	.align		4
        /*0000*/ 	.byte	0x04, 0x37
        /*0002*/ 	.short	(.L_3053 - .L_3052)
.L_3052:
        /*0004*/ 	.word	0x00000082


	//----- nvinfo : EIATTR_SW2861232_WAR
	.align		4
.L_3053:
        /*0008*/ 	.byte	0x01, 0x35
	.zero		2


	//----- nvinfo : EIATTR_PARAM_CBANK
	.align		4
        /*000c*/ 	.byte	0x04, 0x0a
        /*000e*/ 	.short	(.L_3055 - .L_3054)
	.align		4
.L_3054:
        /*0010*/ 	.word	index@(.nv.constant0._Z25selective_scan_fwd_kernelI32Selective_Scan_fwd_kernel_traitsILi32ELi8ELi1ELb0ELb0ELb0ELb0EN3c108BFloat16EfEEv13SSMParamsBase)
        /*0014*/ 	.short	0x0160
        /*0016*/ 	.short	0x0118


	//----- nvinfo : EIATTR_CBANK_PARAM_SIZE
	.align		4
.L_3055:
        /*0018*/ 	.byte	0x03, 0x19
        /*001a*/ 	.short	0x0118


	//----- nvinfo : EIATTR_KPARAM_INFO
	.align		4
        /*001c*/ 	.byte	0x04, 0x17
        /*001e*/ 	.short	(.L_3057 - .L_3056)
.L_3056:
        /*0020*/ 	.word	0x00000000
        /*0024*/ 	.short	0x0000
        /*0026*/ 	.short	0x0000
        /*0028*/ 	.byte	0x00, 0xf0, 0x61, 0x04


	//----- nvinfo : EIATTR_MAXREG_COUNT
	.align		4
.L_3057:
        /*002c*/ 	.byte	0x03, 0x1b
        /*002e*/ 	.short	0x00ff


	//----- nvinfo : EIATTR_NUM_BARRIERS
	.align		4
        /*0030*/ 	.byte	0x02, 0x4c
        /*0032*/ 	.byte	0x01
	.zero		1


	//----- nvinfo : EIATTR_MERCURY_ISA_VERSION
	.align		4
        /*0034*/ 	.byte	0x03, 0x5f
        /*0036*/ 	.short	0x0000


	//----- nvinfo : EIATTR_COOP_GROUP_MASK_REGIDS
	.align		4
        /*0038*/ 	.byte	0x04, 0x29
        /*003a*/ 	.short	(.L_3059 - .L_3058)


	//   ....[0]....
.L_3058:
        /*003c*/ 	.word	0xffffffff


	//   ....[1]....
        /*0040*/ 	.word	0xffffffff


	//   ....[2]....
        /*0044*/ 	.word	0xffffffff


	//   ....[3]....
        /*0048*/ 	.word	0xffffffff


	//   ....[4]....
        /*004c*/ 	.word	0xffffffff


	//   ....[5]....
        /*0050*/ 	.word	0xffffffff


	//   ....[6]....
        /*0054*/ 	.word	0xffffffff


	//   ....[7]....
        /*0058*/ 	.word	0xffffffff


	//   ....[8]....
        /*005c*/ 	.word	0xffffffff


	//   ....[9]....
        /*0060*/ 	.word	0xffffffff


	//   ....[10]....
        /*0064*/ 	.word	0xffffffff


	//   ....[11]....
        /*0068*/ 	.word	0xffffffff


	//   ....[12]....
        /*006c*/ 	.word	0xffffffff


	//   ....[13]....
        /*0070*/ 	.word	0xffffffff


	//   ....[14]....
        /*0074*/ 	.word	0xffffffff


	//----- nvinfo : EIATTR_COOP_GROUP_INSTR_OFFSETS
	.align		4
.L_3059:
        /*0078*/ 	.byte	0x04, 0x28
        /*007a*/ 	.short	(.L_3061 - .L_3060)


	//   ....[0]....
.L_3060:
        /*007c*/ 	.word	0x00000890


	//   ....[1]....
        /*0080*/ 	.word	0x00000b10


	//   ....[2]....
        /*0084*/ 	.word	0x00002620


	//   ....[3]....
        /*0088*/ 	.word	0x00002630


	//   ....[4]....
        /*008c*/ 	.word	0x00002670


	//   ....[5]....
        /*0090*/ 	.word	0x00002680


	//   ....[6]....
        /*0094*/ 	.word	0x000026c0


	//   ....[7]....
        /*0098*/ 	.word	0x000026d0


	//   ....[8]....
        /*009c*/ 	.word	0x00002710


	//   ....[9]....
        /*00a0*/ 	.word	0x00002720


	//   ....[10]....
        /*00a4*/ 	.word	0x000027a0


	//   ....[11]....
        /*00a8*/ 	.word	0x000027b0


	//   ....[12]....
        /*00ac*/ 	.word	0x00002850


	//   ....[13]....
        /*00b0*/ 	.word	0x00002860


	//   ....[14]....
        /*00b4*/ 	.word	0x00002ce0


	//----- nvinfo : EIATTR_EXIT_INSTR_OFFSETS
	.align		4
.L_3061:
        /*00b8*/ 	.byte	0x04, 0x1c
        /*00ba*/ 	.short	(.L_3063 - .L_3062)


	//   ....[0]....
.L_3062:
        /*00bc*/ 	.word	0x00000130


	//   ....[1]....
        /*00c0*/ 	.word	0x000030f0


	//----- nvinfo : EIATTR_MAX_THREADS
	.align		4
.L_3063:
        /*00c4*/ 	.byte	0x04, 0x05
        /*00c6*/ 	.short	(.L_3065 - .L_3064)
.L_3064:
        /*00c8*/ 	.word	0x00000020
        /*00cc*/ 	.word	0x00000001
        /*00d0*/ 	.word	0x00000001


	//----- nvinfo : EIATTR_CRS_STACK_SIZE
	.align		4
.L_3065:
        /*00d4*/ 	.byte	0x04, 0x1e
        /*00d6*/ 	.short	(.L_3067 - .L_3066)
.L_3066:
        /*00d8*/ 	.word	0x00000000
.L_3067:


//--------------------- .nv.info._Z25selective_scan_fwd_kernelI32Selective_Scan_fwd_kernel_traitsILi32ELi8ELi1ELb0ELb0ELb0ELb1EN3c108BFloat16EfEEv13SSMParamsBase --------------------------
	.section	.nv.info._Z25selective_scan_fwd_kernelI32Selective_Scan_fwd_kernel_traitsILi32ELi8ELi1ELb0ELb0ELb0ELb1EN3c108BFloat16EfEEv13SSMParamsBase,"",@"SHT_CUDA_INFO"
	.sectionflags	@""
	.align	4


	//----- nvinfo : EIATTR_CUDA_API_VERSION
	.align		4
        /*0000*/ 	.byte	0x04, 0x37
        /*0002*/ 	.short	(.L_3069 - .L_3068)
.L_3068:
        /*0004*/ 	.word	0x00000082


	//----- nvinfo : EIATTR_SW2861232_WAR
	.align		4
.L_3069:
        /*0008*/ 	.byte	0x01, 0x35
	.zero		2


	//----- nvinfo : EIATTR_PARAM_CBANK
	.align		4
        /*000c*/ 	.byte	0x04, 0x0a
        /*000e*/ 	.short	(.L_3071 - .L_3070)
	.align		4
.L_3070:
        /*0010*/ 	.word	index@(.nv.constant0._Z25selective_scan_fwd_kernelI32Selective_Scan_fwd_kernel_traitsILi32ELi8ELi1ELb0ELb0ELb0ELb1EN3c108BFloat16EfEEv13SSMParamsBase)
        /*0014*/ 	.short	0x0160
        /*0016*/ 	.short	0x0118


	//----- nvinfo : EIATTR_CBANK_PARAM_SIZE
	.align		4
.L_3071:
        /*0018*/ 	.byte	0x03, 0x19
        /*001a*/ 	.short	0x0118


	//----- nvinfo : EIATTR_KPARAM_INFO
	.align		4
        /*001c*/ 	.byte	0x04, 0x17
        /*001e*/ 	.short	(.L_3073 - .L_3072)
.L_3072:
        /*0020*/ 	.word	0x00000000
        /*0024*/ 	.short	0x0000
        /*0026*/ 	.short	0x0000
        /*0028*/ 	.byte	0x00, 0xf0, 0x61, 0x04


	//----- nvinfo : EIATTR_MAXREG_COUNT
	.align		4
.L_3073:
        /*002c*/ 	.byte	0x03, 0x1b
        /*002e*/ 	.short	0x00ff


	//----- nvinfo : EIATTR_NUM_BARRIERS
	.align		4
        /*0030*/ 	.byte	0x02, 0x4c
        /*0032*/ 	.byte	0x01
	.zero		1


	//----- nvinfo : EIATTR_MERCURY_ISA_VERSION
	.align		4
        /*0034*/ 	.byte	0x03, 0x5f
        /*0036*/ 	.short	0x0000


	//----- nvinfo : EIATTR_COOP_GROUP_MASK_REGIDS
	.align		4
        /*0038*/ 	.byte	0x04, 0x29
        /*003a*/ 	.short	(.L_3075 - .L_3074)


	//   ....[0]....
.L_3074:
        /*003c*/ 	.word	0xffffffff


	//   ....[1]....
        /*0040*/ 	.word	0xffffffff


	//   ....[2]....
        /*0044*/ 	.word	0xffffffff


	//   ....[3]....
        /*0048*/ 	.word	0xffffffff


	//   ....[4]....
        /*004c*/ 	.word	0xffffffff


	//   ....[5]....
        /*0050*/ 	.word	0xffffffff


	//   ....[6]....
        /*0054*/ 	.word	0xffffffff


	//   ....[7]....
        /*0058*/ 	.word	0xffffffff


	//   ....[8]....
        /*005c*/ 	.word	0xffffffff


	//   ....[9]....
        /*0060*/ 	.word	0xffffffff


	//   ....[10]....
        /*0064*/ 	.word	0xffffffff


	//   ....[11]....
        /*0068*/ 	.word	0xffffffff


	//   ....[12]....
        /*006c*/ 	.word	0xffffffff


	//   ....[13]....
        /*0070*/ 	.word	0xffffffff


	//   ....[14]....
        /*0074*/ 	.word	0xffffffff


	//   ....[15]....
        /*0078*/ 	.word	0xffffffff


	//   ....[16]....
        /*007c*/ 	.word	0xffffffff


	//----- nvinfo : EIATTR_COOP_GROUP_INSTR_OFFSETS
	.align		4
.L_3075:
        /*0080*/ 	.byte	0x04, 0x28
        /*0082*/ 	.short	(.L_3077 - .L_3076)


	//   ....[0]....
.L_3076:
        /*0084*/ 	.word	0x000008a0


	//   ....[1]....
        /*0088*/ 	.word	0x00000b10


	//   ....[2]....
        /*008c*/ 	.word	0x00002620


	//   ....[3]....
        /*0090*/ 	.word	0x00002630


	//   ....[4]....
        /*0094*/ 	.word	0x00002670


	//   ....[5]....
        /*0098*/ 	.word	0x00002680


	//   ....[6]....
        /*009c*/ 	.word	0x000026c0


	//   ....[7]....
        /*00a0*/ 	.word	0x000026d0


	//   ....[8]....
        /*00a4*/ 	.word	0x00002710


	//   ....[9]....
        /*00a8*/ 	.word	0x00002720


	//   ....[10]....
        /*00ac*/ 	.word	0x000027a0


	//   ....[11]....
        /*00b0*/ 	.word	0x000027b0


	//   ....[12]....
        /*00b4*/ 	.word	0x00002850


	//   ....[13]....
        /*00b8*/ 	.word	0x00002860


	//   ....[14]....
        /*00bc*/ 	.word	0x00002d00


	//   ....[15]....
        /*00c0*/ 	.word	0x00003400


	//   ....[16]....
        /*00c4*/ 	.word	0x00003920


	//----- nvinfo : EIATTR_EXIT_INSTR_OFFSETS
	.align		4
.L_3077:
        /*00c8*/ 	.byte	0x04, 0x1c
        /*00ca*/ 	.short	(.L_3079 - .L_3078)


	//   ....[0]....
.L_3078:
        /*00cc*/ 	.word	0x00000130


	//   ....[1]....
        /*00d0*/ 	.word	0x00003cf0


	//----- nvinfo : EIATTR_MAX_THREADS
	.align		4
.L_3079:
        /*00d4*/ 	.byte	0x04, 0x05
        /*00d6*/ 	.short	(.L_3081 - .L_3080)
.L_3080:
        /*00d8*/ 	.word	0x00000020
        /*00dc*/ 	.word	0x00000001
        /*00e0*/ 	.word	0x00000001


	//----- nvinfo : EIATTR_CRS_STACK_SIZE
	.align		4
.L_3081:
        /*00e4*/ 	.byte	0x04, 0x1e
        /*00e6*/ 	.short	(.L_3083 - .L_3082)
.L_3082:
        /*00e8*/ 	.word	0x00000000
.L_3083:


//--------------------- .nv.info._Z25selective_scan_fwd_kernelI32Selective_Scan_fwd_kernel_traitsILi32ELi8ELi1ELb0ELb0ELb1ELb0EN3c108BFloat16EfEEv13SSMParamsBase --------------------------
	.section	.nv.info._Z25selective_scan_fwd_kernelI32Selective_Scan_fwd_kernel_traitsILi32ELi8ELi1ELb0ELb0ELb1ELb0EN3c108BFloat16EfEEv13SSMParamsBase,"",@"SHT_CUDA_INFO"
	.sectionflags	@""
	.align	4


	//----- nvinfo : EIATTR_CUDA_API_VERSION
	.align		4
        /*0000*/ 	.byte	0x04, 0x37
        /*0002*/ 	.short	(.L_3085 - .L_3084)
.L_3084:
        /*0004*/ 	.word	0x00000082


	//----- nvinfo : EIATTR_SW2861232_WAR
	.align		4
.L_3085:
        /*0008*/ 	.byte	0x01, 0x35
	.zero		2


	//----- nvinfo : EIATTR_PARAM_CBANK
	.align		4
        /*000c*/ 	.byte	0x04, 0x0a
        /*000e*/ 	.short	(.L_3087 - .L_3086)
	.align		4
.L_3086:
        /*0010*/ 	.word	index@(.nv.constant0._Z25selective_scan_fwd_kernelI32Selective_Scan_fwd_kernel_traitsILi32ELi8ELi1ELb0ELb0ELb1ELb0EN3c108BFloat16EfEEv13SSMParamsBase)
        /*0014*/ 	.short	0x0160
        /*0016*/ 	.short	0x0118


	//----- nvinfo : EIATTR_CBANK_PARAM_SIZE
	.align		4
.L_3087:
        /*0018*/ 	.byte	0x03, 0x19
        /*001a*/ 	.short	0x0118


	//----- nvinfo : EIATTR_KPARAM_INFO
	.align		4
        /*001c*/ 	.byte	0x04, 0x17
        /*001e*/ 	.short	(.L_3089 - .L_3088)
.L_3088:
        /*0020*/ 	.word	0x00000000
        /*0024*/ 	.short	0x0000
        /*0026*/ 	.short	0x0000
        /*0028*/ 	.byte	0x00, 0xf0, 0x61, 0x04


	//----- nvinfo : EIATTR_MAXREG_COUNT
	.align		4
.L_3089:
        /*002c*/ 	.byte	0x03, 0x1b
        /*002e*/ 	.short	0x00ff


	//----- nvinfo : EIATTR_NUM_BARRIERS
	.align		4
        /*0030*/ 	.byte	0x02, 0x4c
        /*0032*/ 	.byte	0x01
	.zero		1


	//----- nvinfo : EIATTR_MERCURY_ISA_VERSION
	.align		4
        /*0034*/ 	.byte	0x03, 0x5f
        /*0036*/ 	.short	0x0000


	//----- nvinfo : EIATTR_COOP_GROUP_MASK_REGIDS
	.align		4
        /*0038*/ 	.byte	0x04, 0x29
        /*003a*/ 	.short	(.L_3091 - .L_3090)


	//   ....[0]....
.L_3090:
        /*003c*/ 	.word	0xffffffff


	//   ....[1]....
        /*0040*/ 	.word	0xffffffff


	//   ....[2]....
        /*0044*/ 	.word	0xffffffff


	//   ....[3]....
        /*0048*/ 	.word	0xffffffff


	//   ....[4]....
        /*004c*/ 	.word	0xffffffff


	//   ....[5]....
        /*0050*/ 	.word	0xffffffff


	//   ....[6]....
        /*0054*/ 	.word	0xffffffff


	//   ....[7]....
        /*0058*/ 	.word	0xffffffff


	//   ....[8]....
        /*005c*/ 	.word	0xffffffff


	//   ....[9]....
        /*0060*/ 	.word	0xffffffff


	//   ....[10]....
        /*0064*/ 	.word	0xffffffff


	//   ....[11]....
        /*0068*/ 	.word	0xffffffff


	//   ....[12]....
        /*006c*/ 	.word	0xffffffff


	//   ....[13]....
        /*0070*/ 	.word	0xffffffff


	//   ....[14]....
        /*0074*/ 	.word	0xffffffff


	//   ....[15]....
        /*0078*/ 	.word	0xffffffff


	//----- nvinfo : EIATTR_COOP_GROUP_INSTR_OFFSETS
	.align		4
.L_3091:
        /*007c*/ 	.byte	0x04, 0x28
        /*007e*/ 	.short	(.L_3093 - .L_3092)


	//   ....[0]....
.L_3092:
        /*0080*/ 	.word	0x00000b20


	//   ....[1]....
        /*0084*/ 	.word	0x00000cf0


	//   ....[2]....
        /*0088*/ 	.word	0x000026b0


	//   ....[3]....
        /*008c*/ 	.word	0x00002ab0


	//   ....[4]....
        /*0090*/ 	.word	0x00002ac0


	//   ....[5]....
        /*0094*/ 	.word	0x00002b00


	//   ....[6]....
        /*0098*/ 	.word	0x00002b10


	//   ....[7]....
        /*009c*/ 	.word	0x00002b50


	//   ....[8]....
        /*00a0*/ 	.word	0x00002b60


	//   ....[9]....
        /*00a4*/ 	.word	0x00002ba0


	//   ....[10]....
        /*00a8*/ 	.word	0x00002bb0


	//   ....[11]....
        /*00ac*/ 	.word	0x00002c30


	//   ....[12]....
        /*00b0*/ 	.word	0x00002c40


	//   ....[13]....
        /*00b4*/ 	.word	0x00002ce0


	//   ....[14]....
        /*00b8*/ 	.word	0x00002cf0


	//   ....[15]....
        /*00bc*/ 	.word	0x000031a0


	//----- nvinfo : EIATTR_EXIT_INSTR_OFFSETS
	.align		4
.L_3093:
        /*00c0*/ 	.byte	0x04, 0x1c
        /*00c2*/ 	.short	(.L_3095 - .L_3094)


	//   ....[0]....
.L_3094:
        /*00c4*/ 	.word	0x00000210


	//   ....[1]....
        /*00c8*/ 	.word	0x000035d0


	//----- nvinfo : EIATTR_MAX_THREADS
	.align		4
.L_3095:
        /*00cc*/ 	.byte	0x04, 0x05
        /*00ce*/ 	.short	(.L_3097 - .L_3096)
.L_3096:
        /*00d0*/ 	.word	0x00000020
        /*00d4*/ 	.word	0x00000001
        /*00d8*/ 	.word	0x00000001


	//----- nvinfo : EIATTR_CRS_STACK_SIZE
	.align		4
.L_3097:
        /*00dc*/ 	.byte	0x04, 0x1e
        /*00de*/ 	.short	(.L_3099 - .L_3098)
.L_3098:
        /*00e0*/ 	.word	0x00000000
.L_3099:


//--------------------- .nv.info._Z25selective_scan_fwd_kernelI32Selective_Scan_fwd_kernel_traitsILi32ELi8ELi1ELb0ELb0ELb1ELb1EN3c108BFloat16EfEEv13SSMParamsBase --------------------------
	.section	.nv.info._Z25selective_scan_fwd_kernelI32Selective_Scan_fwd_kernel_traitsILi32ELi8ELi1ELb0ELb0ELb1ELb1EN3c108BFloat16EfEEv13SSMParamsBase,"",@"SHT_CUDA_INFO"
	.sectionflags	@""
	.align	4


	//----- nvinfo : EIATTR_CUDA_API_VERSION
	.align		4
        /*0000*/ 	.byte	0x04, 0x37
        /*0002*/ 	.short	(.L_3101 - .L_3100)
.L_3100:
        /*0004*/ 	.word	0x00000082


	//----- nvinfo : EIATTR_SW2861232_WAR
	.align		4
.L_3101:
        /*0008*/ 	.byte	0x01, 0x35
	.zero		2


	//----- nvinfo : EIATTR_PARAM_CBANK
	.align		4
        /*000c*/ 	.byte	0x04, 0x0a
        /*000e*/ 	.short	(.L_3103 - .L_3102)
	.align		4
.L_3102:
        /*0010*/ 	.word	index@(.nv.constant0._Z25selective_scan_fwd_kernelI32Selective_Scan_fwd_kernel_traitsILi32ELi8ELi1ELb0ELb0ELb1ELb1EN3c108BFloat16EfEEv13SSMParamsBase)
        /*0014*/ 	.short	0x0160
        /*0016*/ 	.short	0x0118


	//----- nvinfo : EIATTR_CBANK_PARAM_SIZE
	.align		4
.L_3103:
        /*0018*/ 	.byte	0x03, 0x19
        /*001a*/ 	.short	0x0118


	//----- nvinfo : EIATTR_KPARAM_INFO
	.align		4
        /*001c*/ 	.byte	0x04, 0x17
        /*001e*/ 	.short	(.L_3105 - .L_3104)
.L_3104:
        /*0020*/ 	.word	0x00000000
        /*0024*/ 	.short	0x0000
        /*0026*/ 	.short	0x0000
        /*0028*/ 	.byte	0x00, 0xf0, 0x61, 0x04


	//----- nvinfo : EIATTR_MAXREG_COUNT
	.align		4
.L_3105:
        /*002c*/ 	.byte	0x03, 0x1b
        /*002e*/ 	.short	0x00ff


	//----- nvinfo : EIATTR_NUM_BARRIERS
	.align		4
        /*0030*/ 	.byte	0x02, 0x4c
        /*0032*/ 	.byte	0x01
	.zero		1


	//----- nvinfo : EIATTR_MERCURY_ISA_VERSION
	.align		4
        /*0034*/ 	.byte	0x03, 0x5f
        /*0036*/ 	.short	0x0000


	//----- nvinfo : EIATTR_COOP_GROUP_MASK_REGIDS
	.align		4
        /*0038*/ 	.byte	0x04, 0x29
        /*003a*/ 	.short	(.L_3107 - .L_3106)


	//   ....[0]....
.L_3106:
        /*003c*/ 	.word	0xffffffff


	//   ....[1]....
        /*0040*/ 	.word	0xffffffff


	//   ....[2]....
        /*0044*/ 	.word	0xffffffff


	//   ....[3]....
        /*0048*/ 	.word	0xffffffff


	//   ....[4]....
        /*004c*/ 	.word	0xffffffff


	//   ....[5]....
        /*0050*/ 	.word	0xffffffff


	//   ....[6]....
        /*0054*/ 	.word	0xffffffff


	//   ....[7]....
        /*0058*/ 	.word	0xffffffff


	//   ....[8]....
        /*005c*/ 	.word	0xffffffff


	//   ....[9]....
        /*0060*/ 	.word	0xffffffff


	//   ....[10]....
        /*0064*/ 	.word	0xffffffff


	//   ....[11]....
        /*0068*/ 	.word	0xffffffff


	//   ....[12]....
        /*006c*/ 	.word	0xffffffff


	//   ....[13]....
        /*0070*/ 	.word	0xffffffff


	//   ....[14]....
        /*0074*/ 	.word	0xffffffff


	//   ....[15]....
        /*0078*/ 	.word	0xffffffff


	//   ....[16]....
        /*007c*/ 	.word	0xffffffff


	//   ....[17]....
        /*0080*/ 	.word	0xffffffff


	//----- nvinfo : EIATTR_COOP_GROUP_INSTR_OFFSETS
	.align		4
.L_3107:
        /*0084*/ 	.byte	0x04, 0x28
        /*0086*/ 	.short	(.L_3109 - .L_3108)


	//   ....[0]....
.L_3108:
        /*0088*/ 	.word	0x00000b00


	//   ....[1]....
        /*008c*/ 	.word	0x00000ce0


	//   ....[2]....
        /*0090*/ 	.word	0x000026a0


	//   ....[3]....
        /*0094*/ 	.word	0x00002aa0


	//   ....[4]....
        /*0098*/ 	.word	0x00002ab0


	//   ....[5]....
        /*009c*/ 	.word	0x00002af0


	//   ....[6]....
        /*00a0*/ 	.word	0x00002b00


	//   ....[7]....
        /*00a4*/ 	.word	0x00002b40


	//   ....[8]....
        /*00a8*/ 	.word	0x00002b50


	//   ....[9]....
        /*00ac*/ 	.word	0x00002b90


	//   ....[10]....
        /*00b0*/ 	.word	0x00002ba0


	//   ....[11]....
        /*00b4*/ 	.word	0x00002c20


	//   ....[12]....
        /*00b8*/ 	.word	0x00002c30


	//   ....[13]....
        /*00bc*/ 	.word	0x00002cd0


	//   ....[14]....
        /*00c0*/ 	.word	0x00002ce0


	//   ....[15]....
        /*00c4*/ 	.word	0x00003200


	//   ....[16]....
        /*00c8*/ 	.word	0x000038a0


	//   ....[17]....
        /*00cc*/ 	.word	0x00003dc0


	//----- nvinfo : EIATTR_EXIT_INSTR_OFFSETS
	.align		4
.L_3109:
        /*00d0*/ 	.byte	0x04, 0x1c
        /*00d2*/ 	.short	(.L_3111 - .L_3110)


	//   ....[0]....
.L_3110:
        /*00d4*/ 	.word	0x00000210


	//   ....[1]....
        /*00d8*/ 	.word	0x000041a0


	//----- nvinfo : EIATTR_MAX_THREADS
	.align		4
.L_3111:
        /*00dc*/ 	.byte	0x04, 0x05
        /*00de*/ 	.short	(.L_3113 - .L_3112)
.L_3112:
        /*00e0*/ 	.word	0x00000020
        /*00e4*/ 	.word	0x00000001
        /*00e8*/ 	.word	0x00000001


	//----- nvinfo : EIATTR_CRS_STACK_SIZE
	.align		4
.L_3113:
        /*00ec*/ 	.byte	0x04, 0x1e
        /*00ee*/ 	.short	(.L_3115 - .L_3114)
.L_3114:
        /*00f0*/ 	.word	0x00000000
.L_3115:


//--------------------- .nv.info._Z25selective_scan_fwd_kernelI32Selective_Scan_fwd_kernel_traitsILi32ELi8ELi1ELb0ELb1ELb0ELb0EN3c108BFloat16EfEEv13SSMParamsBase --------------------------
	.section	.nv.info._Z25selective_scan_fwd_kernelI32Selective_Scan_fwd_kernel_traitsILi32ELi8ELi1ELb0ELb1ELb0ELb0EN3c108BFloat16EfEEv13SSMParamsBase,"",@"SHT_CUDA_INFO"
	.sectionflags	@""
	.align	4


	//----- nvinfo : EIATTR_CUDA_API_VERSION
	.align		4
        /*0000*/ 	.byte	0x04, 0x37
        /*0002*/ 	.short	(.L_3117 - .L_3116)
.L_3116:
        /*0004*/ 	.word	0x00000082


	//----- nvinfo : EIATTR_SW2861232_WAR
	.align		4
.L_3117:
        /*0008*/ 	.byte	0x01, 0x35
	.zero		2


	//----- nvinfo : EIATTR_PARAM_CBANK
	.align		4
        /*000c*/ 	.byte	0x04, 0x0a
        /*000e*/ 	.short	(.L_3119 - .L_3118)
	.align		4
.L_3118:
        /*0010*/ 	.word	index@(.nv.constant0._Z25selective_scan_fwd_kernelI32Selective_Scan_fwd_kernel_traitsILi32ELi8ELi1ELb0ELb1ELb0ELb0EN3c108BFloat16EfEEv13SSMParamsBase)
        /*0014*/ 	.short	0x0160
        /*0016*/ 	.short	0x0118


	//----- nvinfo : EIATTR_CBANK_PARAM_SIZE
	.align		4
.L_3119:
        /*0018*/ 	.byte	0x03, 0x19
        /*001a*/ 	.short	0x0118


	//----- nvinfo : EIATTR_KPARAM_INFO
	.align		4
        /*001c*/ 	.byte	0x04, 0x17
        /*001e*/ 	.short	(.L_3121 - .L_3120)
.L_3120:
        /*0020*/ 	.word	0x00000000
        /*0024*/ 	.short	0x0000
        /*0026*/ 	.short	0x0000
        /*0028*/ 	.byte	0x00, 0xf0, 0x61, 0x04


	//----- nvinfo : EIATTR_MAXREG_COUNT
	.align		4
.L_3121:
        /*002c*/ 	.byte	0x03, 0x1b
        /*002e*/ 	.short	0x00ff


	//----- nvinfo : EIATTR_NUM_BARRIERS
	.align		4
        /*0030*/ 	.byte	0x02, 0x4c
        /*0032*/ 	.byte	0x01
	.zero		1


	//----- nvinfo : EIATTR_MERCURY_ISA_VERSION
	.align		4
        /*0034*/ 	.byte	0x03, 0x5f
        /*0036*/ 	.short	0x0000


	//----- nvinfo : EIATTR_COOP_GROUP_MASK_REGIDS
	.align		4
        /*0038*/ 	.byte	0x04, 0x29
        /*003a*/ 	.short	(.L_3123 - .L_3122)


	//   ....[0]....
.L_3122:
        /*003c*/ 	.word	0xffffffff


	//   ....[1]....
        /*0040*/ 	.word	0xffffffff


	//   ....[2]....
        /*0044*/ 	.word	0xffffffff


	//   ....[3]....
        /*0048*/ 	.word	0xffffffff


	//   ....[4]....
        /*004c*/ 	.word	0xffffffff


	//   ....[5]....
        /*0050*/ 	.word	0xffffffff


	//   ....[6]....
        /*0054*/ 	.word	0xffffffff


	//   ....[7]....
        /*0058*/ 	.word	0xffffffff


	//   ....[8]....
        /*005c*/ 	.word	0xffffffff


	//   ....[9]....
        /*0060*/ 	.word	0xffffffff


	//   ....[10]....
        /*0064*/ 	.word	0xffffffff


	//   ....[11]....
        /*0068*/ 	.word	0xffffffff


	//   ....[12]....
        /*006c*/ 	.word	0xffffffff


	//   ....[13]....
        /*0070*/ 	.word	0xffffffff


	//   ....[14]....
        /*0074*/ 	.word	0xffffffff


	//   ....[15]....
        /*0078*/ 	.word	0xffffffff


	//----- nvinfo : EIATTR_COOP_GROUP_INSTR_OFFSETS
	.align		4
.L_3123:
        /*007c*/ 	.byte	0x04, 0x28
        /*007e*/ 	.short	(.L_3125 - .L_3124)


	//   ....[0]....
.L_3124:
        /*0080*/ 	.word	0x00000bd0


	//   ....[1]....
        /*0084*/ 	.word	0x00000da0


	//   ....[2]....
        /*0088*/ 	.word	0x00002700


	//   ....[3]....
        /*008c*/ 	.word	0x00002be0


	//   ....[4]....
        /*0090*/ 	.word	0x00002bf0


	//   ....[5]....
        /*0094*/ 	.word	0x00002c30


	//   ....[6]....
        /*0098*/ 	.word	0x00002c40


	//   ....[7]....
        /*009c*/ 	.word	0x00002c80


	//   ....[8]....
        /*00a0*/ 	.word	0x00002c90


	//   ....[9]....
        /*00a4*/ 	.word	0x00002cd0


	//   ....[10]....
        /*00a8*/ 	.word	0x00002ce0


	//   ....[11]....
        /*00ac*/ 	.word	0x00002d70


	//   ....[12]....
        /*00b0*/ 	.word	0x00002d80


	//   ....[13]....
        /*00b4*/ 	.word	0x00002e20


	//   ....[14]....
        /*00b8*/ 	.word	0x00002e30


	//   ....[15]....
        /*00bc*/ 	.word	0x000031f0


	//----- nvinfo : EIATTR_EXIT_INSTR_OFFSETS
	.align		4
.L_3125:
        /*00c0*/ 	.byte	0x04, 0x1c
        /*00c2*/ 	.short	(.L_3127 - .L_3126)


	//   ....[0]....
.L_3126:
        /*00c4*/ 	.word	0x00000230


	//   ....[1]....
        /*00c8*/ 	.word	0x00003610


	//----- nvinfo : EIATTR_MAX_THREADS
	.align		4
.L_3127:
        /*00cc*/ 	.byte	0x04, 0x05
        /*00ce*/ 	.short	(.L_3129 - .L_3128)
.L_3128:
        /*00d0*/ 	.word	0x00000020
        /*00d4*/ 	.word	0x00000001
        /*00d8*/ 	.word	0x00000001


	//----- nvinfo : EIATTR_CRS_STACK_SIZE
	.align		4
.L_3129:
        /*00dc*/ 	.byte	0x04, 0x1e
        /*00de*/ 	.short	(.L_3131 - .L_3130)
.L_3130:
        /*00e0*/ 	.word	0x00000000
.L_3131:


//--------------------- .nv.info._Z25selective_scan_fwd_kernelI32Selective_Scan_fwd_kernel_traitsILi32ELi8ELi1ELb0ELb1ELb0ELb1EN3c108BFloat16EfEEv13SSMParamsBase --------------------------
	.section	.nv.info._Z25selective_scan_fwd_kernelI32Selective_Scan_fwd_kernel_traitsILi32ELi8ELi1ELb0ELb1ELb0ELb1EN3c108BFloat16EfEEv13SSMParamsBase,"",@"SHT_CUDA_INFO"
	.sectionflags	@""
	.align	4


	//----- nvinfo : EIATTR_CUDA_API_VERSION
	.align		4
        /*0000*/ 	.byte	0x04, 0x37
        /*0002*/ 	.short	(.L_3133 - .L_3132)
.L_3132:
        /*0004*/ 	.word	0x00000082


	//----- nvinfo : EIATTR_SW2861232_WAR
	.align		4
.L_3133:
        /*0008*/ 	.byte	0x01, 0x35
	.zero		2


	//----- nvinfo : EIATTR_PARAM_CBANK
	.align		4
        /*000c*/ 	.byte	0x04, 0x0a
        /*000e*/ 	.short	(.L_3135 - .L_3134)
	.align		4
.L_3134:
        /*0010*/ 	.word	index@(.nv.constant0._Z25selective_scan_fwd_kernelI32Selective_Scan_fwd_kernel_traitsILi32ELi8ELi1ELb0ELb1ELb0ELb1EN3c108BFloat16EfEEv13SSMParamsBase)
        /*0014*/ 	.short	0x0160
        /*0016*/ 	.short	0x0118


	//----- nvinfo : EIATTR_CBANK_PARAM_SIZE
	.align		4
.L_3135:
        /*0018*/ 	.byte	0x03, 0x19
        /*001a*/ 	.short	0x0118


	//----- nvinfo : EIATTR_KPARAM_INFO
	.align		4
        /*001c*/ 	.byte	0x04, 0x17
        /*001e*/ 	.short	(.L_3137 - .L_3136)
.L_3136:
        /*0020*/ 	.word	0x00000000
        /*0024*/ 	.short	0x0000
        /*0026*/ 	.short	0x0000
        /*0028*/ 	.byte	0x00, 0xf0, 0x61, 0x04


	//----- nvinfo : EIATTR_MAXREG_COUNT
	.align		4
.L_3137:
        /*002c*/ 	.byte	0x03, 0x1b
        /*002e*/ 	.short	0x00ff


	//----- nvinfo : EIATTR_NUM_BARRIERS
	.align		4
        /*0030*/ 	.byte	0x02, 0x4c
        /*0032*/ 	.byte	0x01
	.zero		1


	//----- nvinfo : EIATTR_MERCURY_ISA_VERSION
	.align		4
        /*0034*/ 	.byte	0x03, 0x5f
        /*0036*/ 	.short	0x0000


	//----- nvinfo : EIATTR_COOP_GROUP_MASK_REGIDS
	.align		4
        /*0038*/ 	.byte	0x04, 0x29
        /*003a*/ 	.short	(.L_3139 - .L_3138)


	//   ....[0]....
.L_3138:
        /*003c*/ 	.word	0xffffffff


	//   ....[1]....
        /*0040*/ 	.word	0xffffffff


	//   ....[2]....
        /*0044*/ 	.word	0xffffffff


	//   ....[3]....
        /*0048*/ 	.word	0xffffffff


	//   ....[4]....
        /*004c*/ 	.word	0xffffffff


	//   ....[5]....
        /*0050*/ 	.word	0xffffffff


	//   ....[6]....
        /*0054*/ 	.word	0xffffffff


	//   ....[7]....
        /*0058*/ 	.word	0xffffffff


	//   ....[8]....
        /*005c*/ 	.word	0xffffffff


	//   ....[9]....
        /*0060*/ 	.word	0xffffffff


	//   ....[10]....
        /*0064*/ 	.word	0xffffffff


	//   ....[11]....
        /*0068*/ 	.word	0xffffffff


	//   ....[12]....
        /*006c*/ 	.word	0xffffffff


	//   ....[13]....
        /*0070*/ 	.word	0xffffffff


	//   ....[14]....
        /*0074*/ 	.word	0xffffffff


	//   ....[15]....
        /*0078*/ 	.word	0xffffffff


	//   ....[16]....
        /*007c*/ 	.word	0xffffffff


	//   ....[17]....
        /*0080*/ 	.word	0xffffffff


	//----- nvinfo : EIATTR_COOP_GROUP_INSTR_OFFSETS
	.align		4
.L_3139:
        /*0084*/ 	.byte	0x04, 0x28
        /*0086*/ 	.short	(.L_3141 - .L_3140)


	//   ....[0]....
.L_3140:
        /*0088*/ 	.word	0x00000b90


	//   ....[1]....
        /*008c*/ 	.word	0x00000d80


	//   ....[2]....
        /*0090*/ 	.word	0x000026e0


	//   ....[3]....
        /*0094*/ 	.word	0x00002bd0


	//   ....[4]....
        /*0098*/ 	.word	0x00002be0


	//   ....[5]....
        /*009c*/ 	.word	0x00002c20


	//   ....[6]....
        /*00a0*/ 	.word	0x00002c30


	//   ....[7]....
        /*00a4*/ 	.word	0x00002c70


	//   ....[8]....
        /*00a8*/ 	.word	0x00002c80


	//   ....[9]....
        /*00ac*/ 	.word	0x00002cc0


	//   ....[10]....
        /*00b0*/ 	.word	0x00002cd0


	//   ....[11]....
        /*00b4*/ 	.word	0x00002d50


	//   ....[12]....
        /*00b8*/ 	.word	0x00002d60


	//   ....[13]....
        /*00bc*/ 	.word	0x00002e00


	//   ....[14]....
        /*00c0*/ 	.word	0x00002e10


	//   ....[15]....
        /*00c4*/ 	.word	0x00003280


	//   ....[16]....
        /*00c8*/ 	.word	0x000038e0


	//   ....[17]....
        /*00cc*/ 	.word	0x00003e00


	//----- nvinfo : EIATTR_EXIT_INSTR_OFFSETS
	.align		4
.L_3141:
        /*00d0*/ 	.byte	0x04, 0x1c
        /*00d2*/ 	.short	(.L_3143 - .L_3142)


	//   ....[0]....
.L_3142:
        /*00d4*/ 	.word	0x00000230


	//   ....[1]....
        /*00d8*/ 	.word	0x000041e0


	//----- nvinfo : EIATTR_MAX_THREADS
	.align		4
.L_3143:
        /*00dc*/ 	.byte	0x04, 0x05
        /*00de*/ 	.short	(.L_3145 - .L_3144)
.L_3144:
        /*00e0*/ 	.word	0x00000020
        /*00e4*/ 	.word	0x00000001
        /*00e8*/ 	.word	0x00000001


	//----- nvinfo : EIATTR_CRS_STACK_SIZE
	.align		4
.L_3145:
        /*00ec*/ 	.byte	0x04, 0x1e
        /*00ee*/ 	.short	(.L_3147 - .L_3146)
.L_3146:
        /*00f0*/ 	.word	0x00000000
.L_3147:


//--------------------- .nv.info._Z25selective_scan_fwd_kernelI32Selective_Scan_fwd_kernel_traitsILi32ELi8ELi1ELb0ELb1ELb1ELb0EN3c108BFloat16EfEEv13SSMParamsBase --------------------------
	.section	.nv.info._Z25selective_scan_fwd_kernelI32Selective_Scan_fwd_kernel_traitsILi32ELi8ELi1ELb0ELb1ELb1ELb0EN3c108BFloat16EfEEv13SSMParamsBase,"",@"SHT_CUDA_INFO"
	.sectionflags	@""
	.align	4


	//----- nvinfo : EIATTR_CUDA_API_VERSION
	.align		4
        /*0000*/ 	.byte	0x04, 0x37
        /*0002*/ 	.short	(.L_3149 - .L_3148)
.L_3148:
        /*0004*/ 	.word	0x00000082


	//----- nvinfo : EIATTR_SW2861232_WAR
	.align		4
.L_3149:
        /*0008*/ 	.byte	0x01, 0x35
	.zero		2


	//----- nvinfo : EIATTR_PARAM_CBANK
	.align		4
        /*000c*/ 	.byte	0x04, 0x0a
        /*000e*/ 	.short	(.L_3151 - .L_3150)
	.align		4
.L_3150:
        /*0010*/ 	.word	index@(.nv.constant0._Z25selective_scan_fwd_kernelI32Selective_Scan_fwd_kernel_traitsILi32ELi8ELi1ELb0ELb1ELb1ELb0EN3c108BFloat16EfEEv13SSMParamsBase)
        /*0014*/ 	.short	0x0160
        /*0016*/ 	.short	0x0118


	//----- nvinfo : EIATTR_CBANK_PARAM_SIZE
	.align		4
.L_3151:
        /*0018*/ 	.byte	0x03, 0x19
        /*001a*/ 	.short	0x0118


	//----- nvinfo : EIATTR_KPARAM_INFO
	.align		4
        /*001c*/ 	.byte	0x04, 0x17
        /*001e*/ 	.short	(.L_3153 - .L_3152)
.L_3152:
        /*0020*/ 	.word	0x00000000
        /*0024*/ 	.short	0x0000
        /*0026*/ 	.short	0x0000
        /*0028*/ 	.byte	0x00, 0xf0, 0x61, 0x04


	//----- nvinfo : EIATTR_MAXREG_COUNT
	.align		4
.L_3153:
        /*002c*/ 	.byte	0x03, 0x1b
        /*002e*/ 	.short	0x00ff


	//----- nvinfo : EIATTR_NUM_BARRIERS
	.align		4
        /*0030*/ 	.byte	0x02, 0x4c
        /*0032*/ 	.byte	0x01
	.zero		1


	//----- nvinfo : EIATTR_MERCURY_ISA_VERSION
	.align		4
        /*0034*/ 	.byte	0x03, 0x5f
        /*0036*/ 	.short	0x0000


	//----- nvinfo : EIATTR_COOP_GROUP_MASK_REGIDS
	.align		4
        /*0038*/ 	.byte	0x04, 0x29
        /*003a*/ 	.short	(.L_3155 - .L_3154)


	//   ....[0]....
.L_3154:
        /*003c*/ 	.word	0xffffffff


	//   ....[1]....
        /*0040*/ 	.word	0xffffffff


	//   ....[2]....
        /*0044*/ 	.word	0xffffffff


	//   ....[3]....
        /*0048*/ 	.word	0xffffffff


	//   ....[4]....
        /*004c*/ 	.word	0xffffffff


	//   ....[5]....
        /*0050*/ 	.word	0xffffffff


	//   ....[6]....
        /*0054*/ 	.word	0xffffffff


	//   ....[7]....
        /*0058*/ 	.word	0xffffffff


	//   ....[8]....
        /*005c*/ 	.word	0xffffffff


	//   ....[9]....
        /*0060*/ 	.word	0xffffffff


	//   ....[10]....
        /*0064*/ 	.word	0xffffffff


	//   ....[11]....
        /*0068*/ 	.word	0xffffffff


	//   ....[12]....
        /*006c*/ 	.word	0xffffffff


	//   ....[13]....
        /*0070*/ 	.word	0xffffffff


	//   ....[14]....
        /*0074*/ 	.word	0xffffffff


	//   ....[15]....
        /*0078*/ 	.word	0xffffffff


	//   ....[16]....
        /*007c*/ 	.word	0xffffffff


	//----- nvinfo : EIATTR_COOP_GROUP_INSTR_OFFSETS
	.align		4
.L_3155:
        /*0080*/ 	.byte	0x04, 0x28
        /*0082*/ 	.short	(.L_3157 - .L_3156)


	//   ....[0]....
.L_3156:
        /*0084*/ 	.word	0x00000c30


	//   ....[1]....
        /*0088*/ 	.word	0x00000e20


	//   ....[2]....
        /*008c*/ 	.word	0x000027e0


	//   ....[3]....
        /*0090*/ 	.word	0x00002db0


	//   ....[4]....
        /*0094*/ 	.word	0x00002dc0


	//   ....[5]....
        /*0098*/ 	.word	0x00002e00


	//   ....[6]....
        /*009c*/ 	.word	0x00002e10


	//   ....[7]....
        /*00a0*/ 	.word	0x00002e50


	//   ....[8]....
        /*00a4*/ 	.word	0x00002e60


	//   ....[9]....
        /*00a8*/ 	.word	0x00002f20


	//   ....[10]....
        /*00ac*/ 	.word	0x00003010


	//   ....[11]....
        /*00b0*/ 	.word	0x000030a0


	//   ....[12]....
        /*00b4*/ 	.word	0x000030b0


	//   ....[13]....
        /*00b8*/ 	.word	0x00003140


	//   ....[14]....
        /*00bc*/ 	.word	0x000032a0


	//   ....[15]....
        /*00c0*/ 	.word	0x000032b0


	//   ....[16]....
        /*00c4*/ 	.word	0x00003700


	//----- nvinfo : EIATTR_EXIT_INSTR_OFFSETS
	.align		4
.L_3157:
        /*00c8*/ 	.byte	0x04, 0x1c
        /*00ca*/ 	.short	(.L_3159 - .L_3158)


	//   ....[0]....
.L_3158:
        /*00cc*/ 	.word	0x00000260


	//   ....[1]....
        /*00d0*/ 	.word	0x00003b40


	//----- nvinfo : EIATTR_MAX_THREADS
	.align		4
.L_3159:
        /*00d4*/ 	.byte	0x04, 0x05
        /*00d6*/ 	.short	(.L_3161 - .L_3160)
.L_3160:
        /*00d8*/ 	.word	0x00000020
        /*00dc*/ 	.word	0x00000001
        /*00e0*/ 	.word	0x00000001


	//----- nvinfo : EIATTR_CRS_STACK_SIZE
	.align		4
.L_3161:
        /*00e4*/ 	.byte	0x04, 0x1e
        /*00e6*/ 	.short	(.L_3163 - .L_3162)
.L_3162:
        /*00e8*/ 	.word	0x00000000
.L_3163:


//--------------------- .nv.info._Z25selective_scan_fwd_kernelI32Selective_Scan_fwd_kernel_traitsILi32ELi8ELi1ELb0ELb1ELb1ELb1EN3c108BFloat16EfEEv13SSMParamsBase --------------------------
	.section	.nv.info._Z25selective_scan_fwd_kernelI32Selective_Scan_fwd_kernel_traitsILi32ELi8ELi1ELb0ELb1ELb1ELb1EN3c108BFloat16EfEEv13SSMParamsBase,"",@"SHT_CUDA_INFO"
	.sectionflags	@""
	.align	4


	//----- nvinfo : EIATTR_CUDA_API_VERSION
	.align		4
        /*0000*/ 	.byte	0x04, 0x37
        /*0002*/ 	.short	(.L_3165 - .L_3164)
.L_3164:
        /*0004*/ 	.word	0x00000082


	//----- nvinfo : EIATTR_SW2861232_WAR
	.align		4
.L_3165:
        /*0008*/ 	.byte	0x01, 0x35
	.zero		2


	//----- nvinfo : EIATTR_PARAM_CBANK
	.align		4
        /*000c*/ 	.byte	0x04, 0x0a
        /*000e*/ 	.short	(.L_3167 - .L_3166)
	.align		4
.L_3166:
        /*0010*/ 	.word	index@(.nv.constant0._Z25selective_scan_fwd_kernelI32Selective_Scan_fwd_kernel_traitsILi32ELi8ELi1ELb0ELb1ELb1ELb1EN3c108BFloat16EfEEv13SSMParamsBase)
        /*0014*/ 	.short	0x0160
        /*0016*/ 	.short	0x0118


	//----- nvinfo : EIATTR_CBANK_PARAM_SIZE
	.align		4
.L_3167:
        /*0018*/ 	.byte	0x03, 0x19
        /*001a*/ 	.short	0x0118


	//----- nvinfo : EIATTR_KPARAM_INFO
	.align		4
        /*001c*/ 	.byte	0x04, 0x17
        /*001e*/ 	.short	(.L_3169 - .L_3168)
.L_3168:
        /*0020*/ 	.word	0x00000000
        /*0024*/ 	.short	0x0000
        /*0026*/ 	.short	0x0000
        /*0028*/ 	.byte	0x00, 0xf0, 0x61, 0x04


	//----- nvinfo : EIATTR_MAXREG_COUNT
	.align		4
.L_3169:
        /*002c*/ 	.byte	0x03, 0x1b
        /*002e*/ 	.short	0x00ff


	//----- nvinfo : EIATTR_NUM_BARRIERS
	.align		4
        /*0030*/ 	.byte	0x02, 0x4c
        /*0032*/ 	.byte	0x01
	.zero		1


	//----- nvinfo : EIATTR_MERCURY_ISA_VERSION
	.align		4
        /*0034*/ 	.byte	0x03, 0x5f
        /*0036*/ 	.short	0x0000


	//----- nvinfo : EIATTR_COOP_GROUP_MASK_REGIDS
	.align		4
        /*0038*/ 	.byte	0x04, 0x29
        /*003a*/ 	.short	(.L_3171 - .L_3170)


	//   ....[0]....
.L_3170:
        /*003c*/ 	.word	0xffffffff


	//   ....[1]....
        /*0040*/ 	.word	0xffffffff


	//   ....[2]....
        /*0044*/ 	.word	0xffffffff


	//   ....[3]....
        /*0048*/ 	.word	0xffffffff


	//   ....[4]....
        /*004c*/ 	.word	0xffffffff


	//   ....[5]....
        /*0050*/ 	.word	0xffffffff


	//   ....[6]....
        /*0054*/ 	.word	0xffffffff


	//   ....[7]....
        /*0058*/ 	.word	0xffffffff


	//   ....[8]....
        /*005c*/ 	.word	0xffffffff


	//   ....[9]....
        /*0060*/ 	.word	0xffffffff


	//   ....[10]....
        /*0064*/ 	.word	0xffffffff


	//   ....[11]....
        /*0068*/ 	.word	0xffffffff


	//   ....[12]....
        /*006c*/ 	.word	0xffffffff


	//   ....[13]....
        /*0070*/ 	.word	0xffffffff


	//   ....[14]....
        /*0074*/ 	.word	0xffffffff


	//   ....[15]....
        /*0078*/ 	.word	0xffffffff


	//   ....[16]....
        /*007c*/ 	.word	0xffffffff


	//   ....[17]....
        /*0080*/ 	.word	0xffffffff


	//   ....[18]....
        /*0084*/ 	.word	0xffffffff


	//----- nvinfo : EIATTR_COOP_GROUP_INSTR_OFFSETS
	.align		4
.L_3171:
        /*0088*/ 	.byte	0x04, 0x28
        /*008a*/ 	.short	(.L_3173 - .L_3172)


	//   ....[0]....
.L_3172:
        /*008c*/ 	.word	0x00000c10


	//   ....[1]....
        /*0090*/ 	.word	0x00000e00


	//   ....[2]....
        /*0094*/ 	.word	0x000027b0


	//   ....[3]....
        /*0098*/ 	.word	0x00002d90


	//   ....[4]....
        /*009c*/ 	.word	0x00002da0


	//   ....[5]....
        /*00a0*/ 	.word	0x00002de0


	//   ....[6]....
        /*00a4*/ 	.word	0x00002df0


	//   ....[7]....
        /*00a8*/ 	.word	0x00002e30


	//   ....[8]....
        /*00ac*/ 	.word	0x00002e40


	//   ....[9]....
        /*00b0*/ 	.word	0x00002f20


	//   ....[10]....
        /*00b4*/ 	.word	0x00002ff0


	//   ....[11]....
        /*00b8*/ 	.word	0x00003080


	//   ....[12]....
        /*00bc*/ 	.word	0x00003090


	//   ....[13]....
        /*00c0*/ 	.word	0x00003130


	//   ....[14]....
        /*00c4*/ 	.word	0x00003280


	//   ....[15]....
        /*00c8*/ 	.word	0x00003290


	//   ....[16]....
        /*00cc*/ 	.word	0x000037a0


	//   ....[17]....
        /*00d0*/ 	.word	0x00003df0


	//   ....[18]....
        /*00d4*/ 	.word	0x00004310


	//----- nvinfo : EIATTR_EXIT_INSTR_OFFSETS
	.align		4
.L_3173:
        /*00d8*/ 	.byte	0x04, 0x1c
        /*00da*/ 	.short	(.L_3175 - .L_3174)


	//   ....[0]....
.L_3174:
        /*00dc*/ 	.word	0x00000260


	//   ....[1]....
        /*00e0*/ 	.word	0x00004710


	//----- nvinfo : EIATTR_MAX_THREADS
	.align		4
.L_3175:
        /*00e4*/ 	.byte	0x04, 0x05
        /*00e6*/ 	.short	(.L_3177 - .L_3176)
.L_3176:
        /*00e8*/ 	.word	0x00000020
        /*00ec*/ 	.word	0x00000001
        /*00f0*/ 	.word	0x00000001


	//----- nvinfo : EIATTR_CRS_STACK_SIZE
	.align		4
.L_3177:
        /*00f4*/ 	.byte	0x04, 0x1e
        /*00f6*/ 	.short	(.L_3179 - .L_3178)
.L_3178:
        /*00f8*/ 	.word	0x00000000
.L_3179:


//--------------------- .nv.info._Z25selective_scan_fwd_kernelI32Selective_Scan_fwd_kernel_traitsILi32ELi8ELi1ELb1ELb0ELb0ELb0EN3c108BFloat16EfEEv13SSMParamsBase --------------------------
	.section	.nv.info._Z25selective_scan_fwd_kernelI32Selective_Scan_fwd_kernel_traitsILi32ELi8ELi1ELb1ELb0ELb0ELb0EN3c108BFloat16EfEEv13SSMParamsBase,"",@"SHT_CUDA_INFO"
	.sectionflags	@""
	.align	4


	//----- nvinfo : EIATTR_CUDA_API_VERSION
	.align		4
        /*0000*/ 	.byte	0x04, 0x37
        /*0002*/ 	.short	(.L_3181 - .L_3180)
.L_3180:
        /*0004*/ 	.word	0x00000082


	//----- nvinfo : EIATTR_SW2861232_WAR
	.align		4
.L_3181:
        /*0008*/ 	.byte	0x01, 0x35
	.zero		2


	//----- nvinfo : EIATTR_PARAM_CBANK
	.align		4
        /*000c*/ 	.byte	0x04, 0x0a
        /*000e*/ 	.short	(.L_3183 - .L_3182)
	.align		4
.L_3182:
        /*0010*/ 	.word	index@(.nv.constant0._Z25selective_scan_fwd_kernelI32Selective_Scan_fwd_kernel_traitsILi32ELi8ELi1ELb1ELb0ELb0ELb0EN3c108BFloat16EfEEv13SSMParamsBase)
        /*0014*/ 	.short	0x0160
        /*0016*/ 	.short	0x0118


	//----- nvinfo : EIATTR_CBANK_PARAM_SIZE
	.align		4
.L_3183:
        /*0018*/ 	.byte	0x03, 0x19
        /*001a*/ 	.short	0x0118


	//----- nvinfo : EIATTR_KPARAM_INFO
	.align		4
        /*001c*/ 	.byte	0x04, 0x17
        /*001e*/ 	.short	(.L_3185 - .L_3184)
.L_3184:
        /*0020*/ 	.word	0x00000000
        /*0024*/ 	.short	0x0000
        /*0026*/ 	.short	0x0000
        /*0028*/ 	.byte	0x00, 0xf0, 0x61, 0x04


	//----- nvinfo : EIATTR_MAXREG_COUNT
	.align		4
.L_3185:
        /*002c*/ 	.byte	0x03, 0x1b
        /*002e*/ 	.short	0x00ff


	//----- nvinfo : EIATTR_NUM_BARRIERS
	.align		4
        /*0030*/ 	.byte	0x02, 0x4c
        /*0032*/ 	.byte	0x01
	.zero		1


	//----- nvinfo : EIATTR_MERCURY_ISA_VERSION
	.align		4
        /*0034*/ 	.byte	0x03, 0x5f
        /*0036*/ 	.short	0x0000


	//----- nvinfo : EIATTR_COOP_GROUP_MASK_REGIDS
	.align		4
        /*0038*/ 	.byte	0x04, 0x29
        /*003a*/ 	.short	(.L_3187 - .L_3186)


	//   ....[0]....
.L_3186:
        /*003c*/ 	.word	0xffffffff


	//   ....[1]....
        /*0040*/ 	.word	0xffffffff


	//   ....[2]....
        /*0044*/ 	.word	0xffffffff


	//   ....[3]....
        /*0048*/ 	.word	0xffffffff


	//   ....[4]....
        /*004c*/ 	.word	0xffffffff


	//   ....[5]....
        /*0050*/ 	.word	0xffffffff


	//   ....[6]....
        /*0054*/ 	.word	0xffffffff


	//   ....[7]....
        /*0058*/ 	.word	0xffffffff


	//   ....[8]....
        /*005c*/ 	.word	0xffffffff


	//   ....[9]....
        /*0060*/ 	.word	0xffffffff


	//   ....[10]....
        /*0064*/ 	.word	0xffffffff


	//   ....[11]....
        /*0068*/ 	.word	0xffffffff


	//----- nvinfo : EIATTR_COOP_GROUP_INSTR_OFFSETS
	.align		4
.L_3187:
        /*006c*/ 	.byte	0x04, 0x28
        /*006e*/ 	.short	(.L_3189 - .L_3188)


	//   ....[0]....
.L_3188:
        /*0070*/ 	.word	0x00001cd0


	//   ....[1]....
        /*0074*/ 	.word	0x00001ce0


	//   ....[2]....
        /*0078*/ 	.word	0x00001d10


	//   ....[3]....
        /*007c*/ 	.word	0x00001d20


	//   ....[4]....
        /*0080*/ 	.word	0x00001d60


	//   ....[5]....
        /*0084*/ 	.word	0x00001d70


	//   ....[6]....
        /*0088*/ 	.word	0x00001db0


	//   ....[7]....
        /*008c*/ 	.word	0x00001dc0


	//   ....[8]....
        /*0090*/ 	.word	0x00001e40


	//   ....[9]....
        /*0094*/ 	.word	0x00001e50


	//   ....[10]....
        /*0098*/ 	.word	0x00001ef0


	//   ....[11]....
        /*009c*/ 	.word	0x00001f00


	//----- nvinfo : EIATTR_EXIT_INSTR_OFFSETS
	.align		4
.L_3189:
        /*00a0*/ 	.byte	0x04, 0x1c
        /*00a2*/ 	.short	(.L_3191 - .L_3190)


	//   ....[0]....
.L_3190:
        /*00a4*/ 	.word	0x00000190


	//   ....[1]....
        /*00a8*/ 	.word	0x000023c0


	//----- nvinfo : EIATTR_MAX_THREADS
	.align		4
.L_3191:
        /*00ac*/ 	.byte	0x04, 0x05
        /*00ae*/ 	.short	(.L_3193 - .L_3192)
.L_3192:
        /*00b0*/ 	.word	0x00000020
        /*00b4*/ 	.word	0x00000001
        /*00b8*/ 	.word	0x00000001


	//----- nvinfo : EIATTR_CRS_STACK_SIZE
	.align		4
.L_3193:
        /*00bc*/ 	.byte	0x04, 0x1e
        /*00be*/ 	.short	(.L_3195 - .L_3194)
.L_3194:
        /*00c0*/ 	.word	0x00000000
.L_3195:


//--------------------- .nv.info._Z25selective_scan_fwd_kernelI32Selective_Scan_fwd_kernel_traitsILi32ELi8ELi1ELb1ELb0ELb0ELb1EN3c108BFloat16EfEEv13SSMParamsBase --------------------------
	.section	.nv.info._Z25selective_scan_fwd_kernelI32Selective_Scan_fwd_kernel_traitsILi32ELi8ELi1ELb1ELb0ELb0ELb1EN3c108BFloat16EfEEv13SSMParamsBase,"",@"SHT_CUDA_INFO"
	.sectionflags	@""
	.align	4


	//----- nvinfo : EIATTR_CUDA_API_VERSION
	.align		4
        /*0000*/ 	.byte	0x04, 0x37
        /*0002*/ 	.short	(.L_3197 - .L_3196)
.L_3196:
        /*0004*/ 	.word	0x00000082


	//----- nvinfo : EIATTR_SW2861232_WAR
	.align		4
.L_3197:
        /*0008*/ 	.byte	0x01, 0x35
	.zero		2


	//----- nvinfo : EIATTR_PARAM_CBANK
	.align		4
        /*000c*/ 	.byte	0x04, 0x0a
        /*000e*/ 	.short	(.L_3199 - .L_3198)
	.align		4
.L_3198:
        /*0010*/ 	.word	index@(.nv.constant0._Z25selective_scan_fwd_kernelI32Selective_Scan_fwd_kernel_traitsILi32ELi8ELi1ELb1ELb0ELb0ELb1EN3c108BFloat16EfEEv13SSMParamsBase)
        /*0014*/ 	.short	0x0160
        /*0016*/ 	.short	0x0118


	//----- nvinfo : EIATTR_CBANK_PARAM_SIZE
	.align		4
.L_3199:
        /*0018*/ 	.byte	0x03, 0x19
        /*001a*/ 	.short	0x0118


	//----- nvinfo : EIATTR_KPARAM_INFO
	.align		4
        /*001c*/ 	.byte	0x04, 0x17
        /*001e*/ 	.short	(.L_3201 - .L_3200)
.L_3200:
        /*0020*/ 	.word	0x00000000
        /*0024*/ 	.short	0x0000
        /*0026*/ 	.short	0x0000
        /*0028*/ 	.byte	0x00, 0xf0, 0x61, 0x04


	//----- nvinfo : EIATTR_MAXREG_COUNT
	.align		4
.L_3201:
        /*002c*/ 	.byte	0x03, 0x1b
        /*002e*/ 	.short	0x00ff


	//----- nvinfo : EIATTR_NUM_BARRIERS
	.align		4
        /*0030*/ 	.byte	0x02, 0x4c
        /*0032*/ 	.byte	0x01
	.zero		1


	//----- nvinfo : EIATTR_MERCURY_ISA_VERSION
	.align		4
        /*0034*/ 	.byte	0x03, 0x5f
        /*0036*/ 	.short	0x0000


	//----- nvinfo : EIATTR_COOP_GROUP_MASK_REGIDS
	.align		4
        /*0038*/ 	.byte	0x04, 0x29
        /*003a*/ 	.short	(.L_3203 - .L_3202)


	//   ....[0]....
.L_3202:
        /*003c*/ 	.word	0xffffffff


	//   ....[1]....
        /*0040*/ 	.word	0xffffffff


	//   ....[2]....
        /*0044*/ 	.word	0xffffffff


	//   ....[3]....
        /*0048*/ 	.word	0xffffffff


	//   ....[4]....
        /*004c*/ 	.word	0xffffffff


	//   ....[5]....
        /*0050*/ 	.word	0xffffffff


	//   ....[6]....
        /*0054*/ 	.word	0xffffffff


	//   ....[7]....
        /*0058*/ 	.word	0xffffffff


	//   ....[8]....
        /*005c*/ 	.word	0xffffffff


	//   ....[9]....
        /*0060*/ 	.word	0xffffffff


	//   ....[10]....
        /*0064*/ 	.word	0xffffffff


	//   ....[11]....
        /*0068*/ 	.word	0xffffffff


	//----- nvinfo : EIATTR_COOP_GROUP_INSTR_OFFSETS
	.align		4
.L_3203:
        /*006c*/ 	.byte	0x04, 0x28
        /*006e*/ 	.short	(.L_3205 - .L_3204)


	//   ....[0]....
.L_3204:
        /*0070*/ 	.word	0x00001cd0


	//   ....[1]....
        /*0074*/ 	.word	0x00001ce0


	//   ....[2]....
        /*0078*/ 	.word	0x00001d10


	//   ....[3]....
        /*007c*/ 	.word	0x00001d20


	//   ....[4]....
        /*0080*/ 	.word	0x00001d60


	//   ....[5]....
        /*0084*/ 	.word	0x00001d70


	//   ....[6]....
        /*0088*/ 	.word	0x00001db0


	//   ....[7]....
        /*008c*/ 	.word	0x00001dc0


	//   ....[8]....
        /*0090*/ 	.word	0x00001e40


	//   ....[9]....
        /*0094*/ 	.word	0x00001e50


	//   ....[10]....
        /*0098*/ 	.word	0x00001ef0


	//   ....[11]....
        /*009c*/ 	.word	0x00001f00


	//----- nvinfo : EIATTR_EXIT_INSTR_OFFSETS
	.align		4
.L_3205:
        /*00a0*/ 	.byte	0x04, 0x1c
        /*00a2*/ 	.short	(.L_3207 - .L_3206)


	//   ....[0]....
.L_3206:
        /*00a4*/ 	.word	0x00000190


	//   ....[1]....
        /*00a8*/ 	.word	0x00002940


	//----- nvinfo : EIATTR_MAX_THREADS
	.align		4
.L_3207:
        /*00ac*/ 	.byte	0x04, 0x05
        /*00ae*/ 	.short	(.L_3209 - .L_3208)
.L_3208:
        /*00b0*/ 	.word	0x00000020
        /*00b4*/ 	.word	0x00000001
        /*00b8*/ 	.word	0x00000001


	//----- nvinfo : EIATTR_CRS_STACK_SIZE
	.align		4
.L_3209:
        /*00bc*/ 	.byte	0x04, 0x1e
        /*00be*/ 	.short	(.L_3211 - .L_3210)
.L_3210:
        /*00c0*/ 	.word	0x00000000
.L_3211:


//--------------------- .nv.info._Z25selective_scan_fwd_kernelI32Selective_Scan_fwd_kernel_traitsILi32ELi8ELi1ELb1ELb0ELb1ELb0EN3c108BFloat16EfEEv13SSMParamsBase --------------------------
	.section	.nv.info._Z25selective_scan_fwd_kernelI32Selective_Scan_fwd_kernel_traitsILi32ELi8ELi1ELb1ELb0ELb1ELb0EN3c108BFloat16EfEEv13SSMParamsBase,"",@"SHT_CUDA_INFO"
	.sectionflags	@""
	.align	4


	//----- nvinfo : EIATTR_CUDA_API_VERSION
	.align		4
        /*0000*/ 	.byte	0x04, 0x37
        /*0002*/ 	.short	(.L_3213 - .L_3212)
.L_3212:
        /*0004*/ 	.word	0x00000082


	//----- nvinfo : EIATTR_SW2861232_WAR
	.align		4
.L_3213:
        /*0008*/ 	.byte	0x01, 0x35
	.zero		2


	//----- nvinfo : EIATTR_PARAM_CBANK
	.align		4
        /*000c*/ 	.byte	0x04, 0x0a
        /*000e*/ 	.short	(.L_3215 - .L_3214)
	.align		4
.L_3214:
        /*0010*/ 	.word	index@(.nv.constant0._Z25selective_scan_fwd_kernelI32Selective_Scan_fwd_kernel_traitsILi32ELi8ELi1ELb1ELb0ELb1ELb0EN3c108BFloat16EfEEv13SSMParamsBase)
        /*0014*/ 	.short	0x0160
        /*0016*/ 	.short	0x0118


	//----- nvinfo : EIATTR_CBANK_PARAM_SIZE
	.align		4
.L_3215:
        /*0018*/ 	.byte	0x03, 0x19
        /*001a*/ 	.short	0x0118


	//----- nvinfo : EIATTR_KPARAM_INFO
	.align		4
        /*001c*/ 	.byte	0x04, 0x17
        /*001e*/ 	.short	(.L_3217 - .L_3216)
.L_3216:
        /*0020*/ 	.word	0x00000000
        /*0024*/ 	.short	0x0000
        /*0026*/ 	.short	0x0000
        /*0028*/ 	.byte	0x00, 0xf0, 0x61, 0x04


	//----- nvinfo : EIATTR_MAXREG_COUNT
	.align		4
.L_3217:
        /*002c*/ 	.byte	0x03, 0x1b
        /*002e*/ 	.short	0x00ff


	//----- nvinfo : EIATTR_NUM_BARRIERS
	.align		4
        /*0030*/ 	.byte	0x02, 0x4c
        /*0032*/ 	.byte	0x01
	.zero		1


	//----- nvinfo : EIATTR_MERCURY_ISA_VERSION
	.align		4
        /*0034*/ 	.byte	0x03, 0x5f
        /*0036*/ 	.short	0x0000


	//----- nvinfo : EIATTR_COOP_GROUP_MASK_REGIDS
	.align		4
        /*0038*/ 	.byte	0x04, 0x29
        /*003a*/ 	.short	(.L_3219 - .L_3218)


	//   ....[0]....
.L_3218:
        /*003c*/ 	.word	0xffffffff


	//   ....[1]....
        /*0040*/ 	.word	0xffffffff


	//   ....[2]....
        /*0044*/ 	.word	0xffffffff


	//   ....[3]....
        /*0048*/ 	.word	0xffffffff


	//   ....[4]....
        /*004c*/ 	.word	0xffffffff


	//   ....[5]....
        /*0050*/ 	.word	0xffffffff


	//   ....[6]....
        /*0054*/ 	.word	0xffffffff


	//   ....[7]....
        /*0058*/ 	.word	0xffffffff


	//   ....[8]....
        /*005c*/ 	.word	0xffffffff


	//   ....[9]....
        /*0060*/ 	.word	0xffffffff


	//   ....[10]....
        /*0064*/ 	.word	0xffffffff


	//   ....[11]....
        /*0068*/ 	.word	0xffffffff


	//----- nvinfo : EIATTR_COOP_GROUP_INSTR_OFFSETS
	.align		4
.L_3219:
        /*006c*/ 	.byte	0x04, 0x28
        /*006e*/ 	.short	(.L_3221 - .L_3220)


	//   ....[0]....
.L_3220:
        /*0070*/ 	.word	0x00001fa0


	//   ....[1]....
        /*0074*/ 	.word	0x00001fb0


	//   ....[2]....
        /*0078*/ 	.word	0x00001fe0


	//   ....[3]....
        /*007c*/ 	.word	0x00002000


	//   ....[4]....
        /*0080*/ 	.word	0x00002030


	//   ....[5]....
        /*0084*/ 	.word	0x00002050


	//   ....[6]....
        /*0088*/ 	.word	0x00002090


	//   ....[7]....
        /*008c*/ 	.word	0x000020c0


	//   ....[8]....
        /*0090*/ 	.word	0x00002100


	//   ....[9]....
        /*0094*/ 	.word	0x00002120


	//   ....[10]....
        /*0098*/ 	.word	0x00002150


	//   ....[11]....
        /*009c*/ 	.word	0x00002190


	//----- nvinfo : EIATTR_EXIT_INSTR_OFFSETS
	.align		4
.L_3221:
        /*00a0*/ 	.byte	0x04, 0x1c
        /*00a2*/ 	.short	(.L_3223 - .L_3222)


	//   ....[0]....
.L_3222:
        /*00a4*/ 	.word	0x000003c0


	//   ....[1]....
        /*00a8*/ 	.word	0x00002690


	//----- nvinfo : EIATTR_MAX_THREADS
	.align		4
.L_3223:
        /*00ac*/ 	.byte	0x04, 0x05
        /*00ae*/ 	.short	(.L_3225 - .L_3224)
.L_3224:
        /*00b0*/ 	.word	0x00000020
        /*00b4*/ 	.word	0x00000001
        /*00b8*/ 	.word	0x00000001


	//----- nvinfo : EIATTR_CRS_STACK_SIZE
	.align		4
.L_3225:
        /*00bc*/ 	.byte	0x04, 0x1e
        /*00be*/ 	.short	(.L_3227 - .L_3226)
.L_3226:
        /*00c0*/ 	.word	0x00000000
.L_3227:


//--------------------- .nv.info._Z25selective_scan_fwd_kernelI32Selective_Scan_fwd_kernel_traitsILi32ELi8ELi1ELb1ELb0ELb1ELb1EN3c108BFloat16EfEEv13SSMParamsBase --------------------------
	.section	.nv.info._Z25selective_scan_fwd_kernelI32Selective_Scan_fwd_kernel_traitsILi32ELi8ELi1ELb1ELb0ELb1ELb1EN3c108BFloat16EfEEv13SSMParamsBase,"",@"SHT_CUDA_INFO"
	.sectionflags	@""
	.align	4


	//----- nvinfo : EIATTR_CUDA_API_VERSION
	.align		4
        /*0000*/ 	.byte	0x04, 0x37
        /*0002*/ 	.short	(.L_3229 - .L_3228)
.L_3228:
        /*0004*/ 	.word	0x00000082


	//----- nvinfo : EIATTR_SW2861232_WAR
	.align		4
.L_3229:
        /*0008*/ 	.byte	0x01, 0x35
	.zero		2


	//----- nvinfo : EIATTR_PARAM_CBANK
	.align		4
        /*000c*/ 	.byte	0x04, 0x0a
        /*000e*/ 	.short	(.L_3231 - .L_3230)
	.align		4
.L_3230:
        /*0010*/ 	.word	index@(.nv.constant0._Z25selective_scan_fwd_kernelI32Selective_Scan_fwd_kernel_traitsILi32ELi8ELi1ELb1ELb0ELb1ELb1EN3c108BFloat16EfEEv13SSMParamsBase)
        /*0014*/ 	.short	0x0160
        /*0016*/ 	.short	0x0118


	//----- nvinfo : EIATTR_CBANK_PARAM_SIZE
	.align		4
.L_3231:
        /*0018*/ 	.byte	0x03, 0x19
        /*001a*/ 	.short	0x0118


	//----- nvinfo : EIATTR_KPARAM_INFO
	.align		4
        /*001c*/ 	.byte	0x04, 0x17
        /*001e*/ 	.short	(.L_3233 - .L_3232)
.L_3232:
        /*0020*/ 	.word	0x00000000
        /*0024*/ 	.short	0x0000
        /*0026*/ 	.short	0x0000
        /*0028*/ 	.byte	0x00, 0xf0, 0x61, 0x04


	//----- nvinfo : EIATTR_MAXREG_COUNT
	.align		4
.L_3233:
        /*002c*/ 	.byte	0x03, 0x1b
        /*002e*/ 	.short	0x00ff


	//----- nvinfo : EIATTR_NUM_BARRIERS
	.align		4
        /*0030*/ 	.byte	0x02, 0x4c
        /*0032*/ 	.byte	0x01
	.zero		1


	//----- nvinfo : EIATTR_MERCURY_ISA_VERSION
	.align		4
        /*0034*/ 	.byte	0x03, 0x5f
        /*0036*/ 	.short	0x0000


	//----- nvinfo : EIATTR_COOP_GROUP_MASK_REGIDS
	.align		4
        /*0038*/ 	.byte	0x04, 0x29
        /*003a*/ 	.short	(.L_3235 - .L_3234)


	//   ....[0]....
.L_3234:
        /*003c*/ 	.word	0xffffffff


	//   ....[1]....
        /*0040*/ 	.word	0xffffffff


	//   ....[2]....
        /*0044*/ 	.word	0xffffffff


	//   ....[3]....
        /*0048*/ 	.word	0xffffffff


	//   ....[4]....
        /*004c*/ 	.word	0xffffffff


	//   ....[5]....
        /*0050*/ 	.word	0xffffffff


	//   ....[6]....
        /*0054*/ 	.word	0xffffffff


	//   ....[7]....
        /*0058*/ 	.word	0xffffffff


	//   ....[8]....
        /*005c*/ 	.word	0xffffffff


	//   ....[9]....
        /*0060*/ 	.word	0xffffffff


	//   ....[10]....
        /*0064*/ 	.word	0xffffffff


	//   ....[11]....
        /*0068*/ 	.word	0xffffffff


	//----- nvinfo : EIATTR_COOP_GROUP_INSTR_OFFSETS
	.align		4
.L_3235:
        /*006c*/ 	.byte	0x04, 0x28
        /*006e*/ 	.short	(.L_3237 - .L_3236)


	//   ....[0]....
.L_3236:
        /*0070*/ 	.word	0x00001f90


	//   ....[1]....
        /*0074*/ 	.word	0x00001fa0


	//   ....[2]....
        /*0078*/ 	.word	0x00001fd0


	//   ....[3]....
        /*007c*/ 	.word	0x00001ff0


	//   ....[4]....
        /*0080*/ 	.word	0x00002020


	//   ....[5]....
        /*0084*/ 	.word	0x00002040


	//   ....[6]....
        /*0088*/ 	.word	0x00002080


	//   ....[7]....
        /*008c*/ 	.word	0x000020b0


	//   ....[8]....
        /*0090*/ 	.word	0x000020f0


	//   ....[9]....
        /*0094*/ 	.word	0x00002110


	//   ....[10]....
        /*0098*/ 	.word	0x00002140


	//   ....[11]....
        /*009c*/ 	.word	0x00002180


	//----- nvinfo : EIATTR_EXIT_INSTR_OFFSETS
	.align		4
.L_3237:
        /*00a0*/ 	.byte	0x04, 0x1c
        /*00a2*/ 	.short	(.L_3239 - .L_3238)


	//   ....[0]....
.L_3238:
        /*00a4*/ 	.word	0x000003d0


	//   ....[1]....
        /*00a8*/ 	.word	0x00002c30


	//----- nvinfo : EIATTR_MAX_THREADS
	.align		4
.L_3239:
        /*00ac*/ 	.byte	0x04, 0x05
        /*00ae*/ 	.short	(.L_3241 - .L_3240)
.L_3240:
        /*00b0*/ 	.word	0x00000020
        /*00b4*/ 	.word	0x00000001
        /*00b8*/ 	.word	0x00000001


	//----- nvinfo : EIATTR_CRS_STACK_SIZE
	.align		4
.L_3241:
        /*00bc*/ 	.byte	0x04, 0x1e
        /*00be*/ 	.short	(.L_3243 - .L_3242)
.L_3242:
        /*00c0*/ 	.word	0x00000000
.L_3243:


//--------------------- .nv.info._Z25selective_scan_fwd_kernelI32Selective_Scan_fwd_kernel_traitsILi32ELi8ELi1ELb1ELb1ELb0ELb0EN3c108BFloat16EfEEv13SSMParamsBase --------------------------
	.section	.nv.info._Z25selective_scan_fwd_kernelI32Selective_Scan_fwd_kernel_traitsILi32ELi8ELi1ELb1ELb1ELb0ELb0EN3c108BFloat16EfEEv13SSMParamsBase,"",@"SHT_CUDA_INFO"
	.sectionflags	@""
	.align	4


	//----- nvinfo : EIATTR_CUDA_API_VERSION
	.align		4
        /*0000*/ 	.byte	0x04, 0x37
        /*0002*/ 	.short	(.L_3245 - .L_3244)
.L_3244:
        /*0004*/ 	.word	0x00000082


	//----- nvinfo : EIATTR_SW2861232_WAR
	.align		4
.L_3245:
        /*0008*/ 	.byte	0x01, 0x35
	.zero		2


	//----- nvinfo : EIATTR_PARAM_CBANK
	.align		4
        /*000c*/ 	.byte	0x04, 0x0a
        /*000e*/ 	.short	(.L_3247 - .L_3246)
	.align		4
.L_3246:
        /*0010*/ 	.word	index@(.nv.constant0._Z25selective_scan_fwd_kernelI32Selective_Scan_fwd_kernel_traitsILi32ELi8ELi1ELb1ELb1ELb0ELb0EN3c108BFloat16EfEEv13SSMParamsBase)
        /*0014*/ 	.short	0x0160
        /*0016*/ 	.short	0x0118


	//----- nvinfo : EIATTR_CBANK_PARAM_SIZE
	.align		4
.L_3247:
        /*0018*/ 	.byte	0x03, 0x19
        /*001a*/ 	.short	0x0118


	//----- nvinfo : EIATTR_KPARAM_INFO
	.align		4
        /*001c*/ 	.byte	0x04, 0x17
        /*001e*/ 	.short	(.L_3249 - .L_3248)
.L_3248:
        /*0020*/ 	.word	0x00000000
        /*0024*/ 	.short	0x0000
        /*0026*/ 	.short	0x0000
        /*0028*/ 	.byte	0x00, 0xf0, 0x61, 0x04


	//----- nvinfo : EIATTR_MAXREG_COUNT
	.align		4
.L_3249:
        /*002c*/ 	.byte	0x03, 0x1b
        /*002e*/ 	.short	0x00ff


	//----- nvinfo : EIATTR_NUM_BARRIERS
	.align		4
        /*0030*/ 	.byte	0x02, 0x4c
        /*0032*/ 	.byte	0x01
	.zero		1


	//----- nvinfo : EIATTR_MERCURY_ISA_VERSION
	.align		4
        /*0034*/ 	.byte	0x03, 0x5f
        /*0036*/ 	.short	0x0000


	//----- nvinfo : EIATTR_COOP_GROUP_MASK_REGIDS
	.align		4
        /*0038*/ 	.byte	0x04, 0x29
        /*003a*/ 	.short	(.L_3251 - .L_3250)


	//   ....[0]....
.L_3250:
        /*003c*/ 	.word	0xffffffff


	//   ....[1]....
        /*0040*/ 	.word	0xffffffff


	//   ....[2]....
        /*0044*/ 	.word	0xffffffff


	//   ....[3]....
        /*0048*/ 	.word	0xffffffff


	//   ....[4]....
        /*004c*/ 	.word	0xffffffff


	//   ....[5]....
        /*0050*/ 	.word	0xffffffff


	//   ....[6]....
        /*0054*/ 	.word	0xffffffff


	//   ....[7]....
        /*0058*/ 	.word	0xffffffff


	//   ....[8]....
        /*005c*/ 	.word	0xffffffff


	//   ....[9]....
        /*0060*/ 	.word	0xffffffff


	//   ....[10]....
        /*0064*/ 	.word	0xffffffff


	//   ....[11]....
        /*0068*/ 	.word	0xffffffff


	//----- nvinfo : EIATTR_COOP_GROUP_INSTR_OFFSETS
	.align		4
.L_3251:
        /*006c*/ 	.byte	0x04, 0x28
        /*006e*/ 	.short	(.L_3253 - .L_3252)


	//   ....[0]....
.L_3252:
        /*0070*/ 	.word	0x00002040


	//   ....[1]....
        /*0074*/ 	.word	0x00002050


	//   ....[2]....
        /*0078*/ 	.word	0x00002080


	//   ....[3]....
        /*007c*/ 	.word	0x000020a0


	//   ....[4]....
        /*0080*/ 	.word	0x000020d0


	//   ....[5]....
        /*0084*/ 	.word	0x000020f0


	//   ....[6]....
        /*0088*/ 	.word	0x00002130


	//   ....[7]....
        /*008c*/ 	.word	0x00002160


	//   ....[8]....
        /*0090*/ 	.word	0x000021a0


	//   ....[9]....
        /*0094*/ 	.word	0x000021c0


	//   ....[10]....
        /*0098*/ 	.word	0x000021f0


	//   ....[11]....
        /*009c*/ 	.word	0x00002230


	//----- nvinfo : EIATTR_EXIT_INSTR_OFFSETS
	.align		4
.L_3253:
        /*00a0*/ 	.byte	0x04, 0x1c
        /*00a2*/ 	.short	(.L_3255 - .L_3254)


	//   ....[0]....
.L_3254:
        /*00a4*/ 	.word	0x000003c0


	//   ....[1]....
        /*00a8*/ 	.word	0x00002690


	//----- nvinfo : EIATTR_MAX_THREADS
	.align		4
.L_3255:
        /*00ac*/ 	.byte	0x04, 0x05
        /*00ae*/ 	.short	(.L_3257 - .L_3256)
.L_3256:
        /*00b0*/ 	.word	0x00000020
        /*00b4*/ 	.word	0x00000001
        /*00b8*/ 	.word	0x00000001


	//----- nvinfo : EIATTR_CRS_STACK_SIZE
	.align		4
.L_3257:
        /*00bc*/ 	.byte	0x04, 0x1e
        /*00be*/ 	.short	(.L_3259 - .L_3258)
.L_3258:
        /*00c0*/ 	.word	0x00000000
.L_3259:


//--------------------- .nv.info._Z25selective_scan_fwd_kernelI32Selective_Scan_fwd_kernel_traitsILi32ELi8ELi1ELb1ELb1ELb0ELb1EN3c108BFloat16EfEEv13SSMParamsBase --------------------------
	.section	.nv.info._Z25selective_scan_fwd_kernelI32Selective_Scan_fwd_kernel_traitsILi32ELi8ELi1ELb1ELb1ELb0ELb1EN3c108BFloat16EfEEv13SSMParamsBase,"",@"SHT_CUDA_INFO"
	.sectionflags	@""
	.align	4


	//----- nvinfo : EIATTR_CUDA_API_VERSION
	.align		4
        /*0000*/ 	.byte	0x04, 0x37
        /*0002*/ 	.short	(.L_3261 - .L_3260)
.L_3260:
        /*0004*/ 	.word	0x00000082


	//----- nvinfo : EIATTR_SW2861232_WAR
	.align		4
.L_3261:
        /*0008*/ 	.byte	0x01, 0x35
	.zero		2


	//----- nvinfo : EIATTR_PARAM_CBANK
	.align		4
        /*000c*/ 	.byte	0x04, 0x0a
        /*000e*/ 	.short	(.L_3263 - .L_3262)
	.align		4
.L_3262:
        /*0010*/ 	.word	index@(.nv.constant0._Z25selective_scan_fwd_kernelI32Selective_Scan_fwd_kernel_traitsILi32ELi8ELi1ELb1ELb1ELb0ELb1EN3c108BFloat16EfEEv13SSMParamsBase)
        /*0014*/ 	.short	0x0160
        /*0016*/ 	.short	0x0118


	//----- nvinfo : EIATTR_CBANK_PARAM_SIZE
	.align		4
.L_3263:
        /*0018*/ 	.byte	0x03, 0x19
        /*001a*/ 	.short	0x0118


	//----- nvinfo : EIATTR_KPARAM_INFO
	.align		4
        /*001c*/ 	.byte	0x04, 0x17
        /*001e*/ 	.short	(.L_3265 - .L_3264)
.L_3264:
        /*0020*/ 	.word	0x00000000
        /*0024*/ 	.short	0x0000
        /*0026*/ 	.short	0x0000
        /*0028*/ 	.byte	0x00, 0xf0, 0x61, 0x04


	//----- nvinfo : EIATTR_MAXREG_COUNT
	.align		4
.L_3265:
        /*002c*/ 	.byte	0x03, 0x1b
        /*002e*/ 	.short	0x00ff


	//----- nvinfo : EIATTR_NUM_BARRIERS
	.align		4
        /*0030*/ 	.byte	0x02, 0x4c
        /*0032*/ 	.byte	0x01
	.zero		1


	//----- nvinfo : EIATTR_MERCURY_ISA_VERSION
	.align		4
        /*0034*/ 	.byte	0x03, 0x5f
        /*0036*/ 	.short	0x0000


	//----- nvinfo : EIATTR_COOP_GROUP_MASK_REGIDS
	.align		4
        /*0038*/ 	.byte	0x04, 0x29
        /*003a*/ 	.short	(.L_3267 - .L_3266)


	//   ....[0]....
.L_3266:
        /*003c*/ 	.word	0xffffffff


	//   ....[1]....
        /*0040*/ 	.word	0xffffffff


	//   ....[2]....
        /*0044*/ 	.word	0xffffffff


	//   ....[3]....
        /*0048*/ 	.word	0xffffffff


	//   ....[4]....
        /*004c*/ 	.word	0xffffffff


	//   ....[5]....
        /*0050*/ 	.word	0xffffffff


	//   ....[6]....
        /*0054*/ 	.word	0xffffffff


	//   ....[7]....
        /*0058*/ 	.word	0xffffffff


	//   ....[8]....
        /*005c*/ 	.word	0xffffffff


	//   ....[9]....
        /*0060*/ 	.word	0xffffffff


	//   ....[10]....
        /*0064*/ 	.word	0xffffffff


	//   ....[11]....
        /*0068*/ 	.word	0xffffffff


	//----- nvinfo : EIATTR_COOP_GROUP_INSTR_OFFSETS
	.align		4
.L_3267:
        /*006c*/ 	.byte	0x04, 0x28
        /*006e*/ 	.short	(.L_3269 - .L_3268)


	//   ....[0]....
.L_3268:
        /*0070*/ 	.word	0x00002050


	//   ....[1]....
        /*0074*/ 	.word	0x00002060


	//   ....[2]....
        /*0078*/ 	.word	0x00002090


	//   ....[3]....
        /*007c*/ 	.word	0x000020b0


	//   ....[4]....
        /*0080*/ 	.word	0x000020e0


	//   ....[5]....
        /*0084*/ 	.word	0x00002100


	//   ....[6]....
        /*0088*/ 	.word	0x00002140


	//   ....[7]....
        /*008c*/ 	.word	0x00002170


	//   ....[8]....
        /*0090*/ 	.word	0x000021b0


	//   ....[9]....
        /*0094*/ 	.word	0x000021d0


	//   ....[10]....
        /*0098*/ 	.word	0x00002200


	//   ....[11]....
        /*009c*/ 	.word	0x00002240


	//----- nvinfo : EIATTR_EXIT_INSTR_OFFSETS
	.align		4
.L_3269:
        /*00a0*/ 	.byte	0x04, 0x1c
        /*00a2*/ 	.short	(.L_3271 - .L_3270)


	//   ....[0]....
.L_3270:
        /*00a4*/ 	.word	0x000003d0


	//   ....[1]....
        /*00a8*/ 	.word	0x00002c30


	//----- nvinfo : EIATTR_MAX_THREADS
	.align		4
.L_3271:
        /*00ac*/ 	.byte	0x04, 0x05
        /*00ae*/ 	.short	(.L_3273 - .L_3272)
.L_3272:
        /*00b0*/ 	.word	0x00000020
        /*00b4*/ 	.word	0x00000001
        /*00b8*/ 	.word	0x00000001


	//----- nvinfo : EIATTR_CRS_STACK_SIZE
	.align		4
.L_3273:
        /*00bc*/ 	.byte	0x04, 0x1e
        /*00be*/ 	.short	(.L_3275 - .L_3274)
.L_3274:
        /*00c0*/ 	.word	0x00000000
.L_3275:


//--------------------- .nv.info._Z25selective_scan_fwd_kernelI32Selective_Scan_fwd_kernel_traitsILi32ELi8ELi1ELb1ELb1ELb1ELb0EN3c108BFloat16EfEEv13SSMParamsBase --------------------------
	.section	.nv.info._Z25selective_scan_fwd_kernelI32Selective_Scan_fwd_kernel_traitsILi32ELi8ELi1ELb1ELb1ELb1ELb0EN3c108BFloat16EfEEv13SSMParamsBase,"",@"SHT_CUDA_INFO"
	.sectionflags	@""
	.align	4


	//----- nvinfo : EIATTR_CUDA_API_VERSION
	.align		4
        /*0000*/ 	.byte	0x04, 0x37
        /*0002*/ 	.short	(.L_3277 - .L_3276)
.L_3276:
        /*0004*/ 	.word	0x00000082


	//----- nvinfo : EIATTR_SW2861232_WAR
	.align		4
.L_3277:
        /*0008*/ 	.byte	0x01, 0x35
	.zero		2


	//----- nvinfo : EIATTR_PARAM_CBANK
	.align		4
        /*000c*/ 	.byte	0x04, 0x0a
        /*000e*/ 	.short	(.L_3279 - .L_3278)
	.align		4
.L_3278:
        /*0010*/ 	.word	index@(.nv.constant0._Z25selective_scan_fwd_kernelI32Selective_Scan_fwd_kernel_traitsILi32ELi8ELi1ELb1ELb1ELb1ELb0EN3c108BFloat16EfEEv13SSMParamsBase)
        /*0014*/ 	.short	0x0160
        /*0016*/ 	.short	0x0118


	//----- nvinfo : EIATTR_CBANK_PARAM_SIZE
	.align		4
.L_3279:
        /*0018*/ 	.byte	0x03, 0x19
        /*001a*/ 	.short	0x0118


	//----- nvinfo : EIATTR_KPARAM_INFO
	.align		4
        /*001c*/ 	.byte	0x04, 0x17
        /*001e*/ 	.short	(.L_3281 - .L_3280)
.L_3280:
        /*0020*/ 	.word	0x00000000
        /*0024*/ 	.short	0x0000
        /*0026*/ 	.short	0x0000
        /*0028*/ 	.byte	0x00, 0xf0, 0x61, 0x04


	//----- nvinfo : EIATTR_MAXREG_COUNT
	.align		4
.L_3281:
        /*002c*/ 	.byte	0x03, 0x1b
        /*002e*/ 	.short	0x00ff


	//----- nvinfo : EIATTR_NUM_BARRIERS
	.align		4
        /*0030*/ 	.byte	0x02, 0x4c
        /*0032*/ 	.byte	0x01
	.zero		1


	//----- nvinfo : EIATTR_MERCURY_ISA_VERSION
	.align		4
        /*0034*/ 	.byte	0x03, 0x5f
        /*0036*/ 	.short	0x0000


	//----- nvinfo : EIATTR_COOP_GROUP_MASK_REGIDS
	.align		4
        /*0038*/ 	.byte	0x04, 0x29
        /*003a*/ 	.short	(.L_3283 - .L_3282)


	//   ....[0]....
.L_3282:
        /*003c*/ 	.word	0xffffffff


	//   ....[1]....
        /*0040*/ 	.word	0xffffffff


	//   ....[2]....
        /*0044*/ 	.word	0xffffffff


	//   ....[3]....
        /*0048*/ 	.word	0xffffffff


	//   ....[4]....
        /*004c*/ 	.word	0xffffffff


	//   ....[5]....
        /*0050*/ 	.word	0xffffffff


	//   ....[6]....
        /*0054*/ 	.word	0xffffffff


	//   ....[7]....
        /*0058*/ 	.word	0xffffffff


	//   ....[8]....
        /*005c*/ 	.word	0xffffffff


	//   ....[9]....
        /*0060*/ 	.word	0xffffffff


	//   ....[10]....
        /*0064*/ 	.word	0xffffffff


	//   ....[11]....
        /*0068*/ 	.word	0xffffffff


	//----- nvinfo : EIATTR_COOP_GROUP_INSTR_OFFSETS
	.align		4
.L_3283:
        /*006c*/ 	.byte	0x04, 0x28
        /*006e*/ 	.short	(.L_3285 - .L_3284)


	//   ....[0]....
.L_3284:
        /*0070*/ 	.word	0x000020e0


	//   ....[1]....
        /*0074*/ 	.word	0x000020f0


	//   ....[2]....
        /*0078*/ 	.word	0x00002120


	//   ....[3]....
        /*007c*/ 	.word	0x00002140


	//   ....[4]....
        /*0080*/ 	.word	0x00002170


	//   ....[5]....
        /*0084*/ 	.word	0x00002190


	//   ....[6]....
        /*0088*/ 	.word	0x000021d0


	//   ....[7]....
        /*008c*/ 	.word	0x00002200


	//   ....[8]....
        /*0090*/ 	.word	0x00002240


	//   ....[9]....
        /*0094*/ 	.word	0x00002260


	//   ....[10]....
        /*0098*/ 	.word	0x00002290


	//   ....[11]....
        /*009c*/ 	.word	0x000022d0


	//----- nvinfo : EIATTR_EXIT_INSTR_OFFSETS
	.align		4
.L_3285:
        /*00a0*/ 	.byte	0x04, 0x1c
        /*00a2*/ 	.short	(.L_3287 - .L_3286)


	//   ....[0]....
.L_3286:
        /*00a4*/ 	.word	0x00000400


	//   ....[1]....
        /*00a8*/ 	.word	0x000027d0


	//----- nvinfo : EIATTR_MAX_THREADS
	.align		4
.L_3287:
        /*00ac*/ 	.byte	0x04, 0x05
        /*00ae*/ 	.short	(.L_3289 - .L_3288)
.L_3288:
        /*00b0*/ 	.word	0x00000020
        /*00b4*/ 	.word	0x00000001
        /*00b8*/ 	.word	0x00000001


	//----- nvinfo : EIATTR_CRS_STACK_SIZE
	.align		4
.L_3289:
        /*00bc*/ 	.byte	0x04, 0x1e
        /*00be*/ 	.short	(.L_3291 - .L_3290)
.L_3290:
        /*00c0*/ 	.word	0x00000000
.L_3291:


//--------------------- .nv.info._Z25selective_scan_fwd_kernelI32Selective_Scan_fwd_kernel_traitsILi32ELi8ELi1ELb1ELb1ELb1ELb1EN3c108BFloat16EfEEv13SSMParamsBase --------------------------
	.section	.nv.info._Z25selective_scan_fwd_kernelI32Selective_Scan_fwd_kernel_traitsILi32ELi8ELi1ELb1ELb1ELb1ELb1EN3c108BFloat16EfEEv13SSMParamsBase,"",@"SHT_CUDA_INFO"
	.sectionflags	@""
	.align	4


	//----- nvinfo : EIATTR_CUDA_API_VERSION
	.align		4
        /*0000*/ 	.byte	0x04, 0x37
        /*0002*/ 	.short	(.L_3293 - .L_3292)
.L_3292:
        /*0004*/ 	.word	0x00000082


	//----- nvinfo : EIATTR_SW2861232_WAR
	.align		4
.L_3293:
        /*0008*/ 	.byte	0x01, 0x35
	.zero		2


	//----- nvinfo : EIATTR_PARAM_CBANK
	.align		4
        /*000c*/ 	.byte	0x04, 0x0a
        /*000e*/ 	.short	(.L_3295 - .L_3294)
	.align		4
.L_3294:
        /*0010*/ 	.word	index@(.nv.constant0._Z25selective_scan_fwd_kernelI32Selective_Scan_fwd_kernel_traitsILi32ELi8ELi1ELb1ELb1ELb1ELb1EN3c108BFloat16EfEEv13SSMParamsBase)
        /*0014*/ 	.short	0x0160
        /*0016*/ 	.short	0x0118


	//----- nvinfo : EIATTR_CBANK_PARAM_SIZE
	.align		4
.L_3295:
        /*0018*/ 	.byte	0x03, 0x19
        /*001a*/ 	.short	0x0118


	//----- nvinfo : EIATTR_KPARAM_INFO
	.align		4
        /*001c*/ 	.byte	0x04, 0x17
        /*001e*/ 	.short	(.L_3297 - .L_3296)
.L_3296:
        /*0020*/ 	.word	0x00000000
        /*0024*/ 	.short	0x0000
        /*0026*/ 	.short	0x0000
        /*0028*/ 	.byte	0x00, 0xf0, 0x61, 0x04


	//----- nvinfo : EIATTR_MAXREG_COUNT
	.align		4
.L_3297:
        /*002c*/ 	.byte	0x03, 0x1b
        /*002e*/ 	.short	0x00ff


	//----- nvinfo : EIATTR_NUM_BARRIERS
	.align		4
        /*0030*/ 	.byte	0x02, 0x4c
        /*0032*/ 	.byte	0x01
	.zero		1


	//----- nvinfo : EIATTR_MERCURY_ISA_VERSION
	.align		4
        /*0034*/ 	.byte	0x03, 0x5f
        /*0036*/ 	.short	0x0000


	//----- nvinfo : EIATTR_COOP_GROUP_MASK_REGIDS
	.align		4
        /*0038*/ 	.byte	0x04, 0x29
        /*003a*/ 	.short	(.L_3299 - .L_3298)


	//   ....[0]....
.L_3298:
        /*003c*/ 	.word	0xffffffff


	//   ....[1]....
        /*0040*/ 	.word	0xffffffff


	//   ....[2]....
        /*0044*/ 	.word	0xffffffff


	//   ....[3]....
        /*0048*/ 	.word	0xffffffff


	//   ....[4]....
        /*004c*/ 	.word	0xffffffff


	//   ....[5]....
        /*0050*/ 	.word	0xffffffff


	//   ....[6]....
        /*0054*/ 	.word	0xffffffff


	//   ....[7]....
        /*0058*/ 	.word	0xffffffff


	//   ....[8]....
        /*005c*/ 	.word	0xffffffff


	//   ....[9]....
        /*0060*/ 	.word	0xffffffff


	//   ....[10]....
        /*0064*/ 	.word	0xffffffff


	//   ....[11]....
        /*0068*/ 	.word	0xffffffff


	//----- nvinfo : EIATTR_COOP_GROUP_INSTR_OFFSETS
	.align		4
.L_3299:
        /*006c*/ 	.byte	0x04, 0x28
        /*006e*/ 	.short	(.L_3301 - .L_3300)


	//   ....[0]....
.L_3300:
        /*0070*/ 	.word	0x000020e0


	//   ....[1]....
        /*0074*/ 	.word	0x000020f0


	//   ....[2]....
        /*0078*/ 	.word	0x00002120


	//   ....[3]....
        /*007c*/ 	.word	0x00002140


	//   ....[4]....
        /*0080*/ 	.word	0x00002170


	//   ....[5]....
        /*0084*/ 	.word	0x00002190


	//   ....[6]....
        /*0088*/ 	.word	0x000021d0


	//   ....[7]....
        /*008c*/ 	.word	0x00002200


	//   ....[8]....
        /*0090*/ 	.word	0x00002240


	//   ....[9]....
        /*0094*/ 	.word	0x00002260


	//   ....[10]....
        /*0098*/ 	.word	0x00002290


	//   ....[11]....
        /*009c*/ 	.word	0x000022d0


	//----- nvinfo : EIATTR_EXIT_INSTR_OFFSETS
	.align		4
.L_3301:
        /*00a0*/ 	.byte	0x04, 0x1c
        /*00a2*/ 	.short	(.L_3303 - .L_3302)


	//   ....[0]....
.L_3302:
        /*00a4*/ 	.word	0x00000400


	//   ....[1]....
        /*00a8*/ 	.word	0x00002d60


	//----- nvinfo : EIATTR_MAX_THREADS
	.align		4
.L_3303:
        /*00ac*/ 	.byte	0x04, 0x05
        /*00ae*/ 	.short	(.L_3305 - .L_3304)
.L_3304:
        /*00b0*/ 	.word	0x00000020
        /*00b4*/ 	.word	0x00000001
        /*00b8*/ 	.word	0x00000001


	//----- nvinfo : EIATTR_CRS_STACK_SIZE
	.align		4
.L_3305:
        /*00bc*/ 	.byte	0x04, 0x1e
        /*00be*/ 	.short	(.L_3307 - .L_3306)
.L_3306:
        /*00c0*/ 	.word	0x00000000
.L_3307:


//--------------------- .nv.info._Z25selective_scan_fwd_kernelI32Selective_Scan_fwd_kernel_traitsILi32ELi4ELi1ELb0ELb0ELb0ELb0EN3c108BFloat16EfEEv13SSMParamsBase --------------------------
	.section	.nv.info._Z25selective_scan_fwd_kernelI32Selective_Scan_fwd_kernel_traitsILi32ELi4ELi1ELb0ELb0ELb0ELb0EN3c108BFloat16EfEEv13SSMParamsBase,"",@"SHT_CUDA_INFO"
	.sectionflags	@""
	.align	4


	//----- nvinfo : EIATTR_CUDA_API_VERSION
	.align		4
        /*0000*/ 	.byte	0x04, 0x37
        /*0002*/ 	.short	(.L_3309 - .L_3308)
.L_3308:
        /*0004*/ 	.word	0x00000082


	//----- nvinfo : EIATTR_SW2861232_WAR
	.align		4
.L_3309:
        /*0008*/ 	.byte	0x01, 0x35
	.zero		2


	//----- nvinfo : EIATTR_PARAM_CBANK
	.align		4
        /*000c*/ 	.byte	0x04, 0x0a
        /*000e*/ 	.short	(.L_3311 - .L_3310)
	.align		4
.L_3310:
        /*0010*/ 	.word	index@(.nv.constant0._Z25selective_scan_fwd_kernelI32Selective_Scan_fwd_kernel_traitsILi32ELi4ELi1ELb0ELb0ELb0ELb0EN3c108BFloat16EfEEv13SSMParamsBase)
        /*0014*/ 	.short	0x0160
        /*0016*/ 	.short	0x0118


	//----- nvinfo : EIATTR_CBANK_PARAM_SIZE
	.align		4
.L_3311:
        /*0018*/ 	.byte	0x03, 0x19
        /*001a*/ 	.short	0x0118


	//----- nvinfo : EIATTR_KPARAM_INFO
	.align		4
        /*001c*/ 	.byte	0x04, 0x17
        /*001e*/ 	.short	(.L_3313 - .L_3312)
.L_3312:
        /*0020*/ 	.word	0x00000000
        /*0024*/ 	.short	0x0000
        /*0026*/ 	.short	0x0000
        /*0028*/ 	.byte	0x00, 0xf0, 0x61, 0x04


	//----- nvinfo : EIATTR_MAXREG_COUNT
	.align		4
.L_3313:
        /*002c*/ 	.byte	0x03, 0x1b
        /*002e*/ 	.short	0x00ff


	//----- nvinfo : EIATTR_NUM_BARRIERS
	.align		4
        /*0030*/ 	.byte	0x02, 0x4c
        /*0032*/ 	.byte	0x01
	.zero		1


	//----- nvinfo : EIATTR_MERCURY_ISA_VERSION
	.align		4
        /*0034*/ 	.byte	0x03, 0x5f
        /*0036*/ 	.short	0x0000


	//----- nvinfo : EIATTR_COOP_GROUP_MASK_REGIDS
	.align		4
        /*0038*/ 	.byte	0x04, 0x29
        /*003a*/ 	.short	(.L_3315 - .L_3314)


	//   ....[0]....
.L_3314:
        /*003c*/ 	.word	0xffffffff


	//   ....[1]....
        /*0040*/ 	.word	0xffffffff


	//   ....[2]....
        /*0044*/ 	.word	0xffffffff


	//   ....[3]....
        /*0048*/ 	.word	0xffffffff


	//   ....[4]....
        /*004c*/ 	.word	0xffffffff


	//   ....[5]....
        /*0050*/ 	.word	0xffffffff


	//   ....[6]....
        /*0054*/ 	.word	0xffffffff


	//   ....[7]....
        /*0058*/ 	.word	0xffffffff


	//   ....[8]....
        /*005c*/ 	.word	0xffffffff


	//   ....[9]....
        /*0060*/ 	.word	0xffffffff


	//   ....[10]....
        /*0064*/ 	.word	0xffffffff


	//   ....[11]....
        /*0068*/ 	.word	0xffffffff


	//   ....[12]....
        /*006c*/ 	.word	0xffffffff


	//   ....[13]....
        /*0070*/ 	.word	0xffffffff


	//   ....[14]....
        /*0074*/ 	.word	0xffffffff


	//----- nvinfo : EIATTR_COOP_GROUP_INSTR_OFFSETS
	.align		4
.L_3315:
        /*0078*/ 	.byte	0x04, 0x28
        /*007a*/ 	.short	(.L_3317 - .L_3316)


	//   ....[0]....
.L_3316:
        /*007c*/ 	.word	0x00000560


	//   ....[1]....
        /*0080*/ 	.word	0x000006d0


	//   ....[2]....
        /*0084*/ 	.word	0x00001520


	//   ....[3]....
        /*0088*/ 	.word	0x00001530


	//   ....[4]....
        /*008c*/ 	.word	0x00001570


	//   ....[5]....
        /*0090*/ 	.word	0x00001580


	//   ....[6]....
        /*0094*/ 	.word	0x000015c0


	//   ....[7]....
        /*0098*/ 	.word	0x000015d0


	//   ....[8]....
        /*009c*/ 	.word	0x00001620


	//   ....[9]....
        /*00a0*/ 	.word	0x00001630


	//   ....[10]....
        /*00a4*/ 	.word	0x000016b0


	//   ....[11]....
        /*00a8*/ 	.word	0x000016c0


	//   ....[12]....
        /*00ac*/ 	.word	0x00001770


	//   ....[13]....
        /*00b0*/ 	.word	0x00001780


	//   ....[14]....
        /*00b4*/ 	.word	0x00001aa0


	//----- nvinfo : EIATTR_EXIT_INSTR_OFFSETS
	.align		4
.L_3317:
        /*00b8*/ 	.byte	0x04, 0x1c
        /*00ba*/ 	.short	(.L_3319 - .L_3318)


	//   ....[0]....
.L_3318:
        /*00bc*/ 	.word	0x00000130


	//   ....[1]....
        /*00c0*/ 	.word	0x00001df0


	//----- nvinfo : EIATTR_MAX_THREADS
	.align		4
.L_3319:
        /*00c4*/ 	.byte	0x04, 0x05
        /*00c6*/ 	.short	(.L_3321 - .L_3320)
.L_3320:
        /*00c8*/ 	.word	0x00000020
        /*00cc*/ 	.word	0x00000001
        /*00d0*/ 	.word	0x00000001


	//----- nvinfo : EIATTR_CRS_STACK_SIZE
	.align		4
.L_3321:
        /*00d4*/ 	.byte	0x04, 0x1e
        /*00d6*/ 	.short	(.L_3323 - .L_3322)
.L_3322:
        /*00d8*/ 	.word	0x00000000
.L_3323:


//--------------------- .nv.info._Z25selective_scan_fwd_kernelI32Selective_Scan_fwd_kernel_traitsILi32ELi4ELi1ELb0ELb0ELb0ELb1EN3c108BFloat16EfEEv13SSMParamsBase --------------------------
	.section	.nv.info._Z25selective_scan_fwd_kernelI32Selective_Scan_fwd_kernel_traitsILi32ELi4ELi1ELb0ELb0ELb0ELb1EN3c108BFloat16EfEEv13SSMParamsBase,"",@"SHT_CUDA_INFO"
	.sectionflags	@""
	.align	4


	//----- nvinfo : EIATTR_CUDA_API_VERSION
	.align		4
        /*0000*/ 	.byte	0x04, 0x37
        /*0002*/ 	.short	(.L_3325 - .L_3324)
.L_3324:
        /*0004*/ 	.word	0x00000082


	//----- nvinfo : EIATTR_SW2861232_WAR
	.align		4
.L_3325:
        /*0008*/ 	.byte	0x01, 0x35
	.zero		2


	//----- nvinfo : EIATTR_PARAM_CBANK
	.align		4
        /*000c*/ 	.byte	0x04, 0x0a
        /*000e*/ 	.short	(.L_3327 - .L_3326)
	.align		4
.L_3326:
        /*0010*/ 	.word	index@(.nv.constant0._Z25selective_scan_fwd_kernelI32Selective_Scan_fwd_kernel_traitsILi32ELi4ELi1ELb0ELb0ELb0ELb1EN3c108BFloat16EfEEv13SSMParamsBase)
        /*0014*/ 	.short	0x0160
        /*0016*/ 	.short	0x0118


	//----- nvinfo : EIATTR_CBANK_PARAM_SIZE
	.align		4
.L_3327:
        /*0018*/ 	.byte	0x03, 0x19
        /*001a*/ 	.short	0x0118


	//----- nvinfo : EIATTR_KPARAM_INFO
	.align		4
        /*001c*/ 	.byte	0x04, 0x17
        /*001e*/ 	.short	(.L_3329 - .L_3328)
.L_3328:
        /*0020*/ 	.word	0x00000000
        /*0024*/ 	.short	0x0000
        /*0026*/ 	.short	0x0000
        /*0028*/ 	.byte	0x00, 0xf0, 0x61, 0x04


	//----- nvinfo : EIATTR_MAXREG_COUNT
	.align		4
.L_3329:
        /*002c*/ 	.byte	0x03, 0x1b
        /*002e*/ 	.short	0x00ff


	//----- nvinfo : EIATTR_NUM_BARRIERS
	.align		4
        /*0030*/ 	.byte	0x02, 0x4c
        /*0032*/ 	.byte	0x01
	.zero		1


	//----- nvinfo : EIATTR_MERCURY_ISA_VERSION
	.align		4
        /*0034*/ 	.byte	0x03, 0x5f
        /*0036*/ 	.short	0x0000


	//----- nvinfo : EIATTR_COOP_GROUP_MASK_REGIDS
	.align		4
        /*0038*/ 	.byte	0x04, 0x29
        /*003a*/ 	.short	(.L_3331 - .L_3330)


	//   ....[0]....
.L_3330:
        /*003c*/ 	.word	0xffffffff


	//   ....[1]....
        /*0040*/ 	.word	0xffffffff


	//   ....[2]....
        /*0044*/ 	.word	0xffffffff


	//   ....[3]....
        /*0048*/ 	.word	0xffffffff


	//   ....[4]....
        /*004c*/ 	.word	0xffffffff


	//   ....[5]....
        /*0050*/ 	.word	0xffffffff


	//   ....[6]....
        /*0054*/ 	.word	0xffffffff


	//   ....[7]....
        /*0058*/ 	.word	0xffffffff


	//   ....[8]....
        /*005c*/ 	.word	0xffffffff


	//   ....[9]....
        /*0060*/ 	.word	0xffffffff


	//   ....[10]....
        /*0064*/ 	.word	0xffffffff


	//   ....[11]....
        /*0068*/ 	.word	0xffffffff


	//   ....[12]....
        /*006c*/ 	.word	0xffffffff


	//   ....[13]....
        /*0070*/ 	.word	0xffffffff


	//   ....[14]....
        /*0074*/ 	.word	0xffffffff


	//   ....[15]....
        /*0078*/ 	.word	0xffffffff


	//   ....[16]....
        /*007c*/ 	.word	0xffffffff


	//----- nvinfo : EIATTR_COOP_GROUP_INSTR_OFFSETS
	.align		4
.L_3331:
        /*0080*/ 	.byte	0x04, 0x28
        /*0082*/ 	.short	(.L_3333 - .L_3332)


	//   ....[0]....
.L_3332:
        /*0084*/ 	.word	0x00000530


	//   ....[1]....
        /*0088*/ 	.word	0x000006c0


	//   ....[2]....
        /*008c*/ 	.word	0x00001500


	//   ....[3]....
        /*0090*/ 	.word	0x00001510


	//   ....[4]....
        /*0094*/ 	.word	0x00001550


	//   ....[5]....
        /*0098*/ 	.word	0x00001560


	//   ....[6]....
        /*009c*/ 	.word	0x000015a0


	//   ....[7]....
        /*00a0*/ 	.word	0x000015b0


	//   ....[8]....
        /*00a4*/ 	.word	0x00001600


	//   ....[9]....
        /*00a8*/ 	.word	0x00001610


	//   ....[10]....
        /*00ac*/ 	.word	0x00001690


	//   ....[11]....
        /*00b0*/ 	.word	0x000016a0


	//   ....[12]....
        /*00b4*/ 	.word	0x00001750


	//   ....[13]....
        /*00b8*/ 	.word	0x00001760


	//   ....[14]....
        /*00bc*/ 	.word	0x00001ac0


	//   ....[15]....
        /*00c0*/ 	.word	0x00001fd0


	//   ....[16]....
        /*00c4*/ 	.word	0x000021f0


	//----- nvinfo : EIATTR_EXIT_INSTR_OFFSETS
	.align		4
.L_3333:
        /*00c8*/ 	.byte	0x04, 0x1c
        /*00ca*/ 	.short	(.L_3335 - .L_3334)


	//   ....[0]....
.L_3334:
        /*00cc*/ 	.word	0x00000120


	//   ....[1]....
        /*00d0*/ 	.word	0x00002500


	//----- nvinfo : EIATTR_MAX_THREADS
	.align		4
.L_3335:
        /*00d4*/ 	.byte	0x04, 0x05
        /*00d6*/ 	.short	(.L_3337 - .L_3336)
.L_3336:
        /*00d8*/ 	.word	0x00000020
        /*00dc*/ 	.word	0x00000001
        /*00e0*/ 	.word	0x00000001


	//----- nvinfo : EIATTR_CRS_STACK_SIZE
	.align		4
.L_3337:
        /*00e4*/ 	.byte	0x04, 0x1e
        /*00e6*/ 	.short	(.L_3339 - .L_3338)
.L_3338:
        /*00e8*/ 	.word	0x00000000
.L_3339:


//--------------------- .nv.info._Z25selective_scan_fwd_kernelI32Selective_Scan_fwd_kernel_traitsILi32ELi4ELi1ELb0ELb0ELb1ELb0EN3c108BFloat16EfEEv13SSMParamsBase --------------------------
	.section	.nv.info._Z25selective_scan_fwd_kernelI32Selective_Scan_fwd_kernel_traitsILi32ELi4ELi1ELb0ELb0ELb1ELb0EN3c108BFloat16EfEEv13SSMParamsBase,"",@"SHT_CUDA_INFO"
	.sectionflags	@""
	.align	4


	//----- nvinfo : EIATTR_CUDA_API_VERSION
	.align		4
        /*0000*/ 	.byte	0x04, 0x37
        /*0002*/ 	.short	(.L_3341 - .L_3340)
.L_3340:
        /*0004*/ 	.word	0x00000082


	//----- nvinfo : EIATTR_SW2861232_WAR
	.align		4
.L_3341:
        /*0008*/ 	.byte	0x01, 0x35
	.zero		2


	//----- nvinfo : EIATTR_PARAM_CBANK
	.align		4
        /*000c*/ 	.byte	0x04, 0x0a
        /*000e*/ 	.short	(.L_3343 - .L_3342)
	.align		4
.L_3342:
        /*0010*/ 	.word	index@(.nv.constant0._Z25selective_scan_fwd_kernelI32Selective_Scan_fwd_kernel_traitsILi32ELi4ELi1ELb0ELb0ELb1ELb0EN3c108BFloat16EfEEv13SSMParamsBase)
        /*0014*/ 	.short	0x0160
        /*0016*/ 	.short	0x0118


	//----- nvinfo : EIATTR_CBANK_PARAM_SIZE
	.align		4
.L_3343:
        /*0018*/ 	.byte	0x03, 0x19
        /*001a*/ 	.short	0x0118


	//----- nvinfo : EIATTR_KPARAM_INFO
	.align		4
        /*001c*/ 	.byte	0x04, 0x17
        /*001e*/ 	.short	(.L_3345 - .L_3344)
.L_3344:
        /*0020*/ 	.word	0x00000000
        /*0024*/ 	.short	0x0000
        /*0026*/ 	.short	0x0000
        /*0028*/ 	.byte	0x00, 0xf0, 0x61, 0x04


	//----- nvinfo : EIATTR_MAXREG_COUNT
	.align		4
.L_3345:
        /*002c*/ 	.byte	0x03, 0x1b
        /*002e*/ 	.short	0x00ff


	//----- nvinfo : EIATTR_NUM_BARRIERS
	.align		4
        /*0030*/ 	.byte	0x02, 0x4c
        /*0032*/ 	.byte	0x01
	.zero		1


	//----- nvinfo : EIATTR_MERCURY_ISA_VERSION
	.align		4
        /*0034*/ 	.byte	0x03, 0x5f
        /*0036*/ 	.short	0x0000


	//----- nvinfo : EIATTR_COOP_GROUP_MASK_REGIDS
	.align		4
        /*0038*/ 	.byte	0x04, 0x29
        /*003a*/ 	.short	(.L_3347 - .L_3346)


	//   ....[0]....
.L_3346:
        /*003c*/ 	.word	0xffffffff


	//   ....[1]....
        /*0040*/ 	.word	0xffffffff


	//   ....[2]....
        /*0044*/ 	.word	0xffffffff


	//   ....[3]....
        /*0048*/ 	.word	0xffffffff


	//   ....[4]....
        /*004c*/ 	.word	0xffffffff


	//   ....[5]....
        /*0050*/ 	.word	0xffffffff


	//   ....[6]....
        /*0054*/ 	.word	0xffffffff


	//   ....[7]....
        /*0058*/ 	.word	0xffffffff


	//   ....[8]....
        /*005c*/ 	.word	0xffffffff


	//   ....[9]....
        /*0060*/ 	.word	0xffffffff


	//   ....[10]....
        /*0064*/ 	.word	0xffffffff


	//   ....[11]....
        /*0068*/ 	.word	0xffffffff


	//   ....[12]....
        /*006c*/ 	.word	0xffffffff


	//   ....[13]....
        /*0070*/ 	.word	0xffffffff


	//   ....[14]....
        /*0074*/ 	.word	0xffffffff


	//   ....[15]....
        /*0078*/ 	.word	0xffffffff


	//----- nvinfo : EIATTR_COOP_GROUP_INSTR_OFFSETS
	.align		4
.L_3347:
        /*007c*/ 	.byte	0x04, 0x28
        /*007e*/ 	.short	(.L_3349 - .L_3348)


	//   ....[0]....
.L_3348:
        /*0080*/ 	.word	0x00000820


	//   ....[1]....
        /*0084*/ 	.word	0x00000900


	//   ....[2]....
        /*0088*/ 	.word	0x000017d0


	//   ....[3]....
        /*008c*/ 	.word	0x00001870


	//   ....[4]....
        /*0090*/ 	.word	0x00001880


	//   ....[5]....
        /*0094*/ 	.word	0x000018c0


	//   ....[6]....
        /*0098*/ 	.word	0x000018d0


	//   ....[7]....
        /*009c*/ 	.word	0x00001910


	//   ....[8]....
        /*00a0*/ 	.word	0x00001920


	//   ....[9]....
        /*00a4*/ 	.word	0x00001960


	//   ....[10]....
        /*00a8*/ 	.word	0x00001970


	//   ....[11]....
        /*00ac*/ 	.word	0x000019f0


	//   ....[12]....
        /*00b0*/ 	.word	0x00001a00


	//   ....[13]....
        /*00b4*/ 	.word	0x00001ab0


	//   ....[14]....
        /*00b8*/ 	.word	0x00001ac0


	//   ....[15]....
        /*00bc*/ 	.word	0x00001dd0


	//----- nvinfo : EIATTR_EXIT_INSTR_OFFSETS
	.align		4
.L_3349:
        /*00c0*/ 	.byte	0x04, 0x1c
        /*00c2*/ 	.short	(.L_3351 - .L_3350)


	//   ....[0]....
.L_3350:
        /*00c4*/ 	.word	0x00000230


	//   ....[1]....
        /*00c8*/ 	.word	0x00002100


	//----- nvinfo : EIATTR_MAX_THREADS
	.align		4
.L_3351:
        /*00cc*/ 	.byte	0x04, 0x05
        /*00ce*/ 	.short	(.L_3353 - .L_3352)
.L_3352:
        /*00d0*/ 	.word	0x00000020
        /*00d4*/ 	.word	0x00000001
        /*00d8*/ 	.word	0x00000001


	//----- nvinfo : EIATTR_CRS_STACK_SIZE
	.align		4
.L_3353:
        /*00dc*/ 	.byte	0x04, 0x1e
        /*00de*/ 	.short	(.L_3355 - .L_3354)
.L_3354:
        /*00e0*/ 	.word	0x00000000
.L_3355:


//--------------------- .nv.info._Z25selective_scan_fwd_kernelI32Selective_Scan_fwd_kernel_traitsILi32ELi4ELi1ELb0ELb0ELb1ELb1EN3c108BFloat16EfEEv13SSMParamsBase --------------------------
	.section	.nv.info._Z25selective_scan_fwd_kernelI32Selective_Scan_fwd_kernel_traitsILi32ELi4ELi1ELb0ELb0ELb1ELb1EN3c108BFloat16EfEEv13SSMParamsBase,"",@"SHT_CUDA_INFO"
	.sectionflags	@""
	.align	4


	//----- nvinfo : EIATTR_CUDA_API_VERSION
	.align		4
        /*0000*/ 	.byte	0x04, 0x37
        /*0002*/ 	.short	(.L_3357 - .L_3356)
.L_3356:
        /*0004*/ 	.word	0x00000082


	//----- nvinfo : EIATTR_SW2861232_WAR
	.align		4
.L_3357:
        /*0008*/ 	.byte	0x01, 0x35
	.zero		2


	//----- nvinfo : EIATTR_PARAM_CBANK
	.align		4
        /*000c*/ 	.byte	0x04, 0x0a
        /*000e*/ 	.short	(.L_3359 - .L_3358)
	.align		4
.L_3358:
        /*0010*/ 	.word	index@(.nv.constant0._Z25selective_scan_fwd_kernelI32Selective_Scan_fwd_kernel_traitsILi32ELi4ELi1ELb0ELb0ELb1ELb1EN3c108BFloat16EfEEv13SSMParamsBase)
        /*0014*/ 	.short	0x0160
        /*0016*/ 	.short	0x0118


	//----- nvinfo : EIATTR_CBANK_PARAM_SIZE
	.align		4
.L_3359:
        /*0018*/ 	.byte	0x03, 0x19
        /*001a*/ 	.short	0x0118


	//----- nvinfo : EIATTR_KPARAM_INFO
	.align		4
        /*001c*/ 	.byte	0x04, 0x17
        /*001e*/ 	.short	(.L_3361 - .L_3360)
.L_3360:
        /*0020*/ 	.word	0x00000000
        /*0024*/ 	.short	0x0000
        /*0026*/ 	.short	0x0000
        /*0028*/ 	.byte	0x00, 0xf0, 0x61, 0x04


	//----- nvinfo : EIATTR_MAXREG_COUNT
	.align		4
.L_3361:
        /*002c*/ 	.byte	0x03, 0x1b
        /*002e*/ 	.short	0x00ff


	//----- nvinfo : EIATTR_NUM_BARRIERS
	.align		4
        /*0030*/ 	.byte	0x02, 0x4c
        /*0032*/ 	.byte	0x01
	.zero		1


	//----- nvinfo : EIATTR_MERCURY_ISA_VERSION
	.align		4
        /*0034*/ 	.byte	0x03, 0x5f
        /*0036*/ 	.short	0x0000


	//----- nvinfo : EIATTR_COOP_GROUP_MASK_REGIDS
	.align		4
        /*0038*/ 	.byte	0x04, 0x29
        /*003a*/ 	.short	(.L_3363 - .L_3362)


	//   ....[0]....
.L_3362:
        /*003c*/ 	.word	0xffffffff


	//   ....[1]....
        /*0040*/ 	.word	0xffffffff


	//   ....[2]....
        /*0044*/ 	.word	0xffffffff


	//   ....[3]....
        /*0048*/ 	.word	0xffffffff


	//   ....[4]....
        /*004c*/ 	.word	0xffffffff


	//   ....[5]....
        /*0050*/ 	.word	0xffffffff


	//   ....[6]....
        /*0054*/ 	.word	0xffffffff


	//   ....[7]....
        /*0058*/ 	.word	0xffffffff


	//   ....[8]....
        /*005c*/ 	.word	0xffffffff


	//   ....[9]....
        /*0060*/ 	.word	0xffffffff


	//   ....[10]....
        /*0064*/ 	.word	0xffffffff


	//   ....[11]....
        /*0068*/ 	.word	0xffffffff


	//   ....[12]....
        /*006c*/ 	.word	0xffffffff


	//   ....[13]....
        /*0070*/ 	.word	0xffffffff


	//   ....[14]....
        /*0074*/ 	.word	0xffffffff


	//   ....[15]....
        /*0078*/ 	.word	0xffffffff


	//   ....[16]....
        /*007c*/ 	.word	0xffffffff


	//   ....[17]....
        /*0080*/ 	.word	0xffffffff


	//----- nvinfo : EIATTR_COOP_GROUP_INSTR_OFFSETS
	.align		4
.L_3363:
        /*0084*/ 	.byte	0x04, 0x28
        /*0086*/ 	.short	(.L_3365 - .L_3364)


	//   ....[0]....
.L_3364:
        /*0088*/ 	.word	0x000007f0


	//   ....[1]....
        /*008c*/ 	.word	0x000008e0


	//   ....[2]....
        /*0090*/ 	.word	0x000016a0


	//   ....[3]....
        /*0094*/ 	.word	0x000018b0


	//   ....[4]....
        /*0098*/ 	.word	0x000018c0


	//   ....[5]....
        /*009c*/ 	.word	0x000018f0


	//   ....[6]....
        /*00a0*/ 	.word	0x00001910


	//   ....[7]....
        /*00a4*/ 	.word	0x00001940


	//   ....[8]....
        /*00a8*/ 	.word	0x00001960


	//   ....[9]....
        /*00ac*/ 	.word	0x00001990


	//   ....[10]....
        /*00b0*/ 	.word	0x000019b0


	//   ....[11]....
        /*00b4*/ 	.word	0x000019e0


	//   ....[12]....
        /*00b8*/ 	.word	0x00001a00


	//   ....[13]....
        /*00bc*/ 	.word	0x00001a30


	//   ....[14]....
        /*00c0*/ 	.word	0x00001a80


	//   ....[15]....
        /*00c4*/ 	.word	0x00001e30


	//   ....[16]....
        /*00c8*/ 	.word	0x000022a0


	//   ....[17]....
        /*00cc*/ 	.word	0x000024f0


	//----- nvinfo : EIATTR_EXIT_INSTR_OFFSETS
	.align		4
.L_3365:
        /*00d0*/ 	.byte	0x04, 0x1c
        /*00d2*/ 	.short	(.L_3367 - .L_3366)


	//   ....[0]....
.L_3366:
        /*00d4*/ 	.word	0x00000220


	//   ....[1]....
        /*00d8*/ 	.word	0x000027f0


	//----- nvinfo : EIATTR_MAX_THREADS
	.align		4
.L_3367:
        /*00dc*/ 	.byte	0x04, 0x05
        /*00de*/ 	.short	(.L_3369 - .L_3368)
.L_3368:
        /*00e0*/ 	.word	0x00000020
        /*00e4*/ 	.word	0x00000001
        /*00e8*/ 	.word	0x00000001


	//----- nvinfo : EIATTR_CRS_STACK_SIZE
	.align		4
.L_3369:
        /*00ec*/ 	.byte	0x04, 0x1e
        /*00ee*/ 	.short	(.L_3371 - .L_3370)
.L_3370:
        /*00f0*/ 	.word	0x00000000
.L_3371:


//--------------------- .nv.info._Z25selective_scan_fwd_kernelI32Selective_Scan_fwd_kernel_traitsILi32ELi4ELi1ELb0ELb1ELb0ELb0EN3c108BFloat16EfEEv13SSMParamsBase --------------------------
	.section	.nv.info._Z25selective_scan_fwd_kernelI32Selective_Scan_fwd_kernel_traitsILi32ELi4ELi1ELb0ELb1ELb0ELb0EN3c108BFloat16EfEEv13SSMParamsBase,"",@"SHT_CUDA_INFO"
	.sectionflags	@""
	.align	4


	//----- nvinfo : EIATTR_CUDA_API_VERSION
	.align		4
        /*0000*/ 	.byte	0x04, 0x37
        /*0002*/ 	.short	(.L_3373 - .L_3372)
.L_3372:
        /*0004*/ 	.word	0x00000082


	//----- nvinfo : EIATTR_SW2861232_WAR
	.align		4
.L_3373:
        /*0008*/ 	.byte	0x01, 0x35
	.zero		2


	//----- nvinfo : EIATTR_PARAM_CBANK
	.align		4
        /*000c*/ 	.byte	0x04, 0x0a
        /*000e*/ 	.short	(.L_3375 - .L_3374)
	.align		4
.L_3374:
        /*0010*/ 	.word	index@(.nv.constant0._Z25selective_scan_fwd_kernelI32Selective_Scan_fwd_kernel_traitsILi32ELi4ELi1ELb0ELb1ELb0ELb0EN3c108BFloat16EfEEv13SSMParamsBase)
        /*0014*/ 	.short	0x0160
        /*0016*/ 	.short	0x0118


	//----- nvinfo : EIATTR_CBANK_PARAM_SIZE
	.align		4
.L_3375:
        /*0018*/ 	.byte	0x03, 0x19
        /*001a*/ 	.short	0x0118


	//----- nvinfo : EIATTR_KPARAM_INFO
	.align		4
        /*001c*/ 	.byte	0x04, 0x17
        /*001e*/ 	.short	(.L_3377 - .L_3376)
.L_3376:
        /*0020*/ 	.word	0x00000000
        /*0024*/ 	.short	0x0000
        /*0026*/ 	.short	0x0000
        /*0028*/ 	.byte	0x00, 0xf0, 0x61, 0x04


	//----- nvinfo : EIATTR_MAXREG_COUNT
	.align		4
.L_3377:
        /*002c*/ 	.byte	0x03, 0x1b
        /*002e*/ 	.short	0x00ff


	//----- nvinfo : EIATTR_NUM_BARRIERS
	.align		4
        /*0030*/ 	.byte	0x02, 0x4c
        /*0032*/ 	.byte	0x01
	.zero		1


	//----- nvinfo : EIATTR_MERCURY_ISA_VERSION
	.align		4
        /*0034*/ 	.byte	0x03, 0x5f
        /*0036*/ 	.short	0x0000


	//----- nvinfo : EIATTR_COOP_GROUP_MASK_REGIDS
	.align		4
        /*0038*/ 	.byte	0x04, 0x29
        /*003a*/ 	.short	(.L_3379 - .L_3378)


	//   ....[0]....
.L_3378:
        /*003c*/ 	.word	0xffffffff


	//   ....[1]....
        /*0040*/ 	.word	0xffffffff


	//   ....[2]....
        /*0044*/ 	.word	0xffffffff


	//   ....[3]....
        /*0048*/ 	.word	0xffffffff


	//   ....[4]....
        /*004c*/ 	.word	0xffffffff


	//   ....[5]....
        /*0050*/ 	.word	0xffffffff


	//   ....[6]....
        /*0054*/ 	.word	0xffffffff


	//   ....[7]....
        /*0058*/ 	.word	0xffffffff


	//   ....[8]....
        /*005c*/ 	.word	0xffffffff


	//   ....[9]....
        /*0060*/ 	.word	0xffffffff


	//   ....[10]....
        /*0064*/ 	.word	0xffffffff


	//   ....[11]....
        /*0068*/ 	.word	0xffffffff


	//   ....[12]....
        /*006c*/ 	.word	0xffffffff


	//   ....[13]....
        /*0070*/ 	.word	0xffffffff


	//   ....[14]....
        /*0074*/ 	.word	0xffffffff


	//   ....[15]....
        /*0078*/ 	.word	0xffffffff


	//----- nvinfo : EIATTR_COOP_GROUP_INSTR_OFFSETS
	.align		4
.L_3379:
        /*007c*/ 	.byte	0x04, 0x28
        /*007e*/ 	.short	(.L_3381 - .L_3380)


	//   ....[0]....
.L_3380:
        /*0080*/ 	.word	0x00000820


	//   ....[1]....
        /*0084*/ 	.word	0x00000900


	//   ....[2]....
        /*0088*/ 	.word	0x000016c0


	//   ....[3]....
        /*008c*/ 	.word	0x00001940


	//   ....[4]....
        /*0090*/ 	.word	0x00001950


	//   ....[5]....
        /*0094*/ 	.word	0x00001980


	//   ....[6]....
        /*0098*/ 	.word	0x000019a0


	//   ....[7]....
        /*009c*/ 	.word	0x000019d0


	//   ....[8]....
        /*00a0*/ 	.word	0x000019f0


	//   ....[9]....
        /*00a4*/ 	.word	0x00001a30


	//   ....[10]....
        /*00a8*/ 	.word	0x00001a60


	//   ....[11]....
        /*00ac*/ 	.word	0x00001aa0


	//   ....[12]....
        /*00b0*/ 	.word	0x00001ac0


	//   ....[13]....
        /*00b4*/ 	.word	0x00001af0


	//   ....[14]....
        /*00b8*/ 	.word	0x00001b30


	//   ....[15]....
        /*00bc*/ 	.word	0x00001db0


	//----- nvinfo : EIATTR_EXIT_INSTR_OFFSETS
	.align		4
.L_3381:
        /*00c0*/ 	.byte	0x04, 0x1c
        /*00c2*/ 	.short	(.L_3383 - .L_3382)


	//   ....[0]....
.L_3382:
        /*00c4*/ 	.word	0x00000230


	//   ....[1]....
        /*00c8*/ 	.word	0x00002100


	//----- nvinfo : EIATTR_MAX_THREADS
	.align		4
.L_3383:
        /*00cc*/ 	.byte	0x04, 0x05
        /*00ce*/ 	.short	(.L_3385 - .L_3384)
.L_3384:
        /*00d0*/ 	.word	0x00000020
        /*00d4*/ 	.word	0x00000001
        /*00d8*/ 	.word	0x00000001


	//----- nvinfo : EIATTR_CRS_STACK_SIZE
	.align		4
.L_3385:
        /*00dc*/ 	.byte	0x04, 0x1e
        /*00de*/ 	.short	(.L_3387 - .L_3386)
.L_3386:
        /*00e0*/ 	.word	0x00000000
.L_3387:


//--------------------- .nv.info._Z25selective_scan_fwd_kernelI32Selective_Scan_fwd_kernel_traitsILi32ELi4ELi1ELb0ELb1ELb0ELb1EN3c108BFloat16EfEEv13SSMParamsBase --------------------------
	.section	.nv.info._Z25selective_scan_fwd_kernelI32Selective_Scan_fwd_kernel_traitsILi32ELi4ELi1ELb0ELb1ELb0ELb1EN3c108BFloat16EfEEv13SSMParamsBase,"",@"SHT_CUDA_INFO"
	.sectionflags	@""
	.align	4


	//----- nvinfo : EIATTR_CUDA_API_VERSION
	.align		4
        /*0000*/ 	.byte	0x04, 0x37
        /*0002*/ 	.short	(.L_3389 - .L_3388)
.L_3388:
        /*0004*/ 	.word	0x00000082


	//----- nvinfo : EIATTR_SW2861232_WAR
	.align		4
.L_3389:
        /*0008*/ 	.byte	0x01, 0x35
	.zero		2


	//----- nvinfo : EIATTR_PARAM_CBANK
	.align		4
        /*000c*/ 	.byte	0x04, 0x0a
        /*000e*/ 	.short	(.L_3391 - .L_3390)
	.align		4
.L_3390:
        /*0010*/ 	.word	index@(.nv.constant0._Z25selective_scan_fwd_kernelI32Selective_Scan_fwd_kernel_traitsILi32ELi4ELi1ELb0ELb1ELb0ELb1EN3c108BFloat16EfEEv13SSMParamsBase)
        /*0014*/ 	.short	0x0160
        /*0016*/ 	.short	0x0118


	//----- nvinfo : EIATTR_CBANK_PARAM_SIZE
	.align		4
.L_3391:
        /*0018*/ 	.byte	0x03, 0x19
        /*001a*/ 	.short	0x0118


	//----- nvinfo : EIATTR_KPARAM_INFO
	.align		4
        /*001c*/ 	.byte	0x04, 0x17
        /*001e*/ 	.short	(.L_3393 - .L_3392)
.L_3392:
        /*0020*/ 	.word	0x00000000
        /*0024*/ 	.short	0x0000
        /*0026*/ 	.short	0x0000
        /*0028*/ 	.byte	0x00, 0xf0, 0x61, 0x04


	//----- nvinfo : EIATTR_MAXREG_COUNT
	.align		4
.L_3393:
        /*002c*/ 	.byte	0x03, 0x1b
        /*002e*/ 	.short	0x00ff


	//----- nvinfo : EIATTR_NUM_BARRIERS
	.align		4
        /*0030*/ 	.byte	0x02, 0x4c
        /*0032*/ 	.byte	0x01
	.zero		1


	//----- nvinfo : EIATTR_MERCURY_ISA_VERSION
	.align		4
        /*0034*/ 	.byte	0x03, 0x5f
        /*0036*/ 	.short	0x0000


	//----- nvinfo : EIATTR_COOP_GROUP_MASK_REGIDS
	.align		4
        /*0038*/ 	.byte	0x04, 0x29
        /*003a*/ 	.short	(.L_3395 - .L_3394)


	//   ....[0]....
.L_3394:
        /*003c*/ 	.word	0xffffffff


	//   ....[1]....
        /*0040*/ 	.word	0xffffffff


	//   ....[2]....
        /*0044*/ 	.word	0xffffffff


	//   ....[3]....
        /*0048*/ 	.word	0xffffffff


	//   ....[4]....
        /*004c*/ 	.word	0xffffffff


	//   ....[5]....
        /*0050*/ 	.word	0xffffffff


	//   ....[6]....
        /*0054*/ 	.word	0xffffffff


	//   ....[7]....
        /*0058*/ 	.word	0xffffffff


	//   ....[8]....
        /*005c*/ 	.word	0xffffffff


	//   ....[9]....
        /*0060*/ 	.word	0xffffffff


	//   ....[10]....
        /*0064*/ 	.word	0xffffffff


	//   ....[11]....
        /*0068*/ 	.word	0xffffffff


	//   ....[12]....
        /*006c*/ 	.word	0xffffffff


	//   ....[13]....
        /*0070*/ 	.word	0xffffffff


	//   ....[14]....
        /*0074*/ 	.word	0xffffffff


	//   ....[15]....
        /*0078*/ 	.word	0xffffffff


	//   ....[16]....
        /*007c*/ 	.word	0xffffffff


	//   ....[17]....
        /*0080*/ 	.word	0xffffffff


	//----- nvinfo : EIATTR_COOP_GROUP_INSTR_OFFSETS
	.align		4
.L_3395:
        /*0084*/ 	.byte	0x04, 0x28
        /*0086*/ 	.short	(.L_3397 - .L_3396)


	//   ....[0]....
.L_3396:
        /*0088*/ 	.word	0x00000810


	//   ....[1]....
        /*008c*/ 	.word	0x00000900


	//   ....[2]....
        /*0090*/ 	.word	0x000016d0


	//   ....[3]....
        /*0094*/ 	.word	0x00001930


	//   ....[4]....
        /*0098*/ 	.word	0x00001940


	//   ....[5]....
        /*009c*/ 	.word	0x00001970


	//   ....[6]....
        /*00a0*/ 	.word	0x00001990


	//   ....[7]....
        /*00a4*/ 	.word	0x000019c0


	//   ....[8]....
        /*00a8*/ 	.word	0x000019e0


	//   ....[9]....
        /*00ac*/ 	.word	0x00001a20


	//   ....[10]....
        /*00b0*/ 	.word	0x00001a50


	//   ....[11]....
        /*00b4*/ 	.word	0x00001a90


	//   ....[12]....
        /*00b8*/ 	.word	0x00001ab0


	//   ....[13]....
        /*00bc*/ 	.word	0x00001ae0


	//   ....[14]....
        /*00c0*/ 	.word	0x00001b20


	//   ....[15]....
        /*00c4*/ 	.word	0x00001e30


	//   ....[16]....
        /*00c8*/ 	.word	0x000022c0


	//   ....[17]....
        /*00cc*/ 	.word	0x00002520


	//----- nvinfo : EIATTR_EXIT_INSTR_OFFSETS
	.align		4
.L_3397:
        /*00d0*/ 	.byte	0x04, 0x1c
        /*00d2*/ 	.short	(.L_3399 - .L_3398)


	//   ....[0]....
.L_3398:
        /*00d4*/ 	.word	0x00000230


	//   ....[1]....
        /*00d8*/ 	.word	0x00002810


	//----- nvinfo : EIATTR_MAX_THREADS
	.align		4
.L_3399:
        /*00dc*/ 	.byte	0x04, 0x05
        /*00de*/ 	.short	(.L_3401 - .L_3400)
.L_3400:
        /*00e0*/ 	.word	0x00000020
        /*00e4*/ 	.word	0x00000001
        /*00e8*/ 	.word	0x00000001


	//----- nvinfo : EIATTR_CRS_STACK_SIZE
	.align		4
.L_3401:
        /*00ec*/ 	.byte	0x04, 0x1e
        /*00ee*/ 	.short	(.L_3403 - .L_3402)
.L_3402:
        /*00f0*/ 	.word	0x00000000
.L_3403:


//--------------------- .nv.info._Z25selective_scan_fwd_kernelI32Selective_Scan_fwd_kernel_traitsILi32ELi4ELi1ELb0ELb1ELb1ELb0EN3c108BFloat16EfEEv13SSMParamsBase --------------------------
	.section	.nv.info._Z25selective_scan_fwd_kernelI32Selective_Scan_fwd_kernel_traitsILi32ELi4ELi1ELb0ELb1ELb1ELb0EN3c108BFloat16EfEEv13SSMParamsBase,"",@"SHT_CUDA_INFO"
	.sectionflags	@""
	.align	4


	//----- nvinfo : EIATTR_CUDA_API_VERSION
	.align		4
        /*0000*/ 	.byte	0x04, 0x37
        /*0002*/ 	.short	(.L_3405 - .L_3404)
.L_3404:
        /*0004*/ 	.word	0x00000082


	//----- nvinfo : EIATTR_SW2861232_WAR
	.align		4
.L_3405:
        /*0008*/ 	.byte	0x01, 0x35
	.zero		2


	//----- nvinfo : EIATTR_PARAM_CBANK
	.align		4
        /*000c*/ 	.byte	0x04, 0x0a
        /*000e*/ 	.short	(.L_3407 - .L_3406)
	.align		4
.L_3406:
        /*0010*/ 	.word	index@(.nv.constant0._Z25selective_scan_fwd_kernelI32Selective_Scan_fwd_kernel_traitsILi32ELi4ELi1ELb0ELb1ELb1ELb0EN3c108BFloat16EfEEv13SSMParamsBase)
        /*0014*/ 	.short	0x0160
        /*0016*/ 	.short	0x0118


	//----- nvinfo : EIATTR_CBANK_PARAM_SIZE
	.align		4
.L_3407:
        /*0018*/ 	.byte	0x03, 0x19
        /*001a*/ 	.short	0x0118


	//----- nvinfo : EIATTR_KPARAM_INFO
	.align		4
        /*001c*/ 	.byte	0x04, 0x17
        /*001e*/ 	.short	(.L_3409 - .L_3408)
.L_3408:
        /*0020*/ 	.word	0x00000000
        /*0024*/ 	.short	0x0000
        /*0026*/ 	.short	0x0000
        /*0028*/ 	.byte	0x00, 0xf0, 0x61, 0x04


	//----- nvinfo : EIATTR_MAXREG_COUNT
	.align		4
.L_3409:
        /*002c*/ 	.byte	0x03, 0x1b
        /*002e*/ 	.short	0x00ff


	//----- nvinfo : EIATTR_NUM_BARRIERS
	.align		4
        /*0030*/ 	.byte	0x02, 0x4c
        /*0032*/ 	.byte	0x01
	.zero		1


	//----- nvinfo : EIATTR_MERCURY_ISA_VERSION
	.align		4
        /*0034*/ 	.byte	0x03, 0x5f
        /*0036*/ 	.short	0x0000


	//----- nvinfo : EIATTR_COOP_GROUP_MASK_REGIDS
	.align		4
        /*0038*/ 	.byte	0x04, 0x29
        /*003a*/ 	.short	(.L_3411 - .L_3410)


	//   ....[0]....
.L_3410:
        /*003c*/ 	.word	0xffffffff


	//   ....[1]....
        /*0040*/ 	.word	0xffffffff


	//   ....[2]....
        /*0044*/ 	.word	0xffffffff


	//   ....[3]....
        /*0048*/ 	.word	0xffffffff


	//   ....[4]....
        /*004c*/ 	.word	0xffffffff


	//   ....[5]....
        /*0050*/ 	.word	0xffffffff


	//   ....[6]....
        /*0054*/ 	.word	0xffffffff


	//   ....[7]....
        /*0058*/ 	.word	0xffffffff


	//   ....[8]....
        /*005c*/ 	.word	0xffffffff


	//   ....[9]....
        /*0060*/ 	.word	0xffffffff


	//   ....[10]....
        /*0064*/ 	.word	0xffffffff


	//   ....[11]....
        /*0068*/ 	.word	0xffffffff


	//   ....[12]....
        /*006c*/ 	.word	0xffffffff


	//   ....[13]....
        /*0070*/ 	.word	0xffffffff


	//   ....[14]....
        /*0074*/ 	.word	0xffffffff


	//   ....[15]....
        /*0078*/ 	.word	0xffffffff


	//   ....[16]....
        /*007c*/ 	.word	0xffffffff


	//----- nvinfo : EIATTR_COOP_GROUP_INSTR_OFFSETS
	.align		4
.L_3411:
        /*0080*/ 	.byte	0x04, 0x28
        /*0082*/ 	.short	(.L_3413 - .L_3412)


	//   ....[0]....
.L_3412:
        /*0084*/ 	.word	0x00000890


	//   ....[1]....
        /*0088*/ 	.word	0x00000980


	//   ....[2]....
        /*008c*/ 	.word	0x00001750


	//   ....[3]....
        /*0090*/ 	.word	0x00001a70


	//   ....[4]....
        /*0094*/ 	.word	0x00001a80


	//   ....[5]....
        /*0098*/ 	.word	0x00001ac0


	//   ....[6]....
        /*009c*/ 	.word	0x00001ad0


	//   ....[7]....
        /*00a0*/ 	.word	0x00001b00


	//   ....[8]....
        /*00a4*/ 	.word	0x00001b20


	//   ....[9]....
        /*00a8*/ 	.word	0x00001b50


	//   ....[10]....
        /*00ac*/ 	.word	0x00001b70


	//   ....[11]....
        /*00b0*/ 	.word	0x00001ba0


	//   ....[12]....
        /*00b4*/ 	.word	0x00001bc0


	//   ....[13]....
        /*00b8*/ 	.word	0x00001c40


	//   ....[14]....
        /*00bc*/ 	.word	0x00001c90


	//   ....[15]....
        /*00c0*/ 	.word	0x00001ca0


	//   ....[16]....
        /*00c4*/ 	.word	0x00001f60


	//----- nvinfo : EIATTR_EXIT_INSTR_OFFSETS
	.align		4
.L_3413:
        /*00c8*/ 	.byte	0x04, 0x1c
        /*00ca*/ 	.short	(.L_3415 - .L_3414)


	//   ....[0]....
.L_3414:
        /*00cc*/ 	.word	0x00000260


	//   ....[1]....
        /*00d0*/ 	.word	0x000022d0


	//----- nvinfo : EIATTR_MAX_THREADS
	.align		4
.L_3415:
        /*00d4*/ 	.byte	0x04, 0x05
        /*00d6*/ 	.short	(.L_3417 - .L_3416)
.L_3416:
        /*00d8*/ 	.word	0x00000020
        /*00dc*/ 	.word	0x00000001
        /*00e0*/ 	.word	0x00000001


	//----- nvinfo : EIATTR_CRS_STACK_SIZE
	.align		4
.L_3417:
        /*00e4*/ 	.byte	0x04, 0x1e
        /*00e6*/ 	.short	(.L_3419 - .L_3418)
.L_3418:
        /*00e8*/ 	.word	0x00000000
.L_3419:


//--------------------- .nv.info._Z25selective_scan_fwd_kernelI32Selective_Scan_fwd_kernel_traitsILi32ELi4ELi1ELb0ELb1ELb1ELb1EN3c108BFloat16EfEEv13SSMParamsBase --------------------------
	.section	.nv.info._Z25selective_scan_fwd_kernelI32Selective_Scan_fwd_kernel_traitsILi32ELi4ELi1ELb0ELb1ELb1ELb1EN3c108BFloat16EfEEv13SSMParamsBase,"",@"SHT_CUDA_INFO"
	.sectionflags	@""
	.align	4


	//----- nvinfo : EIATTR_CUDA_API_VERSION
	.align		4
        /*0000*/ 	.byte	0x04, 0x37
        /*0002*/ 	.short	(.L_3421 - .L_3420)
.L_3420:
        /*0004*/ 	.word	0x00000082


	//----- nvinfo : EIATTR_SW2861232_WAR
	.align		4
.L_3421:
        /*0008*/ 	.byte	0x01, 0x35
	.zero		2


	//----- nvinfo : EIATTR_PARAM_CBANK
	.align		4
        /*000c*/ 	.byte	0x04, 0x0a
        /*000e*/ 	.short	(.L_3423 - .L_3422)
	.align		4
.L_3422:
        /*0010*/ 	.word	index@(.nv.constant0._Z25selective_scan_fwd_kernelI32Selective_Scan_fwd_kernel_traitsILi32ELi4ELi1ELb0ELb1ELb1ELb1EN3c108BFloat16EfEEv13SSMParamsBase)
        /*0014*/ 	.short	0x0160
        /*0016*/ 	.short	0x0118


	//----- nvinfo : EIATTR_CBANK_PARAM_SIZE
	.align		4
.L_3423:
        /*0018*/ 	.byte	0x03, 0x19
        /*001a*/ 	.short	0x0118


	//----- nvinfo : EIATTR_KPARAM_INFO
	.align		4
        /*001c*/ 	.byte	0x04, 0x17
        /*001e*/ 	.short	(.L_3425 - .L_3424)
.L_3424:
        /*0020*/ 	.word	0x00000000
        /*0024*/ 	.short	0x0000
        /*0026*/ 	.short	0x0000
        /*0028*/ 	.byte	0x00, 0xf0, 0x61, 0x04


	//----- nvinfo : EIATTR_MAXREG_COUNT
	.align		4
.L_3425:
        /*002c*/ 	.byte	0x03, 0x1b
        /*002e*/ 	.short	0x00ff


	//----- nvinfo : EIATTR_NUM_BARRIERS
	.align		4
        /*0030*/ 	.byte	0x02, 0x4c
        /*0032*/ 	.byte	0x01
	.zero		1


	//----- nvinfo : EIATTR_MERCURY_ISA_VERSION
	.align		4
        /*0034*/ 	.byte	0x03, 0x5f
        /*0036*/ 	.short	0x0000


	//----- nvinfo : EIATTR_COOP_GROUP_MASK_REGIDS
	.align		4
        /*0038*/ 	.byte	0x04, 0x29
        /*003a*/ 	.short	(.L_3427 - .L_3426)


	//   ....[0]....
.L_3426:
        /*003c*/ 	.word	0xffffffff


	//   ....[1]....
        /*0040*/ 	.word	0xffffffff


	//   ....[2]....
        /*0044*/ 	.word	0xffffffff


	//   ....[3]....
        /*0048*/ 	.word	0xffffffff


	//   ....[4]....
        /*004c*/ 	.word	0xffffffff


	//   ....[5]....
        /*0050*/ 	.word	0xffffffff


	//   ....[6]....
        /*0054*/ 	.word	0xffffffff


	//   ....[7]....
        /*0058*/ 	.word	0xffffffff


	//   ....[8]....
        /*005c*/ 	.word	0xffffffff


	//   ....[9]....
        /*0060*/ 	.word	0xffffffff


	//   ....[10]....
        /*0064*/ 	.word	0xffffffff


	//   ....[11]....
        /*0068*/ 	.word	0xffffffff


	//   ....[12]....
        /*006c*/ 	.word	0xffffffff


	//   ....[13]....
        /*0070*/ 	.word	0xffffffff


	//   ....[14]....
        /*0074*/ 	.word	0xffffffff


	//   ....[15]....
        /*0078*/ 	.word	0xffffffff


	//   ....[16]....
        /*007c*/ 	.word	0xffffffff


	//   ....[17]....
        /*0080*/ 	.word	0xffffffff


	//   ....[18]....
        /*0084*/ 	.word	0xffffffff


	//----- nvinfo : EIATTR_COOP_GROUP_INSTR_OFFSETS
	.align		4
.L_3427:
        /*0088*/ 	.byte	0x04, 0x28
        /*008a*/ 	.short	(.L_3429 - .L_3428)


	//   ....[0]....
.L_3428:
        /*008c*/ 	.word	0x00000880


	//   ....[1]....
        /*0090*/ 	.word	0x00000970


	//   ....[2]....
        /*0094*/ 	.word	0x00001750


	//   ....[3]....
        /*0098*/ 	.word	0x00001a50


	//   ....[4]....
        /*009c*/ 	.word	0x00001a60


	//   ....[5]....
        /*00a0*/ 	.word	0x00001aa0


	//   ....[6]....
        /*00a4*/ 	.word	0x00001ab0


	//   ....[7]....
        /*00a8*/ 	.word	0x00001ae0


	//   ....[8]....
        /*00ac*/ 	.word	0x00001b00


	//   ....[9]....
        /*00b0*/ 	.word	0x00001b30


	//   ....[10]....
        /*00b4*/ 	.word	0x00001b50


	//   ....[11]....
        /*00b8*/ 	.word	0x00001b80


	//   ....[12]....
        /*00bc*/ 	.word	0x00001ba0


	//   ....[13]....
        /*00c0*/ 	.word	0x00001c20


	//   ....[14]....
        /*00c4*/ 	.word	0x00001c70


	//   ....[15]....
        /*00c8*/ 	.word	0x00001c80


	//   ....[16]....
        /*00cc*/ 	.word	0x00001fd0


	//   ....[17]....
        /*00d0*/ 	.word	0x00002460


	//   ....[18]....
        /*00d4*/ 	.word	0x000026a0


	//----- nvinfo : EIATTR_EXIT_INSTR_OFFSETS
	.align		4
.L_3429:
        /*00d8*/ 	.byte	0x04, 0x1c
        /*00da*/ 	.short	(.L_3431 - .L_3430)


	//   ....[0]....
.L_3430:
        /*00dc*/ 	.word	0x00000260


	//   ....[1]....
        /*00e0*/ 	.word	0x000029d0


	//----- nvinfo : EIATTR_MAX_THREADS
	.align		4
.L_3431:
        /*00e4*/ 	.byte	0x04, 0x05
        /*00e6*/ 	.short	(.L_3433 - .L_3432)
.L_3432:
        /*00e8*/ 	.word	0x00000020
        /*00ec*/ 	.word	0x00000001
        /*00f0*/ 	.word	0x00000001


	//----- nvinfo : EIATTR_CRS_STACK_SIZE
	.align		4
.L_3433:
        /*00f4*/ 	.byte	0x04, 0x1e
        /*00f6*/ 	.short	(.L_3435 - .L_3434)
.L_3434:
        /*00f8*/ 	.word	0x00000000
.L_3435:


//--------------------- .nv.info._Z25selective_scan_fwd_kernelI32Selective_Scan_fwd_kernel_traitsILi32ELi4ELi1ELb1ELb0ELb0ELb0EN3c108BFloat16EfEEv13SSMParamsBase --------------------------
	.section	.nv.info._Z25selective_scan_fwd_kernelI32Selective_Scan_fwd_kernel_traitsILi32ELi4ELi1ELb1ELb0ELb0ELb0EN3c108BFloat16EfEEv13SSMParamsBase,"",@"SHT_CUDA_INFO"
	.sectionflags	@""
	.align	4


	//----- nvinfo : EIATTR_CUDA_API_VERSION
	.align		4
        /*0000*/ 	.byte	0x04, 0x37
        /*0002*/ 	.short	(.L_3437 - .L_3436)
.L_3436:
        /*0004*/ 	.word	0x00000082


	//----- nvinfo : EIATTR_SW2861232_WAR
	.align		4
.L_3437:
        /*0008*/ 	.byte	0x01, 0x35
	.zero		2


	//----- nvinfo : EIATTR_PARAM_CBANK
	.align		4
        /*000c*/ 	.byte	0x04, 0x0a
        /*000e*/ 	.short	(.L_3439 - .L_3438)
	.align		4
.L_3438:
        /*0010*/ 	.word	index@(.nv.constant0._Z25selective_scan_fwd_kernelI32Selective_Scan_fwd_kernel_traitsILi32ELi4ELi1ELb1ELb0ELb0ELb0EN3c108BFloat16EfEEv13SSMParamsBase)
        /*0014*/ 	.short	0x0160
        /*0016*/ 	.short	0x0118


	//----- nvinfo : EIATTR_CBANK_PARAM_SIZE
	.align		4
.L_3439:
        /*0018*/ 	.byte	0x03, 0x19
        /*001a*/ 	.short	0x0118


	//----- nvinfo : EIATTR_KPARAM_INFO
	.align		4
        /*001c*/ 	.byte	0x04, 0x17
        /*001e*/ 	.short	(.L_3441 - .L_3440)
.L_3440:
        /*0020*/ 	.word	0x00000000
        /*0024*/ 	.short	0x0000
        /*0026*/ 	.short	0x0000
        /*0028*/ 	.byte	0x00, 0xf0, 0x61, 0x04


	//----- nvinfo : EIATTR_MAXREG_COUNT
	.align		4
.L_3441:
        /*002c*/ 	.byte	0x03, 0x1b
        /*002e*/ 	.short	0x00ff


	//----- nvinfo : EIATTR_NUM_BARRIERS
	.align		4
        /*0030*/ 	.byte	0x02, 0x4c
        /*0032*/ 	.byte	0x01
	.zero		1


	//----- nvinfo : EIATTR_MERCURY_ISA_VERSION
	.align		4
        /*0034*/ 	.byte	0x03, 0x5f
        /*0036*/ 	.short	0x0000


	//----- nvinfo : EIATTR_COOP_GROUP_MASK_REGIDS
	.align		4
        /*0038*/ 	.byte	0x04, 0x29
        /*003a*/ 	.short	(.L_3443 - .L_3442)


	//   ....[0]....
.L_3442:
        /*003c*/ 	.word	0xffffffff


	//   ....[1]....
        /*0040*/ 	.word	0xffffffff


	//   ....[2]....
        /*0044*/ 	.word	0xffffffff


	//   ....[3]....
        /*0048*/ 	.word	0xffffffff


	//   ....[4]....
        /*004c*/ 	.word	0xffffffff


	//   ....[5]....
        /*0050*/ 	.word	0xffffffff


	//   ....[6]....
        /*0054*/ 	.word	0xffffffff


	//   ....[7]....
        /*0058*/ 	.word	0xffffffff


	//   ....[8]....
        /*005c*/ 	.word	0xffffffff


	//   ....[9]....
        /*0060*/ 	.word	0xffffffff


	//   ....[10]....
        /*0064*/ 	.word	0xffffffff


	//   ....[11]....
        /*0068*/ 	.word	0xffffffff


	//----- nvinfo : EIATTR_COOP_GROUP_INSTR_OFFSETS
	.align		4
.L_3443:
        /*006c*/ 	.byte	0x04, 0x28
        /*006e*/ 	.short	(.L_3445 - .L_3444)


	//   ....[0]....
.L_3444:
        /*0070*/ 	.word	0x00001220


	//   ....[1]....
        /*0074*/ 	.word	0x00001230


	//   ....[2]....
        /*0078*/ 	.word	0x00001260


	//   ....[3]....
        /*007c*/ 	.word	0x00001270


	//   ....[4]....
        /*0080*/ 	.word	0x000012b0


	//   ....[5]....
        /*0084*/ 	.word	0x000012c0


	//   ....[6]....
        /*0088*/ 	.word	0x00001310


	//   ....[7]....
        /*008c*/ 	.word	0x00001320


	//   ....[8]....
        /*0090*/ 	.word	0x000013a0


	//   ....[9]....
        /*0094*/ 	.word	0x000013b0


	//   ....[10]....
        /*0098*/ 	.word	0x00001460


	//   ....[11]....
        /*009c*/ 	.word	0x00001470


	//----- nvinfo : EIATTR_EXIT_INSTR_OFFSETS
	.align		4
.L_3445:
        /*00a0*/ 	.byte	0x04, 0x1c
        /*00a2*/ 	.short	(.L_3447 - .L_3446)


	//   ....[0]....
.L_3446:
        /*00a4*/ 	.word	0x000001b0


	//   ....[1]....
        /*00a8*/ 	.word	0x000018d0


	//----- nvinfo : EIATTR_MAX_THREADS
	.align		4
.L_3447:
        /*00ac*/ 	.byte	0x04, 0x05
        /*00ae*/ 	.short	(.L_3449 - .L_3448)
.L_3448:
        /*00b0*/ 	.word	0x00000020
        /*00b4*/ 	.word	0x00000001
        /*00b8*/ 	.word	0x00000001


	//----- nvinfo : EIATTR_CRS_STACK_SIZE
	.align		4
.L_3449:
        /*00bc*/ 	.byte	0x04, 0x1e
        /*00be*/ 	.short	(.L_3451 - .L_3450)
.L_3450:
        /*00c0*/ 	.word	0x00000000
.L_3451:


//--------------------- .nv.info._Z25selective_scan_fwd_kernelI32Selective_Scan_fwd_kernel_traitsILi32ELi4ELi1ELb1ELb0ELb0ELb1EN3c108BFloat16EfEEv13SSMParamsBase --------------------------
	.section	.nv.info._Z25selective_scan_fwd_kernelI32Selective_Scan_fwd_kernel_traitsILi32ELi4ELi1ELb1ELb0ELb0ELb1EN3c108BFloat16EfEEv13SSMParamsBase,"",@"SHT_CUDA_INFO"
	.sectionflags	@""
	.align	4


	//----- nvinfo : EIATTR_CUDA_API_VERSION
	.align		4
        /*0000*/ 	.byte	0x04, 0x37
        /*0002*/ 	.short	(.L_3453 - .L_3452)
.L_3452:
        /*0004*/ 	.word	0x00000082


	//----- nvinfo : EIATTR_SW2861232_WAR
	.align		4
.L_3453:
        /*0008*/ 	.byte	0x01, 0x35
	.zero		2


	//----- nvinfo : EIATTR_PARAM_CBANK
	.align		4
        /*000c*/ 	.byte	0x04, 0x0a
        /*000e*/ 	.short	(.L_3455 - .L_3454)
	.align		4
.L_3454:
        /*0010*/ 	.word	index@(.nv.constant0._Z25selective_scan_fwd_kernelI32Selective_Scan_fwd_kernel_traitsILi32ELi4ELi1ELb1ELb0ELb0ELb1EN3c108BFloat16EfEEv13SSMParamsBase)
        /*0014*/ 	.short	0x0160
        /*0016*/ 	.short	0x0118


	//----- nvinfo : EIATTR_CBANK_PARAM_SIZE
	.align		4
.L_3455:
        /*0018*/ 	.byte	0x03, 0x19
        /*001a*/ 	.short	0x0118


	//----- nvinfo : EIATTR_KPARAM_INFO
	.align		4
        /*001c*/ 	.byte	0x04, 0x17
        /*001e*/ 	.short	(.L_3457 - .L_3456)
.L_3456:
        /*0020*/ 	.word	0x00000000
        /*0024*/ 	.short	0x0000
        /*0026*/ 	.short	0x0000
        /*0028*/ 	.byte	0x00, 0xf0, 0x61, 0x04


	//----- nvinfo : EIATTR_MAXREG_COUNT
	.align		4
.L_3457:
        /*002c*/ 	.byte	0x03, 0x1b
        /*002e*/ 	.short	0x00ff


	//----- nvinfo : EIATTR_NUM_BARRIERS
	.align		4
        /*0030*/ 	.byte	0x02, 0x4c
        /*0032*/ 	.byte	0x01
	.zero		1


	//----- nvinfo : EIATTR_MERCURY_ISA_VERSION
	.align		4
        /*0034*/ 	.byte	0x03, 0x5f
        /*0036*/ 	.short	0x0000


	//----- nvinfo : EIATTR_COOP_GROUP_MASK_REGIDS
	.align		4
        /*0038*/ 	.byte	0x04, 0x29
        /*003a*/ 	.short	(.L_3459 - .L_3458)


	//   ....[0]....
.L_3458:
        /*003c*/ 	.word	0xffffffff


	//   ....[1]....
        /*0040*/ 	.word	0xffffffff


	//   ....[2]....
        /*0044*/ 	.word	0xffffffff


	//   ....[3]....
        /*0048*/ 	.word	0xffffffff


	//   ....[4]....
        /*004c*/ 	.word	0xffffffff


	//   ....[5]....
        /*0050*/ 	.word	0xffffffff


	//   ....[6]....
        /*0054*/ 	.word	0xffffffff


	//   ....[7]....
        /*0058*/ 	.word	0xffffffff


	//   ....[8]....
        /*005c*/ 	.word	0xffffffff


	//   ....[9]....
        /*0060*/ 	.word	0xffffffff


	//   ....[10]....
        /*0064*/ 	.word	0xffffffff


	//   ....[11]....
        /*0068*/ 	.word	0xffffffff


	//----- nvinfo : EIATTR_COOP_GROUP_INSTR_OFFSETS
	.align		4
.L_3459:
        /*006c*/ 	.byte	0x04, 0x28
        /*006e*/ 	.short	(.L_3461 - .L_3460)


	//   ....[0]....
.L_3460:
        /*0070*/ 	.word	0x00001220


	//   ....[1]....
        /*0074*/ 	.word	0x00001230


	//   ....[2]....
        /*0078*/ 	.word	0x00001260


	//   ....[3]....
        /*007c*/ 	.word	0x00001270


	//   ....[4]....
        /*0080*/ 	.word	0x000012b0


	//   ....[5]....
        /*0084*/ 	.word	0x000012c0


	//   ....[6]....
        /*0088*/ 	.word	0x00001310


	//   ....[7]....
        /*008c*/ 	.word	0x00001320


	//   ....[8]....
        /*0090*/ 	.word	0x000013a0


	//   ....[9]....
        /*0094*/ 	.word	0x000013b0


	//   ....[10]....
        /*0098*/ 	.word	0x00001460


	//   ....[11]....
        /*009c*/ 	.word	0x00001470


	//----- nvinfo : EIATTR_EXIT_INSTR_OFFSETS
	.align		4
.L_3461:
        /*00a0*/ 	.byte	0x04, 0x1c
        /*00a2*/ 	.short	(.L_3463 - .L_3462)


	//   ....[0]....
.L_3462:
        /*00a4*/ 	.word	0x000001b0


	//   ....[1]....
        /*00a8*/ 	.word	0x00001d10


	//----- nvinfo : EIATTR_MAX_THREADS
	.align		4
.L_3463:
        /*00ac*/ 	.byte	0x04, 0x05
        /*00ae*/ 	.short	(.L_3465 - .L_3464)
.L_3464:
        /*00b0*/ 	.word	0x00000020
        /*00b4*/ 	.word	0x00000001
        /*00b8*/ 	.word	0x00000001


	//----- nvinfo : EIATTR_CRS_STACK_SIZE
	.align		4
.L_3465:
        /*00bc*/ 	.byte	0x04, 0x1e
        /*00be*/ 	.short	(.L_3467 - .L_3466)
.L_3466:
        /*00c0*/ 	.word	0x00000000
.L_3467:


//--------------------- .nv.info._Z25selective_scan_fwd_kernelI32Selective_Scan_fwd_kernel_traitsILi32ELi4ELi1ELb1ELb0ELb1ELb0EN3c108BFloat16EfEEv13SSMParamsBase --------------------------
	.section	.nv.info._Z25selective_scan_fwd_kernelI32Selective_Scan_fwd_kernel_traitsILi32ELi4ELi1ELb1ELb0ELb1ELb0EN3c108BFloat16EfEEv13SSMParamsBase,"",@"SHT_CUDA_INFO"
	.sectionflags	@""
	.align	4


	//----- nvinfo : EIATTR_CUDA_API_VERSION
	.align		4
        /*0000*/ 	.byte	0x04, 0x37
        /*0002*/ 	.short	(.L_3469 - .L_3468)
.L_3468:
        /*0004*/ 	.word	0x00000082


	//----- nvinfo : EIATTR_SW2861232_WAR
	.align		4
.L_3469:
        /*0008*/ 	.byte	0x01, 0x35
	.zero		2


	//----- nvinfo : EIATTR_PARAM_CBANK
	.align		4
        /*000c*/ 	.byte	0x04, 0x0a
        /*000e*/ 	.short	(.L_3471 - .L_3470)
	.align		4
.L_3470:
        /*0010*/ 	.word	index@(.nv.constant0._Z25selective_scan_fwd_kernelI32Selective_Scan_fwd_kernel_traitsILi32ELi4ELi1ELb1ELb0ELb1ELb0EN3c108BFloat16EfEEv13SSMParamsBase)
        /*0014*/ 	.short	0x0160
        /*0016*/ 	.short	0x0118


	//----- nvinfo : EIATTR_CBANK_PARAM_SIZE
	.align		4
.L_3471:
        /*0018*/ 	.byte	0x03, 0x19
        /*001a*/ 	.short	0x0118


	//----- nvinfo : EIATTR_KPARAM_INFO
	.align		4
        /*001c*/ 	.byte	0x04, 0x17
        /*001e*/ 	.short	(.L_3473 - .L_3472)
.L_3472:
        /*0020*/ 	.word	0x00000000
        /*0024*/ 	.short	0x0000
        /*0026*/ 	.short	0x0000
        /*0028*/ 	.byte	0x00, 0xf0, 0x61, 0x04


	//----- nvinfo : EIATTR_MAXREG_COUNT
	.align		4
.L_3473:
        /*002c*/ 	.byte	0x03, 0x1b
        /*002e*/ 	.short	0x00ff


	//----- nvinfo : EIATTR_NUM_BARRIERS
	.align		4
        /*0030*/ 	.byte	0x02, 0x4c
        /*0032*/ 	.byte	0x01
	.zero		1


	//----- nvinfo : EIATTR_MERCURY_ISA_VERSION
	.align		4
        /*0034*/ 	.byte	0x03, 0x5f
        /*0036*/ 	.short	0x0000


	//----- nvinfo : EIATTR_COOP_GROUP_MASK_REGIDS
	.align		4
        /*0038*/ 	.byte	0x04, 0x29
        /*003a*/ 	.short	(.L_3475 - .L_3474)


	//   ....[0]....
.L_3474:
        /*003c*/ 	.word	0xffffffff


	//   ....[1]....
        /*0040*/ 	.word	0xffffffff


	//   ....[2]....
        /*0044*/ 	.word	0xffffffff


	//   ....[3]....
        /*0048*/ 	.word	0xffffffff


	//   ....[4]....
        /*004c*/ 	.word	0xffffffff


	//   ....[5]....
        /*0050*/ 	.word	0xffffffff


	//   ....[6]....
        /*0054*/ 	.word	0xffffffff


	//   ....[7]....
        /*0058*/ 	.word	0xffffffff


	//   ....[8]....
        /*005c*/ 	.word	0xffffffff


	//   ....[9]....
        /*0060*/ 	.word	0xffffffff


	//   ....[10]....
        /*0064*/ 	.word	0xffffffff


	//   ....[11]....
        /*0068*/ 	.word	0xffffffff


	//----- nvinfo : EIATTR_COOP_GROUP_INSTR_OFFSETS
	.align		4
.L_3475:
        /*006c*/ 	.byte	0x04, 0x28
        /*006e*/ 	.short	(.L_3477 - .L_3476)


	//   ....[0]....
.L_3476:
        /*0070*/ 	.word	0x00001480


	//   ....[1]....
        /*0074*/ 	.word	0x00001490


	//   ....[2]....
        /*0078*/ 	.word	0x000014c0


	//   ....[3]....
        /*007c*/ 	.word	0x000014e0


	//   ....[4]....
        /*0080*/ 	.word	0x00001510


	//   ....[5]....
        /*0084*/ 	.word	0x00001530


	//   ....[6]....
        /*0088*/ 	.word	0x00001570


	//   ....[7]....
        /*008c*/ 	.word	0x000015a0


	//   ....[8]....
        /*0090*/ 	.word	0x000015e0


	//   ....[9]....
        /*0094*/ 	.word	0x00001600


	//   ....[10]....
        /*0098*/ 	.word	0x00001670


	//   ....[11]....
        /*009c*/ 	.word	0x00001680


	//----- nvinfo : EIATTR_EXIT_INSTR_OFFSETS
	.align		4
.L_3477:
        /*00a0*/ 	.byte	0x04, 0x1c
        /*00a2*/ 	.short	(.L_3479 - .L_3478)


	//   ....[0]....
.L_3478:
        /*00a4*/ 	.word	0x00000360


	//   ....[1]....
        /*00a8*/ 	.word	0x00001ab0


	//----- nvinfo : EIATTR_MAX_THREADS
	.align		4
.L_3479:
        /*00ac*/ 	.byte	0x04, 0x05
        /*00ae*/ 	.short	(.L_3481 - .L_3480)
.L_3480:
        /*00b0*/ 	.word	0x00000020
        /*00b4*/ 	.word	0x00000001
        /*00b8*/ 	.word	0x00000001


	//----- nvinfo : EIATTR_CRS_STACK_SIZE
	.align		4
.L_3481:
        /*00bc*/ 	.byte	0x04, 0x1e
        /*00be*/ 	.short	(.L_3483 - .L_3482)
.L_3482:
        /*00c0*/ 	.word	0x00000000
.L_3483:


//--------------------- .nv.info._Z25selective_scan_fwd_kernelI32Selective_Scan_fwd_kernel_traitsILi32ELi4ELi1ELb1ELb0ELb1ELb1EN3c108BFloat16EfEEv13SSMParamsBase --------------------------
	.section	.nv.info._Z25selective_scan_fwd_kernelI32Selective_Scan_fwd_kernel_traitsILi32ELi4ELi1ELb1ELb0ELb1ELb1EN3c108BFloat16EfEEv13SSMParamsBase,"",@"SHT_CUDA_INFO"
	.sectionflags	@""
	.align	4


	//----- nvinfo : EIATTR_CUDA_API_VERSION
	.align		4
        /*0000*/ 	.byte	0x04, 0x37
        /*0002*/ 	.short	(.L_3485 - .L_3484)
.L_3484:
        /*0004*/ 	.word	0x00000082


	//----- nvinfo : EIATTR_SW2861232_WAR
	.align		4
.L_3485:
        /*0008*/ 	.byte	0x01, 0x35
	.zero		2


	//----- nvinfo : EIATTR_PARAM_CBANK
	.align		4
        /*000c*/ 	.byte	0x04, 0x0a
        /*000e*/ 	.short	(.L_3487 - .L_3486)
	.align		4
.L_3486:
        /*0010*/ 	.word	index@(.nv.constant0._Z25selective_scan_fwd_kernelI32Selective_Scan_fwd_kernel_traitsILi32ELi4ELi1ELb1ELb0ELb1ELb1EN3c108BFloat16EfEEv13SSMParamsBase)
        /*0014*/ 	.short	0x0160
        /*0016*/ 	.short	0x0118


	//----- nvinfo : EIATTR_CBANK_PARAM_SIZE
	.align		4
.L_3487:
        /*0018*/ 	.byte	0x03, 0x19
        /*001a*/ 	.short	0x0118


	//----- nvinfo : EIATTR_KPARAM_INFO
	.align		4
        /*001c*/ 	.byte	0x04, 0x17
        /*001e*/ 	.short	(.L_3489 - .L_3488)
.L_3488:
        /*0020*/ 	.word	0x00000000
        /*0024*/ 	.short	0x0000
        /*0026*/ 	.short	0x0000
        /*0028*/ 	.byte	0x00, 0xf0, 0x61, 0x04


	//----- nvinfo : EIATTR_MAXREG_COUNT
	.align		4
.L_3489:
        /*002c*/ 	.byte	0x03, 0x1b
        /*002e*/ 	.short	0x00ff


	//----- nvinfo : EIATTR_NUM_BARRIERS
	.align		4
        /*0030*/ 	.byte	0x02, 0x4c
        /*0032*/ 	.byte	0x01
	.zero		1


	//----- nvinfo : EIATTR_MERCURY_ISA_VERSION
	.align		4
        /*0034*/ 	.byte	0x03, 0x5f
        /*0036*/ 	.short	0x0000


	//----- nvinfo : EIATTR_COOP_GROUP_MASK_REGIDS
	.align		4
        /*0038*/ 	.byte	0x04, 0x29
        /*003a*/ 	.short	(.L_3491 - .L_3490)


	//   ....[0]....
.L_3490:
        /*003c*/ 	.word	0xffffffff


	//   ....[1]....
        /*0040*/ 	.word	0xffffffff


	//   ....[2]....
        /*0044*/ 	.word	0xffffffff


	//   ....[3]....
        /*0048*/ 	.word	0xffffffff


	//   ....[4]....
        /*004c*/ 	.word	0xffffffff


	//   ....[5]....
        /*0050*/ 	.word	0xffffffff


	//   ....[6]....
        /*0054*/ 	.word	0xffffffff


	//   ....[7]....
        /*0058*/ 	.word	0xffffffff


	//   ....[8]....
        /*005c*/ 	.word	0xffffffff


	//   ....[9]....
        /*0060*/ 	.word	0xffffffff


	//   ....[10]....
        /*0064*/ 	.word	0xffffffff


	//   ....[11]....
        /*0068*/ 	.word	0xffffffff


	//----- nvinfo : EIATTR_COOP_GROUP_INSTR_OFFSETS
	.align		4
.L_3491:
        /*006c*/ 	.byte	0x04, 0x28
        /*006e*/ 	.short	(.L_3493 - .L_3492)


	//   ....[0]....
.L_3492:
        /*0070*/ 	.word	0x00001480


	//   ....[1]....
        /*0074*/ 	.word	0x00001490


	//   ....[2]....
        /*0078*/ 	.word	0x000014c0


	//   ....[3]....
        /*007c*/ 	.word	0x000014e0


	//   ....[4]....
        /*0080*/ 	.word	0x00001510


	//   ....[5]....
        /*0084*/ 	.word	0x00001530


	//   ....[6]....
        /*0088*/ 	.word	0x00001570


	//   ....[7]....
        /*008c*/ 	.word	0x000015a0


	//   ....[8]....
        /*0090*/ 	.word	0x000015e0


	//   ....[9]....
        /*0094*/ 	.word	0x00001600


	//   ....[10]....
        /*0098*/ 	.word	0x00001670


	//   ....[11]....
        /*009c*/ 	.word	0x00001680


	//----- nvinfo : EIATTR_EXIT_INSTR_OFFSETS
	.align		4
.L_3493:
        /*00a0*/ 	.byte	0x04, 0x1c
        /*00a2*/ 	.short	(.L_3495 - .L_3494)


	//   ....[0]....
.L_3494:
        /*00a4*/ 	.word	0x00000360


	//   ....[1]....
        /*00a8*/ 	.word	0x00001e70


	//----- nvinfo : EIATTR_MAX_THREADS
	.align		4
.L_3495:
        /*00ac*/ 	.byte	0x04, 0x05
        /*00ae*/ 	.short	(.L_3497 - .L_3496)
.L_3496:
        /*00b0*/ 	.word	0x00000020
        /*00b4*/ 	.word	0x00000001
        /*00b8*/ 	.word	0x00000001


	//----- nvinfo : EIATTR_CRS_STACK_SIZE
	.align		4
.L_3497:
        /*00bc*/ 	.byte	0x04, 0x1e
        /*00be*/ 	.short	(.L_3499 - .L_3498)
.L_3498:
        /*00c0*/ 	.word	0x00000000
.L_3499:


//--------------------- .nv.info._Z25selective_scan_fwd_kernelI32Selective_Scan_fwd_kernel_traitsILi32ELi4ELi1ELb1ELb1ELb0ELb0EN3c108BFloat16EfEEv13SSMParamsBase --------------------------
	.section	.nv.info._Z25selective_scan_fwd_kernelI32Selective_Scan_fwd_kernel_traitsILi32ELi4ELi1ELb1ELb1ELb0ELb0EN3c108BFloat16EfEEv13SSMParamsBase,"",@"SHT_CUDA_INFO"
	.sectionflags	@""
	.align	4


	//----- nvinfo : EIATTR_CUDA_API_VERSION
	.align		4
        /*0000*/ 	.byte	0x04, 0x37
        /*0002*/ 	.short	(.L_3501 - .L_3500)
.L_3500:
        /*0004*/ 	.word	0x00000082


	//----- nvinfo : EIATTR_SW2861232_WAR
	.align		4
.L_3501:
        /*0008*/ 	.byte	0x01, 0x35
	.zero		2


	//----- nvinfo : EIATTR_PARAM_CBANK
	.align		4
        /*000c*/ 	.byte	0x04, 0x0a
        /*000e*/ 	.short	(.L_3503 - .L_3502)
	.align		4
.L_3502:
        /*0010*/ 	.word	index@(.nv.constant0._Z25selective_scan_fwd_kernelI32Selective_Scan_fwd_kernel_traitsILi32ELi4ELi1ELb1ELb1ELb0ELb0EN3c108BFloat16EfEEv13SSMParamsBase)
        /*0014*/ 	.short	0x0160
        /*0016*/ 	.short	0x0118


	//----- nvinfo : EIATTR_CBANK_PARAM_SIZE
	.align		4
.L_3503:
        /*0018*/ 	.byte	0x03, 0x19
        /*001a*/ 	.short	0x0118


	//----- nvinfo : EIATTR_KPARAM_INFO
	.align		4
        /*001c*/ 	.byte	0x04, 0x17
        /*001e*/ 	.short	(.L_3505 - .L_3504)
.L_3504:
        /*0020*/ 	.word	0x00000000
        /*0024*/ 	.short	0x0000
        /*0026*/ 	.short	0x0000
        /*0028*/ 	.byte	0x00, 0xf0, 0x61, 0x04


	//----- nvinfo : EIATTR_MAXREG_COUNT
	.align		4
.L_3505:
        /*002c*/ 	.byte	0x03, 0x1b
        /*002e*/ 	.short	0x00ff


	//----- nvinfo : EIATTR_NUM_BARRIERS
	.align		4
        /*0030*/ 	.byte	0x02, 0x4c
        /*0032*/ 	.byte	0x01
	.zero		1


	//----- nvinfo : EIATTR_MERCURY_ISA_VERSION
	.align		4
        /*0034*/ 	.byte	0x03, 0x5f
        /*0036*/ 	.short	0x0000


	//----- nvinfo : EIATTR_COOP_GROUP_MASK_REGIDS
	.align		4
        /*0038*/ 	.byte	0x04, 0x29
        /*003a*/ 	.short	(.L_3507 - .L_3506)


	//   ....[0]....
.L_3506:
        /*003c*/ 	.word	0xffffffff


	//   ....[1]....
        /*0040*/ 	.word	0xffffffff


	//   ....[2]....
        /*0044*/ 	.word	0xffffffff


	//   ....[3]....
        /*0048*/ 	.word	0xffffffff


	//   ....[4]....
        /*004c*/ 	.word	0xffffffff


	//   ....[5]....
        /*0050*/ 	.word	0xffffffff


	//   ....[6]....
        /*0054*/ 	.word	0xffffffff


	//   ....[7]....
        /*0058*/ 	.word	0xffffffff


	//   ....[8]....
        /*005c*/ 	.word	0xffffffff


	//   ....[9]....
        /*0060*/ 	.word	0xffffffff


	//   ....[10]....
        /*0064*/ 	.word	0xffffffff


	//   ....[11]....
        /*0068*/ 	.word	0xffffffff


	//----- nvinfo : EIATTR_COOP_GROUP_INSTR_OFFSETS
	.align		4
.L_3507:
        /*006c*/ 	.byte	0x04, 0x28
        /*006e*/ 	.short	(.L_3509 - .L_3508)


	//   ....[0]....
.L_3508:
        /*0070*/ 	.word	0x000014d0


	//   ....[1]....
        /*0074*/ 	.word	0x000014e0


	//   ....[2]....
        /*0078*/ 	.word	0x00001510


	//   ....[3]....
        /*007c*/ 	.word	0x00001530


	//   ....[4]....
        /*0080*/ 	.word	0x00001560


	//   ....[5]....
        /*0084*/ 	.word	0x00001580


	//   ....[6]....
        /*0088*/ 	.word	0x000015c0


	//   ....[7]....
        /*008c*/ 	.word	0x000015f0


	//   ....[8]....
        /*0090*/ 	.word	0x00001630


	//   ....[9]....
        /*0094*/ 	.word	0x00001650


	//   ....[10]....
        /*0098*/ 	.word	0x00001680


	//   ....[11]....
        /*009c*/ 	.word	0x000016c0


	//----- nvinfo : EIATTR_EXIT_INSTR_OFFSETS
	.align		4
.L_3509:
        /*00a0*/ 	.byte	0x04, 0x1c
        /*00a2*/ 	.short	(.L_3511 - .L_3510)


	//   ....[0]....
.L_3510:
        /*00a4*/ 	.word	0x00000350


	//   ....[1]....
        /*00a8*/ 	.word	0x00001a80


	//----- nvinfo : EIATTR_MAX_THREADS
	.align		4
.L_3511:
        /*00ac*/ 	.byte	0x04, 0x05
        /*00ae*/ 	.short	(.L_3513 - .L_3512)
.L_3512:
        /*00b0*/ 	.word	0x00000020
        /*00b4*/ 	.word	0x00000001
        /*00b8*/ 	.word	0x00000001


	//----- nvinfo : EIATTR_CRS_STACK_SIZE
	.align		4
.L_3513:
        /*00bc*/ 	.byte	0x04, 0x1e
        /*00be*/ 	.short	(.L_3515 - .L_3514)
.L_3514:
        /*00c0*/ 	.word	0x00000000
.L_3515:


//--------------------- .nv.info._Z25selective_scan_fwd_kernelI32Selective_Scan_fwd_kernel_traitsILi32ELi4ELi1ELb1ELb1ELb0ELb1EN3c108BFloat16EfEEv13SSMParamsBase --------------------------
	.section	.nv.info._Z25selective_scan_fwd_kernelI32Selective_Scan_fwd_kernel_traitsILi32ELi4ELi1ELb1ELb1ELb0ELb1EN3c108BFloat16EfEEv13SSMParamsBase,"",@"SHT_CUDA_INFO"
	.sectionflags	@""
	.align	4


	//----- nvinfo : EIATTR_CUDA_API_VERSION
	.align		4
        /*0000*/ 	.byte	0x04, 0x37
        /*0002*/ 	.short	(.L_3517 - .L_3516)
.L_3516:
        /*0004*/ 	.word	0x00000082


	//----- nvinfo : EIATTR_SW2861232_WAR
	.align		4
.L_3517:
        /*0008*/ 	.byte	0x01, 0x35
	.zero		2


	//----- nvinfo : EIATTR_PARAM_CBANK
	.align		4
        /*000c*/ 	.byte	0x04, 0x0a
        /*000e*/ 	.short	(.L_3519 - .L_3518)
	.align		4
.L_3518:
        /*0010*/ 	.word	index@(.nv.constant0._Z25selective_scan_fwd_kernelI32Selective_Scan_fwd_kernel_traitsILi32ELi4ELi1ELb1ELb1ELb0ELb1EN3c108BFloat16EfEEv13SSMParamsBase)
        /*0014*/ 	.short	0x0160
        /*0016*/ 	.short	0x0118


	//----- nvinfo : EIATTR_CBANK_PARAM_SIZE
	.align		4
.L_3519:
        /*0018*/ 	.byte	0x03, 0x19
        /*001a*/ 	.short	0x0118


	//----- nvinfo : EIATTR_KPARAM_INFO
	.align		4
        /*001c*/ 	.byte	0x04, 0x17
        /*001e*/ 	.short	(.L_3521 - .L_3520)
.L_3520:
        /*0020*/ 	.word	0x00000000
        /*0024*/ 	.short	0x0000
        /*0026*/ 	.short	0x0000
        /*0028*/ 	.byte	0x00, 0xf0, 0x61, 0x04


	//----- nvinfo : EIATTR_MAXREG_COUNT
	.align		4
.L_3521:
        /*002c*/ 	.byte	0x03, 0x1b
        /*002e*/ 	.short	0x00ff


	//----- nvinfo : EIATTR_NUM_BARRIERS
	.align		4
        /*0030*/ 	.byte	0x02, 0x4c
        /*0032*/ 	.byte	0x01
	.zero		1


	//----- nvinfo : EIATTR_MERCURY_ISA_VERSION
	.align		4
        /*0034*/ 	.byte	0x03, 0x5f
        /*0036*/ 	.short	0x0000


	//----- nvinfo : EIATTR_COOP_GROUP_MASK_REGIDS
	.align		4
        /*0038*/ 	.byte	0x04, 0x29
        /*003a*/ 	.short	(.L_3523 - .L_3522)


	//   ....[0]....
.L_3522:
        /*003c*/ 	.word	0xffffffff


	//   ....[1]....
        /*0040*/ 	.word	0xffffffff


	//   ....[2]....
        /*0044*/ 	.word	0xffffffff


	//   ....[3]....
        /*0048*/ 	.word	0xffffffff


	//   ....[4]....
        /*004c*/ 	.word	0xffffffff


	//   ....[5]....
        /*0050*/ 	.word	0xffffffff


	//   ....[6]....
        /*0054*/ 	.word	0xffffffff


	//   ....[7]....
        /*0058*/ 	.word	0xffffffff


	//   ....[8]....
        /*005c*/ 	.word	0xffffffff


	//   ....[9]....
        /*0060*/ 	.word	0xffffffff


	//   ....[10]....
        /*0064*/ 	.word	0xffffffff


	//   ....[11]....
        /*0068*/ 	.word	0xffffffff


	//----- nvinfo : EIATTR_COOP_GROUP_INSTR_OFFSETS
	.align		4
.L_3523:
        /*006c*/ 	.byte	0x04, 0x28
        /*006e*/ 	.short	(.L_3525 - .L_3524)


	//   ....[0]....
.L_3524:
        /*0070*/ 	.word	0x000014d0


	//   ....[1]....
        /*0074*/ 	.word	0x000014e0


	//   ....[2]....
        /*0078*/ 	.word	0x00001510


	//   ....[3]....
        /*007c*/ 	.word	0x00001530


	//   ....[4]....
        /*0080*/ 	.word	0x00001560


	//   ....[5]....
        /*0084*/ 	.word	0x00001580


	//   ....[6]....
        /*0088*/ 	.word	0x000015c0


	//   ....[7]....
        /*008c*/ 	.word	0x000015f0


	//   ....[8]....
        /*0090*/ 	.word	0x00001630


	//   ....[9]....
        /*0094*/ 	.word	0x00001650


	//   ....[10]....
        /*0098*/ 	.word	0x00001680


	//   ....[11]....
        /*009c*/ 	.word	0x000016c0


	//----- nvinfo : EIATTR_EXIT_INSTR_OFFSETS
	.align		4
.L_3525:
        /*00a0*/ 	.byte	0x04, 0x1c
        /*00a2*/ 	.short	(.L_3527 - .L_3526)


	//   ....[0]....
.L_3526:
        /*00a4*/ 	.word	0x00000350


	//   ....[1]....
        /*00a8*/ 	.word	0x00001e50


	//----- nvinfo : EIATTR_MAX_THREADS
	.align		4
.L_3527:
        /*00ac*/ 	.byte	0x04, 0x05
        /*00ae*/ 	.short	(.L_3529 - .L_3528)
.L_3528:
        /*00b0*/ 	.word	0x00000020
        /*00b4*/ 	.word	0x00000001
        /*00b8*/ 	.word	0x00000001


	//----- nvinfo : EIATTR_CRS_STACK_SIZE
	.align		4
.L_3529:
        /*00bc*/ 	.byte	0x04, 0x1e
        /*00be*/ 	.short	(.L_3531 - .L_3530)
.L_3530:
        /*00c0*/ 	.word	0x00000000
.L_3531:


//--------------------- .nv.info._Z25selective_scan_fwd_kernelI32Selective_Scan_fwd_kernel_traitsILi32ELi4ELi1ELb1ELb1ELb1ELb0EN3c108BFloat16EfEEv13SSMParamsBase --------------------------
	.section	.nv.info._Z25selective_scan_fwd_kernelI32Selective_Scan_fwd_kernel_traitsILi32ELi4ELi1ELb1ELb1ELb1ELb0EN3c108BFloat16EfEEv13SSMParamsBase,"",@"SHT_CUDA_INFO"
	.sectionflags	@""
	.align	4


	//----- nvinfo : EIATTR_CUDA_API_VERSION
	.align		4
        /*0000*/ 	.byte	0x04, 0x37
        /*0002*/ 	.short	(.L_3533 - .L_3532)
.L_3532:
        /*0004*/ 	.word	0x00000082


	//----- nvinfo : EIATTR_SW2861232_WAR
	.align		4
.L_3533:
        /*0008*/ 	.byte	0x01, 0x35
	.zero		2


	//----- nvinfo : EIATTR_PARAM_CBANK
	.align		4
        /*000c*/ 	.byte	0x04, 0x0a
        /*000e*/ 	.short	(.L_3535 - .L_3534)
	.align		4
.L_3534:
        /*0010*/ 	.word	index@(.nv.constant0._Z25selective_scan_fwd_kernelI32Selective_Scan_fwd_kernel_traitsILi32ELi4ELi1ELb1ELb1ELb1ELb0EN3c108BFloat16EfEEv13SSMParamsBase)
        /*0014*/ 	.short	0x0160
        /*0016*/ 	.short	0x0118


	//----- nvinfo : EIATTR_CBANK_PARAM_SIZE
	.align		4
.L_3535:
        /*0018*/ 	.byte	0x03, 0x19
        /*001a*/ 	.short	0x0118


	//----- nvinfo : EIATTR_KPARAM_INFO
	.align		4
        /*001c*/ 	.byte	0x04, 0x17
        /*001e*/ 	.short	(.L_3537 - .L_3536)
.L_3536:
        /*0020*/ 	.word	0x00000000
        /*0024*/ 	.short	0x0000
        /*0026*/ 	.short	0x0000
        /*0028*/ 	.byte	0x00, 0xf0, 0x61, 0x04


	//----- nvinfo : EIATTR_MAXREG_COUNT
	.align		4
.L_3537:
        /*002c*/ 	.byte	0x03, 0x1b
        /*002e*/ 	.short	0x00ff


	//----- nvinfo : EIATTR_NUM_BARRIERS
	.align		4
        /*0030*/ 	.byte	0x02, 0x4c
        /*0032*/ 	.byte	0x01
	.zero		1


	//----- nvinfo : EIATTR_MERCURY_ISA_VERSION
	.align		4
        /*0034*/ 	.byte	0x03, 0x5f
        /*0036*/ 	.short	0x0000


	//----- nvinfo : EIATTR_COOP_GROUP_MASK_REGIDS
	.align		4
        /*0038*/ 	.byte	0x04, 0x29
        /*003a*/ 	.short	(.L_3539 - .L_3538)


	//   ....[0]....
.L_3538:
        /*003c*/ 	.word	0xffffffff


	//   ....[1]....
        /*0040*/ 	.word	0xffffffff


	//   ....[2]....
        /*0044*/ 	.word	0xffffffff


	//   ....[3]....
        /*0048*/ 	.word	0xffffffff


	//   ....[4]....
        /*004c*/ 	.word	0xffffffff


	//   ....[5]....
        /*0050*/ 	.word	0xffffffff


	//   ....[6]....
        /*0054*/ 	.word	0xffffffff


	//   ....[7]....
        /*0058*/ 	.word	0xffffffff


	//   ....[8]....
        /*005c*/ 	.word	0xffffffff


	//   ....[9]....
        /*0060*/ 	.word	0xffffffff


	//   ....[10]....
        /*0064*/ 	.word	0xffffffff


	//   ....[11]....
        /*0068*/ 	.word	0xffffffff


	//----- nvinfo : EIATTR_COOP_GROUP_INSTR_OFFSETS
	.align		4
.L_3539:
        /*006c*/ 	.byte	0x04, 0x28
        /*006e*/ 	.short	(.L_3541 - .L_3540)


	//   ....[0]....
.L_3540:
        /*0070*/ 	.word	0x00001560


	//   ....[1]....
        /*0074*/ 	.word	0x00001570


	//   ....[2]....
        /*0078*/ 	.word	0x000015a0


	//   ....[3]....
        /*007c*/ 	.word	0x000015c0


	//   ....[4]....
        /*0080*/ 	.word	0x000015f0


	//   ....[5]....
        /*0084*/ 	.word	0x00001610


	//   ....[6]....
        /*0088*/ 	.word	0x00001650


	//   ....[7]....
        /*008c*/ 	.word	0x00001680


	//   ....[8]....
        /*0090*/ 	.word	0x000016c0


	//   ....[9]....
        /*0094*/ 	.word	0x000016e0


	//   ....[10]....
        /*0098*/ 	.word	0x00001710


	//   ....[11]....
        /*009c*/ 	.word	0x00001750


	//----- nvinfo : EIATTR_EXIT_INSTR_OFFSETS
	.align		4
.L_3541:
        /*00a0*/ 	.byte	0x04, 0x1c
        /*00a2*/ 	.short	(.L_3543 - .L_3542)


	//   ....[0]....
.L_3542:
        /*00a4*/ 	.word	0x000003e0


	//   ....[1]....
        /*00a8*/ 	.word	0x00001be0


	//----- nvinfo : EIATTR_MAX_THREADS
	.align		4
.L_3543:
        /*00ac*/ 	.byte	0x04, 0x05
        /*00ae*/ 	.short	(.L_3545 - .L_3544)
.L_3544:
        /*00b0*/ 	.word	0x00000020
        /*00b4*/ 	.word	0x00000001
        /*00b8*/ 	.word	0x00000001


	//----- nvinfo : EIATTR_CRS_STACK_SIZE
	.align		4
.L_3545:
        /*00bc*/ 	.byte	0x04, 0x1e
        /*00be*/ 	.short	(.L_3547 - .L_3546)
.L_3546:
        /*00c0*/ 	.word	0x00000000
.L_3547:


//--------------------- .nv.info._Z25selective_scan_fwd_kernelI32Selective_Scan_fwd_kernel_traitsILi32ELi4ELi1ELb1ELb1ELb1ELb1EN3c108BFloat16EfEEv13SSMParamsBase --------------------------
	.section	.nv.info._Z25selective_scan_fwd_kernelI32Selective_Scan_fwd_kernel_traitsILi32ELi4ELi1ELb1ELb1ELb1ELb1EN3c108BFloat16EfEEv13SSMParamsBase,"",@"SHT_CUDA_INFO"
	.sectionflags	@""
	.align	4


	//----- nvinfo : EIATTR_CUDA_API_VERSION
	.align		4
        /*0000*/ 	.byte	0x04, 0x37
        /*0002*/ 	.short	(.L_3549 - .L_3548)
.L_3548:
        /*0004*/ 	.word	0x00000082


	//----- nvinfo : EIATTR_SW2861232_WAR
	.align		4
.L_3549:
        /*0008*/ 	.byte	0x01, 0x35
	.zero		2


	//----- nvinfo : EIATTR_PARAM_CBANK
	.align		4
        /*000c*/ 	.byte	0x04, 0x0a
        /*000e*/ 	.short	(.L_3551 - .L_3550)
	.align		4
.L_3550:
        /*0010*/ 	.word	index@(.nv.constant0._Z25selective_scan_fwd_kernelI32Selective_Scan_fwd_kernel_traitsILi32ELi4ELi1ELb1ELb1ELb1ELb1EN3c108BFloat16EfEEv13SSMParamsBase)
        /*0014*/ 	.short	0x0160
        /*0016*/ 	.short	0x0118


	//----- nvinfo : EIATTR_CBANK_PARAM_SIZE
	.align		4
.L_3551:
        /*0018*/ 	.byte	0x03, 0x19
        /*001a*/ 	.short	0x0118


	//----- nvinfo : EIATTR_KPARAM_INFO
	.align		4
        /*001c*/ 	.byte	0x04, 0x17
        /*001e*/ 	.short	(.L_3553 - .L_3552)
.L_3552:
        /*0020*/ 	.word	0x00000000
        /*0024*/ 	.short	0x0000
        /*0026*/ 	.short	0x0000
        /*0028*/ 	.byte	0x00, 0xf0, 0x61, 0x04


	//----- nvinfo : EIATTR_MAXREG_COUNT
	.align		4
.L_3553:
        /*002c*/ 	.byte	0x03, 0x1b
        /*002e*/ 	.short	0x00ff


	//----- nvinfo : EIATTR_NUM_BARRIERS
	.align		4
        /*0030*/ 	.byte	0x02, 0x4c
        /*0032*/ 	.byte	0x01
	.zero		1


	//----- nvinfo : EIATTR_MERCURY_ISA_VERSION
	.align		4
        /*0034*/ 	.byte	0x03, 0x5f
        /*0036*/ 	.short	0x0000


	//----- nvinfo : EIATTR_COOP_GROUP_MASK_REGIDS
	.align		4
        /*0038*/ 	.byte	0x04, 0x29
        /*003a*/ 	.short	(.L_3555 - .L_3554)


	//   ....[0]....
.L_3554:
        /*003c*/ 	.word	0xffffffff


	//   ....[1]....
        /*0040*/ 	.word	0xffffffff


	//   ....[2]....
        /*0044*/ 	.word	0xffffffff


	//   ....[3]....
        /*0048*/ 	.word	0xffffffff


	//   ....[4]....
        /*004c*/ 	.word	0xffffffff


	//   ....[5]....
        /*0050*/ 	.word	0xffffffff


	//   ....[6]....
        /*0054*/ 	.word	0xffffffff


	//   ....[7]....
        /*0058*/ 	.word	0xffffffff


	//   ....[8]....
        /*005c*/ 	.word	0xffffffff


	//   ....[9]....
        /*0060*/ 	.word	0xffffffff


	//   ....[10]....
        /*0064*/ 	.word	0xffffffff


	//   ....[11]....
        /*0068*/ 	.word	0xffffffff


	//----- nvinfo : EIATTR_COOP_GROUP_INSTR_OFFSETS
	.align		4
.L_3555:
        /*006c*/ 	.byte	0x04, 0x28
        /*006e*/ 	.short	(.L_3557 - .L_3556)


	//   ....[0]....
.L_3556:
        /*0070*/ 	.word	0x00001560


	//   ....[1]....
        /*0074*/ 	.word	0x00001570


	//   ....[2]....
        /*0078*/ 	.word	0x000015a0


	//   ....[3]....
        /*007c*/ 	.word	0x000015c0


	//   ....[4]....
        /*0080*/ 	.word	0x000015f0


	//   ....[5]....
        /*0084*/ 	.word	0x00001610


	//   ....[6]....
        /*0088*/ 	.word	0x00001650


	//   ....[7]....
        /*008c*/ 	.word	0x00001680


	//   ....[8]....
        /*0090*/ 	.word	0x000016c0


	//   ....[9]....
        /*0094*/ 	.word	0x000016e0


	//   ....[10]....
        /*0098*/ 	.word	0x00001710


	//   ....[11]....
        /*009c*/ 	.word	0x00001750


	//----- nvinfo : EIATTR_EXIT_INSTR_OFFSETS
	.align		4
.L_3557:
        /*00a0*/ 	.byte	0x04, 0x1c
        /*00a2*/ 	.short	(.L_3559 - .L_3558)


	//   ....[0]....
.L_3558:
        /*00a4*/ 	.word	0x000003e0


	//   ....[1]....
        /*00a8*/ 	.word	0x00001fb0


	//----- nvinfo : EIATTR_MAX_THREADS
	.align		4
.L_3559:
        /*00ac*/ 	.byte	0x04, 0x05
        /*00ae*/ 	.short	(.L_3561 - .L_3560)
.L_3560:
        /*00b0*/ 	.word	0x00000020
        /*00b4*/ 	.word	0x00000001
        /*00b8*/ 	.word	0x00000001


	//----- nvinfo : EIATTR_CRS_STACK_SIZE
	.align		4
.L_3561:
        /*00bc*/ 	.byte	0x04, 0x1e
        /*00be*/ 	.short	(.L_3563 - .L_3562)
.L_3562:
        /*00c0*/ 	.word	0x00000000
.L_3563:


//--------------------- .nv.callgraph             --------------------------
	.section	.nv.callgraph,"",@"SHT_CUDA_CALLGRAPH"
	.align	4
	.sectionentsize	8
	.align		4
        /*0000*/ 	.word	0x00000000
	.align		4
        /*0004*/ 	.word	0xffffffff
	.align		4
        /*0008*/ 	.word	0x00000000
	.align		4
        /*000c*/ 	.word	0xfffffffe
	.align		4
        /*0010*/ 	.word	0x00000000
	.align		4
        /*0014*/ 	.word	0xfffffffd
	.align		4
        /*0018*/ 	.word	0x00000000
	.align		4
        /*001c*/ 	.word	0xfffffffc


//--------------------- .nv.rel.action            --------------------------
	.section	.nv.rel.action,"",@"SHT_CUDA_RELOCINFO"
	.align	8
	.sectionentsize	8
        /*0000*/ 	.byte	0x73, 0x00, 0x00, 0x00, 0x00, 0x00, 0x00, 0x00, 0x00, 0x00, 0x00, 0x11, 0x25, 0x00, 0x05, 0x36


//--------------------- .nv.constant4             --------------------------
	.section	.nv.constant4,"a",@progbits
	.align	8
	.align		8
.nv.constant4:
        /*0000*/ 	.dword	_ZN62_INTERNAL_00950170_26_selective_scan_fwd_bf16_cu_0be2b6c9_31024cuda3std3__45__cpo5beginE
	.align		8
        /*0008*/ 	.dword	_ZN62_INTERNAL_00950170_26_selective_scan_fwd_bf16_cu_0be2b6c9_31024cuda3std3__45__cpo3endE
	.align		8
        /*0010*/ 	.dword	_ZN62_INTERNAL_00950170_26_selective_scan_fwd_bf16_cu_0be2b6c9_31024cuda3std3__45__cpo6cbeginE
	.align		8
        /*0018*/ 	.dword	_ZN62_INTERNAL_00950170_26_selective_scan_fwd_bf16_cu_0be2b6c9_31024cuda3std3__45__cpo4cendE
	.align		8
        /*0020*/ 	.dword	_ZN62_INTERNAL_00950170_26_selective_scan_fwd_bf16_cu_0be2b6c9_31024cuda3std3__45__cpo6rbeginE
	.align		8
        /*0028*/ 	.dword	_ZN62_INTERNAL_00950170_26_selective_scan_fwd_bf16_cu_0be2b6c9_31024cuda3std3__45__cpo4rendE
	.align		8
        /*0030*/ 	.dword	_ZN62_INTERNAL_00950170_26_selective_scan_fwd_bf16_cu_0be2b6c9_31024cuda3std3__45__cpo7crbeginE
	.align		8
        /*0038*/ 	.dword	_ZN62_INTERNAL_00950170_26_selective_scan_fwd_bf16_cu_0be2b6c9_31024cuda3std3__45__cpo5crendE
	.align		8
        /*0040*/ 	.dword	_ZN62_INTERNAL_00950170_26_selective_scan_fwd_bf16_cu_0be2b6c9_31024cuda3std3__464_GLOBAL__N__00950170_26_selective_scan_fwd_bf16_cu_0be2b6c9_31026ignoreE
	.align		8
        /*0048*/ 	.dword	_ZN62_INTERNAL_00950170_26_selective_scan_fwd_bf16_cu_0be2b6c9_31024cuda3std3__419piecewise_constructE
	.align		8
        /*0050*/ 	.dword	_ZN62_INTERNAL_00950170_26_selective_scan_fwd_bf16_cu_0be2b6c9_31024cuda3std3__48in_placeE
	.align		8
        /*0058*/ 	.dword	_ZN62_INTERNAL_00950170_26_selective_scan_fwd_bf16_cu_0be2b6c9_31024cuda3std3__420unreachable_sentinelE
	.align		8
        /*0060*/ 	.dword	_ZN62_INTERNAL_00950170_26_selective_scan_fwd_bf16_cu_0be2b6c9_31024cuda3std6ranges3__45__cpo4swapE
	.align		8
        /*0068*/ 	.dword	_ZN62_INTERNAL_00950170_26_selective_scan_fwd_bf16_cu_0be2b6c9_31024cuda3std6ranges3__45__cpo9iter_moveE
	.align		8
        /*0070*/ 	.dword	_ZN62_INTERNAL_00950170_26_selective_scan_fwd_bf16_cu_0be2b6c9_31024cuda3std6ranges3__45__cpo5beginE
	.align		8
        /*0078*/ 	.dword	_ZN62_INTERNAL_00950170_26_selective_scan_fwd_bf16_cu_0be2b6c9_31024cuda3std6ranges3__45__cpo3endE
	.align		8
        /*0080*/ 	.dword	_ZN62_INTERNAL_00950170_26_selective_scan_fwd_bf16_cu_0be2b6c9_31024cuda3std6ranges3__45__cpo6cbeginE
	.align		8
        /*0088*/ 	.dword	_ZN62_INTERNAL_00950170_26_selective_scan_fwd_bf16_cu_0be2b6c9_31024cuda3std6ranges3__45__cpo4cendE
	.align		8
        /*0090*/ 	.dword	_ZN62_INTERNAL_00950170_26_selective_scan_fwd_bf16_cu_0be2b6c9_31024cuda3std6ranges3__45__cpo7advanceE
	.align		8
        /*0098*/ 	.dword	_ZN62_INTERNAL_00950170_26_selective_scan_fwd_bf16_cu_0be2b6c9_31024cuda3std6ranges3__45__cpo9iter_swapE
	.align		8
        /*00a0*/ 	.dword	_ZN62_INTERNAL_00950170_26_selective_scan_fwd_bf16_cu_0be2b6c9_31024cuda3std6ranges3__45__cpo4nextE
	.align		8
        /*00a8*/ 	.dword	_ZN62_INTERNAL_00950170_26_selective_scan_fwd_bf16_cu_0be2b6c9_31024cuda3std6ranges3__45__cpo4prevE
	.align		8
        /*00b0*/ 	.dword	_ZN62_INTERNAL_00950170_26_selective_scan_fwd_bf16_cu_0be2b6c9_31024cuda3std6ranges3__45__cpo4dataE
	.align		8
        /*00b8*/ 	.dword	_ZN62_INTERNAL_00950170_26_selective_scan_fwd_bf16_cu_0be2b6c9_31024cuda3std6ranges3__45__cpo5cdataE
	.align		8
        /*00c0*/ 	.dword	_ZN62_INTERNAL_00950170_26_selective_scan_fwd_bf16_cu_0be2b6c9_31024cuda3std6ranges3__45__cpo4sizeE
	.align		8
        /*00c8*/ 	.dword	_ZN62_INTERNAL_00950170_26_selective_scan_fwd_bf16_cu_0be2b6c9_31024cuda3std6ranges3__45__cpo5ssizeE
	.align		8
        /*00d0*/ 	.dword	_ZN62_INTERNAL_00950170_26_selective_scan_fwd_bf16_cu_0be2b6c9_31024cuda3std6ranges3__45__cpo8distanceE
	.align		8
        /*00d8*/ 	.dword	_ZN62_INTERNAL_00950170_26_selective_scan_fwd_bf16_cu_0be2b6c9_31026thrust23THRUST_300001_SM_800_NS6system6detail10sequential3seqE


//--------------------- .nv.constant0._Z25selective_scan_fwd_kernelI32Selective_Scan_fwd_kernel_traitsILi128ELi16ELi1ELb0ELb0ELb0ELb0EN3c108BFloat16ENS1_7complexIfEEEEv13SSMParamsBase --------------------------
	.section	.nv.constant0._Z25selective_scan_fwd_kernelI32Selective_Scan_fwd_kernel_traitsILi128ELi16ELi1ELb0ELb0ELb0ELb0EN3c108BFloat16ENS1_7complexIfEEEEv13SSMParamsBase,"a",@progbits
	.sectionflags	@""
	.align	4
.nv.constant0._Z25selective_scan_fwd_kernelI32Selective_Scan_fwd_kernel_traitsILi128ELi16ELi1ELb0ELb0ELb0ELb0EN3c108BFloat16ENS1_7complexIfEEEEv13SSMParamsBase:
	.zero		632


//--------------------- .nv.constant0._Z25selective_scan_fwd_kernelI32Selective_Scan_fwd_kernel_traitsILi128ELi16ELi1ELb0ELb0ELb0ELb1EN3c108BFloat16ENS1_7complexIfEEEEv13SSMParamsBase --------------------------
	.section	.nv.constant0._Z25selective_scan_fwd_kernelI32Selective_Scan_fwd_kernel_traitsILi128ELi16ELi1ELb0ELb0ELb0ELb1EN3c108BFloat16ENS1_7complexIfEEEEv13SSMParamsBase,"a",@progbits
	.sectionflags	@""
	.align	4
.nv.constant0._Z25selective_scan_fwd_kernelI32Selective_Scan_fwd_kernel_traitsILi128ELi16ELi1ELb0ELb0ELb0ELb1EN3c108BFloat16ENS1_7complexIfEEEEv13SSMParamsBase:
	.zero		632


//--------------------- .nv.constant0._Z25selective_scan_fwd_kernelI32Selective_Scan_fwd_kernel_traitsILi128ELi16ELi1ELb0ELb0ELb1ELb0EN3c108BFloat16ENS1_7complexIfEEEEv13SSMParamsBase --------------------------
	.section	.nv.constant0._Z25selective_scan_fwd_kernelI32Selective_Scan_fwd_kernel_traitsILi128ELi16ELi1ELb0ELb0ELb1ELb0EN3c108BFloat16ENS1_7complexIfEEEEv13SSMParamsBase,"a",@progbits
	.sectionflags	@""
	.align	4
.nv.constant0._Z25selective_scan_fwd_kernelI32Selective_Scan_fwd_kernel_traitsILi128ELi16ELi1ELb0ELb0ELb1ELb0EN3c108BFloat16ENS1_7complexIfEEEEv13SSMParamsBase:
	.zero		632


//--------------------- .nv.constant0._Z25selective_scan_fwd_kernelI32Selective_Scan_fwd_kernel_traitsILi128ELi16ELi1ELb0ELb0ELb1ELb1EN3c108BFloat16ENS1_7complexIfEEEEv13SSMParamsBase --------------------------
	.section	.nv.constant0._Z25selective_scan_fwd_kernelI32Selective_Scan_fwd_kernel_traitsILi128ELi16ELi1ELb0ELb0ELb1ELb1EN3c108BFloat16ENS1_7complexIfEEEEv13SSMParamsBase,"a",@progbits
	.sectionflags	@""
	.align	4
.nv.constant0._Z25selective_scan_fwd_kernelI32Selective_Scan_fwd_kernel_traitsILi128ELi16ELi1ELb0ELb0ELb1ELb1EN3c108BFloat16ENS1_7complexIfEEEEv13SSMParamsBase:
	.zero		632


//--------------------- .nv.constant0._Z25selective_scan_fwd_kernelI32Selective_Scan_fwd_kernel_traitsILi128ELi16ELi1ELb0ELb1ELb0ELb0EN3c108BFloat16ENS1_7complexIfEEEEv13SSMParamsBase --------------------------
	.section	.nv.constant0._Z25selective_scan_fwd_kernelI32Selective_Scan_fwd_kernel_traitsILi128ELi16ELi1ELb0ELb1ELb0ELb0EN3c108BFloat16ENS1_7complexIfEEEEv13SSMParamsBase,"a",@progbits
	.sectionflags	@""
	.align	4
.nv.constant0._Z25selective_scan_fwd_kernelI32Selective_Scan_fwd_kernel_traitsILi128ELi16ELi1ELb0ELb1ELb0ELb0EN3c108BFloat16ENS1_7complexIfEEEEv13SSMParamsBase:
	.zero		632


//--------------------- .nv.constant0._Z25selective_scan_fwd_kernelI32Selective_Scan_fwd_kernel_traitsILi128ELi16ELi1ELb0ELb1ELb0ELb1EN3c108BFloat16ENS1_7complexIfEEEEv13SSMParamsBase --------------------------
	.section	.nv.constant0._Z25selective_scan_fwd_kernelI32Selective_Scan_fwd_kernel_traitsILi128ELi16ELi1ELb0ELb1ELb0ELb1EN3c108BFloat16ENS1_7complexIfEEEEv13SSMParamsBase,"a",@progbits
	.sectionflags	@""
	.align	4
.nv.constant0._Z25selective_scan_fwd_kernelI32Selective_Scan_fwd_kernel_traitsILi128ELi16ELi1ELb0ELb1ELb0ELb1EN3c108BFloat16ENS1_7complexIfEEEEv13SSMParamsBase:
	.zero		632


//--------------------- .nv.constant0._Z25selective_scan_fwd_kernelI32Selective_Scan_fwd_kernel_traitsILi128ELi16ELi1ELb0ELb1ELb1ELb0EN3c108BFloat16ENS1_7complexIfEEEEv13SSMParamsBase --------------------------
	.section	.nv.constant0._Z25selective_scan_fwd_kernelI32Selective_Scan_fwd_kernel_traitsILi128ELi16ELi1ELb0ELb1ELb1ELb0EN3c108BFloat16ENS1_7complexIfEEEEv13SSMParamsBase,"a",@progbits
	.sectionflags	@""
	.align	4
.nv.constant0._Z25selective_scan_fwd_kernelI32Selective_Scan_fwd_kernel_traitsILi128ELi16ELi1ELb0ELb1ELb1ELb0EN3c108BFloat16ENS1_7complexIfEEEEv13SSMParamsBase:
	.zero		632


//--------------------- .nv.constant0._Z25selective_scan_fwd_kernelI32Selective_Scan_fwd_kernel_traitsILi128ELi16ELi1ELb0ELb1ELb1ELb1EN3c108BFloat16ENS1_7complexIfEEEEv13SSMParamsBase --------------------------
	.section	.nv.constant0._Z25selective_scan_fwd_kernelI32Selective_Scan_fwd_kernel_traitsILi128ELi16ELi1ELb0ELb1ELb1ELb1EN3c108BFloat16ENS1_7complexIfEEEEv13SSMParamsBase,"a",@progbits
	.sectionflags	@""
	.align	4
.nv.constant0._Z25selective_scan_fwd_kernelI32Selective_Scan_fwd_kernel_traitsILi128ELi16ELi1ELb0ELb1ELb1ELb1EN3c108BFloat16ENS1_7complexIfEEEEv13SSMParamsBase:
	.zero		632


//--------------------- .nv.constant0._Z25selective_scan_fwd_kernelI32Selective_Scan_fwd_kernel_traitsILi128ELi16ELi1ELb1ELb0ELb0ELb0EN3c108BFloat16ENS1_7complexIfEEEEv13SSMParamsBase --------------------------
	.section	.nv.constant0._Z25selective_scan_fwd_kernelI32Selective_Scan_fwd_kernel_traitsILi128ELi16ELi1ELb1ELb0ELb0ELb0EN3c108BFloat16ENS1_7complexIfEEEEv13SSMParamsBase,"a",@progbits
	.sectionflags	@""
	.align	4
.nv.constant0._Z25selective_scan_fwd_kernelI32Selective_Scan_fwd_kernel_traitsILi128ELi16ELi1ELb1ELb0ELb0ELb0EN3c108BFloat16ENS1_7complexIfEEEEv13SSMParamsBase:
	.zero		632


//--------------------- .nv.constant0._Z25selective_scan_fwd_kernelI32Selective_Scan_fwd_kernel_traitsILi128ELi16ELi1ELb1ELb0ELb0ELb1EN3c108BFloat16ENS1_7complexIfEEEEv13SSMParamsBase --------------------------
	.section	.nv.constant0._Z25selective_scan_fwd_kernelI32Selective_Scan_fwd_kernel_traitsILi128ELi16ELi1ELb1ELb0ELb0ELb1EN3c108BFloat16ENS1_7complexIfEEEEv13SSMParamsBase,"a",@progbits
	.sectionflags	@""
	.align	4
.nv.constant0._Z25selective_scan_fwd_kernelI32Selective_Scan_fwd_kernel_traitsILi128ELi16ELi1ELb1ELb0ELb0ELb1EN3c108BFloat16ENS1_7complexIfEEEEv13SSMParamsBase:
	.zero		632


//--------------------- .nv.constant0._Z25selective_scan_fwd_kernelI32Selective_Scan_fwd_kernel_traitsILi128ELi16ELi1ELb1ELb0ELb1ELb0EN3c108BFloat16ENS1_7complexIfEEEEv13SSMParamsBase --------------------------
	.section	.nv.constant0._Z25selective_scan_fwd_kernelI32Selective_Scan_fwd_kernel_traitsILi128ELi16ELi1ELb1ELb0ELb1ELb0EN3c108BFloat16ENS1_7complexIfEEEEv13SSMParamsBase,"a",@progbits
	.sectionflags	@""
	.align	4
.nv.constant0._Z25selective_scan_fwd_kernelI32Selective_Scan_fwd_kernel_traitsILi128ELi16ELi1ELb1ELb0ELb1ELb0EN3c108BFloat16ENS1_7complexIfEEEEv13SSMParamsBase:
	.zero		632


//--------------------- .nv.constant0._Z25selective_scan_fwd_kernelI32Selective_Scan_fwd_kernel_traitsILi128ELi16ELi1ELb1ELb0ELb1ELb1EN3c108BFloat16ENS1_7complexIfEEEEv13SSMParamsBase --------------------------
	.section	.nv.constant0._Z25selective_scan_fwd_kernelI32Selective_Scan_fwd_kernel_traitsILi128ELi16ELi1ELb1ELb0ELb1ELb1EN3c108BFloat16ENS1_7complexIfEEEEv13SSMParamsBase,"a",@progbits
	.sectionflags	@""
	.align	4
.nv.constant0._Z25selective_scan_fwd_kernelI32Selective_Scan_fwd_kernel_traitsILi128ELi16ELi1ELb1ELb0ELb1ELb1EN3c108BFloat16ENS1_7complexIfEEEEv13SSMParamsBase:
	.zero		632


//--------------------- .nv.constant0._Z25selective_scan_fwd_kernelI32Selective_Scan_fwd_kernel_traitsILi128ELi16ELi1ELb1ELb1ELb0ELb0EN3c108BFloat16ENS1_7complexIfEEEEv13SSMParamsBase --------------------------
	.section	.nv.constant0._Z25selective_scan_fwd_kernelI32Selective_Scan_fwd_kernel_traitsILi128ELi16ELi1ELb1ELb1ELb0ELb0EN3c108BFloat16ENS1_7complexIfEEEEv13SSMParamsBase,"a",@progbits
	.sectionflags	@""
	.align	4
.nv.constant0._Z25selective_scan_fwd_kernelI32Selective_Scan_fwd_kernel_traitsILi128ELi16ELi1ELb1ELb1ELb0ELb0EN3c108BFloat16ENS1_7complexIfEEEEv13SSMParamsBase:
	.zero		632


//--------------------- .nv.constant0._Z25selective_scan_fwd_kernelI32Selective_Scan_fwd_kernel_traitsILi128ELi16ELi1ELb1ELb1ELb0ELb1EN3c108BFloat16ENS1_7complexIfEEEEv13SSMParamsBase --------------------------
	.section	.nv.constant0._Z25selective_scan_fwd_kernelI32Selective_Scan_fwd_kernel_traitsILi128ELi16ELi1ELb1ELb1ELb0ELb1EN3c108BFloat16ENS1_7complexIfEEEEv13SSMParamsBase,"a",@progbits
	.sectionflags	@""
	.align	4
.nv.constant0._Z25selective_scan_fwd_kernelI32Selective_Scan_fwd_kernel_traitsILi128ELi16ELi1ELb1ELb1ELb0ELb1EN3c108BFloat16ENS1_7complexIfEEEEv13SSMParamsBase:
	.zero		632


//--------------------- .nv.constant0._Z25selective_scan_fwd_kernelI32Selective_Scan_fwd_kernel_traitsILi128ELi16ELi1ELb1ELb1ELb1ELb0EN3c108BFloat16ENS1_7complexIfEEEEv13SSMParamsBase --------------------------
	.section	.nv.constant0._Z25selective_scan_fwd_kernelI32Selective_Scan_fwd_kernel_traitsILi128ELi16ELi1ELb1ELb1ELb1ELb0EN3c108BFloat16ENS1_7complexIfEEEEv13SSMParamsBase,"a",@progbits
	.sectionflags	@""
	.align	4
.nv.constant0._Z25selective_scan_fwd_kernelI32Selective_Scan_fwd_kernel_traitsILi128ELi16ELi1ELb1ELb1ELb1ELb0EN3c108BFloat16ENS1_7complexIfEEEEv13SSMParamsBase:
	.zero		632


//--------------------- .nv.constant0._Z25selective_scan_fwd_kernelI32Selective_Scan_fwd_kernel_traitsILi128ELi16ELi1ELb1ELb1ELb1ELb1EN3c108BFloat16ENS1_7complexIfEEEEv13SSMParamsBase --------------------------
	.section	.nv.constant0._Z25selective_scan_fwd_kernelI32Selective_Scan_fwd_kernel_traitsILi128ELi16ELi1ELb1ELb1ELb1ELb1EN3c108BFloat16ENS1_7complexIfEEEEv13SSMParamsBase,"a",@progbits
	.sectionflags	@""
	.align	4
.nv.constant0._Z25selective_scan_fwd_kernelI32Selective_Scan_fwd_kernel_traitsILi128ELi16ELi1ELb1ELb1ELb1ELb1EN3c108BFloat16ENS1_7complexIfEEEEv13SSMParamsBase:
	.zero		632


//--------------------- .nv.constant0._Z25selective_scan_fwd_kernelI32Selective_Scan_fwd_kernel_traitsILi64ELi16ELi1ELb0ELb0ELb0ELb0EN3c108BFloat16ENS1_7complexIfEEEEv13SSMParamsBase --------------------------
	.section	.nv.constant0._Z25selective_scan_fwd_kernelI32Selective_Scan_fwd_kernel_traitsILi64ELi16ELi1ELb0ELb0ELb0ELb0EN3c108BFloat16ENS1_7complexIfEEEEv13SSMParamsBase,"a",@progbits
	.sectionflags	@""
	.align	4
.nv.constant0._Z25selective_scan_fwd_kernelI32Selective_Scan_fwd_kernel_traitsILi64ELi16ELi1ELb0ELb0ELb0ELb0EN3c108BFloat16ENS1_7complexIfEEEEv13SSMParamsBase:
	.zero		632


//--------------------- .nv.constant0._Z25selective_scan_fwd_kernelI32Selective_Scan_fwd_kernel_traitsILi64ELi16ELi1ELb0ELb0ELb0ELb1EN3c108BFloat16ENS1_7complexIfEEEEv13SSMParamsBase --------------------------
	.section	.nv.constant0._Z25selective_scan_fwd_kernelI32Selective_Scan_fwd_kernel_traitsILi64ELi16ELi1ELb0ELb0ELb0ELb1EN3c108BFloat16ENS1_7complexIfEEEEv13SSMParamsBase,"a",@progbits
	.sectionflags	@""
	.align	4
.nv.constant0._Z25selective_scan_fwd_kernelI32Selective_Scan_fwd_kernel_traitsILi64ELi16ELi1ELb0ELb0ELb0ELb1EN3c108BFloat16ENS1_7complexIfEEEEv13SSMParamsBase:
	.zero		632


//--------------------- .nv.constant0._Z25selective_scan_fwd_kernelI32Selective_Scan_fwd_kernel_traitsILi64ELi16ELi1ELb0ELb0ELb1ELb0EN3c108BFloat16ENS1_7complexIfEEEEv13SSMParamsBase --------------------------
	.section	.nv.constant0._Z25selective_scan_fwd_kernelI32Selective_Scan_fwd_kernel_traitsILi64ELi16ELi1ELb0ELb0ELb1ELb0EN3c108BFloat16ENS1_7complexIfEEEEv13SSMParamsBase,"a",@progbits
	.sectionflags	@""
	.align	4
.nv.constant0._Z25selective_scan_fwd_kernelI32Selective_Scan_fwd_kernel_traitsILi64ELi16ELi1ELb0ELb0ELb1ELb0EN3c108BFloat16ENS1_7complexIfEEEEv13SSMParamsBase:
	.zero		632


//--------------------- .nv.constant0._Z25selective_scan_fwd_kernelI32Selective_Scan_fwd_kernel_traitsILi64ELi16ELi1ELb0ELb0ELb1ELb1EN3c108BFloat16ENS1_7complexIfEEEEv13SSMParamsBase --------------------------
	.section	.nv.constant0._Z25selective_scan_fwd_kernelI32Selective_Scan_fwd_kernel_traitsILi64ELi16ELi1ELb0ELb0ELb1ELb1EN3c108BFloat16ENS1_7complexIfEEEEv13SSMParamsBase,"a",@progbits
	.sectionflags	@""
	.align	4
.nv.constant0._Z25selective_scan_fwd_kernelI32Selective_Scan_fwd_kernel_traitsILi64ELi16ELi1ELb0ELb0ELb1ELb1EN3c108BFloat16ENS1_7complexIfEEEEv13SSMParamsBase:
	.zero		632


//--------------------- .nv.constant0._Z25selective_scan_fwd_kernelI32Selective_Scan_fwd_kernel_traitsILi64ELi16ELi1ELb0ELb1ELb0ELb0EN3c108BFloat16ENS1_7complexIfEEEEv13SSMParamsBase --------------------------
	.section	.nv.constant0._Z25selective_scan_fwd_kernelI32Selective_Scan_fwd_kernel_traitsILi64ELi16ELi1ELb0ELb1ELb0ELb0EN3c108BFloat16ENS1_7complexIfEEEEv13SSMParamsBase,"a",@progbits
	.sectionflags	@""
	.align	4
.nv.constant0._Z25selective_scan_fwd_kernelI32Selective_Scan_fwd_kernel_traitsILi64ELi16ELi1ELb0ELb1ELb0ELb0EN3c108BFloat16ENS1_7complexIfEEEEv13SSMParamsBase:
	.zero		632


//--------------------- .nv.constant0._Z25selective_scan_fwd_kernelI32Selective_Scan_fwd_kernel_traitsILi64ELi16ELi1ELb0ELb1ELb0ELb1EN3c108BFloat16ENS1_7complexIfEEEEv13SSMParamsBase --------------------------
	.section	.nv.constant0._Z25selective_scan_fwd_kernelI32Selective_Scan_fwd_kernel_traitsILi64ELi16ELi1ELb0ELb1ELb0ELb1EN3c108BFloat16ENS1_7complexIfEEEEv13SSMParamsBase,"a",@progbits
	.sectionflags	@""
	.align	4
.nv.constant0._Z25selective_scan_fwd_kernelI32Selective_Scan_fwd_kernel_traitsILi64ELi16ELi1ELb0ELb1ELb0ELb1EN3c108BFloat16ENS1_7complexIfEEEEv13SSMParamsBase:
	.zero		632


//--------------------- .nv.constant0._Z25selective_scan_fwd_kernelI32Selective_Scan_fwd_kernel_traitsILi64ELi16ELi1ELb0ELb1ELb1ELb0EN3c108BFloat16ENS1_7complexIfEEEEv13SSMParamsBase --------------------------
	.section	.nv.constant0._Z25selective_scan_fwd_kernelI32Selective_Scan_fwd_kernel_traitsILi64ELi16ELi1ELb0ELb1ELb1ELb0EN3c108BFloat16ENS1_7complexIfEEEEv13SSMParamsBase,"a",@progbits
	.sectionflags	@""
	.align	4
.nv.constant0._Z25selective_scan_fwd_kernelI32Selective_Scan_fwd_kernel_traitsILi64ELi16ELi1ELb0ELb1ELb1ELb0EN3c108BFloat16ENS1_7complexIfEEEEv13SSMParamsBase:
	.zero		632


//--------------------- .nv.constant0._Z25selective_scan_fwd_kernelI32Selective_Scan_fwd_kernel_traitsILi64ELi16ELi1ELb0ELb1ELb1ELb1EN3c108BFloat16ENS1_7complexIfEEEEv13SSMParamsBase --------------------------
	.section	.nv.constant0._Z25selective_scan_fwd_kernelI32Selective_Scan_fwd_kernel_traitsILi64ELi16ELi1ELb0ELb1ELb1ELb1EN3c108BFloat16ENS1_7complexIfEEEEv13SSMParamsBase,"a",@progbits
	.sectionflags	@""
	.align	4
.nv.constant0._Z25selective_scan_fwd_kernelI32Selective_Scan_fwd_kernel_traitsILi64ELi16ELi1ELb0ELb1ELb1ELb1EN3c108BFloat16ENS1_7complexIfEEEEv13SSMParamsBase:
	.zero		632


//--------------------- .nv.constant0._Z25selective_scan_fwd_kernelI32Selective_Scan_fwd_kernel_traitsILi64ELi16ELi1ELb1ELb0ELb0ELb0EN3c108BFloat16ENS1_7complexIfEEEEv13SSMParamsBase --------------------------
	.section	.nv.constant0._Z25selective_scan_fwd_kernelI32Selective_Scan_fwd_kernel_traitsILi64ELi16ELi1ELb1ELb0ELb0ELb0EN3c108BFloat16ENS1_7complexIfEEEEv13SSMParamsBase,"a",@progbits
	.sectionflags	@""
	.align	4
.nv.constant0._Z25selective_scan_fwd_kernelI32Selective_Scan_fwd_kernel_traitsILi64ELi16ELi1ELb1ELb0ELb0ELb0EN3c108BFloat16ENS1_7complexIfEEEEv13SSMParamsBase:
	.zero		632


//--------------------- .nv.constant0._Z25selective_scan_fwd_kernelI32Selective_Scan_fwd_kernel_traitsILi64ELi16ELi1ELb1ELb0ELb0ELb1EN3c108BFloat16ENS1_7complexIfEEEEv13SSMParamsBase --------------------------
	.section	.nv.constant0._Z25selective_scan_fwd_kernelI32Selective_Scan_fwd_kernel_traitsILi64ELi16ELi1ELb1ELb0ELb0ELb1EN3c108BFloat16ENS1_7complexIfEEEEv13SSMParamsBase,"a",@progbits
	.sectionflags	@""
	.align	4
.nv.constant0._Z25selective_scan_fwd_kernelI32Selective_Scan_fwd_kernel_traitsILi64ELi16ELi1ELb1ELb0ELb0ELb1EN3c108BFloat16ENS1_7complexIfEEEEv13SSMParamsBase:
	.zero		632


//--------------------- .nv.constant0._Z25selective_scan_fwd_kernelI32Selective_Scan_fwd_kernel_traitsILi64ELi16ELi1ELb1ELb0ELb1ELb0EN3c108BFloat16ENS1_7complexIfEEEEv13SSMParamsBase --------------------------
	.section	.nv.constant0._Z25selective_scan_fwd_kernelI32Selective_Scan_fwd_kernel_traitsILi64ELi16ELi1ELb1ELb0ELb1ELb0EN3c108BFloat16ENS1_7complexIfEEEEv13SSMParamsBase,"a",@progbits
	.sectionflags	@""
	.align	4
.nv.constant0._Z25selective_scan_fwd_kernelI32Selective_Scan_fwd_kernel_traitsILi64ELi16ELi1ELb1ELb0ELb1ELb0EN3c108BFloat16ENS1_7complexIfEEEEv13SSMParamsBase:
	.zero		632


//--------------------- .nv.constant0._Z25selective_scan_fwd_kernelI32Selective_Scan_fwd_kernel_traitsILi64ELi16ELi1ELb1ELb0ELb1ELb1EN3c108BFloat16ENS1_7complexIfEEEEv13SSMParamsBase --------------------------
	.section	.nv.constant0._Z25selective_scan_fwd_kernelI32Selective_Scan_fwd_kernel_traitsILi64ELi16ELi1ELb1ELb0ELb1ELb1EN3c108BFloat16ENS1_7complexIfEEEEv13SSMParamsBase,"a",@progbits
	.sectionflags	@""
	.align	4
.nv.constant0._Z25selective_scan_fwd_kernelI32Selective_Scan_fwd_kernel_traitsILi64ELi16ELi1ELb1ELb0ELb1ELb1EN3c108BFloat16ENS1_7complexIfEEEEv13SSMParamsBase:
	.zero		632


//--------------------- .nv.constant0._Z25selective_scan_fwd_kernelI32Selective_Scan_fwd_kernel_traitsILi64ELi16ELi1ELb1ELb1ELb0ELb0EN3c108BFloat16ENS1_7complexIfEEEEv13SSMParamsBase --------------------------
	.section	.nv.constant0._Z25selective_scan_fwd_kernelI32Selective_Scan_fwd_kernel_traitsILi64ELi16ELi1ELb1ELb1ELb0ELb0EN3c108BFloat16ENS1_7complexIfEEEEv13SSMParamsBase,"a",@progbits
	.sectionflags	@""
	.align	4
.nv.constant0._Z25selective_scan_fwd_kernelI32Selective_Scan_fwd_kernel_traitsILi64ELi16ELi1ELb1ELb1ELb0ELb0EN3c108BFloat16ENS1_7complexIfEEEEv13SSMParamsBase:
	.zero		632


//--------------------- .nv.constant0._Z25selective_scan_fwd_kernelI32Selective_Scan_fwd_kernel_traitsILi64ELi16ELi1ELb1ELb1ELb0ELb1EN3c108BFloat16ENS1_7complexIfEEEEv13SSMParamsBase --------------------------
	.section	.nv.constant0._Z25selective_scan_fwd_kernelI32Selective_Scan_fwd_kernel_traitsILi64ELi16ELi1ELb1ELb1ELb0ELb1EN3c108BFloat16ENS1_7complexIfEEEEv13SSMParamsBase,"a",@progbits
	.sectionflags	@""
	.align	4
.nv.constant0._Z25selective_scan_fwd_kernelI32Selective_Scan_fwd_kernel_traitsILi64ELi16ELi1ELb1ELb1ELb0ELb1EN3c108BFloat16ENS1_7complexIfEEEEv13SSMParamsBase:
	.zero		632


//--------------------- .nv.constant0._Z25selective_scan_fwd_kernelI32Selective_Scan_fwd_kernel_traitsILi64ELi16ELi1ELb1ELb1ELb1ELb0EN3c108BFloat16ENS1_7complexIfEEEEv13SSMParamsBase --------------------------
	.section	.nv.constant0._Z25selective_scan_fwd_kernelI32Selective_Scan_fwd_kernel_traitsILi64ELi16ELi1ELb1ELb1ELb1ELb0EN3c108BFloat16ENS1_7complexIfEEEEv13SSMParamsBase,"a",@progbits
	.sectionflags	@""
	.align	4
.nv.constant0._Z25selective_scan_fwd_kernelI32Selective_Scan_fwd_kernel_traitsILi64ELi16ELi1ELb1ELb1ELb1ELb0EN3c108BFloat16ENS1_7complexIfEEEEv13SSMParamsBase:
	.zero		632


//--------------------- .nv.constant0._Z25selective_scan_fwd_kernelI32Selective_Scan_fwd_kernel_traitsILi64ELi16ELi1ELb1ELb1ELb1ELb1EN3c108BFloat16ENS1_7complexIfEEEEv13SSMParamsBase --------------------------
	.section	.nv.constant0._Z25selective_scan_fwd_kernelI32Selective_Scan_fwd_kernel_traitsILi64ELi16ELi1ELb1ELb1ELb1ELb1EN3c108BFloat16ENS1_7complexIfEEEEv13SSMParamsBase,"a",@progbits
	.sectionflags	@""
	.align	4
.nv.constant0._Z25selective_scan_fwd_kernelI32Selective_Scan_fwd_kernel_traitsILi64ELi16ELi1ELb1ELb1ELb1ELb1EN3c108BFloat16ENS1_7complexIfEEEEv13SSMParamsBase:
	.zero		632


//--------------------- .nv.constant0._Z25selective_scan_fwd_kernelI32Selective_Scan_fwd_kernel_traitsILi32ELi16ELi1ELb0ELb0ELb0ELb0EN3c108BFloat16ENS1_7complexIfEEEEv13SSMParamsBase --------------------------
	.section	.nv.constant0._Z25selective_scan_fwd_kernelI32Selective_Scan_fwd_kernel_traitsILi32ELi16ELi1ELb0ELb0ELb0ELb0EN3c108BFloat16ENS1_7complexIfEEEEv13SSMParamsBase,"a",@progbits
	.sectionflags	@""
	.align	4
.nv.constant0._Z25selective_scan_fwd_kernelI32Selective_Scan_fwd_kernel_traitsILi32ELi16ELi1ELb0ELb0ELb0ELb0EN3c108BFloat16ENS1_7complexIfEEEEv13SSMParamsBase:
	.zero		632


//--------------------- .nv.constant0._Z25selective_scan_fwd_kernelI32Selective_Scan_fwd_kernel_traitsILi32ELi16ELi1ELb0ELb0ELb0ELb1EN3c108BFloat16ENS1_7complexIfEEEEv13SSMParamsBase --------------------------
	.section	.nv.constant0._Z25selective_scan_fwd_kernelI32Selective_Scan_fwd_kernel_traitsILi32ELi16ELi1ELb0ELb0ELb0ELb1EN3c108BFloat16ENS1_7complexIfEEEEv13SSMParamsBase,"a",@progbits
	.sectionflags	@""
	.align	4
.nv.constant0._Z25selective_scan_fwd_kernelI32Selective_Scan_fwd_kernel_traitsILi32ELi16ELi1ELb0ELb0ELb0ELb1EN3c108BFloat16ENS1_7complexIfEEEEv13SSMParamsBase:
	.zero		632


//--------------------- .nv.constant0._Z25selective_scan_fwd_kernelI32Selective_Scan_fwd_kernel_traitsILi32ELi16ELi1ELb0ELb0ELb1ELb0EN3c108BFloat16ENS1_7complexIfEEEEv13SSMParamsBase --------------------------
	.section	.nv.constant0._Z25selective_scan_fwd_kernelI32Selective_Scan_fwd_kernel_traitsILi32ELi16ELi1ELb0ELb0ELb1ELb0EN3c108BFloat16ENS1_7complexIfEEEEv13SSMParamsBase,"a",@progbits
	.sectionflags	@""
	.align	4
.nv.constant0._Z25selective_scan_fwd_kernelI32Selective_Scan_fwd_kernel_traitsILi32ELi16ELi1ELb0ELb0ELb1ELb0EN3c108BFloat16ENS1_7complexIfEEEEv13SSMParamsBase:
	.zero		632


//--------------------- .nv.constant0._Z25selective_scan_fwd_kernelI32Selective_Scan_fwd_kernel_traitsILi32ELi16ELi1ELb0ELb0ELb1ELb1EN3c108BFloat16ENS1_7complexIfEEEEv13SSMParamsBase --------------------------
	.section	.nv.constant0._Z25selective_scan_fwd_kernelI32Selective_Scan_fwd_kernel_traitsILi32ELi16ELi1ELb0ELb0ELb1ELb1EN3c108BFloat16ENS1_7complexIfEEEEv13SSMParamsBase,"a",@progbits
	.sectionflags	@""
	.align	4
.nv.constant0._Z25selective_scan_fwd_kernelI32Selective_Scan_fwd_kernel_traitsILi32ELi16ELi1ELb0ELb0ELb1ELb1EN3c108BFloat16ENS1_7complexIfEEEEv13SSMParamsBase:
	.zero		632


//--------------------- .nv.constant0._Z25selective_scan_fwd_kernelI32Selective_Scan_fwd_kernel_traitsILi32ELi16ELi1ELb0ELb1ELb0ELb0EN3c108BFloat16ENS1_7complexIfEEEEv13SSMParamsBase --------------------------
	.section	.nv.constant0._Z25selective_scan_fwd_kernelI32Selective_Scan_fwd_kernel_traitsILi32ELi16ELi1ELb0ELb1ELb0ELb0EN3c108BFloat16ENS1_7complexIfEEEEv13SSMParamsBase,"a",@progbits
	.sectionflags	@""
	.align	4
.nv.constant0._Z25selective_scan_fwd_kernelI32Selective_Scan_fwd_kernel_traitsILi32ELi16ELi1ELb0ELb1ELb0ELb0EN3c108BFloat16ENS1_7complexIfEEEEv13SSMParamsBase:
	.zero		632


//--------------------- .nv.constant0._Z25selective_scan_fwd_kernelI32Selective_Scan_fwd_kernel_traitsILi32ELi16ELi1ELb0ELb1ELb0ELb1EN3c108BFloat16ENS1_7complexIfEEEEv13SSMParamsBase --------------------------
	.section	.nv.constant0._Z25selective_scan_fwd_kernelI32Selective_Scan_fwd_kernel_traitsILi32ELi16ELi1ELb0ELb1ELb0ELb1EN3c108BFloat16ENS1_7complexIfEEEEv13SSMParamsBase,"a",@progbits
	.sectionflags	@""
	.align	4
.nv.constant0._Z25selective_scan_fwd_kernelI32Selective_Scan_fwd_kernel_traitsILi32ELi16ELi1ELb0ELb1ELb0ELb1EN3c108BFloat16ENS1_7complexIfEEEEv13SSMParamsBase:
	.zero		632


//--------------------- .nv.constant0._Z25selective_scan_fwd_kernelI32Selective_Scan_fwd_kernel_traitsILi32ELi16ELi1ELb0ELb1ELb1ELb0EN3c108BFloat16ENS1_7complexIfEEEEv13SSMParamsBase --------------------------
	.section	.nv.constant0._Z25selective_scan_fwd_kernelI32Selective_Scan_fwd_kernel_traitsILi32ELi16ELi1ELb0ELb1ELb1ELb0EN3c108BFloat16ENS1_7complexIfEEEEv13SSMParamsBase,"a",@progbits
	.sectionflags	@""
	.align	4
.nv.constant0._Z25selective_scan_fwd_kernelI32Selective_Scan_fwd_kernel_traitsILi32ELi16ELi1ELb0ELb1ELb1ELb0EN3c108BFloat16ENS1_7complexIfEEEEv13SSMParamsBase:
	.zero		632


//--------------------- .nv.constant0._Z25selective_scan_fwd_kernelI32Selective_Scan_fwd_kernel_traitsILi32ELi16ELi1ELb0ELb1ELb1ELb1EN3c108BFloat16ENS1_7complexIfEEEEv13SSMParamsBase --------------------------
	.section	.nv.constant0._Z25selective_scan_fwd_kernelI32Selective_Scan_fwd_kernel_traitsILi32ELi16ELi1ELb0ELb1ELb1ELb1EN3c108BFloat16ENS1_7complexIfEEEEv13SSMParamsBase,"a",@progbits
	.sectionflags	@""
	.align	4
.nv.constant0._Z25selective_scan_fwd_kernelI32Selective_Scan_fwd_kernel_traitsILi32ELi16ELi1ELb0ELb1ELb1ELb1EN3c108BFloat16ENS1_7complexIfEEEEv13SSMParamsBase:
	.zero		632


//--------------------- .nv.constant0._Z25selective_scan_fwd_kernelI32Selective_Scan_fwd_kernel_traitsILi32ELi16ELi1ELb1ELb0ELb0ELb0EN3c108BFloat16ENS1_7complexIfEEEEv13SSMParamsBase --------------------------
	.section	.nv.constant0._Z25selective_scan_fwd_kernelI32Selective_Scan_fwd_kernel_traitsILi32ELi16ELi1ELb1ELb0ELb0ELb0EN3c108BFloat16ENS1_7complexIfEEEEv13SSMParamsBase,"a",@progbits
	.sectionflags	@""
	.align	4
.nv.constant0._Z25selective_scan_fwd_kernelI32Selective_Scan_fwd_kernel_traitsILi32ELi16ELi1ELb1ELb0ELb0ELb0EN3c108BFloat16ENS1_7complexIfEEEEv13SSMParamsBase:
	.zero		632


//--------------------- .nv.constant0._Z25selective_scan_fwd_kernelI32Selective_Scan_fwd_kernel_traitsILi32ELi16ELi1ELb1ELb0ELb0ELb1EN3c108BFloat16ENS1_7complexIfEEEEv13SSMParamsBase --------------------------
	.section	.nv.constant0._Z25selective_scan_fwd_kernelI32Selective_Scan_fwd_kernel_traitsILi32ELi16ELi1ELb1ELb0ELb0ELb1EN3c108BFloat16ENS1_7complexIfEEEEv13SSMParamsBase,"a",@progbits
	.sectionflags	@""
	.align	4
.nv.constant0._Z25selective_scan_fwd_kernelI32Selective_Scan_fwd_kernel_traitsILi32ELi16ELi1ELb1ELb0ELb0ELb1EN3c108BFloat16ENS1_7complexIfEEEEv13SSMParamsBase:
	.zero		632


//--------------------- .nv.constant0._Z25selective_scan_fwd_kernelI32Selective_Scan_fwd_kernel_traitsILi32ELi16ELi1ELb1ELb0ELb1ELb0EN3c108BFloat16ENS1_7complexIfEEEEv13SSMParamsBase --------------------------
	.section	.nv.constant0._Z25selective_scan_fwd_kernelI32Selective_Scan_fwd_kernel_traitsILi32ELi16ELi1ELb1ELb0ELb1ELb0EN3c108BFloat16ENS1_7complexIfEEEEv13SSMParamsBase,"a",@progbits
	.sectionflags	@""
	.align	4
.nv.constant0._Z25selective_scan_fwd_kernelI32Selective_Scan_fwd_kernel_traitsILi32ELi16ELi1ELb1ELb0ELb1ELb0EN3c108BFloat16ENS1_7complexIfEEEEv13SSMParamsBase:
	.zero		632


//--------------------- .nv.constant0._Z25selective_scan_fwd_kernelI32Selective_Scan_fwd_kernel_traitsILi32ELi16ELi1ELb1ELb0ELb1ELb1EN3c108BFloat16ENS1_7complexIfEEEEv13SSMParamsBase --------------------------
	.section	.nv.constant0._Z25selective_scan_fwd_kernelI32Selective_Scan_fwd_kernel_traitsILi32ELi16ELi1ELb1ELb0ELb1ELb1EN3c108BFloat16ENS1_7complexIfEEEEv13SSMParamsBase,"a",@progbits
	.sectionflags	@""
	.align	4
.nv.constant0._Z25selective_scan_fwd_kernelI32Selective_Scan_fwd_kernel_traitsILi32ELi16ELi1ELb1ELb0ELb1ELb1EN3c108BFloat16ENS1_7complexIfEEEEv13SSMParamsBase:
	.zero		632


//--------------------- .nv.constant0._Z25selective_scan_fwd_kernelI32Selective_Scan_fwd_kernel_traitsILi32ELi16ELi1ELb1ELb1ELb0ELb0EN3c108BFloat16ENS1_7complexIfEEEEv13SSMParamsBase --------------------------
	.section	.nv.constant0._Z25selective_scan_fwd_kernelI32Selective_Scan_fwd_kernel_traitsILi32ELi16ELi1ELb1ELb1ELb0ELb0EN3c108BFloat16ENS1_7complexIfEEEEv13SSMParamsBase,"a",@progbits
	.sectionflags	@""
	.align	4
.nv.constant0._Z25selective_scan_fwd_kernelI32Selective_Scan_fwd_kernel_traitsILi32ELi16ELi1ELb1ELb1ELb0ELb0EN3c108BFloat16ENS1_7complexIfEEEEv13SSMParamsBase:
	.zero		632


//--------------------- .nv.constant0._Z25selective_scan_fwd_kernelI32Selective_Scan_fwd_kernel_traitsILi32ELi16ELi1ELb1ELb1ELb0ELb1EN3c108BFloat16ENS1_7complexIfEEEEv13SSMParamsBase --------------------------
	.section	.nv.constant0._Z25selective_scan_fwd_kernelI32Selective_Scan_fwd_kernel_traitsILi32ELi16ELi1ELb1ELb1ELb0ELb1EN3c108BFloat16ENS1_7complexIfEEEEv13SSMParamsBase,"a",@progbits
	.sectionflags	@""
	.align	4
.nv.constant0._Z25selective_scan_fwd_kernelI32Selective_Scan_fwd_kernel_traitsILi32ELi16ELi1ELb1ELb1ELb0ELb1EN3c108BFloat16ENS1_7complexIfEEEEv13SSMParamsBase:
	.zero		632


//--------------------- .nv.constant0._Z25selective_scan_fwd_kernelI32Selective_Scan_fwd_kernel_traitsILi32ELi16ELi1ELb1ELb1ELb1ELb0EN3c108BFloat16ENS1_7complexIfEEEEv13SSMParamsBase --------------------------
	.section	.nv.constant0._Z25selective_scan_fwd_kernelI32Selective_Scan_fwd_kernel_traitsILi32ELi16ELi1ELb1ELb1ELb1ELb0EN3c108BFloat16ENS1_7complexIfEEEEv13SSMParamsBase,"a",@progbits
	.sectionflags	@""
	.align	4
.nv.constant0._Z25selective_scan_fwd_kernelI32Selective_Scan_fwd_kernel_traitsILi32ELi16ELi1ELb1ELb1ELb1ELb0EN3c108BFloat16ENS1_7complexIfEEEEv13SSMParamsBase:
	.zero		632


//--------------------- .nv.constant0._Z25selective_scan_fwd_kernelI32Selective_Scan_fwd_kernel_traitsILi32ELi16ELi1ELb1ELb1ELb1ELb1EN3c108BFloat16ENS1_7complexIfEEEEv13SSMParamsBase --------------------------
	.section	.nv.constant0._Z25selective_scan_fwd_kernelI32Selective_Scan_fwd_kernel_traitsILi32ELi16ELi1ELb1ELb1ELb1ELb1EN3c108BFloat16ENS1_7complexIfEEEEv13SSMParamsBase,"a",@progbits
	.sectionflags	@""
	.align	4
.nv.constant0._Z25selective_scan_fwd_kernelI32Selective_Scan_fwd_kernel_traitsILi32ELi16ELi1ELb1ELb1ELb1ELb1EN3c108BFloat16ENS1_7complexIfEEEEv13SSMParamsBase:
	.zero		632


//--------------------- .nv.constant0._Z25selective_scan_fwd_kernelI32Selective_Scan_fwd_kernel_traitsILi32ELi8ELi1ELb0ELb0ELb0ELb0EN3c108BFloat16ENS1_7complexIfEEEEv13SSMParamsBase --------------------------
	.section	.nv.constant0._Z25selective_scan_fwd_kernelI32Selective_Scan_fwd_kernel_traitsILi32ELi8ELi1ELb0ELb0ELb0ELb0EN3c108BFloat16ENS1_7complexIfEEEEv13SSMParamsBase,"a",@progbits
	.sectionflags	@""
	.align	4
.nv.constant0._Z25selective_scan_fwd_kernelI32Selective_Scan_fwd_kernel_traitsILi32ELi8ELi1ELb0ELb0ELb0ELb0EN3c108BFloat16ENS1_7complexIfEEEEv13SSMParamsBase:
	.zero		632


//--------------------- .nv.constant0._Z25selective_scan_fwd_kernelI32Selective_Scan_fwd_kernel_traitsILi32ELi8ELi1ELb0ELb0ELb0ELb1EN3c108BFloat16ENS1_7complexIfEEEEv13SSMParamsBase --------------------------
	.section	.nv.constant0._Z25selective_scan_fwd_kernelI32Selective_Scan_fwd_kernel_traitsILi32ELi8ELi1ELb0ELb0ELb0ELb1EN3c108BFloat16ENS1_7complexIfEEEEv13SSMParamsBase,"a",@progbits
	.sectionflags	@""
	.align	4
.nv.constant0._Z25selective_scan_fwd_kernelI32Selective_Scan_fwd_kernel_traitsILi32ELi8ELi1ELb0ELb0ELb0ELb1EN3c108BFloat16ENS1_7complexIfEEEEv13SSMParamsBase:
	.zero		632


//--------------------- .nv.constant0._Z25selective_scan_fwd_kernelI32Selective_Scan_fwd_kernel_traitsILi32ELi8ELi1ELb0ELb0ELb1ELb0EN3c108BFloat16ENS1_7complexIfEEEEv13SSMParamsBase --------------------------
	.section	.nv.constant0._Z25selective_scan_fwd_kernelI32Selective_Scan_fwd_kernel_traitsILi32ELi8ELi1ELb0ELb0ELb1ELb0EN3c108BFloat16ENS1_7complexIfEEEEv13SSMParamsBase,"a",@progbits
	.sectionflags	@""
	.align	4
.nv.constant0._Z25selective_scan_fwd_kernelI32Selective_Scan_fwd_kernel_traitsILi32ELi8ELi1ELb0ELb0ELb1ELb0EN3c108BFloat16ENS1_7complexIfEEEEv13SSMParamsBase:
	.zero		632


//--------------------- .nv.constant0._Z25selective_scan_fwd_kernelI32Selective_Scan_fwd_kernel_traitsILi32ELi8ELi1ELb0ELb0ELb1ELb1EN3c108BFloat16ENS1_7complexIfEEEEv13SSMParamsBase --------------------------
	.section	.nv.constant0._Z25selective_scan_fwd_kernelI32Selective_Scan_fwd_kernel_traitsILi32ELi8ELi1ELb0ELb0ELb1ELb1EN3c108BFloat16ENS1_7complexIfEEEEv13SSMParamsBase,"a",@progbits
	.sectionflags	@""
	.align	4
.nv.constant0._Z25selective_scan_fwd_kernelI32Selective_Scan_fwd_kernel_traitsILi32ELi8ELi1ELb0ELb0ELb1ELb1EN3c108BFloat16ENS1_7complexIfEEEEv13SSMParamsBase:
	.zero		632


//--------------------- .nv.constant0._Z25selective_scan_fwd_kernelI32Selective_Scan_fwd_kernel_traitsILi32ELi8ELi1ELb0ELb1ELb0ELb0EN3c108BFloat16ENS1_7complexIfEEEEv13SSMParamsBase --------------------------
	.section	.nv.constant0._Z25selective_scan_fwd_kernelI32Selective_Scan_fwd_kernel_traitsILi32ELi8ELi1ELb0ELb1ELb0ELb0EN3c108BFloat16ENS1_7complexIfEEEEv13SSMParamsBase,"a",@progbits
	.sectionflags	@""
	.align	4
.nv.constant0._Z25selective_scan_fwd_kernelI32Selective_Scan_fwd_kernel_traitsILi32ELi8ELi1ELb0ELb1ELb0ELb0EN3c108BFloat16ENS1_7complexIfEEEEv13SSMParamsBase:
	.zero		632


//--------------------- .nv.constant0._Z25selective_scan_fwd_kernelI32Selective_Scan_fwd_kernel_traitsILi32ELi8ELi1ELb0ELb1ELb0ELb1EN3c108BFloat16ENS1_7complexIfEEEEv13SSMParamsBase --------------------------
	.section	.nv.constant0._Z25selective_scan_fwd_kernelI32Selective_Scan_fwd_kernel_traitsILi32ELi8ELi1ELb0ELb1ELb0ELb1EN3c108BFloat16ENS1_7complexIfEEEEv13SSMParamsBase,"a",@progbits
	.sectionflags	@""
	.align	4
.nv.constant0._Z25selective_scan_fwd_kernelI32Selective_Scan_fwd_kernel_traitsILi32ELi8ELi1ELb0ELb1ELb0ELb1EN3c108BFloat16ENS1_7complexIfEEEEv13SSMParamsBase:
	.zero		632


//--------------------- .nv.constant0._Z25selective_scan_fwd_kernelI32Selective_Scan_fwd_kernel_traitsILi32ELi8ELi1ELb0ELb1ELb1ELb0EN3c108BFloat16ENS1_7complexIfEEEEv13SSMParamsBase --------------------------
	.section	.nv.constant0._Z25selective_scan_fwd_kernelI32Selective_Scan_fwd_kernel_traitsILi32ELi8ELi1ELb0ELb1ELb1ELb0EN3c108BFloat16ENS1_7complexIfEEEEv13SSMParamsBase,"a",@progbits
	.sectionflags	@""
	.align	4
.nv.constant0._Z25selective_scan_fwd_kernelI32Selective_Scan_fwd_kernel_traitsILi32ELi8ELi1ELb0ELb1ELb1ELb0EN3c108BFloat16ENS1_7complexIfEEEEv13SSMParamsBase:
	.zero		632


//--------------------- .nv.constant0._Z25selective_scan_fwd_kernelI32Selective_Scan_fwd_kernel_traitsILi32ELi8ELi1ELb0ELb1ELb1ELb1EN3c108BFloat16ENS1_7complexIfEEEEv13SSMParamsBase --------------------------
	.section	.nv.constant0._Z25selective_scan_fwd_kernelI32Selective_Scan_fwd_kernel_traitsILi32ELi8ELi1ELb0ELb1ELb1ELb1EN3c108BFloat16ENS1_7complexIfEEEEv13SSMParamsBase,"a",@progbits
	.sectionflags	@""
	.align	4
.nv.constant0._Z25selective_scan_fwd_kernelI32Selective_Scan_fwd_kernel_traitsILi32ELi8ELi1ELb0ELb1ELb1ELb1EN3c108BFloat16ENS1_7complexIfEEEEv13SSMParamsBase:
	.zero		632


//--------------------- .nv.constant0._Z25selective_scan_fwd_kernelI32Selective_Scan_fwd_kernel_traitsILi32ELi8ELi1ELb1ELb0ELb0ELb0EN3c108BFloat16ENS1_7complexIfEEEEv13SSMParamsBase --------------------------
	.section	.nv.constant0._Z25selective_scan_fwd_kernelI32Selective_Scan_fwd_kernel_traitsILi32ELi8ELi1ELb1ELb0ELb0ELb0EN3c108BFloat16ENS1_7complexIfEEEEv13SSMParamsBase,"a",@progbits
	.sectionflags	@""
	.align	4
.nv.constant0._Z25selective_scan_fwd_kernelI32Selective_Scan_fwd_kernel_traitsILi32ELi8ELi1ELb1ELb0ELb0ELb0EN3c108BFloat16ENS1_7complexIfEEEEv13SSMParamsBase:
	.zero		632


//--------------------- .nv.constant0._Z25selective_scan_fwd_kernelI32Selective_Scan_fwd_kernel_traitsILi32ELi8ELi1ELb1ELb0ELb0ELb1EN3c108BFloat16ENS1_7complexIfEEEEv13SSMParamsBase --------------------------
	.section	.nv.constant0._Z25selective_scan_fwd_kernelI32Selective_Scan_fwd_kernel_traitsILi32ELi8ELi1ELb1ELb0ELb0ELb1EN3c108BFloat16ENS1_7complexIfEEEEv13SSMParamsBase,"a",@progbits
	.sectionflags	@""
	.align	4
.nv.constant0._Z25selective_scan_fwd_kernelI32Selective_Scan_fwd_kernel_traitsILi32ELi8ELi1ELb1ELb0ELb0ELb1EN3c108BFloat16ENS1_7complexIfEEEEv13SSMParamsBase:
	.zero		632


//--------------------- .nv.constant0._Z25selective_scan_fwd_kernelI32Selective_Scan_fwd_kernel_traitsILi32ELi8ELi1ELb1ELb0ELb1ELb0EN3c108BFloat16ENS1_7complexIfEEEEv13SSMParamsBase --------------------------
	.section	.nv.constant0._Z25selective_scan_fwd_kernelI32Selective_Scan_fwd_kernel_traitsILi32ELi8ELi1ELb1ELb0ELb1ELb0EN3c108BFloat16ENS1_7complexIfEEEEv13SSMParamsBase,"a",@progbits
	.sectionflags	@""
	.align	4
.nv.constant0._Z25selective_scan_fwd_kernelI32Selective_Scan_fwd_kernel_traitsILi32ELi8ELi1ELb1ELb0ELb1ELb0EN3c108BFloat16ENS1_7complexIfEEEEv13SSMParamsBase:
	.zero		632


//--------------------- .nv.constant0._Z25selective_scan_fwd_kernelI32Selective_Scan_fwd_kernel_traitsILi32ELi8ELi1ELb1ELb0ELb1ELb1EN3c108BFloat16ENS1_7complexIfEEEEv13SSMParamsBase --------------------------
	.section	.nv.constant0._Z25selective_scan_fwd_kernelI32Selective_Scan_fwd_kernel_traitsILi32ELi8ELi1ELb1ELb0ELb1ELb1EN3c108BFloat16ENS1_7complexIfEEEEv13SSMParamsBase,"a",@progbits
	.sectionflags	@""
	.align	4
.nv.constant0._Z25selective_scan_fwd_kernelI32Selective_Scan_fwd_kernel_traitsILi32ELi8ELi1ELb1ELb0ELb1ELb1EN3c108BFloat16ENS1_7complexIfEEEEv13SSMParamsBase:
	.zero		632


//--------------------- .nv.constant0._Z25selective_scan_fwd_kernelI32Selective_Scan_fwd_kernel_traitsILi32ELi8ELi1ELb1ELb1ELb0ELb0EN3c108BFloat16ENS1_7complexIfEEEEv13SSMParamsBase --------------------------
	.section	.nv.constant0._Z25selective_scan_fwd_kernelI32Selective_Scan_fwd_kernel_traitsILi32ELi8ELi1ELb1ELb1ELb0ELb0EN3c108BFloat16ENS1_7complexIfEEEEv13SSMParamsBase,"a",@progbits
	.sectionflags	@""
	.align	4
.nv.constant0._Z25selective_scan_fwd_kernelI32Selective_Scan_fwd_kernel_traitsILi32ELi8ELi1ELb1ELb1ELb0ELb0EN3c108BFloat16ENS1_7complexIfEEEEv13SSMParamsBase:
	.zero		632


//--------------------- .nv.constant0._Z25selective_scan_fwd_kernelI32Selective_Scan_fwd_kernel_traitsILi32ELi8ELi1ELb1ELb1ELb0ELb1EN3c108BFloat16ENS1_7complexIfEEEEv13SSMParamsBase --------------------------
	.section	.nv.constant0._Z25selective_scan_fwd_kernelI32Selective_Scan_fwd_kernel_traitsILi32ELi8ELi1ELb1ELb1ELb0ELb1EN3c108BFloat16ENS1_7complexIfEEEEv13SSMParamsBase,"a",@progbits
	.sectionflags	@""
	.align	4
.nv.constant0._Z25selective_scan_fwd_kernelI32Selective_Scan_fwd_kernel_traitsILi32ELi8ELi1ELb1ELb1ELb0ELb1EN3c108BFloat16ENS1_7complexIfEEEEv13SSMParamsBase:
	.zero		632


//--------------------- .nv.constant0._Z25selective_scan_fwd_kernelI32Selective_Scan_fwd_kernel_traitsILi32ELi8ELi1ELb1ELb1ELb1ELb0EN3c108BFloat16ENS1_7complexIfEEEEv13SSMParamsBase --------------------------
	.section	.nv.constant0._Z25selective_scan_fwd_kernelI32Selective_Scan_fwd_kernel_traitsILi32ELi8ELi1ELb1ELb1ELb1ELb0EN3c108BFloat16ENS1_7complexIfEEEEv13SSMParamsBase,"a",@progbits
	.sectionflags	@""
	.align	4
.nv.constant0._Z25selective_scan_fwd_kernelI32Selective_Scan_fwd_kernel_traitsILi32ELi8ELi1ELb1ELb1ELb1ELb0EN3c108BFloat16ENS1_7complexIfEEEEv13SSMParamsBase:
	.zero		632


//--------------------- .nv.constant0._Z25selective_scan_fwd_kernelI32Selective_Scan_fwd_kernel_traitsILi32ELi8ELi1ELb1ELb1ELb1ELb1EN3c108BFloat16ENS1_7complexIfEEEEv13SSMParamsBase --------------------------
	.section	.nv.constant0._Z25selective_scan_fwd_kernelI32Selective_Scan_fwd_kernel_traitsILi32ELi8ELi1ELb1ELb1ELb1ELb1EN3c108BFloat16ENS1_7complexIfEEEEv13SSMParamsBase,"a",@progbits
	.sectionflags	@""
	.align	4
.nv.constant0._Z25selective_scan_fwd_kernelI32Selective_Scan_fwd_kernel_traitsILi32ELi8ELi1ELb1ELb1ELb1ELb1EN3c108BFloat16ENS1_7complexIfEEEEv13SSMParamsBase:
	.zero		632


//--------------------- .nv.constant0._Z25selective_scan_fwd_kernelI32Selective_Scan_fwd_kernel_traitsILi32ELi4ELi1ELb0ELb0ELb0ELb0EN3c108BFloat16ENS1_7complexIfEEEEv13SSMParamsBase --------------------------
	.section	.nv.constant0._Z25selective_scan_fwd_kernelI32Selective_Scan_fwd_kernel_traitsILi32ELi4ELi1ELb0ELb0ELb0ELb0EN3c108BFloat16ENS1_7complexIfEEEEv13SSMParamsBase,"a",@progbits
	.sectionflags	@""
	.align	4
.nv.constant0._Z25selective_scan_fwd_kernelI32Selective_Scan_fwd_kernel_traitsILi32ELi4ELi1ELb0ELb0ELb0ELb0EN3c108BFloat16ENS1_7complexIfEEEEv13SSMParamsBase:
	.zero		632


//--------------------- .nv.constant0._Z25selective_scan_fwd_kernelI32Selective_Scan_fwd_kernel_traitsILi32ELi4ELi1ELb0ELb0ELb0ELb1EN3c108BFloat16ENS1_7complexIfEEEEv13SSMParamsBase --------------------------
	.section	.nv.constant0._Z25selective_scan_fwd_kernelI32Selective_Scan_fwd_kernel_traitsILi32ELi4ELi1ELb0ELb0ELb0ELb1EN3c108BFloat16ENS1_7complexIfEEEEv13SSMParamsBase,"a",@progbits
	.sectionflags	@""
	.align	4
.nv.constant0._Z25selective_scan_fwd_kernelI32Selective_Scan_fwd_kernel_traitsILi32ELi4ELi1ELb0ELb0ELb0ELb1EN3c108BFloat16ENS1_7complexIfEEEEv13SSMParamsBase:
	.zero		632


//--------------------- .nv.constant0._Z25selective_scan_fwd_kernelI32Selective_Scan_fwd_kernel_traitsILi32ELi4ELi1ELb0ELb0ELb1ELb0EN3c108BFloat16ENS1_7complexIfEEEEv13SSMParamsBase --------------------------
	.section	.nv.constant0._Z25selective_scan_fwd_kernelI32Selective_Scan_fwd_kernel_traitsILi32ELi4ELi1ELb0ELb0ELb1ELb0EN3c108BFloat16ENS1_7complexIfEEEEv13SSMParamsBase,"a",@progbits
	.sectionflags	@""
	.align	4
.nv.constant0._Z25selective_scan_fwd_kernelI32Selective_Scan_fwd_kernel_traitsILi32ELi4ELi1ELb0ELb0ELb1ELb0EN3c108BFloat16ENS1_7complexIfEEEEv13SSMParamsBase:
	.zero		632


//--------------------- .nv.constant0._Z25selective_scan_fwd_kernelI32Selective_Scan_fwd_kernel_traitsILi32ELi4ELi1ELb0ELb0ELb1ELb1EN3c108BFloat16ENS1_7complexIfEEEEv13SSMParamsBase --------------------------
	.section	.nv.constant0._Z25selective_scan_fwd_kernelI32Selective_Scan_fwd_kernel_traitsILi32ELi4ELi1ELb0ELb0ELb1ELb1EN3c108BFloat16ENS1_7complexIfEEEEv13SSMParamsBase,"a",@progbits
	.sectionflags	@""
	.align	4
.nv.constant0._Z25selective_scan_fwd_kernelI32Selective_Scan_fwd_kernel_traitsILi32ELi4ELi1ELb0ELb0ELb1ELb1EN3c108BFloat16ENS1_7complexIfEEEEv13SSMParamsBase:
	.zero		632


//--------------------- .nv.constant0._Z25selective_scan_fwd_kernelI32Selective_Scan_fwd_kernel_traitsILi32ELi4ELi1ELb0ELb1ELb0ELb0EN3c108BFloat16ENS1_7complexIfEEEEv13SSMParamsBase --------------------------
	.section	.nv.constant0._Z25selective_scan_fwd_kernelI32Selective_Scan_fwd_kernel_traitsILi32ELi4ELi1ELb0ELb1ELb0ELb0EN3c108BFloat16ENS1_7complexIfEEEEv13SSMParamsBase,"a",@progbits
	.sectionflags	@""
	.align	4
.nv.constant0._Z25selective_scan_fwd_kernelI32Selective_Scan_fwd_kernel_traitsILi32ELi4ELi1ELb0ELb1ELb0ELb0EN3c108BFloat16ENS1_7complexIfEEEEv13SSMParamsBase:
	.zero		632


//--------------------- .nv.constant0._Z25selective_scan_fwd_kernelI32Selective_Scan_fwd_kernel_traitsILi32ELi4ELi1ELb0ELb1ELb0ELb1EN3c108BFloat16ENS1_7complexIfEEEEv13SSMParamsBase --------------------------
	.section	.nv.constant0._Z25selective_scan_fwd_kernelI32Selective_Scan_fwd_kernel_traitsILi32ELi4ELi1ELb0ELb1ELb0ELb1EN3c108BFloat16ENS1_7complexIfEEEEv13SSMParamsBase,"a",@progbits
	.sectionflags	@""
	.align	4
.nv.constant0._Z25selective_scan_fwd_kernelI32Selective_Scan_fwd_kernel_traitsILi32ELi4ELi1ELb0ELb1ELb0ELb1EN3c108BFloat16ENS1_7complexIfEEEEv13SSMParamsBase:
	.zero		632


//--------------------- .nv.constant0._Z25selective_scan_fwd_kernelI32Selective_Scan_fwd_kernel_traitsILi32ELi4ELi1ELb0ELb1ELb1ELb0EN3c108BFloat16ENS1_7complexIfEEEEv13SSMParamsBase --------------------------
	.section	.nv.constant0._Z25selective_scan_fwd_kernelI32Selective_Scan_fwd_kernel_traitsILi32ELi4ELi1ELb0ELb1ELb1ELb0EN3c108BFloat16ENS1_7complexIfEEEEv13SSMParamsBase,"a",@progbits
	.sectionflags	@""
	.align	4
.nv.constant0._Z25selective_scan_fwd_kernelI32Selective_Scan_fwd_kernel_traitsILi32ELi4ELi1ELb0ELb1ELb1ELb0EN3c108BFloat16ENS1_7complexIfEEEEv13SSMParamsBase:
	.zero		632


//--------------------- .nv.constant0._Z25selective_scan_fwd_kernelI32Selective_Scan_fwd_kernel_traitsILi32ELi4ELi1ELb0ELb1ELb1ELb1EN3c108BFloat16ENS1_7complexIfEEEEv13SSMParamsBase --------------------------
	.section	.nv.constant0._Z25selective_scan_fwd_kernelI32Selective_Scan_fwd_kernel_traitsILi32ELi4ELi1ELb0ELb1ELb1ELb1EN3c108BFloat16ENS1_7complexIfEEEEv13SSMParamsBase,"a",@progbits
	.sectionflags	@""
	.align	4
.nv.constant0._Z25selective_scan_fwd_kernelI32Selective_Scan_fwd_kernel_traitsILi32ELi4ELi1ELb0ELb1ELb1ELb1EN3c108BFloat16ENS1_7complexIfEEEEv13SSMParamsBase:
	.zero		632


//--------------------- .nv.constant0._Z25selective_scan_fwd_kernelI32Selective_Scan_fwd_kernel_traitsILi32ELi4ELi1ELb1ELb0ELb0ELb0EN3c108BFloat16ENS1_7complexIfEEEEv13SSMParamsBase --------------------------
	.section	.nv.constant0._Z25selective_scan_fwd_kernelI32Selective_Scan_fwd_kernel_traitsILi32ELi4ELi1ELb1ELb0ELb0ELb0EN3c108BFloat16ENS1_7complexIfEEEEv13SSMParamsBase,"a",@progbits
	.sectionflags	@""
	.align	4
.nv.constant0._Z25selective_scan_fwd_kernelI32Selective_Scan_fwd_kernel_traitsILi32ELi4ELi1ELb1ELb0ELb0ELb0EN3c108BFloat16ENS1_7complexIfEEEEv13SSMParamsBase:
	.zero		632


//--------------------- .nv.constant0._Z25selective_scan_fwd_kernelI32Selective_Scan_fwd_kernel_traitsILi32ELi4ELi1ELb1ELb0ELb0ELb1EN3c108BFloat16ENS1_7complexIfEEEEv13SSMParamsBase --------------------------
	.section	.nv.constant0._Z25selective_scan_fwd_kernelI32Selective_Scan_fwd_kernel_traitsILi32ELi4ELi1ELb1ELb0ELb0ELb1EN3c108BFloat16ENS1_7complexIfEEEEv13SSMParamsBase,"a",@progbits
	.sectionflags	@""
	.align	4
.nv.constant0._Z25selective_scan_fwd_kernelI32Selective_Scan_fwd_kernel_traitsILi32ELi4ELi1ELb1ELb0ELb0ELb1EN3c108BFloat16ENS1_7complexIfEEEEv13SSMParamsBase:
	.zero		632


//--------------------- .nv.constant0._Z25selective_scan_fwd_kernelI32Selective_Scan_fwd_kernel_traitsILi32ELi4ELi1ELb1ELb0ELb1ELb0EN3c108BFloat16ENS1_7complexIfEEEEv13SSMParamsBase --------------------------
	.section	.nv.constant0._Z25selective_scan_fwd_kernelI32Selective_Scan_fwd_kernel_traitsILi32ELi4ELi1ELb1ELb0ELb1ELb0EN3c108BFloat16ENS1_7complexIfEEEEv13SSMParamsBase,"a",@progbits
	.sectionflags	@""
	.align	4
.nv.constant0._Z25selective_scan_fwd_kernelI32Selective_Scan_fwd_kernel_traitsILi32ELi4ELi1ELb1ELb0ELb1ELb0EN3c108BFloat16ENS1_7complexIfEEEEv13SSMParamsBase:
	.zero		632


//--------------------- .nv.constant0._Z25selective_scan_fwd_kernelI32Selective_Scan_fwd_kernel_traitsILi32ELi4ELi1ELb1ELb0ELb1ELb1EN3c108BFloat16ENS1_7complexIfEEEEv13SSMParamsBase --------------------------
	.section	.nv.constant0._Z25selective_scan_fwd_kernelI32Selective_Scan_fwd_kernel_traitsILi32ELi4ELi1ELb1ELb0ELb1ELb1EN3c108BFloat16ENS1_7complexIfEEEEv13SSMParamsBase,"a",@progbits
	.sectionflags	@""
	.align	4
.nv.constant0._Z25selective_scan_fwd_kernelI32Selective_Scan_fwd_kernel_traitsILi32ELi4ELi1ELb1ELb0ELb1ELb1EN3c108BFloat16ENS1_7complexIfEEEEv13SSMParamsBase:
	.zero		632


//--------------------- .nv.constant0._Z25selective_scan_fwd_kernelI32Selective_Scan_fwd_kernel_traitsILi32ELi4ELi1ELb1ELb1ELb0ELb0EN3c108BFloat16ENS1_7complexIfEEEEv13SSMParamsBase --------------------------
	.section	.nv.constant0._Z25selective_scan_fwd_kernelI32Selective_Scan_fwd_kernel_traitsILi32ELi4ELi1ELb1ELb1ELb0ELb0EN3c108BFloat16ENS1_7complexIfEEEEv13SSMParamsBase,"a",@progbits
	.sectionflags	@""
	.align	4
.nv.constant0._Z25selective_scan_fwd_kernelI32Selective_Scan_fwd_kernel_traitsILi32ELi4ELi1ELb1ELb1ELb0ELb0EN3c108BFloat16ENS1_7complexIfEEEEv13SSMParamsBase:
	.zero		632


//--------------------- .nv.constant0._Z25selective_scan_fwd_kernelI32Selective_Scan_fwd_kernel_traitsILi32ELi4ELi1ELb1ELb1ELb0ELb1EN3c108BFloat16ENS1_7complexIfEEEEv13SSMParamsBase --------------------------
	.section	.nv.constant0._Z25selective_scan_fwd_kernelI32Selective_Scan_fwd_kernel_traitsILi32ELi4ELi1ELb1ELb1ELb0ELb1EN3c108BFloat16ENS1_7complexIfEEEEv13SSMParamsBase,"a",@progbits
	.sectionflags	@""
	.align	4
.nv.constant0._Z25selective_scan_fwd_kernelI32Selective_Scan_fwd_kernel_traitsILi32ELi4ELi1ELb1ELb1ELb0ELb1EN3c108BFloat16ENS1_7complexIfEEEEv13SSMParamsBase:
	.zero		632


//--------------------- .nv.constant0._Z25selective_scan_fwd_kernelI32Selective_Scan_fwd_kernel_traitsILi32ELi4ELi1ELb1ELb1ELb1ELb0EN3c108BFloat16ENS1_7complexIfEEEEv13SSMParamsBase --------------------------
	.section	.nv.constant0._Z25selective_scan_fwd_kernelI32Selective_Scan_fwd_kernel_traitsILi32ELi4ELi1ELb1ELb1ELb1ELb0EN3c108BFloat16ENS1_7complexIfEEEEv13SSMParamsBase,"a",@progbits
	.sectionflags	@""
	.align	4
.nv.constant0._Z25selective_scan_fwd_kernelI32Selective_Scan_fwd_kernel_traitsILi32ELi4ELi1ELb1ELb1ELb1ELb0EN3c108BFloat16ENS1_7complexIfEEEEv13SSMParamsBase:
	.zero		632


//--------------------- .nv.constant0._Z25selective_scan_fwd_kernelI32Selective_Scan_fwd_kernel_traitsILi32ELi4ELi1ELb1ELb1ELb1ELb1EN3c108BFloat16ENS1_7complexIfEEEEv13SSMParamsBase --------------------------
	.section	.nv.constant0._Z25selective_scan_fwd_kernelI32Selective_Scan_fwd_kernel_traitsILi32ELi4ELi1ELb1ELb1ELb1ELb1EN3c108BFloat16ENS1_7complexIfEEEEv13SSMParamsBase,"a",@progbits
	.sectionflags	@""
	.align	4
.nv.constant0._Z25selective_scan_fwd_kernelI32Selective_Scan_fwd_kernel_traitsILi32ELi4ELi1ELb1ELb1ELb1ELb1EN3c108BFloat16ENS1_7complexIfEEEEv13SSMParamsBase:
	.zero		632


//--------------------- .nv.constant0._Z25selective_scan_fwd_kernelI32Selective_Scan_fwd_kernel_traitsILi128ELi16ELi1ELb0ELb0ELb0ELb0EN3c108BFloat16EfEEv13SSMParamsBase --------------------------
	.section	.nv.constant0._Z25selective_scan_fwd_kernelI32Selective_Scan_fwd_kernel_traitsILi128ELi16ELi1ELb0ELb0ELb0ELb0EN3c108BFloat16EfEEv13SSMParamsBase,"a",@progbits
	.sectionflags	@""
	.align	4
.nv.constant0._Z25selective_scan_fwd_kernelI32Selective_Scan_fwd_kernel_traitsILi128ELi16ELi1ELb0ELb0ELb0ELb0EN3c108BFloat16EfEEv13SSMParamsBase:
	.zero		632


//--------------------- .nv.constant0._Z25selective_scan_fwd_kernelI32Selective_Scan_fwd_kernel_traitsILi128ELi16ELi1ELb0ELb0ELb0ELb1EN3c108BFloat16EfEEv13SSMParamsBase --------------------------
	.section	.nv.constant0._Z25selective_scan_fwd_kernelI32Selective_Scan_fwd_kernel_traitsILi128ELi16ELi1ELb0ELb0ELb0ELb1EN3c108BFloat16EfEEv13SSMParamsBase,"a",@progbits
	.sectionflags	@""
	.align	4
.nv.constant0._Z25selective_scan_fwd_kernelI32Selective_Scan_fwd_kernel_traitsILi128ELi16ELi1ELb0ELb0ELb0ELb1EN3c108BFloat16EfEEv13SSMParamsBase:
	.zero		632


//--------------------- .nv.constant0._Z25selective_scan_fwd_kernelI32Selective_Scan_fwd_kernel_traitsILi128ELi16ELi1ELb0ELb0ELb1ELb0EN3c108BFloat16EfEEv13SSMParamsBase --------------------------
	.section	.nv.constant0._Z25selective_scan_fwd_kernelI32Selective_Scan_fwd_kernel_traitsILi128ELi16ELi1ELb0ELb0ELb1ELb0EN3c108BFloat16EfEEv13SSMParamsBase,"a",@progbits
	.sectionflags	@""
	.align	4
.nv.constant0._Z25selective_scan_fwd_kernelI32Selective_Scan_fwd_kernel_traitsILi128ELi16ELi1ELb0ELb0ELb1ELb0EN3c108BFloat16EfEEv13SSMParamsBase:
	.zero		632


//--------------------- .nv.constant0._Z25selective_scan_fwd_kernelI32Selective_Scan_fwd_kernel_traitsILi128ELi16ELi1ELb0ELb0ELb1ELb1EN3c108BFloat16EfEEv13SSMParamsBase --------------------------
	.section	.nv.constant0._Z25selective_scan_fwd_kernelI32Selective_Scan_fwd_kernel_traitsILi128ELi16ELi1ELb0ELb0ELb1ELb1EN3c108BFloat16EfEEv13SSMParamsBase,"a",@progbits
	.sectionflags	@""
	.align	4
.nv.constant0._Z25selective_scan_fwd_kernelI32Selective_Scan_fwd_kernel_traitsILi128ELi16ELi1ELb0ELb0ELb1ELb1EN3c108BFloat16EfEEv13SSMParamsBase:
	.zero		632


//--------------------- .nv.constant0._Z25selective_scan_fwd_kernelI32Selective_Scan_fwd_kernel_traitsILi128ELi16ELi1ELb0ELb1ELb0ELb0EN3c108BFloat16EfEEv13SSMParamsBase --------------------------
	.section	.nv.constant0._Z25selective_scan_fwd_kernelI32Selective_Scan_fwd_kernel_traitsILi128ELi16ELi1ELb0ELb1ELb0ELb0EN3c108BFloat16EfEEv13SSMParamsBase,"a",@progbits
	.sectionflags	@""
	.align	4
.nv.constant0._Z25selective_scan_fwd_kernelI32Selective_Scan_fwd_kernel_traitsILi128ELi16ELi1ELb0ELb1ELb0ELb0EN3c108BFloat16EfEEv13SSMParamsBase:
	.zero		632


//--------------------- .nv.constant0._Z25selective_scan_fwd_kernelI32Selective_Scan_fwd_kernel_traitsILi128ELi16ELi1ELb0ELb1ELb0ELb1EN3c108BFloat16EfEEv13SSMParamsBase --------------------------
	.section	.nv.constant0._Z25selective_scan_fwd_kernelI32Selective_Scan_fwd_kernel_traitsILi128ELi16ELi1ELb0ELb1ELb0ELb1EN3c108BFloat16EfEEv13SSMParamsBase,"a",@progbits
	.sectionflags	@""
	.align	4
.nv.constant0._Z25selective_scan_fwd_kernelI32Selective_Scan_fwd_kernel_traitsILi128ELi16ELi1ELb0ELb1ELb0ELb1EN3c108BFloat16EfEEv13SSMParamsBase:
	.zero		632


//--------------------- .nv.constant0._Z25selective_scan_fwd_kernelI32Selective_Scan_fwd_kernel_traitsILi128ELi16ELi1ELb0ELb1ELb1ELb0EN3c108BFloat16EfEEv13SSMParamsBase --------------------------
	.section	.nv.constant0._Z25selective_scan_fwd_kernelI32Selective_Scan_fwd_kernel_traitsILi128ELi16ELi1ELb0ELb1ELb1ELb0EN3c108BFloat16EfEEv13SSMParamsBase,"a",@progbits
	.sectionflags	@""
	.align	4
.nv.constant0._Z25selective_scan_fwd_kernelI32Selective_Scan_fwd_kernel_traitsILi128ELi16ELi1ELb0ELb1ELb1ELb0EN3c108BFloat16EfEEv13SSMParamsBase:
	.zero		632


//--------------------- .nv.constant0._Z25selective_scan_fwd_kernelI32Selective_Scan_fwd_kernel_traitsILi128ELi16ELi1ELb0ELb1ELb1ELb1EN3c108BFloat16EfEEv13SSMParamsBase --------------------------
	.section	.nv.constant0._Z25selective_scan_fwd_kernelI32Selective_Scan_fwd_kernel_traitsILi128ELi16ELi1ELb0ELb1ELb1ELb1EN3c108BFloat16EfEEv13SSMParamsBase,"a",@progbits
	.sectionflags	@""
	.align	4
.nv.constant0._Z25selective_scan_fwd_kernelI32Selective_Scan_fwd_kernel_traitsILi128ELi16ELi1ELb0ELb1ELb1ELb1EN3c108BFloat16EfEEv13SSMParamsBase:
	.zero		632


//--------------------- .nv.constant0._Z25selective_scan_fwd_kernelI32Selective_Scan_fwd_kernel_traitsILi128ELi16ELi1ELb1ELb0ELb0ELb0EN3c108BFloat16EfEEv13SSMParamsBase --------------------------
	.section	.nv.constant0._Z25selective_scan_fwd_kernelI32Selective_Scan_fwd_kernel_traitsILi128ELi16ELi1ELb1ELb0ELb0ELb0EN3c108BFloat16EfEEv13SSMParamsBase,"a",@progbits
	.sectionflags	@""
	.align	4
.nv.constant0._Z25selective_scan_fwd_kernelI32Selective_Scan_fwd_kernel_traitsILi128ELi16ELi1ELb1ELb0ELb0ELb0EN3c108BFloat16EfEEv13SSMParamsBase:
	.zero		632


//--------------------- .nv.constant0._Z25selective_scan_fwd_kernelI32Selective_Scan_fwd_kernel_traitsILi128ELi16ELi1ELb1ELb0ELb0ELb1EN3c108BFloat16EfEEv13SSMParamsBase --------------------------
	.section	.nv.constant0._Z25selective_scan_fwd_kernelI32Selective_Scan_fwd_kernel_traitsILi128ELi16ELi1ELb1ELb0ELb0ELb1EN3c108BFloat16EfEEv13SSMParamsBase,"a",@progbits
	.sectionflags	@""
	.align	4
.nv.constant0._Z25selective_scan_fwd_kernelI32Selective_Scan_fwd_kernel_traitsILi128ELi16ELi1ELb1ELb0ELb0ELb1EN3c108BFloat16EfEEv13SSMParamsBase:
	.zero		632


//--------------------- .nv.constant0._Z25selective_scan_fwd_kernelI32Selective_Scan_fwd_kernel_traitsILi128ELi16ELi1ELb1ELb0ELb1ELb0EN3c108BFloat16EfEEv13SSMParamsBase --------------------------
	.section	.nv.constant0._Z25selective_scan_fwd_kernelI32Selective_Scan_fwd_kernel_traitsILi128ELi16ELi1ELb1ELb0ELb1ELb0EN3c108BFloat16EfEEv13SSMParamsBase,"a",@progbits
	.sectionflags	@""
	.align	4
.nv.constant0._Z25selective_scan_fwd_kernelI32Selective_Scan_fwd_kernel_traitsILi128ELi16ELi1ELb1ELb0ELb1ELb0EN3c108BFloat16EfEEv13SSMParamsBase:
	.zero		632


//--------------------- .nv.constant0._Z25selective_scan_fwd_kernelI32Selective_Scan_fwd_kernel_traitsILi128ELi16ELi1ELb1ELb0ELb1ELb1EN3c108BFloat16EfEEv13SSMParamsBase --------------------------
	.section	.nv.constant0._Z25selective_scan_fwd_kernelI32Selective_Scan_fwd_kernel_traitsILi128ELi16ELi1ELb1ELb0ELb1ELb1EN3c108BFloat16EfEEv13SSMParamsBase,"a",@progbits
	.sectionflags	@""
	.align	4
.nv.constant0._Z25selective_scan_fwd_kernelI32Selective_Scan_fwd_kernel_traitsILi128ELi16ELi1ELb1ELb0ELb1ELb1EN3c108BFloat16EfEEv13SSMParamsBase:
	.zero		632


//--------------------- .nv.constant0._Z25selective_scan_fwd_kernelI32Selective_Scan_fwd_kernel_traitsILi128ELi16ELi1ELb1ELb1ELb0ELb0EN3c108BFloat16EfEEv13SSMParamsBase --------------------------
	.section	.nv.constant0._Z25selective_scan_fwd_kernelI32Selective_Scan_fwd_kernel_traitsILi128ELi16ELi1ELb1ELb1ELb0ELb0EN3c108BFloat16EfEEv13SSMParamsBase,"a",@progbits
	.sectionflags	@""
	.align	4
.nv.constant0._Z25selective_scan_fwd_kernelI32Selective_Scan_fwd_kernel_traitsILi128ELi16ELi1ELb1ELb1ELb0ELb0EN3c108BFloat16EfEEv13SSMParamsBase:
	.zero		632


//--------------------- .nv.constant0._Z25selective_scan_fwd_kernelI32Selective_Scan_fwd_kernel_traitsILi128ELi16ELi1ELb1ELb1ELb0ELb1EN3c108BFloat16EfEEv13SSMParamsBase --------------------------
	.section	.nv.constant0._Z25selective_scan_fwd_kernelI32Selective_Scan_fwd_kernel_traitsILi128ELi16ELi1ELb1ELb1ELb0ELb1EN3c108BFloat16EfEEv13SSMParamsBase,"a",@progbits
	.sectionflags	@""
	.align	4
.nv.constant0._Z25selective_scan_fwd_kernelI32Selective_Scan_fwd_kernel_traitsILi128ELi16ELi1ELb1ELb1ELb0ELb1EN3c108BFloat16EfEEv13SSMParamsBase:
	.zero		632


//--------------------- .nv.constant0._Z25selective_scan_fwd_kernelI32Selective_Scan_fwd_kernel_traitsILi128ELi16ELi1ELb1ELb1ELb1ELb0EN3c108BFloat16EfEEv13SSMParamsBase --------------------------
	.section	.nv.constant0._Z25selective_scan_fwd_kernelI32Selective_Scan_fwd_kernel_traitsILi128ELi16ELi1ELb1ELb1ELb1ELb0EN3c108BFloat16EfEEv13SSMParamsBase,"a",@progbits
	.sectionflags	@""
	.align	4
.nv.constant0._Z25selective_scan_fwd_kernelI32Selective_Scan_fwd_kernel_traitsILi128ELi16ELi1ELb1ELb1ELb1ELb0EN3c108BFloat16EfEEv13SSMParamsBase:
	.zero		632


//--------------------- .nv.constant0._Z25selective_scan_fwd_kernelI32Selective_Scan_fwd_kernel_traitsILi128ELi16ELi1ELb1ELb1ELb1ELb1EN3c108BFloat16EfEEv13SSMParamsBase --------------------------
	.section	.nv.constant0._Z25selective_scan_fwd_kernelI32Selective_Scan_fwd_kernel_traitsILi128ELi16ELi1ELb1ELb1ELb1ELb1EN3c108BFloat16EfEEv13SSMParamsBase,"a",@progbits
	.sectionflags	@""
	.align	4
.nv.constant0._Z25selective_scan_fwd_kernelI32Selective_Scan_fwd_kernel_traitsILi128ELi16ELi1ELb1ELb1ELb1ELb1EN3c108BFloat16EfEEv13SSMParamsBase:
	.zero		632


//--------------------- .nv.constant0._Z25selective_scan_fwd_kernelI32Selective_Scan_fwd_kernel_traitsILi64ELi16ELi1ELb0ELb0ELb0ELb0EN3c108BFloat16EfEEv13SSMParamsBase --------------------------
	.section	.nv.constant0._Z25selective_scan_fwd_kernelI32Selective_Scan_fwd_kernel_traitsILi64ELi16ELi1ELb0ELb0ELb0ELb0EN3c108BFloat16EfEEv13SSMParamsBase,"a",@progbits
	.sectionflags	@""
	.align	4
.nv.constant0._Z25selective_scan_fwd_kernelI32Selective_Scan_fwd_kernel_traitsILi64ELi16ELi1ELb0ELb0ELb0ELb0EN3c108BFloat16EfEEv13SSMParamsBase:
	.zero		632


//--------------------- .nv.constant0._Z25selective_scan_fwd_kernelI32Selective_Scan_fwd_kernel_traitsILi64ELi16ELi1ELb0ELb0ELb0ELb1EN3c108BFloat16EfEEv13SSMParamsBase --------------------------
	.section	.nv.constant0._Z25selective_scan_fwd_kernelI32Selective_Scan_fwd_kernel_traitsILi64ELi16ELi1ELb0ELb0ELb0ELb1EN3c108BFloat16EfEEv13SSMParamsBase,"a",@progbits
	.sectionflags	@""
	.align	4
.nv.constant0._Z25selective_scan_fwd_kernelI32Selective_Scan_fwd_kernel_traitsILi64ELi16ELi1ELb0ELb0ELb0ELb1EN3c108BFloat16EfEEv13SSMParamsBase:
	.zero		632


//--------------------- .nv.constant0._Z25selective_scan_fwd_kernelI32Selective_Scan_fwd_kernel_traitsILi64ELi16ELi1ELb0ELb0ELb1ELb0EN3c108BFloat16EfEEv13SSMParamsBase --------------------------
	.section	.nv.constant0._Z25selective_scan_fwd_kernelI32Selective_Scan_fwd_kernel_traitsILi64ELi16ELi1ELb0ELb0ELb1ELb0EN3c108BFloat16EfEEv13SSMParamsBase,"a",@progbits
	.sectionflags	@""
	.align	4
.nv.constant0._Z25selective_scan_fwd_kernelI32Selective_Scan_fwd_kernel_traitsILi64ELi16ELi1ELb0ELb0ELb1ELb0EN3c108BFloat16EfEEv13SSMParamsBase:
	.zero		632


//--------------------- .nv.constant0._Z25selective_scan_fwd_kernelI32Selective_Scan_fwd_kernel_traitsILi64ELi16ELi1ELb0ELb0ELb1ELb1EN3c108BFloat16EfEEv13SSMParamsBase --------------------------
	.section	.nv.constant0._Z25selective_scan_fwd_kernelI32Selective_Scan_fwd_kernel_traitsILi64ELi16ELi1ELb0ELb0ELb1ELb1EN3c108BFloat16EfEEv13SSMParamsBase,"a",@progbits
	.sectionflags	@""
	.align	4
.nv.constant0._Z25selective_scan_fwd_kernelI32Selective_Scan_fwd_kernel_traitsILi64ELi16ELi1ELb0ELb0ELb1ELb1EN3c108BFloat16EfEEv13SSMParamsBase:
	.zero		632


//--------------------- .nv.constant0._Z25selective_scan_fwd_kernelI32Selective_Scan_fwd_kernel_traitsILi64ELi16ELi1ELb0ELb1ELb0ELb0EN3c108BFloat16EfEEv13SSMParamsBase --------------------------
	.section	.nv.constant0._Z25selective_scan_fwd_kernelI32Selective_Scan_fwd_kernel_traitsILi64ELi16ELi1ELb0ELb1ELb0ELb0EN3c108BFloat16EfEEv13SSMParamsBase,"a",@progbits
	.sectionflags	@""
	.align	4
.nv.constant0._Z25selective_scan_fwd_kernelI32Selective_Scan_fwd_kernel_traitsILi64ELi16ELi1ELb0ELb1ELb0ELb0EN3c108BFloat16EfEEv13SSMParamsBase:
	.zero		632


//--------------------- .nv.constant0._Z25selective_scan_fwd_kernelI32Selective_Scan_fwd_kernel_traitsILi64ELi16ELi1ELb0ELb1ELb0ELb1EN3c108BFloat16EfEEv13SSMParamsBase --------------------------
	.section	.nv.constant0._Z25selective_scan_fwd_kernelI32Selective_Scan_fwd_kernel_traitsILi64ELi16ELi1ELb0ELb1ELb0ELb1EN3c108BFloat16EfEEv13SSMParamsBase,"a",@progbits
	.sectionflags	@""
	.align	4
.nv.constant0._Z25selective_scan_fwd_kernelI32Selective_Scan_fwd_kernel_traitsILi64ELi16ELi1ELb0ELb1ELb0ELb1EN3c108BFloat16EfEEv13SSMParamsBase:
	.zero		632


//--------------------- .nv.constant0._Z25selective_scan_fwd_kernelI32Selective_Scan_fwd_kernel_traitsILi64ELi16ELi1ELb0ELb1ELb1ELb0EN3c108BFloat16EfEEv13SSMParamsBase --------------------------
	.section	.nv.constant0._Z25selective_scan_fwd_kernelI32Selective_Scan_fwd_kernel_traitsILi64ELi16ELi1ELb0ELb1ELb1ELb0EN3c108BFloat16EfEEv13SSMParamsBase,"a",@progbits
	.sectionflags	@""
	.align	4
.nv.constant0._Z25selective_scan_fwd_kernelI32Selective_Scan_fwd_kernel_traitsILi64ELi16ELi1ELb0ELb1ELb1ELb0EN3c108BFloat16EfEEv13SSMParamsBase:
	.zero		632


//--------------------- .nv.constant0._Z25selective_scan_fwd_kernelI32Selective_Scan_fwd_kernel_traitsILi64ELi16ELi1ELb0ELb1ELb1ELb1EN3c108BFloat16EfEEv13SSMParamsBase --------------------------
	.section	.nv.constant0._Z25selective_scan_fwd_kernelI32Selective_Scan_fwd_kernel_traitsILi64ELi16ELi1ELb0ELb1ELb1ELb1EN3c108BFloat16EfEEv13SSMParamsBase,"a",@progbits
	.sectionflags	@""
	.align	4
.nv.constant0._Z25selective_scan_fwd_kernelI32Selective_Scan_fwd_kernel_traitsILi64ELi16ELi1ELb0ELb1ELb1ELb1EN3c108BFloat16EfEEv13SSMParamsBase:
	.zero		632


//--------------------- .nv.constant0._Z25selective_scan_fwd_kernelI32Selective_Scan_fwd_kernel_traitsILi64ELi16ELi1ELb1ELb0ELb0ELb0EN3c108BFloat16EfEEv13SSMParamsBase --------------------------
	.section	.nv.constant0._Z25selective_scan_fwd_kernelI32Selective_Scan_fwd_kernel_traitsILi64ELi16ELi1ELb1ELb0ELb0ELb0EN3c108BFloat16EfEEv13SSMParamsBase,"a",@progbits
	.sectionflags	@""
	.align	4
.nv.constant0._Z25selective_scan_fwd_kernelI32Selective_Scan_fwd_kernel_traitsILi64ELi16ELi1ELb1ELb0ELb0ELb0EN3c108BFloat16EfEEv13SSMParamsBase:
	.zero		632


//--------------------- .nv.constant0._Z25selective_scan_fwd_kernelI32Selective_Scan_fwd_kernel_traitsILi64ELi16ELi1ELb1ELb0ELb0ELb1EN3c108BFloat16EfEEv13SSMParamsBase --------------------------
	.section	.nv.constant0._Z25selective_scan_fwd_kernelI32Selective_Scan_fwd_kernel_traitsILi64ELi16ELi1ELb1ELb0ELb0ELb1EN3c108BFloat16EfEEv13SSMParamsBase,"a",@progbits
	.sectionflags	@""
	.align	4
.nv.constant0._Z25selective_scan_fwd_kernelI32Selective_Scan_fwd_kernel_traitsILi64ELi16ELi1ELb1ELb0ELb0ELb1EN3c108BFloat16EfEEv13SSMParamsBase:
	.zero		632


//--------------------- .nv.constant0._Z25selective_scan_fwd_kernelI32Selective_Scan_fwd_kernel_traitsILi64ELi16ELi1ELb1ELb0ELb1ELb0EN3c108BFloat16EfEEv13SSMParamsBase --------------------------
	.section	.nv.constant0._Z25selective_scan_fwd_kernelI32Selective_Scan_fwd_kernel_traitsILi64ELi16ELi1ELb1ELb0ELb1ELb0EN3c108BFloat16EfEEv13SSMParamsBase,"a",@progbits
	.sectionflags	@""
	.align	4
.nv.constant0._Z25selective_scan_fwd_kernelI32Selective_Scan_fwd_kernel_traitsILi64ELi16ELi1ELb1ELb0ELb1ELb0EN3c108BFloat16EfEEv13SSMParamsBase:
	.zero		632


//--------------------- .nv.constant0._Z25selective_scan_fwd_kernelI32Selective_Scan_fwd_kernel_traitsILi64ELi16ELi1ELb1ELb0ELb1ELb1EN3c108BFloat16EfEEv13SSMParamsBase --------------------------
	.section	.nv.constant0._Z25selective_scan_fwd_kernelI32Selective_Scan_fwd_kernel_traitsILi64ELi16ELi1ELb1ELb0ELb1ELb1EN3c108BFloat16EfEEv13SSMParamsBase,"a",@progbits
	.sectionflags	@""
	.align	4
.nv.constant0._Z25selective_scan_fwd_kernelI32Selective_Scan_fwd_kernel_traitsILi64ELi16ELi1ELb1ELb0ELb1ELb1EN3c108BFloat16EfEEv13SSMParamsBase:
	.zero		632


//--------------------- .nv.constant0._Z25selective_scan_fwd_kernelI32Selective_Scan_fwd_kernel_traitsILi64ELi16ELi1ELb1ELb1ELb0ELb0EN3c108BFloat16EfEEv13SSMParamsBase --------------------------
	.section	.nv.constant0._Z25selective_scan_fwd_kernelI32Selective_Scan_fwd_kernel_traitsILi64ELi16ELi1ELb1ELb1ELb0ELb0EN3c108BFloat16EfEEv13SSMParamsBase,"a",@progbits
	.sectionflags	@""
	.align	4
.nv.constant0._Z25selective_scan_fwd_kernelI32Selective_Scan_fwd_kernel_traitsILi64ELi16ELi1ELb1ELb1ELb0ELb0EN3c108BFloat16EfEEv13SSMParamsBase:
	.zero		632


//--------------------- .nv.constant0._Z25selective_scan_fwd_kernelI32Selective_Scan_fwd_kernel_traitsILi64ELi16ELi1ELb1ELb1ELb0ELb1EN3c108BFloat16EfEEv13SSMParamsBase --------------------------
	.section	.nv.constant0._Z25selective_scan_fwd_kernelI32Selective_Scan_fwd_kernel_traitsILi64ELi16ELi1ELb1ELb1ELb0ELb1EN3c108BFloat16EfEEv13SSMParamsBase,"a",@progbits
	.sectionflags	@""
	.align	4
.nv.constant0._Z25selective_scan_fwd_kernelI32Selective_Scan_fwd_kernel_traitsILi64ELi16ELi1ELb1ELb1ELb0ELb1EN3c108BFloat16EfEEv13SSMParamsBase:
	.zero		632


//--------------------- .nv.constant0._Z25selective_scan_fwd_kernelI32Selective_Scan_fwd_kernel_traitsILi64ELi16ELi1ELb1ELb1ELb1ELb0EN3c108BFloat16EfEEv13SSMParamsBase --------------------------
	.section	.nv.constant0._Z25selective_scan_fwd_kernelI32Selective_Scan_fwd_kernel_traitsILi64ELi16ELi1ELb1ELb1ELb1ELb0EN3c108BFloat16EfEEv13SSMParamsBase,"a",@progbits
	.sectionflags	@""
	.align	4
.nv.constant0._Z25selective_scan_fwd_kernelI32Selective_Scan_fwd_kernel_traitsILi64ELi16ELi1ELb1ELb1ELb1ELb0EN3c108BFloat16EfEEv13SSMParamsBase:
	.zero		632


//--------------------- .nv.constant0._Z25selective_scan_fwd_kernelI32Selective_Scan_fwd_kernel_traitsILi64ELi16ELi1ELb1ELb1ELb1ELb1EN3c108BFloat16EfEEv13SSMParamsBase --------------------------
	.section	.nv.constant0._Z25selective_scan_fwd_kernelI32Selective_Scan_fwd_kernel_traitsILi64ELi16ELi1ELb1ELb1ELb1ELb1EN3c108BFloat16EfEEv13SSMParamsBase,"a",@progbits
	.sectionflags	@""
	.align	4
.nv.constant0._Z25selective_scan_fwd_kernelI32Selective_Scan_fwd_kernel_traitsILi64ELi16ELi1ELb1ELb1ELb1ELb1EN3c108BFloat16EfEEv13SSMParamsBase:
	.zero		632


//--------------------- .nv.constant0._Z25selective_scan_fwd_kernelI32Selective_Scan_fwd_kernel_traitsILi32ELi16ELi1ELb0ELb0ELb0ELb0EN3c108BFloat16EfEEv13SSMParamsBase --------------------------
	.section	.nv.constant0._Z25selective_scan_fwd_kernelI32Selective_Scan_fwd_kernel_traitsILi32ELi16ELi1ELb0ELb0ELb0ELb0EN3c108BFloat16EfEEv13SSMParamsBase,"a",@progbits
	.sectionflags	@""
	.align	4
.nv.constant0._Z25selective_scan_fwd_kernelI32Selective_Scan_fwd_kernel_traitsILi32ELi16ELi1ELb0ELb0ELb0ELb0EN3c108BFloat16EfEEv13SSMParamsBase:
	.zero		632


//--------------------- .nv.constant0._Z25selective_scan_fwd_kernelI32Selective_Scan_fwd_kernel_traitsILi32ELi16ELi1ELb0ELb0ELb0ELb1EN3c108BFloat16EfEEv13SSMParamsBase --------------------------
	.section	.nv.constant0._Z25selective_scan_fwd_kernelI32Selective_Scan_fwd_kernel_traitsILi32ELi16ELi1ELb0ELb0ELb0ELb1EN3c108BFloat16EfEEv13SSMParamsBase,"a",@progbits
	.sectionflags	@""
	.align	4
.nv.constant0._Z25selective_scan_fwd_kernelI32Selective_Scan_fwd_kernel_traitsILi32ELi16ELi1ELb0ELb0ELb0ELb1EN3c108BFloat16EfEEv13SSMParamsBase:
	.zero		632


//--------------------- .nv.constant0._Z25selective_scan_fwd_kernelI32Selective_Scan_fwd_kernel_traitsILi32ELi16ELi1ELb0ELb0ELb1ELb0EN3c108BFloat16EfEEv13SSMParamsBase --------------------------
	.section	.nv.constant0._Z25selective_scan_fwd_kernelI32Selective_Scan_fwd_kernel_traitsILi32ELi16ELi1ELb0ELb0ELb1ELb0EN3c108BFloat16EfEEv13SSMParamsBase,"a",@progbits
	.sectionflags	@""
	.align	4
.nv.constant0._Z25selective_scan_fwd_kernelI32Selective_Scan_fwd_kernel_traitsILi32ELi16ELi1ELb0ELb0ELb1ELb0EN3c108BFloat16EfEEv13SSMParamsBase:
	.zero		632


//--------------------- .nv.constant0._Z25selective_scan_fwd_kernelI32Selective_Scan_fwd_kernel_traitsILi32ELi16ELi1ELb0ELb0ELb1ELb1EN3c108BFloat16EfEEv13SSMParamsBase --------------------------
	.section	.nv.constant0._Z25selective_scan_fwd_kernelI32Selective_Scan_fwd_kernel_traitsILi32ELi16ELi1ELb0ELb0ELb1ELb1EN3c108BFloat16EfEEv13SSMParamsBase,"a",@progbits
	.sectionflags	@""
	.align	4
.nv.constant0._Z25selective_scan_fwd_kernelI32Selective_Scan_fwd_kernel_traitsILi32ELi16ELi1ELb0ELb0ELb1ELb1EN3c108BFloat16EfEEv13SSMParamsBase:
	.zero		632


//--------------------- .nv.constant0._Z25selective_scan_fwd_kernelI32Selective_Scan_fwd_kernel_traitsILi32ELi16ELi1ELb0ELb1ELb0ELb0EN3c108BFloat16EfEEv13SSMParamsBase --------------------------
	.section	.nv.constant0._Z25selective_scan_fwd_kernelI32Selective_Scan_fwd_kernel_traitsILi32ELi16ELi1ELb0ELb1ELb0ELb0EN3c108BFloat16EfEEv13SSMParamsBase,"a",@progbits
	.sectionflags	@""
	.align	4
.nv.constant0._Z25selective_scan_fwd_kernelI32Selective_Scan_fwd_kernel_traitsILi32ELi16ELi1ELb0ELb1ELb0ELb0EN3c108BFloat16EfEEv13SSMParamsBase:
	.zero		632


//--------------------- .nv.constant0._Z25selective_scan_fwd_kernelI32Selective_Scan_fwd_kernel_traitsILi32ELi16ELi1ELb0ELb1ELb0ELb1EN3c108BFloat16EfEEv13SSMParamsBase --------------------------
	.section	.nv.constant0._Z25selective_scan_fwd_kernelI32Selective_Scan_fwd_kernel_traitsILi32ELi16ELi1ELb0ELb1ELb0ELb1EN3c108BFloat16EfEEv13SSMParamsBase,"a",@progbits
	.sectionflags	@""
	.align	4
.nv.constant0._Z25selective_scan_fwd_kernelI32Selective_Scan_fwd_kernel_traitsILi32ELi16ELi1ELb0ELb1ELb0ELb1EN3c108BFloat16EfEEv13SSMParamsBase:
	.zero		632


//--------------------- .nv.constant0._Z25selective_scan_fwd_kernelI32Selective_Scan_fwd_kernel_traitsILi32ELi16ELi1ELb0ELb1ELb1ELb0EN3c108BFloat16EfEEv13SSMParamsBase --------------------------
	.section	.nv.constant0._Z25selective_scan_fwd_kernelI32Selective_Scan_fwd_kernel_traitsILi32ELi16ELi1ELb0ELb1ELb1ELb0EN3c108BFloat16EfEEv13SSMParamsBase,"a",@progbits
	.sectionflags	@""
	.align	4
.nv.constant0._Z25selective_scan_fwd_kernelI32Selective_Scan_fwd_kernel_traitsILi32ELi16ELi1ELb0ELb1ELb1ELb0EN3c108BFloat16EfEEv13SSMParamsBase:
	.zero		632


//--------------------- .nv.constant0._Z25selective_scan_fwd_kernelI32Selective_Scan_fwd_kernel_traitsILi32ELi16ELi1ELb0ELb1ELb1ELb1EN3c108BFloat16EfEEv13SSMParamsBase --------------------------
	.section	.nv.constant0._Z25selective_scan_fwd_kernelI32Selective_Scan_fwd_kernel_traitsILi32ELi16ELi1ELb0ELb1ELb1ELb1EN3c108BFloat16EfEEv13SSMParamsBase,"a",@progbits
	.sectionflags	@""
	.align	4
.nv.constant0._Z25selective_scan_fwd_kernelI32Selective_Scan_fwd_kernel_traitsILi32ELi16ELi1ELb0ELb1ELb1ELb1EN3c108BFloat16EfEEv13SSMParamsBase:
	.zero		632


//--------------------- .nv.constant0._Z25selective_scan_fwd_kernelI32Selective_Scan_fwd_kernel_traitsILi32ELi16ELi1ELb1ELb0ELb0ELb0EN3c108BFloat16EfEEv13SSMParamsBase --------------------------
	.section	.nv.constant0._Z25selective_scan_fwd_kernelI32Selective_Scan_fwd_kernel_traitsILi32ELi16ELi1ELb1ELb0ELb0ELb0EN3c108BFloat16EfEEv13SSMParamsBase,"a",@progbits
	.sectionflags	@""
	.align	4
.nv.constant0._Z25selective_scan_fwd_kernelI32Selective_Scan_fwd_kernel_traitsILi32ELi16ELi1ELb1ELb0ELb0ELb0EN3c108BFloat16EfEEv13SSMParamsBase:
	.zero		632


//--------------------- .nv.constant0._Z25selective_scan_fwd_kernelI32Selective_Scan_fwd_kernel_traitsILi32ELi16ELi1ELb1ELb0ELb0ELb1EN3c108BFloat16EfEEv13SSMParamsBase --------------------------
	.section	.nv.constant0._Z25selective_scan_fwd_kernelI32Selective_Scan_fwd_kernel_traitsILi32ELi16ELi1ELb1ELb0ELb0ELb1EN3c108BFloat16EfEEv13SSMParamsBase,"a",@progbits
	.sectionflags	@""
	.align	4
.nv.constant0._Z25selective_scan_fwd_kernelI32Selective_Scan_fwd_kernel_traitsILi32ELi16ELi1ELb1ELb0ELb0ELb1EN3c108BFloat16EfEEv13SSMParamsBase:
	.zero		632


//--------------------- .nv.constant0._Z25selective_scan_fwd_kernelI32Selective_Scan_fwd_kernel_traitsILi32ELi16ELi1ELb1ELb0ELb1ELb0EN3c108BFloat16EfEEv13SSMParamsBase --------------------------
	.section	.nv.constant0._Z25selective_scan_fwd_kernelI32Selective_Scan_fwd_kernel_traitsILi32ELi16ELi1ELb1ELb0ELb1ELb0EN3c108BFloat16EfEEv13SSMParamsBase,"a",@progbits
	.sectionflags	@""
	.align	4
.nv.constant0._Z25selective_scan_fwd_kernelI32Selective_Scan_fwd_kernel_traitsILi32ELi16ELi1ELb1ELb0ELb1ELb0EN3c108BFloat16EfEEv13SSMParamsBase:
	.zero		632


//--------------------- .nv.constant0._Z25selective_scan_fwd_kernelI32Selective_Scan_fwd_kernel_traitsILi32ELi16ELi1ELb1ELb0ELb1ELb1EN3c108BFloat16EfEEv13SSMParamsBase --------------------------
	.section	.nv.constant0._Z25selective_scan_fwd_kernelI32Selective_Scan_fwd_kernel_traitsILi32ELi16ELi1ELb1ELb0ELb1ELb1EN3c108BFloat16EfEEv13SSMParamsBase,"a",@progbits
	.sectionflags	@""
	.align	4
.nv.constant0._Z25selective_scan_fwd_kernelI32Selective_Scan_fwd_kernel_traitsILi32ELi16ELi1ELb1ELb0ELb1ELb1EN3c108BFloat16EfEEv13SSMParamsBase:
	.zero		632


//--------------------- .nv.constant0._Z25selective_scan_fwd_kernelI32Selective_Scan_fwd_kernel_traitsILi32ELi16ELi1ELb1ELb1ELb0ELb0EN3c108BFloat16EfEEv13SSMParamsBase --------------------------
	.section	.nv.constant0._Z25selective_scan_fwd_kernelI32Selective_Scan_fwd_kernel_traitsILi32ELi16ELi1ELb1ELb1ELb0ELb0EN3c108BFloat16EfEEv13SSMParamsBase,"a",@progbits
	.sectionflags	@""
	.align	4
.nv.constant0._Z25selective_scan_fwd_kernelI32Selective_Scan_fwd_kernel_traitsILi32ELi16ELi1ELb1ELb1ELb0ELb0EN3c108BFloat16EfEEv13SSMParamsBase:
	.zero		632


//--------------------- .nv.constant0._Z25selective_scan_fwd_kernelI32Selective_Scan_fwd_kernel_traitsILi32ELi16ELi1ELb1ELb1ELb0ELb1EN3c108BFloat16EfEEv13SSMParamsBase --------------------------
	.section	.nv.constant0._Z25selective_scan_fwd_kernelI32Selective_Scan_fwd_kernel_traitsILi32ELi16ELi1ELb1ELb1ELb0ELb1EN3c108BFloat16EfEEv13SSMParamsBase,"a",@progbits
	.sectionflags	@""
	.align	4
.nv.constant0._Z25selective_scan_fwd_kernelI32Selective_Scan_fwd_kernel_traitsILi32ELi16ELi1ELb1ELb1ELb0ELb1EN3c108BFloat16EfEEv13SSMParamsBase:
	.zero		632


//--------------------- .nv.constant0._Z25selective_scan_fwd_kernelI32Selective_Scan_fwd_kernel_traitsILi32ELi16ELi1ELb1ELb1ELb1ELb0EN3c108BFloat16EfEEv13SSMParamsBase --------------------------
	.section	.nv.constant0._Z25selective_scan_fwd_kernelI32Selective_Scan_fwd_kernel_traitsILi32ELi16ELi1ELb1ELb1ELb1ELb0EN3c108BFloat16EfEEv13SSMParamsBase,"a",@progbits
	.sectionflags	@""
	.align	4
.nv.constant0._Z25selective_scan_fwd_kernelI32Selective_Scan_fwd_kernel_traitsILi32ELi16ELi1ELb1ELb1ELb1ELb0EN3c108BFloat16EfEEv13SSMParamsBase:
	.zero		632


//--------------------- .nv.constant0._Z25selective_scan_fwd_kernelI32Selective_Scan_fwd_kernel_traitsILi32ELi16ELi1ELb1ELb1ELb1ELb1EN3c108BFloat16EfEEv13SSMParamsBase --------------------------
	.section	.nv.constant0._Z25selective_scan_fwd_kernelI32Selective_Scan_fwd_kernel_traitsILi32ELi16ELi1ELb1ELb1ELb1ELb1EN3c108BFloat16EfEEv13SSMParamsBase,"a",@progbits
	.sectionflags	@""
	.align	4
.nv.constant0._Z25selective_scan_fwd_kernelI32Selective_Scan_fwd_kernel_traitsILi32ELi16ELi1ELb1ELb1ELb1ELb1EN3c108BFloat16EfEEv13SSMParamsBase:
	.zero		632


//--------------------- .nv.constant0._Z25selective_scan_fwd_kernelI32Selective_Scan_fwd_kernel_traitsILi32ELi8ELi1ELb0ELb0ELb0ELb0EN3c108BFloat16EfEEv13SSMParamsBase --------------------------
	.section	.nv.constant0._Z25selective_scan_fwd_kernelI32Selective_Scan_fwd_kernel_traitsILi32ELi8ELi1ELb0ELb0ELb0ELb0EN3c108BFloat16EfEEv13SSMParamsBase,"a",@progbits
	.sectionflags	@""
	.align	4
.nv.constant0._Z25selective_scan_fwd_kernelI32Selective_Scan_fwd_kernel_traitsILi32ELi8ELi1ELb0ELb0ELb0ELb0EN3c108BFloat16EfEEv13SSMParamsBase:
	.zero		632


//--------------------- .nv.constant0._Z25selective_scan_fwd_kernelI32Selective_Scan_fwd_kernel_traitsILi32ELi8ELi1ELb0ELb0ELb0ELb1EN3c108BFloat16EfEEv13SSMParamsBase --------------------------
	.section	.nv.constant0._Z25selective_scan_fwd_kernelI32Selective_Scan_fwd_kernel_traitsILi32ELi8ELi1ELb0ELb0ELb0ELb1EN3c108BFloat16EfEEv13SSMParamsBase,"a",@progbits
	.sectionflags	@""
	.align	4
.nv.constant0._Z25selective_scan_fwd_kernelI32Selective_Scan_fwd_kernel_traitsILi32ELi8ELi1ELb0ELb0ELb0ELb1EN3c108BFloat16EfEEv13SSMParamsBase:
	.zero		632


//--------------------- .nv.constant0._Z25selective_scan_fwd_kernelI32Selective_Scan_fwd_kernel_traitsILi32ELi8ELi1ELb0ELb0ELb1ELb0EN3c108BFloat16EfEEv13SSMParamsBase --------------------------
	.section	.nv.constant0._Z25selective_scan_fwd_kernelI32Selective_Scan_fwd_kernel_traitsILi32ELi8ELi1ELb0ELb0ELb1ELb0EN3c108BFloat16EfEEv13SSMParamsBase,"a",@progbits
	.sectionflags	@""
	.align	4
.nv.constant0._Z25selective_scan_fwd_kernelI32Selective_Scan_fwd_kernel_traitsILi32ELi8ELi1ELb0ELb0ELb1ELb0EN3c108BFloat16EfEEv13SSMParamsBase:
	.zero		632


//--------------------- .nv.constant0._Z25selective_scan_fwd_kernelI32Selective_Scan_fwd_kernel_traitsILi32ELi8ELi1ELb0ELb0ELb1ELb1EN3c108BFloat16EfEEv13SSMParamsBase --------------------------
	.section	.nv.constant0._Z25selective_scan_fwd_kernelI32Selective_Scan_fwd_kernel_traitsILi32ELi8ELi1ELb0ELb0ELb1ELb1EN3c108BFloat16EfEEv13SSMParamsBase,"a",@progbits
	.sectionflags	@""
	.align	4
.nv.constant0._Z25selective_scan_fwd_kernelI32Selective_Scan_fwd_kernel_traitsILi32ELi8ELi1ELb0ELb0ELb1ELb1EN3c108BFloat16EfEEv13SSMParamsBase:
	.zero		632


//--------------------- .nv.constant0._Z25selective_scan_fwd_kernelI32Selective_Scan_fwd_kernel_traitsILi32ELi8ELi1ELb0ELb1ELb0ELb0EN3c108BFloat16EfEEv13SSMParamsBase --------------------------
	.section	.nv.constant0._Z25selective_scan_fwd_kernelI32Selective_Scan_fwd_kernel_traitsILi32ELi8ELi1ELb0ELb1ELb0ELb0EN3c108BFloat16EfEEv13SSMParamsBase,"a",@progbits
	.sectionflags	@""
	.align	4
.nv.constant0._Z25selective_scan_fwd_kernelI32Selective_Scan_fwd_kernel_traitsILi32ELi8ELi1ELb0ELb1ELb0ELb0EN3c108BFloat16EfEEv13SSMParamsBase:
	.zero		632


//--------------------- .nv.constant0._Z25selective_scan_fwd_kernelI32Selective_Scan_fwd_kernel_traitsILi32ELi8ELi1ELb0ELb1ELb0ELb1EN3c108BFloat16EfEEv13SSMParamsBase --------------------------
	.section	.nv.constant0._Z25selective_scan_fwd_kernelI32Selective_Scan_fwd_kernel_traitsILi32ELi8ELi1ELb0ELb1ELb0ELb1EN3c108BFloat16EfEEv13SSMParamsBase,"a",@progbits
	.sectionflags	@""
	.align	4
.nv.constant0._Z25selective_scan_fwd_kernelI32Selective_Scan_fwd_kernel_traitsILi32ELi8ELi1ELb0ELb1ELb0ELb1EN3c108BFloat16EfEEv13SSMParamsBase:
	.zero		632


//--------------------- .nv.constant0._Z25selective_scan_fwd_kernelI32Selective_Scan_fwd_kernel_traitsILi32ELi8ELi1ELb0ELb1ELb1ELb0EN3c108BFloat16EfEEv13SSMParamsBase --------------------------
	.section	.nv.constant0._Z25selective_scan_fwd_kernelI32Selective_Scan_fwd_kernel_traitsILi32ELi8ELi1ELb0ELb1ELb1ELb0EN3c108BFloat16EfEEv13SSMParamsBase,"a",@progbits
	.sectionflags	@""
	.align	4
.nv.constant0._Z25selective_scan_fwd_kernelI32Selective_Scan_fwd_kernel_traitsILi32ELi8ELi1ELb0ELb1ELb1ELb0EN3c108BFloat16EfEEv13SSMParamsBase:
	.zero		632


//--------------------- .nv.constant0._Z25selective_scan_fwd_kernelI32Selective_Scan_fwd_kernel_traitsILi32ELi8ELi1ELb0ELb1ELb1ELb1EN3c108BFloat16EfEEv13SSMParamsBase --------------------------
	.section	.nv.constant0._Z25selective_scan_fwd_kernelI32Selective_Scan_fwd_kernel_traitsILi32ELi8ELi1ELb0ELb1ELb1ELb1EN3c108BFloat16EfEEv13SSMParamsBase,"a",@progbits
	.sectionflags	@""
	.align	4
.nv.constant0._Z25selective_scan_fwd_kernelI32Selective_Scan_fwd_kernel_traitsILi32ELi8ELi1ELb0ELb1ELb1ELb1EN3c108BFloat16EfEEv13SSMParamsBase:
	.zero		632


//--------------------- .nv.constant0._Z25selective_scan_fwd_kernelI32Selective_Scan_fwd_kernel_traitsILi32ELi8ELi1ELb1ELb0ELb0ELb0EN3c108BFloat16EfEEv13SSMParamsBase --------------------------
	.section	.nv.constant0._Z25selective_scan_fwd_kernelI32Selective_Scan_fwd_kernel_traitsILi32ELi8ELi1ELb1ELb0ELb0ELb0EN3c108BFloat16EfEEv13SSMParamsBase,"a",@progbits
	.sectionflags	@""
	.align	4
.nv.constant0._Z25selective_scan_fwd_kernelI32Selective_Scan_fwd_kernel_traitsILi32ELi8ELi1ELb1ELb0ELb0ELb0EN3c108BFloat16EfEEv13SSMParamsBase:
	.zero		632


//--------------------- .nv.constant0._Z25selective_scan_fwd_kernelI32Selective_Scan_fwd_kernel_traitsILi32ELi8ELi1ELb1ELb0ELb0ELb1EN3c108BFloat16EfEEv13SSMParamsBase --------------------------
	.section	.nv.constant0._Z25selective_scan_fwd_kernelI32Selective_Scan_fwd_kernel_traitsILi32ELi8ELi1ELb1ELb0ELb0ELb1EN3c108BFloat16EfEEv13SSMParamsBase,"a",@progbits
	.sectionflags	@""
	.align	4
.nv.constant0._Z25selective_scan_fwd_kernelI32Selective_Scan_fwd_kernel_traitsILi32ELi8ELi1ELb1ELb0ELb0ELb1EN3c108BFloat16EfEEv13SSMParamsBase:
	.zero		632


//--------------------- .nv.constant0._Z25selective_scan_fwd_kernelI32Selective_Scan_fwd_kernel_traitsILi32ELi8ELi1ELb1ELb0ELb1ELb0EN3c108BFloat16EfEEv13SSMParamsBase --------------------------
	.section	.nv.constant0._Z25selective_scan_fwd_kernelI32Selective_Scan_fwd_kernel_traitsILi32ELi8ELi1ELb1ELb0ELb1ELb0EN3c108BFloat16EfEEv13SSMParamsBase,"a",@progbits
	.sectionflags	@""
	.align	4
.nv.constant0._Z25selective_scan_fwd_kernelI32Selective_Scan_fwd_kernel_traitsILi32ELi8ELi1ELb1ELb0ELb1ELb0EN3c108BFloat16EfEEv13SSMParamsBase:
	.zero		632


//--------------------- .nv.constant0._Z25selective_scan_fwd_kernelI32Selective_Scan_fwd_kernel_traitsILi32ELi8ELi1ELb1ELb0ELb1ELb1EN3c108BFloat16EfEEv13SSMParamsBase --------------------------
	.section	.nv.constant0._Z25selective_scan_fwd_kernelI32Selective_Scan_fwd_kernel_traitsILi32ELi8ELi1ELb1ELb0ELb1ELb1EN3c108BFloat16EfEEv13SSMParamsBase,"a",@progbits
	.sectionflags	@""
	.align	4
.nv.constant0._Z25selective_scan_fwd_kernelI32Selective_Scan_fwd_kernel_traitsILi32ELi8ELi1ELb1ELb0ELb1ELb1EN3c108BFloat16EfEEv13SSMParamsBase:
	.zero		632


//--------------------- .nv.constant0._Z25selective_scan_fwd_kernelI32Selective_Scan_fwd_kernel_traitsILi32ELi8ELi1ELb1ELb1ELb0ELb0EN3c108BFloat16EfEEv13SSMParamsBase --------------------------
	.section	.nv.constant0._Z25selective_scan_fwd_kernelI32Selective_Scan_fwd_kernel_traitsILi32ELi8ELi1ELb1ELb1ELb0ELb0EN3c108BFloat16EfEEv13SSMParamsBase,"a",@progbits
	.sectionflags	@""
	.align	4
.nv.constant0._Z25selective_scan_fwd_kernelI32Selective_Scan_fwd_kernel_traitsILi32ELi8ELi1ELb1ELb1ELb0ELb0EN3c108BFloat16EfEEv13SSMParamsBase:
	.zero		632


//--------------------- .nv.constant0._Z25selective_scan_fwd_kernelI32Selective_Scan_fwd_kernel_traitsILi32ELi8ELi1ELb1ELb1ELb0ELb1EN3c108BFloat16EfEEv13SSMParamsBase --------------------------
	.section	.nv.constant0._Z25selective_scan_fwd_kernelI32Selective_Scan_fwd_kernel_traitsILi32ELi8ELi1ELb1ELb1ELb0ELb1EN3c108BFloat16EfEEv13SSMParamsBase,"a",@progbits
	.sectionflags	@""
	.align	4
.nv.constant0._Z25selective_scan_fwd_kernelI32Selective_Scan_fwd_kernel_traitsILi32ELi8ELi1ELb1ELb1ELb0ELb1EN3c108BFloat16EfEEv13SSMParamsBase:
	.zero		632


//--------------------- .nv.constant0._Z25selective_scan_fwd_kernelI32Selective_Scan_fwd_kernel_traitsILi32ELi8ELi1ELb1ELb1ELb1ELb0EN3c108BFloat16EfEEv13SSMParamsBase --------------------------
	.section	.nv.constant0._Z25selective_scan_fwd_kernelI32Selective_Scan_fwd_kernel_traitsILi32ELi8ELi1ELb1ELb1ELb1ELb0EN3c108BFloat16EfEEv13SSMParamsBase,"a",@progbits
	.sectionflags	@""
	.align	4
.nv.constant0._Z25selective_scan_fwd_kernelI32Selective_Scan_fwd_kernel_traitsILi32ELi8ELi1ELb1ELb1ELb1ELb0EN3c108BFloat16EfEEv13SSMParamsBase:
	.zero		632


//--------------------- .nv.constant0._Z25selective_scan_fwd_kernelI32Selective_Scan_fwd_kernel_traitsILi32ELi8ELi1ELb1ELb1ELb1ELb1EN3c108BFloat16EfEEv13SSMParamsBase --------------------------
	.section	.nv.constant0._Z25selective_scan_fwd_kernelI32Selective_Scan_fwd_kernel_traitsILi32ELi8ELi1ELb1ELb1ELb1ELb1EN3c108BFloat16EfEEv13SSMParamsBase,"a",@progbits
	.sectionflags	@""
	.align	4
.nv.constant0._Z25selective_scan_fwd_kernelI32Selective_Scan_fwd_kernel_traitsILi32ELi8ELi1ELb1ELb1ELb1ELb1EN3c108BFloat16EfEEv13SSMParamsBase:
	.zero		632


//--------------------- .nv.constant0._Z25selective_scan_fwd_kernelI32Selective_Scan_fwd_kernel_traitsILi32ELi4ELi1ELb0ELb0ELb0ELb0EN3c108BFloat16EfEEv13SSMParamsBase --------------------------
	.section	.nv.constant0._Z25selective_scan_fwd_kernelI32Selective_Scan_fwd_kernel_traitsILi32ELi4ELi1ELb0ELb0ELb0ELb0EN3c108BFloat16EfEEv13SSMParamsBase,"a",@progbits
	.sectionflags	@""
	.align	4
.nv.constant0._Z25selective_scan_fwd_kernelI32Selective_Scan_fwd_kernel_traitsILi32ELi4ELi1ELb0ELb0ELb0ELb0EN3c108BFloat16EfEEv13SSMParamsBase:
	.zero		632


//--------------------- .nv.constant0._Z25selective_scan_fwd_kernelI32Selective_Scan_fwd_kernel_traitsILi32ELi4ELi1ELb0ELb0ELb0ELb1EN3c108BFloat16EfEEv13SSMParamsBase --------------------------
	.section	.nv.constant0._Z25selective_scan_fwd_kernelI32Selective_Scan_fwd_kernel_traitsILi32ELi4ELi1ELb0ELb0ELb0ELb1EN3c108BFloat16EfEEv13SSMParamsBase,"a",@progbits
	.sectionflags	@""
	.align	4
.nv.constant0._Z25selective_scan_fwd_kernelI32Selective_Scan_fwd_kernel_traitsILi32ELi4ELi1ELb0ELb0ELb0ELb1EN3c108BFloat16EfEEv13SSMParamsBase:
	.zero		632


//--------------------- .nv.constant0._Z25selective_scan_fwd_kernelI32Selective_Scan_fwd_kernel_traitsILi32ELi4ELi1ELb0ELb0ELb1ELb0EN3c108BFloat16EfEEv13SSMParamsBase --------------------------
	.section	.nv.constant0._Z25selective_scan_fwd_kernelI32Selective_Scan_fwd_kernel_traitsILi32ELi4ELi1ELb0ELb0ELb1ELb0EN3c108BFloat16EfEEv13SSMParamsBase,"a",@progbits
	.sectionflags	@""
	.align	4
.nv.constant0._Z25selective_scan_fwd_kernelI32Selective_Scan_fwd_kernel_traitsILi32ELi4ELi1ELb0ELb0ELb1ELb0EN3c108BFloat16EfEEv13SSMParamsBase:
	.zero		632


//--------------------- .nv.constant0._Z25selective_scan_fwd_kernelI32Selective_Scan_fwd_kernel_traitsILi32ELi4ELi1ELb0ELb0ELb1ELb1EN3c108BFloat16EfEEv13SSMParamsBase --------------------------
	.section	.nv.constant0._Z25selective_scan_fwd_kernelI32Selective_Scan_fwd_kernel_traitsILi32ELi4ELi1ELb0ELb0ELb1ELb1EN3c108BFloat16EfEEv13SSMParamsBase,"a",@progbits
	.sectionflags	@""
	.align	4
.nv.constant0._Z25selective_scan_fwd_kernelI32Selective_Scan_fwd_kernel_traitsILi32ELi4ELi1ELb0ELb0ELb1ELb1EN3c108BFloat16EfEEv13SSMParamsBase:
	.zero		632


//--------------------- .nv.constant0._Z25selective_scan_fwd_kernelI32Selective_Scan_fwd_kernel_traitsILi32ELi4ELi1ELb0ELb1ELb0ELb0EN3c108BFloat16EfEEv13SSMParamsBase --------------------------
	.section	.nv.constant0._Z25selective_scan_fwd_kernelI32Selective_Scan_fwd_kernel_traitsILi32ELi4ELi1ELb0ELb1ELb0ELb0EN3c108BFloat16EfEEv13SSMParamsBase,"a",@progbits
	.sectionflags	@""
	.align	4
.nv.constant0._Z25selective_scan_fwd_kernelI32Selective_Scan_fwd_kernel_traitsILi32ELi4ELi1ELb0ELb1ELb0ELb0EN3c108BFloat16EfEEv13SSMParamsBase:
	.zero		632


//--------------------- .nv.constant0._Z25selective_scan_fwd_kernelI32Selective_Scan_fwd_kernel_traitsILi32ELi4ELi1ELb0ELb1ELb0ELb1EN3c108BFloat16EfEEv13SSMParamsBase --------------------------
	.section	.nv.constant0._Z25selective_scan_fwd_kernelI32Selective_Scan_fwd_kernel_traitsILi32ELi4ELi1ELb0ELb1ELb0ELb1EN3c108BFloat16EfEEv13SSMParamsBase,"a",@progbits
	.sectionflags	@""
	.align	4
.nv.constant0._Z25selective_scan_fwd_kernelI32Selective_Scan_fwd_kernel_traitsILi32ELi4ELi1ELb0ELb1ELb0ELb1EN3c108BFloat16EfEEv13SSMParamsBase:
	.zero		632


//--------------------- .nv.constant0._Z25selective_scan_fwd_kernelI32Selective_Scan_fwd_kernel_traitsILi32ELi4ELi1ELb0ELb1ELb1ELb0EN3c108BFloat16EfEEv13SSMParamsBase --------------------------
	.section	.nv.constant0._Z25selective_scan_fwd_kernelI32Selective_Scan_fwd_kernel_traitsILi32ELi4ELi1ELb0ELb1ELb1ELb0EN3c108BFloat16EfEEv13SSMParamsBase,"a",@progbits
	.sectionflags	@""
	.align	4
.nv.constant0._Z25selective_scan_fwd_kernelI32Selective_Scan_fwd_kernel_traitsILi32ELi4ELi1ELb0ELb1ELb1ELb0EN3c108BFloat16EfEEv13SSMParamsBase:
	.zero		632


//--------------------- .nv.constant0._Z25selective_scan_fwd_kernelI32Selective_Scan_fwd_kernel_traitsILi32ELi4ELi1ELb0ELb1ELb1ELb1EN3c108BFloat16EfEEv13SSMParamsBase --------------------------
	.section	.nv.constant0._Z25selective_scan_fwd_kernelI32Selective_Scan_fwd_kernel_traitsILi32ELi4ELi1ELb0ELb1ELb1ELb1EN3c108BFloat16EfEEv13SSMParamsBase,"a",@progbits
	.sectionflags	@""
	.align	4
.nv.constant0._Z25selective_scan_fwd_kernelI32Selective_Scan_fwd_kernel_traitsILi32ELi4ELi1ELb0ELb1ELb1ELb1EN3c108BFloat16EfEEv13SSMParamsBase:
	.zero		632


//--------------------- .nv.constant0._Z25selective_scan_fwd_kernelI32Selective_Scan_fwd_kernel_traitsILi32ELi4ELi1ELb1ELb0ELb0ELb0EN3c108BFloat16EfEEv13SSMParamsBase --------------------------
	.section	.nv.constant0._Z25selective_scan_fwd_kernelI32Selective_Scan_fwd_kernel_traitsILi32ELi4ELi1ELb1ELb0ELb0ELb0EN3c108BFloat16EfEEv13SSMParamsBase,"a",@progbits
	.sectionflags	@""
	.align	4
.nv.constant0._Z25selective_scan_fwd_kernelI32Selective_Scan_fwd_kernel_traitsILi32ELi4ELi1ELb1ELb0ELb0ELb0EN3c108BFloat16EfEEv13SSMParamsBase:
	.zero		632


//--------------------- .nv.constant0._Z25selective_scan_fwd_kernelI32Selective_Scan_fwd_kernel_traitsILi32ELi4ELi1ELb1ELb0ELb0ELb1EN3c108BFloat16EfEEv13SSMParamsBase --------------------------
	.section	.nv.constant0._Z25selective_scan_fwd_kernelI32Selective_Scan_fwd_kernel_traitsILi32ELi4ELi1ELb1ELb0ELb0ELb1EN3c108BFloat16EfEEv13SSMParamsBase,"a",@progbits
	.sectionflags	@""
	.align	4
.nv.constant0._Z25selective_scan_fwd_kernelI32Selective_Scan_fwd_kernel_traitsILi32ELi4ELi1ELb1ELb0ELb0ELb1EN3c108BFloat16EfEEv13SSMParamsBase:
	.zero		632


//--------------------- .nv.constant0._Z25selective_scan_fwd_kernelI32Selective_Scan_fwd_kernel_traitsILi32ELi4ELi1ELb1ELb0ELb1ELb0EN3c108BFloat16EfEEv13SSMParamsBase --------------------------
	.section	.nv.constant0._Z25selective_scan_fwd_kernelI32Selective_Scan_fwd_kernel_traitsILi32ELi4ELi1ELb1ELb0ELb1ELb0EN3c108BFloat16EfEEv13SSMParamsBase,"a",@progbits
	.sectionflags	@""
	.align	4
.nv.constant0._Z25selective_scan_fwd_kernelI32Selective_Scan_fwd_kernel_traitsILi32ELi4ELi1ELb1ELb0ELb1ELb0EN3c108BFloat16EfEEv13SSMParamsBase:
	.zero		632


//--------------------- .nv.constant0._Z25selective_scan_fwd_kernelI32Selective_Scan_fwd_kernel_traitsILi32ELi4ELi1ELb1ELb0ELb1ELb1EN3c108BFloat16EfEEv13SSMParamsBase --------------------------
	.section	.nv.constant0._Z25selective_scan_fwd_kernelI32Selective_Scan_fwd_kernel_traitsILi32ELi4ELi1ELb1ELb0ELb1ELb1EN3c108BFloat16EfEEv13SSMParamsBase,"a",@progbits
	.sectionflags	@""
	.align	4
.nv.constant0._Z25selective_scan_fwd_kernelI32Selective_Scan_fwd_kernel_traitsILi32ELi4ELi1ELb1ELb0ELb1ELb1EN3c108BFloat16EfEEv13SSMParamsBase:
	.zero		632


//--------------------- .nv.constant0._Z25selective_scan_fwd_kernelI32Selective_Scan_fwd_kernel_traitsILi32ELi4ELi1ELb1ELb1ELb0ELb0EN3c108BFloat16EfEEv13SSMParamsBase --------------------------
	.section	.nv.constant0._Z25selective_scan_fwd_kernelI32Selective_Scan_fwd_kernel_traitsILi32ELi4ELi1ELb1ELb1ELb0ELb0EN3c108BFloat16EfEEv13SSMParamsBase,"a",@progbits
	.sectionflags	@""
	.align	4
.nv.constant0._Z25selective_scan_fwd_kernelI32Selective_Scan_fwd_kernel_traitsILi32ELi4ELi1ELb1ELb1ELb0ELb0EN3c108BFloat16EfEEv13SSMParamsBase:
	.zero		632


//--------------------- .nv.constant0._Z25selective_scan_fwd_kernelI32Selective_Scan_fwd_kernel_traitsILi32ELi4ELi1ELb1ELb1ELb0ELb1EN3c108BFloat16EfEEv13SSMParamsBase --------------------------
	.section	.nv.constant0._Z25selective_scan_fwd_kernelI32Selective_Scan_fwd_kernel_traitsILi32ELi4ELi1ELb1ELb1ELb0ELb1EN3c108BFloat16EfEEv13SSMParamsBase,"a",@progbits
	.sectionflags	@""
	.align	4
.nv.constant0._Z25selective_scan_fwd_kernelI32Selective_Scan_fwd_kernel_traitsILi32ELi4ELi1ELb1ELb1ELb0ELb1EN3c108BFloat16EfEEv13SSMParamsBase:
	.zero		632


//--------------------- .nv.constant0._Z25selective_scan_fwd_kernelI32Selective_Scan_fwd_kernel_traitsILi32ELi4ELi1ELb1ELb1ELb1ELb0EN3c108BFloat16EfEEv13SSMParamsBase --------------------------
	.section	.nv.constant0._Z25selective_scan_fwd_kernelI32Selective_Scan_fwd_kernel_traitsILi32ELi4ELi1ELb1ELb1ELb1ELb0EN3c108BFloat16EfEEv13SSMParamsBase,"a",@progbits
	.sectionflags	@""
	.align	4
.nv.constant0._Z25selective_scan_fwd_kernelI32Selective_Scan_fwd_kernel_traitsILi32ELi4ELi1ELb1ELb1ELb1ELb0EN3c108BFloat16EfEEv13SSMParamsBase:
	.zero		632


//--------------------- .nv.constant0._Z25selective_scan_fwd_kernelI32Selective_Scan_fwd_kernel_traitsILi32ELi4ELi1ELb1ELb1ELb1ELb1EN3c108BFloat16EfEEv13SSMParamsBase --------------------------
	.section	.nv.constant0._Z25selective_scan_fwd_kernelI32Selective_Scan_fwd_kernel_traitsILi32ELi4ELi1ELb1ELb1ELb1ELb1EN3c108BFloat16EfEEv13SSMParamsBase,"a",@progbits
	.sectionflags	@""
	.align	4
.nv.constant0._Z25selective_scan_fwd_kernelI32Selective_Scan_fwd_kernel_traitsILi32ELi4ELi1ELb1ELb1ELb1ELb1EN3c108BFloat16EfEEv13SSMParamsBase:
	.zero		632


//--------------------- .text._Z25selective_scan_fwd_kernelI32Selective_Scan_fwd_kernel_traitsILi128ELi16ELi1ELb0ELb0ELb0ELb0EN3c108BFloat16ENS1_7complexIfEEEEv13SSMParamsBase --------------------------
	.section	.text._Z25selective_scan_fwd_kernelI32Selective_Scan_fwd_kernel_traitsILi128ELi16ELi1ELb0ELb0ELb0ELb0EN3c108BFloat16ENS1_7complexIfEEEEv13SSMParamsBase,"ax",@progbits
	.sectioninfo	@"SHI_REGISTERS=164"
	.align	128
        .global         _Z25selective_scan_fwd_kernelI32Selective_Scan_fwd_kernel_traitsILi128ELi16ELi1ELb0ELb0ELb0ELb0EN3c108BFloat16ENS1_7complexIfEEEEv13SSMParamsBase
        .type           _Z25selective_scan_fwd_kernelI32Selective_Scan_fwd_kernel_traitsILi128ELi16ELi1ELb0ELb0ELb0ELb0EN3c108BFloat16ENS1_7complexIfEEEEv13SSMParamsBase,@function
        .size           _Z25selective_scan_fwd_kernelI32Selective_Scan_fwd_kernel_traitsILi128ELi16ELi1ELb0ELb0ELb0ELb0EN3c108BFloat16ENS1_7complexIfEEEEv13SSMParamsBase,(.L_x_5320 - _Z25selective_scan_fwd_kernelI32Selective_Scan_fwd_kernel_traitsILi128ELi16ELi1ELb0ELb0ELb0ELb0EN3c108BFloat16ENS1_7complexIfEEEEv13SSMParamsBase)
        .other          _Z25selective_scan_fwd_kernelI32Selective_Scan_fwd_kernel_traitsILi128ELi16ELi1ELb0ELb0ELb0ELb0EN3c108BFloat16ENS1_7complexIfEEEEv13SSMParamsBase,@"STO_CUDA_ENTRY STV_DEFAULT"
_Z25selective_scan_fwd_kernelI32Selective_Scan_fwd_kernel_traitsILi128ELi16ELi1ELb0ELb0ELb0ELb0EN3c108BFloat16ENS1_7complexIfEEEEv13SSMParamsBase:
.text._Z25selective_scan_fwd_kernelI32Selective_Scan_fwd_kernel_traitsILi128ELi16ELi1ELb0ELb0ELb0ELb0EN3c108BFloat16ENS1_7complexIfEEEEv13SSMParamsBase:
[----:B------:R-:W-:Y:S02]  /*0000*/  MOV R1, c[0x0][0x28] ;  /* 0x00000a0000017a02 */ /* 0x000fe40000000f00 */
[----:B------:R-:W0:Y:S01]  /*0010*/  S2UR UR4, SR_CTAID.Y ;  /* 0x00000000000479c3 */ /* 0x000e220000002600 */
[----:B------:R-:W-:Y:S01]  /*0020*/  ISETP.NE.U32.AND P1, PT, RZ, c[0x0][0x250], PT ;  /* 0x00009400ff007a0c */ /* 0x000fe20003f25070 */
[----:B------:R-:W-:Y:S01]  /*0030*/  CS2R R102, SRZ ;  /* 0x0000000000667805 */ /* 0x000fe2000001ff00 */
[----:B------:R-:W-:Y:S02]  /*0040*/  ISETP.NE.U32.AND P0, PT, RZ, c[0x0][0x238], PT ;  /* 0x00008e00ff007a0c */ /* 0x000fe40003f05070 */
[----:B------:R-:W-:Y:S02]  /*0050*/  ISETP.NE.AND.EX P1, PT, RZ, c[0x0][0x254], PT, P1 ;  /* 0x00009500ff007a0c */ /* 0x000fe40003f25310 */
[----:B------:R-:W-:Y:S02]  /*0060*/  ISETP.NE.AND.EX P0, PT, RZ, c[0x0][0x23c], PT, P0 ;  /* 0x00008f00ff007a0c */ /* 0x000fe40003f05300 */
[----:B0-----:R-:W-:Y:S01]  /*0070*/  MOV R105, UR4 ;  /* 0x0000000400697c02 */ /* 0x001fe20008000f00 */
[----:B------:R-:W-:-:S03]  /*0080*/  ULDC.64 UR4, c[0x0][0x118] ;  /* 0x0000460000047ab9 */ /* 0x000fc60000000a00 */
[----:B------:R-:W-:-:S05]  /*0090*/  SHF.R.S32.HI R104, RZ, 0x1f, R105 ;  /* 0x0000001fff687819 */ /* 0x000fca0000011469 */
[C---:B------:R-:W-:Y:S01]  /*00a0*/  @P1 LEA R4, P3, R105.reuse, c[0x0][0x250], 0x2 ;  /* 0x0000940069041a11 */ /* 0x040fe200078610ff */
[----:B------:R-:W0:Y:S01]  /*00b0*/  S2UR UR6, SR_CTAID.X ;  /* 0x00000000000679c3 */ /* 0x000e220000002500 */
[C---:B------:R-:W-:Y:S02]  /*00c0*/  @P0 LEA R2, P2, R105.reuse, c[0x0][0x238], 0x2 ;  /* 0x00008e0069020a11 */ /* 0x040fe400078410ff */
[C-C-:B------:R-:W-:Y:S02]  /*00d0*/  @P1 LEA.HI.X R5, R105.reuse, c[0x0][0x254], R104.reuse, 0x2, P3 ;  /* 0x0000950069051a11 */ /* 0x140fe400018f1468 */
[----:B------:R-:W-:-:S03]  /*00e0*/  @P0 LEA.HI.X R3, R105, c[0x0][0x23c], R104, 0x2, P2 ;  /* 0x00008f0069030a11 */ /* 0x000fc600010f1468 */
[----:B------:R1:W5:Y:S01]  /*00f0*/  @P1 LDG.E R102, [R4.64] ;  /* 0x0000000404661981 */ /* 0x000362000c1e1900 */
[----:B------:R-:W-:-:S03]  /*0100*/  MOV R0, c[0x0][0x174] ;  /* 0x00005d0000007a02 */ /* 0x000fc60000000f00 */
[----:B------:R1:W5:Y:S01]  /*0110*/  @P0 LDG.E R103, [R2.64] ;  /* 0x0000000402670981 */ /* 0x000362000c1e1900 */
[----:B------:R-:W-:Y:S02]  /*0120*/  ISETP.GE.AND P0, PT, R0, 0x1, PT ;  /* 0x000000010000780c */ /* 0x000fe40003f06270 */
[----:B0-----:R-:W-:-:S04]  /*0130*/  MOV R100, UR6 ;  /* 0x0000000600647c02 */ /* 0x001fc80008000f00 */
[----:B------:R-:W-:-:S07]  /*0140*/  SHF.R.S32.HI R98, RZ, 0x1f, R100 ;  /* 0x0000001fff627819 */ /* 0x000fce0000011464 */
[----:B------:R-:W-:Y:S05]  /*0150*/  @!P0 EXIT ;  /* 0x000000000000894d */ /* 0x000fea0003800000 */
[----:B-1----:R-:W0:Y:S01]  /*0160*/  S2R R107, SR_TID.X ;  /* 0x00000000006b7919 */ /* 0x002e220000002100 */
[C---:B------:R-:W-:Y:S01]  /*0170*/  IMAD R7, R98.reuse, c[0x0][0x1d0], RZ ;  /* 0x0000740062077a24 */ /* 0x040fe200078e02ff */
[----:B------:R-:W-:Y:S01]  /*0180*/  HFMA2.MMA R97, -RZ, RZ, 0, 0 ;  /* 0x00000000ff617435 */ /* 0x000fe200000001ff */
[----:B------:R-:W-:Y:S01]  /*0190*/  IMAD R9, R98, c[0x0][0x1e0], RZ ;  /* 0x0000780062097a24 */ /* 0x000fe200078e02ff */
[----:B------:R-:W1:Y:S01]  /*01a0*/  S2R R101, SR_LANEID ;  /* 0x0000000000657919 */ /* 0x000e620000000000 */
[----:B------:R-:W-:-:S04]  /*01b0*/  IMAD.WIDE.U32 R2, R100, c[0x0][0x1d0], RZ ;  /* 0x0000740064027a25 */ /* 0x000fc800078e00ff */
[----:B------:R-:W-:-:S04]  /*01c0*/  IMAD.WIDE.U32 R4, R100, c[0x0][0x1e0], RZ ;  /* 0x0000780064047a25 */ /* 0x000fc800078e00ff */
[C---:B------:R-:W-:Y:S02]  /*01d0*/  IMAD R7, R100.reuse, c[0x0][0x1d4], R7 ;  /* 0x0000750064077a24 */ /* 0x040fe400078e0207 */
[----:B------:R-:W-:Y:S02]  /*01e0*/  IMAD R9, R100, c[0x0][0x1e4], R9 ;  /* 0x0000790064097a24 */ /* 0x000fe400078e0209 */
[C---:B------:R-:W-:Y:S01]  /*01f0*/  IMAD R0, R104.reuse, c[0x0][0x1d8], RZ ;  /* 0x0000760068007a24 */ /* 0x040fe200078e02ff */
[----:B------:R-:W-:Y:S01]  /*0200*/  IADD3 R3, R3, R7, RZ ;  /* 0x0000000703037210 */ /* 0x000fe20007ffe0ff */
[----:B------:R-:W-:Y:S01]  /*0210*/  IMAD R6, R104, c[0x0][0x1e8], RZ ;  /* 0x00007a0068067a24 */ /* 0x000fe200078e02ff */
[----:B------:R-:W-:Y:S01]  /*0220*/  IADD3 R5, R5, R9, RZ ;  /* 0x0000000905057210 */ /* 0x000fe20007ffe0ff */
[C---:B------:R-:W-:Y:S02]  /*0230*/  IMAD R93, R105.reuse, c[0x0][0x1dc], R0 ;  /* 0x00007700695d7a24 */ /* 0x040fe400078e0200 */
[----:B------:R-:W-:Y:S01]  /*0240*/  IMAD R91, R105, c[0x0][0x1ec], R6 ;  /* 0x00007b00695b7a24 */ /* 0x000fe200078e0206 */
[----:B0-----:R-:W-:Y:S01]  /*0250*/  SHF.L.U32 R96, R107, 0x4, RZ ;  /* 0x000000046b607819 */ /* 0x001fe200000006ff */
[----:B------:R-:W-:Y:S01]  /*0260*/  IMAD.WIDE.U32 R2, R105, c[0x0][0x1d8], R2 ;  /* 0x0000760069027a25 */ /* 0x000fe200078e0002 */
[----:B------:R-:W-:-:S02]  /*0270*/  LOP3.LUT R99, R107, 0x1f, RZ, 0xc0, !PT ;  /* 0x0000001f6b637812 */ /* 0x000fc400078ec0ff */
[----:B------:R-:W-:Y:S01]  /*0280*/  LOP3.LUT R96, R96, 0xfffffe00, RZ, 0xc0, !PT ;  /* 0xfffffe0060607812 */ /* 0x000fe200078ec0ff */
[----:B------:R-:W-:Y:S01]  /*0290*/  IMAD.WIDE.U32 R4, R105, c[0x0][0x1e8], R4 ;  /* 0x00007a0069047a25 */ /* 0x000fe200078e0004 */
[----:B------:R-:W-:Y:S02]  /*02a0*/  IADD3 R93, R3, R93, RZ ;  /* 0x0000005d035d7210 */ /* 0x000fe40007ffe0ff */
[----:B------:R-:W-:Y:S02]  /*02b0*/  LEA R94, P0, R2, c[0x0][0x240], 0x1 ;  /* 0x00009000025e7a11 */ /* 0x000fe400078008ff */
[----:B------:R-:W-:Y:S02]  /*02c0*/  IADD3 R91, R5, R91, RZ ;  /* 0x0000005b055b7210 */ /* 0x000fe40007ffe0ff */
[----:B------:R-:W-:Y:S02]  /*02d0*/  LEA R92, P1, R4, c[0x0][0x248], 0x1 ;  /* 0x00009200045c7a11 */ /* 0x000fe400078208ff */
[----:B------:R-:W-:-:S02]  /*02e0*/  LEA.HI.X R93, R2, c[0x0][0x244], R93, 0x1, P0 ;  /* 0x00009100025d7a11 */ /* 0x000fc400000f0c5d */
[----:B------:R-:W-:Y:S02]  /*02f0*/  LEA.HI.X R91, R4, c[0x0][0x24c], R91, 0x1, P1 ;  /* 0x00009300045b7a11 */ /* 0x000fe400008f0c5b */
[----:B-1----:R-:W-:Y:S02]  /*0300*/  LOP3.LUT R95, R96, R99, RZ, 0xfc, !PT ;  /* 0x00000063605f7212 */ /* 0x002fe400078efcff */
.L_x_42:
[----:B------:R-:W-:Y:S01]  /*0310*/  BAR.SYNC.DEFER_BLOCKING 0x0 ;  /* 0x0000000000007b1d */ /* 0x000fe20000010000 */
[----:B------:R-:W-:Y:S02]  /*0320*/  MOV R106, 0xfffff800 ;  /* 0xfffff800006a7802 */ /* 0x000fe40000000f00 */
[C-C-:B0-----:R-:W-:Y:S02]  /*0330*/  LOP3.LUT R21, R96.reuse, 0x20, R99.reuse, 0xfe, !PT ;  /* 0x0000002060157812 */ /* 0x141fe400078efe63 */
[----:B------:R-:W-:Y:S01]  /*0340*/  MOV R2, R94 ;  /* 0x0000005e00027202 */ /* 0x000fe20000000f00 */
[----:B------:R-:W-:Y:S01]  /*0350*/  IMAD R106, R97, R106, c[0x0][0x168] ;  /* 0x00005a00616a7624 */ /* 0x000fe200078e026a */
[----:B------:R-:W-:Y:S02]  /*0360*/  MOV R3, R93 ;  /* 0x0000005d00037202 */ /* 0x000fe40000000f00 */
[----:B------:R-:W-:-:S02]  /*0370*/  LOP3.LUT R23, R96, 0x40, R99, 0xfe, !PT ;  /* 0x0000004060177812 */ /* 0x000fc400078efe63 */
[CC--:B------:R-:W-:Y:S01]  /*0380*/  ISETP.GE.AND P2, PT, R95.reuse, R106.reuse, PT ;  /* 0x0000006a5f00720c */ /* 0x0c0fe20003f46270 */
[----:B------:R-:W-:Y:S01]  /*0390*/  IMAD.WIDE R2, R95, 0x2, R2 ;  /* 0x000000025f027825 */ /* 0x000fe200078e0202 */
[----:B------:R-:W-:Y:S02]  /*03a0*/  ISETP.GE.AND P1, PT, R21, R106, PT ;  /* 0x0000006a1500720c */ /* 0x000fe40003f26270 */
[C---:B------:R-:W-:Y:S02]  /*03b0*/  LOP3.LUT R25, R96.reuse, 0x60, R99, 0xfe, !PT ;  /* 0x0000006060197812 */ /* 0x040fe400078efe63 */
[----:B------:R-:W-:Y:S02]  /*03c0*/  PRMT R5, RZ, 0x7610, R5 ;  /* 0x00007610ff057816 */ /* 0x000fe40000000005 */
[----:B------:R-:W-:Y:S02]  /*03d0*/  LOP3.LUT R27, R96, 0x80, R99, 0xfe, !PT ;  /* 0x00000080601b7812 */ /* 0x000fe400078efe63 */
[----:B------:R-:W-:-:S02]  /*03e0*/  PRMT R0, RZ, 0x7610, R0 ;  /* 0x00007610ff007816 */ /* 0x000fc40000000000 */
[C-C-:B------:R-:W-:Y:S01]  /*03f0*/  LOP3.LUT R29, R96.reuse, 0xa0, R99.reuse, 0xfe, !PT ;  /* 0x000000a0601d7812 */ /* 0x140fe200078efe63 */
[----:B------:R0:W2:Y:S01]  /*0400*/  @!P2 LDG.E.U16 R5, [R2.64] ;  /* 0x000000040205a981 */ /* 0x0000a2000c1e1500 */
[C-C-:B------:R-:W-:Y:S02]  /*0410*/  LOP3.LUT R31, R96.reuse, 0xc0, R99.reuse, 0xfe, !PT ;  /* 0x000000c0601f7812 */ /* 0x140fe400078efe63 */
[-C--:B------:R-:W-:Y:S01]  /*0420*/  ISETP.GE.AND P0, PT, R23, R106.reuse, PT ;  /* 0x0000006a1700720c */ /* 0x080fe20003f06270 */
[----:B------:R0:W3:Y:S01]  /*0430*/  @!P1 LDG.E.U16 R0, [R2.64+0x40] ;  /* 0x0000400402009981 */ /* 0x0000e2000c1e1500 */
[C-C-:B------:R-:W-:Y:S02]  /*0440*/  LOP3.LUT R33, R96.reuse, 0xe0, R99.reuse, 0xfe, !PT ;  /* 0x000000e060217812 */ /* 0x140fe400078efe63 */
[----:B------:R-:W-:Y:S02]  /*0450*/  ISETP.GE.AND P4, PT, R25, R106, PT ;  /* 0x0000006a1900720c */ /* 0x000fe40003f86270 */
[----:B------:R-:W-:-:S02]  /*0460*/  LOP3.LUT R37, R96, 0x100, R99, 0xfe, !PT ;  /* 0x0000010060257812 */ /* 0x000fc400078efe63 */
[-C--:B------:R-:W-:Y:S02]  /*0470*/  ISETP.GE.AND P6, PT, R27, R106.reuse, PT ;  /* 0x0000006a1b00720c */ /* 0x080fe40003fc6270 */
[-C--:B------:R-:W-:Y:S02]  /*0480*/  ISETP.GE.AND P5, PT, R29, R106.reuse, PT ;  /* 0x0000006a1d00720c */ /* 0x080fe40003fa6270 */
[-C--:B------:R-:W-:Y:S02]  /*0490*/  ISETP.GE.AND P3, PT, R31, R106.reuse, PT ;  /* 0x0000006a1f00720c */ /* 0x080fe40003f66270 */
[-C--:B------:R-:W-:Y:S02]  /*04a0*/  ISETP.GE.AND P2, PT, R33, R106.reuse, PT ;  /* 0x0000006a2100720c */ /* 0x080fe40003f46270 */
[----:B------:R-:W-:Y:S02]  /*04b0*/  ISETP.GE.AND P1, PT, R37, R106, PT ;  /* 0x0000006a2500720c */ /* 0x000fe40003f26270 */
[----:B------:R-:W-:-:S02]  /*04c0*/  PRMT R7, RZ, 0x7610, R7 ;  /* 0x00007610ff077816 */ /* 0x000fc40000000007 */
[----:B------:R-:W-:Y:S02]  /*04d0*/  PRMT R4, RZ, 0x7610, R4 ;  /* 0x00007610ff047816 */ /* 0x000fe40000000004 */
[----:B------:R-:W-:Y:S02]  /*04e0*/  PRMT R9, RZ, 0x7610, R9 ;  /* 0x00007610ff097816 */ /* 0x000fe40000000009 */
[----:B------:R-:W-:Y:S01]  /*04f0*/  PRMT R6, RZ, 0x7610, R6 ;  /* 0x00007610ff067816 */ /* 0x000fe20000000006 */
[----:B------:R0:W4:Y:S01]  /*0500*/  @!P0 LDG.E.U16 R7, [R2.64+0x80] ;  /* 0x0000800402078981 */ /* 0x000122000c1e1500 */
[C---:B------:R-:W-:Y:S02]  /*0510*/  LOP3.LUT R39, R96.reuse, 0x120, R99, 0xfe, !PT ;  /* 0x0000012060277812 */ /* 0x040fe400078efe63 */
[----:B------:R-:W-:Y:S01]  /*0520*/  PRMT R11, RZ, 0x7610, R11 ;  /* 0x00007610ff0b7816 */ /* 0x000fe2000000000b */
[----:B------:R0:W4:Y:S01]  /*0530*/  @!P4 LDG.E.U16 R4, [R2.64+0xc0] ;  /* 0x0000c0040204c981 */ /* 0x000122000c1e1500 */
[----:B------:R-:W-:-:S02]  /*0540*/  LOP3.LUT R41, R96, 0x140, R99, 0xfe, !PT ;  /* 0x0000014060297812 */ /* 0x000fc400078efe63 */
[----:B------:R-:W-:Y:S01]  /*0550*/  PRMT R8, RZ, 0x7610, R8 ;  /* 0x00007610ff087816 */ /* 0x000fe20000000008 */
[----:B------:R0:W4:Y:S01]  /*0560*/  @!P6 LDG.E.U16 R9, [R2.64+0x100] ;  /* 0x000100040209e981 */ /* 0x000122000c1e1500 */
[C---:B------:R-:W-:Y:S02]  /*0570*/  LOP3.LUT R43, R96.reuse, 0x160, R99, 0xfe, !PT ;  /* 0x00000160602b7812 */ /* 0x040fe400078efe63 */
[----:B------:R-:W-:Y:S01]  /*0580*/  PRMT R13, RZ, 0x7610, R13 ;  /* 0x00007610ff0d7816 */ /* 0x000fe2000000000d */
[----:B------:R0:W4:Y:S01]  /*0590*/  @!P5 LDG.E.U16 R6, [R2.64+0x140] ;  /* 0x000140040206d981 */ /* 0x000122000c1e1500 */
[C-C-:B------:R-:W-:Y:S02]  /*05a0*/  LOP3.LUT R45, R96.reuse, 0x180, R99.reuse, 0xfe, !PT ;  /* 0x00000180602d7812 */ /* 0x140fe400078efe63 */
[----:B------:R-:W-:Y:S01]  /*05b0*/  LOP3.LUT R47, R96, 0x1a0, R99, 0xfe, !PT ;  /* 0x000001a0602f7812 */ /* 0x000fe200078efe63 */
[----:B------:R0:W4:Y:S01]  /*05c0*/  @!P3 LDG.E.U16 R11, [R2.64+0x180] ;  /* 0x00018004020bb981 */ /* 0x000122000c1e1500 */
[----:B------:R-:W-:-:S02]  /*05d0*/  ISETP.GE.AND P0, PT, R39, R106, PT ;  /* 0x0000006a2700720c */ /* 0x000fc40003f06270 */
[C-C-:B------:R-:W-:Y:S01]  /*05e0*/  LOP3.LUT R49, R96.reuse, 0x1c0, R99.reuse, 0xfe, !PT ;  /* 0x000001c060317812 */ /* 0x140fe200078efe63 */
[----:B------:R0:W4:Y:S01]  /*05f0*/  @!P2 LDG.E.U16 R8, [R2.64+0x1c0] ;  /* 0x0001c0040208a981 */ /* 0x000122000c1e1500 */
[-C--:B------:R-:W-:Y:S02]  /*0600*/  ISETP.GE.AND P4, PT, R41, R106.reuse, PT ;  /* 0x0000006a2900720c */ /* 0x080fe40003f86270 */
[----:B------:R-:W-:Y:S01]  /*0610*/  LOP3.LUT R51, R96, 0x1e0, R99, 0xfe, !PT ;  /* 0x000001e060337812 */ /* 0x000fe200078efe63 */
[----:B------:R0:W4:Y:S01]  /*0620*/  @!P1 LDG.E.U16 R13, [R2.64+0x200] ;  /* 0x00020004020d9981 */ /* 0x000122000c1e1500 */
[-C--:B------:R-:W-:Y:S02]  /*0630*/  ISETP.GE.AND P6, PT, R43, R106.reuse, PT ;  /* 0x0000006a2b00720c */ /* 0x080fe40003fc6270 */
[-C--:B------:R-:W-:Y:S02]  /*0640*/  ISETP.GE.AND P5, PT, R45, R106.reuse, PT ;  /* 0x0000006a2d00720c */ /* 0x080fe40003fa6270 */
[----:B------:R-:W-:-:S02]  /*0650*/  ISETP.GE.AND P3, PT, R47, R106, PT ;  /* 0x0000006a2f00720c */ /* 0x000fc40003f66270 */
[-C--:B------:R-:W-:Y:S02]  /*0660*/  ISETP.GE.AND P2, PT, R49, R106.reuse, PT ;  /* 0x0000006a3100720c */ /* 0x080fe40003f46270 */
[----:B------:R-:W-:Y:S02]  /*0670*/  ISETP.GE.AND P1, PT, R51, R106, PT ;  /* 0x0000006a3300720c */ /* 0x000fe40003f26270 */
[----:B------:R-:W-:Y:S02]  /*0680*/  PRMT R10, RZ, 0x7610, R10 ;  /* 0x00007610ff0a7816 */ /* 0x000fe4000000000a */
[----:B------:R-:W-:Y:S02]  /*0690*/  PRMT R15, RZ, 0x7610, R15 ;  /* 0x00007610ff0f7816 */ /* 0x000fe4000000000f */
[----:B------:R-:W-:Y:S02]  /*06a0*/  PRMT R12, RZ, 0x7610, R12 ;  /* 0x00007610ff0c7816 */ /* 0x000fe4000000000c */
[----:B------:R-:W-:Y:S01]  /*06b0*/  PRMT R17, RZ, 0x7610, R17 ;  /* 0x00007610ff117816 */ /* 0x000fe20000000011 */
[----:B------:R0:W4:Y:S01]  /*06c0*/  @!P0 LDG.E.U16 R10, [R2.64+0x240] ;  /* 0x00024004020a8981 */ /* 0x000122000c1e1500 */
[----:B------:R-:W-:-:S02]  /*06d0*/  PRMT R14, RZ, 0x7610, R14 ;  /* 0x00007610ff0e7816 */ /* 0x000fc4000000000e */
[----:B------:R-:W-:Y:S01]  /*06e0*/  PRMT R19, RZ, 0x7610, R19 ;  /* 0x00007610ff137816 */ /* 0x000fe20000000013 */
[----:B------:R0:W4:Y:S01]  /*06f0*/  @!P4 LDG.E.U16 R15, [R2.64+0x280] ;  /* 0x00028004020fc981 */ /* 0x000122000c1e1500 */
[----:B------:R-:W-:-:S03]  /*0700*/  PRMT R16, RZ, 0x7610, R16 ;  /* 0x00007610ff107816 */ /* 0x000fc60000000010 */
[----:B------:R0:W4:Y:S04]  /*0710*/  @!P6 LDG.E.U16 R12, [R2.64+0x2c0] ;  /* 0x0002c004020ce981 */ /* 0x000128000c1e1500 */
[----:B------:R0:W4:Y:S04]  /*0720*/  @!P5 LDG.E.U16 R17, [R2.64+0x300] ;  /* 0x000300040211d981 */ /* 0x000128000c1e1500 */
[----:B------:R0:W4:Y:S04]  /*0730*/  @!P3 LDG.E.U16 R14, [R2.64+0x340] ;  /* 0x00034004020eb981 */ /* 0x000128000c1e1500 */
[----:B------:R0:W4:Y:S04]  /*0740*/  @!P2 LDG.E.U16 R19, [R2.64+0x380] ;  /* 0x000380040213a981 */ /* 0x000128000c1e1500 */
[----:B------:R0:W4:Y:S01]  /*0750*/  @!P1 LDG.E.U16 R16, [R2.64+0x3c0] ;  /* 0x0003c00402109981 */ /* 0x000122000c1e1500 */
[----:B------:R-:W-:-:S02]  /*0760*/  IADD3 R18, R96, R101, RZ ;  /* 0x0000006560127210 */ /* 0x000fc40007ffe0ff */
[-C--:B------:R-:W-:Y:S02]  /*0770*/  ISETP.GE.AND P2, PT, R21, R106.reuse, PT ;  /* 0x0000006a1500720c */ /* 0x080fe40003f46270 */
[C---:B------:R-:W-:Y:S02]  /*0780*/  IADD3 R21, R18.reuse, 0x20, RZ ;  /* 0x0000002012157810 */ /* 0x040fe40007ffe0ff */
[-C--:B------:R-:W-:Y:S02]  /*0790*/  ISETP.GE.AND P4, PT, R23, R106.reuse, PT ;  /* 0x0000006a1700720c */ /* 0x080fe40003f86270 */
[----:B------:R-:W-:Y:S02]  /*07a0*/  ISETP.GE.AND P0, PT, R25, R106, PT ;  /* 0x0000006a1900720c */ /* 0x000fe40003f06270 */
[C---:B0-----:R-:W-:Y:S02]  /*07b0*/  IADD3 R3, R18.reuse, 0x40, RZ ;  /* 0x0000004012037810 */ /* 0x041fe40007ffe0ff */
[----:B------:R-:W-:-:S02]  /*07c0*/  IADD3 R23, R18, 0x60, RZ ;  /* 0x0000006012177810 */ /* 0x000fc40007ffe0ff */
[----:B------:R-:W-:Y:S02]  /*07d0*/  ISETP.GE.AND P1, PT, R27, R106, PT ;  /* 0x0000006a1b00720c */ /* 0x000fe40003f26270 */
[C---:B------:R-:W-:Y:S02]  /*07e0*/  LEA.HI.SX32 R90, R18.reuse, R18, 0x1b ;  /* 0x00000012125a7211 */ /* 0x040fe400078fdaff */
[C---:B------:R-:W-:Y:S02]  /*07f0*/  IADD3 R25, R18.reuse, 0x80, RZ ;  /* 0x0000008012197810 */ /* 0x040fe40007ffe0ff */
[----:B------:R-:W-:Y:S02]  /*0800*/  ISETP.GE.AND P6, PT, R29, R106, PT ;  /* 0x0000006a1d00720c */ /* 0x000fe40003fc6270 */
[----:B------:R-:W-:Y:S02]  /*0810*/  IADD3 R27, R18, 0xa0, RZ ;  /* 0x000000a0121b7810 */ /* 0x000fe40007ffe0ff */
[----:B------:R-:W-:-:S02]  /*0820*/  LEA.HI.SX32 R21, R21, R18, 0x1b ;  /* 0x0000001215157211 */ /* 0x000fc400078fdaff */
[----:B------:R-:W-:Y:S02]  /*0830*/  ISETP.GE.AND P5, PT, R31, R106, PT ;  /* 0x0000006a1f00720c */ /* 0x000fe40003fa6270 */
[C---:B------:R-:W-:Y:S02]  /*0840*/  IADD3 R29, R18.reuse, 0xc0, RZ ;  /* 0x000000c0121d7810 */ /* 0x040fe40007ffe0ff */
[----:B------:R-:W-:Y:S02]  /*0850*/  LEA.HI.SX32 R3, R3, R18, 0x1b ;  /* 0x0000001203037211 */ /* 0x000fe400078fdaff */
[----:B------:R-:W-:Y:S02]  /*0860*/  ISETP.GE.AND P3, PT, R33, R106, PT ;  /* 0x0000006a2100720c */ /* 0x000fe40003f66270 */
[----:B------:R-:W-:Y:S02]  /*0870*/  IADD3 R31, R18, 0xe0, RZ ;  /* 0x000000e0121f7810 */ /* 0x000fe40007ffe0ff */
[----:B------:R-:W-:-:S02]  /*0880*/  LEA.HI.SX32 R23, R23, R18, 0x1b ;  /* 0x0000001217177211 */ /* 0x000fc400078fdaff */
[----:B------:R-:W-:Y:S02]  /*0890*/  IADD3 R33, R18, 0x100, RZ ;  /* 0x0000010012217810 */ /* 0x000fe40007ffe0ff */
[----:B------:R-:W-:Y:S02]  /*08a0*/  SHF.L.U32 R90, R90, 0x1, RZ ;  /* 0x000000015a5a7819 */ /* 0x000fe400000006ff */
[-C--:B------:R-:W-:Y:S02]  /*08b0*/  LEA.HI.SX32 R25, R25, R18.reuse, 0x1b ;  /* 0x0000001219197211 */ /* 0x080fe400078fdaff */
[----:B------:R-:W-:Y:S02]  /*08c0*/  IADD3 R35, R18, 0x120, RZ ;  /* 0x0000012012237810 */ /* 0x000fe40007ffe0ff */
[----:B------:R-:W-:Y:S02]  /*08d0*/  LEA.HI.SX32 R27, R27, R18, 0x1b ;  /* 0x000000121b1b7211 */ /* 0x000fe400078fdaff */
[----:B------:R-:W-:-:S02]  /*08e0*/  SHF.L.U32 R89, R21, 0x1, RZ ;  /* 0x0000000115597819 */ /* 0x000fc400000006ff */
[C---:B------:R-:W-:Y:S02]  /*08f0*/  IADD3 R53, R18.reuse, 0x140, RZ ;  /* 0x0000014012357810 */ /* 0x040fe40007ffe0ff */
[-C--:B------:R-:W-:Y:S02]  /*0900*/  LEA.HI.SX32 R29, R29, R18.reuse, 0x1b ;  /* 0x000000121d1d7211 */ /* 0x080fe400078fdaff */
[----:B------:R-:W-:Y:S02]  /*0910*/  SHF.L.U32 R88, R3, 0x1, RZ ;  /* 0x0000000103587819 */ /* 0x000fe400000006ff */
        /* <DEDUP_REMOVED lines=15> */
[-C--:B------:R-:W-:Y:S02]  /*0a10*/  LEA.HI.SX32 R57, R57, R18.reuse, 0x1b ;  /* 0x0000001239397211 */ /* 0x080fe400078fdaff */
[----:B------:R-:W-:Y:S02]  /*0a20*/  SHF.L.U32 R82, R33, 0x1, RZ ;  /* 0x0000000121527819 */ /* 0x000fe400000006ff */
[-C--:B------:R-:W-:Y:S02]  /*0a30*/  LEA.HI.SX32 R59, R59, R18.reuse, 0x1b ;  /* 0x000000123b3b7211 */ /* 0x080fe400078fdaff */
[----:B------:R-:W-:Y:S02]  /*0a40*/  SHF.L.U32 R81, R35, 0x1, RZ ;  /* 0x0000000123517819 */ /* 0x000fe400000006ff */
[----:B------:R-:W-:Y:S02]  /*0a50*/  LEA.HI.SX32 R61, R61, R18, 0x1b ;  /* 0x000000123d3d7211 */ /* 0x000fe400078fdaff */
[----:B------:R-:W-:-:S02]  /*0a60*/  SHF.L.U32 R80, R53, 0x1, RZ ;  /* 0x0000000135507819 */ /* 0x000fc400000006ff */
[----:B------:R-:W-:Y:S02]  /*0a70*/  LEA.HI.SX32 R63, R63, R18, 0x1b ;  /* 0x000000123f3f7211 */ /* 0x000fe400078fdaff */
[----:B------:R-:W-:Y:S02]  /*0a80*/  SHF.L.U32 R79, R55, 0x1, RZ ;  /* 0x00000001374f7819 */ /* 0x000fe400000006ff */
[----:B------:R-:W-:Y:S02]  /*0a90*/  SHF.L.U32 R78, R57, 0x1, RZ ;  /* 0x00000001394e7819 */ /* 0x000fe400000006ff */
[----:B------:R-:W-:Y:S02]  /*0aa0*/  SHF.L.U32 R77, R59, 0x1, RZ ;  /* 0x000000013b4d7819 */ /* 0x000fe400000006ff */
[----:B------:R-:W-:Y:S02]  /*0ab0*/  SHF.L.U32 R76, R61, 0x1, RZ ;  /* 0x000000013d4c7819 */ /* 0x000fe400000006ff */
[----:B------:R-:W-:-:S02]  /*0ac0*/  SHF.L.U32 R75, R63, 0x1, RZ ;  /* 0x000000013f4b7819 */ /* 0x000fc400000006ff */
[----:B------:R-:W-:Y:S02]  /*0ad0*/  MOV R2, R92 ;  /* 0x0000005c00027202 */ /* 0x000fe40000000f00 */
[----:B------:R-:W-:-:S05]  /*0ae0*/  MOV R3, R91 ;  /* 0x0000005b00037202 */ /* 0x000fca0000000f00 */
[----:B------:R-:W-:Y:S01]  /*0af0*/  IMAD.WIDE R2, R95, 0x2, R2 ;  /* 0x000000025f027825 */ /* 0x000fe200078e0202 */
[----:B------:R-:W-:Y:S01]  /*0b00*/  PRMT R27, RZ, 0x7610, R27 ;  /* 0x00007610ff1b7816 */ /* 0x000fe2000000001b */
[----:B--2---:R-:W-:Y:S04]  /*0b10*/  STS.U16 [R90], R5 ;  /* 0x000000055a007388 */ /* 0x004fe80000000400 */
[----:B---3--:R0:W-:Y:S02]  /*0b20*/  STS.U16 [R89+0x40], R0 ;  /* 0x0000400059007388 */ /* 0x0081e40000000400 */
[----:B0-----:R-:W-:-:S04]  /*0b30*/  LEA R0, R101, R96, 0x4 ;  /* 0x0000006065007211 */ /* 0x001fc800078e20ff */
[----:B------:R-:W-:Y:S01]  /*0b40*/  LEA.HI.SX32 R74, R0, R0, 0x1b ;  /* 0x00000000004a7211 */ /* 0x000fe200078fdaff */
[----:B----4-:R-:W-:Y:S04]  /*0b50*/  STS.U16 [R88+0x80], R7 ;  /* 0x0000800758007388 */ /* 0x010fe80000000400 */
[----:B------:R0:W-:Y:S04]  /*0b60*/  STS.U16 [R87+0xc0], R4 ;  /* 0x0000c00457007388 */ /* 0x0001e80000000400 */
[----:B------:R1:W-:Y:S04]  /*0b70*/  STS.U16 [R86+0x100], R9 ;  /* 0x0001000956007388 */ /* 0x0003e80000000400 */
[----:B------:R2:W-:Y:S04]  /*0b80*/  STS.U16 [R85+0x140], R6 ;  /* 0x0001400655007388 */ /* 0x0005e80000000400 */
[----:B------:R3:W-:Y:S04]  /*0b90*/  STS.U16 [R84+0x180], R11 ;  /* 0x0001800b54007388 */ /* 0x0007e80000000400 */
[----:B------:R4:W-:Y:S04]  /*0ba0*/  STS.U16 [R83+0x1c0], R8 ;  /* 0x0001c00853007388 */ /* 0x0009e80000000400 */
[----:B------:R0:W-:Y:S01]  /*0bb0*/  STS.U16 [R82+0x200], R13 ;  /* 0x0002000d52007388 */ /* 0x0001e20000000400 */
[----:B------:R-:W-:-:S03]  /*0bc0*/  SHF.L.U32 R74, R74, 0x1, RZ ;  /* 0x000000014a4a7819 */ /* 0x000fc600000006ff */
[----:B------:R0:W-:Y:S04]  /*0bd0*/  STS.U16 [R81+0x240], R10 ;  /* 0x0002400a51007388 */ /* 0x0001e80000000400 */
[----:B------:R0:W-:Y:S04]  /*0be0*/  STS.U16 [R80+0x280], R15 ;  /* 0x0002800f50007388 */ /* 0x0001e80000000400 */
[----:B------:R0:W-:Y:S04]  /*0bf0*/  STS.U16 [R79+0x2c0], R12 ;  /* 0x0002c00c4f007388 */ /* 0x0001e80000000400 */
[----:B------:R0:W-:Y:S04]  /*0c00*/  STS.U16 [R78+0x300], R17 ;  /* 0x000300114e007388 */ /* 0x0001e80000000400 */
[----:B------:R0:W-:Y:S04]  /*0c10*/  STS.U16 [R77+0x340], R14 ;  /* 0x0003400e4d007388 */ /* 0x0001e80000000400 */
[----:B------:R-:W-:Y:S04]  /*0c20*/  STS.U16 [R76+0x380], R19 ;  /* 0x000380134c007388 */ /* 0x000fe80000000400 */
[----:B------:R0:W-:Y:S01]  /*0c30*/  STS.U16 [R75+0x3c0], R16 ;  /* 0x0003c0104b007388 */ /* 0x0001e20000000400 */
[----:B------:R-:W-:-:S06]  /*0c40*/  NOP ;  /* 0x0000000000007918 */ /* 0x000fcc0000000000 */
[----:B------:R-:W-:Y:S04]  /*0c50*/  LDS.U16 R35, [R74] ;  /* 0x000000004a237984 */ /* 0x000fe80000000400 */
[----:B------:R-:W-:Y:S04]  /*0c60*/  LDS.U16 R33, [R74+0x2] ;  /* 0x000002004a217984 */ /* 0x000fe80000000400 */
        /* <DEDUP_REMOVED lines=13> */
[----:B------:R-:W-:Y:S01]  /*0d40*/  LDS.U16 R18, [R74+0x1e] ;  /* 0x00001e004a127984 */ /* 0x000fe20000000400 */
[----:B0-----:R-:W-:-:S03]  /*0d50*/  PRMT R4, RZ, 0x7610, R4 ;  /* 0x00007610ff047816 */ /* 0x001fc60000000004 */
[----:B------:R-:W-:Y:S01]  /*0d60*/  BAR.SYNC.DEFER_BLOCKING 0x0 ;  /* 0x0000000000007b1d */ /* 0x000fe20000010000 */
[----:B-1----:R-:W-:Y:S02]  /*0d70*/  PRMT R9, RZ, 0x7610, R9 ;  /* 0x00007610ff097816 */ /* 0x002fe40000000009 */
[----:B------:R-:W-:Y:S02]  /*0d80*/  PRMT R7, RZ, 0x7610, R7 ;  /* 0x00007610ff077816 */ /* 0x000fe40000000007 */
[----:B------:R-:W-:Y:S02]  /*0d90*/  PRMT R0, RZ, 0x7610, R0 ;  /* 0x00007610ff007816 */ /* 0x000fe40000000000 */
[----:B--2---:R-:W-:Y:S02]  /*0da0*/  PRMT R6, RZ, 0x7610, R6 ;  /* 0x00007610ff067816 */ /* 0x004fe40000000006 */
[----:B---3--:R-:W-:Y:S02]  /*0db0*/  PRMT R11, RZ, 0x7610, R11 ;  /* 0x00007610ff0b7816 */ /* 0x008fe4000000000b */
[----:B----4-:R-:W-:-:S02]  /*0dc0*/  PRMT R8, RZ, 0x7610, R8 ;  /* 0x00007610ff087816 */ /* 0x010fc40000000008 */
[----:B------:R-:W-:Y:S02]  /*0dd0*/  PRMT R13, RZ, 0x7610, R13 ;  /* 0x00007610ff0d7816 */ /* 0x000fe4000000000d */
[----:B------:R-:W-:Y:S01]  /*0de0*/  PRMT R5, RZ, 0x7610, R5 ;  /* 0x00007610ff057816 */ /* 0x000fe20000000005 */
[----:B------:R-:W2:Y:S01]  /*0df0*/  @!P2 LDG.E.U16 R4, [R2.64+0x40] ;  /* 0x000040040204a981 */ /* 0x000ea2000c1e1500 */
[----:B------:R-:W-:-:S03]  /*0e00*/  ISETP.GE.AND P2, PT, R37, R106, PT ;  /* 0x0000006a2500720c */ /* 0x000fc60003f46270 */
[----:B------:R-:W3:Y:S01]  /*0e10*/  @!P1 LDG.E.U16 R9, [R2.64+0x100] ;  /* 0x0001000402099981 */ /* 0x000ee2000c1e1500 */
[----:B------:R-:W-:-:S03]  /*0e20*/  ISETP.GE.AND P1, PT, R95, R106, PT ;  /* 0x0000006a5f00720c */ /* 0x000fc60003f26270 */
[----:B------:R-:W4:Y:S01]  /*0e30*/  @!P4 LDG.E.U16 R7, [R2.64+0x80] ;  /* 0x000080040207c981 */ /* 0x000f22000c1e1500 */
[----:B------:R-:W-:-:S03]  /*0e40*/  ISETP.GE.AND P4, PT, R39, R106, PT ;  /* 0x0000006a2700720c */ /* 0x000fc60003f86270 */
[----:B------:R-:W2:Y:S01]  /*0e50*/  @!P0 LDG.E.U16 R0, [R2.64+0xc0] ;  /* 0x0000c00402008981 */ /* 0x000ea2000c1e1500 */
        /* <DEDUP_REMOVED lines=9> */
[----:B------:R-:W2:Y:S01]  /*0ef0*/  @!P1 LDG.E.U16 R5, [R2.64] ;  /* 0x0000000402059981 */ /* 0x000ea2000c1e1500 */
[----:B------:R-:W-:Y:S02]  /*0f00*/  ISETP.GE.AND P1, PT, R51, R106, PT ;  /* 0x0000006a3300720c */ /* 0x000fe40003f26270 */
[----:B------:R-:W-:Y:S02]  /*0f10*/  PRMT R10, RZ, 0x7610, R10 ;  /* 0x00007610ff0a7816 */ /* 0x000fe4000000000a */
[----:B------:R-:W-:Y:S02]  /*0f20*/  PRMT R15, RZ, 0x7610, R15 ;  /* 0x00007610ff0f7816 */ /* 0x000fe4000000000f */
[----:B------:R-:W-:Y:S02]  /*0f30*/  PRMT R12, RZ, 0x7610, R12 ;  /* 0x00007610ff0c7816 */ /* 0x000fe4000000000c */
[----:B------:R-:W-:Y:S01]  /*0f40*/  PRMT R17, RZ, 0x7610, R17 ;  /* 0x00007610ff117816 */ /* 0x000fe20000000011 */
[----:B------:R-:W3:Y:S01]  /*0f50*/  @!P4 LDG.E.U16 R10, [R2.64+0x240] ;  /* 0x00024004020ac981 */ /* 0x000ee2000c1e1500 */
[----:B------:R-:W-:-:S02]  /*0f60*/  PRMT R14, RZ, 0x7610, R14 ;  /* 0x00007610ff0e7816 */ /* 0x000fc4000000000e */
[----:B------:R-:W-:Y:S01]  /*0f70*/  PRMT R16, RZ, 0x7610, R16 ;  /* 0x00007610ff107816 */ /* 0x000fe20000000010 */
[----:B------:R-:W3:Y:S04]  /*0f80*/  @!P0 LDG.E.U16 R15, [R2.64+0x280] ;  /* 0x00028004020f8981 */ /* 0x000ee8000c1e1500 */
[----:B------:R-:W3:Y:S04]  /*0f90*/  @!P6 LDG.E.U16 R12, [R2.64+0x2c0] ;  /* 0x0002c004020ce981 */ /* 0x000ee8000c1e1500 */
[----:B------:R-:W3:Y:S04]  /*0fa0*/  @!P5 LDG.E.U16 R17, [R2.64+0x300] ;  /* 0x000300040211d981 */ /* 0x000ee8000c1e1500 */
[----:B------:R-:W3:Y:S04]  /*0fb0*/  @!P3 LDG.E.U16 R14, [R2.64+0x340] ;  /* 0x00034004020eb981 */ /* 0x000ee8000c1e1500 */
[----:B------:R-:W3:Y:S04]  /*0fc0*/  @!P2 LDG.E.U16 R27, [R2.64+0x380] ;  /* 0x00038004021ba981 */ /* 0x000ee8000c1e1500 */
[----:B------:R-:W3:Y:S01]  /*0fd0*/  @!P1 LDG.E.U16 R16, [R2.64+0x3c0] ;  /* 0x0003c00402109981 */ /* 0x000ee2000c1e1500 */
[----:B------:R-:W-:Y:S01]  /*0fe0*/  ULDC.U8 UR6, c[0x0][0x17e] ;  /* 0x00005f8000067ab9 */ /* 0x000fe20000000000 */
[----:B------:R-:W-:Y:S02]  /*0ff0*/  BSSY B0, `(.L_x_0) ;  /* 0x000005a000007945 */ /* 0x000fe40003800000 */
[----:B--2---:R-:W-:Y:S04]  /*1000*/  STS.U16 [R90], R5 ;  /* 0x000000055a007388 */ /* 0x004fe80000000400 */
[----:B------:R-:W-:Y:S04]  /*1010*/  STS.U16 [R89+0x40], R4 ;  /* 0x0000400459007388 */ /* 0x000fe80000000400 */
[----:B----4-:R-:W-:Y:S04]  /*1020*/  STS.U16 [R88+0x80], R7 ;  /* 0x0000800758007388 */ /* 0x010fe80000000400 */
[----:B------:R-:W-:Y:S04]  /*1030*/  STS.U16 [R87+0xc0], R0 ;  /* 0x0000c00057007388 */ /* 0x000fe80000000400 */
[----:B---3--:R-:W-:Y:S04]  /*1040*/  STS.U16 [R86+0x100], R9 ;  /* 0x0001000956007388 */ /* 0x008fe80000000400 */
[----:B------:R-:W-:Y:S04]  /*1050*/  STS.U16 [R85+0x140], R6 ;  /* 0x0001400655007388 */ /* 0x000fe80000000400 */
        /* <DEDUP_REMOVED lines=9> */
[----:B------:R-:W-:Y:S01]  /*10f0*/  STS.U16 [R75+0x3c0], R16 ;  /* 0x0003c0104b007388 */ /* 0x000fe20000000400 */
[----:B------:R-:W-:-:S06]  /*1100*/  NOP ;  /* 0x0000000000007918 */ /* 0x000fcc0000000000 */
[----:B------:R-:W0:Y:S04]  /*1110*/  LDS.U16 R7, [R74] ;  /* 0x000000004a077984 */ /* 0x000e280000000400 */
[----:B------:R-:W1:Y:S04]  /*1120*/  LDS.U16 R8, [R74+0x2] ;  /* 0x000002004a087984 */ /* 0x000e680000000400 */
[----:B------:R-:W2:Y:S04]  /*1130*/  LDS.U16 R9, [R74+0x4] ;  /* 0x000004004a097984 */ /* 0x000ea80000000400 */
[----:B------:R-:W3:Y:S04]  /*1140*/  LDS.U16 R10, [R74+0x6] ;  /* 0x000006004a0a7984 */ /* 0x000ee80000000400 */
[----:B------:R-:W4:Y:S04]  /*1150*/  LDS.U16 R11, [R74+0x8] ;  /* 0x000008004a0b7984 */ /* 0x000f280000000400 */
[----:B------:R-:W0:Y:S04]  /*1160*/  LDS.U16 R12, [R74+0xa] ;  /* 0x00000a004a0c7984 */ /* 0x000e280000000400 */
[----:B------:R-:W1:Y:S04]  /*1170*/  LDS.U16 R13, [R74+0xc] ;  /* 0x00000c004a0d7984 */ /* 0x000e680000000400 */
[----:B------:R0:W1:Y:S04]  /*1180*/  LDS.U16 R14, [R74+0xe] ;  /* 0x00000e004a0e7984 */ /* 0x0000680000000400 */
[----:B------:R0:W1:Y:S04]  /*1190*/  LDS.U16 R15, [R74+0x10] ;  /* 0x000010004a0f7984 */ /* 0x0000680000000400 */
[----:B------:R0:W1:Y:S04]  /*11a0*/  LDS.U16 R16, [R74+0x12] ;  /* 0x000012004a107984 */ /* 0x0000680000000400 */
[----:B------:R0:W3:Y:S04]  /*11b0*/  LDS.U16 R6, [R74+0x14] ;  /* 0x000014004a067984 */ /* 0x0000e80000000400 */
[----:B------:R0:W4:Y:S04]  /*11c0*/  LDS.U16 R5, [R74+0x16] ;  /* 0x000016004a057984 */ /* 0x0001280000000400 */
[----:B------:R0:W4:Y:S04]  /*11d0*/  LDS.U16 R4, [R74+0x18] ;  /* 0x000018004a047984 */ /* 0x0001280000000400 */
[----:B------:R0:W4:Y:S04]  /*11e0*/  LDS.U16 R3, [R74+0x1a] ;  /* 0x00001a004a037984 */ /* 0x0001280000000400 */
[----:B------:R1:W4:Y:S04]  /*11f0*/  LDS.U16 R2, [R74+0x1c] ;  /* 0x00001c004a027984 */ /* 0x0003280000000400 */
[----:B------:R1:W4:Y:S01]  /*1200*/  LDS.U16 R0, [R74+0x1e] ;  /* 0x00001e004a007984 */ /* 0x0003220000000400 */
[----:B0-----:R-:W-:-:S05]  /*1210*/  PRMT R7, RZ, 0x5410, R7 ;  /* 0x00005410ff077816 */ /* 0x001fca0000000007 */
[----:B-----5:R-:W-:Y:S01]  /*1220*/  FADD.FTZ R72, R7, R102 ;  /* 0x0000006607487221 */ /* 0x020fe20000010000 */
[----:B------:R-:W-:-:S04]  /*1230*/  MOV R17, c[0x0][0x16c] ;  /* 0x00005b0000117a02 */ /* 0x000fc80000000f00 */
[----:B------:R-:W-:Y:S02]  /*1240*/  FSETP.GTU.FTZ.AND P4, PT, R72, 20, PT ;  /* 0x41a000004800780b */ /* 0x000fe40003f9c000 */
[----:B------:R-:W-:Y:S02]  /*1250*/  ISETP.GE.AND P6, PT, R17, 0x1, PT ;  /* 0x000000011100780c */ /* 0x000fe40003fc6270 */
[----:B------:R-:W-:Y:S02]  /*1260*/  ISETP.EQ.OR P4, PT, RZ, UR6, P4 ;  /* 0x00000006ff007c0c */ /* 0x000fe4000a782670 */
[----:B-1----:R-:W-:Y:S02]  /*1270*/  PRMT R17, RZ, 0x5410, R8 ;  /* 0x00005410ff117816 */ /* 0x002fe40000000008 */
[----:B--2---:R-:W-:Y:S02]  /*1280*/  PRMT R9, RZ, 0x5410, R9 ;  /* 0x00005410ff097816 */ /* 0x004fe40000000009 */
[----:B---3--:R-:W-:Y:S01]  /*1290*/  PRMT R27, RZ, 0x5410, R10 ;  /* 0x00005410ff1b7816 */ /* 0x008fe2000000000a */
[----:B------:R-:W-:Y:S01]  /*12a0*/  FADD.FTZ R70, R17, R102 ;  /* 0x0000006611467221 */ /* 0x000fe20000010000 */
[----:B----4-:R-:W-:-:S02]  /*12b0*/  PRMT R11, RZ, 0x5410, R11 ;  /* 0x00005410ff0b7816 */ /* 0x010fc4000000000b */
[----:B------:R-:W-:Y:S01]  /*12c0*/  PRMT R37, RZ, 0x5410, R12 ;  /* 0x00005410ff257816 */ /* 0x000fe2000000000c */
[--C-:B------:R-:W-:Y:S01]  /*12d0*/  FADD.FTZ R73, R9, R102.reuse ;  /* 0x0000006609497221 */ /* 0x100fe20000010000 */
[----:B------:R-:W-:Y:S01]  /*12e0*/  PRMT R13, RZ, 0x5410, R13 ;  /* 0x00005410ff0d7816 */ /* 0x000fe2000000000d */
[--C-:B------:R-:W-:Y:S01]  /*12f0*/  FADD.FTZ R68, R27, R102.reuse ;  /* 0x000000661b447221 */ /* 0x100fe20000010000 */
[----:B------:R-:W-:Y:S01]  /*1300*/  FSETP.GTU.FTZ.AND P5, PT, R70, 20, PT ;  /* 0x41a000004600780b */ /* 0x000fe20003fbc000 */
[--C-:B------:R-:W-:Y:S02]  /*1310*/  FADD.FTZ R71, R11, R102.reuse ;  /* 0x000000660b477221 */ /* 0x100fe40000010000 */
[--C-:B------:R-:W-:Y:S01]  /*1320*/  FADD.FTZ R66, R37, R102.reuse ;  /* 0x0000006625427221 */ /* 0x100fe20000010000 */
[----:B------:R-:W-:Y:S01]  /*1330*/  FSETP.GTU.FTZ.AND P3, PT, R73, 20, PT ;  /* 0x41a000004900780b */ /* 0x000fe20003f7c000 */
[----:B------:R-:W-:Y:S01]  /*1340*/  FADD.FTZ R69, R13, R102 ;  /* 0x000000660d457221 */ /* 0x000fe20000010000 */
[----:B------:R-:W-:-:S02]  /*1350*/  FSETP.GTU.FTZ.AND P2, PT, R68, 20, PT ;  /* 0x41a000004400780b */ /* 0x000fc40003f5c000 */
[----:B------:R-:W-:Y:S02]  /*1360*/  FSETP.GTU.FTZ.AND P1, PT, R71, 20, PT ;  /* 0x41a000004700780b */ /* 0x000fe40003f3c000 */
[----:B------:R-:W-:Y:S02]  /*1370*/  FSETP.GTU.FTZ.AND P0, PT, R66, 20, PT ;  /* 0x41a000004200780b */ /* 0x000fe40003f1c000 */
[----:B------:R-:W-:Y:S01]  /*1380*/  ISETP.EQ.OR P5, PT, RZ, UR6, P5 ;  /* 0x00000006ff007c0c */ /* 0x000fe2000afa2670 */
[----:B------:R-:W-:Y:S07]  /*1390*/  @P4 BRA `(.L_x_1) ;  /* 0x000001f000004947 */ /* 0x000fee0003800000 */
[----:B------:R-:W-:Y:S01]  /*13a0*/  FMUL.FTZ R72, R72, 1.4426950216293334961 ;  /* 0x3fb8aa3b48487820 */ /* 0x000fe20000410000 */
[----:B------:R-:W-:Y:S01]  /*13b0*/  MOV R10, 0x3e800000 ;  /* 0x3e800000000a7802 */ /* 0x000fe20000000f00 */
[----:B------:R-:W-:Y:S02]  /*13c0*/  HFMA2.MMA R11, -RZ, RZ, 1.3056640625, -1.8671875 ;  /* 0x3d39bf78ff0b7435 */ /* 0x000fe400000001ff */
[----:B------:R-:W0:Y:S02]  /*13d0*/  MUFU.EX2 R12, R72 ;  /* 0x00000048000c7308 */ /* 0x000e240000000800 */
[C---:B0-----:R-:W-:Y:S01]  /*13e0*/  FADD.FTZ.RZ R7, R12.reuse, 1 ;  /* 0x3f8000000c077421 */ /* 0x041fe2000001c000 */
[----:B------:R-:W-:-:S04]  /*13f0*/  ISETP.GE.U32.AND P4, PT, R12, 0x7f800000, PT ;  /* 0x7f8000000c00780c */ /* 0x000fc80003f86070 */
[----:B------:R-:W-:-:S04]  /*1400*/  IADD3 R7, R7, -0x3f400000, RZ ;  /* 0xc0c0000007077810 */ /* 0x000fc80007ffe0ff */
[----:B------:R-:W-:-:S04]  /*1410*/  LOP3.LUT R7, R7, 0xff800000, RZ, 0xc0, !PT ;  /* 0xff80000007077812 */ /* 0x000fc800078ec0ff */
[----:B------:R-:W-:Y:S02]  /*1420*/  IADD3 R9, -R7, 0x40800000, RZ ;  /* 0x4080000007097810 */ /* 0x000fe40007ffe1ff */
[----:B------:R-:W-:Y:S02]  /*1430*/  IADD3 R8, R12, -R7, RZ ;  /* 0x800000070c087210 */ /* 0x000fe40007ffe0ff */
[----:B------:R-:W0:Y:S01]  /*1440*/  I2F R7, R7 ;  /* 0x0000000700077306 */ /* 0x000e220000201400 */
[----:B------:R-:W-:-:S04]  /*1450*/  FFMA.FTZ R9, R9, R10, -1 ;  /* 0xbf80000009097423 */ /* 0x000fc8000001000a */
[----:B------:R-:W-:-:S04]  /*1460*/  FADD.FTZ R8, R8, R9 ;  /* 0x0000000908087221 */ /* 0x000fc80000010000 */
[----:B------:R-:W-:-:S04]  /*1470*/  FFMA.FTZ R9, R8, -R11, 0.10546888411045074463 ;  /* 0x3dd8001208097423 */ /* 0x000fc8000001080b */
[C---:B------:R-:W-:Y:S02]  /*1480*/  FFMA.FTZ R9, R8.reuse, R9, -0.13229703903198242188 ;  /* 0xbe0778e008097423 */ /* 0x040fe40000010009 */
[----:B0-----:R-:W-:Y:S02]  /*1490*/  FMUL.FTZ R72, R7, 1.1920928955078125e-07 ;  /* 0x3400000007487820 */ /* 0x001fe40000410000 */
[----:B------:R-:W-:-:S04]  /*14a0*/  FFMA.FTZ R9, R8, R9, 0.14491446316242218018 ;  /* 0x3e14647508097423 */ /* 0x000fc80000010009 */
[----:B------:R-:W-:-:S04]  /*14b0*/  FFMA.FTZ R9, R8, R9, -0.16641564667224884033 ;  /* 0xbe2a68dd08097423 */ /* 0x000fc80000010009 */
[----:B------:R-:W-:-:S04]  /*14c0*/  FFMA.FTZ R9, R8, R9, 0.19988867640495300293 ;  /* 0x3e4caf9e08097423 */ /* 0x000fc80000010009 */
[----:B------:R-:W-:-:S04]  /*14d0*/  FFMA.FTZ R9, R8, R9, -0.25000196695327758789 ;  /* 0xbe80004208097423 */ /* 0x000fc80000010009 */
[----:B------:R-:W-:-:S04]  /*14e0*/  FFMA.FTZ R9, R8, R9, 0.33333510160446166992 ;  /* 0x3eaaaae608097423 */ /* 0x000fc80000010009 */
[----:B------:R-:W-:-:S04]  /*14f0*/  FFMA.FTZ R9, R8, R9, -0.5 ;  /* 0xbf00000008097423 */ /* 0x000fc80000010009 */
[----:B------:R-:W-:-:S04]  /*1500*/  FMUL.FTZ R9, R8, R9 ;  /* 0x0000000908097220 */ /* 0x000fc80000410000 */
[----:B------:R-:W-:-:S04]  /*1510*/  FFMA.FTZ R9, R8, R9, R8 ;  /* 0x0000000908097223 */ /* 0x000fc80000010008 */
[----:B------:R-:W-:Y:S01]  /*1520*/  FFMA.FTZ R72, R72, 0.69314718246459960938, R9 ;  /* 0x3f31721848487823 */ /* 0x000fe20000010009 */
[----:B------:R-:W-:Y:S05]  /*1530*/  @!P4 BRA `(.L_x_1) ;  /* 0x000000500000c947 */ /* 0x000fea0003800000 */
[----:B------:R-:W-:-:S13]  /*1540*/  ISETP.GE.AND P4, PT, R12, -0x407fffff, PT ;  /* 0xbf8000010c00780c */ /* 0x000fda0003f86270 */
[----:B------:R-:W-:-:S05]  /*1550*/  @P4 MOV R7, 0x7f800000 ;  /* 0x7f80000000074802 */ /* 0x000fca0000000f00 */
[C---:B------:R-:W-:Y:S01]  /*1560*/  @P4 FFMA.FTZ R72, R12.reuse, R7, +INF ;  /* 0x7f8000000c484423 */ /* 0x040fe20000010007 */
[----:B------:R-:W-:-:S04]  /*1570*/  FSETP.NEU.FTZ.AND P4, PT, R12, RZ, PT ;  /* 0x000000ff0c00720b */ /* 0x000fc80003f9d000 */
[----:B------:R-:W-:-:S04]  /*1580*/  FSEL R72, R72, -RZ, P4 ;  /* 0x800000ff48487208 */ /* 0x000fc80002000000 */
.L_x_1:
[----:B------:R-:W-:Y:S05]  /*1590*/  BSYNC B0 ;  /* 0x0000000000007941 */ /* 0x000fea0003800000 */
.L_x_0:
[----:B------:R-:W-:Y:S01]  /*15a0*/  PRMT R67, RZ, 0x5410, R14 ;  /* 0x00005410ff437816 */ /* 0x000fe2000000000e */
[----:B------:R-:W-:Y:S01]  /*15b0*/  BSSY B0, `(.L_x_2) ;  /* 0x0000023000007945 */ /* 0x000fe20003800000 */
[----:B------:R-:W-:-:S03]  /*15c0*/  FSETP.GTU.FTZ.AND P4, PT, R69, 20, PT ;  /* 0x41a000004500780b */ /* 0x000fc60003f9c000 */
[----:B------:R-:W-:Y:S01]  /*15d0*/  FADD.FTZ R67, R67, R102 ;  /* 0x0000006643437221 */ /* 0x000fe20000010000 */
[----:B------:R-:W-:Y:S05]  /*15e0*/  @P5 BRA `(.L_x_3) ;  /* 0x000001f000005947 */ /* 0x000fea0003800000 */
        /* <DEDUP_REMOVED lines=31> */
.L_x_3:
[----:B------:R-:W-:Y:S05]  /*17e0*/  BSYNC B0 ;  /* 0x0000000000007941 */ /* 0x000fea0003800000 */
.L_x_2:
[----:B------:R-:W-:Y:S01]  /*17f0*/  ISETP.EQ.OR P3, PT, RZ, UR6, P3 ;  /* 0x00000006ff007c0c */ /* 0x000fe20009f62670 */
[----:B------:R-:W-:Y:S01]  /*1800*/  BSSY B0, `(.L_x_4) ;  /* 0x0000025000007945 */ /* 0x000fe20003800000 */
[----:B------:R-:W-:Y:S02]  /*1810*/  PRMT R15, RZ, 0x5410, R15 ;  /* 0x00005410ff0f7816 */ /* 0x000fe4000000000f */
[----:B------:R-:W-:Y:S02]  /*1820*/  FSETP.GTU.FTZ.AND P5, PT, R67, 20, PT ;  /* 0x41a000004300780b */ /* 0x000fe40003fbc000 */
[----:B------:R-:W-:Y:S01]  /*1830*/  ISETP.EQ.OR P2, PT, RZ, UR6, P2 ;  /* 0x00000006ff007c0c */ /* 0x000fe20009742670 */
[----:B------:R-:W-:-:S06]  /*1840*/  FADD.FTZ R64, R15, R102 ;  /* 0x000000660f407221 */ /* 0x000fcc0000010000 */
        /* <DEDUP_REMOVED lines=32> */
.L_x_5:
[----:B------:R-:W-:Y:S05]  /*1a50*/  BSYNC B0 ;  /* 0x0000000000007941 */ /* 0x000fea0003800000 */
.L_x_4:
        /* <DEDUP_REMOVED lines=36> */
.L_x_7:
[----:B------:R-:W-:Y:S05]  /*1ca0*/  BSYNC B0 ;  /* 0x0000000000007941 */ /* 0x000fea0003800000 */
.L_x_6:
        /* <DEDUP_REMOVED lines=38> */
.L_x_9:
[----:B------:R-:W-:Y:S05]  /*1f10*/  BSYNC B0 ;  /* 0x0000000000007941 */ /* 0x000fea0003800000 */
.L_x_8:
        /* <DEDUP_REMOVED lines=36> */
.L_x_11:
[----:B------:R-:W-:Y:S05]  /*2160*/  BSYNC B0 ;  /* 0x0000000000007941 */ /* 0x000fea0003800000 */
.L_x_10:
        /* <DEDUP_REMOVED lines=38> */
.L_x_13:
[----:B------:R-:W-:Y:S05]  /*23d0*/  BSYNC B0 ;  /* 0x0000000000007941 */ /* 0x000fea0003800000 */
.L_x_12:
        /* <DEDUP_REMOVED lines=36> */
.L_x_15:
[----:B------:R-:W-:Y:S05]  /*2620*/  BSYNC B0 ;  /* 0x0000000000007941 */ /* 0x000fea0003800000 */
.L_x_14:
[----:B------:R-:W-:Y:S01]  /*2630*/  ISETP.EQ.OR P3, PT, RZ, UR6, P3 ;  /* 0x00000006ff007c0c */ /* 0x000fe20009f62670 */
[----:B------:R-:W-:Y:S01]  /*2640*/  BSSY B0, `(.L_x_16) ;  /* 0x0000028000007945 */ /* 0x000fe20003800000 */
[----:B------:R-:W-:Y:S02]  /*2650*/  PRMT R3, RZ, 0x5410, R2 ;  /* 0x00005410ff037816 */ /* 0x000fe40000000002 */
[----:B------:R-:W-:Y:S02]  /*2660*/  FSETP.GTU.FTZ.AND P5, PT, R61, 20, PT ;  /* 0x41a000003d00780b */ /* 0x000fe40003fbc000 */
[----:B------:R-:W-:Y:S01]  /*2670*/  ISETP.EQ.OR P2, PT, RZ, UR6, P2 ;  /* 0x00000006ff007c0c */ /* 0x000fe20009742670 */
[----:B------:R-:W-:Y:S01]  /*2680*/  FADD.FTZ R34, R3, R102 ;  /* 0x0000006603227221 */ /* 0x000fe20000010000 */
[----:B------:R-:W-:Y:S02]  /*2690*/  PRMT R35, RZ, 0x5410, R35 ;  /* 0x00005410ff237816 */ /* 0x000fe40000000023 */
[----:B------:R-:W-:-:S02]  /*26a0*/  PRMT R33, RZ, 0x5410, R33 ;  /* 0x00005410ff217816 */ /* 0x000fc40000000021 */
[----:B------:R-:W-:Y:S01]  /*26b0*/  PRMT R32, RZ, 0x5410, R32 ;  /* 0x00005410ff207816 */ /* 0x000fe20000000020 */
        /* <DEDUP_REMOVED lines=32> */
.L_x_17:
[----:B------:R-:W-:Y:S05]  /*28c0*/  BSYNC B0 ;  /* 0x0000000000007941 */ /* 0x000fea0003800000 */
.L_x_16:
[----:B------:R-:W-:Y:S01]  /*28d0*/  PRMT R27, RZ, 0x5410, R0 ;  /* 0x00005410ff1b7816 */ /* 0x000fe20000000000 */
[----:B------:R-:W-:Y:S01]  /*28e0*/  BSSY B0, `(.L_x_18) ;  /* 0x0000028000007945 */ /* 0x000fe20003800000 */
[----:B------:R-:W-:Y:S02]  /*28f0*/  FSETP.GTU.FTZ.AND P3, PT, R34, 20, PT ;  /* 0x41a000002200780b */ /* 0x000fe40003f7c000 */
[----:B------:R-:W-:Y:S01]  /*2900*/  PRMT R31, RZ, 0x5410, R31 ;  /* 0x00005410ff1f7816 */ /* 0x000fe2000000001f */
[----:B------:R-:W-:Y:S01]  /*2910*/  FADD.FTZ R27, R27, R102 ;  /* 0x000000661b1b7221 */ /* 0x000fe20000010000 */
[----:B------:R-:W-:Y:S02]  /*2920*/  PRMT R30, RZ, 0x5410, R30 ;  /* 0x00005410ff1e7816 */ /* 0x000fe4000000001e */
        /* <DEDUP_REMOVED lines=18> */
[----:B------:R-:W-:Y:S02]  /*2a50*/  FFMA.FTZ R3, R2, R3, -0.13229703903198242188 ;  /* 0xbe0778e002037423 */ /* 0x000fe40000010003 */
        /* <DEDUP_REMOVED lines=16> */
.L_x_19:
[----:B------:R-:W-:Y:S05]  /*2b60*/  BSYNC B0 ;  /* 0x0000000000007941 */ /* 0x000fea0003800000 */
.L_x_18:
[----:B------:R-:W-:Y:S01]  /*2b70*/  ISETP.EQ.OR P1, PT, RZ, UR6, P1 ;  /* 0x00000006ff007c0c */ /* 0x000fe20008f22670 */
[----:B------:R-:W-:Y:S01]  /*2b80*/  BSSY B0, `(.L_x_20) ;  /* 0x000002e000007945 */ /* 0x000fe20003800000 */
[----:B------:R-:W-:Y:S02]  /*2b90*/  FSETP.GTU.FTZ.AND P2, PT, R27, 20, PT ;  /* 0x41a000001b00780b */ /* 0x000fe40003f5c000 */
[----:B------:R-:W-:Y:S02]  /*2ba0*/  ISETP.EQ.OR P0, PT, RZ, UR6, P0 ;  /* 0x00000006ff007c0c */ /* 0x000fe40008702670 */
[----:B------:R-:W-:Y:S02]  /*2bb0*/  ISETP.EQ.OR P4, PT, RZ, UR6, P4 ;  /* 0x00000006ff007c0c */ /* 0x000fe4000a782670 */
[----:B------:R-:W-:Y:S02]  /*2bc0*/  ISETP.EQ.OR P5, PT, RZ, UR6, P5 ;  /* 0x00000006ff007c0c */ /* 0x000fe4000afa2670 */
[----:B------:R-:W-:-:S02]  /*2bd0*/  ISETP.EQ.OR P3, PT, RZ, UR6, P3 ;  /* 0x00000006ff007c0c */ /* 0x000fc40009f62670 */
[----:B------:R-:W-:Y:S02]  /*2be0*/  ISETP.EQ.OR P2, PT, RZ, UR6, P2 ;  /* 0x00000006ff007c0c */ /* 0x000fe40009742670 */
[----:B------:R-:W-:Y:S02]  /*2bf0*/  PRMT R25, RZ, 0x5410, R25 ;  /* 0x00005410ff197816 */ /* 0x000fe40000000019 */
[----:B------:R-:W-:Y:S02]  /*2c00*/  PRMT R24, RZ, 0x5410, R24 ;  /* 0x00005410ff187816 */ /* 0x000fe40000000018 */
[----:B------:R-:W-:Y:S02]  /*2c10*/  PRMT R23, RZ, 0x5410, R23 ;  /* 0x00005410ff177816 */ /* 0x000fe40000000017 */
[----:B------:R-:W-:Y:S02]  /*2c20*/  PRMT R22, RZ, 0x5410, R22 ;  /* 0x00005410ff167816 */ /* 0x000fe40000000016 */
[----:B------:R-:W-:-:S02]  /*2c30*/  PRMT R21, RZ, 0x5410, R21 ;  /* 0x00005410ff157816 */ /* 0x000fc40000000015 */
[----:B------:R-:W-:Y:S02]  /*2c40*/  PRMT R20, RZ, 0x5410, R20 ;  /* 0x00005410ff147816 */ /* 0x000fe40000000014 */
        /* <DEDUP_REMOVED lines=33> */
.L_x_21:
[----:B------:R-:W-:Y:S05]  /*2e60*/  BSYNC B0 ;  /* 0x0000000000007941 */ /* 0x000fea0003800000 */
.L_x_20:
[----:B------:R-:W-:Y:S01]  /*2e70*/  BSSY B0, `(.L_x_22) ;  /* 0x0000021000007945 */ /* 0x000fe20003800000 */
        /* <DEDUP_REMOVED lines=27> */
[C---:B------:R-:W-:Y:S02]  /*3030*/  ISETP.GE.AND P0, PT, R5.reuse, -0x407fffff, PT ;  /* 0xbf8000010500780c */ /* 0x040fe40003f06270 */
[----:B------:R-:W-:-:S11]  /*3040*/  FSETP.NEU.FTZ.AND P1, PT, R5, RZ, PT ;  /* 0x000000ff0500720b */ /* 0x000fd60003f3d000 */
[----:B------:R-:W-:-:S05]  /*3050*/  @P0 MOV R0, 0x7f800000 ;  /* 0x7f80000000000802 */ /* 0x000fca0000000f00 */
[----:B------:R-:W-:-:S05]  /*3060*/  @P0 FFMA.FTZ R63, R5, R0, +INF ;  /* 0x7f800000053f0423 */ /* 0x000fca0000010000 */
[----:B------:R-:W-:Y:S02]  /*3070*/  FSEL R63, R63, -RZ, P1 ;  /* 0x800000ff3f3f7208 */ /* 0x000fe40000800000 */
.L_x_23:
[----:B------:R-:W-:Y:S05]  /*3080*/  BSYNC B0 ;  /* 0x0000000000007941 */ /* 0x000fea0003800000 */
.L_x_22:
        /* <DEDUP_REMOVED lines=33> */
.L_x_25:
[----:B------:R-:W-:Y:S05]  /*32a0*/  BSYNC B0 ;  /* 0x0000000000007941 */ /* 0x000fea0003800000 */
.L_x_24:
        /* <DEDUP_REMOVED lines=33> */
.L_x_27:
[----:B------:R-:W-:Y:S05]  /*34c0*/  BSYNC B0 ;  /* 0x0000000000007941 */ /* 0x000fea0003800000 */
.L_x_26:
        /* <DEDUP_REMOVED lines=33> */
.L_x_29:
[----:B------:R-:W-:Y:S05]  /*36e0*/  BSYNC B0 ;  /* 0x0000000000007941 */ /* 0x000fea0003800000 */
.L_x_28:
        /* <DEDUP_REMOVED lines=33> */
.L_x_31:
[----:B------:R-:W-:Y:S05]  /*3900*/  BSYNC B0 ;  /* 0x0000000000007941 */ /* 0x000fea0003800000 */
.L_x_30:
[----:B------:R-:W-:Y:S01]  /*3910*/  PRMT R18, RZ, 0x5410, R18 ;  /* 0x00005410ff127816 */ /* 0x000fe20000000012 */
[----:B------:R-:W-:Y:S01]  /*3920*/  BAR.SYNC.DEFER_BLOCKING 0x0 ;  /* 0x0000000000007b1d */ /* 0x000fe20000010000 */
[-C--:B------:R-:W-:Y:S02]  /*3930*/  FMUL.FTZ R17, R35, R103.reuse ;  /* 0x0000006723117220 */ /* 0x080fe40000410000 */
[-C--:B------:R-:W-:Y:S02]  /*3940*/  FMUL.FTZ R16, R33, R103.reuse ;  /* 0x0000006721107220 */ /* 0x080fe40000410000 */
[-C--:B------:R-:W-:Y:S02]  /*3950*/  FMUL.FTZ R15, R32, R103.reuse ;  /* 0x00000067200f7220 */ /* 0x080fe40000410000 */
[-C--:B------:R-:W-:Y:S02]  /*3960*/  FMUL.FTZ R14, R31, R103.reuse ;  /* 0x000000671f0e7220 */ /* 0x080fe40000410000 */
[----:B------:R-:W-:-:S02]  /*3970*/  FMUL.FTZ R13, R30, R103 ;  /* 0x000000671e0d7220 */ /* 0x000fc40000410000 */
[-C--:B------:R-:W-:Y:S02]  /*3980*/  FMUL.FTZ R12, R29, R103.reuse ;  /* 0x000000671d0c7220 */ /* 0x080fe40000410000 */
        /* <DEDUP_REMOVED lines=9> */
[----:B------:R-:W-:Y:S01]  /*3a20*/  FMUL.FTZ R2, R18, R103 ;  /* 0x0000006712027220 */ /* 0x000fe20000410000 */
[----:B------:R-:W-:Y:S05]  /*3a30*/  @!P6 BRA `(.L_x_32) ;  /* 0x000030100000e947 */ /* 0x000fea0003800000 */
[----:B------:R-:W-:-:S03]  /*3a40*/  MOV R0, RZ ;  /* 0x000000ff00007202 */ /* 0x000fc60000000f00 */
.L_x_38:
[----:B------:R-:W-:Y:S01]  /*3a50*/  IMAD R38, R104, c[0x0][0x180], RZ ;  /* 0x0000600068267a24 */ /* 0x000fe200078e02ff */
[----:B------:R-:W-:Y:S01]  /*3a60*/  SHF.R.S32.HI R50, RZ, 0x1f, R0 ;  /* 0x0000001fff327819 */ /* 0x000fe20000011400 */
[----:B------:R-:W-:-:S04]  /*3a70*/  IMAD.WIDE.U32 R36, R105, c[0x0][0x180], RZ ;  /* 0x0000600069247a25 */ /* 0x000fc800078e00ff */
[----:B------:R-:W-:Y:S02]  /*3a80*/  IMAD R39, R105, c[0x0][0x184], R38 ;  /* 0x0000610069277a24 */ /* 0x000fe400078e0226 */
[----:B------:R-:W-:-:S03]  /*3a90*/  IMAD R41, R50, c[0x0][0x188], RZ ;  /* 0x0000620032297a24 */ /* 0x000fc600078e02ff */
[----:B------:R-:W-:Y:S01]  /*3aa0*/  IADD3 R37, R37, R39, RZ ;  /* 0x0000002725257210 */ /* 0x000fe20007ffe0ff */
[----:B------:R-:W-:-:S04]  /*3ab0*/  IMAD R41, R0, c[0x0][0x18c], R41 ;  /* 0x0000630000297a24 */ /* 0x000fc800078e0229 */
[----:B------:R-:W-:-:S05]  /*3ac0*/  IMAD.WIDE.U32 R38, R0, c[0x0][0x188], R36 ;  /* 0x0000620000267a25 */ /* 0x000fca00078e0024 */
[----:B------:R-:W-:Y:S02]  /*3ad0*/  IADD3 R37, R39, R41, RZ ;  /* 0x0000002927257210 */ /* 0x000fe40007ffe0ff */
[----:B------:R-:W-:-:S04]  /*3ae0*/  LEA R36, P0, R38, c[0x0][0x220], 0x3 ;  /* 0x0000880026247a11 */ /* 0x000fc800078018ff */
[----:B------:R-:W-:-:S06]  /*3af0*/  LEA.HI.X R37, R38, c[0x0][0x224], R37, 0x3, P0 ;  /* 0x0000890026257a11 */ /* 0x000fcc00000f1c25 */
[----:B------:R-:W2:Y:S01]  /*3b00*/  LDG.E.64 R36, [R36.64] ;  /* 0x0000000424247981 */ /* 0x000ea2000c1e1b00 */
[----:B------:R-:W-:Y:S01]  /*3b10*/  MOV R106, 0xfffff800 ;  /* 0xfffff800006a7802 */ /* 0x000fe20000000f00 */
[C---:B------:R-:W-:Y:S02]  /*3b20*/  IMAD R44, R104.reuse, c[0x0][0x198], RZ ;  /* 0x00006600682c7a24 */ /* 0x040fe400078e02ff */
[----:B------:R-:W0:Y:S01]  /*3b30*/  S2R R107, SR_TID.X ;  /* 0x00000000006b7919 */ /* 0x000e220000002100 */
[----:B------:R-:W-:Y:S02]  /*3b40*/  FMUL.FTZ R132, R25, R64 ;  /* 0x0000004019847220 */ /* 0x000fe40000410000 */
[----:B------:R-:W-:Y:S02]  /*3b50*/  IMAD R106, R97, R106, c[0x0][0x168] ;  /* 0x00005a00616a7624 */ /* 0x000fe400078e026a */
[----:B------:R-:W-:Y:S02]  /*3b60*/  IMAD R41, R105, c[0x0][0x19c], R44 ;  /* 0x0000670069297a24 */ /* 0x000fe400078e022c */
[----:B------:R-:W-:-:S02]  /*3b70*/  IMAD R44, R104, c[0x0][0x1b8], RZ ;  /* 0x00006e00682c7a24 */ /* 0x000fc400078e02ff */
[----:B------:R-:W-:Y:S02]  /*3b80*/  FMUL.FTZ R153, R22, R63 ;  /* 0x0000003f16997220 */ /* 0x000fe40000410000 */
[----:B------:R-:W-:Y:S01]  /*3b90*/  IMAD R43, R105, c[0x0][0x1bc], R44 ;  /* 0x00006f00692b7a24 */ /* 0x000fe200078e022c */
[----:B0-----:R-:W-:-:S04]  /*3ba0*/  SHF.L.U32 R49, R107, 0x4, RZ ;  /* 0x000000046b317819 */ /* 0x001fc800000006ff */
[C---:B------:R-:W-:Y:S02]  /*3bb0*/  IADD3 R57, R49.reuse, 0xf, RZ ;  /* 0x0000000f31397810 */ /* 0x040fe40007ffe0ff */
[----:B------:R-:W-:Y:S02]  /*3bc0*/  IADD3 R59, R49, 0xe, RZ ;  /* 0x0000000e313b7810 */ /* 0x000fe40007ffe0ff */
[-C--:B------:R-:W-:Y:S02]  /*3bd0*/  ISETP.GE.U32.AND P0, PT, R57, R106.reuse, PT ;  /* 0x0000006a3900720c */ /* 0x080fe40003f06070 */
[----:B------:R-:W-:Y:S02]  /*3be0*/  IADD3 R57, R49, 0xd, RZ ;  /* 0x0000000d31397810 */ /* 0x000fe40007ffe0ff */
[----:B------:R-:W-:Y:S02]  /*3bf0*/  ISETP.GE.U32.AND P1, PT, R59, R106, PT ;  /* 0x0000006a3b00720c */ /* 0x000fe40003f26070 */
[----:B------:R-:W-:-:S02]  /*3c00*/  IADD3 R59, R49, 0xc, RZ ;  /* 0x0000000c313b7810 */ /* 0x000fc40007ffe0ff */
[-C--:B------:R-:W-:Y:S01]  /*3c10*/  ISETP.GE.U32.AND P2, PT, R57, R106.reuse, PT ;  /* 0x0000006a3900720c */ /* 0x080fe20003f46070 */
[C---:B------:R-:W-:Y:S01]  /*3c20*/  IMAD R57, R50.reuse, c[0x0][0x1a0], RZ ;  /* 0x0000680032397a24 */ /* 0x040fe200078e02ff */
[-C--:B------:R-:W-:Y:S01]  /*3c30*/  ISETP.GE.U32.AND P3, PT, R59, R106.reuse, PT ;  /* 0x0000006a3b00720c */ /* 0x080fe20003f66070 */
[----:B------:R-:W-:Y:S01]  /*3c40*/  IMAD R59, R50, c[0x0][0x1c0], RZ ;  /* 0x00007000323b7a24 */ /* 0x000fe200078e02ff */
[C---:B------:R-:W-:Y:S01]  /*3c50*/  IADD3 R125, R49.reuse, 0xb, RZ ;  /* 0x0000000b317d7810 */ /* 0x040fe20007ffe0ff */
[C---:B------:R-:W-:Y:S02]  /*3c60*/  IMAD R57, R0.reuse, c[0x0][0x1a4], R57 ;  /* 0x0000690000397a24 */ /* 0x040fe400078e0239 */
[----:B------:R-:W-:Y:S01]  /*3c70*/  IMAD R131, R0, c[0x0][0x1c4], R59 ;  /* 0x0000710000837a24 */ /* 0x000fe200078e023b */
[----:B------:R-:W-:Y:S02]  /*3c80*/  IADD3 R59, R49, 0x8, RZ ;  /* 0x00000008313b7810 */ /* 0x000fe40007ffe0ff */
[----:B------:R-:W-:-:S04]  /*3c90*/  ISETP.GE.U32.AND P4, PT, R125, R106, PT ;  /* 0x0000006a7d00720c */ /* 0x000fc80003f86070 */
[----:B------:R-:W-:Y:S01]  /*3ca0*/  FSEL R153, R153, RZ, !P4 ;  /* 0x000000ff99997208 */ /* 0x000fe20006000000 */
[----:B------:R-:W-:Y:S02]  /*3cb0*/  FMUL.FTZ R150, R21, R60 ;  /* 0x0000003c15967220 */ /* 0x000fe40000410000 */
[----:B--2---:R-:W-:Y:S02]  /*3cc0*/  FMUL.FTZ R48, R36, 1.4426950216293334961 ;  /* 0x3fb8aa3b24307820 */ /* 0x004fe40000410000 */
[C---:B------:R-:W-:Y:S02]  /*3cd0*/  FMUL.FTZ R38, R37.reuse, R72 ;  /* 0x0000004825267220 */ /* 0x040fe40000410000 */
[----:B------:R-:W-:Y:S02]  /*3ce0*/  FMUL.FTZ R36, R37, R73 ;  /* 0x0000004925247220 */ /* 0x000fe40000410000 */
[----:B------:R-:W-:Y:S02]  /*3cf0*/  FMUL.RZ R39, R38, 0.15915493667125701904 ;  /* 0x3e22f98326277820 */ /* 0x000fe4000040c000 */
[----:B------:R-:W-:-:S02]  /*3d00*/  FMUL.RZ R40, R36, 0.15915493667125701904 ;  /* 0x3e22f98324287820 */ /* 0x000fc4000040c000 */
[C---:B------:R-:W-:Y:S01]  /*3d10*/  FMUL.FTZ R38, R37.reuse, R70 ;  /* 0x0000004625267220 */ /* 0x040fe20000410000 */
[----:B------:R-:W-:Y:S01]  /*3d20*/  MUFU.SIN R51, R39 ;  /* 0x0000002700337308 */ /* 0x000fe20000000400 */
[----:B------:R-:W-:Y:S02]  /*3d30*/  FMUL.FTZ R36, R37, R68 ;  /* 0x0000004425247220 */ /* 0x000fe40000410000 */
[----:B------:R-:W-:Y:S02]  /*3d40*/  FMUL.RZ R38, R38, 0.15915493667125701904 ;  /* 0x3e22f98326267820 */ /* 0x000fe4000040c000 */
[C---:B------:R-:W-:Y:S02]  /*3d50*/  FMUL.FTZ R42, R48.reuse, R64 ;  /* 0x00000040302a7220 */ /* 0x040fe40000410000 */
[C---:B------:R-:W-:Y:S01]  /*3d60*/  FMUL.FTZ R123, R48.reuse, R67 ;  /* 0x00000043307b7220 */ /* 0x040fe20000410000 */
[----:B------:R0:W-:Y:S01]  /*3d70*/  MUFU.COS R55, R39 ;  /* 0x0000002700377308 */ /* 0x0001e20000000000 */
[----:B------:R-:W-:-:S02]  /*3d80*/  FMUL.FTZ R119, R48, R69 ;  /* 0x0000004530777220 */ /* 0x000fc40000410000 */
[C---:B------:R-:W-:Y:S02]  /*3d90*/  FMUL.FTZ R116, R48.reuse, R66 ;  /* 0x0000004230747220 */ /* 0x040fe40000410000 */
[CC--:B------:R-:W-:Y:S02]  /*3da0*/  FMUL.FTZ R111, R48.reuse, R71.reuse ;  /* 0x00000047306f7220 */ /* 0x0c0fe40000410000 */
[----:B------:R-:W-:Y:S01]  /*3db0*/  FMUL.FTZ R113, R48, R68 ;  /* 0x0000004430717220 */ /* 0x000fe20000410000 */
[----:B------:R-:W-:Y:S01]  /*3dc0*/  MUFU.SIN R47, R38 ;  /* 0x00000026002f7308 */ /* 0x000fe20000000400 */
[----:B0-----:R-:W-:Y:S02]  /*3dd0*/  FMUL.RZ R39, R36, 0.15915493667125701904 ;  /* 0x3e22f98324277820 */ /* 0x001fe4000040c000 */
[C---:B------:R-:W-:Y:S02]  /*3de0*/  FMUL.FTZ R36, R37.reuse, R71 ;  /* 0x0000004725247220 */ /* 0x040fe40000410000 */
[----:B------:R-:W-:-:S02]  /*3df0*/  FMUL.FTZ R126, R37, R63 ;  /* 0x0000003f257e7220 */ /* 0x000fc40000410000 */
[----:B------:R-:W-:Y:S01]  /*3e00*/  FMUL.FTZ R53, R48, R73 ;  /* 0x0000004930357220 */ /* 0x000fe20000410000 */
[----:B------:R0:W-:Y:S01]  /*3e10*/  MUFU.COS R45, R38 ;  /* 0x00000026002d7308 */ /* 0x0001e20000000000 */
[----:B------:R-:W-:Y:S02]  /*3e20*/  FMUL.RZ R126, R126, 0.15915493667125701904 ;  /* 0x3e22f9837e7e7820 */ /* 0x000fe4000040c000 */
[C---:B------:R-:W-:Y:S02]  /*3e30*/  FMUL.FTZ R108, R48.reuse, R72 ;  /* 0x00000048306c7220 */ /* 0x040fe40000410000 */
[C---:B------:R-:W-:Y:S02]  /*3e40*/  FMUL.FTZ R125, R48.reuse, R62 ;  /* 0x0000003e307d7220 */ /* 0x040fe40000410000 */
[----:B------:R-:W-:Y:S01]  /*3e50*/  FMUL.FTZ R46, R48, R70 ;  /* 0x00000046302e7220 */ /* 0x000fe20000410000 */
[----:B------:R-:W-:Y:S01]  /*3e60*/  MUFU.SIN R54, R40 ;  /* 0x0000002800367308 */ /* 0x000fe20000000400 */
[----:B0-----:R-:W-:-:S02]  /*3e70*/  FMUL.RZ R38, R36, 0.15915493667125701904 ;  /* 0x3e22f98324267820 */ /* 0x001fc4000040c000 */
[----:B------:R-:W-:Y:S02]  /*3e80*/  FMUL.FTZ R36, R37, R66 ;  /* 0x0000004225247220 */ /* 0x000fe40000410000 */
[----:B------:R-:W-:-:S03]  /*3e90*/  FMUL.FTZ R137, R48, R60 ;  /* 0x0000003c30897220 */ /* 0x000fc60000410000 */
[----:B------:R0:W-:Y:S08]  /*3ea0*/  MUFU.COS R52, R40 ;  /* 0x0000002800347308 */ /* 0x0001f00000000000 */
[----:B------:R-:W-:Y:S01]  /*3eb0*/  MUFU.SIN R109, R39 ;  /* 0x00000027006d7308 */ /* 0x000fe20000000400 */
[----:B0-----:R-:W-:Y:S02]  /*3ec0*/  FMUL.RZ R40, R36, 0.15915493667125701904 ;  /* 0x3e22f98324287820 */ /* 0x001fe4000040c000 */
[----:B------:R-:W-:-:S05]  /*3ed0*/  FMUL.FTZ R36, R37, R69 ;  /* 0x0000004525247220 */ /* 0x000fca0000410000 */
        /* <DEDUP_REMOVED lines=8> */
[----:B------:R-:W-:Y:S08]  /*3f60*/  MUFU.COS R118, R39 ;  /* 0x0000002700767308 */ /* 0x000ff00000000000 */
[----:B------:R-:W-:Y:S08]  /*3f70*/  MUFU.SIN R121, R38 ;  /* 0x0000002600797308 */ /* 0x000ff00000000400 */
[----:B------:R0:W-:Y:S08]  /*3f80*/  MUFU.COS R122, R38 ;  /* 0x00000026007a7308 */ /* 0x0001f00000000000 */
[----:B------:R-:W-:Y:S01]  /*3f90*/  MUFU.SIN R115, R40 ;  /* 0x0000002800737308 */ /* 0x000fe20000000400 */
[----:B0-----:R-:W-:-:S05]  /*3fa0*/  IMAD.WIDE.U32 R38, R105, c[0x0][0x198], RZ ;  /* 0x0000660069267a25 */ /* 0x001fca00078e00ff */
[----:B------:R-:W-:Y:S02]  /*3fb0*/  IADD3 R39, R39, R41, RZ ;  /* 0x0000002927277210 */ /* 0x000fe40007ffe0ff */
[----:B------:R0:W-:Y:S03]  /*3fc0*/  MUFU.COS R117, R40 ;  /* 0x0000002800757308 */ /* 0x0001e60000000000 */
[----:B------:R-:W-:-:S05]  /*3fd0*/  IMAD.WIDE.U32 R38, R0, c[0x0][0x1a0], R38 ;  /* 0x0000680000267a25 */ /* 0x000fca00078e0026 */
[----:B------:R1:W-:Y:S01]  /*3fe0*/  MUFU.EX2 R124, R42 ;  /* 0x0000002a007c7308 */ /* 0x0003e20000000800 */
[----:B0-----:R-:W-:Y:S01]  /*3ff0*/  FMUL.RZ R40, R36, 0.15915493667125701904 ;  /* 0x3e22f98324287820 */ /* 0x001fe2000040c000 */
[----:B------:R-:W-:Y:S01]  /*4000*/  IADD3 R57, R39, R57, RZ ;  /* 0x0000003927397210 */ /* 0x000fe20007ffe0ff */
[----:B------:R-:W-:-:S04]  /*4010*/  FMUL.FTZ R36, R37, R65 ;  /* 0x0000004125247220 */ /* 0x000fc80000410000 */
[----:B------:R-:W-:Y:S01]  /*4020*/  FMUL.RZ R56, R36, 0.15915493667125701904 ;  /* 0x3e22f98324387820 */ /* 0x000fe2000040c000 */
[----:B------:R-:W0:Y:S01]  /*4030*/  MUFU.SIN R127, R40 ;  /* 0x00000028007f7308 */ /* 0x000e220000000400 */
[----:B-1----:R-:W-:-:S04]  /*4040*/  FMUL.FTZ R42, R37, R62 ;  /* 0x0000003e252a7220 */ /* 0x002fc80000410000 */
[----:B------:R-:W-:-:S03]  /*4050*/  FMUL.RZ R128, R42, 0.15915493667125701904 ;  /* 0x3e22f9832a807820 */ /* 0x000fc6000040c000 */
[----:B------:R1:W2:Y:S08]  /*4060*/  MUFU.COS R129, R40 ;  /* 0x0000002800817308 */ /* 0x0002b00000000000 */
[----:B------:R-:W3:Y:S01]  /*4070*/  MUFU.EX2 R123, R123 ;  /* 0x0000007b007b7308 */ /* 0x000ee20000000800 */
[----:B-1----:R-:W-:-:S04]  /*4080*/  IMAD.WIDE.U32 R40, R105, c[0x0][0x1b8], RZ ;  /* 0x00006e0069287a25 */ /* 0x002fc800078e00ff */
[----:B0-----:R-:W-:Y:S01]  /*4090*/  FMUL.FTZ R127, R124, R127 ;  /* 0x0000007f7c7f7220 */ /* 0x001fe20000410000 */
[----:B------:R-:W-:Y:S01]  /*40a0*/  IADD3 R41, R41, R43, RZ ;  /* 0x0000002b29297210 */ /* 0x000fe20007ffe0ff */
[----:B------:R-:W-:Y:S01]  /*40b0*/  FMUL.FTZ R43, R48, R65 ;  /* 0x00000041302b7220 */ /* 0x000fe20000410000 */
[----:B------:R-:W0:Y:S01]  /*40c0*/  MUFU.EX2 R119, R119 ;  /* 0x0000007700777308 */ /* 0x000e220000000800 */
[----:B--2---:R-:W-:Y:S02]  /*40d0*/  FMUL.FTZ R129, R124, R129 ;  /* 0x000000817c817220 */ /* 0x004fe40000410000 */
[----:B------:R-:W-:-:S05]  /*40e0*/  IMAD.WIDE.U32 R40, R0, c[0x0][0x1c0], R40 ;  /* 0x0000700000287a25 */ /* 0x000fca00078e0028 */
[----:B------:R-:W-:Y:S01]  /*40f0*/  MUFU.SIN R36, R56 ;  /* 0x0000003800247308 */ /* 0x000fe20000000400 */
[----:B------:R-:W-:Y:S01]  /*4100*/  IADD3 R41, R41, R131, RZ ;  /* 0x0000008329297210 */ /* 0x000fe20007ffe0ff */
[C---:B---3--:R-:W-:Y:S01]  /*4110*/  FMUL.FTZ R122, R123.reuse, R122 ;  /* 0x0000007a7b7a7220 */ /* 0x048fe20000410000 */
[----:B------:R-:W-:Y:S01]  /*4120*/  LEA R58, P6, R40, c[0x0][0x230], 0x3 ;  /* 0x00008c00283a7a11 */ /* 0x000fe200078c18ff */
[----:B------:R-:W-:Y:S01]  /*4130*/  FMUL.FTZ R131, R123, R121 ;  /* 0x000000797b837220 */ /* 0x000fe20000410000 */
[----:B------:R-:W-:Y:S01]  /*4140*/  IADD3 R121, R49, 0x5, RZ ;  /* 0x0000000531797810 */ /* 0x000fe20007ffe0ff */
[----:B------:R-:W-:Y:S02]  /*4150*/  FMUL.FTZ R123, R37, R60 ;  /* 0x0000003c257b7220 */ /* 0x000fe40000410000 */
[----:B------:R1:W-:Y:S01]  /*4160*/  MUFU.COS R44, R56 ;  /* 0x00000038002c7308 */ /* 0x0003e20000000000 */
[C---:B0-----:R-:W-:Y:S02]  /*4170*/  FMUL.FTZ R120, R119.reuse, R120 ;  /* 0x0000007877787220 */ /* 0x041fe40000410000 */
[----:B------:R-:W-:Y:S01]  /*4180*/  FMUL.FTZ R118, R119, R118 ;  /* 0x0000007677767220 */ /* 0x000fe20000410000 */
[----:B------:R-:W-:-:S04]  /*4190*/  IADD3 R119, R49, 0x4, RZ ;  /* 0x0000000431777810 */ /* 0x000fc80007ffe0ff */
[----:B------:R-:W0:Y:S01]  /*41a0*/  MUFU.EX2 R116, R116 ;  /* 0x0000007400747308 */ /* 0x000e220000000800 */
[----:B-1----:R-:W-:-:S04]  /*41b0*/  LEA R56, P5, R38, c[0x0][0x228], 0x3 ;  /* 0x00008a0026387a11 */ /* 0x002fc800078a18ff */
[----:B------:R-:W-:Y:S02]  /*41c0*/  LEA.HI.X R57, R38, c[0x0][0x22c], R57, 0x3, P5 ;  /* 0x00008b0026397a11 */ /* 0x000fe400028f1c39 */
[-C--:B------:R-:W-:Y:S01]  /*41d0*/  ISETP.GE.U32.AND P5, PT, R59, R106.reuse, PT ;  /* 0x0000006a3b00720c */ /* 0x080fe20003fa6070 */
[----:B------:R-:W1:Y:S01]  /*41e0*/  MUFU.EX2 R111, R111 ;  /* 0x0000006f006f7308 */ /* 0x000e620000000800 */
[----:B------:R-:W-:Y:S02]  /*41f0*/  LEA.HI.X R59, R40, c[0x0][0x234], R41, 0x3, P6 ;  /* 0x00008d00283b7a11 */ /* 0x000fe400030f1c29 */
[----:B------:R-:W-:Y:S01]  /*4200*/  IADD3 R41, R49, 0x7, RZ ;  /* 0x0000000731297810 */ /* 0x000fe20007ffe0ff */
[----:B------:R-:W2:Y:S01]  /*4210*/  LDG.E.64 R56, [R56.64] ;  /* 0x0000000438387981 */ /* 0x000ea2000c1e1b00 */
[----:B------:R-:W-:Y:S01]  /*4220*/  FSEL R133, R129, 1, !P5 ;  /* 0x3f80000081857808 */ /* 0x000fe20006800000 */
[----:B------:R-:W-:Y:S01]  /*4230*/  FMUL.FTZ R129, R26, R67 ;  /* 0x000000431a817220 */ /* 0x000fe20000410000 */
[----:B------:R-:W-:Y:S01]  /*4240*/  ISETP.GE.U32.AND P6, PT, R41, R106, PT ;  /* 0x0000006a2900720c */ /* 0x000fe20003fc6070 */
[----:B------:R-:W3:Y:S01]  /*4250*/  MUFU.EX2 R113, R113 ;  /* 0x0000007100717308 */ /* 0x000ee20000000800 */
[----:B------:R-:W-:Y:S01]  /*4260*/  IADD3 R41, R49, 0x6, RZ ;  /* 0x0000000631297810 */ /* 0x000fe20007ffe0ff */
[----:B0-----:R-:W-:Y:S01]  /*4270*/  FMUL.FTZ R117, R116, R117 ;  /* 0x0000007574757220 */ /* 0x001fe20000410000 */
[----:B------:R-:W-:Y:S01]  /*4280*/  FSEL R134, R127, RZ, !P5 ;  /* 0x000000ff7f867208 */ /* 0x000fe20006800000 */
[----:B------:R-:W2:Y:S01]  /*4290*/  LDG.E.64 R58, [R58.64] ;  /* 0x000000043a3a7981 */ /* 0x000ea2000c1e1b00 */
[----:B------:R-:W-:-:S02]  /*42a0*/  FSEL R132, R132, RZ, !P5 ;  /* 0x000000ff84847208 */ /* 0x000fc40006800000 */
[----:B------:R-:W-:Y:S01]  /*42b0*/  ISETP.GE.U32.AND P5, PT, R41, R106, PT ;  /* 0x0000006a2900720c */ /* 0x000fe20003fa6070 */
[----:B------:R-:W-:Y:S01]  /*42c0*/  MUFU.SIN R38, R126 ;  /* 0x0000007e00267308 */ /* 0x000fe20000000400 */
[----:B------:R-:W-:Y:S01]  /*42d0*/  FSEL R131, R131, RZ, !P6 ;  /* 0x000000ff83837208 */ /* 0x000fe20007000000 */
[C---:B-1----:R-:W-:Y:S01]  /*42e0*/  FMUL.FTZ R114, R111.reuse, R114 ;  /* 0x000000726f727220 */ /* 0x042fe20000410000 */
[----:B------:R-:W-:Y:S01]  /*42f0*/  FSEL R130, R122, 1, !P6 ;  /* 0x3f8000007a827808 */ /* 0x000fe20007000000 */
[----:B------:R-:W-:Y:S01]  /*4300*/  FMUL.FTZ R110, R111, R110 ;  /* 0x0000006e6f6e7220 */ /* 0x000fe20000410000 */
[----:B------:R-:W-:Y:S01]  /*4310*/  FSEL R129, R129, RZ, !P6 ;  /* 0x000000ff81817208 */ /* 0x000fe20007000000 */
[----:B------:R-:W-:Y:S01]  /*4320*/  FMUL.FTZ R41, R48, R63 ;  /* 0x0000003f30297220 */ /* 0x000fe20000410000 */
[----:B------:R-:W-:Y:S01]  /*4330*/  ISETP.GE.U32.AND P6, PT, R121, R106, PT ;  /* 0x0000006a7900720c */ /* 0x000fe20003fc6070 */
[----:B------:R0:W-:Y:S01]  /*4340*/  MUFU.COS R40, R126 ;  /* 0x0000007e00287308 */ /* 0x0001e20000000000 */
[----:B------:R-:W-:Y:S01]  /*4350*/  FMUL.RZ R121, R123, 0.15915493667125701904 ;  /* 0x3e22f9837b797820 */ /* 0x000fe2000040c000 */
[----:B------:R-:W-:Y:S01]  /*4360*/  FSEL R127, R118, 1, !P5 ;  /* 0x3f800000767f7808 */ /* 0x000fe20006800000 */
[----:B------:R-:W-:Y:S01]  /*4370*/  FMUL.FTZ R123, R29, R66 ;  /* 0x000000421d7b7220 */ /* 0x000fe20000410000 */
[----:B------:R-:W-:Y:S01]  /*4380*/  FSEL R124, R117, 1, !P6 ;  /* 0x3f800000757c7808 */ /* 0x000fe20007000000 */
[----:B---3--:R-:W-:-:S02]  /*4390*/  FMUL.FTZ R112, R113, R112 ;  /* 0x0000007071707220 */ /* 0x008fc40000410000 */
[----:B------:R-:W-:Y:S01]  /*43a0*/  FMUL.FTZ R117, R31, R68 ;  /* 0x000000441f757220 */ /* 0x000fe20000410000 */
[----:B------:R-:W1:Y:S01]  /*43b0*/  MUFU.EX2 R53, R53 ;  /* 0x0000003500357308 */ /* 0x000e620000000800 */
[----:B0-----:R-:W-:Y:S01]  /*43c0*/  FMUL.FTZ R126, R28, R69 ;  /* 0x000000451c7e7220 */ /* 0x001fe20000410000 */
[----:B------:R-:W-:-:S04]  /*43d0*/  FSEL R123, R123, RZ, !P6 ;  /* 0x000000ff7b7b7208 */ /* 0x000fc80007000000 */
[----:B------:R-:W-:Y:S02]  /*43e0*/  FSEL R126, R126, RZ, !P5 ;  /* 0x000000ff7e7e7208 */ /* 0x000fe40006800000 */
[----:B------:R-:W-:Y:S08]  /*43f0*/  MUFU.SIN R42, R128 ;  /* 0x00000080002a7308 */ /* 0x000ff00000000400 */
[----:B------:R0:W-:Y:S01]  /*4400*/  MUFU.COS R50, R128 ;  /* 0x0000008000327308 */ /* 0x0001e20000000000 */
[----:B-1----:R-:W-:-:S02]  /*4410*/  FMUL.FTZ R52, R53, R52 ;  /* 0x0000003435347220 */ /* 0x002fc40000410000 */
[----:B------:R-:W-:Y:S01]  /*4420*/  FMUL.FTZ R54, R53, R54 ;  /* 0x0000003635367220 */ /* 0x000fe20000410000 */
[----:B------:R-:W-:-:S04]  /*4430*/  IADD3 R53, R49, 0x1, RZ ;  /* 0x0000000131357810 */ /* 0x000fc80007ffe0ff */
[----:B------:R1:W3:Y:S01]  /*4440*/  MUFU.EX2 R39, R125 ;  /* 0x0000007d00277308 */ /* 0x0002e20000000800 */
[----:B0-----:R-:W-:Y:S01]  /*4450*/  FSEL R128, R120, RZ, !P5 ;  /* 0x000000ff78807208 */ /* 0x001fe20006800000 */
[----:B------:R-:W-:Y:S01]  /*4460*/  FMUL.FTZ R120, R30, R71 ;  /* 0x000000471e787220 */ /* 0x000fe20000410000 */
[----:B------:R-:W-:Y:S01]  /*4470*/  ISETP.GE.U32.AND P5, PT, R119, R106, PT ;  /* 0x0000006a7700720c */ /* 0x000fe20003fa6070 */
[----:B------:R-:W-:Y:S01]  /*4480*/  FMUL.FTZ R119, R113, R109 ;  /* 0x0000006d71777220 */ /* 0x000fe20000410000 */
[C---:B------:R-:W-:Y:S02]  /*4490*/  IADD3 R109, R49.reuse, 0xa, RZ ;  /* 0x0000000a316d7810 */ /* 0x040fe40007ffe0ff */
[----:B------:R-:W-:Y:S01]  /*44a0*/  FSEL R122, R110, RZ, !P5 ;  /* 0x000000ff6e7a7208 */ /* 0x000fe20006800000 */
[----:B------:R-:W0:Y:S01]  /*44b0*/  MUFU.EX2 R108, R108 ;  /* 0x0000006c006c7308 */ /* 0x000e220000000800 */
[----:B-1----:R-:W-:Y:S01]  /*44c0*/  FMUL.FTZ R125, R116, R115 ;  /* 0x00000073747d7220 */ /* 0x002fe20000410000 */
[----:B------:R-:W-:-:S02]  /*44d0*/  IADD3 R115, R49, 0x3, RZ ;  /* 0x0000000331737810 */ /* 0x000fc40007ffe0ff */
[----:B------:R-:W-:Y:S02]  /*44e0*/  FSEL R120, R120, RZ, !P5 ;  /* 0x000000ff78787208 */ /* 0x000fe40006800000 */
[----:B------:R-:W-:Y:S02]  /*44f0*/  FSEL R125, R125, RZ, !P6 ;  /* 0x000000ff7d7d7208 */ /* 0x000fe40007000000 */
[----:B------:R-:W1:Y:S01]  /*4500*/  MUFU.EX2 R46, R46 ;  /* 0x0000002e002e7308 */ /* 0x000e620000000800 */
[----:B------:R-:W-:Y:S01]  /*4510*/  ISETP.GE.U32.AND P6, PT, R115, R106, PT ;  /* 0x0000006a7300720c */ /* 0x000fe20003fc6070 */
[----:B------:R-:W-:Y:S02]  /*4520*/  FMUL.FTZ R115, R37, R61 ;  /* 0x0000003d25737220 */ /* 0x000fe40000410000 */
[----:B---3--:R-:W-:Y:S01]  /*4530*/  FMUL.FTZ R50, R39, R50 ;  /* 0x0000003227327220 */ /* 0x008fe20000410000 */
[----:B------:R-:W-:Y:S01]  /*4540*/  FSEL R119, R119, RZ, !P6 ;  /* 0x000000ff77777208 */ /* 0x000fe20007000000 */
[----:B------:R-:W-:Y:S01]  /*4550*/  FMUL.RZ R111, R115, 0.15915493667125701904 ;  /* 0x3e22f983736f7820 */ /* 0x000fe2000040c000 */
[----:B------:R-:W-:Y:S01]  /*4560*/  FSEL R118, R112, 1, !P6 ;  /* 0x3f80000070767808 */ /* 0x000fe20007000000 */
[----:B------:R-:W-:Y:S01]  /*4570*/  MUFU.SIN R135, R121 ;  /* 0x0000007900877308 */ /* 0x000fe20000000400 */
[----:B------:R-:W-:Y:S01]  /*4580*/  FSEL R117, R117, RZ, !P6 ;  /* 0x000000ff75757208 */ /* 0x000fe20007000000 */
[----:B0-----:R-:W-:-:S02]  /*4590*/  FMUL.FTZ R55, R108, R55 ;  /* 0x000000376c377220 */ /* 0x001fc40000410000 */
[----:B------:R-:W-:Y:S02]  /*45a0*/  FMUL.FTZ R113, R108, R51 ;  /* 0x000000336c717220 */ /* 0x000fe40000410000 */
[----:B------:R-:W-:Y:S02]  /*45b0*/  FMUL.FTZ R108, R33, R70 ;  /* 0x00000046216c7220 */ /* 0x000fe40000410000 */
[----:B------:R0:W-:Y:S01]  /*45c0*/  MUFU.COS R136, R121 ;  /* 0x0000007900887308 */ /* 0x0001e20000000000 */
[C---:B-1----:R-:W-:Y:S02]  /*45d0*/  FMUL.FTZ R110, R46.reuse, R47 ;  /* 0x0000002f2e6e7220 */ /* 0x042fe40000410000 */
[----:B------:R-:W-:Y:S02]  /*45e0*/  FMUL.FTZ R45, R46, R45 ;  /* 0x0000002d2e2d7220 */ /* 0x000fe40000410000 */
[----:B------:R-:W-:-:S03]  /*45f0*/  FMUL.FTZ R42, R39, R42 ;  /* 0x0000002a272a7220 */ /* 0x000fc60000410000 */
[----:B------:R-:W-:Y:S01]  /*4600*/  MUFU.SIN R138, R111 ;  /* 0x0000006f008a7308 */ /* 0x000fe20000000400 */
[----:B0-----:R-:W-:Y:S01]  /*4610*/  FSEL R121, R114, 1, !P5 ;  /* 0x3f80000072797808 */ /* 0x001fe20006800000 */
[----:B------:R-:W-:Y:S01]  /*4620*/  FMUL.FTZ R114, R32, R73 ;  /* 0x0000004920727220 */ /* 0x000fe20000410000 */
[----:B------:R-:W-:Y:S02]  /*4630*/  ISETP.GE.U32.AND P5, PT, R109, R106, PT ;  /* 0x0000006a6d00720c */ /* 0x000fe40003fa6070 */
[----:B------:R-:W-:-:S03]  /*4640*/  IADD3 R109, R49, 0x2, RZ ;  /* 0x00000002316d7810 */ /* 0x000fc60007ffe0ff */
[----:B------:R0:W-:Y:S01]  /*4650*/  MUFU.COS R139, R111 ;  /* 0x0000006f008b7308 */ /* 0x0001e20000000000 */
[----:B------:R-:W-:Y:S01]  /*4660*/  ISETP.GE.U32.AND P6, PT, R109, R106, PT ;  /* 0x0000006a6d00720c */ /* 0x000fe20003fc6070 */
[----:B------:R-:W-:-:S03]  /*4670*/  FMUL.FTZ R109, R48, R61 ;  /* 0x0000003d306d7220 */ /* 0x000fc60000410000 */
[----:B------:R-:W-:Y:S01]  /*4680*/  FSEL R116, R54, RZ, !P6 ;  /* 0x000000ff36747208 */ /* 0x000fe20007000000 */
[-C--:B------:R-:W-:Y:S01]  /*4690*/  FMUL.FTZ R54, R48, R27.reuse ;  /* 0x0000001b30367220 */ /* 0x080fe20000410000 */
[----:B------:R-:W-:Y:S01]  /*46a0*/  FSEL R115, R52, 1, !P6 ;  /* 0x3f80000034737808 */ /* 0x000fe20007000000 */
[----:B------:R-:W-:Y:S01]  /*46b0*/  FMUL.FTZ R52, R48, R34 ;  /* 0x0000002230347220 */ /* 0x000fe20000410000 */
[----:B------:R-:W-:Y:S01]  /*46c0*/  FSEL R114, R114, RZ, !P6 ;  /* 0x000000ff72727208 */ /* 0x000fe20007000000 */
[----:B0-----:R-:W-:Y:S01]  /*46d0*/  FMUL.FTZ R111, R35, R72 ;  /* 0x00000048236f7220 */ /* 0x001fe20000410000 */
[----:B------:R-:W-:Y:S01]  /*46e0*/  ISETP.GE.U32.AND P6, PT, R49, R106, PT ;  /* 0x0000006a3100720c */ /* 0x000fe20003fc6070 */
[----:B------:R-:W-:Y:S01]  /*46f0*/  FMUL.FTZ R48, R37, R34 ;  /* 0x0000002225307220 */ /* 0x000fe20000410000 */
[----:B------:R0:W-:Y:S01]  /*4700*/  MUFU.EX2 R51, R109 ;  /* 0x0000006d00337308 */ /* 0x0001e20000000800 */
[----:B------:R-:W-:Y:S01]  /*4710*/  IADD3 R49, R49, 0x9, RZ ;  /* 0x0000000931317810 */ /* 0x000fe20007ffe0ff */
[----:B------:R-:W-:Y:S01]  /*4720*/  FMUL.FTZ R37, R37, R27 ;  /* 0x0000001b25257220 */ /* 0x000fe20000410000 */
[----:B------:R-:W-:-:S02]  /*4730*/  FSEL R113, R113, RZ, !P6 ;  /* 0x000000ff71717208 */ /* 0x000fc40007000000 */
[----:B------:R-:W-:Y:S02]  /*4740*/  FSEL R112, R55, 1, !P6 ;  /* 0x3f80000037707808 */ /* 0x000fe40007000000 */
[----:B------:R-:W-:Y:S01]  /*4750*/  FSEL R111, R111, RZ, !P6 ;  /* 0x000000ff6f6f7208 */ /* 0x000fe20007000000 */
[----:B------:R-:W1:Y:S01]  /*4760*/  MUFU.EX2 R41, R41 ;  /* 0x0000002900297308 */ /* 0x000e620000000800 */
[----:B------:R-:W-:Y:S01]  /*4770*/  ISETP.GE.U32.AND P6, PT, R53, R106, PT ;  /* 0x0000006a3500720c */ /* 0x000fe20003fc6070 */
[----:B------:R-:W-:-:S03]  /*4780*/  FMUL.RZ R53, R48, 0.15915493667125701904 ;  /* 0x3e22f98330357820 */ /* 0x000fc6000040c000 */
[----:B------:R-:W-:Y:S02]  /*4790*/  FSEL R110, R110, RZ, !P6 ;  /* 0x000000ff6e6e7208 */ /* 0x000fe40007000000 */
[----:B0-----:R-:W-:Y:S01]  /*47a0*/  FSEL R109, R45, 1, !P6 ;  /* 0x3f8000002d6d7808 */ /* 0x001fe20007000000 */
[----:B------:R0:W-:Y:S01]  /*47b0*/  MUFU.EX2 R47, R54 ;  /* 0x00000036002f7308 */ /* 0x0001e20000000800 */
[----:B------:R-:W-:Y:S01]  /*47c0*/  FSEL R108, R108, RZ, !P6 ;  /* 0x000000ff6c6c7208 */ /* 0x000fe20007000000 */
[----:B------:R-:W-:Y:S01]  /*47d0*/  FMUL.FTZ R48, R110, R111 ;  /* 0x0000006f6e307220 */ /* 0x000fe20000410000 */
[----:B------:R-:W-:Y:S01]  /*47e0*/  ISETP.GE.U32.AND P6, PT, R49, R106, PT ;  /* 0x0000006a3100720c */ /* 0x000fe20003fc6070 */
[----:B------:R-:W-:Y:S02]  /*47f0*/  FMUL.FTZ R46, RZ, R110 ;  /* 0x0000006eff2e7220 */ /* 0x000fe40000410000 */
[----:B------:R-:W-:Y:S02]  /*4800*/  FFMA.FTZ R48, RZ, R109, R48 ;  /* 0x0000006dff307223 */ /* 0x000fe40000010030 */
[----:B------:R-:W-:Y:S01]  /*4810*/  FFMA.FTZ R49, R109, R111, -R46 ;  /* 0x0000006f6d317223 */ /* 0x000fe2000001082e */
[----:B------:R-:W-:Y:S01]  /*4820*/  MUFU.EX2 R52, R52 ;  /* 0x0000003400347308 */ /* 0x000fe20000000800 */
[----:B------:R-:W-:-:S02]  /*4830*/  FADD.FTZ R48, RZ, R48 ;  /* 0x00000030ff307221 */ /* 0x000fc40000010000 */
[----:B------:R-:W-:Y:S02]  /*4840*/  FADD.FTZ R49, R49, R108 ;  /* 0x0000006c31317221 */ /* 0x000fe40000010000 */
[CC--:B------:R-:W-:Y:S02]  /*4850*/  FMUL.FTZ R46, R116.reuse, R48.reuse ;  /* 0x00000030742e7220 */ /* 0x0c0fe40000410000 */
[----:B0-----:R-:W-:Y:S01]  /*4860*/  FMUL.RZ R54, R37, 0.15915493667125701904 ;  /* 0x3e22f98325367820 */ /* 0x001fe2000040c000 */
[----:B------:R-:W-:Y:S01]  /*4870*/  MUFU.SIN R45, R53 ;  /* 0x00000035002d7308 */ /* 0x000fe20000000400 */
[-C--:B------:R-:W-:Y:S02]  /*4880*/  FMUL.FTZ R37, R116, R49.reuse ;  /* 0x0000003174257220 */ /* 0x080fe40000410000 */
[C---:B------:R-:W-:Y:S02]  /*4890*/  FFMA.FTZ R49, R115.reuse, R49, -R46 ;  /* 0x0000003173317223 */ /* 0x040fe4000001082e */
[----:B------:R-:W-:-:S02]  /*48a0*/  FFMA.FTZ R37, R115, R48, R37 ;  /* 0x0000003073257223 */ /* 0x000fc40000010025 */
[----:B------:R-:W-:Y:S01]  /*48b0*/  FADD.FTZ R49, R49, R114 ;  /* 0x0000007231317221 */ /* 0x000fe20000010000 */
[----:B------:R-:W0:Y:S01]  /*48c0*/  MUFU.COS R145, R53 ;  /* 0x0000003500917308 */ /* 0x000e220000000000 */
[----:B------:R-:W-:Y:S02]  /*48d0*/  FADD.FTZ R37, RZ, R37 ;  /* 0x00000025ff257221 */ /* 0x000fe40000010000 */
[C---:B-1----:R-:W-:Y:S02]  /*48e0*/  FMUL.FTZ R40, R41.reuse, R40 ;  /* 0x0000002829287220 */ /* 0x042fe40000410000 */
[----:B------:R-:W-:Y:S02]  /*48f0*/  FMUL.FTZ R38, R41, R38 ;  /* 0x0000002629267220 */ /* 0x000fe40000410000 */
[C---:B------:R-:W-:Y:S01]  /*4900*/  FMUL.FTZ R41, R119.reuse, R49 ;  /* 0x0000003177297220 */ /* 0x040fe20000410000 */
[----:B------:R-:W1:Y:S01]  /*4910*/  MUFU.SIN R46, R54 ;  /* 0x00000036002e7308 */ /* 0x000e620000000400 */
[----:B------:R-:W-:-:S02]  /*4920*/  FMUL.FTZ R39, R119, R37 ;  /* 0x0000002577277220 */ /* 0x000fc40000410000 */
[C---:B------:R-:W-:Y:S02]  /*4930*/  FFMA.FTZ R41, R118.reuse, R37, R41 ;  /* 0x0000002576297223 */ /* 0x040fe40000010029 */
[----:B------:R-:W-:Y:S02]  /*4940*/  FFMA.FTZ R48, R118, R49, -R39 ;  /* 0x0000003176307223 */ /* 0x000fe40000010827 */
[----:B------:R-:W-:Y:S01]  /*4950*/  FADD.FTZ R41, RZ, R41 ;  /* 0x00000029ff297221 */ /* 0x000fe20000010000 */
[----:B------:R-:W3:Y:S01]  /*4960*/  MUFU.EX2 R43, R43 ;  /* 0x0000002b002b7308 */ /* 0x000ee20000000800 */
[----:B------:R-:W-:Y:S02]  /*4970*/  FADD.FTZ R48, R48, R117 ;  /* 0x0000007530307221 */ /* 0x000fe40000010000 */
[----:B------:R-:W-:Y:S02]  /*4980*/  FMUL.FTZ R37, R122, R41 ;  /* 0x000000297a257220 */ /* 0x000fe40000410000 */
[----:B0-----:R-:W-:-:S02]  /*4990*/  FMUL.FTZ R145, R52, R145 ;  /* 0x0000009134917220 */ /* 0x001fc40000410000 */
[----:B------:R-:W-:Y:S01]  /*49a0*/  FMUL.FTZ R146, R52, R45 ;  /* 0x0000002d34927220 */ /* 0x000fe20000410000 */
[----:B------:R-:W0:Y:S01]  /*49b0*/  MUFU.COS R142, R54 ;  /* 0x00000036008e7308 */ /* 0x000e220000000000 */
[-C--:B------:R-:W-:Y:S02]  /*49c0*/  FMUL.FTZ R52, R122, R48.reuse ;  /* 0x000000307a347220 */ /* 0x080fe40000410000 */
[C---:B------:R-:W-:Y:S02]  /*49d0*/  FFMA.FTZ R39, R121.reuse, R48, -R37 ;  /* 0x0000003079277223 */ /* 0x040fe40000010825 */
[----:B------:R-:W-:Y:S02]  /*49e0*/  FFMA.FTZ R52, R121, R41, R52 ;  /* 0x0000002979347223 */ /* 0x000fe40000010034 */
[----:B------:R-:W-:Y:S01]  /*49f0*/  FADD.FTZ R41, R39, R120 ;  /* 0x0000007827297221 */ /* 0x000fe20000010000 */
[----:B------:R-:W4:Y:S01]  /*4a00*/  MUFU.EX2 R137, R137 ;  /* 0x0000008900897308 */ /* 0x000f220000000800 */
[----:B------:R-:W-:-:S02]  /*4a10*/  FMUL.FTZ R37, R113, R110 ;  /* 0x0000006e71257220 */ /* 0x000fc40000410000 */
[----:B-1----:R-:W-:Y:S02]  /*4a20*/  FMUL.FTZ R143, R47, R46 ;  /* 0x0000002e2f8f7220 */ /* 0x002fe40000410000 */
[----:B------:R-:W-:Y:S02]  /*4a30*/  FADD.FTZ R52, RZ, R52 ;  /* 0x00000034ff347221 */ /* 0x000fe40000010000 */
[----:B------:R-:W-:Y:S02]  /*4a40*/  FMUL.FTZ R46, R112, R110 ;  /* 0x0000006e702e7220 */ /* 0x000fe40000410000 */
[----:B------:R-:W-:Y:S02]  /*4a50*/  FMUL.FTZ R45, R125, R41 ;  /* 0x000000297d2d7220 */ /* 0x000fe40000410000 */
[C---:B---3--:R-:W-:Y:S02]  /*4a60*/  FMUL.FTZ R44, R43.reuse, R44 ;  /* 0x0000002c2b2c7220 */ /* 0x048fe40000410000 */
[----:B------:R-:W-:-:S02]  /*4a70*/  FMUL.FTZ R36, R43, R36 ;  /* 0x000000242b247220 */ /* 0x000fc40000410000 */
[-C--:B------:R-:W-:Y:S02]  /*4a80*/  FFMA.FTZ R37, R112, R109.reuse, -R37 ;  /* 0x0000006d70257223 */ /* 0x080fe40000010825 */
[-C--:B------:R-:W-:Y:S01]  /*4a90*/  FMUL.FTZ R43, R125, R52.reuse ;  /* 0x000000347d2b7220 */ /* 0x080fe20000410000 */
[----:B------:R-:W-:Y:S01]  /*4aa0*/  FSEL R140, R36, RZ, !P6 ;  /* 0x000000ff248c7208 */ /* 0x000fe20007000000 */
[----:B------:R-:W-:Y:S02]  /*4ab0*/  FFMA.FTZ R46, R113, R109, R46 ;  /* 0x0000006d712e7223 */ /* 0x000fe4000001002e */
[----:B------:R-:W-:Y:S02]  /*4ac0*/  FFMA.FTZ R45, R124, R52, R45 ;  /* 0x000000347c2d7223 */ /* 0x000fe4000001002d */
[----:B------:R-:W-:Y:S02]  /*4ad0*/  FMUL.FTZ R39, R116, R37 ;  /* 0x0000002574277220 */ /* 0x000fe40000410000 */
[----:B------:R-:W-:-:S02]  /*4ae0*/  FFMA.FTZ R52, R124, R41, -R43 ;  /* 0x000000297c347223 */ /* 0x000fc4000001082b */
[-C--:B------:R-:W-:Y:S02]  /*4af0*/  FMUL.FTZ R48, R116, R46.reuse ;  /* 0x0000002e74307220 */ /* 0x080fe40000410000 */
[----:B------:R-:W-:Y:S02]  /*4b00*/  FADD.FTZ R45, RZ, R45 ;  /* 0x0000002dff2d7221 */ /* 0x000fe40000010000 */
[C---:B------:R-:W-:Y:S02]  /*4b10*/  FFMA.FTZ R39, R115.reuse, R46, R39 ;  /* 0x0000002e73277223 */ /* 0x040fe40000010027 */
[----:B------:R-:W-:Y:S02]  /*4b20*/  FADD.FTZ R52, R52, R123 ;  /* 0x0000007b34347221 */ /* 0x000fe40000010000 */
[----:B------:R-:W-:Y:S02]  /*4b30*/  FFMA.FTZ R48, R115, R37, -R48 ;  /* 0x0000002573307223 */ /* 0x000fe40000010830 */
[----:B------:R-:W-:-:S02]  /*4b40*/  FMUL.FTZ R43, R128, R45 ;  /* 0x0000002d802b7220 */ /* 0x000fc40000410000 */
[C---:B------:R-:W-:Y:S02]  /*4b50*/  FMUL.FTZ R37, R119.reuse, R39 ;  /* 0x0000002777257220 */ /* 0x040fe40000410000 */
[----:B------:R-:W-:Y:S02]  /*4b60*/  FMUL.FTZ R46, R128, R52 ;  /* 0x00000034802e7220 */ /* 0x000fe40000410000 */
[----:B------:R-:W-:Y:S02]  /*4b70*/  FMUL.FTZ R41, R119, R48 ;  /* 0x0000003077297220 */ /* 0x000fe40000410000 */
[C---:B------:R-:W-:Y:S02]  /*4b80*/  FFMA.FTZ R43, R127.reuse, R52, -R43 ;  /* 0x000000347f2b7223 */ /* 0x040fe4000001082b */
[----:B------:R-:W-:Y:S02]  /*4b90*/  FFMA.FTZ R37, R118, R48, -R37 ;  /* 0x0000003076257223 */ /* 0x000fe40000010825 */
[----:B------:R-:W-:-:S02]  /*4ba0*/  FFMA.FTZ R45, R127, R45, R46 ;  /* 0x0000002d7f2d7223 */ /* 0x000fc4000001002e */
[----:B------:R-:W-:Y:S02]  /*4bb0*/  FFMA.FTZ R41, R118, R39, R41 ;  /* 0x0000002776297223 */ /* 0x000fe40000010029 */
[----:B------:R-:W-:Y:S02]  /*4bc0*/  FADD.FTZ R43, R43, R126 ;  /* 0x0000007e2b2b7221 */ /* 0x000fe40000010000 */
[C---:B------:R-:W-:Y:S02]  /*4bd0*/  FMUL.FTZ R48, R122.reuse, R37 ;  /* 0x000000257a307220 */ /* 0x040fe40000410000 */
[----:B------:R-:W-:Y:S02]  /*4be0*/  FADD.FTZ R45, RZ, R45 ;  /* 0x0000002dff2d7221 */ /* 0x000fe40000010000 */
[----:B0-----:R-:W-:Y:S02]  /*4bf0*/  FMUL.FTZ R142, R47, R142 ;  /* 0x0000008e2f8e7220 */ /* 0x001fe40000410000 */
[----:B------:R-:W-:-:S02]  /*4c00*/  FMUL.FTZ R46, R122, R41 ;  /* 0x000000297a2e7220 */ /* 0x000fc40000410000 */
[----:B------:R-:W-:Y:S02]  /*4c10*/  FMUL.FTZ R47, R131, R43 ;  /* 0x0000002b832f7220 */ /* 0x000fe40000410000 */
[----:B------:R-:W-:Y:S02]  /*4c20*/  FFMA.FTZ R48, R121, R41, R48 ;  /* 0x0000002979307223 */ /* 0x000fe40000010030 */
[----:B------:R-:W-:Y:S02]  /*4c30*/  FMUL.FTZ R41, R131, R45 ;  /* 0x0000002d83297220 */ /* 0x000fe40000410000 */
[----:B------:R-:W-:Y:S02]  /*4c40*/  FFMA.FTZ R46, R121, R37, -R46 ;  /* 0x00000025792e7223 */ /* 0x000fe4000001082e */
[C---:B------:R-:W-:Y:S02]  /*4c50*/  FFMA.FTZ R47, R130.reuse, R45, R47 ;  /* 0x0000002d822f7223 */ /* 0x040fe4000001002f */
[----:B------:R-:W-:-:S02]  /*4c60*/  FFMA.FTZ R52, R130, R43, -R41 ;  /* 0x0000002b82347223 */ /* 0x000fc40000010829 */
[C---:B------:R-:W-:Y:S02]  /*4c70*/  FMUL.FTZ R39, R125.reuse, R46 ;  /* 0x0000002e7d277220 */ /* 0x040fe40000410000 */
[----:B------:R-:W-:Y:S02]  /*4c80*/  FADD.FTZ R47, RZ, R47 ;  /* 0x0000002fff2f7221 */ /* 0x000fe40000010000 */
[-C--:B------:R-:W-:Y:S02]  /*4c90*/  FMUL.FTZ R37, R125, R48.reuse ;  /* 0x000000307d257220 */ /* 0x080fe40000410000 */
[----:B------:R-:W-:Y:S02]  /*4ca0*/  FADD.FTZ R52, R52, R129 ;  /* 0x0000008134347221 */ /* 0x000fe40000010000 */
[----:B------:R-:W-:Y:S02]  /*4cb0*/  FFMA.FTZ R39, R124, R48, R39 ;  /* 0x000000307c277223 */ /* 0x000fe40000010027 */
[----:B------:R-:W-:-:S02]  /*4cc0*/  FMUL.FTZ R41, R134, R47 ;  /* 0x0000002f86297220 */ /* 0x000fc40000410000 */
[----:B------:R-:W-:Y:S02]  /*4cd0*/  FFMA.FTZ R37, R124, R46, -R37 ;  /* 0x0000002e7c257223 */ /* 0x000fe40000010825 */
[-C--:B------:R-:W-:Y:S02]  /*4ce0*/  FMUL.FTZ R54, R134, R52.reuse ;  /* 0x0000003486367220 */ /* 0x080fe40000410000 */
[C---:B------:R-:W-:Y:S02]  /*4cf0*/  FMUL.FTZ R46, R128.reuse, R39 ;  /* 0x00000027802e7220 */ /* 0x040fe40000410000 */
[C---:B------:R-:W-:Y:S02]  /*4d00*/  FFMA.FTZ R41, R133.reuse, R52, -R41 ;  /* 0x0000003485297223 */ /* 0x040fe40000010829 */
[----:B------:R-:W-:Y:S02]  /*4d10*/  FMUL.FTZ R48, R128, R37 ;  /* 0x0000002580307220 */ /* 0x000fe40000410000 */
[----:B------:R-:W-:-:S02]  /*4d20*/  FFMA.FTZ R54, R133, R47, R54 ;  /* 0x0000002f85367223 */ /* 0x000fc40000010036 */
[----:B------:R-:W-:Y:S02]  /*4d30*/  FFMA.FTZ R46, R127, R37, -R46 ;  /* 0x000000257f2e7223 */ /* 0x000fe4000001082e */
[----:B------:R-:W-:Y:S02]  /*4d40*/  FADD.FTZ R41, R41, R132 ;  /* 0x0000008429297221 */ /* 0x000fe40000010000 */
[----:B------:R-:W-:Y:S01]  /*4d50*/  FMUL.FTZ R148, R51, R139 ;  /* 0x0000008b33947220 */ /* 0x000fe20000410000 */
[----:B------:R-:W-:Y:S01]  /*4d60*/  FSEL R139, R44, 1, !P6 ;  /* 0x3f8000002c8b7808 */ /* 0x000fe20007000000 */
[----:B------:R-:W-:Y:S02]  /*4d70*/  FFMA.FTZ R48, R127, R39, R48 ;  /* 0x000000277f307223 */ /* 0x000fe40000010030 */
[----:B------:R-:W-:Y:S02]  /*4d80*/  FADD.FTZ R54, RZ, R54 ;  /* 0x00000036ff367221 */ /* 0x000fe40000010000 */
[----:B------:R-:W-:-:S02]  /*4d90*/  FMUL.FTZ R39, R131, R46 ;  /* 0x0000002e83277220 */ /* 0x000fc40000410000 */
[----:B------:R-:W-:Y:S02]  /*4da0*/  FMUL.FTZ R149, R51, R138 ;  /* 0x0000008a33957220 */ /* 0x000fe40000410000 */
[----:B------:R-:W-:Y:S02]  /*4db0*/  FMUL.FTZ R43, R140, R41 ;  /* 0x000000298c2b7220 */ /* 0x000fe40000410000 */
[----:B------:R-:W-:Y:S02]  /*4dc0*/  FMUL.FTZ R138, R24, R65 ;  /* 0x00000041188a7220 */ /* 0x000fe40000410000 */
[----:B------:R-:W-:Y:S02]  /*4dd0*/  FMUL.FTZ R36, R140, R54 ;  /* 0x000000368c247220 */ /* 0x000fe40000410000 */
[-C--:B------:R-:W-:Y:S01]  /*4de0*/  FMUL.FTZ R37, R131, R48.reuse ;  /* 0x0000003083257220 */ /* 0x080fe20000410000 */
[----:B------:R-:W-:Y:S01]  /*4df0*/  FSEL R138, R138, RZ, !P6 ;  /* 0x000000ff8a8a7208 */ /* 0x000fe20007000000 */
[----:B------:R-:W-:-:S02]  /*4e00*/  FFMA.FTZ R39, R130, R48, R39 ;  /* 0x0000003082277223 */ /* 0x000fc40000010027 */
[----:B------:R-:W-:Y:S02]  /*4e10*/  FFMA.FTZ R43, R139, R54, R43 ;  /* 0x000000368b2b7223 */ /* 0x000fe4000001002b */
[C---:B----4-:R-:W-:Y:S01]  /*4e20*/  FMUL.FTZ R151, R137.reuse, R136 ;  /* 0x0000008889977220 */ /* 0x050fe20000410000 */
[----:B------:R-:W-:Y:S01]  /*4e30*/  FSEL R136, R50, 1, !P5 ;  /* 0x3f80000032887808 */ /* 0x000fe20006800000 */
[----:B------:R-:W-:Y:S01]  /*4e40*/  FMUL.FTZ R152, R137, R135 ;  /* 0x0000008789987220 */ /* 0x000fe20000410000 */
[----:B------:R-:W-:Y:S01]  /*4e50*/  FSEL R137, R42, RZ, !P5 ;  /* 0x000000ff2a897208 */ /* 0x000fe20006800000 */
[----:B------:R-:W-:Y:S02]  /*4e60*/  FFMA.FTZ R41, R139, R41, -R36 ;  /* 0x000000298b297223 */ /* 0x000fe40000010824 */
[----:B------:R-:W-:Y:S02]  /*4e70*/  FFMA.FTZ R37, R130, R46, -R37 ;  /* 0x0000002e82257223 */ /* 0x000fe40000010825 */
[----:B------:R-:W-:-:S02]  /*4e80*/  FMUL.FTZ R36, R134, R39 ;  /* 0x0000002786247220 */ /* 0x000fc40000410000 */
[----:B------:R-:W-:Y:S02]  /*4e90*/  FADD.FTZ R43, RZ, R43 ;  /* 0x0000002bff2b7221 */ /* 0x000fe40000010000 */
[----:B------:R-:W-:Y:S02]  /*4ea0*/  FMUL.FTZ R135, R23, R62 ;  /* 0x0000003e17877220 */ /* 0x000fe40000410000 */
[----:B------:R-:W-:Y:S02]  /*4eb0*/  FADD.FTZ R41, R41, R138 ;  /* 0x0000008a29297221 */ /* 0x000fe40000010000 */
[-C--:B------:R-:W-:Y:S01]  /*4ec0*/  FFMA.FTZ R36, R133, R37.reuse, -R36 ;  /* 0x0000002585247223 */ /* 0x080fe20000010824 */
[----:B------:R-:W-:Y:S01]  /*4ed0*/  FSEL R135, R135, RZ, !P5 ;  /* 0x000000ff87877208 */ /* 0x000fe20006800000 */
[----:B------:R-:W-:Y:S02]  /*4ee0*/  FMUL.FTZ R42, R134, R37 ;  /* 0x00000025862a7220 */ /* 0x000fe40000410000 */
[----:B------:R-:W-:-:S02]  /*4ef0*/  FMUL.FTZ R37, R137, R43 ;  /* 0x0000002b89257220 */ /* 0x000fc40000410000 */
[-C--:B------:R-:W-:Y:S02]  /*4f00*/  FMUL.FTZ R45, R137, R41.reuse ;  /* 0x00000029892d7220 */ /* 0x080fe40000410000 */
[----:B------:R-:W-:Y:S01]  /*4f10*/  FFMA.FTZ R44, R136, R41, -R37 ;  /* 0x00000029882c7223 */ /* 0x000fe20000010825 */
[----:B------:R-:W-:Y:S01]  /*4f20*/  FSEL R155, R38, RZ, !P4 ;  /* 0x000000ff269b7208 */ /* 0x000fe20006000000 */
[----:B------:R-:W-:Y:S02]  /*4f30*/  FFMA.FTZ R45, R136, R43, R45 ;  /* 0x0000002b882d7223 */ /* 0x000fe4000001002d */
[----:B------:R-:W-:Y:S01]  /*4f40*/  FADD.FTZ R44, R44, R135 ;  /* 0x000000872c2c7221 */ /* 0x000fe20000010000 */
[----:B------:R-:W-:Y:S01]  /*4f50*/  FSEL R154, R40, 1, !P4 ;  /* 0x3f800000289a7808 */ /* 0x000fe20006000000 */
[----:B------:R-:W-:Y:S02]  /*4f60*/  FADD.FTZ R45, RZ, R45 ;  /* 0x0000002dff2d7221 */ /* 0x000fe40000010000 */
[----:B------:R-:W-:-:S02]  /*4f70*/  FMUL.FTZ R40, R155, R44 ;  /* 0x0000002c9b287220 */ /* 0x000fc40000410000 */
[----:B------:R-:W-:Y:S02]  /*4f80*/  FFMA.FTZ R42, R133, R39, R42 ;  /* 0x00000027852a7223 */ /* 0x000fe4000001002a */
[-C--:B------:R-:W-:Y:S02]  /*4f90*/  FMUL.FTZ R39, R155, R45.reuse ;  /* 0x0000002d9b277220 */ /* 0x080fe40000410000 */
[----:B------:R-:W-:Y:S01]  /*4fa0*/  FFMA.FTZ R40, R154, R45, R40 ;  /* 0x0000002d9a287223 */ /* 0x000fe20000010028 */
[----:B------:R-:W-:Y:S01]  /*4fb0*/  FSEL R152, R152, RZ, !P3 ;  /* 0x000000ff98987208 */ /* 0x000fe20005800000 */
[----:B------:R-:W-:Y:S02]  /*4fc0*/  FMUL.FTZ R37, R140, R42 ;  /* 0x0000002a8c257220 */ /* 0x000fe40000410000 */
[----:B------:R-:W-:Y:S02]  /*4fd0*/  FFMA.FTZ R44, R154, R44, -R39 ;  /* 0x0000002c9a2c7223 */ /* 0x000fe40000010827 */
[----:B------:R-:W-:Y:S01]  /*4fe0*/  FADD.FTZ R40, RZ, R40 ;  /* 0x00000028ff287221 */ /* 0x000fe20000010000 */
[----:B------:R-:W-:Y:S01]  /*4ff0*/  FSEL R151, R151, 1, !P3 ;  /* 0x3f80000097977808 */ /* 0x000fe20005800000 */
[----:B------:R-:W-:-:S02]  /*5000*/  FMUL.FTZ R38, R140, R36 ;  /* 0x000000248c267220 */ /* 0x000fc40000410000 */
[C---:B------:R-:W-:Y:S02]  /*5010*/  FFMA.FTZ R37, R139.reuse, R36, -R37 ;  /* 0x000000248b257223 */ /* 0x040fe40000010825 */
[----:B------:R-:W-:Y:S02]  /*5020*/  FADD.FTZ R44, R44, R153 ;  /* 0x000000992c2c7221 */ /* 0x000fe40000010000 */
[----:B------:R-:W-:Y:S01]  /*5030*/  FMUL.FTZ R41, R152, R40 ;  /* 0x0000002898297220 */ /* 0x000fe20000410000 */
[----:B------:R-:W-:Y:S01]  /*5040*/  FSEL R150, R150, RZ, !P3 ;  /* 0x000000ff96967208 */ /* 0x000fe20005800000 */
[----:B------:R-:W-:Y:S02]  /*5050*/  FFMA.FTZ R38, R139, R42, R38 ;  /* 0x0000002a8b267223 */ /* 0x000fe40000010026 */
[----:B------:R-:W-:Y:S02]  /*5060*/  FMUL.FTZ R39, R137, R37 ;  /* 0x0000002589277220 */ /* 0x000fe40000410000 */
[----:B------:R-:W-:-:S02]  /*5070*/  FMUL.FTZ R42, R152, R44 ;  /* 0x0000002c982a7220 */ /* 0x000fc40000410000 */
[----:B------:R-:W-:Y:S01]  /*5080*/  FFMA.FTZ R41, R151, R44, -R41 ;  /* 0x0000002c97297223 */ /* 0x000fe20000010829 */
[----:B------:R-:W-:Y:S01]  /*5090*/  FSEL R149, R149, RZ, !P2 ;  /* 0x000000ff95957208 */ /* 0x000fe20005000000 */
[-C--:B------:R-:W-:Y:S02]  /*50a0*/  FMUL.FTZ R36, R137, R38.reuse ;  /* 0x0000002689247220 */ /* 0x080fe40000410000 */
[----:B------:R-:W-:Y:S02]  /*50b0*/  FFMA.FTZ R39, R136, R38, R39 ;  /* 0x0000002688277223 */ /* 0x000fe40000010027 */
[----:B------:R-:W-:Y:S02]  /*50c0*/  FFMA.FTZ R42, R151, R40, R42 ;  /* 0x00000028972a7223 */ /* 0x000fe4000001002a */
[----:B------:R-:W-:Y:S01]  /*50d0*/  FADD.FTZ R41, R41, R150 ;  /* 0x0000009629297221 */ /* 0x000fe20000010000 */
[----:B------:R-:W-:Y:S01]  /*50e0*/  FSEL R148, R148, 1, !P2 ;  /* 0x3f80000094947808 */ /* 0x000fe20005000000 */
[----:B------:R-:W-:-:S02]  /*50f0*/  FFMA.FTZ R36, R136, R37, -R36 ;  /* 0x0000002588247223 */ /* 0x000fc40000010824 */
[----:B------:R-:W-:Y:S02]  /*5100*/  FMUL.FTZ R37, R155, R39 ;  /* 0x000000279b257220 */ /* 0x000fe40000410000 */
[----:B------:R-:W-:Y:S02]  /*5110*/  FADD.FTZ R42, RZ, R42 ;  /* 0x0000002aff2a7221 */ /* 0x000fe40000010000 */
[C---:B------:R-:W-:Y:S02]  /*5120*/  FMUL.FTZ R43, R149.reuse, R41 ;  /* 0x00000029952b7220 */ /* 0x040fe40000410000 */
[----:B------:R-:W-:Y:S02]  /*5130*/  FMUL.FTZ R147, R20, R61 ;  /* 0x0000003d14937220 */ /* 0x000fe40000410000 */
[----:B------:R-:W-:Y:S02]  /*5140*/  FFMA.FTZ R37, R154, R36, -R37 ;  /* 0x000000249a257223 */ /* 0x000fe40000010825 */
[----:B------:R-:W-:-:S02]  /*5150*/  FMUL.FTZ R38, R149, R42 ;  /* 0x0000002a95267220 */ /* 0x000fc40000410000 */
[----:B------:R-:W-:Y:S02]  /*5160*/  FMUL.FTZ R36, R155, R36 ;  /* 0x000000249b247220 */ /* 0x000fe40000410000 */
[C---:B------:R-:W-:Y:S01]  /*5170*/  FFMA.FTZ R43, R148.reuse, R42, R43 ;  /* 0x0000002a942b7223 */ /* 0x040fe2000001002b */
[----:B------:R-:W-:Y:S01]  /*5180*/  FSEL R147, R147, RZ, !P2 ;  /* 0x000000ff93937208 */ /* 0x000fe20005000000 */
[----:B------:R-:W-:Y:S01]  /*5190*/  FFMA.FTZ R40, R148, R41, -R38 ;  /* 0x0000002994287223 */ /* 0x000fe20000010826 */
[----:B------:R-:W-:Y:S01]  /*51a0*/  FSEL R146, R146, RZ, !P1 ;  /* 0x000000ff92927208 */ /* 0x000fe20004800000 */
[----:B------:R-:W-:Y:S02]  /*51b0*/  FFMA.FTZ R36, R154, R39, R36 ;  /* 0x000000279a247223 */ /* 0x000fe40000010024 */
[----:B------:R-:W-:Y:S02]  /*51c0*/  FADD.FTZ R43, RZ, R43 ;  /* 0x0000002bff2b7221 */ /* 0x000fe40000010000 */
[----:B------:R-:W-:Y:S01]  /*51d0*/  FMUL.FTZ R39, R152, R37 ;  /* 0x0000002598277220 */ /* 0x000fe20000410000 */
[----:B------:R-:W-:Y:S01]  /*51e0*/  FSEL R145, R145, 1, !P1 ;  /* 0x3f80000091917808 */ /* 0x000fe20004800000 */
[----:B------:R-:W-:-:S02]  /*51f0*/  FMUL.FTZ R144, R19, R34 ;  /* 0x0000002213907220 */ /* 0x000fc40000410000 */
[----:B------:R-:W-:Y:S02]  /*5200*/  FADD.FTZ R40, R40, R147 ;  /* 0x0000009328287221 */ /* 0x000fe40000010000 */
[-C--:B------:R-:W-:Y:S02]  /*5210*/  FMUL.FTZ R38, R152, R36.reuse ;  /* 0x0000002498267220 */ /* 0x080fe40000410000 */
[----:B------:R-:W-:Y:S02]  /*5220*/  FMUL.FTZ R41, R146, R43 ;  /* 0x0000002b92297220 */ /* 0x000fe40000410000 */
[C---:B------:R-:W-:Y:S01]  /*5230*/  FFMA.FTZ R39, R151.reuse, R36, R39 ;  /* 0x0000002497277223 */ /* 0x040fe20000010027 */
[----:B------:R-:W-:Y:S01]  /*5240*/  FSEL R144, R144, RZ, !P1 ;  /* 0x000000ff90907208 */ /* 0x000fe20004800000 */
[----:B------:R-:W-:Y:S02]  /*5250*/  FMUL.FTZ R36, R146, R40 ;  /* 0x0000002892247220 */ /* 0x000fe40000410000 */
[----:B------:R-:W-:-:S02]  /*5260*/  FFMA.FTZ R38, R151, R37, -R38 ;  /* 0x0000002597267223 */ /* 0x000fc40000010826 */
[----:B------:R-:W-:Y:S02]  /*5270*/  FFMA.FTZ R41, R145, R40, -R41 ;  /* 0x0000002891297223 */ /* 0x000fe40000010829 */
[----:B------:R-:W-:Y:S01]  /*5280*/  FMUL.FTZ R37, R149, R39 ;  /* 0x0000002795257220 */ /* 0x000fe20000410000 */
[----:B------:R-:W-:Y:S01]  /*5290*/  FSEL R143, R143, RZ, !P0 ;  /* 0x000000ff8f8f7208 */ /* 0x000fe20004000000 */
[----:B------:R-:W-:Y:S02]  /*52a0*/  FFMA.FTZ R36, R145, R43, R36 ;  /* 0x0000002b91247223 */ /* 0x000fe40000010024 */
[----:B------:R-:W-:Y:S02]  /*52b0*/  FADD.FTZ R41, R41, R144 ;  /* 0x0000009029297221 */ /* 0x000fe40000010000 */
[-C--:B------:R-:W-:Y:S01]  /*52c0*/  FFMA.FTZ R37, R148, R38.reuse, -R37 ;  /* 0x0000002694257223 */ /* 0x080fe20000010825 */
[----:B------:R-:W-:Y:S01]  /*52d0*/  FSEL R142, R142, 1, !P0 ;  /* 0x3f8000008e8e7808 */ /* 0x000fe20004000000 */
[----:B------:R-:W-:-:S02]  /*52e0*/  FMUL.FTZ R38, R149, R38 ;  /* 0x0000002695267220 */ /* 0x000fc40000410000 */
[----:B------:R-:W-:Y:S02]  /*52f0*/  FADD.FTZ R40, RZ, R36 ;  /* 0x00000024ff287221 */ /* 0x000fe40000010000 */
[C---:B------:R-:W-:Y:S02]  /*5300*/  FMUL.FTZ R43, R143.reuse, R41 ;  /* 0x000000298f2b7220 */ /* 0x040fe40000410000 */
[----:B------:R-:W-:Y:S02]  /*5310*/  FMUL.FTZ R141, R18, R27 ;  /* 0x0000001b128d7220 */ /* 0x000fe40000410000 */
[----:B------:R-:W-:Y:S02]  /*5320*/  FFMA.FTZ R38, R148, R39, R38 ;  /* 0x0000002794267223 */ /* 0x000fe40000010026 */
[----:B------:R-:W-:Y:S02]  /*5330*/  FMUL.FTZ R39, R143, R40 ;  /* 0x000000288f277220 */ /* 0x000fe40000410000 */
[----:B------:R-:W-:-:S02]  /*5340*/  FMUL.FTZ R36, R146, R37 ;  /* 0x0000002592247220 */ /* 0x000fc40000410000 */
[C---:B------:R-:W-:Y:S01]  /*5350*/  FFMA.FTZ R43, R142.reuse, R40, R43 ;  /* 0x000000288e2b7223 */ /* 0x040fe2000001002b */
[----:B------:R-:W-:Y:S01]  /*5360*/  FSEL R141, R141, RZ, !P0 ;  /* 0x000000ff8d8d7208 */ /* 0x000fe20004000000 */
[----:B------:R-:W-:Y:S02]  /*5370*/  FFMA.FTZ R42, R142, R41, -R39 ;  /* 0x000000298e2a7223 */ /* 0x000fe40000010827 */
[-C--:B------:R-:W-:Y:S02]  /*5380*/  FFMA.FTZ R36, R145, R38.reuse, R36 ;  /* 0x0000002691247223 */ /* 0x080fe40000010024 */
[----:B------:R-:W-:Y:S02]  /*5390*/  FMUL.FTZ R38, R146, R38 ;  /* 0x0000002692267220 */ /* 0x000fe40000410000 */
[----:B------:R-:W-:Y:S02]  /*53a0*/  FADD.FTZ R43, RZ, R43 ;  /* 0x0000002bff2b7221 */ /* 0x000fe40000010000 */
[----:B------:R-:W-:-:S02]  /*53b0*/  FADD.FTZ R42, R42, R141 ;  /* 0x0000008d2a2a7221 */ /* 0x000fc40000010000 */
[----:B------:R-:W-:Y:S01]  /*53c0*/  FFMA.FTZ R38, R145, R37, -R38 ;  /* 0x0000002591267223 */ /* 0x000fe20000010826 */
[----:B------:R-:W0:Y:S01]  /*53d0*/  SHFL.UP PT, R44, R43, 0x1, RZ ;  /* 0x042000002b2c7989 */ /* 0x000e2200000e00ff */
[C---:B------:R-:W-:Y:S02]  /*53e0*/  FMUL.FTZ R37, R143.reuse, R36 ;  /* 0x000000248f257220 */ /* 0x040fe40000410000 */
[-C--:B------:R-:W-:Y:S01]  /*53f0*/  FMUL.FTZ R39, R143, R38.reuse ;  /* 0x000000268f277220 */ /* 0x080fe20000410000 */
[----:B------:R-:W1:Y:S01]  /*5400*/  SHFL.UP PT, R41, R42, 0x1, RZ ;  /* 0x042000002a297989 */ /* 0x000e6200000e00ff */
[C---:B------:R-:W-:Y:S02]  /*5410*/  FFMA.FTZ R40, R142.reuse, R38, -R37 ;  /* 0x000000268e287223 */ /* 0x040fe40000010825 */
[----:B------:R-:W-:-:S03]  /*5420*/  FFMA.FTZ R39, R142, R36, R39 ;  /* 0x000000248e277223 */ /* 0x000fc60000010027 */
[----:B------:R-:W3:Y:S04]  /*5430*/  SHFL.UP PT, R36, R40, 0x1, RZ ;  /* 0x0420000028247989 */ /* 0x000ee800000e00ff */
[----:B------:R-:W4:Y:S01]  /*5440*/  SHFL.UP PT, R37, R39, 0x1, RZ ;  /* 0x0420000027257989 */ /* 0x000f2200000e00ff */
[----:B------:R-:W-:Y:S01]  /*5450*/  ISETP.GE.AND P0, PT, R101, 0x1, PT ;  /* 0x000000016500780c */ /* 0x000fe20003f06270 */
[C---:B0-----:R-:W-:Y:S02]  /*5460*/  FMUL.FTZ R38, R39.reuse, R44 ;  /* 0x0000002c27267220 */ /* 0x041fe40000410000 */
[-C--:B-1----:R-:W-:Y:S02]  /*5470*/  FMUL.FTZ R45, R39, R41.reuse ;  /* 0x00000029272d7220 */ /* 0x082fe40000410000 */
[----:B------:R-:W-:-:S02]  /*5480*/  FFMA.FTZ R41, R40, R41, -R38 ;  /* 0x0000002928297223 */ /* 0x000fc40000010826 */
[----:B------:R-:W-:-:S06]  /*5490*/  FFMA.FTZ R44, R40, R44, R45 ;  /* 0x0000002c282c7223 */ /* 0x000fcc000001002d */
[----:B------:R-:W-:Y:S02]  /*54a0*/  @P0 FADD.FTZ R42, R42, R41 ;  /* 0x000000292a2a0221 */ /* 0x000fe40000010000 */
[----:B------:R-:W-:Y:S02]  /*54b0*/  @P0 FADD.FTZ R43, R43, R44 ;  /* 0x0000002c2b2b0221 */ /* 0x000fe40000010000 */
[CC--:B---3--:R-:W-:Y:S01]  /*54c0*/  FMUL.FTZ R38, R39.reuse, R36.reuse ;  /* 0x0000002427267220 */ /* 0x0c8fe20000410000 */
[----:B------:R-:W0:Y:S01]  /*54d0*/  SHFL.UP PT, R45, R42, 0x2, RZ ;  /* 0x044000002a2d7989 */ /* 0x000e2200000e00ff */
[-C--:B----4-:R-:W-:Y:S02]  /*54e0*/  FMUL.FTZ R41, R39, R37.reuse ;  /* 0x0000002527297220 */ /* 0x090fe40000410000 */
[C---:B------:R-:W-:Y:S01]  /*54f0*/  FFMA.FTZ R38, R40.reuse, R37, R38 ;  /* 0x0000002528267223 */ /* 0x040fe20000010026 */
[----:B------:R-:W1:Y:S01]  /*5500*/  SHFL.UP PT, R47, R43, 0x2, RZ ;  /* 0x044000002b2f7989 */ /* 0x000e6200000e00ff */
[----:B------:R-:W-:-:S03]  /*5510*/  @P0 FFMA.FTZ R40, R40, R36, -R41 ;  /* 0x0000002428280223 */ /* 0x000fc60000010829 */
[----:B------:R-:W-:Y:S02]  /*5520*/  FSEL R38, R39, R38, !P0 ;  /* 0x0000002627267208 */ /* 0x000fe40004000000 */
[----:B------:R-:W3:Y:S04]  /*5530*/  SHFL.UP PT, R37, R40, 0x2, RZ ;  /* 0x0440000028257989 */ /* 0x000ee800000e00ff */
[----:B------:R-:W4:Y:S01]  /*5540*/  SHFL.UP PT, R39, R38, 0x2, RZ ;  /* 0x0440000026277989 */ /* 0x000f2200000e00ff */
[----:B------:R-:W-:Y:S01]  /*5550*/  ISETP.GE.AND P0, PT, R101, 0x2, PT ;  /* 0x000000026500780c */ /* 0x000fe20003f06270 */
[C---:B0-----:R-:W-:Y:S02]  /*5560*/  FMUL.FTZ R41, R38.reuse, R45 ;  /* 0x0000002d26297220 */ /* 0x041fe40000410000 */
[----:B-1----:R-:W-:-:S02]  /*5570*/  FMUL.FTZ R36, R38, R47 ;  /* 0x0000002f26247220 */ /* 0x002fc40000410000 */
[C---:B------:R-:W-:Y:S02]  /*5580*/  FFMA.FTZ R44, R40.reuse, R47, R41 ;  /* 0x0000002f282c7223 */ /* 0x040fe40000010029 */
[----:B------:R-:W-:-:S06]  /*5590*/  FFMA.FTZ R45, R40, R45, -R36 ;  /* 0x0000002d282d7223 */ /* 0x000fcc0000010824 */
[----:B------:R-:W-:Y:S02]  /*55a0*/  @P0 FADD.FTZ R43, R43, R44 ;  /* 0x0000002c2b2b0221 */ /* 0x000fe40000010000 */
[----:B---3--:R-:W-:Y:S02]  /*55b0*/  FMUL.FTZ R41, R38, R37 ;  /* 0x0000002526297220 */ /* 0x008fe40000410000 */
[----:B------:R-:W-:Y:S01]  /*55c0*/  @P0 FADD.FTZ R42, R42, R45 ;  /* 0x0000002d2a2a0221 */ /* 0x000fe20000010000 */
[----:B------:R-:W0:Y:S01]  /*55d0*/  SHFL.UP PT, R44, R43, 0x4, RZ ;  /* 0x048000002b2c7989 */ /* 0x000e2200000e00ff */
[-C--:B----4-:R-:W-:Y:S02]  /*55e0*/  FMUL.FTZ R36, R38, R39.reuse ;  /* 0x0000002726247220 */ /* 0x090fe40000410000 */
[C---:B------:R-:W-:Y:S02]  /*55f0*/  FFMA.FTZ R41, R40.reuse, R39, R41 ;  /* 0x0000002728297223 */ /* 0x040fe40000010029 */
[----:B------:R-:W-:Y:S01]  /*5600*/  @P0 FFMA.FTZ R40, R40, R37, -R36 ;  /* 0x0000002528280223 */ /* 0x000fe20000010824 */
[----:B------:R-:W1:Y:S02]  /*5610*/  SHFL.UP PT, R39, R42, 0x4, RZ ;  /* 0x048000002a277989 */ /* 0x000e6400000e00ff */
[----:B------:R-:W-:-:S02]  /*5620*/  FSEL R41, R38, R41, !P0 ;  /* 0x0000002926297208 */ /* 0x000fc40004000000 */
[----:B------:R-:W3:Y:S04]  /*5630*/  SHFL.UP PT, R36, R40, 0x4, RZ ;  /* 0x0480000028247989 */ /* 0x000ee800000e00ff */
[----:B------:R-:W4:Y:S01]  /*5640*/  SHFL.UP PT, R37, R41, 0x4, RZ ;  /* 0x0480000029257989 */ /* 0x000f2200000e00ff */
[----:B------:R-:W-:Y:S01]  /*5650*/  ISETP.GE.AND P0, PT, R101, 0x4, PT ;  /* 0x000000046500780c */ /* 0x000fe20003f06270 */
[C---:B0-----:R-:W-:Y:S02]  /*5660*/  FMUL.FTZ R38, R41.reuse, R44 ;  /* 0x0000002c29267220 */ /* 0x041fe40000410000 */
[-C--:B-1----:R-:W-:Y:S02]  /*5670*/  FMUL.FTZ R45, R41, R39.reuse ;  /* 0x00000027292d7220 */ /* 0x082fe40000410000 */
[----:B------:R-:W-:-:S02]  /*5680*/  FFMA.FTZ R39, R40, R39, -R38 ;  /* 0x0000002728277223 */ /* 0x000fc40000010826 */
[----:B------:R-:W-:Y:S02]  /*5690*/  FFMA.FTZ R44, R40, R44, R45 ;  /* 0x0000002c282c7223 */ /* 0x000fe4000001002d */
[----:B---3--:R-:W-:-:S04]  /*56a0*/  FMUL.FTZ R38, R41, R36 ;  /* 0x0000002429267220 */ /* 0x008fc80000410000 */
[----:B------:R-:W-:Y:S02]  /*56b0*/  @P0 FADD.FTZ R42, R42, R39 ;  /* 0x000000272a2a0221 */ /* 0x000fe40000010000 */
[-C--:B----4-:R-:W-:Y:S02]  /*56c0*/  FMUL.FTZ R39, R41, R37.reuse ;  /* 0x0000002529277220 */ /* 0x090fe40000410000 */
[C---:B------:R-:W-:Y:S01]  /*56d0*/  FFMA.FTZ R38, R40.reuse, R37, R38 ;  /* 0x0000002528267223 */ /* 0x040fe20000010026 */
[----:B------:R-:W0:Y:S01]  /*56e0*/  SHFL.UP PT, R45, R42, 0x8, RZ ;  /* 0x050000002a2d7989 */ /* 0x000e2200000e00ff */
[----:B------:R-:W-:Y:S02]  /*56f0*/  @P0 FADD.FTZ R43, R43, R44 ;  /* 0x0000002c2b2b0221 */ /* 0x000fe40000010000 */
[----:B------:R-:W-:Y:S01]  /*5700*/  @P0 FFMA.FTZ R40, R40, R36, -R39 ;  /* 0x0000002428280223 */ /* 0x000fe20000010827 */
[----:B------:R-:W-:Y:S02]  /*5710*/  FSEL R38, R41, R38, !P0 ;  /* 0x0000002629267208 */ /* 0x000fe40004000000 */
[----:B------:R-:W1:Y:S04]  /*5720*/  SHFL.UP PT, R47, R43, 0x8, RZ ;  /* 0x050000002b2f7989 */ /* 0x000e6800000e00ff */
[----:B------:R-:W3:Y:S04]  /*5730*/  SHFL.UP PT, R37, R40, 0x8, RZ ;  /* 0x0500000028257989 */ /* 0x000ee800000e00ff */
[----:B------:R-:W4:Y:S01]  /*5740*/  SHFL.UP PT, R39, R38, 0x8, RZ ;  /* 0x0500000026277989 */ /* 0x000f2200000e00ff */
[----:B------:R-:W-:Y:S01]  /*5750*/  ISETP.GE.AND P0, PT, R101, 0x8, PT ;  /* 0x000000086500780c */ /* 0x000fe20003f06270 */
[----:B0-----:R-:W-:-:S02]  /*5760*/  FMUL.FTZ R36, R38, R45 ;  /* 0x0000002d26247220 */ /* 0x001fc40000410000 */
[-C--:B-1----:R-:W-:Y:S02]  /*5770*/  FMUL.FTZ R41, R38, R47.reuse ;  /* 0x0000002f26297220 */ /* 0x082fe40000410000 */
[----:B------:R-:W-:Y:S02]  /*5780*/  FFMA.FTZ R44, R40, R47, R36 ;  /* 0x0000002f282c7223 */ /* 0x000fe40000010024 */
[----:B---3--:R-:W-:Y:S02]  /*5790*/  FMUL.FTZ R36, R38, R37 ;  /* 0x0000002526247220 */ /* 0x008fe40000410000 */
[----:B------:R-:W-:-:S04]  /*57a0*/  FFMA.FTZ R41, R40, R45, -R41 ;  /* 0x0000002d28297223 */ /* 0x000fc80000010829 */
[----:B------:R-:W-:Y:S02]  /*57b0*/  @P0 FADD.FTZ R43, R43, R44 ;  /* 0x0000002c2b2b0221 */ /* 0x000fe40000010000 */
[-C--:B----4-:R-:W-:Y:S02]  /*57c0*/  FFMA.FTZ R45, R40, R39.reuse, R36 ;  /* 0x00000027282d7223 */ /* 0x090fe40000010024 */
[----:B------:R-:W-:Y:S02]  /*57d0*/  FMUL.FTZ R39, R38, R39 ;  /* 0x0000002726277220 */ /* 0x000fe40000410000 */
[----:B------:R-:W-:Y:S02]  /*57e0*/  @P0 FADD.FTZ R42, R42, R41 ;  /* 0x000000292a2a0221 */ /* 0x000fe40000010000 */
[----:B------:R-:W0:Y:S01]  /*57f0*/  SHFL.UP PT, R41, R43, 0x10, RZ ;  /* 0x060000002b297989 */ /* 0x000e2200000e00ff */
[----:B------:R-:W-:Y:S01]  /*5800*/  @P0 FFMA.FTZ R40, R40, R37, -R39 ;  /* 0x0000002528280223 */ /* 0x000fe20000010827 */
[----:B------:R-:W-:-:S02]  /*5810*/  FSEL R45, R38, R45, !P0 ;  /* 0x0000002d262d7208 */ /* 0x000fc40004000000 */
[----:B------:R-:W1:Y:S04]  /*5820*/  SHFL.UP PT, R38, R42, 0x10, RZ ;  /* 0x060000002a267989 */ /* 0x000e6800000e00ff */
[----:B------:R-:W3:Y:S04]  /*5830*/  SHFL.UP PT, R36, R40, 0x10, RZ ;  /* 0x0600000028247989 */ /* 0x000ee800000e00ff */
[----:B------:R-:W4:Y:S01]  /*5840*/  SHFL.UP PT, R37, R45, 0x10, RZ ;  /* 0x060000002d257989 */ /* 0x000f2200000e00ff */
[C---:B------:R-:W-:Y:S02]  /*5850*/  ISETP.GE.AND P1, PT, R101.reuse, 0x10, PT ;  /* 0x000000106500780c */ /* 0x040fe40003f26270 */
[----:B------:R-:W-:-:S02]  /*5860*/  ISETP.NE.AND P2, PT, R101, 0x1f, PT ;  /* 0x0000001f6500780c */ /* 0x000fc40003f45270 */
[----:B------:R-:W-:Y:S01]  /*5870*/  ISETP.NE.AND P0, PT, R99, RZ, PT ;  /* 0x000000ff6300720c */ /* 0x000fe20003f05270 */
[----:B0-----:R-:W-:-:S04]  /*5880*/  FMUL.FTZ R39, R45, R41 ;  /* 0x000000292d277220 */ /* 0x001fc80000410000 */
[CC--:B-1----:R-:W-:Y:S02]  /*5890*/  FFMA.FTZ R47, R40.reuse, R38.reuse, -R39 ;  /* 0x00000026282f7223 */ /* 0x0c2fe40000010827 */
[C---:B------:R-:W-:Y:S02]  /*58a0*/  FMUL.FTZ R44, R45.reuse, R38 ;  /* 0x000000262d2c7220 */ /* 0x040fe40000410000 */
[-C--:B---3--:R-:W-:Y:S01]  /*58b0*/  FMUL.FTZ R38, R45, R36.reuse ;  /* 0x000000242d267220 */ /* 0x088fe20000410000 */
[----:B------:R-:W-:Y:S01]  /*58c0*/  ISETP.EQ.OR P0, PT, R97, RZ, P0 ;  /* 0x000000ff6100720c */ /* 0x000fe20000702670 */
[C---:B------:R-:W-:Y:S02]  /*58d0*/  FFMA.FTZ R44, R40.reuse, R41, R44 ;  /* 0x00000029282c7223 */ /* 0x040fe4000001002c */
[CC--:B----4-:R-:W-:Y:S02]  /*58e0*/  FFMA.FTZ R38, R40.reuse, R37.reuse, R38 ;  /* 0x0000002528267223 */ /* 0x0d0fe40000010026 */
[----:B------:R-:W-:Y:S01]  /*58f0*/  FMUL.FTZ R39, R45, R37 ;  /* 0x000000252d277220 */ /* 0x000fe20000410000 */
[----:B------:R-:W-:Y:S01]  /*5900*/  HFMA2.MMA R37, -RZ, RZ, 0, 0 ;  /* 0x00000000ff257435 */ /* 0x000fe200000001ff */
[----:B------:R-:W-:Y:S01]  /*5910*/  @P1 FADD.FTZ R43, R43, R44 ;  /* 0x0000002c2b2b1221 */ /* 0x000fe20000010000 */
[----:B------:R-:W-:Y:S01]  /*5920*/  @!P2 SHF.R.U32.HI R44, RZ, 0x1, R107 ;  /* 0x00000001ff2ca819 */ /* 0x000fe2000001166b */
[----:B------:R-:W-:Y:S01]  /*5930*/  @P1 FFMA.FTZ R40, R40, R36, -R39 ;  /* 0x0000002428281223 */ /* 0x000fe20000010827 */
[----:B------:R-:W-:-:S02]  /*5940*/  FSEL R41, R45, R38, !P1 ;  /* 0x000000262d297208 */ /* 0x000fc40004800000 */
[----:B------:R-:W-:Y:S01]  /*5950*/  MOV R36, 0x3f800000 ;  /* 0x3f80000000247802 */ /* 0x000fe20000000f00 */
[----:B------:R-:W-:Y:S01]  /*5960*/  CS2R R38, SRZ ;  /* 0x0000000000267805 */ /* 0x000fe2000001ff00 */
[----:B------:R-:W-:Y:S01]  /*5970*/  @P1 FADD.FTZ R42, R42, R47 ;  /* 0x0000002f2a2a1221 */ /* 0x000fe20000010000 */
[----:B------:R-:W-:-:S04]  /*5980*/  @!P2 LOP3.LUT R158, R44, 0x7ffffff0, RZ, 0xc0, !PT ;  /* 0x7ffffff02c9ea812 */ /* 0x000fc800078ec0ff */
[----:B------:R-:W-:Y:S04]  /*5990*/  @!P0 LDS.128 R36, [R0.X16+0x10f0] ;  /* 0x0010f00000248984 */ /* 0x000fe8000000cc00 */
[----:B------:R-:W-:Y:S04]  /*59a0*/  @!P2 STS.128 [R158+0x1090], R40 ;  /* 0x001090289e00a388 */ /* 0x000fe80000000c00 */
[----:B------:R-:W-:Y:S01]  /*59b0*/  BAR.SYNC.DEFER_BLOCKING 0x0 ;  /* 0x0000000000007b1d */ /* 0x000fe20000010000 */
[-C--:B--2---:R-:W-:Y:S02]  /*59c0*/  FMUL.FTZ R157, R57, R59.reuse ;  /* 0x0000003b399d7220 */ /* 0x084fe40000410000 */
[----:B------:R-:W-:-:S02]  /*59d0*/  FMUL.FTZ R59, R56, R59 ;  /* 0x0000003b383b7220 */ /* 0x000fc40000410000 */
[-C--:B------:R-:W-:Y:S01]  /*59e0*/  FFMA.FTZ R156, R56, R58.reuse, -R157 ;  /* 0x0000003a389c7223 */ /* 0x080fe2000001089d */
[----:B------:R-:W-:Y:S04]  /*59f0*/  LDS.128 R44, [0x1090] ;  /* 0x00109000ff2c7984 */ /* 0x000fe80000000c00 */
[----:B------:R-:W0:Y:S04]  /*5a00*/  LDS.128 R48, [0x10a0] ;  /* 0x0010a000ff307984 */ /* 0x000e280000000c00 */
[----:B------:R-:W1:Y:S01]  /*5a10*/  LDS.128 R52, [0x10b0] ;  /* 0x0010b000ff347984 */ /* 0x000e620000000c00 */
[----:B------:R-:W-:Y:S01]  /*5a20*/  SHF.R.U32.HI R56, RZ, 0x5, R107 ;  /* 0x00000005ff387819 */ /* 0x000fe2000001166b */
[----:B------:R-:W-:-:S03]  /*5a30*/  FFMA.FTZ R157, R57, R58, R59 ;  /* 0x0000003a399d7223 */ /* 0x000fc6000001003b */
[C---:B------:R-:W-:Y:S02]  /*5a40*/  ISETP.NE.AND P2, PT, R56.reuse, RZ, PT ;  /* 0x000000ff3800720c */ /* 0x040fe40003f45270 */
[C---:B------:R-:W-:Y:S02]  /*5a50*/  ISETP.NE.AND P0, PT, R56.reuse, 0x3, PT ;  /* 0x000000033800780c */ /* 0x040fe40003f05270 */
[----:B------:R-:W-:Y:S02]  /*5a60*/  ISETP.NE.AND P1, PT, R56, 0x2, PT ;  /* 0x000000023800780c */ /* 0x000fe40003f25270 */
[----:B------:R-:W2:Y:S01]  /*5a70*/  LDS.128 R56, [0x10c0] ;  /* 0x0010c000ff387984 */ /* 0x000ea20000000c00 */
[-C--:B0-----:R-:W-:Y:S02]  /*5a80*/  FMUL.FTZ R161, R47, R49.reuse ;  /* 0x000000312fa17220 */ /* 0x081fe40000410000 */
[-C--:B------:R-:W-:Y:S02]  /*5a90*/  FMUL.FTZ R159, R45, R49.reuse ;  /* 0x000000312d9f7220 */ /* 0x080fe40000410000 */
[----:B------:R-:W-:-:S02]  /*5aa0*/  FMUL.FTZ R160, R46, R49 ;  /* 0x000000312ea07220 */ /* 0x000fc40000410000 */
[----:B------:R-:W-:Y:S02]  /*5ab0*/  FMUL.FTZ R158, R44, R49 ;  /* 0x000000312c9e7220 */ /* 0x000fe40000410000 */
[-C--:B------:R-:W-:Y:S02]  /*5ac0*/  FFMA.FTZ R161, R46, R48.reuse, -R161 ;  /* 0x000000302ea17223 */ /* 0x080fe400000108a1 */
[-C--:B------:R-:W-:Y:S02]  /*5ad0*/  FFMA.FTZ R49, R44, R48.reuse, -R159 ;  /* 0x000000302c317223 */ /* 0x080fe4000001089f */
[-C--:B------:R-:W-:Y:S02]  /*5ae0*/  FFMA.FTZ R160, R47, R48.reuse, R160 ;  /* 0x000000302fa07223 */ /* 0x080fe400000100a0 */
[----:B------:R-:W-:Y:S02]  /*5af0*/  FFMA.FTZ R48, R45, R48, R158 ;  /* 0x000000302d307223 */ /* 0x000fe4000001009e */
[----:B------:R-:W-:-:S02]  /*5b00*/  FADD.FTZ R159, R50, R161 ;  /* 0x000000a1329f7221 */ /* 0x000fc40000010000 */
[----:B------:R-:W-:Y:S02]  /*5b10*/  FADD.FTZ R50, R51, R160 ;  /* 0x000000a033327221 */ /* 0x000fe40000010000 */
[-C--:B-1----:R-:W-:Y:S01]  /*5b20*/  FMUL.FTZ R51, R48, R53.reuse ;  /* 0x0000003530337220 */ /* 0x082fe20000410000 */
[C---:B------:R-:W-:Y:S01]  /*5b30*/  FSEL R44, R49.reuse, R44, !P1 ;  /* 0x0000002c312c7208 */ /* 0x040fe20004800000 */
[CC--:B------:R-:W-:Y:S02]  /*5b40*/  FMUL.FTZ R161, R49.reuse, R53.reuse ;  /* 0x0000003531a17220 */ /* 0x0c0fe40000410000 */
[-C--:B------:R-:W-:Y:S02]  /*5b50*/  FFMA.FTZ R49, R49, R52.reuse, -R51 ;  /* 0x0000003431317223 */ /* 0x080fe40000010833 */
[-C--:B------:R-:W-:Y:S02]  /*5b60*/  FMUL.FTZ R51, R50, R53.reuse ;  /* 0x0000003532337220 */ /* 0x080fe40000410000 */
[----:B------:R-:W-:Y:S01]  /*5b70*/  FMUL.FTZ R53, R159, R53 ;  /* 0x000000359f357220 */ /* 0x000fe20000410000 */
[C---:B------:R-:W-:Y:S01]  /*5b80*/  FSEL R45, R48.reuse, R45, !P1 ;  /* 0x0000002d302d7208 */ /* 0x040fe20004800000 */
[----:B------:R-:W-:-:S02]  /*5b90*/  FFMA.FTZ R48, R48, R52, R161 ;  /* 0x0000003430307223 */ /* 0x000fc400000100a1 */
[CC--:B------:R-:W-:Y:S02]  /*5ba0*/  FFMA.FTZ R51, R159.reuse, R52.reuse, -R51 ;  /* 0x000000349f337223 */ /* 0x0c0fe40000010833 */
[----:B------:R-:W-:Y:S01]  /*5bb0*/  FFMA.FTZ R52, R50, R52, R53 ;  /* 0x0000003432347223 */ /* 0x000fe20000010035 */
[----:B------:R-:W-:-:S03]  /*5bc0*/  FSEL R46, R159, R46, !P1 ;  /* 0x0000002e9f2e7208 */ /* 0x000fc60004800000 */
[----:B------:R-:W-:Y:S02]  /*5bd0*/  FADD.FTZ R55, R55, R52 ;  /* 0x0000003437377221 */ /* 0x000fe40000010000 */
[-C--:B--2---:R-:W-:Y:S01]  /*5be0*/  FMUL.FTZ R52, R48, R57.reuse ;  /* 0x0000003930347220 */ /* 0x084fe20000410000 */
[C---:B------:R-:W-:Y:S01]  /*5bf0*/  FSEL R44, R49.reuse, R44, !P0 ;  /* 0x0000002c312c7208 */ /* 0x040fe20004000000 */
[----:B------:R-:W-:Y:S02]  /*5c00*/  FADD.FTZ R53, R54, R51 ;  /* 0x0000003336357221 */ /* 0x000fe40000010000 */
[C---:B------:R-:W-:Y:S02]  /*5c10*/  FMUL.FTZ R159, R49.reuse, R57 ;  /* 0x00000039319f7220 */ /* 0x040fe40000410000 */
[----:B------:R-:W-:Y:S01]  /*5c20*/  FFMA.FTZ R49, R49, R56, -R52 ;  /* 0x0000003831317223 */ /* 0x000fe20000010834 */
[----:B------:R-:W-:Y:S01]  /*5c30*/  FSEL R52, R48, R45, !P0 ;  /* 0x0000002d30347208 */ /* 0x000fe20004000000 */
[----:B------:R-:W-:-:S02]  /*5c40*/  FMUL.FTZ R45, R55, R57 ;  /* 0x00000039372d7220 */ /* 0x000fc40000410000 */
[C---:B------:R-:W-:Y:S01]  /*5c50*/  FMUL.FTZ R57, R53.reuse, R57 ;  /* 0x0000003935397220 */ /* 0x040fe20000410000 */
[----:B------:R-:W-:Y:S01]  /*5c60*/  FSEL R50, R50, R47, !P1 ;  /* 0x0000002f32327208 */ /* 0x000fe20004800000 */
[-C--:B------:R-:W-:Y:S02]  /*5c70*/  FFMA.FTZ R159, R48, R56.reuse, R159 ;  /* 0x00000038309f7223 */ /* 0x080fe4000001009f */
[-C--:B------:R-:W-:Y:S01]  /*5c80*/  FFMA.FTZ R45, R53, R56.reuse, -R45 ;  /* 0x00000038352d7223 */ /* 0x080fe2000001082d */
[----:B------:R-:W0:Y:S01]  /*5c90*/  SHFL.UP PT, R42, R42, 0x1, RZ ;  /* 0x042000002a2a7989 */ /* 0x000e2200000e00ff */
[----:B------:R-:W-:Y:S01]  /*5ca0*/  FFMA.FTZ R56, R55, R56, R57 ;  /* 0x0000003837387223 */ /* 0x000fe20000010039 */
[----:B------:R-:W-:Y:S02]  /*5cb0*/  BSSY B0, `(.L_x_33) ;  /* 0x0000029000007945 */ /* 0x000fe40003800000 */
[----:B------:R-:W1:Y:S01]  /*5cc0*/  SHFL.UP PT, R43, R43, 0x1, RZ ;  /* 0x042000002b2b7989 */ /* 0x000e6200000e00ff */
[----:B------:R-:W-:-:S03]  /*5cd0*/  FSEL R46, R53, R46, !P0 ;  /* 0x0000002e352e7208 */ /* 0x000fc60004000000 */
[----:B------:R2:W3:Y:S01]  /*5ce0*/  SHFL.UP PT, R47, R40, 0x1, RZ ;  /* 0x04200000282f7989 */ /* 0x0004e200000e00ff */
[----:B------:R-:W-:-:S03]  /*5cf0*/  FSEL R50, R55, R50, !P0 ;  /* 0x0000003237327208 */ /* 0x000fc60004000000 */
[----:B------:R2:W4:Y:S01]  /*5d00*/  SHFL.UP PT, R51, R41, 0x1, RZ ;  /* 0x0420000029337989 */ /* 0x00052200000e00ff */
[----:B------:R-:W-:Y:S02]  /*5d10*/  FADD.FTZ R45, R58, R45 ;  /* 0x0000002d3a2d7221 */ /* 0x000fe40000010000 */
[----:B------:R-:W-:Y:S01]  /*5d20*/  FADD.FTZ R56, R59, R56 ;  /* 0x000000383b387221 */ /* 0x000fe20000010000 */
[----:B------:R-:W-:Y:S05]  /*5d30*/  @!P2 BRA `(.L_x_34) ;  /* 0x000001000000a947 */ /* 0x000fea0003800000 */
[----:B------:R-:W-:Y:S01]  /*5d40*/  ISETP.NE.AND P0, PT, R101, RZ, PT ;  /* 0x000000ff6500720c */ /* 0x000fe20003f05270 */
[C---:B----4-:R-:W-:Y:S02]  /*5d50*/  FMUL.FTZ R45, R51.reuse, R50 ;  /* 0x00000032332d7220 */ /* 0x050fe40000410000 */
[C---:B------:R-:W-:Y:S02]  /*5d60*/  FMUL.FTZ R48, R51.reuse, R46 ;  /* 0x0000002e33307220 */ /* 0x040fe40000410000 */
[C---:B--2---:R-:W-:Y:S02]  /*5d70*/  FMUL.FTZ R40, R51.reuse, R52 ;  /* 0x0000003433287220 */ /* 0x044fe40000410000 */
[----:B------:R-:W-:-:S02]  /*5d80*/  FMUL.FTZ R41, R51, R44 ;  /* 0x0000002c33297220 */ /* 0x000fc40000410000 */
[C---:B---3--:R-:W-:Y:S02]  /*5d90*/  FFMA.FTZ R45, R47.reuse, R46, -R45 ;  /* 0x0000002e2f2d7223 */ /* 0x048fe4000001082d */
[C---:B------:R-:W-:Y:S02]  /*5da0*/  FFMA.FTZ R48, R47.reuse, R50, R48 ;  /* 0x000000322f307223 */ /* 0x040fe40000010030 */
[C---:B------:R-:W-:Y:S02]  /*5db0*/  @P0 FFMA.FTZ R44, R47.reuse, R44, -R40 ;  /* 0x0000002c2f2c0223 */ /* 0x040fe40000010828 */
[----:B------:R-:W-:Y:S02]  /*5dc0*/  @P0 FFMA.FTZ R52, R47, R52, R41 ;  /* 0x000000342f340223 */ /* 0x000fe40000010029 */
[----:B0-----:R-:W-:Y:S01]  /*5dd0*/  @P0 FADD.FTZ R46, R42, R45 ;  /* 0x0000002d2a2e0221 */ /* 0x001fe20000010000 */
[----:B------:R-:W-:Y:S01]  /*5de0*/  MOV R47, R44 ;  /* 0x0000002c002f7202 */ /* 0x000fe20000000f00 */
[----:B-1----:R-:W-:Y:S01]  /*5df0*/  @P0 FADD.FTZ R50, R43, R48 ;  /* 0x000000302b320221 */ /* 0x002fe20000010000 */
[----:B------:R-:W-:-:S02]  /*5e00*/  MOV R51, R52 ;  /* 0x0000003400337202 */ /* 0x000fc40000000f00 */
[----:B------:R-:W-:Y:S02]  /*5e10*/  MOV R42, R46 ;  /* 0x0000002e002a7202 */ /* 0x000fe40000000f00 */
[----:B------:R-:W-:Y:S01]  /*5e20*/  MOV R43, R50 ;  /* 0x00000032002b7202 */ /* 0x000fe20000000f00 */
[----:B------:R-:W-:Y:S05]  /*5e30*/  BRA `(.L_x_35) ;  /* 0x0000010000007947 */ /* 0x000fea0003800000 */
.L_x_34:
[----:B------:R-:W-:Y:S01]  /*5e40*/  ISETP.NE.AND P0, PT, R101, RZ, PT ;  /* 0x000000ff6500720c */ /* 0x000fe20003f05270 */
[C---:B--2---:R-:W-:Y:S02]  /*5e50*/  FMUL.FTZ R41, R159.reuse, R39 ;  /* 0x000000279f297220 */ /* 0x044fe40000410000 */
[-C--:B------:R-:W-:Y:S02]  /*5e60*/  FMUL.FTZ R48, R159, R38.reuse ;  /* 0x000000269f307220 */ /* 0x080fe40000410000 */
[----:B------:R-:W-:Y:S02]  /*5e70*/  FFMA.FTZ R46, R49, R38, -R41 ;  /* 0x00000026312e7223 */ /* 0x000fe40000010829 */
[----:B------:R-:W-:-:S02]  /*5e80*/  FMUL.FTZ R40, R159, R37 ;  /* 0x000000259f287220 */ /* 0x000fc40000410000 */
[----:B------:R-:W-:Y:S02]  /*5e90*/  FMUL.FTZ R44, R159, R36 ;  /* 0x000000249f2c7220 */ /* 0x000fe40000410000 */
[C---:B------:R-:W-:Y:S02]  /*5ea0*/  FFMA.FTZ R41, R49.reuse, R39, R48 ;  /* 0x0000002731297223 */ /* 0x040fe40000010030 */
[----:B------:R2:W-:Y:S01]  /*5eb0*/  @!P0 STS.128 [0x10e0], R36 ;  /* 0x0010e024ff008388 */ /* 0x0005e20000000c00 */
[----:B0-----:R-:W-:Y:S02]  /*5ec0*/  @!P0 MOV R42, R38 ;  /* 0x00000026002a8202 */ /* 0x001fe40000000f00 */
[-C--:B---3--:R-:W-:Y:S02]  /*5ed0*/  @!P0 MOV R47, R36.reuse ;  /* 0x00000024002f8202 */ /* 0x088fe40000000f00 */
[----:B----4-:R-:W-:Y:S02]  /*5ee0*/  @!P0 MOV R51, R37 ;  /* 0x0000002500338202 */ /* 0x010fe40000000f00 */
[----:B-1----:R-:W-:Y:S01]  /*5ef0*/  @!P0 MOV R43, R39 ;  /* 0x00000027002b8202 */ /* 0x002fe20000000f00 */
[----:B--2---:R-:W-:-:S02]  /*5f00*/  FFMA.FTZ R36, R49, R36, -R40 ;  /* 0x0000002431247223 */ /* 0x004fc40000010828 */
[----:B------:R-:W-:Y:S02]  /*5f10*/  FFMA.FTZ R37, R49, R37, R44 ;  /* 0x0000002531257223 */ /* 0x000fe4000001002c */
[----:B------:R-:W-:Y:S02]  /*5f20*/  FADD.FTZ R38, R45, R46 ;  /* 0x0000002e2d267221 */ /* 0x000fe40000010000 */
[----:B------:R-:W-:Y:S02]  /*5f30*/  FADD.FTZ R39, R56, R41 ;  /* 0x0000002938277221 */ /* 0x000fe40000010000 */
.L_x_35:
[----:B------:R-:W-:Y:S05]  /*5f40*/  BSYNC B0 ;  /* 0x0000000000007941 */ /* 0x000fea0003800000 */
.L_x_33:
[----:B------:R-:W-:Y:S01]  /*5f50*/  BAR.SYNC.DEFER_BLOCKING 0x0 ;  /* 0x0000000000007b1d */ /* 0x000fe20000010000 */
[----:B------:R-:W-:-:S05]  /*5f60*/  ISETP.NE.AND P0, PT, R107, RZ, PT ;  /* 0x000000ff6b00720c */ /* 0x000fca0003f05270 */
[----:B------:R-:W-:Y:S08]  /*5f70*/  BSSY B0, `(.L_x_36) ;  /* 0x0000078000007945 */ /* 0x000ff00003800000 */
[----:B------:R-:W0:Y:S02]  /*5f80*/  @P0 LDS.64 R40, [0x10e8] ;  /* 0x0010e800ff280984 */ /* 0x000e240000000a00 */
[----:B0-----:R-:W-:-:S02]  /*5f90*/  @P0 FMUL.FTZ R44, R41, R51 ;  /* 0x00000033292c0220 */ /* 0x001fc40000410000 */
[C---:B------:R-:W-:Y:S02]  /*5fa0*/  @P0 FMUL.FTZ R46, R40.reuse, R51 ;  /* 0x00000033282e0220 */ /* 0x040fe40000410000 */
[-C--:B------:R-:W-:Y:S02]  /*5fb0*/  @P0 FFMA.FTZ R45, R40, R47.reuse, -R44 ;  /* 0x0000002f282d0223 */ /* 0x080fe4000001082c */
[----:B------:R-:W-:Y:S02]  /*5fc0*/  @P0 FFMA.FTZ R46, R41, R47, R46 ;  /* 0x0000002f292e0223 */ /* 0x000fe4000001002e */
[----:B------:R-:W-:Y:S02]  /*5fd0*/  @P0 FADD.FTZ R42, R42, R45 ;  /* 0x0000002d2a2a0221 */ /* 0x000fe40000010000 */
[----:B------:R-:W-:Y:S01]  /*5fe0*/  @P0 FADD.FTZ R43, R43, R46 ;  /* 0x0000002e2b2b0221 */ /* 0x000fe20000010000 */
[----:B------:R-:W-:Y:S01]  /*5ff0*/  ISETP.NE.AND P0, PT, R107, RZ, PT ;  /* 0x000000ff6b00720c */ /* 0x000fe20003f05270 */
[----:B------:R-:W-:-:S02]  /*6000*/  FMUL.FTZ R40, R113, R42 ;  /* 0x0000002a71287220 */ /* 0x000fc40000410000 */
[-C--:B------:R-:W-:Y:S02]  /*6010*/  FMUL.FTZ R113, R113, R43.reuse ;  /* 0x0000002b71717220 */ /* 0x080fe40000410000 */
[C---:B------:R-:W-:Y:S02]  /*6020*/  FFMA.FTZ R40, R112.reuse, R43, R40 ;  /* 0x0000002b70287223 */ /* 0x040fe40000010028 */
[----:B------:R-:W-:Y:S02]  /*6030*/  FFMA.FTZ R112, R112, R42, -R113 ;  /* 0x0000002a70707223 */ /* 0x000fe40000010871 */
[----:B------:R-:W-:Y:S02]  /*6040*/  FADD.FTZ R42, RZ, R40 ;  /* 0x00000028ff2a7221 */ /* 0x000fe40000010000 */
[----:B------:R-:W-:Y:S02]  /*6050*/  FADD.FTZ R111, R111, R112 ;  /* 0x000000706f6f7221 */ /* 0x000fe40000010000 */
[----:B------:R-:W-:-:S02]  /*6060*/  FMUL.FTZ R40, R110, R42 ;  /* 0x0000002a6e287220 */ /* 0x000fc40000410000 */
[-C--:B------:R-:W-:Y:S02]  /*6070*/  FMUL.FTZ R110, R110, R111.reuse ;  /* 0x0000006f6e6e7220 */ /* 0x080fe40000410000 */
[C---:B------:R-:W-:Y:S02]  /*6080*/  FFMA.FTZ R43, R109.reuse, R111, -R40 ;  /* 0x0000006f6d2b7223 */ /* 0x040fe40000010828 */
[----:B------:R-:W-:Y:S02]  /*6090*/  FFMA.FTZ R44, R109, R42, R110 ;  /* 0x0000002a6d2c7223 */ /* 0x000fe4000001006e */
[----:B------:R-:W-:Y:S02]  /*60a0*/  FADD.FTZ R43, R108, R43 ;  /* 0x0000002b6c2b7221 */ /* 0x000fe40000010000 */
[----:B------:R-:W-:Y:S02]  /*60b0*/  FADD.FTZ R44, RZ, R44 ;  /* 0x0000002cff2c7221 */ /* 0x000fe40000010000 */
        /* <DEDUP_REMOVED lines=82> */
[----:B------:R-:W-:Y:S01]  /*65e0*/  FADD.FTZ R141, R141, R40 ;  /* 0x000000288d8d7221 */ /* 0x000fe20000010000 */
[----:B------:R-:W-:Y:S05]  /*65f0*/  @P0 BRA `(.L_x_37) ;  /* 0x000000f000000947 */ /* 0x000fea0003800000 */
[----:B------:R-:W0:Y:S01]  /*6600*/  S2UR UR6, SR_CTAID.Y ;  /* 0x00000000000679c3 */ /* 0x000e220000002600 */
[----:B------:R1:W-:Y:S07]  /*6610*/  STS.128 [R0.X16+0x10f0], R36 ;  /* 0x0010f02400007388 */ /* 0x0003ee000000cc00 */
[----:B------:R-:W2:Y:S01]  /*6620*/  S2UR UR7, SR_CTAID.X ;  /* 0x00000000000779c3 */ /* 0x000ea20000002500 */
[----:B0-----:R-:W-:-:S02]  /*6630*/  MOV R105, UR6 ;  /* 0x0000000600697c02 */ /* 0x001fc40008000f00 */
[----:B--2---:R-:W-:-:S05]  /*6640*/  MOV R100, UR7 ;  /* 0x0000000700647c02 */ /* 0x004fca0008000f00 */
[----:B------:R-:W-:-:S04]  /*6650*/  IMAD R40, R100, c[0x0][0x164], R105 ;  /* 0x0000590064287a24 */ /* 0x000fc800078e0269 */
[----:B------:R-:W-:-:S04]  /*6660*/  IMAD R40, R40, c[0x0][0x174], RZ ;  /* 0x00005d0028287a24 */ /* 0x000fc800078e02ff */
[----:B------:R-:W-:Y:S02]  /*6670*/  IMAD R41, R40, c[0x0][0x16c], RZ ;  /* 0x00005b0028297a24 */ /* 0x000fe400078e02ff */
[----:B------:R-:W-:-:S03]  /*6680*/  IMAD R40, R97, c[0x0][0x16c], R0 ;  /* 0x00005b0061287a24 */ /* 0x000fc600078e0200 */
[----:B------:R-:W-:Y:S02]  /*6690*/  SHF.R.S32.HI R59, RZ, 0x1f, R41 ;  /* 0x0000001fff3b7819 */ /* 0x000fe40000011429 */
[----:B------:R-:W-:-:S04]  /*66a0*/  IADD3 R41, P0, R40, R41, RZ ;  /* 0x0000002928297210 */ /* 0x000fc80007f1e0ff */
[----:B------:R-:W-:Y:S02]  /*66b0*/  LEA.HI.X.SX32 R118, R40, R59, 0x1, P0 ;  /* 0x0000003b28767211 */ /* 0x000fe400000f0eff */
[----:B------:R-:W-:-:S04]  /*66c0*/  LEA R40, P0, R41, c[0x0][0x260], 0x4 ;  /* 0x0000980029287a11 */ /* 0x000fc800078020ff */
[----:B------:R-:W-:-:S05]  /*66d0*/  LEA.HI.X R41, R41, c[0x0][0x264], R118, 0x4, P0 ;  /* 0x0000990029297a11 */ /* 0x000fca00000f2476 */
[----:B------:R1:W-:Y:S04]  /*66e0*/  STG.E.128 [R40.64], R36 ;  /* 0x0000002428007986 */ /* 0x0003e8000c101d04 */
.L_x_37:
[----:B------:R-:W-:Y:S05]  /*66f0*/  BSYNC B0 ;  /* 0x0000000000007941 */ /* 0x000fea0003800000 */
.L_x_36:
[----:B-1----:R-:W-:Y:S01]  /*6700*/  IADD3 R0, R0, 0x1, RZ ;  /* 0x0000000100007810 */ /* 0x002fe20007ffe0ff */
[----:B------:R-:W-:Y:S02]  /*6710*/  FADD.FTZ R38, RZ, R143 ;  /* 0x0000008fff267221 */ /* 0x000fe40000010000 */
[C---:B------:R-:W-:Y:S01]  /*6720*/  FMUL.FTZ R42, R157.reuse, R42 ;  /* 0x0000002a9d2a7220 */ /* 0x040fe20000410000 */
[----:B------:R-:W-:Y:S01]  /*6730*/  ISETP.GE.AND P0, PT, R0, c[0x0][0x16c], PT ;  /* 0x00005b0000007a0c */ /* 0x000fe20003f06270 */
[C---:B------:R-:W-:Y:S02]  /*6740*/  FMUL.FTZ R44, R157.reuse, R44 ;  /* 0x0000002c9d2c7220 */ /* 0x040fe40000410000 */
[C---:B------:R-:W-:Y:S02]  /*6750*/  FMUL.FTZ R46, R157.reuse, R46 ;  /* 0x0000002e9d2e7220 */ /* 0x040fe40000410000 */
[C---:B------:R-:W-:Y:S02]  /*6760*/  FMUL.FTZ R48, R157.reuse, R48 ;  /* 0x000000309d307220 */ /* 0x040fe40000410000 */
[----:B------:R-:W-:-:S02]  /*6770*/  FMUL.FTZ R50, R157, R50 ;  /* 0x000000329d327220 */ /* 0x000fc40000410000 */
[C---:B------:R-:W-:Y:S02]  /*6780*/  FMUL.FTZ R52, R157.reuse, R52 ;  /* 0x000000349d347220 */ /* 0x040fe40000410000 */
[C---:B------:R-:W-:Y:S02]  /*6790*/  FMUL.FTZ R54, R157.reuse, R54 ;  /* 0x000000369d367220 */ /* 0x040fe40000410000 */
        /* <DEDUP_REMOVED lines=8> */
[----:B------:R-:W-:Y:S02]  /*6820*/  FMUL.FTZ R157, R157, R38 ;  /* 0x000000269d9d7220 */ /* 0x000fe40000410000 */
[----:B------:R-:W-:-:S02]  /*6830*/  FFMA.FTZ R42, R156, R111, -R42 ;  /* 0x0000006f9c2a7223 */ /* 0x000fc4000001082a */
[C---:B------:R-:W-:Y:S02]  /*6840*/  FFMA.FTZ R43, R156.reuse, R43, -R44 ;  /* 0x0000002b9c2b7223 */ /* 0x040fe4000001082c */
[C---:B------:R-:W-:Y:S02]  /*6850*/  FFMA.FTZ R46, R156.reuse, R45, -R46 ;  /* 0x0000002d9c2e7223 */ /* 0x040fe4000001082e */
[C---:B------:R-:W-:Y:S02]  /*6860*/  FFMA.FTZ R117, R156.reuse, R117, -R48 ;  /* 0x000000759c757223 */ /* 0x040fe40000010830 */
[C---:B------:R-:W-:Y:S02]  /*6870*/  FFMA.FTZ R50, R156.reuse, R47, -R50 ;  /* 0x0000002f9c327223 */ /* 0x040fe40000010832 */
[C---:B------:R-:W-:Y:S02]  /*6880*/  FFMA.FTZ R123, R156.reuse, R123, -R52 ;  /* 0x0000007b9c7b7223 */ /* 0x040fe40000010834 */
        /* <DEDUP_REMOVED lines=9> */
[----:B------:R-:W-:Y:S02]  /*6920*/  FFMA.FTZ R157, R156, R141, -R157 ;  /* 0x0000008d9c9d7223 */ /* 0x000fe4000001089d */
[----:B------:R-:W-:Y:S02]  /*6930*/  FFMA.FTZ R17, R42, 2, R17 ;  /* 0x400000002a117823 */ /* 0x000fe40000010011 */
[----:B------:R-:W-:Y:S02]  /*6940*/  FFMA.FTZ R16, R43, 2, R16 ;  /* 0x400000002b107823 */ /* 0x000fe40000010010 */
[----:B------:R-:W-:-:S02]  /*6950*/  FFMA.FTZ R15, R46, 2, R15 ;  /* 0x400000002e0f7823 */ /* 0x000fc4000001000f */
[----:B------:R-:W-:Y:S02]  /*6960*/  FFMA.FTZ R14, R117, 2, R14 ;  /* 0x40000000750e7823 */ /* 0x000fe4000001000e */
[----:B------:R-:W-:Y:S02]  /*6970*/  FFMA.FTZ R13, R50, 2, R13 ;  /* 0x40000000320d7823 */ /* 0x000fe4000001000d */
[----:B------:R-:W-:Y:S02]  /*6980*/  FFMA.FTZ R12, R123, 2, R12 ;  /* 0x400000007b0c7823 */ /* 0x000fe4000001000c */
        /* <DEDUP_REMOVED lines=9> */
[----:B------:R-:W-:Y:S01]  /*6a20*/  FFMA.FTZ R2, R157, 2, R2 ;  /* 0x400000009d027823 */ /* 0x000fe20000010002 */
[----:B------:R-:W-:Y:S01]  /*6a30*/  @P0 CALL.REL.NOINC `(.L_x_32) ;  /* 0x0000001000000944 */ /* 0x000fe20003c00000 */
[----:B------:R-:W-:Y:S05]  /*6a40*/  BRA `(.L_x_38) ;  /* 0xffffd00000007947 */ /* 0x000fea000383ffff */
.L_x_32:
[----:B------:R-:W-:Y:S01]  /*6a50*/  BAR.SYNC.DEFER_BLOCKING 0x0 ;  /* 0x0000000000007b1d */ /* 0x000fe20000010000 */
[----:B------:R-:W-:Y:S02]  /*6a60*/  F2FP.BF16.PACK_AB R16, R16, R17 ;  /* 0x000000111010723e */ /* 0x000fe400000010ff */
[----:B------:R-:W-:Y:S02]  /*6a70*/  F2FP.BF16.PACK_AB R14, R14, R15 ;  /* 0x0000000f0e0e723e */ /* 0x000fe400000010ff */
[----:B------:R-:W-:Y:S01]  /*6a80*/  PRMT R37, R16, 0x7632, R37 ;  /* 0x0000763210257816 */ /* 0x000fe20000000025 */
[----:B------:R-:W-:Y:S01]  /*6a90*/  BSSY B0, `(.L_x_39) ;  /* 0x0000046000007945 */ /* 0x000fe20003800000 */
[----:B------:R-:W-:Y:S02]  /*6aa0*/  PRMT R0, R14, 0x7632, R0 ;  /* 0x000076320e007816 */ /* 0x000fe40000000000 */
[----:B------:R-:W-:-:S02]  /*6ab0*/  ISETP.NE.AND P0, PT, R107, RZ, PT ;  /* 0x000000ff6b00720c */ /* 0x000fc40003f05270 */
[----:B------:R-:W-:Y:S02]  /*6ac0*/  F2FP.BF16.PACK_AB R12, R12, R13 ;  /* 0x0000000d0c0c723e */ /* 0x000fe400000010ff */
[----:B------:R-:W-:Y:S02]  /*6ad0*/  F2FP.BF16.PACK_AB R10, R10, R11 ;  /* 0x0000000b0a0a723e */ /* 0x000fe400000010ff */
[----:B------:R-:W-:Y:S02]  /*6ae0*/  F2FP.BF16.PACK_AB R8, R8, R9 ;  /* 0x000000090808723e */ /* 0x000fe400000010ff */
[----:B------:R-:W-:Y:S02]  /*6af0*/  F2FP.BF16.PACK_AB R6, R6, R7 ;  /* 0x000000070606723e */ /* 0x000fe400000010ff */
[----:B------:R-:W-:Y:S02]  /*6b00*/  F2FP.BF16.PACK_AB R4, R4, R5 ;  /* 0x000000050404723e */ /* 0x000fe400000010ff */
[----:B------:R-:W-:-:S02]  /*6b10*/  F2FP.BF16.PACK_AB R2, R2, R3 ;  /* 0x000000030202723e */ /* 0x000fc400000010ff */
[----:B------:R-:W-:Y:S01]  /*6b20*/  PRMT R13, R12, 0x7632, R13 ;  /* 0x000076320c0d7816 */ /* 0x000fe2000000000d */
[----:B------:R0:W-:Y:S01]  /*6b30*/  STS.U16 [R74+0x2], R37 ;  /* 0x000002254a007388 */ /* 0x0001e20000000400 */
[----:B------:R-:W-:Y:S02]  /*6b40*/  PRMT R7, R8, 0x7632, R7 ;  /* 0x0000763208077816 */ /* 0x000fe40000000007 */
[----:B------:R-:W-:Y:S01]  /*6b50*/  PRMT R3, R4, 0x7632, R3 ;  /* 0x0000763204037816 */ /* 0x000fe20000000003 */
[----:B------:R1:W-:Y:S01]  /*6b60*/  STS.U16 [R74+0x6], R0 ;  /* 0x000006004a007388 */ /* 0x0003e20000000400 */
[----:B------:R-:W-:-:S03]  /*6b70*/  PRMT R5, R2, 0x7632, R5 ;  /* 0x0000763202057816 */ /* 0x000fc60000000005 */
[----:B------:R-:W-:Y:S01]  /*6b80*/  STS.U16 [R74], R16 ;  /* 0x000000104a007388 */ /* 0x000fe20000000400 */
[----:B0-----:R-:W-:-:S03]  /*6b90*/  PRMT R37, R10, 0x7632, R37 ;  /* 0x000076320a257816 */ /* 0x001fc60000000025 */
[----:B------:R-:W-:Y:S01]  /*6ba0*/  STS.U16 [R74+0x4], R14 ;  /* 0x0000040e4a007388 */ /* 0x000fe20000000400 */
[----:B-1----:R-:W-:-:S03]  /*6bb0*/  PRMT R0, R6, 0x7632, R0 ;  /* 0x0000763206007816 */ /* 0x002fc60000000000 */
[----:B------:R-:W-:Y:S04]  /*6bc0*/  STS.U16 [R74+0x8], R12 ;  /* 0x0000080c4a007388 */ /* 0x000fe80000000400 */
[----:B------:R-:W-:Y:S04]  /*6bd0*/  STS.U16 [R74+0xa], R13 ;  /* 0x00000a0d4a007388 */ /* 0x000fe80000000400 */
[----:B------:R-:W-:Y:S04]  /*6be0*/  STS.U16 [R74+0xc], R10 ;  /* 0x00000c0a4a007388 */ /* 0x000fe80000000400 */
[----:B------:R-:W-:Y:S04]  /*6bf0*/  STS.U16 [R74+0xe], R37 ;  /* 0x00000e254a007388 */ /* 0x000fe80000000400 */
[----:B------:R0:W-:Y:S04]  /*6c00*/  STS.U16 [R74+0x10], R8 ;  /* 0x000010084a007388 */ /* 0x0001e80000000400 */
[----:B------:R-:W-:Y:S04]  /*6c10*/  STS.U16 [R74+0x12], R7 ;  /* 0x000012074a007388 */ /* 0x000fe80000000400 */
[----:B------:R-:W-:Y:S01]  /*6c20*/  STS.U16 [R74+0x14], R6 ;  /* 0x000014064a007388 */ /* 0x000fe20000000400 */
[----:B0-----:R-:W-:-:S03]  /*6c30*/  SHF.R.S32.HI R8, RZ, 0x1f, R95 ;  /* 0x0000001fff087819 */ /* 0x001fc6000001145f */
[----:B------:R-:W-:Y:S04]  /*6c40*/  STS.U16 [R74+0x16], R0 ;  /* 0x000016004a007388 */ /* 0x000fe80000000400 */
[----:B------:R-:W-:Y:S04]  /*6c50*/  STS.U16 [R74+0x18], R4 ;  /* 0x000018044a007388 */ /* 0x000fe80000000400 */
[----:B------:R-:W-:Y:S04]  /*6c60*/  STS.U16 [R74+0x1a], R3 ;  /* 0x00001a034a007388 */ /* 0x000fe80000000400 */
[----:B------:R0:W-:Y:S04]  /*6c70*/  STS.U16 [R74+0x1c], R2 ;  /* 0x00001c024a007388 */ /* 0x0001e80000000400 */
[----:B------:R1:W-:Y:S01]  /*6c80*/  STS.U16 [R74+0x1e], R5 ;  /* 0x00001e054a007388 */ /* 0x0003e20000000400 */
[----:B------:R-:W-:-:S06]  /*6c90*/  NOP ;  /* 0x0000000000007918 */ /* 0x000fcc0000000000 */
[----:B------:R-:W-:Y:S01]  /*6ca0*/  LDS.U16 R9, [R90] ;  /* 0x000000005a097984 */ /* 0x000fe20000000400 */
[----:B0-----:R-:W-:-:S03]  /*6cb0*/  IMAD.WIDE.U32 R2, R100, c[0x0][0x200], RZ ;  /* 0x0000800064027a25 */ /* 0x001fc600078e00ff */
[----:B------:R-:W-:Y:S01]  /*6cc0*/  LDS.U16 R89, [R89+0x40] ;  /* 0x0000400059597984 */ /* 0x000fe20000000400 */
[----:B-1----:R-:W-:-:S03]  /*6cd0*/  IMAD R5, R98, c[0x0][0x200], RZ ;  /* 0x0000800062057a24 */ /* 0x002fc600078e02ff */
[----:B------:R-:W-:Y:S01]  /*6ce0*/  LDS.U16 R11, [R88+0x80] ;  /* 0x00008000580b7984 */ /* 0x000fe20000000400 */
[----:B------:R-:W-:-:S03]  /*6cf0*/  IMAD R7, R100, c[0x0][0x204], R5 ;  /* 0x0000810064077a24 */ /* 0x000fc600078e0205 */
[----:B------:R-:W-:Y:S02]  /*6d00*/  LDS.U16 R87, [R87+0xc0] ;  /* 0x0000c00057577984 */ /* 0x000fe40000000400 */
[----:B------:R-:W-:Y:S02]  /*6d10*/  IADD3 R25, R3, R7, RZ ;  /* 0x0000000703197210 */ /* 0x000fe40007ffe0ff */
        /* <DEDUP_REMOVED lines=12> */
[----:B------:R-:W-:Y:S04]  /*6de0*/  @!P0 STS [0x1080], R106 ;  /* 0x0010806aff008388 */ /* 0x000fe80000000800 */
[----:B------:R-:W-:Y:S06]  /*6df0*/  BAR.SYNC.DEFER_BLOCKING 0x0 ;  /* 0x0000000000007b1d */ /* 0x000fec0000010000 */
[----:B------:R-:W0:Y:S02]  /*6e00*/  LDS R0, [0x1080] ;  /* 0x00108000ff007984 */ /* 0x000e240000000800 */
[----:B0-----:R-:W-:-:S13]  /*6e10*/  ISETP.GE.AND P0, PT, R95, R0, PT ;  /* 0x000000005f00720c */ /* 0x001fda0003f06270 */
[----:B------:R-:W-:Y:S05]  /*6e20*/  @P0 BRA `(.L_x_40) ;  /* 0x000000c000000947 */ /* 0x000fea0003800000 */
[----:B------:R-:W-:-:S04]  /*6e30*/  SHF.L.U32 R6, R97, 0xb, RZ ;  /* 0x0000000b61067819 */ /* 0x000fc800000006ff */
[----:B------:R-:W-:-:S04]  /*6e40*/  IADD3 R4, P0, R95, R6, RZ ;  /* 0x000000065f047210 */ /* 0x000fc80007f1e0ff */
[----:B------:R-:W-:Y:S01]  /*6e50*/  LEA.HI.X.SX32 R5, R6, R8, 0x1, P0 ;  /* 0x0000000806057211 */ /* 0x000fe200000f0eff */
[----:B------:R-:W-:-:S04]  /*6e60*/  IMAD R6, R104, c[0x0][0x208], RZ ;  /* 0x0000820068067a24 */ /* 0x000fc800078e02ff */
[----:B------:R-:W-:-:S05]  /*6e70*/  IMAD.WIDE.U32 R4, R100, c[0x0][0x200], R4 ;  /* 0x0000800064047a25 */ /* 0x000fca00078e0004 */
[----:B------:R-:W-:Y:S01]  /*6e80*/  IADD3 R5, R7, R5, RZ ;  /* 0x0000000507057210 */ /* 0x000fe20007ffe0ff */
[----:B------:R-:W-:-:S04]  /*6e90*/  IMAD R7, R105, c[0x0][0x20c], R6 ;  /* 0x0000830069077a24 */ /* 0x000fc800078e0206 */
[----:B------:R-:W-:-:S05]  /*6ea0*/  IMAD.WIDE.U32 R4, R105, c[0x0][0x208], R4 ;  /* 0x0000820069047a25 */ /* 0x000fca00078e0004 */
[----:B------:R-:W-:Y:S02]  /*6eb0*/  IADD3 R5, R5, R7, RZ ;  /* 0x0000000705057210 */ /* 0x000fe40007ffe0ff */
[----:B------:R-:W-:-:S04]  /*6ec0*/  LEA R6, P0, R4, c[0x0][0x258], 0x1 ;  /* 0x0000960004067a11 */ /* 0x000fc800078008ff */
[----:B------:R-:W-:-:S05]  /*6ed0*/  LEA.HI.X R7, R4, c[0x0][0x25c], R5, 0x1, P0 ;  /* 0x0000970004077a11 */ /* 0x000fca00000f0c05 */
[----:B------:R0:W-:Y:S04]  /*6ee0*/  STG.E.U16 [R6.64], R9 ;  /* 0x0000000906007986 */ /* 0x0001e8000c101504 */
.L_x_40:
[----:B------:R-:W-:Y:S05]  /*6ef0*/  BSYNC B0 ;  /* 0x0000000000007941 */ /* 0x000fea0003800000 */
.L_x_39:
[----:B------:R-:W-:Y:S01]  /*6f00*/  MOV R3, R25 ;  /* 0x0000001900037202 */ /* 0x000fe20000000f00 */
[----:B------:R-:W-:Y:S01]  /*6f10*/  IMAD R4, R104, c[0x0][0x208], RZ ;  /* 0x0000820068047a24 */ /* 0x000fe200078e02ff */
[C-C-:B------:R-:W-:Y:S02]  /*6f20*/  LOP3.LUT R5, R96.reuse, 0x20, R99.reuse, 0xfe, !PT ;  /* 0x0000002060057812 */ /* 0x140fe400078efe63 */
[----:B0-----:R-:W-:Y:S01]  /*6f30*/  LOP3.LUT R7, R96, 0x40, R99, 0xfe, !PT ;  /* 0x0000004060077812 */ /* 0x001fe200078efe63 */
[----:B------:R-:W-:Y:S01]  /*6f40*/  IMAD.WIDE.U32 R2, R105, c[0x0][0x208], R2 ;  /* 0x0000820069027a25 */ /* 0x000fe200078e0002 */
[-C--:B------:R-:W-:Y:S02]  /*6f50*/  ISETP.GE.AND P3, PT, R5, R0.reuse, PT ;  /* 0x000000000500720c */ /* 0x080fe40003f66270 */
[----:B------:R-:W-:Y:S01]  /*6f60*/  SHF.L.U32 R5, R97, 0xb, RZ ;  /* 0x0000000b61057819 */ /* 0x000fe200000006ff */
[----:B------:R-:W-:Y:S01]  /*6f70*/  IMAD R6, R105, c[0x0][0x20c], R4 ;  /* 0x0000830069067a24 */ /* 0x000fe200078e0204 */
[----:B------:R-:W-:-:S02]  /*6f80*/  ISETP.GE.AND P4, PT, R7, R0, PT ;  /* 0x000000000700720c */ /* 0x000fc40003f86270 */
[----:B------:R-:W-:Y:S02]  /*6f90*/  SHF.R.S32.HI R7, RZ, 0x1f, R5 ;  /* 0x0000001fff077819 */ /* 0x000fe40000011405 */
[----:B------:R-:W-:Y:S02]  /*6fa0*/  IADD3 R4, P1, R5, R2, RZ ;  /* 0x0000000205047210 */ /* 0x000fe40007f3e0ff */
[C---:B------:R-:W-:Y:S02]  /*6fb0*/  LEA R5, P0, R95.reuse, c[0x0][0x258], 0x1 ;  /* 0x000096005f057a11 */ /* 0x040fe400078008ff */
[----:B------:R-:W-:Y:S02]  /*6fc0*/  LOP3.LUT R25, R96, 0x80, R99, 0xfe, !PT ;  /* 0x0000008060197812 */ /* 0x000fe400078efe63 */
[----:B------:R-:W-:Y:S02]  /*6fd0*/  LEA.HI.X R8, R95, c[0x0][0x25c], R8, 0x1, P0 ;  /* 0x000097005f087a11 */ /* 0x000fe400000f0c08 */
[----:B------:R-:W-:-:S02]  /*6fe0*/  IADD3.X R3, R7, R6, R3, P1, !PT ;  /* 0x0000000607037210 */ /* 0x000fc40000ffe403 */
[----:B------:R-:W-:Y:S02]  /*6ff0*/  LEA R2, P0, R4, R5, 0x1 ;  /* 0x0000000504027211 */ /* 0x000fe400078008ff */
[----:B------:R-:W-:Y:S02]  /*7000*/  ISETP.GE.AND P6, PT, R25, R0, PT ;  /* 0x000000001900720c */ /* 0x000fe40003fc6270 */
[C-C-:B------:R-:W-:Y:S02]  /*7010*/  LOP3.LUT R7, R96.reuse, 0xc0, R99.reuse, 0xfe, !PT ;  /* 0x000000c060077812 */ /* 0x140fe400078efe63 */
[----:B------:R-:W-:Y:S02]  /*7020*/  LOP3.LUT R5, R96, 0xa0, R99, 0xfe, !PT ;  /* 0x000000a060057812 */ /* 0x000fe400078efe63 */
[----:B------:R-:W-:Y:S02]  /*7030*/  LEA.HI.X R3, R4, R8, R3, 0x1, P0 ;  /* 0x0000000804037211 */ /* 0x000fe400000f0c03 */
[----:B------:R-:W-:-:S02]  /*7040*/  ISETP.GE.AND P1, PT, R7, R0, PT ;  /* 0x000000000700720c */ /* 0x000fc40003f26270 */
[C-C-:B------:R-:W-:Y:S01]  /*7050*/  LOP3.LUT R9, R96.reuse, 0x60, R99.reuse, 0xfe, !PT ;  /* 0x0000006060097812 */ /* 0x140fe200078efe63 */
[----:B------:R0:W-:Y:S01]  /*7060*/  @!P4 STG.E.U16 [R2.64+0x80], R11 ;  /* 0x0000800b0200c986 */ /* 0x0001e2000c101504 */
[-C--:B------:R-:W-:Y:S02]  /*7070*/  ISETP.GE.AND P0, PT, R5, R0.reuse, PT ;  /* 0x000000000500720c */ /* 0x080fe40003f06270 */
[C-C-:B------:R-:W-:Y:S01]  /*7080*/  LOP3.LUT R7, R96.reuse, 0x120, R99.reuse, 0xfe, !PT ;  /* 0x0000012060077812 */ /* 0x140fe200078efe63 */
[----:B------:R0:W-:Y:S01]  /*7090*/  @!P3 STG.E.U16 [R2.64+0x40], R89 ;  /* 0x000040590200b986 */ /* 0x0001e2000c101504 */
[----:B------:R-:W-:Y:S02]  /*70a0*/  LOP3.LUT R5, R96, 0x100, R99, 0xfe, !PT ;  /* 0x0000010060057812 */ /* 0x000fe400078efe63 */
[-C--:B------:R-:W-:Y:S01]  /*70b0*/  ISETP.GE.AND P5, PT, R9, R0.reuse, PT ;  /* 0x000000000900720c */ /* 0x080fe20003fa6270 */
[----:B------:R0:W-:Y:S01]  /*70c0*/  @!P6 STG.E.U16 [R2.64+0x100], R13 ;  /* 0x0001000d0200e986 */ /* 0x0001e2000c101504 */
[----:B------:R-:W-:-:S02]  /*70d0*/  ISETP.GE.AND P4, PT, R7, R0, PT ;  /* 0x000000000700720c */ /* 0x000fc40003f86270 */
[-C--:B------:R-:W-:Y:S01]  /*70e0*/  ISETP.GE.AND P3, PT, R5, R0.reuse, PT ;  /* 0x000000000500720c */ /* 0x080fe20003f66270 */
[----:B------:R0:W-:Y:S01]  /*70f0*/  @!P1 STG.E.U16 [R2.64+0x180], R15 ;  /* 0x0001800f02009986 */ /* 0x0001e2000c101504 */
[C-C-:B------:R-:W-:Y:S02]  /*7100*/  LOP3.LUT R7, R96.reuse, 0x160, R99.reuse, 0xfe, !PT ;  /* 0x0000016060077812 */ /* 0x140fe400078efe63 */
[C-C-:B------:R-:W-:Y:S01]  /*7110*/  LOP3.LUT R5, R96.reuse, 0x140, R99.reuse, 0xfe, !PT ;  /* 0x0000014060057812 */ /* 0x140fe200078efe63 */
[----:B------:R0:W-:Y:S01]  /*7120*/  @!P0 STG.E.U16 [R2.64+0x140], R85 ;  /* 0x0001405502008986 */ /* 0x0001e2000c101504 */
[----:B------:R-:W-:Y:S02]  /*7130*/  ISETP.GE.AND P6, PT, R7, R0, PT ;  /* 0x000000000700720c */ /* 0x000fe40003fc6270 */
[C-C-:B------:R-:W-:Y:S01]  /*7140*/  LOP3.LUT R7, R96.reuse, 0x1a0, R99.reuse, 0xfe, !PT ;  /* 0x000001a060077812 */ /* 0x140fe200078efe63 */
[----:B------:R0:W-:Y:S01]  /*7150*/  @!P5 STG.E.U16 [R2.64+0xc0], R87 ;  /* 0x0000c0570200d986 */ /* 0x0001e2000c101504 */
[----:B------:R-:W-:-:S02]  /*7160*/  LOP3.LUT R9, R96, 0xe0, R99, 0xfe, !PT ;  /* 0x000000e060097812 */ /* 0x000fc400078efe63 */
[-C--:B------:R-:W-:Y:S01]  /*7170*/  ISETP.GE.AND P1, PT, R7, R0.reuse, PT ;  /* 0x000000000700720c */ /* 0x080fe20003f26270 */
[----:B------:R0:W-:Y:S01]  /*7180*/  @!P3 STG.E.U16 [R2.64+0x200], R17 ;  /* 0x000200110200b986 */ /* 0x0001e2000c101504 */
[C-C-:B------:R-:W-:Y:S02]  /*7190*/  LOP3.LUT R7, R96.reuse, 0x1e0, R99.reuse, 0xfe, !PT ;  /* 0x000001e060077812 */ /* 0x140fe400078efe63 */
[-C--:B------:R-:W-:Y:S01]  /*71a0*/  ISETP.GE.AND P5, PT, R5, R0.reuse, PT ;  /* 0x000000000500720c */ /* 0x080fe20003fa6270 */
[----:B------:R0:W-:Y:S01]  /*71b0*/  @!P4 STG.E.U16 [R2.64+0x240], R81 ;  /* 0x000240510200c986 */ /* 0x0001e2000c101504 */
[----:B------:R-:W-:Y:S02]  /*71c0*/  LOP3.LUT R5, R96, 0x180, R99, 0xfe, !PT ;  /* 0x0000018060057812 */ /* 0x000fe400078efe63 */
[-C--:B------:R-:W-:Y:S01]  /*71d0*/  ISETP.GE.AND P3, PT, R7, R0.reuse, PT ;  /* 0x000000000700720c */ /* 0x080fe20003f66270 */
[----:B------:R0:W-:Y:S01]  /*71e0*/  @!P6 STG.E.U16 [R2.64+0x2c0], R79 ;  /* 0x0002c04f0200e986 */ /* 0x0001e2000c101504 */
[----:B------:R-:W-:-:S02]  /*71f0*/  ISETP.GE.AND P2, PT, R9, R0, PT ;  /* 0x000000000900720c */ /* 0x000fc40003f46270 */
[----:B------:R-:W-:Y:S01]  /*7200*/  ISETP.GE.AND P0, PT, R5, R0, PT ;  /* 0x000000000500720c */ /* 0x000fe20003f06270 */
[----:B------:R0:W-:Y:S01]  /*7210*/  @!P1 STG.E.U16 [R2.64+0x340], R77 ;  /* 0x0003404d02009986 */ /* 0x0001e2000c101504 */
[----:B------:R-:W-:Y:S02]  /*7220*/  LOP3.LUT R5, R96, 0x1c0, R99, 0xfe, !PT ;  /* 0x000001c060057812 */ /* 0x000fe400078efe63 */
[----:B------:R-:W-:Y:S01]  /*7230*/  IADD3 R97, R97, 0x1, RZ ;  /* 0x0000000161617810 */ /* 0x000fe20007ffe0ff */
[----:B------:R0:W-:Y:S01]  /*7240*/  @!P5 STG.E.U16 [R2.64+0x280], R19 ;  /* 0x000280130200d986 */ /* 0x0001e2000c101504 */
[----:B------:R-:W-:-:S03]  /*7250*/  IADD3 R92, P1, R92, 0x1000, RZ ;  /* 0x000010005c5c7810 */ /* 0x000fc60007f3e0ff */
[----:B------:R0:W-:Y:S01]  /*7260*/  @!P3 STG.E.U16 [R2.64+0x3c0], R75 ;  /* 0x0003c04b0200b986 */ /* 0x0001e2000c101504 */
[----:B------:R-:W-:-:S03]  /*7270*/  IADD3.X R91, RZ, R91, RZ, P1, !PT ;  /* 0x0000005bff5b7210 */ /* 0x000fc60000ffe4ff */
[----:B------:R0:W-:Y:S01]  /*7280*/  @!P2 STG.E.U16 [R2.64+0x1c0], R83 ;  /* 0x0001c0530200a986 */ /* 0x0001e2000c101504 */
[----:B------:R-:W-:-:S03]  /*7290*/  ISETP.GE.AND P2, PT, R5, R0, PT ;  /* 0x000000000500720c */ /* 0x000fc60003f46270 */
[----:B------:R0:W-:Y:S01]  /*72a0*/  @!P0 STG.E.U16 [R2.64+0x300], R21 ;  /* 0x0003001502008986 */ /* 0x0001e2000c101504 */
[----:B------:R-:W-:-:S09]  /*72b0*/  ISETP.GE.AND P0, PT, R97, c[0x0][0x174], PT ;  /* 0x00005d0061007a0c */ /* 0x000fd20003f06270 */
[----:B------:R0:W-:Y:S01]  /*72c0*/  @!P2 STG.E.U16 [R2.64+0x380], R23 ;  /* 0x000380170200a986 */ /* 0x0001e2000c101504 */
[----:B------:R-:W-:-:S04]  /*72d0*/  IADD3 R94, P2, R94, 0x1000, RZ ;  /* 0x000010005e5e7810 */ /* 0x000fc80007f5e0ff */
[----:B------:R-:W-:Y:S01]  /*72e0*/  IADD3.X R93, RZ, R93, RZ, P2, !PT ;  /* 0x0000005dff5d7210 */ /* 0x000fe200017fe4ff */
[----:B------:R-:W-:Y:S01]  /*72f0*/  @P0 CALL.REL.NOINC `(.L_x_41) ;  /* 0x0000001000000944 */ /* 0x000fe20003c00000 */
[----:B------:R-:W-:Y:S05]  /*7300*/  BRA `(.L_x_42) ;  /* 0xffff900000007947 */ /* 0x000fea000383ffff */
.L_x_41:
[----:B------:R-:W-:Y:S05]  /*7310*/  EXIT ;  /* 0x000000000000794d */ /* 0x000fea0003800000 */
.L_x_43:
[----:B------:R-:W-:-:S00]  /*7320*/  BRA `(.L_x_43) ;  /* 0xfffffff000007947 */ /* 0x000fc0000383ffff */
[----:B------:R-:W-:-:S00]  /*7330*/  NOP ;  /* 0x0000000000007918 */ /* 0x000fc00000000000 */
        /* <DEDUP_REMOVED lines=12> */
.L_x_5320:


//--------------------- .text._Z25selective_scan_fwd_kernelI32Selective_Scan_fwd_kernel_traitsILi128ELi16ELi1ELb0ELb0ELb0ELb1EN3c108BFloat16ENS1_7complexIfEEEEv13SSMParamsBase --------------------------
	.section	.text._Z25selective_scan_fwd_kernelI32Selective_Scan_fwd_kernel_traitsILi128ELi16ELi1ELb0ELb0ELb0ELb1EN3c108BFloat16ENS1_7complexIfEEEEv13SSMParamsBase,"ax",@progbits
	.sectioninfo	@"SHI_REGISTERS=164"
	.align	128
        .global         _Z25selective_scan_fwd_kernelI32Selective_Scan_fwd_kernel_traitsILi128ELi16ELi1ELb0ELb0ELb0ELb1EN3c108BFloat16ENS1_7complexIfEEEEv13SSMParamsBase
        .type           _Z25selective_scan_fwd_kernelI32Selective_Scan_fwd_kernel_traitsILi128ELi16ELi1ELb0ELb0ELb0ELb1EN3c108BFloat16ENS1_7complexIfEEEEv13SSMParamsBase,@function
        .size           _Z25selective_scan_fwd_kernelI32Selective_Scan_fwd_kernel_traitsILi128ELi16ELi1ELb0ELb0ELb0ELb1EN3c108BFloat16ENS1_7complexIfEEEEv13SSMParamsBase,(.L_x_5321 - _Z25selective_scan_fwd_kernelI32Selective_Scan_fwd_kernel_traitsILi128ELi16ELi1ELb0ELb0ELb0ELb1EN3c108BFloat16ENS1_7complexIfEEEEv13SSMParamsBase)
        .other          _Z25selective_scan_fwd_kernelI32Selective_Scan_fwd_kernel_traitsILi128ELi16ELi1ELb0ELb0ELb0ELb1EN3c108BFloat16ENS1_7complexIfEEEEv13SSMParamsBase,@"STO_CUDA_ENTRY STV_DEFAULT"
_Z25selective_scan_fwd_kernelI32Selective_Scan_fwd_kernel_traitsILi128ELi16ELi1ELb0ELb0ELb0ELb1EN3c108BFloat16ENS1_7complexIfEEEEv13SSMParamsBase:
.text._Z25selective_scan_fwd_kernelI32Selective_Scan_fwd_kernel_traitsILi128ELi16ELi1ELb0ELb0ELb0ELb1EN3c108BFloat16ENS1_7complexIfEEEEv13SSMParamsBase:
[----:B------:R-:W-:Y:S02]  /*0000*/  MOV R1, c[0x0][0x28] ;  /* 0x00000a0000017a02 */ /* 0x000fe40000000f00 */
[----:B------:R-:W0:Y:S01]  /*0010*/  S2UR UR4, SR_CTAID.Y ;  /* 0x00000000000479c3 */ /* 0x000e220000002600 */
[----:B------:R-:W-:Y:S01]  /*0020*/  ISETP.NE.U32.AND P1, PT, RZ, c[0x0][0x250], PT ;  /* 0x00009400ff007a0c */ /* 0x000fe20003f25070 */
[----:B------:R-:W-:Y:S01]  /*0030*/  HFMA2.MMA R102, -RZ, RZ, 0, 0 ;  /* 0x00000000ff667435 */ /* 0x000fe200000001ff */
[----:B------:R-:W-:Y:S02]  /*0040*/  MOV R101, RZ ;  /* 0x000000ff00657202 */ /* 0x000fe40000000f00 */
[----:B------:R-:W-:Y:S02]  /*0050*/  ISETP.NE.AND.EX P1, PT, RZ, c[0x0][0x254], PT, P1 ;  /* 0x00009500ff007a0c */ /* 0x000fe40003f25310 */
[----:B------:R-:W-:Y:S01]  /*0060*/  ISETP.NE.U32.AND P0, PT, RZ, c[0x0][0x238], PT ;  /* 0x00008e00ff007a0c */ /* 0x000fe20003f05070 */
[----:B------:R-:W1:Y:S03]  /*0070*/  S2UR UR6, SR_CTAID.X ;  /* 0x00000000000679c3 */ /* 0x000e660000002500 */
[----:B------:R-:W-:-:S02]  /*0080*/  ISETP.NE.AND.EX P0, PT, RZ, c[0x0][0x23c], PT, P0 ;  /* 0x00008f00ff007a0c */ /* 0x000fc40003f05300 */
[----:B0-----:R-:W-:Y:S01]  /*0090*/  MOV R104, UR4 ;  /* 0x0000000400687c02 */ /* 0x001fe20008000f00 */
[----:B------:R-:W-:-:S03]  /*00a0*/  ULDC.64 UR4, c[0x0][0x118] ;  /* 0x0000460000047ab9 */ /* 0x000fc60000000a00 */
[----:B------:R-:W-:Y:S02]  /*00b0*/  SHF.R.S32.HI R103, RZ, 0x1f, R104 ;  /* 0x0000001fff677819 */ /* 0x000fe40000011468 */
[----:B------:R-:W-:-:S05]  /*00c0*/  @P1 LEA R8, P3, R104, c[0x0][0x250], 0x2 ;  /* 0x0000940068081a11 */ /* 0x000fca00078610ff */
[C---:B------:R-:W-:Y:S02]  /*00d0*/  @P0 LEA R6, P2, R104.reuse, c[0x0][0x238], 0x2 ;  /* 0x00008e0068060a11 */ /* 0x040fe400078410ff */
[C-C-:B------:R-:W-:Y:S02]  /*00e0*/  @P1 LEA.HI.X R9, R104.reuse, c[0x0][0x254], R103.reuse, 0x2, P3 ;  /* 0x0000950068091a11 */ /* 0x140fe400018f1467 */
[----:B------:R-:W-:-:S03]  /*00f0*/  @P0 LEA.HI.X R7, R104, c[0x0][0x23c], R103, 0x2, P2 ;  /* 0x00008f0068070a11 */ /* 0x000fc600010f1467 */
[----:B------:R0:W5:Y:S01]  /*0100*/  @P1 LDG.E R101, [R8.64] ;  /* 0x0000000408651981 */ /* 0x000162000c1e1900 */
[----:B------:R-:W-:-:S03]  /*0110*/  MOV R0, c[0x0][0x174] ;  /* 0x00005d0000007a02 */ /* 0x000fc60000000f00 */
[----:B------:R0:W5:Y:S01]  /*0120*/  @P0 LDG.E R102, [R6.64] ;  /* 0x0000000406660981 */ /* 0x000162000c1e1900 */
[----:B------:R-:W-:Y:S02]  /*0130*/  ISETP.GE.AND P0, PT, R0, 0x1, PT ;  /* 0x000000010000780c */ /* 0x000fe40003f06270 */
[----:B-1----:R-:W-:-:S04]  /*0140*/  MOV R100, UR6 ;  /* 0x0000000600647c02 */ /* 0x002fc80008000f00 */
[----:B------:R-:W-:Y:S01]  /*0150*/  SHF.R.S32.HI R99, RZ, 0x1f, R100 ;  /* 0x0000001fff637819 */ /* 0x000fe20000011464 */
[----:B------:R-:W-:-:S04]  /*0160*/  IMAD.WIDE.U32 R2, R100, c[0x0][0x1d0], RZ ;  /* 0x0000740064027a25 */ /* 0x000fc800078e00ff */
[----:B------:R-:W-:Y:S02]  /*0170*/  IMAD R11, R99, c[0x0][0x1d0], RZ ;  /* 0x00007400630b7a24 */ /* 0x000fe400078e02ff */
[----:B------:R-:W-:-:S04]  /*0180*/  IMAD.WIDE.U32 R4, R100, c[0x0][0x1e0], RZ ;  /* 0x0000780064047a25 */ /* 0x000fc800078e00ff */
[----:B------:R-:W-:Y:S02]  /*0190*/  IMAD R13, R99, c[0x0][0x1e0], RZ ;  /* 0x00007800630d7a24 */ /* 0x000fe400078e02ff */
[----:B------:R-:W-:Y:S01]  /*01a0*/  IMAD R11, R100, c[0x0][0x1d4], R11 ;  /* 0x00007500640b7a24 */ /* 0x000fe200078e020b */
[----:B------:R-:W-:Y:S06]  /*01b0*/  @!P0 EXIT ;  /* 0x000000000000894d */ /* 0x000fec0003800000 */
[----:B0-----:R-:W0:Y:S01]  /*01c0*/  S2R R107, SR_TID.X ;  /* 0x00000000006b7919 */ /* 0x001e220000002100 */
[----:B------:R-:W-:Y:S01]  /*01d0*/  IMAD R13, R100, c[0x0][0x1e4], R13 ;  /* 0x00007900640d7a24 */ /* 0x000fe200078e020d */
[----:B------:R-:W-:Y:S01]  /*01e0*/  IADD3 R3, R3, R11, RZ ;  /* 0x0000000b03037210 */ /* 0x000fe20007ffe0ff */
[C---:B------:R-:W-:Y:S01]  /*01f0*/  IMAD R7, R103.reuse, c[0x0][0x1d8], RZ ;  /* 0x0000760067077a24 */ /* 0x040fe200078e02ff */
[----:B------:R-:W1:Y:S01]  /*0200*/  S2R R98, SR_LANEID ;  /* 0x0000000000627919 */ /* 0x000e620000000000 */
[----:B------:R-:W-:Y:S01]  /*0210*/  IMAD R9, R103, c[0x0][0x1e8], RZ ;  /* 0x00007a0067097a24 */ /* 0x000fe200078e02ff */
[----:B------:R-:W-:Y:S01]  /*0220*/  IADD3 R5, R5, R13, RZ ;  /* 0x0000000d05057210 */ /* 0x000fe20007ffe0ff */
[C---:B------:R-:W-:Y:S01]  /*0230*/  IMAD R7, R104.reuse, c[0x0][0x1dc], R7 ;  /* 0x0000770068077a24 */ /* 0x040fe200078e0207 */
[----:B------:R-:W-:Y:S01]  /*0240*/  MOV R97, RZ ;  /* 0x000000ff00617202 */ /* 0x000fe20000000f00 */
[----:B------:R-:W-:-:S02]  /*0250*/  IMAD R9, R104, c[0x0][0x1ec], R9 ;  /* 0x00007b0068097a24 */ /* 0x000fc400078e0209 */
[----:B------:R-:W-:-:S04]  /*0260*/  IMAD.WIDE.U32 R2, R104, c[0x0][0x1d8], R2 ;  /* 0x0000760068027a25 */ /* 0x000fc800078e0002 */
[----:B------:R-:W-:Y:S01]  /*0270*/  IMAD.WIDE.U32 R4, R104, c[0x0][0x1e8], R4 ;  /* 0x00007a0068047a25 */ /* 0x000fe200078e0004 */
[----:B------:R-:W-:Y:S02]  /*0280*/  IADD3 R93, R3, R7, RZ ;  /* 0x00000007035d7210 */ /* 0x000fe40007ffe0ff */
[----:B------:R-:W-:Y:S02]  /*0290*/  LEA R94, P0, R2, c[0x0][0x240], 0x1 ;  /* 0x00009000025e7a11 */ /* 0x000fe400078008ff */
[----:B------:R-:W-:Y:S02]  /*02a0*/  IADD3 R91, R5, R9, RZ ;  /* 0x00000009055b7210 */ /* 0x000fe40007ffe0ff */
[----:B------:R-:W-:Y:S02]  /*02b0*/  LEA R92, P1, R4, c[0x0][0x248], 0x1 ;  /* 0x00009200045c7a11 */ /* 0x000fe400078208ff */
[C---:B0-----:R-:W-:Y:S02]  /*02c0*/  SHF.L.U32 R95, R107.reuse, 0x4, RZ ;  /* 0x000000046b5f7819 */ /* 0x041fe400000006ff */
[----:B------:R-:W-:-:S02]  /*02d0*/  LOP3.LUT R96, R107, 0x1f, RZ, 0xc0, !PT ;  /* 0x0000001f6b607812 */ /* 0x000fc400078ec0ff */
[----:B------:R-:W-:Y:S02]  /*02e0*/  LEA.HI.X R93, R2, c[0x0][0x244], R93, 0x1, P0 ;  /* 0x00009100025d7a11 */ /* 0x000fe400000f0c5d */
[----:B------:R-:W-:Y:S02]  /*02f0*/  LEA.HI.X R91, R4, c[0x0][0x24c], R91, 0x1, P1 ;  /* 0x00009300045b7a11 */ /* 0x000fe400008f0c5b */
[----:B-1----:R-:W-:Y:S02]  /*0300*/  LOP3.LUT R95, R96, 0xfffffe00, R95, 0xf8, !PT ;  /* 0xfffffe00605f7812 */ /* 0x002fe400078ef85f */
.L_x_88:
[----:B------:R-:W-:Y:S01]  /*0310*/  BAR.SYNC.DEFER_BLOCKING 0x0 ;  /* 0x0000000000007b1d */ /* 0x000fe20000010000 */
[----:B------:R-:W-:Y:S02]  /*0320*/  MOV R106, 0xfffff800 ;  /* 0xfffff800006a7802 */ /* 0x000fe40000000f00 */
[----:B------:R-:W-:Y:S02]  /*0330*/  LOP3.LUT R21, R95, 0x20, RZ, 0xfc, !PT ;  /* 0x000000205f157812 */ /* 0x000fe400078efcff */
[----:B0-----:R-:W-:Y:S01]  /*0340*/  MOV R2, R94 ;  /* 0x0000005e00027202 */ /* 0x001fe20000000f00 */
[----:B------:R-:W-:Y:S01]  /*0350*/  IMAD R106, R97, R106, c[0x0][0x168] ;  /* 0x00005a00616a7624 */ /* 0x000fe200078e026a */
[----:B------:R-:W-:-:S02]  /*0360*/  MOV R3, R93 ;  /* 0x0000005d00037202 */ /* 0x000fc40000000f00 */
[C---:B------:R-:W-:Y:S02]  /*0370*/  LOP3.LUT R23, R95.reuse, 0x40, RZ, 0xfc, !PT ;  /* 0x000000405f177812 */ /* 0x040fe400078efcff */
[CC--:B------:R-:W-:Y:S01]  /*0380*/  ISETP.GE.AND P2, PT, R95.reuse, R106.reuse, PT ;  /* 0x0000006a5f00720c */ /* 0x0c0fe20003f46270 */
[----:B------:R-:W-:Y:S01]  /*0390*/  IMAD.WIDE R2, R95, 0x2, R2 ;  /* 0x000000025f027825 */ /* 0x000fe200078e0202 */
[----:B------:R-:W-:Y:S02]  /*03a0*/  ISETP.GE.AND P1, PT, R21, R106, PT ;  /* 0x0000006a1500720c */ /* 0x000fe40003f26270 */
[C---:B------:R-:W-:Y:S02]  /*03b0*/  LOP3.LUT R25, R95.reuse, 0x60, RZ, 0xfc, !PT ;  /* 0x000000605f197812 */ /* 0x040fe400078efcff */
[----:B------:R-:W-:Y:S02]  /*03c0*/  PRMT R5, RZ, 0x7610, R5 ;  /* 0x00007610ff057816 */ /* 0x000fe40000000005 */
[----:B------:R-:W-:-:S02]  /*03d0*/  LOP3.LUT R27, R95, 0x80, RZ, 0xfc, !PT ;  /* 0x000000805f1b7812 */ /* 0x000fc400078efcff */
[----:B------:R-:W-:Y:S02]  /*03e0*/  PRMT R0, RZ, 0x7610, R0 ;  /* 0x00007610ff007816 */ /* 0x000fe40000000000 */
[C---:B------:R-:W-:Y:S01]  /*03f0*/  LOP3.LUT R29, R95.reuse, 0xa0, RZ, 0xfc, !PT ;  /* 0x000000a05f1d7812 */ /* 0x040fe200078efcff */
[----:B------:R0:W2:Y:S01]  /*0400*/  @!P2 LDG.E.U16 R5, [R2.64] ;  /* 0x000000040205a981 */ /* 0x0000a2000c1e1500 */
[----:B------:R-:W-:Y:S02]  /*0410*/  LOP3.LUT R31, R95, 0xc0, RZ, 0xfc, !PT ;  /* 0x000000c05f1f7812 */ /* 0x000fe400078efcff */
[-C--:B------:R-:W-:Y:S01]  /*0420*/  ISETP.GE.AND P0, PT, R23, R106.reuse, PT ;  /* 0x0000006a1700720c */ /* 0x080fe20003f06270 */
[----:B------:R0:W3:Y:S01]  /*0430*/  @!P1 LDG.E.U16 R0, [R2.64+0x40] ;  /* 0x0000400402009981 */ /* 0x0000e2000c1e1500 */
[----:B------:R-:W-:Y:S02]  /*0440*/  LOP3.LUT R33, R95, 0xe0, RZ, 0xfc, !PT ;  /* 0x000000e05f217812 */ /* 0x000fe400078efcff */
[----:B------:R-:W-:-:S02]  /*0450*/  ISETP.GE.AND P4, PT, R25, R106, PT ;  /* 0x0000006a1900720c */ /* 0x000fc40003f86270 */
[----:B------:R-:W-:Y:S02]  /*0460*/  LOP3.LUT R37, R95, 0x100, RZ, 0xfc, !PT ;  /* 0x000001005f257812 */ /* 0x000fe400078efcff */
[-C--:B------:R-:W-:Y:S02]  /*0470*/  ISETP.GE.AND P6, PT, R27, R106.reuse, PT ;  /* 0x0000006a1b00720c */ /* 0x080fe40003fc6270 */
[-C--:B------:R-:W-:Y:S02]  /*0480*/  ISETP.GE.AND P5, PT, R29, R106.reuse, PT ;  /* 0x0000006a1d00720c */ /* 0x080fe40003fa6270 */
[-C--:B------:R-:W-:Y:S02]  /*0490*/  ISETP.GE.AND P3, PT, R31, R106.reuse, PT ;  /* 0x0000006a1f00720c */ /* 0x080fe40003f66270 */
[-C--:B------:R-:W-:Y:S02]  /*04a0*/  ISETP.GE.AND P2, PT, R33, R106.reuse, PT ;  /* 0x0000006a2100720c */ /* 0x080fe40003f46270 */
[----:B------:R-:W-:-:S02]  /*04b0*/  ISETP.GE.AND P1, PT, R37, R106, PT ;  /* 0x0000006a2500720c */ /* 0x000fc40003f26270 */
[----:B------:R-:W-:Y:S02]  /*04c0*/  PRMT R7, RZ, 0x7610, R7 ;  /* 0x00007610ff077816 */ /* 0x000fe40000000007 */
[----:B------:R-:W-:Y:S02]  /*04d0*/  PRMT R4, RZ, 0x7610, R4 ;  /* 0x00007610ff047816 */ /* 0x000fe40000000004 */
[----:B------:R-:W-:Y:S02]  /*04e0*/  PRMT R9, RZ, 0x7610, R9 ;  /* 0x00007610ff097816 */ /* 0x000fe40000000009 */
[----:B------:R-:W-:Y:S01]  /*04f0*/  PRMT R6, RZ, 0x7610, R6 ;  /* 0x00007610ff067816 */ /* 0x000fe20000000006 */
[----:B------:R0:W4:Y:S01]  /*0500*/  @!P0 LDG.E.U16 R7, [R2.64+0x80] ;  /* 0x0000800402078981 */ /* 0x000122000c1e1500 */
[C---:B------:R-:W-:Y:S02]  /*0510*/  LOP3.LUT R39, R95.reuse, 0x120, RZ, 0xfc, !PT ;  /* 0x000001205f277812 */ /* 0x040fe400078efcff */
[----:B------:R-:W-:Y:S01]  /*0520*/  PRMT R11, RZ, 0x7610, R11 ;  /* 0x00007610ff0b7816 */ /* 0x000fe2000000000b */
[----:B------:R0:W4:Y:S01]  /*0530*/  @!P4 LDG.E.U16 R4, [R2.64+0xc0] ;  /* 0x0000c0040204c981 */ /* 0x000122000c1e1500 */
[----:B------:R-:W-:-:S02]  /*0540*/  LOP3.LUT R41, R95, 0x140, RZ, 0xfc, !PT ;  /* 0x000001405f297812 */ /* 0x000fc400078efcff */
[----:B------:R-:W-:Y:S01]  /*0550*/  PRMT R8, RZ, 0x7610, R8 ;  /* 0x00007610ff087816 */ /* 0x000fe20000000008 */
[----:B------:R0:W4:Y:S01]  /*0560*/  @!P6 LDG.E.U16 R9, [R2.64+0x100] ;  /* 0x000100040209e981 */ /* 0x000122000c1e1500 */
[C---:B------:R-:W-:Y:S02]  /*0570*/  LOP3.LUT R43, R95.reuse, 0x160, RZ, 0xfc, !PT ;  /* 0x000001605f2b7812 */ /* 0x040fe400078efcff */
[----:B------:R-:W-:Y:S01]  /*0580*/  PRMT R13, RZ, 0x7610, R13 ;  /* 0x00007610ff0d7816 */ /* 0x000fe2000000000d */
[----:B------:R0:W4:Y:S01]  /*0590*/  @!P5 LDG.E.U16 R6, [R2.64+0x140] ;  /* 0x000140040206d981 */ /* 0x000122000c1e1500 */
[C---:B------:R-:W-:Y:S02]  /*05a0*/  LOP3.LUT R45, R95.reuse, 0x180, RZ, 0xfc, !PT ;  /* 0x000001805f2d7812 */ /* 0x040fe400078efcff */
[----:B------:R-:W-:Y:S01]  /*05b0*/  LOP3.LUT R47, R95, 0x1a0, RZ, 0xfc, !PT ;  /* 0x000001a05f2f7812 */ /* 0x000fe200078efcff */
[----:B------:R0:W4:Y:S01]  /*05c0*/  @!P3 LDG.E.U16 R11, [R2.64+0x180] ;  /* 0x00018004020bb981 */ /* 0x000122000c1e1500 */
[----:B------:R-:W-:-:S02]  /*05d0*/  ISETP.GE.AND P0, PT, R39, R106, PT ;  /* 0x0000006a2700720c */ /* 0x000fc40003f06270 */
[----:B------:R-:W-:Y:S01]  /*05e0*/  LOP3.LUT R49, R95, 0x1c0, RZ, 0xfc, !PT ;  /* 0x000001c05f317812 */ /* 0x000fe200078efcff */
[----:B------:R0:W4:Y:S01]  /*05f0*/  @!P2 LDG.E.U16 R8, [R2.64+0x1c0] ;  /* 0x0001c0040208a981 */ /* 0x000122000c1e1500 */
[-C--:B------:R-:W-:Y:S02]  /*0600*/  ISETP.GE.AND P4, PT, R41, R106.reuse, PT ;  /* 0x0000006a2900720c */ /* 0x080fe40003f86270 */
[----:B------:R-:W-:Y:S01]  /*0610*/  LOP3.LUT R51, R95, 0x1e0, RZ, 0xfc, !PT ;  /* 0x000001e05f337812 */ /* 0x000fe200078efcff */
        /* <DEDUP_REMOVED lines=20> */
[----:B------:R-:W-:-:S04]  /*0760*/  SHF.L.U32 R105, R107, 0x4, RZ ;  /* 0x000000046b697819 */ /* 0x000fc800000006ff */
[----:B------:R-:W-:-:S04]  /*0770*/  LOP3.LUT R65, R105, 0xfffffe00, RZ, 0xc0, !PT ;  /* 0xfffffe0069417812 */ /* 0x000fc800078ec0ff */
[----:B------:R-:W-:Y:S02]  /*0780*/  IADD3 R18, R65, R98, RZ ;  /* 0x0000006241127210 */ /* 0x000fe40007ffe0ff */
[-C--:B------:R-:W-:Y:S02]  /*0790*/  ISETP.GE.AND P2, PT, R21, R106.reuse, PT ;  /* 0x0000006a1500720c */ /* 0x080fe40003f46270 */
[C---:B0-----:R-:W-:Y:S02]  /*07a0*/  IADD3 R3, R18.reuse, 0x20, RZ ;  /* 0x0000002012037810 */ /* 0x041fe40007ffe0ff */
[-C--:B------:R-:W-:Y:S02]  /*07b0*/  ISETP.GE.AND P4, PT, R23, R106.reuse, PT ;  /* 0x0000006a1700720c */ /* 0x080fe40003f86270 */
[----:B------:R-:W-:Y:S02]  /*07c0*/  IADD3 R21, R18, 0x40, RZ ;  /* 0x0000004012157810 */ /* 0x000fe40007ffe0ff */
[----:B------:R-:W-:-:S02]  /*07d0*/  ISETP.GE.AND P0, PT, R25, R106, PT ;  /* 0x0000006a1900720c */ /* 0x000fc40003f06270 */
[C---:B------:R-:W-:Y:S02]  /*07e0*/  IADD3 R23, R18.reuse, 0x60, RZ ;  /* 0x0000006012177810 */ /* 0x040fe40007ffe0ff */
[----:B------:R-:W-:Y:S02]  /*07f0*/  ISETP.GE.AND P1, PT, R27, R106, PT ;  /* 0x0000006a1b00720c */ /* 0x000fe40003f26270 */
[C---:B------:R-:W-:Y:S02]  /*0800*/  LEA.HI.SX32 R90, R18.reuse, R18, 0x1b ;  /* 0x00000012125a7211 */ /* 0x040fe400078fdaff */
[C---:B------:R-:W-:Y:S02]  /*0810*/  IADD3 R25, R18.reuse, 0x80, RZ ;  /* 0x0000008012197810 */ /* 0x040fe40007ffe0ff */
[----:B------:R-:W-:Y:S02]  /*0820*/  ISETP.GE.AND P6, PT, R29, R106, PT ;  /* 0x0000006a1d00720c */ /* 0x000fe40003fc6270 */
[----:B------:R-:W-:-:S02]  /*0830*/  IADD3 R27, R18, 0xa0, RZ ;  /* 0x000000a0121b7810 */ /* 0x000fc40007ffe0ff */
[----:B------:R-:W-:Y:S02]  /*0840*/  LEA.HI.SX32 R3, R3, R18, 0x1b ;  /* 0x0000001203037211 */ /* 0x000fe400078fdaff */
[----:B------:R-:W-:Y:S02]  /*0850*/  ISETP.GE.AND P5, PT, R31, R106, PT ;  /* 0x0000006a1f00720c */ /* 0x000fe40003fa6270 */
[C---:B------:R-:W-:Y:S02]  /*0860*/  IADD3 R29, R18.reuse, 0xc0, RZ ;  /* 0x000000c0121d7810 */ /* 0x040fe40007ffe0ff */
[----:B------:R-:W-:Y:S02]  /*0870*/  LEA.HI.SX32 R21, R21, R18, 0x1b ;  /* 0x0000001215157211 */ /* 0x000fe400078fdaff */
[----:B------:R-:W-:Y:S02]  /*0880*/  ISETP.GE.AND P3, PT, R33, R106, PT ;  /* 0x0000006a2100720c */ /* 0x000fe40003f66270 */
[----:B------:R-:W-:-:S02]  /*0890*/  IADD3 R31, R18, 0xe0, RZ ;  /* 0x000000e0121f7810 */ /* 0x000fc40007ffe0ff */
[-C--:B------:R-:W-:Y:S02]  /*08a0*/  LEA.HI.SX32 R23, R23, R18.reuse, 0x1b ;  /* 0x0000001217177211 */ /* 0x080fe400078fdaff */
[----:B------:R-:W-:Y:S02]  /*08b0*/  IADD3 R33, R18, 0x100, RZ ;  /* 0x0000010012217810 */ /* 0x000fe40007ffe0ff */
[----:B------:R-:W-:Y:S02]  /*08c0*/  SHF.L.U32 R90, R90, 0x1, RZ ;  /* 0x000000015a5a7819 */ /* 0x000fe400000006ff */
[-C--:B------:R-:W-:Y:S02]  /*08d0*/  LEA.HI.SX32 R25, R25, R18.reuse, 0x1b ;  /* 0x0000001219197211 */ /* 0x080fe400078fdaff */
[----:B------:R-:W-:Y:S02]  /*08e0*/  IADD3 R35, R18, 0x120, RZ ;  /* 0x0000012012237810 */ /* 0x000fe40007ffe0ff */
[----:B------:R-:W-:-:S02]  /*08f0*/  LEA.HI.SX32 R27, R27, R18, 0x1b ;  /* 0x000000121b1b7211 */ /* 0x000fc400078fdaff */
[----:B------:R-:W-:Y:S02]  /*0900*/  SHF.L.U32 R89, R3, 0x1, RZ ;  /* 0x0000000103597819 */ /* 0x000fe400000006ff */
[C---:B------:R-:W-:Y:S02]  /*0910*/  IADD3 R53, R18.reuse, 0x140, RZ ;  /* 0x0000014012357810 */ /* 0x040fe40007ffe0ff */
[-C--:B------:R-:W-:Y:S02]  /*0920*/  LEA.HI.SX32 R29, R29, R18.reuse, 0x1b ;  /* 0x000000121d1d7211 */ /* 0x080fe400078fdaff */
[----:B------:R-:W-:Y:S02]  /*0930*/  SHF.L.U32 R88, R21, 0x1, RZ ;  /* 0x0000000115587819 */ /* 0x000fe400000006ff */
        /* <DEDUP_REMOVED lines=15> */
[-C--:B------:R-:W-:Y:S02]  /*0a30*/  LEA.HI.SX32 R57, R57, R18.reuse, 0x1b ;  /* 0x0000001239397211 */ /* 0x080fe400078fdaff */
[----:B------:R-:W-:Y:S02]  /*0a40*/  SHF.L.U32 R82, R33, 0x1, RZ ;  /* 0x0000000121527819 */ /* 0x000fe400000006ff */
[-C--:B------:R-:W-:Y:S02]  /*0a50*/  LEA.HI.SX32 R59, R59, R18.reuse, 0x1b ;  /* 0x000000123b3b7211 */ /* 0x080fe400078fdaff */
[----:B------:R-:W-:Y:S02]  /*0a60*/  SHF.L.U32 R81, R35, 0x1, RZ ;  /* 0x0000000123517819 */ /* 0x000fe400000006ff */
[----:B------:R-:W-:-:S02]  /*0a70*/  LEA.HI.SX32 R61, R61, R18, 0x1b ;  /* 0x000000123d3d7211 */ /* 0x000fc400078fdaff */
[----:B------:R-:W-:Y:S02]  /*0a80*/  SHF.L.U32 R80, R53, 0x1, RZ ;  /* 0x0000000135507819 */ /* 0x000fe400000006ff */
[----:B------:R-:W-:Y:S02]  /*0a90*/  LEA.HI.SX32 R63, R63, R18, 0x1b ;  /* 0x000000123f3f7211 */ /* 0x000fe400078fdaff */
[----:B------:R-:W-:Y:S02]  /*0aa0*/  SHF.L.U32 R79, R55, 0x1, RZ ;  /* 0x00000001374f7819 */ /* 0x000fe400000006ff */
[----:B------:R-:W-:Y:S02]  /*0ab0*/  SHF.L.U32 R78, R57, 0x1, RZ ;  /* 0x00000001394e7819 */ /* 0x000fe400000006ff */
[----:B------:R-:W-:Y:S02]  /*0ac0*/  SHF.L.U32 R77, R59, 0x1, RZ ;  /* 0x000000013b4d7819 */ /* 0x000fe400000006ff */
[----:B------:R-:W-:-:S02]  /*0ad0*/  SHF.L.U32 R76, R61, 0x1, RZ ;  /* 0x000000013d4c7819 */ /* 0x000fc400000006ff */
[----:B------:R-:W-:Y:S02]  /*0ae0*/  SHF.L.U32 R75, R63, 0x1, RZ ;  /* 0x000000013f4b7819 */ /* 0x000fe400000006ff */
        /* <DEDUP_REMOVED lines=109> */
[----:B------:R0:W2:Y:S04]  /*11c0*/  LDS.U16 R16, [R74+0x12] ;  /* 0x000012004a107984 */ /* 0x0000a80000000400 */
[----:B------:R0:W4:Y:S04]  /*11d0*/  LDS.U16 R6, [R74+0x14] ;  /* 0x000014004a067984 */ /* 0x0001280000000400 */
[----:B------:R0:W4:Y:S04]  /*11e0*/  LDS.U16 R5, [R74+0x16] ;  /* 0x000016004a057984 */ /* 0x0001280000000400 */
[----:B------:R0:W4:Y:S04]  /*11f0*/  LDS.U16 R4, [R74+0x18] ;  /* 0x000018004a047984 */ /* 0x0001280000000400 */
[----:B------:R0:W4:Y:S04]  /*1200*/  LDS.U16 R3, [R74+0x1a] ;  /* 0x00001a004a037984 */ /* 0x0001280000000400 */
[----:B------:R1:W4:Y:S04]  /*1210*/  LDS.U16 R2, [R74+0x1c] ;  /* 0x00001c004a027984 */ /* 0x0003280000000400 */
[----:B------:R1:W4:Y:S01]  /*1220*/  LDS.U16 R0, [R74+0x1e] ;  /* 0x00001e004a007984 */ /* 0x0003220000000400 */
[----:B0-----:R-:W-:-:S05]  /*1230*/  PRMT R72, RZ, 0x5410, R7 ;  /* 0x00005410ff487816 */ /* 0x001fca0000000007 */
[----:B-----5:R-:W-:-:S05]  /*1240*/  FADD.FTZ R72, R72, R101 ;  /* 0x0000006548487221 */ /* 0x020fca0000010000 */
[----:B------:R-:W-:Y:S02]  /*1250*/  FSETP.GTU.FTZ.AND P4, PT, R72, 20, PT ;  /* 0x41a000004800780b */ /* 0x000fe40003f9c000 */
[----:B-1----:R-:W-:Y:S02]  /*1260*/  PRMT R8, RZ, 0x5410, R8 ;  /* 0x00005410ff087816 */ /* 0x002fe40000000008 */
[----:B------:R-:W-:Y:S02]  /*1270*/  ISETP.EQ.OR P4, PT, RZ, UR6, P4 ;  /* 0x00000006ff007c0c */ /* 0x000fe4000a782670 */
[----:B--2---:R-:W-:Y:S01]  /*1280*/  PRMT R34, RZ, 0x5410, R9 ;  /* 0x00005410ff227816 */ /* 0x004fe20000000009 */
[----:B------:R-:W-:Y:S01]  /*1290*/  FADD.FTZ R70, R8, R101 ;  /* 0x0000006508467221 */ /* 0x000fe20000010000 */
[----:B---3--:R-:W-:Y:S02]  /*12a0*/  PRMT R10, RZ, 0x5410, R10 ;  /* 0x00005410ff0a7816 */ /* 0x008fe4000000000a */
[----:B----4-:R-:W-:-:S02]  /*12b0*/  PRMT R36, RZ, 0x5410, R11 ;  /* 0x00005410ff247816 */ /* 0x010fc4000000000b */
[----:B------:R-:W-:Y:S01]  /*12c0*/  PRMT R12, RZ, 0x5410, R12 ;  /* 0x00005410ff0c7816 */ /* 0x000fe2000000000c */
[----:B------:R-:W-:Y:S01]  /*12d0*/  FADD.FTZ R73, R34, R101 ;  /* 0x0000006522497221 */ /* 0x000fe20000010000 */
[----:B------:R-:W-:Y:S01]  /*12e0*/  PRMT R8, RZ, 0x5410, R13 ;  /* 0x00005410ff087816 */ /* 0x000fe2000000000d */
[--C-:B------:R-:W-:Y:S01]  /*12f0*/  FADD.FTZ R68, R10, R101.reuse ;  /* 0x000000650a447221 */ /* 0x100fe20000010000 */
[----:B------:R-:W-:Y:S01]  /*1300*/  MOV R17, c[0x0][0x16c] ;  /* 0x00005b0000117a02 */ /* 0x000fe20000000f00 */
[--C-:B------:R-:W-:Y:S01]  /*1310*/  FADD.FTZ R71, R36, R101.reuse ;  /* 0x0000006524477221 */ /* 0x100fe20000010000 */
[----:B------:R-:W-:Y:S01]  /*1320*/  FSETP.GTU.FTZ.AND P5, PT, R70, 20, PT ;  /* 0x41a000004600780b */ /* 0x000fe20003fbc000 */
[--C-:B------:R-:W-:Y:S01]  /*1330*/  FADD.FTZ R66, R12, R101.reuse ;  /* 0x000000650c427221 */ /* 0x100fe20000010000 */
[----:B------:R-:W-:Y:S01]  /*1340*/  ISETP.GE.AND P6, PT, R17, 0x1, PT ;  /* 0x000000011100780c */ /* 0x000fe20003fc6270 */
[----:B------:R-:W-:Y:S01]  /*1350*/  FADD.FTZ R69, R8, R101 ;  /* 0x0000006508457221 */ /* 0x000fe20000010000 */
[----:B------:R-:W-:-:S02]  /*1360*/  FSETP.GTU.FTZ.AND P3, PT, R73, 20, PT ;  /* 0x41a000004900780b */ /* 0x000fc40003f7c000 */
[----:B------:R-:W-:Y:S02]  /*1370*/  FSETP.GTU.FTZ.AND P2, PT, R68, 20, PT ;  /* 0x41a000004400780b */ /* 0x000fe40003f5c000 */
[----:B------:R-:W-:Y:S02]  /*1380*/  FSETP.GTU.FTZ.AND P1, PT, R71, 20, PT ;  /* 0x41a000004700780b */ /* 0x000fe40003f3c000 */
[----:B------:R-:W-:Y:S02]  /*1390*/  FSETP.GTU.FTZ.AND P0, PT, R66, 20, PT ;  /* 0x41a000004200780b */ /* 0x000fe40003f1c000 */
[----:B------:R-:W-:Y:S01]  /*13a0*/  ISETP.EQ.OR P5, PT, RZ, UR6, P5 ;  /* 0x00000006ff007c0c */ /* 0x000fe2000afa2670 */
[----:B------:R-:W-:Y:S07]  /*13b0*/  @P4 BRA `(.L_x_45) ;  /* 0x000001f000004947 */ /* 0x000fee0003800000 */
[----:B------:R-:W-:Y:S01]  /*13c0*/  FMUL.FTZ R72, R72, 1.4426950216293334961 ;  /* 0x3fb8aa3b48487820 */ /* 0x000fe20000410000 */
[----:B------:R-:W-:Y:S01]  /*13d0*/  HFMA2.MMA R10, -RZ, RZ, 1.625, 0 ;  /* 0x3e800000ff0a7435 */ /* 0x000fe200000001ff */
[----:B------:R-:W-:Y:S02]  /*13e0*/  MOV R11, 0x3d39bf78 ;  /* 0x3d39bf78000b7802 */ /* 0x000fe40000000f00 */
        /* <DEDUP_REMOVED lines=28> */
.L_x_45:
[----:B------:R-:W-:Y:S05]  /*15b0*/  BSYNC B0 ;  /* 0x0000000000007941 */ /* 0x000fea0003800000 */
.L_x_44:
[----:B------:R-:W-:Y:S01]  /*15c0*/  PRMT R14, RZ, 0x5410, R14 ;  /* 0x00005410ff0e7816 */ /* 0x000fe2000000000e */
[----:B------:R-:W-:Y:S01]  /*15d0*/  BSSY B0, `(.L_x_46) ;  /* 0x0000023000007945 */ /* 0x000fe20003800000 */
[----:B------:R-:W-:-:S03]  /*15e0*/  FSETP.GTU.FTZ.AND P4, PT, R69, 20, PT ;  /* 0x41a000004500780b */ /* 0x000fc60003f9c000 */
[----:B------:R-:W-:Y:S01]  /*15f0*/  FADD.FTZ R67, R14, R101 ;  /* 0x000000650e437221 */ /* 0x000fe20000010000 */
[----:B------:R-:W-:Y:S05]  /*1600*/  @P5 BRA `(.L_x_47) ;  /* 0x000001f000005947 */ /* 0x000fea0003800000 */
        /* <DEDUP_REMOVED lines=31> */
.L_x_47:
[----:B------:R-:W-:Y:S05]  /*1800*/  BSYNC B0 ;  /* 0x0000000000007941 */ /* 0x000fea0003800000 */
.L_x_46:
        /* <DEDUP_REMOVED lines=38> */
.L_x_49:
[----:B------:R-:W-:Y:S05]  /*1a70*/  BSYNC B0 ;  /* 0x0000000000007941 */ /* 0x000fea0003800000 */
.L_x_48:
        /* <DEDUP_REMOVED lines=36> */
.L_x_51:
[----:B------:R-:W-:Y:S05]  /*1cc0*/  BSYNC B0 ;  /* 0x0000000000007941 */ /* 0x000fea0003800000 */
.L_x_50:
        /* <DEDUP_REMOVED lines=38> */
.L_x_53:
[----:B------:R-:W-:Y:S05]  /*1f30*/  BSYNC B0 ;  /* 0x0000000000007941 */ /* 0x000fea0003800000 */
.L_x_52:
        /* <DEDUP_REMOVED lines=36> */
.L_x_55:
[----:B------:R-:W-:Y:S05]  /*2180*/  BSYNC B0 ;  /* 0x0000000000007941 */ /* 0x000fea0003800000 */
.L_x_54:
        /* <DEDUP_REMOVED lines=38> */
.L_x_57:
[----:B------:R-:W-:Y:S05]  /*23f0*/  BSYNC B0 ;  /* 0x0000000000007941 */ /* 0x000fea0003800000 */
.L_x_56:
        /* <DEDUP_REMOVED lines=36> */
.L_x_59:
[----:B------:R-:W-:Y:S05]  /*2640*/  BSYNC B0 ;  /* 0x0000000000007941 */ /* 0x000fea0003800000 */
.L_x_58:
        /* <DEDUP_REMOVED lines=41> */
.L_x_61:
[----:B------:R-:W-:Y:S05]  /*28e0*/  BSYNC B0 ;  /* 0x0000000000007941 */ /* 0x000fea0003800000 */
.L_x_60:
        /* <DEDUP_REMOVED lines=41> */
.L_x_63:
[----:B------:R-:W-:Y:S05]  /*2b80*/  BSYNC B0 ;  /* 0x0000000000007941 */ /* 0x000fea0003800000 */
.L_x_62:
        /* <DEDUP_REMOVED lines=47> */
.L_x_65:
[----:B------:R-:W-:Y:S05]  /*2e80*/  BSYNC B0 ;  /* 0x0000000000007941 */ /* 0x000fea0003800000 */
.L_x_64:
[----:B------:R-:W-:Y:S01]  /*2e90*/  BSSY B0, `(.L_x_66) ;  /* 0x0000021000007945 */ /* 0x000fe20003800000 */
        /* <DEDUP_REMOVED lines=32> */
.L_x_67:
[----:B------:R-:W-:Y:S05]  /*30a0*/  BSYNC B0 ;  /* 0x0000000000007941 */ /* 0x000fea0003800000 */
.L_x_66:
        /* <DEDUP_REMOVED lines=33> */
.L_x_69:
[----:B------:R-:W-:Y:S05]  /*32c0*/  BSYNC B0 ;  /* 0x0000000000007941 */ /* 0x000fea0003800000 */
.L_x_68:
        /* <DEDUP_REMOVED lines=33> */
.L_x_71:
[----:B------:R-:W-:Y:S05]  /*34e0*/  BSYNC B0 ;  /* 0x0000000000007941 */ /* 0x000fea0003800000 */
.L_x_70:
        /* <DEDUP_REMOVED lines=33> */
.L_x_73:
[----:B------:R-:W-:Y:S05]  /*3700*/  BSYNC B0 ;  /* 0x0000000000007941 */ /* 0x000fea0003800000 */
.L_x_72:
        /* <DEDUP_REMOVED lines=33> */
.L_x_75:
[----:B------:R-:W-:Y:S05]  /*3920*/  BSYNC B0 ;  /* 0x0000000000007941 */ /* 0x000fea0003800000 */
.L_x_74:
        /* <DEDUP_REMOVED lines=19> */
[----:B------:R-:W-:-:S09]  /*3a60*/  HFMA2.MMA R0, -RZ, RZ, 0, 0 ;  /* 0x00000000ff007435 */ /* 0x000fd200000001ff */
.L_x_82:
        /* <DEDUP_REMOVED lines=10> */
[----:B------:R-:W-:-:S05]  /*3b10*/  LEA.HI.X R39, R36, c[0x0][0x224], R37, 0x3, P0 ;  /* 0x0000890024277a11 */ /* 0x000fca00000f1c25 */
[----:B------:R-:W2:Y:S01]  /*3b20*/  LDG.E.64 R36, [R38.64] ;  /* 0x0000000426247981 */ /* 0x000ea2000c1e1b00 */
[C---:B------:R-:W-:Y:S01]  /*3b30*/  IMAD R57, R103.reuse, c[0x0][0x1b8], RZ ;  /* 0x00006e0067397a24 */ /* 0x040fe200078e02ff */
[----:B------:R-:W-:Y:S01]  /*3b40*/  MOV R106, 0xfffff800 ;  /* 0xfffff800006a7802 */ /* 0x000fe20000000f00 */
[----:B------:R-:W-:Y:S01]  /*3b50*/  IMAD R43, R103, c[0x0][0x198], RZ ;  /* 0x00006600672b7a24 */ /* 0x000fe200078e02ff */
[----:B------:R-:W0:Y:S01]  /*3b60*/  S2R R107, SR_TID.X ;  /* 0x00000000006b7919 */ /* 0x000e220000002100 */
[C---:B------:R-:W-:Y:S02]  /*3b70*/  IMAD R57, R104.reuse, c[0x0][0x1bc], R57 ;  /* 0x00006f0068397a24 */ /* 0x040fe400078e0239 */
[----:B------:R-:W-:Y:S02]  /*3b80*/  IMAD R106, R97, R106, c[0x0][0x168] ;  /* 0x00005a00616a7624 */ /* 0x000fe400078e026a */
[----:B------:R-:W-:Y:S02]  /*3b90*/  IMAD R43, R104, c[0x0][0x19c], R43 ;  /* 0x00006700682b7a24 */ /* 0x000fe400078e022b */
[----:B------:R-:W-:-:S02]  /*3ba0*/  FMUL.FTZ R132, R25, R64 ;  /* 0x0000004019847220 */ /* 0x000fc40000410000 */
[----:B------:R-:W-:Y:S01]  /*3bb0*/  FMUL.FTZ R153, R22, R63 ;  /* 0x0000003f16997220 */ /* 0x000fe20000410000 */
[----:B0-----:R-:W-:-:S04]  /*3bc0*/  SHF.L.U32 R105, R107, 0x4, RZ ;  /* 0x000000046b697819 */ /* 0x001fc800000006ff */
[C---:B------:R-:W-:Y:S02]  /*3bd0*/  IADD3 R59, R105.reuse, 0x1, RZ ;  /* 0x00000001693b7810 */ /* 0x040fe40007ffe0ff */
[----:B------:R-:W-:Y:S02]  /*3be0*/  IADD3 R123, R105, 0x3, RZ ;  /* 0x00000003697b7810 */ /* 0x000fe40007ffe0ff */
[-C--:B------:R-:W-:Y:S02]  /*3bf0*/  ISETP.GE.U32.AND P1, PT, R59, R106.reuse, PT ;  /* 0x0000006a3b00720c */ /* 0x080fe40003f26070 */
[----:B------:R-:W-:Y:S02]  /*3c00*/  IADD3 R59, R105, 0x4, RZ ;  /* 0x00000004693b7810 */ /* 0x000fe40007ffe0ff */
[-C--:B------:R-:W-:Y:S01]  /*3c10*/  ISETP.GE.U32.AND P3, PT, R123, R106.reuse, PT ;  /* 0x0000006a7b00720c */ /* 0x080fe20003f66070 */
[----:B------:R-:W-:Y:S01]  /*3c20*/  IMAD R123, R49, c[0x0][0x1a0], RZ ;  /* 0x00006800317b7a24 */ /* 0x000fe200078e02ff */
[----:B------:R-:W-:Y:S01]  /*3c30*/  ISETP.GE.U32.AND P5, PT, R59, R106, PT ;  /* 0x0000006a3b00720c */ /* 0x000fe20003fa6070 */
[----:B------:R-:W-:-:S04]  /*3c40*/  IMAD R59, R49, c[0x0][0x1c0], RZ ;  /* 0x00007000313b7a24 */ /* 0x000fc800078e02ff */
[----:B------:R-:W-:Y:S01]  /*3c50*/  IMAD R129, R0, c[0x0][0x1c4], R59 ;  /* 0x0000710000817a24 */ /* 0x000fe200078e023b */
[----:B------:R-:W-:Y:S01]  /*3c60*/  IADD3 R59, R105, 0x8, RZ ;  /* 0x00000008693b7810 */ /* 0x000fe20007ffe0ff */
[----:B------:R-:W-:Y:S02]  /*3c70*/  FMUL.FTZ R150, R21, R60 ;  /* 0x0000003c15967220 */ /* 0x000fe40000410000 */
[----:B--2---:R-:W-:Y:S02]  /*3c80*/  FMUL.FTZ R48, R36, 1.4426950216293334961 ;  /* 0x3fb8aa3b24307820 */ /* 0x004fe40000410000 */
[C---:B------:R-:W-:Y:S02]  /*3c90*/  FMUL.FTZ R36, R37.reuse, R70 ;  /* 0x0000004625247220 */ /* 0x040fe40000410000 */
[----:B------:R-:W-:Y:S02]  /*3ca0*/  FMUL.FTZ R40, R37, R72 ;  /* 0x0000004825287220 */ /* 0x000fe40000410000 */
[----:B------:R-:W-:-:S02]  /*3cb0*/  FMUL.RZ R41, R36, 0.15915493667125701904 ;  /* 0x3e22f98324297820 */ /* 0x000fc4000040c000 */
[C---:B------:R-:W-:Y:S02]  /*3cc0*/  FMUL.FTZ R36, R37.reuse, R73 ;  /* 0x0000004925247220 */ /* 0x040fe40000410000 */
[----:B------:R-:W-:Y:S01]  /*3cd0*/  FMUL.RZ R40, R40, 0.15915493667125701904 ;  /* 0x3e22f98328287820 */ /* 0x000fe2000040c000 */
[----:B------:R-:W-:Y:S01]  /*3ce0*/  MUFU.SIN R47, R41 ;  /* 0x00000029002f7308 */ /* 0x000fe20000000400 */
[----:B------:R-:W-:Y:S02]  /*3cf0*/  FMUL.RZ R38, R36, 0.15915493667125701904 ;  /* 0x3e22f98324267820 */ /* 0x000fe4000040c000 */
[C---:B------:R-:W-:Y:S02]  /*3d00*/  FMUL.FTZ R36, R37.reuse, R68 ;  /* 0x0000004425247220 */ /* 0x040fe40000410000 */
[----:B------:R-:W-:Y:S02]  /*3d10*/  FMUL.FTZ R42, R48, R64 ;  /* 0x00000040302a7220 */ /* 0x000fe40000410000 */
[----:B------:R-:W-:Y:S01]  /*3d20*/  FMUL.RZ R39, R36, 0.15915493667125701904 ;  /* 0x3e22f98324277820 */ /* 0x000fe2000040c000 */
[----:B------:R-:W-:Y:S01]  /*3d30*/  MUFU.SIN R50, R40 ;  /* 0x0000002800327308 */ /* 0x000fe20000000400 */
[----:B------:R-:W-:-:S02]  /*3d40*/  FMUL.FTZ R36, R37, R71 ;  /* 0x0000004725247220 */ /* 0x000fc40000410000 */
[C---:B------:R-:W-:Y:S02]  /*3d50*/  FMUL.FTZ R115, R48.reuse, R66 ;  /* 0x0000004230737220 */ /* 0x040fe40000410000 */
[C---:B------:R-:W-:Y:S02]  /*3d60*/  FMUL.FTZ R122, R48.reuse, R67 ;  /* 0x00000043307a7220 */ /* 0x040fe40000410000 */
[C---:B------:R-:W-:Y:S01]  /*3d70*/  FMUL.FTZ R118, R48.reuse, R69 ;  /* 0x0000004530767220 */ /* 0x040fe20000410000 */
[----:B------:R0:W-:Y:S01]  /*3d80*/  MUFU.COS R54, R40 ;  /* 0x0000002800367308 */ /* 0x0001e20000000000 */
[C---:B------:R-:W-:Y:S02]  /*3d90*/  FMUL.FTZ R113, R48.reuse, R71 ;  /* 0x0000004730717220 */ /* 0x040fe40000410000 */
[C---:B------:R-:W-:Y:S02]  /*3da0*/  FMUL.FTZ R112, R48.reuse, R68 ;  /* 0x0000004430707220 */ /* 0x040fe40000410000 */
[----:B------:R-:W-:-:S02]  /*3db0*/  FMUL.FTZ R52, R48, R73 ;  /* 0x0000004930347220 */ /* 0x000fc40000410000 */
[----:B------:R-:W-:Y:S01]  /*3dc0*/  FMUL.FTZ R46, R48, R70 ;  /* 0x00000046302e7220 */ /* 0x000fe20000410000 */
[----:B------:R-:W-:Y:S01]  /*3dd0*/  MUFU.SIN R53, R38 ;  /* 0x0000002600357308 */ /* 0x000fe20000000400 */
[----:B0-----:R-:W-:Y:S02]  /*3de0*/  FMUL.RZ R40, R36, 0.15915493667125701904 ;  /* 0x3e22f98324287820 */ /* 0x001fe4000040c000 */
[C---:B------:R-:W-:Y:S02]  /*3df0*/  FMUL.FTZ R36, R37.reuse, R66 ;  /* 0x0000004225247220 */ /* 0x040fe40000410000 */
[C---:B------:R-:W-:Y:S02]  /*3e00*/  FMUL.FTZ R55, R48.reuse, R72 ;  /* 0x0000004830377220 */ /* 0x040fe40000410000 */
[----:B------:R-:W-:Y:S01]  /*3e10*/  FMUL.FTZ R126, R37, R63 ;  /* 0x0000003f257e7220 */ /* 0x000fe20000410000 */
[----:B------:R0:W-:Y:S01]  /*3e20*/  MUFU.COS R51, R38 ;  /* 0x0000002600337308 */ /* 0x0001e20000000000 */
[----:B------:R-:W-:-:S02]  /*3e30*/  FMUL.FTZ R137, R48, R60 ;  /* 0x0000003c30897220 */ /* 0x000fc40000410000 */
[----:B------:R-:W-:-:S05]  /*3e40*/  FMUL.RZ R126, R126, 0.15915493667125701904 ;  /* 0x3e22f9837e7e7820 */ /* 0x000fca000040c000 */
        /* <DEDUP_REMOVED lines=8> */
[----:B------:R1:W-:Y:S01]  /*3ed0*/  MUFU.COS R45, R41 ;  /* 0x00000029002d7308 */ /* 0x0003e20000000000 */
[----:B0-----:R-:W-:Y:S02]  /*3ee0*/  FMUL.RZ R40, R36, 0.15915493667125701904 ;  /* 0x3e22f98324287820 */ /* 0x001fe4000040c000 */
[----:B------:R-:W-:-:S05]  /*3ef0*/  FMUL.FTZ R36, R37, R64 ;  /* 0x0000004025247220 */ /* 0x000fca0000410000 */
[----:B------:R-:W-:Y:S01]  /*3f00*/  MUFU.SIN R120, R40 ;  /* 0x0000002800787308 */ /* 0x000fe20000000400 */
[----:B-1----:R-:W-:Y:S02]  /*3f10*/  FMUL.RZ R41, R36, 0.15915493667125701904 ;  /* 0x3e22f98324297820 */ /* 0x002fe4000040c000 */
[----:B------:R-:W-:-:S04]  /*3f20*/  FMUL.FTZ R36, R37, R65 ;  /* 0x0000004125247220 */ /* 0x000fc80000410000 */
[----:B------:R-:W-:Y:S01]  /*3f30*/  FMUL.RZ R56, R36, 0.15915493667125701904 ;  /* 0x3e22f98324387820 */ /* 0x000fe2000040c000 */
[----:B------:R-:W-:Y:S08]  /*3f40*/  MUFU.COS R121, R40 ;  /* 0x0000002800797308 */ /* 0x000ff00000000000 */
[----:B------:R-:W-:Y:S08]  /*3f50*/  MUFU.SIN R125, R41 ;  /* 0x00000029007d7308 */ /* 0x000ff00000000400 */
[----:B------:R0:W-:Y:S08]  /*3f60*/  MUFU.COS R127, R41 ;  /* 0x00000029007f7308 */ /* 0x0001f00000000000 */
[----:B------:R-:W-:Y:S01]  /*3f70*/  MUFU.SIN R114, R38 ;  /* 0x0000002600727308 */ /* 0x000fe20000000400 */
[----:B0-----:R-:W-:-:S05]  /*3f80*/  IMAD.WIDE.U32 R40, R104, c[0x0][0x1b8], RZ ;  /* 0x00006e0068287a25 */ /* 0x001fca00078e00ff */
[----:B------:R-:W-:Y:S02]  /*3f90*/  IADD3 R41, R41, R57, RZ ;  /* 0x0000003929297210 */ /* 0x000fe40007ffe0ff */
[----:B------:R-:W-:Y:S01]  /*3fa0*/  MUFU.COS R116, R38 ;  /* 0x0000002600747308 */ /* 0x000fe20000000000 */
[----:B------:R-:W-:Y:S02]  /*3fb0*/  IADD3 R57, R105, 0x2, RZ ;  /* 0x0000000269397810 */ /* 0x000fe40007ffe0ff */
[----:B------:R-:W-:Y:S02]  /*3fc0*/  IMAD.WIDE.U32 R40, R0, c[0x0][0x1c0], R40 ;  /* 0x0000700000287a25 */ /* 0x000fe400078e0028 */
[-C--:B------:R-:W-:Y:S02]  /*3fd0*/  ISETP.GE.U32.AND P2, PT, R57, R106.reuse, PT ;  /* 0x0000006a3900720c */ /* 0x080fe40003f46070 */
[----:B------:R-:W-:Y:S01]  /*3fe0*/  IADD3 R57, R105, 0x5, RZ ;  /* 0x0000000569397810 */ /* 0x000fe20007ffe0ff */
[----:B------:R-:W-:Y:S01]  /*3ff0*/  MUFU.SIN R119, R39 ;  /* 0x0000002700777308 */ /* 0x000fe20000000400 */
[----:B------:R-:W-:Y:S01]  /*4000*/  IADD3 R41, R41, R129, RZ ;  /* 0x0000008129297210 */ /* 0x000fe20007ffe0ff */
[----:B------:R-:W-:Y:S01]  /*4010*/  FMUL.FTZ R129, R26, R67 ;  /* 0x000000431a817220 */ /* 0x000fe20000410000 */
[----:B------:R-:W-:Y:S01]  /*4020*/  ISETP.GE.U32.AND P6, PT, R57, R106, PT ;  /* 0x0000006a3900720c */ /* 0x000fe20003fc6070 */
[----:B------:R-:W-:Y:S01]  /*4030*/  IMAD R57, R0, c[0x0][0x1a4], R123 ;  /* 0x0000690000397a24 */ /* 0x000fe200078e027b */
[----:B------:R-:W-:Y:S01]  /*4040*/  LEA R58, P4, R40, c[0x0][0x230], 0x3 ;  /* 0x00008c00283a7a11 */ /* 0x000fe200078818ff */
[----:B------:R-:W-:-:S02]  /*4050*/  FMUL.FTZ R123, R48, R62 ;  /* 0x0000003e307b7220 */ /* 0x000fc40000410000 */
[----:B------:R0:W-:Y:S08]  /*4060*/  MUFU.COS R117, R39 ;  /* 0x0000002700757308 */ /* 0x0001f00000000000 */
[----:B------:R1:W2:Y:S01]  /*4070*/  MUFU.EX2 R124, R42 ;  /* 0x0000002a007c7308 */ /* 0x0002a20000000800 */
[----:B0-----:R-:W-:-:S05]  /*4080*/  IMAD.WIDE.U32 R38, R104, c[0x0][0x198], RZ ;  /* 0x0000660068267a25 */ /* 0x001fca00078e00ff */
[----:B------:R-:W-:Y:S01]  /*4090*/  IADD3 R39, R39, R43, RZ ;  /* 0x0000002b27277210 */ /* 0x000fe20007ffe0ff */
[----:B------:R-:W-:Y:S01]  /*40a0*/  FMUL.FTZ R43, R48, R65 ;  /* 0x00000041302b7220 */ /* 0x000fe20000410000 */
[----:B------:R-:W0:Y:S01]  /*40b0*/  MUFU.EX2 R115, R115 ;  /* 0x0000007300737308 */ /* 0x000e220000000800 */
[----:B-1----:R-:W-:Y:S02]  /*40c0*/  FMUL.FTZ R42, R37, R62 ;  /* 0x0000003e252a7220 */ /* 0x002fe40000410000 */
[----:B------:R-:W-:-:S04]  /*40d0*/  IMAD.WIDE.U32 R38, R0, c[0x0][0x1a0], R38 ;  /* 0x0000680000267a25 */ /* 0x000fc800078e0026 */
[----:B------:R-:W-:Y:S01]  /*40e0*/  FMUL.RZ R128, R42, 0.15915493667125701904 ;  /* 0x3e22f9832a807820 */ /* 0x000fe2000040c000 */
[----:B------:R-:W1:Y:S01]  /*40f0*/  MUFU.EX2 R122, R122 ;  /* 0x0000007a007a7308 */ /* 0x000e620000000800 */
[----:B------:R-:W-:Y:S01]  /*4100*/  IADD3 R57, R39, R57, RZ ;  /* 0x0000003927397210 */ /* 0x000fe20007ffe0ff */
[C---:B--2---:R-:W-:Y:S02]  /*4110*/  FMUL.FTZ R125, R124.reuse, R125 ;  /* 0x0000007d7c7d7220 */ /* 0x044fe40000410000 */
[----:B------:R-:W-:-:S04]  /*4120*/  FMUL.FTZ R127, R124, R127 ;  /* 0x0000007f7c7f7220 */ /* 0x000fc80000410000 */
[----:B------:R-:W-:Y:S01]  /*4130*/  MUFU.SIN R36, R56 ;  /* 0x0000003800247308 */ /* 0x000fe20000000400 */
[C---:B0-----:R-:W-:Y:S02]  /*4140*/  FMUL.FTZ R114, R115.reuse, R114 ;  /* 0x0000007273727220 */ /* 0x041fe40000410000 */
[----:B------:R-:W-:Y:S01]  /*4150*/  FMUL.FTZ R116, R115, R116 ;  /* 0x0000007473747220 */ /* 0x000fe20000410000 */
[----:B------:R-:W-:-:S04]  /*4160*/  IADD3 R115, R105, 0xb, RZ ;  /* 0x0000000b69737810 */ /* 0x000fc80007ffe0ff */
[----:B------:R0:W-:Y:S01]  /*4170*/  MUFU.COS R44, R56 ;  /* 0x00000038002c7308 */ /* 0x0001e20000000000 */
[----:B-1----:R-:W-:Y:S01]  /*4180*/  FMUL.FTZ R120, R122, R120 ;  /* 0x000000787a787220 */ /* 0x002fe20000410000 */
[----:B------:R-:W-:Y:S01]  /*4190*/  FSEL R124, R116, 1, !P6 ;  /* 0x3f800000747c7808 */ /* 0x000fe20007000000 */
[----:B------:R-:W-:Y:S01]  /*41a0*/  FMUL.FTZ R130, R122, R121 ;  /* 0x000000797a827220 */ /* 0x000fe20000410000 */
[----:B------:R-:W-:Y:S01]  /*41b0*/  IADD3 R121, R105, 0x9, RZ ;  /* 0x0000000969797810 */ /* 0x000fe20007ffe0ff */
[----:B------:R-:W-:-:S03]  /*41c0*/  FMUL.FTZ R122, R37, R60 ;  /* 0x0000003c257a7220 */ /* 0x000fc60000410000 */
[----:B------:R-:W1:Y:S01]  /*41d0*/  MUFU.EX2 R118, R118 ;  /* 0x0000007600767308 */ /* 0x000e620000000800 */
[----:B0-----:R-:W-:Y:S01]  /*41e0*/  LEA R56, P0, R38, c[0x0][0x228], 0x3 ;  /* 0x00008a0026387a11 */ /* 0x001fe200078018ff */
[----:B------:R-:W-:-:S03]  /*41f0*/  FMUL.RZ R122, R122, 0.15915493667125701904 ;  /* 0x3e22f9837a7a7820 */ /* 0x000fc6000040c000 */
[----:B------:R-:W-:Y:S02]  /*4200*/  LEA.HI.X R57, R38, c[0x0][0x22c], R57, 0x3, P0 ;  /* 0x00008b0026397a11 */ /* 0x000fe400000f1c39 */
[-C--:B------:R-:W-:Y:S01]  /*4210*/  ISETP.GE.U32.AND P0, PT, R59, R106.reuse, PT ;  /* 0x0000006a3b00720c */ /* 0x080fe20003f06070 */
[----:B------:R-:W0:Y:S01]  /*4220*/  MUFU.EX2 R113, R113 ;  /* 0x0000007100717308 */ /* 0x000e220000000800 */
[----:B------:R-:W-:Y:S02]  /*4230*/  LEA.HI.X R59, R40, c[0x0][0x234], R41, 0x3, P4 ;  /* 0x00008d00283b7a11 */ /* 0x000fe400020f1c29 */
[----:B------:R-:W-:Y:S01]  /*4240*/  IADD3 R41, R105, 0x6, RZ ;  /* 0x0000000669297810 */ /* 0x000fe20007ffe0ff */
[----:B------:R-:W2:Y:S01]  /*4250*/  LDG.E.64 R56, [R56.64] ;  /* 0x0000000438387981 */ /* 0x000ea2000c1e1b00 */
[----:B------:R-:W-:Y:S02]  /*4260*/  FSEL R134, R125, RZ, !P0 ;  /* 0x000000ff7d867208 */ /* 0x000fe40004000000 */
[-C--:B------:R-:W-:Y:S01]  /*4270*/  ISETP.GE.U32.AND P4, PT, R41, R106.reuse, PT ;  /* 0x0000006a2900720c */ /* 0x080fe20003f86070 */
[----:B------:R-:W3:Y:S01]  /*4280*/  MUFU.EX2 R112, R112 ;  /* 0x0000007000707308 */ /* 0x000ee20000000800 */
[----:B------:R-:W-:Y:S01]  /*4290*/  IADD3 R41, R105, 0x7, RZ ;  /* 0x0000000769297810 */ /* 0x000fe20007ffe0ff */
[C---:B-1----:R-:W-:Y:S01]  /*42a0*/  FMUL.FTZ R119, R118.reuse, R119 ;  /* 0x0000007776777220 */ /* 0x042fe20000410000 */
[----:B------:R-:W-:Y:S01]  /*42b0*/  FSEL R133, R127, 1, !P0 ;  /* 0x3f8000007f857808 */ /* 0x000fe20004000000 */
[----:B------:R-:W-:Y:S01]  /*42c0*/  FMUL.FTZ R127, R118, R117 ;  /* 0x00000075767f7220 */ /* 0x000fe20000410000 */
[----:B------:R-:W-:Y:S01]  /*42d0*/  FSEL R132, R132, RZ, !P0 ;  /* 0x000000ff84847208 */ /* 0x000fe20004000000 */
[----:B------:R-:W2:Y:S01]  /*42e0*/  LDG.E.64 R58, [R58.64] ;  /* 0x000000043a3a7981 */ /* 0x000ea2000c1e1b00 */
[----:B------:R-:W-:Y:S01]  /*42f0*/  ISETP.GE.U32.AND P0, PT, R41, R106, PT ;  /* 0x0000006a2900720c */ /* 0x000fe20003f06070 */
[----:B------:R-:W1:Y:S01]  /*4300*/  MUFU.EX2 R52, R52 ;  /* 0x0000003400347308 */ /* 0x000e620000000800 */
[----:B------:R-:W-:Y:S01]  /*4310*/  FSEL R125, R114, RZ, !P6 ;  /* 0x000000ff727d7208 */ /* 0x000fe20007000000 */
[----:B------:R-:W-:Y:S01]  /*4320*/  FMUL.FTZ R114, R37, R61 ;  /* 0x0000003d25727220 */ /* 0x000fe20000410000 */
[----:B------:R-:W-:Y:S01]  /*4330*/  FSEL R131, R120, RZ, !P0 ;  /* 0x000000ff78837208 */ /* 0x000fe20004000000 */
[----:B0-----:R-:W-:Y:S01]  /*4340*/  FMUL.FTZ R111, R113, R111 ;  /* 0x0000006f716f7220 */ /* 0x001fe20000410000 */
[----:B------:R-:W-:Y:S01]  /*4350*/  IADD3 R117, R105, 0xa, RZ ;  /* 0x0000000a69757810 */ /* 0x000fe20007ffe0ff */
[----:B------:R-:W-:Y:S01]  /*4360*/  FMUL.FTZ R108, R113, R108 ;  /* 0x0000006c716c7220 */ /* 0x000fe20000410000 */
[----:B------:R-:W-:Y:S01]  /*4370*/  FSEL R130, R130, 1, !P0 ;  /* 0x3f80000082827808 */ /* 0x000fe20004000000 */
[----:B------:R-:W0:Y:S01]  /*4380*/  MUFU.EX2 R46, R46 ;  /* 0x0000002e002e7308 */ /* 0x000e220000000800 */
[----:B------:R-:W-:Y:S01]  /*4390*/  FMUL.FTZ R120, R30, R71 ;  /* 0x000000471e787220 */ /* 0x000fe20000410000 */
[----:B------:R-:W-:Y:S01]  /*43a0*/  FSEL R129, R129, RZ, !P0 ;  /* 0x000000ff81817208 */ /* 0x000fe20004000000 */
[----:B---3--:R-:W-:Y:S01]  /*43b0*/  FMUL.FTZ R110, R112, R110 ;  /* 0x0000006e706e7220 */ /* 0x008fe20000410000 */
[----:B------:R-:W-:Y:S01]  /*43c0*/  FSEL R127, R127, 1, !P4 ;  /* 0x3f8000007f7f7808 */ /* 0x000fe20006000000 */
[----:B------:R-:W-:Y:S01]  /*43d0*/  FMUL.FTZ R41, R48, R63 ;  /* 0x0000003f30297220 */ /* 0x000fe20000410000 */
[----:B------:R-:W-:-:S02]  /*43e0*/  ISETP.GE.U32.AND P0, PT, R121, R106, PT ;  /* 0x0000006a7900720c */ /* 0x000fc40003f06070 */
[----:B------:R-:W3:Y:S01]  /*43f0*/  MUFU.EX2 R55, R55 ;  /* 0x0000003700377308 */ /* 0x000ee20000000800 */
[C---:B-1----:R-:W-:Y:S01]  /*4400*/  FMUL.FTZ R51, R52.reuse, R51 ;  /* 0x0000003334337220 */ /* 0x042fe20000410000 */
[----:B------:R-:W-:Y:S01]  /*4410*/  FSEL R121, R111, 1, !P5 ;  /* 0x3f8000006f797808 */ /* 0x000fe20006800000 */
[----:B------:R-:W-:Y:S01]  /*4420*/  FMUL.FTZ R53, R52, R53 ;  /* 0x0000003534357220 */ /* 0x000fe20000410000 */
[----:B------:R-:W-:Y:S01]  /*4430*/  FSEL R120, R120, RZ, !P5 ;  /* 0x000000ff78787208 */ /* 0x000fe20006800000 */
[----:B------:R-:W-:Y:S01]  /*4440*/  FMUL.FTZ R52, R48, R61 ;  /* 0x0000003d30347220 */ /* 0x000fe20000410000 */
[----:B------:R-:W-:Y:S01]  /*4450*/  FSEL R118, R110, 1, !P3 ;  /* 0x3f8000006e767808 */ /* 0x000fe20005800000 */
[----:B------:R-:W-:Y:S01]  /*4460*/  FMUL.FTZ R111, R35, R72 ;  /* 0x00000048236f7220 */ /* 0x000fe20000410000 */
[----:B------:R-:W-:Y:S01]  /*4470*/  MUFU.SIN R38, R126 ;  /* 0x0000007e00267308 */ /* 0x000fe20000000400 */
[----:B------:R-:W-:Y:S01]  /*4480*/  FSEL R116, R53, RZ, !P2 ;  /* 0x000000ff35747208 */ /* 0x000fe20005000000 */
[----:B0-----:R-:W-:Y:S01]  /*4490*/  FMUL.FTZ R110, R46, R47 ;  /* 0x0000002f2e6e7220 */ /* 0x001fe20000410000 */
[----:B------:R-:W-:-:S04]  /*44a0*/  IADD3 R53, R105, 0xe, RZ ;  /* 0x0000000e69357810 */ /* 0x000fc80007ffe0ff */
[----:B------:R-:W-:Y:S01]  /*44b0*/  FSEL R110, R110, RZ, !P1 ;  /* 0x000000ff6e6e7208 */ /* 0x000fe20004800000 */
[----:B------:R0:W-:Y:S01]  /*44c0*/  MUFU.COS R40, R126 ;  /* 0x0000007e00287308 */ /* 0x0001e20000000000 */
[C---:B---3--:R-:W-:Y:S02]  /*44d0*/  FMUL.FTZ R54, R55.reuse, R54 ;  /* 0x0000003637367220 */ /* 0x048fe40000410000 */
[----:B------:R-:W-:-:S05]  /*44e0*/  FMUL.FTZ R113, R55, R50 ;  /* 0x0000003237717220 */ /* 0x000fca0000410000 */
[----:B------:R-:W-:Y:S01]  /*44f0*/  MUFU.SIN R42, R128 ;  /* 0x00000080002a7308 */ /* 0x000fe20000000400 */
[----:B0-----:R-:W-:-:S05]  /*4500*/  FMUL.FTZ R126, R28, R69 ;  /* 0x000000451c7e7220 */ /* 0x001fca0000410000 */
[----:B------:R-:W-:Y:S02]  /*4510*/  FSEL R126, R126, RZ, !P4 ;  /* 0x000000ff7e7e7208 */ /* 0x000fe40006000000 */
[----:B------:R0:W-:Y:S08]  /*4520*/  MUFU.COS R49, R128 ;  /* 0x0000008000317308 */ /* 0x0001f00000000000 */
[----:B------:R1:W3:Y:S01]  /*4530*/  MUFU.EX2 R39, R123 ;  /* 0x0000007b00277308 */ /* 0x0002e20000000800 */
[----:B0-----:R-:W-:Y:S01]  /*4540*/  FSEL R128, R119, RZ, !P4 ;  /* 0x000000ff77807208 */ /* 0x001fe20006000000 */
[----:B------:R-:W-:Y:S01]  /*4550*/  FMUL.FTZ R119, R112, R109 ;  /* 0x0000006d70777220 */ /* 0x000fe20000410000 */
[----:B------:R-:W-:Y:S01]  /*4560*/  IADD3 R109, R105, 0xc, RZ ;  /* 0x0000000c696d7810 */ /* 0x000fe20007ffe0ff */
[----:B------:R-:W-:Y:S01]  /*4570*/  FMUL.RZ R112, R114, 0.15915493667125701904 ;  /* 0x3e22f98372707820 */ /* 0x000fe2000040c000 */
[----:B------:R-:W-:Y:S01]  /*4580*/  ISETP.GE.U32.AND P4, PT, R117, R106, PT ;  /* 0x0000006a7500720c */ /* 0x000fe20003f86070 */
[----:B------:R-:W-:Y:S01]  /*4590*/  FMUL.FTZ R114, R32, R73 ;  /* 0x0000004920727220 */ /* 0x000fe20000410000 */
[----:B------:R-:W-:Y:S01]  /*45a0*/  FSEL R119, R119, RZ, !P3 ;  /* 0x000000ff77777208 */ /* 0x000fe20005800000 */
[----:B------:R-:W-:Y:S01]  /*45b0*/  MUFU.SIN R135, R122 ;  /* 0x0000007a00877308 */ /* 0x000fe20000000400 */
[----:B-1----:R-:W-:-:S02]  /*45c0*/  FMUL.FTZ R123, R29, R66 ;  /* 0x000000421d7b7220 */ /* 0x002fc40000410000 */
[----:B------:R-:W-:Y:S01]  /*45d0*/  FMUL.FTZ R117, R31, R68 ;  /* 0x000000441f757220 */ /* 0x000fe20000410000 */
[----:B------:R-:W-:Y:S02]  /*45e0*/  FSEL R114, R114, RZ, !P2 ;  /* 0x000000ff72727208 */ /* 0x000fe40005000000 */
[----:B------:R-:W-:Y:S02]  /*45f0*/  FSEL R123, R123, RZ, !P6 ;  /* 0x000000ff7b7b7208 */ /* 0x000fe40007000000 */
[----:B------:R0:W-:Y:S01]  /*4600*/  MUFU.COS R136, R122 ;  /* 0x0000007a00887308 */ /* 0x0001e20000000000 */
[----:B------:R-:W-:Y:S01]  /*4610*/  ISETP.GE.U32.AND P6, PT, R115, R106, PT ;  /* 0x0000006a7300720c */ /* 0x000fe20003fc6070 */
[----:B---3--:R-:W-:Y:S01]  /*4620*/  FMUL.FTZ R49, R39, R49 ;  /* 0x0000003127317220 */ /* 0x008fe20000410000 */
[----:B------:R-:W-:Y:S01]  /*4630*/  FSEL R115, R51, 1, !P2 ;  /* 0x3f80000033737808 */ /* 0x000fe20005000000 */
[----:B------:R-:W-:Y:S01]  /*4640*/  FMUL.FTZ R51, R48, R34 ;  /* 0x0000002230337220 */ /* 0x000fe20000410000 */
[----:B------:R-:W-:Y:S01]  /*4650*/  ISETP.GE.U32.AND P2, PT, R105, R106, PT ;  /* 0x0000006a6900720c */ /* 0x000fe20003f46070 */
[----:B------:R-:W-:Y:S01]  /*4660*/  FMUL.FTZ R42, R39, R42 ;  /* 0x0000002a272a7220 */ /* 0x000fe20000410000 */
[----:B------:R-:W-:Y:S01]  /*4670*/  FSEL R117, R117, RZ, !P3 ;  /* 0x000000ff75757208 */ /* 0x000fe20005800000 */
[----:B------:R1:W-:Y:S01]  /*4680*/  MUFU.EX2 R50, R52 ;  /* 0x0000003400327308 */ /* 0x0003e20000000800 */
[----:B0-----:R-:W-:Y:S01]  /*4690*/  FSEL R122, R108, RZ, !P5 ;  /* 0x000000ff6c7a7208 */ /* 0x001fe20006800000 */
[----:B------:R-:W-:Y:S01]  /*46a0*/  FMUL.FTZ R108, R33, R70 ;  /* 0x00000046216c7220 */ /* 0x000fe20000410000 */
[----:B------:R-:W-:-:S02]  /*46b0*/  ISETP.GE.U32.AND P5, PT, R109, R106, PT ;  /* 0x0000006a6d00720c */ /* 0x000fc40003fa6070 */
[----:B------:R-:W-:Y:S02]  /*46c0*/  IADD3 R109, R105, 0xd, RZ ;  /* 0x0000000d696d7810 */ /* 0x000fe40007ffe0ff */
[----:B------:R-:W-:Y:S01]  /*46d0*/  FSEL R111, R111, RZ, !P2 ;  /* 0x000000ff6f6f7208 */ /* 0x000fe20005000000 */
[----:B------:R-:W-:Y:S01]  /*46e0*/  MUFU.SIN R138, R112 ;  /* 0x00000070008a7308 */ /* 0x000fe20000000400 */
[----:B------:R-:W-:Y:S01]  /*46f0*/  ISETP.GE.U32.AND P3, PT, R109, R106, PT ;  /* 0x0000006a6d00720c */ /* 0x000fe20003f66070 */
[----:B-1----:R-:W-:Y:S01]  /*4700*/  FMUL.FTZ R52, R48, R27 ;  /* 0x0000001b30347220 */ /* 0x002fe20000410000 */
[----:B------:R-:W-:Y:S01]  /*4710*/  FSEL R113, R113, RZ, !P2 ;  /* 0x000000ff71717208 */ /* 0x000fe20005000000 */
[----:B------:R-:W-:Y:S01]  /*4720*/  FMUL.FTZ R109, R46, R45 ;  /* 0x0000002d2e6d7220 */ /* 0x000fe20000410000 */
[----:B------:R-:W-:Y:S01]  /*4730*/  IADD3 R45, R105, 0xf, RZ ;  /* 0x0000000f692d7810 */ /* 0x000fe20007ffe0ff */
[----:B------:R-:W-:Y:S01]  /*4740*/  FMUL.FTZ R48, R37, R34 ;  /* 0x0000002225307220 */ /* 0x000fe20000410000 */
[----:B------:R-:W-:Y:S01]  /*4750*/  FSEL R108, R108, RZ, !P1 ;  /* 0x000000ff6c6c7208 */ /* 0x000fe20004800000 */
[----:B------:R0:W-:Y:S01]  /*4760*/  MUFU.COS R139, R112 ;  /* 0x00000070008b7308 */ /* 0x0001e20000000000 */
[----:B------:R-:W-:Y:S01]  /*4770*/  FSEL R109, R109, 1, !P1 ;  /* 0x3f8000006d6d7808 */ /* 0x000fe20004800000 */
[----:B------:R-:W-:Y:S01]  /*4780*/  FMUL.FTZ R46, RZ, R110 ;  /* 0x0000006eff2e7220 */ /* 0x000fe20000410000 */
[----:B------:R-:W-:Y:S01]  /*4790*/  ISETP.GE.U32.AND P1, PT, R45, R106, PT ;  /* 0x0000006a2d00720c */ /* 0x000fe20003f26070 */
[----:B------:R-:W-:-:S02]  /*47a0*/  FMUL.FTZ R37, R37, R27 ;  /* 0x0000001b25257220 */ /* 0x000fc40000410000 */
[-C--:B------:R-:W-:Y:S02]  /*47b0*/  FFMA.FTZ R45, R109, R111.reuse, -R46 ;  /* 0x0000006f6d2d7223 */ /* 0x080fe4000001082e */
[----:B------:R-:W1:Y:S01]  /*47c0*/  MUFU.EX2 R41, R41 ;  /* 0x0000002900297308 */ /* 0x000e620000000800 */
[----:B0-----:R-:W-:Y:S01]  /*47d0*/  FSEL R112, R54, 1, !P2 ;  /* 0x3f80000036707808 */ /* 0x001fe20005000000 */
[----:B------:R-:W-:Y:S01]  /*47e0*/  FADD.FTZ R45, R45, R108 ;  /* 0x0000006c2d2d7221 */ /* 0x000fe20000010000 */
[----:B------:R-:W-:Y:S01]  /*47f0*/  ISETP.GE.U32.AND P2, PT, R53, R106, PT ;  /* 0x0000006a3500720c */ /* 0x000fe20003f46070 */
[----:B------:R-:W-:Y:S02]  /*4800*/  FMUL.RZ R53, R48, 0.15915493667125701904 ;  /* 0x3e22f98330357820 */ /* 0x000fe4000040c000 */
[----:B------:R-:W-:Y:S02]  /*4810*/  FMUL.FTZ R48, R110, R111 ;  /* 0x0000006f6e307220 */ /* 0x000fe40000410000 */
[----:B------:R0:W-:Y:S01]  /*4820*/  MUFU.EX2 R47, R52 ;  /* 0x00000034002f7308 */ /* 0x0001e20000000800 */
[----:B------:R-:W-:-:S02]  /*4830*/  FMUL.RZ R54, R37, 0.15915493667125701904 ;  /* 0x3e22f98325367820 */ /* 0x000fc4000040c000 */
[----:B------:R-:W-:Y:S02]  /*4840*/  FFMA.FTZ R48, RZ, R109, R48 ;  /* 0x0000006dff307223 */ /* 0x000fe40000010030 */
[C---:B------:R-:W-:Y:S02]  /*4850*/  FMUL.FTZ R37, R116.reuse, R45 ;  /* 0x0000002d74257220 */ /* 0x040fe40000410000 */
[----:B------:R-:W-:Y:S01]  /*4860*/  FADD.FTZ R48, RZ, R48 ;  /* 0x00000030ff307221 */ /* 0x000fe20000010000 */
[----:B------:R-:W-:Y:S01]  /*4870*/  MUFU.EX2 R51, R51 ;  /* 0x0000003300337308 */ /* 0x000fe20000000800 */
[----:B-1----:R-:W-:Y:S02]  /*4880*/  FMUL.FTZ R40, R41, R40 ;  /* 0x0000002829287220 */ /* 0x002fe40000410000 */
[-C--:B0-----:R-:W-:Y:S02]  /*4890*/  FMUL.FTZ R52, R116, R48.reuse ;  /* 0x0000003074347220 */ /* 0x081fe40000410000 */
[----:B------:R-:W-:-:S02]  /*48a0*/  FFMA.FTZ R37, R115, R48, R37 ;  /* 0x0000003073257223 */ /* 0x000fc40000010025 */
[----:B------:R-:W-:Y:S01]  /*48b0*/  FFMA.FTZ R45, R115, R45, -R52 ;  /* 0x0000002d732d7223 */ /* 0x000fe20000010834 */
[----:B------:R-:W0:Y:S01]  /*48c0*/  MUFU.COS R46, R53 ;  /* 0x00000035002e7308 */ /* 0x000e220000000000 */
[----:B------:R-:W-:Y:S02]  /*48d0*/  FADD.FTZ R37, RZ, R37 ;  /* 0x00000025ff257221 */ /* 0x000fe40000010000 */
[----:B------:R-:W-:Y:S02]  /*48e0*/  FADD.FTZ R45, R45, R114 ;  /* 0x000000722d2d7221 */ /* 0x000fe40000010000 */
[----:B------:R-:W-:Y:S02]  /*48f0*/  FMUL.FTZ R38, R41, R38 ;  /* 0x0000002629267220 */ /* 0x000fe40000410000 */
[C---:B------:R-:W-:Y:S01]  /*4900*/  FMUL.FTZ R41, R119.reuse, R45 ;  /* 0x0000002d77297220 */ /* 0x040fe20000410000 */
[----:B------:R-:W1:Y:S01]  /*4910*/  MUFU.EX2 R43, R43 ;  /* 0x0000002b002b7308 */ /* 0x000e620000000800 */
[----:B------:R-:W-:-:S02]  /*4920*/  FMUL.FTZ R39, R119, R37 ;  /* 0x0000002577277220 */ /* 0x000fc40000410000 */
[C---:B------:R-:W-:Y:S02]  /*4930*/  FFMA.FTZ R41, R118.reuse, R37, R41 ;  /* 0x0000002576297223 */ /* 0x040fe40000010029 */
[----:B------:R-:W-:Y:S02]  /*4940*/  FFMA.FTZ R52, R118, R45, -R39 ;  /* 0x0000002d76347223 */ /* 0x000fe40000010827 */
[----:B------:R-:W-:Y:S01]  /*4950*/  FADD.FTZ R41, RZ, R41 ;  /* 0x00000029ff297221 */ /* 0x000fe20000010000 */
[----:B------:R-:W3:Y:S01]  /*4960*/  MUFU.COS R142, R54 ;  /* 0x00000036008e7308 */ /* 0x000ee20000000000 */
[----:B------:R-:W-:Y:S02]  /*4970*/  FADD.FTZ R52, R52, R117 ;  /* 0x0000007534347221 */ /* 0x000fe40000010000 */
[----:B------:R-:W-:Y:S02]  /*4980*/  FMUL.FTZ R37, R122, R41 ;  /* 0x000000297a257220 */ /* 0x000fe40000410000 */
[----:B0-----:R-:W-:-:S02]  /*4990*/  FMUL.FTZ R145, R51, R46 ;  /* 0x0000002e33917220 */ /* 0x001fc40000410000 */
[-C--:B------:R-:W-:Y:S01]  /*49a0*/  FMUL.FTZ R46, R122, R52.reuse ;  /* 0x000000347a2e7220 */ /* 0x080fe20000410000 */
[----:B------:R-:W0:Y:S01]  /*49b0*/  MUFU.SIN R48, R54 ;  /* 0x0000003600307308 */ /* 0x000e220000000400 */
[C---:B------:R-:W-:Y:S02]  /*49c0*/  FFMA.FTZ R39, R121.reuse, R52, -R37 ;  /* 0x0000003479277223 */ /* 0x040fe40000010825 */
[----:B------:R-:W-:Y:S02]  /*49d0*/  FFMA.FTZ R41, R121, R41, R46 ;  /* 0x0000002979297223 */ /* 0x000fe4000001002e */
[C---:B-1----:R-:W-:Y:S02]  /*49e0*/  FMUL.FTZ R44, R43.reuse, R44 ;  /* 0x0000002c2b2c7220 */ /* 0x042fe40000410000 */
[----:B------:R-:W-:Y:S01]  /*49f0*/  FMUL.FTZ R36, R43, R36 ;  /* 0x000000242b247220 */ /* 0x000fe20000410000 */
[----:B------:R-:W1:Y:S01]  /*4a00*/  MUFU.EX2 R137, R137 ;  /* 0x0000008900897308 */ /* 0x000e620000000800 */
[----:B------:R-:W-:-:S02]  /*4a10*/  FADD.FTZ R43, R39, R120 ;  /* 0x00000078272b7221 */ /* 0x000fc40000010000 */
[----:B------:R-:W-:Y:S01]  /*4a20*/  FMUL.FTZ R37, R113, R110 ;  /* 0x0000006e71257220 */ /* 0x000fe20000410000 */
[----:B------:R-:W-:Y:S01]  /*4a30*/  FSEL R140, R36, RZ, !P0 ;  /* 0x000000ff248c7208 */ /* 0x000fe20004000000 */
[----:B------:R-:W-:Y:S02]  /*4a40*/  FADD.FTZ R41, RZ, R41 ;  /* 0x00000029ff297221 */ /* 0x000fe40000010000 */
[----:B---3--:R-:W-:Y:S01]  /*4a50*/  FMUL.FTZ R142, R47, R142 ;  /* 0x0000008e2f8e7220 */ /* 0x008fe20000410000 */
[----:B------:R-:W-:Y:S01]  /*4a60*/  FSEL R153, R153, RZ, !P6 ;  /* 0x000000ff99997208 */ /* 0x000fe20007000000 */
[----:B0-----:R-:W-:Y:S01]  /*4a70*/  FMUL.FTZ R143, R47, R48 ;  /* 0x000000302f8f7220 */ /* 0x001fe20000410000 */
[----:B------:R-:W0:Y:S01]  /*4a80*/  MUFU.SIN R146, R53 ;  /* 0x0000003500927308 */ /* 0x000e220000000400 */
[----:B------:R-:W-:Y:S02]  /*4a90*/  FMUL.FTZ R46, R112, R110 ;  /* 0x0000006e702e7220 */ /* 0x000fe40000410000 */
[----:B------:R-:W-:-:S02]  /*4aa0*/  FMUL.FTZ R47, R125, R43 ;  /* 0x0000002b7d2f7220 */ /* 0x000fc40000410000 */
[----:B------:R-:W-:Y:S02]  /*4ab0*/  FFMA.FTZ R37, R112, R109, -R37 ;  /* 0x0000006d70257223 */ /* 0x000fe40000010825 */
[----:B------:R-:W-:Y:S02]  /*4ac0*/  FMUL.FTZ R45, R125, R41 ;  /* 0x000000297d2d7220 */ /* 0x000fe40000410000 */
[----:B------:R-:W-:Y:S02]  /*4ad0*/  FFMA.FTZ R46, R113, R109, R46 ;  /* 0x0000006d712e7223 */ /* 0x000fe4000001002e */
[----:B------:R-:W-:Y:S02]  /*4ae0*/  FFMA.FTZ R47, R124, R41, R47 ;  /* 0x000000297c2f7223 */ /* 0x000fe4000001002f */
[----:B------:R-:W-:Y:S01]  /*4af0*/  FMUL.FTZ R148, R50, R139 ;  /* 0x0000008b32947220 */ /* 0x000fe20000410000 */
[----:B------:R-:W-:Y:S01]  /*4b00*/  FSEL R139, R44, 1, !P0 ;  /* 0x3f8000002c8b7808 */ /* 0x000fe20004000000 */
[----:B------:R-:W-:-:S02]  /*4b10*/  FMUL.FTZ R149, R50, R138 ;  /* 0x0000008a32957220 */ /* 0x000fc40000410000 */
[----:B------:R-:W-:Y:S02]  /*4b20*/  FMUL.FTZ R39, R116, R37 ;  /* 0x0000002574277220 */ /* 0x000fe40000410000 */
[----:B------:R-:W-:Y:S02]  /*4b30*/  FFMA.FTZ R50, R124, R43, -R45 ;  /* 0x0000002b7c327223 */ /* 0x000fe4000001082d */
[-C--:B------:R-:W-:Y:S02]  /*4b40*/  FMUL.FTZ R48, R116, R46.reuse ;  /* 0x0000002e74307220 */ /* 0x080fe40000410000 */
[----:B------:R-:W-:Y:S02]  /*4b50*/  FADD.FTZ R47, RZ, R47 ;  /* 0x0000002fff2f7221 */ /* 0x000fe40000010000 */
[----:B------:R-:W-:Y:S02]  /*4b60*/  FFMA.FTZ R39, R115, R46, R39 ;  /* 0x0000002e73277223 */ /* 0x000fe40000010027 */
[----:B------:R-:W-:-:S02]  /*4b70*/  FADD.FTZ R50, R50, R123 ;  /* 0x0000007b32327221 */ /* 0x000fc40000010000 */
[----:B------:R-:W-:Y:S02]  /*4b80*/  FFMA.FTZ R48, R115, R37, -R48 ;  /* 0x0000002573307223 */ /* 0x000fe40000010830 */
[C---:B------:R-:W-:Y:S02]  /*4b90*/  FMUL.FTZ R43, R128.reuse, R47 ;  /* 0x0000002f802b7220 */ /* 0x040fe40000410000 */
[C---:B------:R-:W-:Y:S02]  /*4ba0*/  FMUL.FTZ R37, R119.reuse, R39 ;  /* 0x0000002777257220 */ /* 0x040fe40000410000 */
[----:B------:R-:W-:Y:S02]  /*4bb0*/  FMUL.FTZ R46, R128, R50 ;  /* 0x00000032802e7220 */ /* 0x000fe40000410000 */
[----:B------:R-:W-:Y:S02]  /*4bc0*/  FMUL.FTZ R41, R119, R48 ;  /* 0x0000003077297220 */ /* 0x000fe40000410000 */
[----:B------:R-:W-:-:S02]  /*4bd0*/  FFMA.FTZ R43, R127, R50, -R43 ;  /* 0x000000327f2b7223 */ /* 0x000fc4000001082b */
[C---:B------:R-:W-:Y:S02]  /*4be0*/  FFMA.FTZ R37, R118.reuse, R48, -R37 ;  /* 0x0000003076257223 */ /* 0x040fe40000010825 */
[----:B------:R-:W-:Y:S02]  /*4bf0*/  FFMA.FTZ R47, R127, R47, R46 ;  /* 0x0000002f7f2f7223 */ /* 0x000fe4000001002e */
[----:B------:R-:W-:Y:S02]  /*4c00*/  FFMA.FTZ R41, R118, R39, R41 ;  /* 0x0000002776297223 */ /* 0x000fe40000010029 */
[----:B------:R-:W-:Y:S02]  /*4c10*/  FADD.FTZ R43, R43, R126 ;  /* 0x0000007e2b2b7221 */ /* 0x000fe40000010000 */
[----:B------:R-:W-:Y:S02]  /*4c20*/  FMUL.FTZ R48, R122, R37 ;  /* 0x000000257a307220 */ /* 0x000fe40000410000 */
[----:B------:R-:W-:-:S02]  /*4c30*/  FADD.FTZ R47, RZ, R47 ;  /* 0x0000002fff2f7221 */ /* 0x000fc40000010000 */
[----:B------:R-:W-:Y:S02]  /*4c40*/  FMUL.FTZ R46, R122, R41 ;  /* 0x000000297a2e7220 */ /* 0x000fe40000410000 */
[----:B------:R-:W-:Y:S02]  /*4c50*/  FMUL.FTZ R45, R131, R43 ;  /* 0x0000002b832d7220 */ /* 0x000fe40000410000 */
[----:B------:R-:W-:Y:S02]  /*4c60*/  FFMA.FTZ R48, R121, R41, R48 ;  /* 0x0000002979307223 */ /* 0x000fe40000010030 */
[----:B------:R-:W-:Y:S02]  /*4c70*/  FMUL.FTZ R41, R131, R47 ;  /* 0x0000002f83297220 */ /* 0x000fe40000410000 */
[----:B------:R-:W-:Y:S02]  /*4c80*/  FFMA.FTZ R46, R121, R37, -R46 ;  /* 0x00000025792e7223 */ /* 0x000fe4000001082e */
[----:B------:R-:W-:-:S02]  /*4c90*/  FFMA.FTZ R45, R130, R47, R45 ;  /* 0x0000002f822d7223 */ /* 0x000fc4000001002d */
[----:B------:R-:W-:Y:S02]  /*4ca0*/  FFMA.FTZ R50, R130, R43, -R41 ;  /* 0x0000002b82327223 */ /* 0x000fe40000010829 */
[C---:B------:R-:W-:Y:S02]  /*4cb0*/  FMUL.FTZ R39, R125.reuse, R46 ;  /* 0x0000002e7d277220 */ /* 0x040fe40000410000 */
[----:B------:R-:W-:Y:S02]  /*4cc0*/  FADD.FTZ R45, RZ, R45 ;  /* 0x0000002dff2d7221 */ /* 0x000fe40000010000 */
[-C--:B------:R-:W-:Y:S02]  /*4cd0*/  FMUL.FTZ R37, R125, R48.reuse ;  /* 0x000000307d257220 */ /* 0x080fe40000410000 */
[----:B------:R-:W-:Y:S02]  /*4ce0*/  FADD.FTZ R50, R50, R129 ;  /* 0x0000008132327221 */ /* 0x000fe40000010000 */
[----:B------:R-:W-:-:S02]  /*4cf0*/  FFMA.FTZ R39, R124, R48, R39 ;  /* 0x000000307c277223 */ /* 0x000fc40000010027 */
[----:B------:R-:W-:Y:S02]  /*4d00*/  FMUL.FTZ R41, R134, R45 ;  /* 0x0000002d86297220 */ /* 0x000fe40000410000 */
[----:B------:R-:W-:Y:S02]  /*4d10*/  FFMA.FTZ R37, R124, R46, -R37 ;  /* 0x0000002e7c257223 */ /* 0x000fe40000010825 */
[-C--:B------:R-:W-:Y:S02]  /*4d20*/  FMUL.FTZ R52, R134, R50.reuse ;  /* 0x0000003286347220 */ /* 0x080fe40000410000 */
[C---:B------:R-:W-:Y:S02]  /*4d30*/  FMUL.FTZ R46, R128.reuse, R39 ;  /* 0x00000027802e7220 */ /* 0x040fe40000410000 */
[----:B------:R-:W-:Y:S02]  /*4d40*/  FFMA.FTZ R41, R133, R50, -R41 ;  /* 0x0000003285297223 */ /* 0x000fe40000010829 */
[----:B------:R-:W-:-:S02]  /*4d50*/  FMUL.FTZ R48, R128, R37 ;  /* 0x0000002580307220 */ /* 0x000fc40000410000 */
[----:B------:R-:W-:Y:S02]  /*4d60*/  FFMA.FTZ R52, R133, R45, R52 ;  /* 0x0000002d85347223 */ /* 0x000fe40000010034 */
[----:B------:R-:W-:Y:S02]  /*4d70*/  FFMA.FTZ R46, R127, R37, -R46 ;  /* 0x000000257f2e7223 */ /* 0x000fe4000001082e */
[----:B------:R-:W-:Y:S02]  /*4d80*/  FADD.FTZ R41, R41, R132 ;  /* 0x0000008429297221 */ /* 0x000fe40000010000 */
[----:B------:R-:W-:Y:S02]  /*4d90*/  FFMA.FTZ R48, R127, R39, R48 ;  /* 0x000000277f307223 */ /* 0x000fe40000010030 */
[----:B------:R-:W-:Y:S02]  /*4da0*/  FADD.FTZ R52, RZ, R52 ;  /* 0x00000034ff347221 */ /* 0x000fe40000010000 */
[----:B------:R-:W-:-:S02]  /*4db0*/  FMUL.FTZ R39, R131, R46 ;  /* 0x0000002e83277220 */ /* 0x000fc40000410000 */
[----:B------:R-:W-:Y:S02]  /*4dc0*/  FMUL.FTZ R43, R140, R41 ;  /* 0x000000298c2b7220 */ /* 0x000fe40000410000 */
[----:B------:R-:W-:Y:S02]  /*4dd0*/  FMUL.FTZ R138, R24, R65 ;  /* 0x00000041188a7220 */ /* 0x000fe40000410000 */
[----:B------:R-:W-:Y:S02]  /*4de0*/  FMUL.FTZ R36, R140, R52 ;  /* 0x000000348c247220 */ /* 0x000fe40000410000 */
[-C--:B------:R-:W-:Y:S01]  /*4df0*/  FMUL.FTZ R37, R131, R48.reuse ;  /* 0x0000003083257220 */ /* 0x080fe20000410000 */
[----:B------:R-:W-:Y:S01]  /*4e00*/  FSEL R138, R138, RZ, !P0 ;  /* 0x000000ff8a8a7208 */ /* 0x000fe20004000000 */
[----:B------:R-:W-:Y:S02]  /*4e10*/  FFMA.FTZ R39, R130, R48, R39 ;  /* 0x0000003082277223 */ /* 0x000fe40000010027 */
[----:B------:R-:W-:-:S02]  /*4e20*/  FFMA.FTZ R43, R139, R52, R43 ;  /* 0x000000348b2b7223 */ /* 0x000fc4000001002b */
[----:B-1----:R-:W-:Y:S01]  /*4e30*/  FMUL.FTZ R151, R137, R136 ;  /* 0x0000008889977220 */ /* 0x002fe20000410000 */
[----:B------:R-:W-:Y:S01]  /*4e40*/  FSEL R136, R49, 1, !P4 ;  /* 0x3f80000031887808 */ /* 0x000fe20006000000 */
[----:B------:R-:W-:Y:S01]  /*4e50*/  FMUL.FTZ R152, R137, R135 ;  /* 0x0000008789987220 */ /* 0x000fe20000410000 */
[----:B------:R-:W-:Y:S01]  /*4e60*/  FSEL R137, R42, RZ, !P4 ;  /* 0x000000ff2a897208 */ /* 0x000fe20006000000 */
[----:B------:R-:W-:Y:S02]  /*4e70*/  FFMA.FTZ R41, R139, R41, -R36 ;  /* 0x000000298b297223 */ /* 0x000fe40000010824 */
[----:B------:R-:W-:Y:S02]  /*4e80*/  FFMA.FTZ R37, R130, R46, -R37 ;  /* 0x0000002e82257223 */ /* 0x000fe40000010825 */
[----:B------:R-:W-:Y:S02]  /*4e90*/  FMUL.FTZ R36, R134, R39 ;  /* 0x0000002786247220 */ /* 0x000fe40000410000 */
[----:B------:R-:W-:-:S02]  /*4ea0*/  FADD.FTZ R43, RZ, R43 ;  /* 0x0000002bff2b7221 */ /* 0x000fc40000010000 */
[----:B------:R-:W-:Y:S02]  /*4eb0*/  FMUL.FTZ R135, R23, R62 ;  /* 0x0000003e17877220 */ /* 0x000fe40000410000 */
[----:B------:R-:W-:Y:S02]  /*4ec0*/  FADD.FTZ R41, R41, R138 ;  /* 0x0000008a29297221 */ /* 0x000fe40000010000 */
[-C--:B------:R-:W-:Y:S01]  /*4ed0*/  FFMA.FTZ R36, R133, R37.reuse, -R36 ;  /* 0x0000002585247223 */ /* 0x080fe20000010824 */
[----:B------:R-:W-:Y:S01]  /*4ee0*/  FSEL R135, R135, RZ, !P4 ;  /* 0x000000ff87877208 */ /* 0x000fe20006000000 */
[----:B------:R-:W-:Y:S02]  /*4ef0*/  FMUL.FTZ R42, R134, R37 ;  /* 0x00000025862a7220 */ /* 0x000fe40000410000 */
[C---:B------:R-:W-:Y:S02]  /*4f00*/  FMUL.FTZ R37, R137.reuse, R43 ;  /* 0x0000002b89257220 */ /* 0x040fe40000410000 */
[----:B------:R-:W-:-:S02]  /*4f10*/  FMUL.FTZ R45, R137, R41 ;  /* 0x00000029892d7220 */ /* 0x000fc40000410000 */
[----:B------:R-:W-:Y:S01]  /*4f20*/  FFMA.FTZ R44, R136, R41, -R37 ;  /* 0x00000029882c7223 */ /* 0x000fe20000010825 */
[----:B------:R-:W-:Y:S01]  /*4f30*/  FSEL R155, R38, RZ, !P6 ;  /* 0x000000ff269b7208 */ /* 0x000fe20007000000 */
[----:B------:R-:W-:Y:S02]  /*4f40*/  FFMA.FTZ R45, R136, R43, R45 ;  /* 0x0000002b882d7223 */ /* 0x000fe4000001002d */
[----:B------:R-:W-:Y:S01]  /*4f50*/  FADD.FTZ R44, R44, R135 ;  /* 0x000000872c2c7221 */ /* 0x000fe20000010000 */
[----:B------:R-:W-:Y:S01]  /*4f60*/  FSEL R154, R40, 1, !P6 ;  /* 0x3f800000289a7808 */ /* 0x000fe20007000000 */
[----:B------:R-:W-:Y:S02]  /*4f70*/  FADD.FTZ R45, RZ, R45 ;  /* 0x0000002dff2d7221 */ /* 0x000fe40000010000 */
[----:B------:R-:W-:Y:S02]  /*4f80*/  FMUL.FTZ R40, R155, R44 ;  /* 0x0000002c9b287220 */ /* 0x000fe40000410000 */
[----:B------:R-:W-:-:S02]  /*4f90*/  FFMA.FTZ R42, R133, R39, R42 ;  /* 0x00000027852a7223 */ /* 0x000fc4000001002a */
        /* <DEDUP_REMOVED lines=25> */
[----:B------:R-:W-:Y:S02]  /*5130*/  FMUL.FTZ R43, R149, R41 ;  /* 0x00000029952b7220 */ /* 0x000fe40000410000 */
[----:B------:R-:W-:Y:S02]  /*5140*/  FMUL.FTZ R147, R20, R61 ;  /* 0x0000003d14937220 */ /* 0x000fe40000410000 */
[----:B0-----:R-:W-:Y:S02]  /*5150*/  FMUL.FTZ R146, R51, R146 ;  /* 0x0000009233927220 */ /* 0x001fe40000410000 */
[----:B------:R-:W-:-:S02]  /*5160*/  FFMA.FTZ R37, R154, R36, -R37 ;  /* 0x000000249a257223 */ /* 0x000fc40000010825 */
[----:B------:R-:W-:Y:S02]  /*5170*/  FMUL.FTZ R38, R149, R42 ;  /* 0x0000002a95267220 */ /* 0x000fe40000410000 */
[----:B------:R-:W-:Y:S02]  /*5180*/  FMUL.FTZ R36, R155, R36 ;  /* 0x000000249b247220 */ /* 0x000fe40000410000 */
[C---:B------:R-:W-:Y:S01]  /*5190*/  FFMA.FTZ R43, R148.reuse, R42, R43 ;  /* 0x0000002a942b7223 */ /* 0x040fe2000001002b */
[----:B------:R-:W-:Y:S01]  /*51a0*/  FSEL R147, R147, RZ, !P3 ;  /* 0x000000ff93937208 */ /* 0x000fe20005800000 */
[----:B------:R-:W-:Y:S01]  /*51b0*/  FFMA.FTZ R40, R148, R41, -R38 ;  /* 0x0000002994287223 */ /* 0x000fe20000010826 */
[----:B------:R-:W-:Y:S01]  /*51c0*/  FSEL R146, R146, RZ, !P2 ;  /* 0x000000ff92927208 */ /* 0x000fe20005000000 */
[----:B------:R-:W-:Y:S02]  /*51d0*/  FFMA.FTZ R36, R154, R39, R36 ;  /* 0x000000279a247223 */ /* 0x000fe40000010024 */
[----:B------:R-:W-:-:S02]  /*51e0*/  FADD.FTZ R43, RZ, R43 ;  /* 0x0000002bff2b7221 */ /* 0x000fc40000010000 */
[----:B------:R-:W-:Y:S01]  /*51f0*/  FMUL.FTZ R39, R152, R37 ;  /* 0x0000002598277220 */ /* 0x000fe20000410000 */
[----:B------:R-:W-:Y:S01]  /*5200*/  FSEL R145, R145, 1, !P2 ;  /* 0x3f80000091917808 */ /* 0x000fe20005000000 */
[----:B------:R-:W-:Y:S02]  /*5210*/  FMUL.FTZ R144, R19, R34 ;  /* 0x0000002213907220 */ /* 0x000fe40000410000 */
[----:B------:R-:W-:Y:S02]  /*5220*/  FADD.FTZ R40, R40, R147 ;  /* 0x0000009328287221 */ /* 0x000fe40000010000 */
[-C--:B------:R-:W-:Y:S02]  /*5230*/  FMUL.FTZ R38, R152, R36.reuse ;  /* 0x0000002498267220 */ /* 0x080fe40000410000 */
[----:B------:R-:W-:Y:S02]  /*5240*/  FMUL.FTZ R41, R146, R43 ;  /* 0x0000002b92297220 */ /* 0x000fe40000410000 */
[----:B------:R-:W-:Y:S01]  /*5250*/  FFMA.FTZ R39, R151, R36, R39 ;  /* 0x0000002497277223 */ /* 0x000fe20000010027 */
[----:B------:R-:W-:Y:S01]  /*5260*/  FSEL R144, R144, RZ, !P2 ;  /* 0x000000ff90907208 */ /* 0x000fe20005000000 */
[----:B------:R-:W-:-:S02]  /*5270*/  FMUL.FTZ R36, R146, R40 ;  /* 0x0000002892247220 */ /* 0x000fc40000410000 */
[----:B------:R-:W-:Y:S02]  /*5280*/  FFMA.FTZ R38, R151, R37, -R38 ;  /* 0x0000002597267223 */ /* 0x000fe40000010826 */
        /* <DEDUP_REMOVED lines=100> */
[----:B---3--:R-:W-:Y:S01]  /*58d0*/  FMUL.FTZ R38, R45, R36 ;  /* 0x000000242d267220 */ /* 0x008fe20000410000 */
[----:B------:R-:W-:Y:S01]  /*58e0*/  ISETP.EQ.OR P0, PT, R97, RZ, P0 ;  /* 0x000000ff6100720c */ /* 0x000fe20000702670 */
[C---:B------:R-:W-:Y:S02]  /*58f0*/  FFMA.FTZ R44, R40.reuse, R41, R44 ;  /* 0x00000029282c7223 */ /* 0x040fe4000001002c */
[-C--:B----4-:R-:W-:Y:S02]  /*5900*/  FFMA.FTZ R38, R40, R37.reuse, R38 ;  /* 0x0000002528267223 */ /* 0x090fe40000010026 */
[----:B------:R-:W-:-:S02]  /*5910*/  FMUL.FTZ R39, R45, R37 ;  /* 0x000000252d277220 */ /* 0x000fc40000410000 */
[----:B------:R-:W-:Y:S01]  /*5920*/  @P1 FADD.FTZ R43, R43, R44 ;  /* 0x0000002c2b2b1221 */ /* 0x000fe20000010000 */
[----:B------:R-:W-:Y:S01]  /*5930*/  @!P2 SHF.R.U32.HI R44, RZ, 0x1, R107 ;  /* 0x00000001ff2ca819 */ /* 0x000fe2000001166b */
[----:B------:R-:W-:Y:S01]  /*5940*/  @P1 FFMA.FTZ R40, R40, R36, -R39 ;  /* 0x0000002428281223 */ /* 0x000fe20000010827 */
[----:B------:R-:W-:Y:S02]  /*5950*/  FSEL R41, R45, R38, !P1 ;  /* 0x000000262d297208 */ /* 0x000fe40004800000 */
[----:B------:R-:W-:Y:S01]  /*5960*/  MOV R37, RZ ;  /* 0x000000ff00257202 */ /* 0x000fe20000000f00 */
[----:B------:R-:W-:Y:S01]  /*5970*/  CS2R R38, SRZ ;  /* 0x0000000000267805 */ /* 0x000fe2000001ff00 */
[----:B------:R-:W-:Y:S01]  /*5980*/  MOV R36, 0x3f800000 ;  /* 0x3f80000000247802 */ /* 0x000fe20000000f00 */
        /* <DEDUP_REMOVED lines=77> */
.L_x_78:
        /* <DEDUP_REMOVED lines=16> */
.L_x_79:
[----:B------:R-:W-:Y:S05]  /*5f60*/  BSYNC B0 ;  /* 0x0000000000007941 */ /* 0x000fea0003800000 */
.L_x_77:
        /* <DEDUP_REMOVED lines=122> */
.L_x_81:
[----:B------:R-:W-:Y:S05]  /*6710*/  BSYNC B0 ;  /* 0x0000000000007941 */ /* 0x000fea0003800000 */
.L_x_80:
        /* <DEDUP_REMOVED lines=53> */
.L_x_76:
[----:B------:R-:W-:Y:S01]  /*6a70*/  BAR.SYNC.DEFER_BLOCKING 0x0 ;  /* 0x0000000000007b1d */ /* 0x000fe20000010000 */
[----:B------:R-:W-:Y:S02]  /*6a80*/  F2FP.BF16.PACK_AB R0, R16, R17 ;  /* 0x000000111000723e */ /* 0x000fe400000010ff */
[----:B------:R-:W-:Y:S02]  /*6a90*/  F2FP.BF16.PACK_AB R18, R14, R15 ;  /* 0x0000000f0e12723e */ /* 0x000fe400000010ff */
[C---:B------:R-:W-:Y:S01]  /*6aa0*/  PRMT R37, R0.reuse, 0x7610, R37 ;  /* 0x0000761000257816 */ /* 0x040fe20000000025 */
[----:B------:R-:W-:Y:S01]  /*6ab0*/  BSSY B0, `(.L_x_83) ;  /* 0x000005f000007945 */ /* 0x000fe20003800000 */
[----:B------:R-:W-:Y:S02]  /*6ac0*/  PRMT R20, R0, 0x7632, R20 ;  /* 0x0000763200147816 */ /* 0x000fe40000000014 */
[----:B------:R-:W-:-:S02]  /*6ad0*/  F2FP.BF16.PACK_AB R0, R12, R13 ;  /* 0x0000000d0c00723e */ /* 0x000fc400000010ff */
[----:B------:R-:W-:Y:S02]  /*6ae0*/  PRMT R21, R18, 0x7610, R21 ;  /* 0x0000761012157816 */ /* 0x000fe40000000015 */
[C---:B------:R-:W-:Y:S02]  /*6af0*/  PRMT R23, R0.reuse, 0x7610, R23 ;  /* 0x0000761000177816 */ /* 0x040fe40000000017 */
[----:B------:R-:W-:Y:S02]  /*6b00*/  PRMT R24, R0, 0x7632, R24 ;  /* 0x0000763200187816 */ /* 0x000fe40000000018 */
[----:B------:R-:W-:Y:S02]  /*6b10*/  PRMT R22, R18, 0x7632, R22 ;  /* 0x0000763212167816 */ /* 0x000fe40000000016 */
[----:B------:R-:W-:Y:S02]  /*6b20*/  F2FP.BF16.PACK_AB R0, R10, R11 ;  /* 0x0000000b0a00723e */ /* 0x000fe400000010ff */
[----:B------:R-:W-:-:S02]  /*6b30*/  F2FP.BF16.PACK_AB R18, R8, R9 ;  /* 0x000000090812723e */ /* 0x000fc400000010ff */
[----:B------:R-:W-:Y:S01]  /*6b40*/  ISETP.NE.AND P0, PT, R107, RZ, PT ;  /* 0x000000ff6b00720c */ /* 0x000fe20003f05270 */
[----:B------:R0:W-:Y:S01]  /*6b50*/  STS.U16 [R74], R37 ;  /* 0x000000254a007388 */ /* 0x0001e20000000400 */
[C---:B------:R-:W-:Y:S02]  /*6b60*/  PRMT R25, R18.reuse, 0x7610, R25 ;  /* 0x0000761012197816 */ /* 0x040fe40000000019 */
[----:B------:R-:W-:Y:S01]  /*6b70*/  PRMT R26, R18, 0x7632, R26 ;  /* 0x00007632121a7816 */ /* 0x000fe2000000001a */
[----:B------:R1:W-:Y:S01]  /*6b80*/  STS.U16 [R74+0x2], R20 ;  /* 0x000002144a007388 */ /* 0x0003e20000000400 */
[----:B------:R-:W-:Y:S02]  /*6b90*/  F2FP.BF16.PACK_AB R19, R6, R7 ;  /* 0x000000070613723e */ /* 0x000fe400000010ff */
[----:B------:R-:W-:Y:S01]  /*6ba0*/  F2FP.BF16.PACK_AB R18, R2, R3 ;  /* 0x000000030212723e */ /* 0x000fe200000010ff */
[----:B------:R2:W-:Y:S01]  /*6bb0*/  STS.U16 [R74+0x4], R21 ;  /* 0x000004154a007388 */ /* 0x0005e20000000400 */
[----:B------:R-:W-:-:S02]  /*6bc0*/  ISETP.GE.AND P1, PT, R95, R106, PT ;  /* 0x0000006a5f00720c */ /* 0x000fc40003f26270 */
[C---:B0-----:R-:W-:Y:S01]  /*6bd0*/  PRMT R37, R0.reuse, 0x7610, R37 ;  /* 0x0000761000257816 */ /* 0x041fe20000000025 */
[----:B------:R0:W-:Y:S01]  /*6be0*/  STS.U16 [R74+0x6], R22 ;  /* 0x000006164a007388 */ /* 0x0001e20000000400 */
[----:B------:R-:W-:Y:S02]  /*6bf0*/  SHF.R.S32.HI R109, RZ, 0x1f, R95 ;  /* 0x0000001fff6d7819 */ /* 0x000fe4000001145f */
[----:B-1----:R-:W-:Y:S01]  /*6c00*/  PRMT R20, R0, 0x7632, R20 ;  /* 0x0000763200147816 */ /* 0x002fe20000000014 */
[----:B------:R1:W-:Y:S01]  /*6c10*/  STS.U16 [R74+0xc], R37 ;  /* 0x00000c254a007388 */ /* 0x0003e20000000400 */
[----:B------:R-:W-:Y:S02]  /*6c20*/  F2FP.BF16.PACK_AB R0, R4, R5 ;  /* 0x000000050400723e */ /* 0x000fe400000010ff */
[----:B--2---:R-:W-:Y:S01]  /*6c30*/  PRMT R21, R19, 0x7632, R21 ;  /* 0x0000763213157816 */ /* 0x004fe20000000015 */
[----:B------:R2:W-:Y:S01]  /*6c40*/  STS.U16 [R74+0x8], R23 ;  /* 0x000008174a007388 */ /* 0x0005e20000000400 */
[----:B------:R-:W-:-:S02]  /*6c50*/  LOP3.LUT R27, R95, 0x20, RZ, 0xfc, !PT ;  /* 0x000000205f1b7812 */ /* 0x000fc400078efcff */
[----:B0-----:R-:W-:Y:S01]  /*6c60*/  PRMT R22, R0, 0x7632, R22 ;  /* 0x0000763200167816 */ /* 0x001fe20000000016 */
[----:B------:R-:W-:Y:S01]  /*6c70*/  STS.U16 [R74+0xa], R24 ;  /* 0x00000a184a007388 */ /* 0x000fe20000000400 */
[----:B------:R-:W-:Y:S02]  /*6c80*/  LOP3.LUT R29, R95, 0x40, RZ, 0xfc, !PT ;  /* 0x000000405f1d7812 */ /* 0x000fe400078efcff */
[----:B-1----:R-:W-:Y:S01]  /*6c90*/  PRMT R37, R18, 0x7632, R37 ;  /* 0x0000763212257816 */ /* 0x002fe20000000025 */
[----:B------:R-:W-:Y:S01]  /*6ca0*/  STS.U16 [R74+0xe], R20 ;  /* 0x00000e144a007388 */ /* 0x000fe20000000400 */
[----:B--2---:R-:W-:-:S03]  /*6cb0*/  IMAD R23, R99, c[0x0][0x1f0], RZ ;  /* 0x00007c0063177a24 */ /* 0x004fc600078e02ff */
[----:B------:R-:W-:Y:S01]  /*6cc0*/  STS.U16 [R74+0x10], R25 ;  /* 0x000010194a007388 */ /* 0x000fe20000000400 */
[----:B------:R-:W-:Y:S01]  /*6cd0*/  IMAD R111, R100, c[0x0][0x1f4], R23 ;  /* 0x00007d00646f7a24 */ /* 0x000fe200078e0217 */
[C---:B------:R-:W-:Y:S02]  /*6ce0*/  LEA R23, P5, R95.reuse, c[0x0][0x258], 0x1 ;  /* 0x000096005f177a11 */ /* 0x040fe400078a08ff */
[----:B------:R0:W-:Y:S04]  /*6cf0*/  STS.U16 [R74+0x12], R26 ;  /* 0x0000121a4a007388 */ /* 0x0001e80000000400 */
[----:B------:R-:W-:Y:S04]  /*6d00*/  STS.U16 [R74+0x14], R19 ;  /* 0x000014134a007388 */ /* 0x000fe80000000400 */
[----:B------:R1:W-:Y:S01]  /*6d10*/  STS.U16 [R74+0x16], R21 ;  /* 0x000016154a007388 */ /* 0x0003e20000000400 */
[----:B0-----:R-:W-:-:S03]  /*6d20*/  LEA.HI.X R26, R95, c[0x0][0x25c], R109, 0x1, P5 ;  /* 0x000097005f1a7a11 */ /* 0x001fc600028f0c6d */
[----:B------:R-:W-:Y:S04]  /*6d30*/  STS.U16 [R74+0x18], R0 ;  /* 0x000018004a007388 */ /* 0x000fe80000000400 */
[----:B------:R-:W-:Y:S01]  /*6d40*/  STS.U16 [R74+0x1a], R22 ;  /* 0x00001a164a007388 */ /* 0x000fe20000000400 */
[----:B-1----:R-:W-:-:S03]  /*6d50*/  IMAD R21, R99, c[0x0][0x200], RZ ;  /* 0x0000800063157a24 */ /* 0x002fc600078e02ff */
[----:B------:R0:W-:Y:S01]  /*6d60*/  STS.U16 [R74+0x1c], R18 ;  /* 0x00001c124a007388 */ /* 0x0001e20000000400 */
[----:B------:R-:W-:-:S03]  /*6d70*/  IMAD R33, R100, c[0x0][0x204], R21 ;  /* 0x0000810064217a24 */ /* 0x000fc600078e0215 */
[----:B------:R-:W-:Y:S01]  /*6d80*/  STS.U16 [R74+0x1e], R37 ;  /* 0x00001e254a007388 */ /* 0x000fe20000000400 */
[----:B------:R-:W-:-:S06]  /*6d90*/  NOP ;  /* 0x0000000000007918 */ /* 0x000fcc0000000000 */
[----:B------:R-:W-:Y:S01]  /*6da0*/  LDS.U16 R35, [R90] ;  /* 0x000000005a237984 */ /* 0x000fe20000000400 */
[----:B0-----:R-:W-:-:S03]  /*6db0*/  IMAD.WIDE.U32 R18, R100, c[0x0][0x200], RZ ;  /* 0x0000800064127a25 */ /* 0x001fc600078e00ff */
[----:B------:R-:W-:Y:S02]  /*6dc0*/  LDS.U16 R45, [R89+0x40] ;  /* 0x00004000592d7984 */ /* 0x000fe40000000400 */
[----:B------:R-:W-:Y:S01]  /*6dd0*/  IADD3 R21, R19, R33, RZ ;  /* 0x0000002113157210 */ /* 0x000fe20007ffe0ff */
[----:B------:R-:W-:Y:S01]  /*6de0*/  IMAD R19, R103, c[0x0][0x208], RZ ;  /* 0x0000820067137a24 */ /* 0x000fe200078e02ff */
[----:B------:R-:W-:Y:S01]  /*6df0*/  LDS.U16 R47, [R88+0x80] ;  /* 0x00008000582f7984 */ /* 0x000fe20000000400 */
[----:B------:R-:W-:Y:S02]  /*6e00*/  MOV R20, R18 ;  /* 0x0000001200147202 */ /* 0x000fe40000000f00 */
[----:B------:R-:W-:Y:S01]  /*6e10*/  SHF.L.U32 R18, R97, 0xb, RZ ;  /* 0x0000000b61127819 */ /* 0x000fe200000006ff */
[----:B------:R-:W-:Y:S01]  /*6e20*/  LDS.U16 R49, [R87+0xc0] ;  /* 0x0000c00057317984 */ /* 0x000fe20000000400 */
[C---:B------:R-:W-:Y:S02]  /*6e30*/  IMAD R25, R104.reuse, c[0x0][0x20c], R19 ;  /* 0x0000830068197a24 */ /* 0x040fe400078e0213 */
[----:B------:R-:W-:Y:S01]  /*6e40*/  IMAD.WIDE.U32 R20, R104, c[0x0][0x208], R20 ;  /* 0x0000820068147a25 */ /* 0x000fe200078e0014 */
[----:B------:R-:W-:Y:S01]  /*6e50*/  LDS.U16 R51, [R86+0x100] ;  /* 0x0001000056337984 */ /* 0x000fe20000000400 */
[----:B------:R-:W-:-:S03]  /*6e60*/  SHF.R.S32.HI R19, RZ, 0x1f, R18 ;  /* 0x0000001fff137819 */ /* 0x000fc60000011412 */
[----:B------:R-:W-:Y:S01]  /*6e70*/  LDS.U16 R53, [R85+0x140] ;  /* 0x0001400055357984 */ /* 0x000fe20000000400 */
[----:B------:R-:W-:Y:S02]  /*6e80*/  IADD3 R0, P2, R18, R20, RZ ;  /* 0x0000001412007210 */ /* 0x000fe40007f5e0ff */
[----:B------:R-:W-:Y:S01]  /*6e90*/  IADD3 R20, P5, R95, R18, RZ ;  /* 0x000000125f147210 */ /* 0x000fe20007fbe0ff */
[----:B------:R-:W-:Y:S01]  /*6ea0*/  LDS.U16 R55, [R84+0x180] ;  /* 0x0001800054377984 */ /* 0x000fe20000000400 */
[----:B------:R-:W-:Y:S01]  /*6eb0*/  IADD3.X R21, R19, R25, R21, P2, !PT ;  /* 0x0000001913157210 */ /* 0x000fe200017fe415 */
[----:B------:R-:W-:Y:S01]  /*6ec0*/  @!P1 IMAD.WIDE.U32 R24, R100, c[0x0][0x1f0], R18 ;  /* 0x00007c0064189a25 */ /* 0x000fe200078e0012 */
[C---:B------:R-:W-:Y:S01]  /*6ed0*/  LEA R22, P6, R0.reuse, R23, 0x1 ;  /* 0x0000001700167211 */ /* 0x040fe200078c08ff */
[----:B------:R-:W-:Y:S03]  /*6ee0*/  LDS.U16 R57, [R83+0x1c0] ;  /* 0x0001c00053397984 */ /* 0x000fe60000000400 */
[----:B------:R-:W-:Y:S01]  /*6ef0*/  LEA.HI.X R23, R0, R26, R21, 0x1, P6 ;  /* 0x0000001a00177211 */ /* 0x000fe200030f0c15 */
[----:B------:R-:W-:Y:S01]  /*6f00*/  LDS.U16 R59, [R82+0x200] ;  /* 0x00020000523b7984 */ /* 0x000fe20000000400 */
[----:B------:R-:W-:-:S02]  /*6f10*/  @!P1 IADD3 R25, R111, R25, RZ ;  /* 0x000000196f199210 */ /* 0x000fc40007ffe0ff */
[----:B------:R-:W-:Y:S01]  /*6f20*/  IADD3.X R21, R19, R109, RZ, P5, !PT ;  /* 0x0000006d13157210 */ /* 0x000fe20002ffe4ff */
        /* <DEDUP_REMOVED lines=10> */
[----:B0-----:R-:W-:-:S02]  /*6fd0*/  ISETP.GE.AND P4, PT, R95, R28, PT ;  /* 0x0000001c5f00720c */ /* 0x001fc40003f86270 */
[-C--:B------:R-:W-:Y:S02]  /*6fe0*/  ISETP.GE.AND P3, PT, R27, R28.reuse, PT ;  /* 0x0000001c1b00720c */ /* 0x080fe40003f66270 */
[----:B------:R-:W-:-:S09]  /*6ff0*/  ISETP.GE.AND P2, PT, R29, R28, PT ;  /* 0x0000001c1d00720c */ /* 0x000fd20003f46270 */
[----:B------:R-:W-:Y:S05]  /*7000*/  @P4 BRA `(.L_x_84) ;  /* 0x0000009000004947 */ /* 0x000fea0003800000 */
[----:B------:R-:W-:-:S04]  /*7010*/  IMAD.WIDE.U32 R30, R100, c[0x0][0x200], R20 ;  /* 0x00008000641e7a25 */ /* 0x000fc800078e0014 */
[----:B------:R-:W-:Y:S01]  /*7020*/  IMAD R37, R103, c[0x0][0x208], RZ ;  /* 0x0000820067257a24 */ /* 0x000fe200078e02ff */
[----:B------:R-:W-:-:S03]  /*7030*/  IADD3 R31, R33, R31, RZ ;  /* 0x0000001f211f7210 */ /* 0x000fc60007ffe0ff */
[C---:B------:R-:W-:Y:S02]  /*7040*/  IMAD R37, R104.reuse, c[0x0][0x20c], R37 ;  /* 0x0000830068257a24 */ /* 0x040fe400078e0225 */
[----:B------:R-:W-:-:S05]  /*7050*/  IMAD.WIDE.U32 R30, R104, c[0x0][0x208], R30 ;  /* 0x00008200681e7a25 */ /* 0x000fca00078e001e */
[----:B------:R-:W-:Y:S02]  /*7060*/  IADD3 R31, R31, R37, RZ ;  /* 0x000000251f1f7210 */ /* 0x000fe40007ffe0ff */
[----:B------:R-:W-:-:S04]  /*7070*/  LEA R32, P4, R30, c[0x0][0x258], 0x1 ;  /* 0x000096001e207a11 */ /* 0x000fc800078808ff */
[----:B------:R-:W-:-:S05]  /*7080*/  LEA.HI.X R33, R30, c[0x0][0x25c], R31, 0x1, P4 ;  /* 0x000097001e217a11 */ /* 0x000fca00020f0c1f */
[----:B------:R0:W-:Y:S04]  /*7090*/  STG.E.U16 [R32.64], R35 ;  /* 0x0000002320007986 */ /* 0x0001e8000c101504 */
.L_x_84:
[----:B------:R-:W-:Y:S05]  /*70a0*/  BSYNC B0 ;  /* 0x0000000000007941 */ /* 0x000fea0003800000 */
.L_x_83:
[C---:B0-----:R-:W-:Y:S01]  /*70b0*/  LOP3.LUT R33, R95.reuse, 0x60, RZ, 0xfc, !PT ;  /* 0x000000605f217812 */ /* 0x041fe200078efcff */
[----:B------:R0:W-:Y:S01]  /*70c0*/  @!P3 STG.E.U16 [R22.64+0x40], R45 ;  /* 0x0000402d1600b986 */ /* 0x0001e2000c101504 */
[----:B------:R-:W-:Y:S01]  /*70d0*/  LOP3.LUT R37, R95, 0xa0, RZ, 0xfc, !PT ;  /* 0x000000a05f257812 */ /* 0x000fe200078efcff */
[----:B------:R-:W-:Y:S01]  /*70e0*/  IMAD R113, R103, c[0x0][0x1f8], RZ ;  /* 0x00007e0067717a24 */ /* 0x000fe200078e02ff */
[-C--:B------:R-:W-:Y:S01]  /*70f0*/  ISETP.GE.AND P6, PT, R33, R28.reuse, PT ;  /* 0x0000001c2100720c */ /* 0x080fe20003fc6270 */
[----:B------:R1:W-:Y:S01]  /*7100*/  @!P2 STG.E.U16 [R22.64+0x80], R47 ;  /* 0x0000802f1600a986 */ /* 0x0003e2000c101504 */
[----:B------:R-:W-:Y:S01]  /*7110*/  ISETP.GE.AND P4, PT, R37, R28, PT ;  /* 0x0000001c2500720c */ /* 0x000fe20003f86270 */
[----:B------:R-:W-:Y:S01]  /*7120*/  @!P1 IMAD.WIDE.U32 R42, R104, c[0x0][0x1f8], R24 ;  /* 0x00007e00682a9a25 */ /* 0x000fe200078e0018 */
[C---:B------:R-:W-:Y:S02]  /*7130*/  LOP3.LUT R35, R95.reuse, 0x80, RZ, 0xfc, !PT ;  /* 0x000000805f237812 */ /* 0x040fe400078efcff */
[C---:B------:R-:W-:Y:S01]  /*7140*/  LOP3.LUT R39, R95.reuse, 0xc0, RZ, 0xfc, !PT ;  /* 0x000000c05f277812 */ /* 0x040fe200078efcff */
[----:B------:R-:W-:Y:S01]  /*7150*/  IMAD.WIDE.U32 R30, R100, c[0x0][0x1f0], RZ ;  /* 0x00007c00641e7a25 */ /* 0x000fe200078e00ff */
[----:B------:R-:W-:-:S02]  /*7160*/  LOP3.LUT R41, R95, 0xe0, RZ, 0xfc, !PT ;  /* 0x000000e05f297812 */ /* 0x000fc400078efcff */
[-C--:B------:R-:W-:Y:S01]  /*7170*/  ISETP.GE.AND P5, PT, R35, R28.reuse, PT ;  /* 0x0000001c2300720c */ /* 0x080fe20003fa6270 */
[----:B------:R-:W-:Y:S01]  /*7180*/  IMAD R113, R104, c[0x0][0x1fc], R113 ;  /* 0x00007f0068717a24 */ /* 0x000fe200078e0271 */
[-C--:B------:R-:W-:Y:S01]  /*7190*/  ISETP.GE.AND P3, PT, R39, R28.reuse, PT ;  /* 0x0000001c2700720c */ /* 0x080fe20003f66270 */
[----:B------:R2:W-:Y:S01]  /*71a0*/  @!P6 STG.E.U16 [R22.64+0xc0], R49 ;  /* 0x0000c0311600e986 */ /* 0x0005e2000c101504 */
[----:B------:R-:W-:Y:S02]  /*71b0*/  ISETP.GE.AND P2, PT, R41, R28, PT ;  /* 0x0000001c2900720c */ /* 0x000fe40003f46270 */
[C---:B------:R-:W-:Y:S01]  /*71c0*/  @!P1 IADD3 R0, P6, R95.reuse, R42, RZ ;  /* 0x0000002a5f009210 */ /* 0x040fe20007fde0ff */
[----:B------:R-:W-:Y:S01]  /*71d0*/  @!P4 STG.E.U16 [R22.64+0x140], R53 ;  /* 0x000140351600c986 */ /* 0x000fe2000c101504 */
[----:B0-----:R-:W-:Y:S02]  /*71e0*/  LOP3.LUT R45, R95, 0x120, RZ, 0xfc, !PT ;  /* 0x000001205f2d7812 */ /* 0x001fe400078efcff */
[----:B------:R-:W-:-:S02]  /*71f0*/  IADD3 R25, R31, R111, RZ ;  /* 0x0000006f1f197210 */ /* 0x000fc40007ffe0ff */
[----:B------:R-:W-:Y:S01]  /*7200*/  @!P1 IADD3.X R111, R109, R43, R113, P6, !PT ;  /* 0x0000002b6d6f9210 */ /* 0x000fe200037fe471 */
[----:B------:R0:W-:Y:S01]  /*7210*/  @!P5 STG.E.U16 [R22.64+0x100], R51 ;  /* 0x000100331600d986 */ /* 0x0001e2000c101504 */
[-C--:B------:R-:W-:Y:S02]  /*7220*/  ISETP.GE.AND P4, PT, R45, R28.reuse, PT ;  /* 0x0000001c2d00720c */ /* 0x080fe40003f86270 */
[C---:B------:R-:W-:Y:S01]  /*7230*/  LOP3.LUT R43, R95.reuse, 0x100, RZ, 0xfc, !PT ;  /* 0x000001005f2b7812 */ /* 0x040fe200078efcff */
[----:B------:R3:W-:Y:S01]  /*7240*/  @!P3 STG.E.U16 [R22.64+0x180], R55 ;  /* 0x000180371600b986 */ /* 0x0007e2000c101504 */
[C---:B-1----:R-:W-:Y:S02]  /*7250*/  LOP3.LUT R47, R95.reuse, 0x140, RZ, 0xfc, !PT ;  /* 0x000001405f2f7812 */ /* 0x042fe400078efcff */
[----:B--2---:R-:W-:Y:S01]  /*7260*/  LOP3.LUT R49, R95, 0x160, RZ, 0xfc, !PT ;  /* 0x000001605f317812 */ /* 0x004fe200078efcff */
[----:B------:R1:W-:Y:S01]  /*7270*/  @!P2 STG.E.U16 [R22.64+0x1c0], R57 ;  /* 0x0001c0391600a986 */ /* 0x0003e2000c101504 */
[----:B------:R-:W-:-:S02]  /*7280*/  ISETP.GE.AND P5, PT, R43, R28, PT ;  /* 0x0000001c2b00720c */ /* 0x000fc40003fa6270 */
[-C--:B------:R-:W-:Y:S02]  /*7290*/  ISETP.GE.AND P2, PT, R47, R28.reuse, PT ;  /* 0x0000001c2f00720c */ /* 0x080fe40003f46270 */
[----:B------:R-:W-:Y:S01]  /*72a0*/  ISETP.GE.AND P3, PT, R49, R28, PT ;  /* 0x0000001c3100720c */ /* 0x000fe20003f66270 */
[----:B------:R-:W-:Y:S01]  /*72b0*/  @!P4 STG.E.U16 [R22.64+0x240], R61 ;  /* 0x0002403d1600c986 */ /* 0x000fe2000c101504 */
[C---:B------:R-:W-:Y:S02]  /*72c0*/  IADD3 R26, P4, R95.reuse, 0x20, RZ ;  /* 0x000000205f1a7810 */ /* 0x040fe40007f9e0ff */
[C---:B0-----:R-:W-:Y:S02]  /*72d0*/  LOP3.LUT R51, R95.reuse, 0x180, RZ, 0xfc, !PT ;  /* 0x000001805f337812 */ /* 0x041fe400078efcff */
[C---:B------:R-:W-:Y:S02]  /*72e0*/  LOP3.LUT R53, R95.reuse, 0x1a0, RZ, 0xfc, !PT ;  /* 0x000001a05f357812 */ /* 0x040fe400078efcff */
[C---:B---3--:R-:W-:Y:S01]  /*72f0*/  LOP3.LUT R55, R95.reuse, 0x1c0, RZ, 0xfc, !PT ;  /* 0x000001c05f377812 */ /* 0x048fe200078efcff */
[----:B------:R0:W-:Y:S01]  /*7300*/  @!P5 STG.E.U16 [R22.64+0x200], R59 ;  /* 0x0002003b1600d986 */ /* 0x0001e2000c101504 */
[----:B-1----:R-:W-:-:S02]  /*7310*/  LOP3.LUT R57, R95, 0x1e0, RZ, 0xfc, !PT ;  /* 0x000001e05f397812 */ /* 0x002fc400078efcff */
[----:B------:R-:W-:Y:S01]  /*7320*/  IADD3.X R109, RZ, R109, RZ, P4, !PT ;  /* 0x0000006dff6d7210 */ /* 0x000fe200027fe4ff */
[----:B------:R1:W-:Y:S01]  /*7330*/  @!P2 STG.E.U16 [R22.64+0x280], R63 ;  /* 0x0002803f1600a986 */ /* 0x0003e2000c101504 */
[-C--:B------:R-:W-:Y:S02]  /*7340*/  ISETP.GE.AND P5, PT, R51, R28.reuse, PT ;  /* 0x0000001c3300720c */ /* 0x080fe40003fa6270 */
[-C--:B------:R-:W-:Y:S01]  /*7350*/  ISETP.GE.AND P4, PT, R53, R28.reuse, PT ;  /* 0x0000001c3500720c */ /* 0x080fe20003f86270 */
[----:B------:R-:W-:Y:S01]  /*7360*/  @!P3 STG.E.U16 [R22.64+0x2c0], R65 ;  /* 0x0002c0411600b986 */ /* 0x000fe2000c101504 */
[-C--:B------:R-:W-:Y:S02]  /*7370*/  ISETP.GE.AND P3, PT, R55, R28.reuse, PT ;  /* 0x0000001c3700720c */ /* 0x080fe40003f66270 */
[----:B------:R-:W-:Y:S02]  /*7380*/  ISETP.GE.AND P2, PT, R57, R28, PT ;  /* 0x0000001c3900720c */ /* 0x000fe40003f46270 */
[----:B------:R-:W-:-:S02]  /*7390*/  MOV R24, R30 ;  /* 0x0000001e00187202 */ /* 0x000fc40000000f00 */
[----:B0-----:R-:W-:-:S03]  /*73a0*/  PRMT R59, RZ, 0x7610, R59 ;  /* 0x00007610ff3b7816 */ /* 0x001fc6000000003b */
[----:B------:R-:W-:Y:S01]  /*73b0*/  @!P5 STG.E.U16 [R22.64+0x300], R67 ;  /* 0x000300431600d986 */ /* 0x000fe2000c101504 */
[----:B------:R-:W-:Y:S01]  /*73c0*/  IMAD.WIDE.U32 R30, R104, c[0x0][0x1f8], R24 ;  /* 0x00007e00681e7a25 */ /* 0x000fe200078e0018 */
[C---:B------:R-:W-:Y:S02]  /*73d0*/  @!P1 LEA R24, P6, R0.reuse, c[0x0][0x268], 0x1 ;  /* 0x00009a0000189a11 */ /* 0x040fe400078c08ff */
[----:B------:R-:W-:Y:S02]  /*73e0*/  @!P4 STG.E.U16 [R22.64+0x340], R69 ;  /* 0x000340451600c986 */ /* 0x000fe4000c101504 */
[----:B------:R-:W-:Y:S02]  /*73f0*/  @!P1 LEA.HI.X R25, R0, c[0x0][0x26c], R111, 0x1, P6 ;  /* 0x00009b0000199a11 */ /* 0x000fe400030f0c6f */
[----:B------:R-:W-:Y:S01]  /*7400*/  @!P3 STG.E.U16 [R22.64+0x380], R71 ;  /* 0x000380471600b986 */ /* 0x000fe2000c101504 */
[----:B------:R-:W-:Y:S02]  /*7410*/  IADD3 R111, P6, R18, R30, RZ ;  /* 0x0000001e126f7210 */ /* 0x000fe40007fde0ff */
[C---:B------:R-:W-:Y:S01]  /*7420*/  SHF.L.U64.HI R0, R26.reuse, 0x1, R109 ;  /* 0x000000011a007819 */ /* 0x040fe2000001026d */
[----:B------:R0:W-:Y:S01]  /*7430*/  @!P2 STG.E.U16 [R22.64+0x3c0], R73 ;  /* 0x0003c0491600a986 */ /* 0x0001e2000c101504 */
[----:B------:R-:W-:-:S02]  /*7440*/  SHF.L.U32 R26, R26, 0x1, RZ ;  /* 0x000000011a1a7819 */ /* 0x000fc400000006ff */
[----:B------:R-:W-:Y:S01]  /*7450*/  IADD3.X R31, R19, R113, R31, P6, !PT ;  /* 0x00000071131f7210 */ /* 0x000fe200037fe41f */
[----:B------:R-:W-:Y:S01]  /*7460*/  BAR.SYNC.DEFER_BLOCKING 0x0 ;  /* 0x0000000000007b1d */ /* 0x000fe20000010000 */
[----:B------:R-:W-:Y:S02]  /*7470*/  IADD3 R30, P6, R26, c[0x0][0x268], RZ ;  /* 0x00009a001a1e7a10 */ /* 0x000fe40007fde0ff */
[-C--:B------:R-:W-:Y:S02]  /*7480*/  ISETP.GE.AND P4, PT, R27, R106.reuse, PT ;  /* 0x0000006a1b00720c */ /* 0x080fe40003f86270 */
[----:B------:R-:W-:Y:S02]  /*7490*/  IADD3.X R28, R0, c[0x0][0x26c], RZ, P6, !PT ;  /* 0x00009b00001c7a10 */ /* 0x000fe400037fe4ff */
[----:B------:R-:W-:Y:S02]  /*74a0*/  ISETP.GE.AND P3, PT, R29, R106, PT ;  /* 0x0000006a1d00720c */ /* 0x000fe40003f66270 */
[----:B------:R-:W-:-:S02]  /*74b0*/  LEA R30, P6, R111, R30, 0x1 ;  /* 0x0000001e6f1e7211 */ /* 0x000fc400078c08ff */
[----:B------:R-:W-:Y:S02]  /*74c0*/  ISETP.GE.AND P2, PT, R33, R106, PT ;  /* 0x0000006a2100720c */ /* 0x000fe40003f46270 */
[----:B------:R-:W-:Y:S02]  /*74d0*/  LEA.HI.X R31, R111, R28, R31, 0x1, P6 ;  /* 0x0000001c6f1f7211 */ /* 0x000fe400030f0c1f */
[----:B------:R-:W-:Y:S02]  /*74e0*/  PRMT R28, RZ, 0x7610, R28 ;  /* 0x00007610ff1c7816 */ /* 0x000fe4000000001c */
[----:B------:R-:W-:Y:S02]  /*74f0*/  PRMT R61, RZ, 0x7610, R61 ;  /* 0x00007610ff3d7816 */ /* 0x000fe4000000003d */
[----:B------:R-:W-:Y:S02]  /*7500*/  PRMT R32, RZ, 0x7610, R32 ;  /* 0x00007610ff207816 */ /* 0x000fe40000000020 */
[-C--:B------:R-:W-:Y:S01]  /*7510*/  ISETP.GE.AND P6, PT, R37, R106.reuse, PT ;  /* 0x0000006a2500720c */ /* 0x080fe20003fc6270 */
[----:B------:R2:W3:Y:S01]  /*7520*/  @!P1 LDG.E.U16 R59, [R24.64] ;  /* 0x00000004183b9981 */ /* 0x0004e2000c1e1500 */
[----:B------:R-:W-:-:S02]  /*7530*/  ISETP.GE.AND P1, PT, R35, R106, PT ;  /* 0x0000006a2300720c */ /* 0x000fc40003f26270 */
[-C--:B------:R-:W-:Y:S01]  /*7540*/  ISETP.GE.AND P5, PT, R39, R106.reuse, PT ;  /* 0x0000006a2700720c */ /* 0x080fe20003fa6270 */
[----:B------:R4:W5:Y:S01]  /*7550*/  @!P4 LDG.E.U16 R28, [R30.64] ;  /* 0x000000041e1cc981 */ /* 0x000962000c1e1500 */
[-C--:B------:R-:W-:Y:S02]  /*7560*/  ISETP.GE.AND P4, PT, R41, R106.reuse, PT ;  /* 0x0000006a2900720c */ /* 0x080fe40003f86270 */
[----:B-1----:R-:W-:Y:S01]  /*7570*/  PRMT R63, RZ, 0x7610, R63 ;  /* 0x00007610ff3f7816 */ /* 0x002fe2000000003f */
[----:B------:R4:W5:Y:S01]  /*7580*/  @!P3 LDG.E.U16 R61, [R30.64+0x40] ;  /* 0x000040041e3db981 */ /* 0x000962000c1e1500 */
[-C--:B------:R-:W-:Y:S02]  /*7590*/  ISETP.GE.AND P3, PT, R43, R106.reuse, PT ;  /* 0x0000006a2b00720c */ /* 0x080fe40003f66270 */
[----:B------:R-:W-:Y:S01]  /*75a0*/  PRMT R34, RZ, 0x7610, R34 ;  /* 0x00007610ff227816 */ /* 0x000fe20000000022 */
[----:B------:R4:W5:Y:S01]  /*75b0*/  @!P2 LDG.E.U16 R32, [R30.64+0x80] ;  /* 0x000080041e20a981 */ /* 0x000962000c1e1500 */
[----:B------:R-:W-:-:S02]  /*75c0*/  ISETP.GE.AND P2, PT, R45, R106, PT ;  /* 0x0000006a2d00720c */ /* 0x000fc40003f46270 */
[----:B0-----:R-:W-:Y:S01]  /*75d0*/  PRMT R23, RZ, 0x7610, R23 ;  /* 0x00007610ff177816 */ /* 0x001fe20000000017 */
[----:B------:R4:W5:Y:S01]  /*75e0*/  @!P1 LDG.E.U16 R63, [R30.64+0xc0] ;  /* 0x0000c0041e3f9981 */ /* 0x000962000c1e1500 */
[----:B------:R-:W-:Y:S02]  /*75f0*/  PRMT R22, RZ, 0x7610, R22 ;  /* 0x00007610ff167816 */ /* 0x000fe40000000016 */
[----:B--2---:R-:W-:Y:S01]  /*7600*/  PRMT R25, RZ, 0x7610, R25 ;  /* 0x00007610ff197816 */ /* 0x004fe20000000019 */
[----:B------:R4:W2:Y:S01]  /*7610*/  @!P6 LDG.E.U16 R34, [R30.64+0x100] ;  /* 0x000100041e22e981 */ /* 0x0008a2000c1e1500 */
[----:B------:R-:W-:Y:S02]  /*7620*/  PRMT R24, RZ, 0x7610, R24 ;  /* 0x00007610ff187816 */ /* 0x000fe40000000018 */
[-C--:B------:R-:W-:Y:S01]  /*7630*/  ISETP.GE.AND P1, PT, R47, R106.reuse, PT ;  /* 0x0000006a2f00720c */ /* 0x080fe20003f26270 */
[----:B------:R4:W2:Y:S01]  /*7640*/  @!P5 LDG.E.U16 R23, [R30.64+0x140] ;  /* 0x000140041e17d981 */ /* 0x0008a2000c1e1500 */
[----:B------:R-:W-:-:S02]  /*7650*/  ISETP.GE.AND P6, PT, R49, R106, PT ;  /* 0x0000006a3100720c */ /* 0x000fc40003fc6270 */
[-C--:B------:R-:W-:Y:S01]  /*7660*/  ISETP.GE.AND P5, PT, R51, R106.reuse, PT ;  /* 0x0000006a3300720c */ /* 0x080fe20003fa6270 */
[----:B------:R4:W2:Y:S01]  /*7670*/  @!P4 LDG.E.U16 R22, [R30.64+0x180] ;  /* 0x000180041e16c981 */ /* 0x0008a2000c1e1500 */
[----:B------:R-:W-:-:S03]  /*7680*/  ISETP.GE.AND P4, PT, R53, R106, PT ;  /* 0x0000006a3500720c */ /* 0x000fc60003f86270 */
[----:B------:R4:W2:Y:S01]  /*7690*/  @!P3 LDG.E.U16 R25, [R30.64+0x1c0] ;  /* 0x0001c0041e19b981 */ /* 0x0008a2000c1e1500 */
[----:B------:R-:W-:-:S03]  /*76a0*/  ISETP.GE.AND P3, PT, R55, R106, PT ;  /* 0x0000006a3700720c */ /* 0x000fc60003f66270 */
[----:B------:R4:W2:Y:S01]  /*76b0*/  @!P2 LDG.E.U16 R24, [R30.64+0x200] ;  /* 0x000200041e18a981 */ /* 0x0008a2000c1e1500 */
[----:B------:R-:W-:Y:S02]  /*76c0*/  ISETP.GE.AND P2, PT, R57, R106, PT ;  /* 0x0000006a3900720c */ /* 0x000fe40003f46270 */
[----:B------:R-:W-:Y:S02]  /*76d0*/  PRMT R65, RZ, 0x7610, R65 ;  /* 0x00007610ff417816 */ /* 0x000fe40000000041 */
[----:B------:R-:W-:Y:S02]  /*76e0*/  PRMT R36, RZ, 0x7610, R36 ;  /* 0x00007610ff247816 */ /* 0x000fe40000000024 */
[----:B------:R-:W-:Y:S02]  /*76f0*/  PRMT R67, RZ, 0x7610, R67 ;  /* 0x00007610ff437816 */ /* 0x000fe40000000043 */
[----:B------:R-:W-:Y:S01]  /*7700*/  PRMT R38, RZ, 0x7610, R38 ;  /* 0x00007610ff267816 */ /* 0x000fe20000000026 */
[----:B------:R4:W2:Y:S01]  /*7710*/  @!P1 LDG.E.U16 R65, [R30.64+0x240] ;  /* 0x000240041e419981 */ /* 0x0008a2000c1e1500 */
[----:B------:R-:W-:-:S02]  /*7720*/  PRMT R69, RZ, 0x7610, R69 ;  /* 0x00007610ff457816 */ /* 0x000fc40000000045 */
[----:B------:R-:W-:Y:S01]  /*7730*/  PRMT R40, RZ, 0x7610, R40 ;  /* 0x00007610ff287816 */ /* 0x000fe20000000028 */
[----:B------:R4:W2:Y:S04]  /*7740*/  @!P6 LDG.E.U16 R36, [R30.64+0x280] ;  /* 0x000280041e24e981 */ /* 0x0008a8000c1e1500 */
[----:B------:R4:W2:Y:S04]  /*7750*/  @!P5 LDG.E.U16 R67, [R30.64+0x2c0] ;  /* 0x0002c0041e43d981 */ /* 0x0008a8000c1e1500 */
[----:B------:R4:W2:Y:S04]  /*7760*/  @!P4 LDG.E.U16 R38, [R30.64+0x300] ;  /* 0x000300041e26c981 */ /* 0x0008a8000c1e1500 */
[----:B------:R4:W2:Y:S04]  /*7770*/  @!P3 LDG.E.U16 R69, [R30.64+0x340] ;  /* 0x000340041e45b981 */ /* 0x0008a8000c1e1500 */
[----:B------:R4:W2:Y:S01]  /*7780*/  @!P2 LDG.E.U16 R40, [R30.64+0x380] ;  /* 0x000380041e28a981 */ /* 0x0008a2000c1e1500 */
[----:B------:R-:W-:-:S04]  /*7790*/  LOP3.LUT R105, R105, 0xfffffe00, RZ, 0xc0, !PT ;  /* 0xfffffe0069697812 */ /* 0x000fc800078ec0ff */
[----:B------:R-:W-:-:S04]  /*77a0*/  LEA R109, R98, R105, 0x4 ;  /* 0x00000069626d7211 */ /* 0x000fc800078e20ff */
[----:B----4-:R-:W-:-:S04]  /*77b0*/  IADD3 R31, R109, 0x6, RZ ;  /* 0x000000066d1f7810 */ /* 0x010fc80007ffe0ff */
[----:B------:R-:W-:Y:S02]  /*77c0*/  LEA.HI.SX32 R31, R31, R109, 0x1b ;  /* 0x0000006d1f1f7211 */ /* 0x000fe400078fdaff */
[C---:B------:R-:W-:Y:S01]  /*77d0*/  IADD3 R42, R109.reuse, 0xb, RZ ;  /* 0x0000000b6d2a7810 */ /* 0x040fe20007ffe0ff */
[----:B---3--:R-:W-:Y:S04]  /*77e0*/  STS.U16 [R90], R59 ;  /* 0x0000003b5a007388 */ /* 0x008fe80000000400 */
[----:B-----5:R0:W-:Y:S04]  /*77f0*/  STS.U16 [R89+0x40], R28 ;  /* 0x0000401c59007388 */ /* 0x0201e80000000400 */
[----:B------:R-:W-:Y:S04]  /*7800*/  STS.U16 [R88+0x80], R61 ;  /* 0x0000803d58007388 */ /* 0x000fe80000000400 */
[----:B------:R-:W-:Y:S04]  /*7810*/  STS.U16 [R87+0xc0], R32 ;  /* 0x0000c02057007388 */ /* 0x000fe80000000400 */
[----:B------:R-:W-:Y:S04]  /*7820*/  STS.U16 [R86+0x100], R63 ;  /* 0x0001003f56007388 */ /* 0x000fe80000000400 */
[----:B--2---:R-:W-:Y:S01]  /*7830*/  STS.U16 [R85+0x140], R34 ;  /* 0x0001402255007388 */ /* 0x004fe20000000400 */
[----:B0-----:R-:W-:-:S03]  /*7840*/  IADD3 R28, R109, 0x1, RZ ;  /* 0x000000016d1c7810 */ /* 0x001fc60007ffe0ff */
[----:B------:R0:W-:Y:S01]  /*7850*/  STS.U16 [R84+0x180], R23 ;  /* 0x0001801754007388 */ /* 0x0001e20000000400 */
[----:B------:R-:W-:-:S03]  /*7860*/  LEA.HI.SX32 R28, R28, R109, 0x1b ;  /* 0x0000006d1c1c7211 */ /* 0x000fc600078fdaff */
[----:B------:R1:W-:Y:S01]  /*7870*/  STS.U16 [R83+0x1c0], R22 ;  /* 0x0001c01653007388 */ /* 0x0003e20000000400 */
[----:B0-----:R-:W-:-:S03]  /*7880*/  IADD3 R23, R109, 0x2, RZ ;  /* 0x000000026d177810 */ /* 0x001fc60007ffe0ff */
[----:B------:R0:W-:Y:S01]  /*7890*/  STS.U16 [R82+0x200], R25 ;  /* 0x0002001952007388 */ /* 0x0001e20000000400 */
[----:B------:R-:W-:-:S03]  /*78a0*/  LEA.HI.SX32 R23, R23, R109, 0x1b ;  /* 0x0000006d17177211 */ /* 0x000fc600078fdaff */
[----:B------:R2:W-:Y:S01]  /*78b0*/  STS.U16 [R81+0x240], R24 ;  /* 0x0002401851007388 */ /* 0x0005e20000000400 */
[----:B-1----:R-:W-:Y:S02]  /*78c0*/  SHF.L.U32 R22, R28, 0x1, RZ ;  /* 0x000000011c167819 */ /* 0x002fe400000006ff */
[----:B------:R-:W-:Y:S02]  /*78d0*/  SHF.L.U32 R23, R23, 0x1, RZ ;  /* 0x0000000117177819 */ /* 0x000fe400000006ff */
[C---:B0-----:R-:W-:Y:S01]  /*78e0*/  IADD3 R25, R109.reuse, 0x4, RZ ;  /* 0x000000046d197810 */ /* 0x041fe20007ffe0ff */
[----:B------:R-:W-:Y:S01]  /*78f0*/  STS.U16 [R80+0x280], R65 ;  /* 0x0002804150007388 */ /* 0x000fe20000000400 */
[----:B--2---:R-:W-:-:S03]  /*7900*/  IADD3 R24, R109, 0x3, RZ ;  /* 0x000000036d187810 */ /* 0x004fc60007ffe0ff */
[----:B------:R0:W-:Y:S01]  /*7910*/  STS.U16 [R79+0x2c0], R36 ;  /* 0x0002c0244f007388 */ /* 0x0001e20000000400 */
[----:B------:R-:W-:-:S03]  /*7920*/  LEA.HI.SX32 R25, R25, R109, 0x1b ;  /* 0x0000006d19197211 */ /* 0x000fc600078fdaff */
[----:B------:R-:W-:Y:S01]  /*7930*/  STS.U16 [R78+0x300], R67 ;  /* 0x000300434e007388 */ /* 0x000fe20000000400 */
[----:B------:R-:W-:-:S03]  /*7940*/  LEA.HI.SX32 R24, R24, R109, 0x1b ;  /* 0x0000006d18187211 */ /* 0x000fc600078fdaff */
[----:B------:R1:W-:Y:S01]  /*7950*/  STS.U16 [R77+0x340], R38 ;  /* 0x000340264d007388 */ /* 0x0003e20000000400 */
[----:B------:R-:W-:-:S03]  /*7960*/  SHF.L.U32 R25, R25, 0x1, RZ ;  /* 0x0000000119197819 */ /* 0x000fc600000006ff */
[----:B------:R-:W-:Y:S04]  /*7970*/  STS.U16 [R76+0x380], R69 ;  /* 0x000380454c007388 */ /* 0x000fe80000000400 */
[----:B------:R-:W-:Y:S01]  /*7980*/  STS.U16 [R75+0x3c0], R40 ;  /* 0x0003c0284b007388 */ /* 0x000fe20000000400 */
[----:B------:R-:W-:-:S06]  /*7990*/  NOP ;  /* 0x0000000000007918 */ /* 0x000fcc0000000000 */
[----:B------:R-:W2:Y:S01]  /*79a0*/  LDS.U16 R30, [R74] ;  /* 0x000000004a1e7984 */ /* 0x000ea20000000400 */
[----:B------:R-:W-:-:S03]  /*79b0*/  SHF.L.U32 R24, R24, 0x1, RZ ;  /* 0x0000000118187819 */ /* 0x000fc600000006ff */
[----:B------:R-:W3:Y:S01]  /*79c0*/  LDS.U16 R48, [R23+0x4] ;  /* 0x0000040017307984 */ /* 0x000ee20000000400 */
[----:B------:R-:W-:-:S03]  /*79d0*/  IADD3 R28, R109, 0x5, RZ ;  /* 0x000000056d1c7810 */ /* 0x000fc60007ffe0ff */
[----:B------:R-:W4:Y:S01]  /*79e0*/  LDS.U16 R46, [R22+0x2] ;  /* 0x00000200162e7984 */ /* 0x000f220000000400 */
[----:B------:R-:W-:-:S03]  /*79f0*/  LEA.HI.SX32 R28, R28, R109, 0x1b ;  /* 0x0000006d1c1c7211 */ /* 0x000fc600078fdaff */
[----:B------:R-:W5:Y:S04]  /*7a00*/  LDS.U16 R58, [R25+0x8] ;  /* 0x00000800193a7984 */ /* 0x000f680000000400 */
[----:B------:R-:W5:Y:S01]  /*7a10*/  LDS.U16 R54, [R24+0x6] ;  /* 0x0000060018367984 */ /* 0x000f620000000400 */
[----:B------:R-:W-:-:S05]  /*7a20*/  SHF.L.U32 R28, R28, 0x1, RZ ;  /* 0x000000011c1c7819 */ /* 0x000fca00000006ff */
[----:B------:R-:W5:Y:S01]  /*7a30*/  LDS.U16 R56, [R28+0xa] ;  /* 0x00000a001c387984 */ /* 0x000f620000000400 */
[C---:B------:R-:W-:Y:S02]  /*7a40*/  IADD3 R32, R109.reuse, 0x7, RZ ;  /* 0x000000076d207810 */ /* 0x040fe40007ffe0ff */
[C---:B------:R-:W-:Y:S02]  /*7a50*/  IADD3 R34, R109.reuse, 0x8, RZ ;  /* 0x000000086d227810 */ /* 0x040fe40007ffe0ff */
[C---:B0-----:R-:W-:Y:S02]  /*7a60*/  IADD3 R36, R109.reuse, 0x9, RZ ;  /* 0x000000096d247810 */ /* 0x041fe40007ffe0ff */
[----:B-1----:R-:W-:Y:S02]  /*7a70*/  IADD3 R38, R109, 0xa, RZ ;  /* 0x0000000a6d267810 */ /* 0x002fe40007ffe0ff */
[----:B--2---:R-:W-:Y:S02]  /*7a80*/  PRMT R40, RZ, 0x5410, R30 ;  /* 0x00005410ff287816 */ /* 0x004fe4000000001e */
[----:B---3--:R-:W-:-:S03]  /*7a90*/  PRMT R48, RZ, 0x5410, R48 ;  /* 0x00005410ff307816 */ /* 0x008fc60000000030 */
[----:B------:R-:W-:Y:S01]  /*7aa0*/  FMUL.FTZ R44, R40, -1.4426950216293334961 ;  /* 0xbfb8aa3b282c7820 */ /* 0x000fe20000410000 */
[----:B----4-:R-:W-:Y:S01]  /*7ab0*/  PRMT R46, RZ, 0x5410, R46 ;  /* 0x00005410ff2e7816 */ /* 0x010fe2000000002e */
[----:B------:R-:W-:Y:S01]  /*7ac0*/  FMUL.FTZ R52, R48, -1.4426950216293334961 ;  /* 0xbfb8aa3b30347820 */ /* 0x000fe20000410000 */
[----:B-----5:R-:W-:-:S03]  /*7ad0*/  PRMT R58, RZ, 0x5410, R58 ;  /* 0x00005410ff3a7816 */ /* 0x020fc6000000003a */
[----:B------:R-:W-:Y:S01]  /*7ae0*/  FMUL.FTZ R50, R46, -1.4426950216293334961 ;  /* 0xbfb8aa3b2e327820 */ /* 0x000fe20000410000 */
[----:B------:R-:W-:Y:S02]  /*7af0*/  SHF.L.U32 R30, R31, 0x1, RZ ;  /* 0x000000011f1e7819 */ /* 0x000fe400000006ff */
[----:B------:R-:W-:Y:S01]  /*7b00*/  PRMT R54, RZ, 0x5410, R54 ;  /* 0x00005410ff367816 */ /* 0x000fe20000000036 */
[----:B------:R0:W1:Y:S01]  /*7b10*/  MUFU.EX2 R69, R44 ;  /* 0x0000002c00457308 */ /* 0x0000620000000800 */
[-C--:B------:R-:W-:Y:S01]  /*7b20*/  LEA.HI.SX32 R31, R32, R109.reuse, 0x1b ;  /* 0x0000006d201f7211 */ /* 0x080fe200078fdaff */
[----:B------:R-:W-:Y:S01]  /*7b30*/  LDS.U16 R59, [R30+0xc] ;  /* 0x00000c001e3b7984 */ /* 0x000fe20000000400 */
[-C--:B------:R-:W-:Y:S02]  /*7b40*/  LEA.HI.SX32 R32, R34, R109.reuse, 0x1b ;  /* 0x0000006d22207211 */ /* 0x080fe400078fdaff */
[----:B------:R-:W-:-:S03]  /*7b50*/  LEA.HI.SX32 R34, R36, R109, 0x1b ;  /* 0x0000006d24227211 */ /* 0x000fc600078fdaff */
[----:B------:R2:W-:Y:S01]  /*7b60*/  MUFU.EX2 R71, R52 ;  /* 0x0000003400477308 */ /* 0x0005e20000000800 */
[----:B0-----:R-:W-:Y:S02]  /*7b70*/  IADD3 R44, R109, 0xc, RZ ;  /* 0x0000000c6d2c7810 */ /* 0x001fe40007ffe0ff */
[-C--:B------:R-:W-:Y:S02]  /*7b80*/  LEA.HI.SX32 R36, R38, R109.reuse, 0x1b ;  /* 0x0000006d26247211 */ /* 0x080fe400078fdaff */
[----:B------:R-:W-:-:S03]  /*7b90*/  LEA.HI.SX32 R38, R42, R109, 0x1b ;  /* 0x0000006d2a267211 */ /* 0x000fc600078fdaff */
[----:B------:R0:W-:Y:S01]  /*7ba0*/  MUFU.EX2 R70, R50 ;  /* 0x0000003200467308 */ /* 0x0001e20000000800 */
[----:B--2---:R-:W-:Y:S01]  /*7bb0*/  FMUL.FTZ R52, R58, -1.4426950216293334961 ;  /* 0xbfb8aa3b3a347820 */ /* 0x004fe20000410000 */
[----:B------:R-:W-:Y:S02]  /*7bc0*/  LEA.HI.SX32 R42, R44, R109, 0x1b ;  /* 0x0000006d2c2a7211 */ /* 0x000fe400078fdaff */
[----:B------:R-:W-:Y:S02]  /*7bd0*/  SHF.L.U32 R31, R31, 0x1, RZ ;  /* 0x000000011f1f7819 */ /* 0x000fe400000006ff */
[----:B------:R-:W-:Y:S01]  /*7be0*/  IADD3 R44, R109, 0xd, RZ ;  /* 0x0000000d6d2c7810 */ /* 0x000fe20007ffe0ff */
[----:B0-----:R-:W-:Y:S01]  /*7bf0*/  FMUL.FTZ R50, R54, -1.4426950216293334961 ;  /* 0xbfb8aa3b36327820 */ /* 0x001fe20000410000 */
[----:B------:R0:W2:Y:S01]  /*7c00*/  MUFU.EX2 R73, R52 ;  /* 0x0000003400497308 */ /* 0x0000a20000000800 */
[----:B------:R-:W-:Y:S01]  /*7c10*/  SHF.L.U32 R32, R32, 0x1, RZ ;  /* 0x0000000120207819 */ /* 0x000fe200000006ff */
[----:B------:R-:W3:Y:S01]  /*7c20*/  LDS.U16 R65, [R31+0xe] ;  /* 0x00000e001f417984 */ /* 0x000ee20000000400 */
[----:B------:R-:W-:-:S02]  /*7c30*/  PRMT R56, RZ, 0x5410, R56 ;  /* 0x00005410ff387816 */ /* 0x000fc40000000038 */
[----:B------:R-:W-:Y:S01]  /*7c40*/  SHF.L.U32 R42, R42, 0x1, RZ ;  /* 0x000000012a2a7819 */ /* 0x000fe200000006ff */
[----:B------:R-:W4:Y:S02]  /*7c50*/  LDS.U16 R68, [R32+0x10] ;  /* 0x0000100020447984 */ /* 0x000f240000000400 */
[----:B------:R5:W1:Y:S01]  /*7c60*/  MUFU.EX2 R72, R50 ;  /* 0x0000003200487308 */ /* 0x000a620000000800 */
[C---:B0-----:R-:W-:Y:S02]  /*7c70*/  IADD3 R52, R109.reuse, 0xf, RZ ;  /* 0x0000000f6d347810 */ /* 0x041fe40007ffe0ff */
[-C--:B------:R-:W-:Y:S02]  /*7c80*/  LEA.HI.SX32 R44, R44, R109.reuse, 0x1b ;  /* 0x0000006d2c2c7211 */ /* 0x080fe400078fdaff */
[----:B------:R-:W-:Y:S02]  /*7c90*/  SHF.L.U32 R36, R36, 0x1, RZ ;  /* 0x0000000124247819 */ /* 0x000fe400000006ff */
[----:B------:R-:W-:Y:S01]  /*7ca0*/  SHF.L.U32 R38, R38, 0x1, RZ ;  /* 0x0000000126267819 */ /* 0x000fe200000006ff */
[----:B------:R-:W-:Y:S01]  /*7cb0*/  FMUL.FTZ R62, R56, -1.4426950216293334961 ;  /* 0xbfb8aa3b383e7820 */ /* 0x000fe20000410000 */
[----:B-----5:R-:W-:Y:S01]  /*7cc0*/  IADD3 R50, R109, 0xe, RZ ;  /* 0x0000000e6d327810 */ /* 0x020fe20007ffe0ff */
[----:B------:R-:W0:Y:S01]  /*7cd0*/  LDS.U16 R67, [R42+0x18] ;  /* 0x000018002a437984 */ /* 0x000e220000000400 */
[----:B------:R-:W-:-:S02]  /*7ce0*/  LEA.HI.SX32 R52, R52, R109, 0x1b ;  /* 0x0000006d34347211 */ /* 0x000fc400078fdaff */
[----:B------:R-:W-:Y:S01]  /*7cf0*/  SHF.L.U32 R34, R34, 0x1, RZ ;  /* 0x0000000122227819 */ /* 0x000fe200000006ff */
[----:B------:R-:W5:Y:S01]  /*7d00*/  LDS.U16 R64, [R36+0x14] ;  /* 0x0000140024407984 */ /* 0x000f620000000400 */
[----:B------:R-:W-:Y:S02]  /*7d10*/  LEA.HI.SX32 R50, R50, R109, 0x1b ;  /* 0x0000006d32327211 */ /* 0x000fe400078fdaff */
[----:B------:R-:W-:Y:S01]  /*7d20*/  SHF.L.U32 R44, R44, 0x1, RZ ;  /* 0x000000012c2c7819 */ /* 0x000fe200000006ff */
[----:B------:R-:W1:Y:S01]  /*7d30*/  LDS.U16 R66, [R38+0x16] ;  /* 0x0000160026427984 */ /* 0x000e620000000400 */
[----:B------:R-:W-:Y:S02]  /*7d40*/  SHF.L.U32 R52, R52, 0x1, RZ ;  /* 0x0000000134347819 */ /* 0x000fe400000006ff */
[----:B------:R-:W-:Y:S01]  /*7d50*/  SHF.L.U32 R50, R50, 0x1, RZ ;  /* 0x0000000132327819 */ /* 0x000fe200000006ff */
[----:B------:R-:W2:Y:S01]  /*7d60*/  LDS.U16 R61, [R34+0x12] ;  /* 0x00001200223d7984 */ /* 0x000ea20000000400 */
[----:B------:R3:W0:Y:S03]  /*7d70*/  MUFU.EX2 R105, R62 ;  /* 0x0000003e00697308 */ /* 0x0006260000000800 */
[----:B------:R-:W2:Y:S04]  /*7d80*/  LDS.U16 R60, [R44+0x1a] ;  /* 0x00001a002c3c7984 */ /* 0x000ea80000000400 */
[----:B------:R-:W2:Y:S04]  /*7d90*/  LDS.U16 R63, [R50+0x1c] ;  /* 0x00001c00323f7984 */ /* 0x000ea80000000400 */
[----:B---3--:R-:W3:Y:S01]  /*7da0*/  LDS.U16 R62, [R52+0x1e] ;  /* 0x00001e00343e7984 */ /* 0x008ee20000000400 */
[----:B------:R-:W-:-:S02]  /*7db0*/  PRMT R65, RZ, 0x5410, R65 ;  /* 0x00005410ff417816 */ /* 0x000fc40000000041 */
[----:B------:R-:W-:Y:S02]  /*7dc0*/  PRMT R59, RZ, 0x5410, R59 ;  /* 0x00005410ff3b7816 */ /* 0x000fe4000000003b */
[----:B----4-:R-:W-:Y:S01]  /*7dd0*/  PRMT R68, RZ, 0x5410, R68 ;  /* 0x00005410ff447816 */ /* 0x010fe20000000044 */
[----:B------:R-:W-:Y:S02]  /*7de0*/  FMUL.FTZ R109, R65, -1.4426950216293334961 ;  /* 0xbfb8aa3b416d7820 */ /* 0x000fe40000410000 */
[----:B------:R-:W-:Y:S02]  /*7df0*/  FMUL.FTZ R108, R59, -1.4426950216293334961 ;  /* 0xbfb8aa3b3b6c7820 */ /* 0x000fe40000410000 */
[----:B------:R-:W-:Y:S01]  /*7e00*/  FMUL.FTZ R110, R68, -1.4426950216293334961 ;  /* 0xbfb8aa3b446e7820 */ /* 0x000fe20000410000 */
[----:B0-----:R-:W-:Y:S02]  /*7e10*/  PRMT R67, RZ, 0x5410, R67 ;  /* 0x00005410ff437816 */ /* 0x001fe40000000043 */
[----:B-----5:R-:W-:-:S03]  /*7e20*/  PRMT R64, RZ, 0x5410, R64 ;  /* 0x00005410ff407816 */ /* 0x020fc60000000040 */
[----:B------:R-:W-:Y:S01]  /*7e30*/  FMUL.FTZ R114, R67, -1.4426950216293334961 ;  /* 0xbfb8aa3b43727820 */ /* 0x000fe20000410000 */
[----:B-1----:R-:W-:Y:S02]  /*7e40*/  PRMT R66, RZ, 0x5410, R66 ;  /* 0x00005410ff427816 */ /* 0x002fe40000000042 */
[----:B--2---:R-:W-:Y:S01]  /*7e50*/  PRMT R61, RZ, 0x5410, R61 ;  /* 0x00005410ff3d7816 */ /* 0x004fe2000000003d */
[----:B------:R-:W-:Y:S01]  /*7e60*/  FMUL.FTZ R112, R64, -1.4426950216293334961 ;  /* 0xbfb8aa3b40707820 */ /* 0x000fe20000410000 */
[----:B------:R-:W-:Y:S01]  /*7e70*/  PRMT R60, RZ, 0x5410, R60 ;  /* 0x00005410ff3c7816 */ /* 0x000fe2000000003c */
[----:B------:R-:W-:Y:S01]  /*7e80*/  FMUL.FTZ R113, R66, -1.4426950216293334961 ;  /* 0xbfb8aa3b42717820 */ /* 0x000fe20000410000 */
[----:B------:R-:W0:Y:S01]  /*7e90*/  MUFU.EX2 R109, R109 ;  /* 0x0000006d006d7308 */ /* 0x000e220000000800 */
[----:B------:R-:W-:Y:S01]  /*7ea0*/  FMUL.FTZ R111, R61, -1.4426950216293334961 ;  /* 0xbfb8aa3b3d6f7820 */ /* 0x000fe20000410000 */
[----:B------:R-:W-:Y:S02]  /*7eb0*/  PRMT R63, RZ, 0x5410, R63 ;  /* 0x00005410ff3f7816 */ /* 0x000fe4000000003f */
[----:B---3--:R-:W-:Y:S01]  /*7ec0*/  PRMT R62, RZ, 0x5410, R62 ;  /* 0x00005410ff3e7816 */ /* 0x008fe2000000003e */
[----:B------:R-:W-:-:S03]  /*7ed0*/  FMUL.FTZ R115, R60, -1.4426950216293334961 ;  /* 0xbfb8aa3b3c737820 */ /* 0x000fc60000410000 */
[----:B------:R-:W1:Y:S01]  /*7ee0*/  MUFU.EX2 R108, R108 ;  /* 0x0000006c006c7308 */ /* 0x000e620000000800 */
[----:B------:R-:W-:Y:S02]  /*7ef0*/  FMUL.FTZ R116, R63, -1.4426950216293334961 ;  /* 0xbfb8aa3b3f747820 */ /* 0x000fe40000410000 */
[----:B------:R-:W-:-:S05]  /*7f00*/  FMUL.FTZ R117, R62, -1.4426950216293334961 ;  /* 0xbfb8aa3b3e757820 */ /* 0x000fca0000410000 */
[----:B------:R-:W2:Y:S01]  /*7f10*/  MUFU.EX2 R110, R110 ;  /* 0x0000006e006e7308 */ /* 0x000ea20000000800 */
[----:B------:R-:W-:-:S07]  /*7f20*/  FADD.FTZ R69, R69, 1 ;  /* 0x3f80000045457421 */ /* 0x000fce0000010000 */
[----:B------:R-:W3:Y:S01]  /*7f30*/  MUFU.EX2 R114, R114 ;  /* 0x0000007200727308 */ /* 0x000ee20000000800 */
[----:B------:R-:W-:-:S07]  /*7f40*/  FADD.FTZ R73, R73, 1 ;  /* 0x3f80000049497421 */ /* 0x000fce0000010000 */
[----:B------:R-:W4:Y:S08]  /*7f50*/  MUFU.EX2 R112, R112 ;  /* 0x0000007000707308 */ /* 0x000f300000000800 */
[----:B------:R-:W5:Y:S08]  /*7f60*/  MUFU.EX2 R113, R113 ;  /* 0x0000007100717308 */ /* 0x000f700000000800 */
[----:B------:R-:W0:Y:S01]  /*7f70*/  MUFU.EX2 R111, R111 ;  /* 0x0000006f006f7308 */ /* 0x000e220000000800 */
[----:B------:R-:W-:-:S07]  /*7f80*/  FADD.FTZ R70, R70, 1 ;  /* 0x3f80000046467421 */ /* 0x000fce0000010000 */
[----:B------:R-:W0:Y:S01]  /*7f90*/  MUFU.EX2 R115, R115 ;  /* 0x0000007300737308 */ /* 0x000e220000000800 */
[----:B------:R-:W-:-:S07]  /*7fa0*/  FADD.FTZ R71, R71, 1 ;  /* 0x3f80000047477421 */ /* 0x000fce0000010000 */
[----:B------:R-:W1:Y:S01]  /*7fb0*/  MUFU.EX2 R117, R117 ;  /* 0x0000007500757308 */ /* 0x000e620000000800 */
[----:B------:R-:W-:-:S07]  /*7fc0*/  FADD.FTZ R72, R72, 1 ;  /* 0x3f80000048487421 */ /* 0x000fce0000010000 */
[----:B------:R-:W4:Y:S01]  /*7fd0*/  MUFU.EX2 R116, R116 ;  /* 0x0000007400747308 */ /* 0x000f220000000800 */
[----:B------:R-:W-:Y:S02]  /*7fe0*/  FADD.FTZ R105, R105, 1 ;  /* 0x3f80000069697421 */ /* 0x000fe40000010000 */
[----:B0-----:R-:W-:-:S05]  /*7ff0*/  FADD.FTZ R109, R109, 1 ;  /* 0x3f8000006d6d7421 */ /* 0x001fca0000010000 */
[----:B------:R-:W0:Y:S01]  /*8000*/  MUFU.RCP R69, R69 ;  /* 0x0000004500457308 */ /* 0x000e220000001000 */
[----:B-1----:R-:W-:Y:S02]  /*8010*/  FADD.FTZ R108, R108, 1 ;  /* 0x3f8000006c6c7421 */ /* 0x002fe40000010000 */
[----:B--2---:R-:W-:Y:S02]  /*8020*/  FADD.FTZ R110, R110, 1 ;  /* 0x3f8000006e6e7421 */ /* 0x004fe40000010000 */
[----:B---3--:R-:W-:-:S03]  /*8030*/  FADD.FTZ R114, R114, 1 ;  /* 0x3f80000072727421 */ /* 0x008fc60000010000 */
[----:B------:R-:W1:Y:S01]  /*8040*/  MUFU.RCP R73, R73 ;  /* 0x0000004900497308 */ /* 0x000e620000001000 */
[----:B----4-:R-:W-:Y:S02]  /*8050*/  FADD.FTZ R112, R112, 1 ;  /* 0x3f80000070707421 */ /* 0x010fe40000010000 */
[----:B-----5:R-:W-:-:S05]  /*8060*/  FADD.FTZ R113, R113, 1 ;  /* 0x3f80000071717421 */ /* 0x020fca0000010000 */
[----:B------:R-:W2:Y:S01]  /*8070*/  MUFU.RCP R119, R70 ;  /* 0x0000004600777308 */ /* 0x000ea20000001000 */
[----:B------:R-:W-:Y:S02]  /*8080*/  FADD.FTZ R111, R111, 1 ;  /* 0x3f8000006f6f7421 */ /* 0x000fe40000010000 */
[----:B------:R-:W-:-:S05]  /*8090*/  FADD.FTZ R115, R115, 1 ;  /* 0x3f80000073737421 */ /* 0x000fca0000010000 */
[----:B------:R-:W3:Y:S01]  /*80a0*/  MUFU.RCP R121, R72 ;  /* 0x0000004800797308 */ /* 0x000ee20000001000 */
[----:B------:R-:W-:-:S07]  /*80b0*/  FADD.FTZ R117, R117, 1 ;  /* 0x3f80000075757421 */ /* 0x000fce0000010000 */
[----:B------:R-:W4:Y:S01]  /*80c0*/  MUFU.RCP R71, R71 ;  /* 0x0000004700477308 */ /* 0x000f220000001000 */
[----:B------:R-:W-:-:S07]  /*80d0*/  FADD.FTZ R116, R116, 1 ;  /* 0x3f80000074747421 */ /* 0x000fce0000010000 */
[----:B------:R-:W5:Y:S08]  /*80e0*/  MUFU.RCP R70, R109 ;  /* 0x0000006d00467308 */ /* 0x000f700000001000 */
[----:B------:R-:W1:Y:S08]  /*80f0*/  MUFU.RCP R105, R105 ;  /* 0x0000006900697308 */ /* 0x000e700000001000 */
[----:B------:R-:W1:Y:S01]  /*8100*/  MUFU.RCP R123, R110 ;  /* 0x0000006e007b7308 */ /* 0x000e620000001000 */
[----:B0-----:R-:W-:-:S07]  /*8110*/  FMUL.FTZ R40, R40, R69 ;  /* 0x0000004528287220 */ /* 0x001fce0000410000 */
[----:B------:R-:W0:Y:S08]  /*8120*/  MUFU.RCP R108, R108 ;  /* 0x0000006c006c7308 */ /* 0x000e300000001000 */
[----:B------:R-:W0:Y:S08]  /*8130*/  MUFU.RCP R125, R112 ;  /* 0x00000070007d7308 */ /* 0x000e300000001000 */
[----:B------:R-:W0:Y:S01]  /*8140*/  MUFU.RCP R114, R114 ;  /* 0x0000007200727308 */ /* 0x000e220000001000 */
[----:B-1----:R-:W-:-:S07]  /*8150*/  FMUL.FTZ R58, R58, R73 ;  /* 0x000000493a3a7220 */ /* 0x002fce0000410000 */
[----:B------:R-:W1:Y:S01]  /*8160*/  MUFU.RCP R72, R111 ;  /* 0x0000006f00487308 */ /* 0x000e620000001000 */
[----:B--2---:R-:W-:-:S07]  /*8170*/  FMUL.FTZ R69, R46, R119 ;  /* 0x000000772e457220 */ /* 0x004fce0000410000 */
[----:B------:R-:W2:Y:S01]  /*8180*/  MUFU.RCP R113, R113 ;  /* 0x0000007100717308 */ /* 0x000ea20000001000 */
[----:B------:R-:W-:Y:S02]  /*8190*/  FMUL.FTZ R40, R40, R17 ;  /* 0x0000001128287220 */ /* 0x000fe40000410000 */
[----:B---3--:R-:W-:-:S05]  /*81a0*/  FMUL.FTZ R17, R54, R121 ;  /* 0x0000007936117220 */ /* 0x008fca0000410000 */
[----:B------:R-:W3:Y:S01]  /*81b0*/  MUFU.RCP R115, R115 ;  /* 0x0000007300737308 */ /* 0x000ee20000001000 */
[----:B----4-:R-:W-:-:S07]  /*81c0*/  FMUL.FTZ R48, R48, R71 ;  /* 0x0000004730307220 */ /* 0x010fce0000410000 */
[----:B------:R-:W4:Y:S01]  /*81d0*/  MUFU.RCP R117, R117 ;  /* 0x0000007500757308 */ /* 0x000f220000001000 */
[----:B-----5:R-:W-:Y:S02]  /*81e0*/  FMUL.FTZ R65, R65, R70 ;  /* 0x0000004641417220 */ /* 0x020fe40000410000 */
[----:B------:R-:W-:-:S05]  /*81f0*/  FMUL.FTZ R58, R58, R13 ;  /* 0x0000000d3a3a7220 */ /* 0x000fca0000410000 */
[----:B------:R-:W5:Y:S01]  /*8200*/  MUFU.RCP R116, R116 ;  /* 0x0000007400747308 */ /* 0x000f620000001000 */
[----:B------:R-:W-:Y:S02]  /*8210*/  FMUL.FTZ R69, R69, R16 ;  /* 0x0000001045457220 */ /* 0x000fe40000410000 */
[----:B------:R-:W-:Y:S02]  /*8220*/  FMUL.FTZ R13, R56, R105 ;  /* 0x00000069380d7220 */ /* 0x000fe40000410000 */
[----:B------:R-:W-:Y:S02]  /*8230*/  FMUL.FTZ R68, R68, R123 ;  /* 0x0000007b44447220 */ /* 0x000fe40000410000 */
[----:B------:R-:W-:Y:S02]  /*8240*/  FMUL.FTZ R17, R17, R14 ;  /* 0x0000000e11117220 */ /* 0x000fe40000410000 */
[----:B------:R-:W-:Y:S01]  /*8250*/  FMUL.FTZ R48, R48, R15 ;  /* 0x0000000f30307220 */ /* 0x000fe20000410000 */
[----:B------:R-:W-:Y:S01]  /*8260*/  BAR.SYNC.DEFER_BLOCKING 0x0 ;  /* 0x0000000000007b1d */ /* 0x000fe20000010000 */
[----:B0-----:R-:W-:-:S02]  /*8270*/  FMUL.FTZ R14, R59, R108 ;  /* 0x0000006c3b0e7220 */ /* 0x001fc40000410000 */
[----:B------:R-:W-:Y:S02]  /*8280*/  FMUL.FTZ R65, R65, R10 ;  /* 0x0000000a41417220 */ /* 0x000fe40000410000 */
[----:B------:R-:W-:Y:S02]  /*8290*/  FMUL.FTZ R64, R64, R125 ;  /* 0x0000007d40407220 */ /* 0x000fe40000410000 */
[----:B------:R-:W-:Y:S01]  /*82a0*/  FMUL.FTZ R10, R67, R114 ;  /* 0x00000072430a7220 */ /* 0x000fe20000410000 */
[----:B------:R-:W-:Y:S01]  /*82b0*/  F2FP.BF16.PACK_AB R40, R69, R40 ;  /* 0x000000284528723e */ /* 0x000fe200000010ff */
[----:B------:R-:W-:Y:S02]  /*82c0*/  FMUL.FTZ R13, R13, R12 ;  /* 0x0000000c0d0d7220 */ /* 0x000fe40000410000 */
[----:B------:R-:W-:Y:S02]  /*82d0*/  FMUL.FTZ R68, R68, R9 ;  /* 0x0000000944447220 */ /* 0x000fe40000410000 */
[----:B-1----:R-:W-:-:S02]  /*82e0*/  FMUL.FTZ R61, R61, R72 ;  /* 0x000000483d3d7220 */ /* 0x002fc40000410000 */
[----:B--2---:R-:W-:Y:S01]  /*82f0*/  FMUL.FTZ R9, R66, R113 ;  /* 0x0000007142097220 */ /* 0x004fe20000410000 */
[----:B------:R-:W-:Y:S01]  /*8300*/  F2FP.BF16.PACK_AB R17, R17, R48 ;  /* 0x000000301111723e */ /* 0x000fe200000010ff */
[----:B------:R-:W-:Y:S02]  /*8310*/  FMUL.FTZ R14, R14, R11 ;  /* 0x0000000b0e0e7220 */ /* 0x000fe40000410000 */
[----:B------:R-:W-:Y:S02]  /*8320*/  FMUL.FTZ R64, R64, R7 ;  /* 0x0000000740407220 */ /* 0x000fe40000410000 */
[----:B------:R-:W-:Y:S01]  /*8330*/  FMUL.FTZ R10, R10, R5 ;  /* 0x000000050a0a7220 */ /* 0x000fe20000410000 */
[----:B------:R-:W-:Y:S01]  /*8340*/  PRMT R11, R40, 0x7632, R11 ;  /* 0x00007632280b7816 */ /* 0x000fe2000000000b */
[----:B------:R-:W-:Y:S01]  /*8350*/  FMUL.FTZ R61, R61, R8 ;  /* 0x000000083d3d7220 */ /* 0x000fe20000410000 */
[----:B------:R-:W-:Y:S01]  /*8360*/  F2FP.BF16.PACK_AB R13, R13, R58 ;  /* 0x0000003a0d0d723e */ /* 0x000fe200000010ff */
[----:B---3--:R-:W-:-:S02]  /*8370*/  FMUL.FTZ R5, R60, R115 ;  /* 0x000000733c057220 */ /* 0x008fc40000410000 */
[----:B----4-:R-:W-:Y:S02]  /*8380*/  FMUL.FTZ R7, R62, R117 ;  /* 0x000000753e077220 */ /* 0x010fe40000410000 */
[----:B------:R-:W-:Y:S01]  /*8390*/  FMUL.FTZ R9, R9, R6 ;  /* 0x0000000609097220 */ /* 0x000fe20000410000 */
[----:B------:R-:W-:Y:S01]  /*83a0*/  PRMT R12, R17, 0x7632, R12 ;  /* 0x00007632110c7816 */ /* 0x000fe2000000000c */
[----:B-----5:R-:W-:Y:S01]  /*83b0*/  FMUL.FTZ R6, R63, R116 ;  /* 0x000000743f067220 */ /* 0x020fe20000410000 */
[----:B------:R-:W-:Y:S01]  /*83c0*/  F2FP.BF16.PACK_AB R14, R65, R14 ;  /* 0x0000000e410e723e */ /* 0x000fe200000010ff */
[----:B------:R-:W-:Y:S01]  /*83d0*/  FMUL.FTZ R5, R5, R4 ;  /* 0x0000000405057220 */ /* 0x000fe20000410000 */
[----:B------:R-:W-:Y:S01]  /*83e0*/  STS.U16 [R74], R40 ;  /* 0x000000284a007388 */ /* 0x000fe20000000400 */
[----:B------:R-:W-:Y:S01]  /*83f0*/  FMUL.FTZ R7, R7, R2 ;  /* 0x0000000207077220 */ /* 0x000fe20000410000 */
[----:B------:R-:W-:Y:S01]  /*8400*/  PRMT R2, R13, 0x7632, R2 ;  /* 0x000076320d027816 */ /* 0x000fe20000000002 */
[----:B------:R-:W-:Y:S01]  /*8410*/  FMUL.FTZ R6, R6, R3 ;  /* 0x0000000306067220 */ /* 0x000fe20000410000 */
[----:B------:R-:W-:Y:S01]  /*8420*/  F2FP.BF16.PACK_AB R61, R61, R68 ;  /* 0x000000443d3d723e */ /* 0x000fe200000010ff */
[----:B------:R0:W-:Y:S01]  /*8430*/  STS.U16 [R22+0x2], R11 ;  /* 0x0000020b16007388 */ /* 0x0001e20000000400 */
[----:B------:R-:W-:-:S02]  /*8440*/  PRMT R3, R14, 0x7632, R3 ;  /* 0x000076320e037816 */ /* 0x000fc40000000003 */
[----:B------:R-:W-:Y:S01]  /*8450*/  F2FP.BF16.PACK_AB R9, R9, R64 ;  /* 0x000000400909723e */ /* 0x000fe200000010ff */
[----:B------:R-:W-:Y:S01]  /*8460*/  STS.U16 [R23+0x4], R17 ;  /* 0x0000041117007388 */ /* 0x000fe20000000400 */
[----:B------:R-:W-:Y:S02]  /*8470*/  PRMT R4, R61, 0x7632, R4 ;  /* 0x000076323d047816 */ /* 0x000fe40000000004 */
[----:B------:R-:W-:Y:S01]  /*8480*/  F2FP.BF16.PACK_AB R5, R5, R10 ;  /* 0x0000000a0505723e */ /* 0x000fe200000010ff */
[----:B------:R-:W-:Y:S01]  /*8490*/  STS.U16 [R24+0x6], R12 ;  /* 0x0000060c18007388 */ /* 0x000fe20000000400 */
[----:B------:R-:W-:-:S03]  /*84a0*/  F2FP.BF16.PACK_AB R6, R7, R6 ;  /* 0x000000060706723e */ /* 0x000fc600000010ff */
[----:B------:R-:W-:Y:S01]  /*84b0*/  STS.U16 [R25+0x8], R13 ;  /* 0x0000080d19007388 */ /* 0x000fe20000000400 */
[----:B0-----:R-:W-:-:S03]  /*84c0*/  PRMT R22, R5, 0x7632, R22 ;  /* 0x0000763205167816 */ /* 0x001fc60000000016 */
[----:B------:R0:W-:Y:S04]  /*84d0*/  STS.U16 [R28+0xa], R2 ;  /* 0x00000a021c007388 */ /* 0x0001e80000000400 */
[----:B------:R-:W-:Y:S04]  /*84e0*/  STS.U16 [R30+0xc], R14 ;  /* 0x00000c0e1e007388 */ /* 0x000fe80000000400 */
[----:B------:R1:W-:Y:S01]  /*84f0*/  STS.U16 [R31+0xe], R3 ;  /* 0x00000e031f007388 */ /* 0x0003e20000000400 */
[----:B0-----:R-:W-:-:S03]  /*8500*/  PRMT R2, R9, 0x7632, R2 ;  /* 0x0000763209027816 */ /* 0x001fc60000000002 */
[----:B------:R-:W-:Y:S04]  /*8510*/  STS.U16 [R32+0x10], R61 ;  /* 0x0000103d20007388 */ /* 0x000fe80000000400 */
[----:B------:R-:W-:Y:S01]  /*8520*/  STS.U16 [R34+0x12], R4 ;  /* 0x0000120422007388 */ /* 0x000fe20000000400 */
[----:B-1----:R-:W-:-:S03]  /*8530*/  PRMT R3, R6, 0x7632, R3 ;  /* 0x0000763206037816 */ /* 0x002fc60000000003 */
[----:B------:R-:W-:Y:S04]  /*8540*/  STS.U16 [R36+0x14], R9 ;  /* 0x0000140924007388 */ /* 0x000fe80000000400 */
[----:B------:R-:W-:Y:S04]  /*8550*/  STS.U16 [R38+0x16], R2 ;  /* 0x0000160226007388 */ /* 0x000fe80000000400 */
[----:B------:R0:W-:Y:S04]  /*8560*/  STS.U16 [R42+0x18], R5 ;  /* 0x000018052a007388 */ /* 0x0001e80000000400 */
[----:B------:R-:W-:Y:S04]  /*8570*/  STS.U16 [R44+0x1a], R22 ;  /* 0x00001a162c007388 */ /* 0x000fe80000000400 */
        /* <DEDUP_REMOVED lines=21> */
[----:B------:R-:W2:Y:S01]  /*86d0*/  LDS R8, [0x1080] ;  /* 0x00108000ff087984 */ /* 0x000ea20000000800 */
[----:B0-----:R-:W-:-:S02]  /*86e0*/  IMAD R5, R99, c[0x0][0x210], RZ ;  /* 0x0000840063057a24 */ /* 0x001fc400078e02ff */
[C---:B-1----:R-:W-:Y:S01]  /*86f0*/  IMAD.WIDE.U32 R2, R100.reuse, c[0x0][0x210], RZ ;  /* 0x0000840064027a25 */ /* 0x042fe200078e00ff */
[----:B------:R-:W-:Y:S03]  /*8700*/  BSSY B0, `(.L_x_85) ;  /* 0x0000010000007945 */ /* 0x000fe60003800000 */
[----:B------:R-:W-:-:S05]  /*8710*/  IMAD R7, R100, c[0x0][0x214], R5 ;  /* 0x0000850064077a24 */ /* 0x000fca00078e0205 */
[----:B------:R-:W-:Y:S02]  /*8720*/  IADD3 R59, R3, R7, RZ ;  /* 0x00000007033b7210 */ /* 0x000fe40007ffe0ff */
[----:B--2---:R-:W-:-:S13]  /*8730*/  ISETP.GE.AND P0, PT, R95, R8, PT ;  /* 0x000000085f00720c */ /* 0x004fda0003f06270 */
[----:B------:R-:W-:Y:S05]  /*8740*/  @P0 BRA `(.L_x_86) ;  /* 0x000000b000000947 */ /* 0x000fea0003800000 */
[----:B------:R-:W-:Y:S02]  /*8750*/  MOV R4, R20 ;  /* 0x0000001400047202 */ /* 0x000fe40000000f00 */
[----:B------:R-:W-:Y:S01]  /*8760*/  MOV R5, R21 ;  /* 0x0000001500057202 */ /* 0x000fe20000000f00 */
[----:B------:R-:W-:-:S04]  /*8770*/  IMAD R21, R103, c[0x0][0x218], RZ ;  /* 0x0000860067157a24 */ /* 0x000fc800078e02ff */
[----:B------:R-:W-:-:S04]  /*8780*/  IMAD.WIDE.U32 R4, R100, c[0x0][0x210], R4 ;  /* 0x0000840064047a25 */ /* 0x000fc800078e0004 */
[----:B------:R-:W-:Y:S01]  /*8790*/  IMAD R21, R104, c[0x0][0x21c], R21 ;  /* 0x0000870068157a24 */ /* 0x000fe200078e0215 */
[----:B------:R-:W-:-:S05]  /*87a0*/  IADD3 R5, R7, R5, RZ ;  /* 0x0000000507057210 */ /* 0x000fca0007ffe0ff */
[----:B------:R-:W-:-:S05]  /*87b0*/  IMAD.WIDE.U32 R4, R104, c[0x0][0x218], R4 ;  /* 0x0000860068047a25 */ /* 0x000fca00078e0004 */
[----:B------:R-:W-:Y:S02]  /*87c0*/  IADD3 R5, R5, R21, RZ ;  /* 0x0000001505057210 */ /* 0x000fe40007ffe0ff */
[----:B------:R-:W-:-:S04]  /*87d0*/  LEA R6, P0, R4, c[0x0][0x270], 0x1 ;  /* 0x00009c0004067a11 */ /* 0x000fc800078008ff */
[----:B------:R-:W-:-:S05]  /*87e0*/  LEA.HI.X R7, R4, c[0x0][0x274], R5, 0x1, P0 ;  /* 0x00009d0004077a11 */ /* 0x000fca00000f0c05 */
[----:B------:R0:W-:Y:S04]  /*87f0*/  STG.E.U16 [R6.64], R9 ;  /* 0x0000000906007986 */ /* 0x0001e8000c101504 */
.L_x_86:
[----:B------:R-:W-:Y:S05]  /*8800*/  BSYNC B0 ;  /* 0x0000000000007941 */ /* 0x000fea0003800000 */
.L_x_85:
[----:B------:R-:W-:Y:S01]  /*8810*/  MOV R3, R59 ;  /* 0x0000003b00037202 */ /* 0x000fe20000000f00 */
[----:B------:R-:W-:Y:S01]  /*8820*/  IMAD R5, R103, c[0x0][0x218], RZ ;  /* 0x0000860067057a24 */ /* 0x000fe200078e02ff */
[-C--:B------:R-:W-:Y:S02]  /*8830*/  ISETP.GE.AND P3, PT, R27, R8.reuse, PT ;  /* 0x000000081b00720c */ /* 0x080fe40003f66270 */
[-C--:B------:R-:W-:Y:S01]  /*8840*/  ISETP.GE.AND P4, PT, R29, R8.reuse, PT ;  /* 0x000000081d00720c */ /* 0x080fe20003f86270 */
[C---:B------:R-:W-:Y:S01]  /*8850*/  IMAD.WIDE.U32 R2, R104.reuse, c[0x0][0x218], R2 ;  /* 0x0000860068027a25 */ /* 0x040fe200078e0002 */
[-C--:B------:R-:W-:Y:S02]  /*8860*/  ISETP.GE.AND P5, PT, R33, R8.reuse, PT ;  /* 0x000000082100720c */ /* 0x080fe40003fa6270 */
[----:B------:R-:W-:Y:S01]  /*8870*/  ISETP.GE.AND P6, PT, R35, R8, PT ;  /* 0x000000082300720c */ /* 0x000fe20003fc6270 */
[----:B0-----:R-:W-:Y:S01]  /*8880*/  IMAD R7, R104, c[0x0][0x21c], R5 ;  /* 0x0000870068077a24 */ /* 0x001fe200078e0205 */
[----:B------:R-:W-:-:S02]  /*8890*/  IADD3 R5, P0, R18, R2, RZ ;  /* 0x0000000212057210 */ /* 0x000fc40007f1e0ff */
[----:B------:R-:W-:Y:S02]  /*88a0*/  IADD3 R2, P1, R26, c[0x0][0x270], RZ ;  /* 0x00009c001a027a10 */ /* 0x000fe40007f3e0ff */
[----:B------:R-:W-:Y:S02]  /*88b0*/  IADD3.X R3, R19, R7, R3, P0, !PT ;  /* 0x0000000713037210 */ /* 0x000fe400007fe403 */
[----:B------:R-:W-:Y:S02]  /*88c0*/  IADD3.X R0, R0, c[0x0][0x274], RZ, P1, !PT ;  /* 0x00009d0000007a10 */ /* 0x000fe40000ffe4ff */
[----:B------:R-:W-:Y:S02]  /*88d0*/  LEA R2, P0, R5, R2, 0x1 ;  /* 0x0000000205027211 */ /* 0x000fe400078008ff */
[----:B------:R-:W-:Y:S02]  /*88e0*/  ISETP.GE.AND P1, PT, R39, R8, PT ;  /* 0x000000082700720c */ /* 0x000fe40003f26270 */
[----:B------:R-:W-:-:S02]  /*88f0*/  LEA.HI.X R3, R5, R0, R3, 0x1, P0 ;  /* 0x0000000005037211 */ /* 0x000fc400000f0c03 */
[-C--:B------:R-:W-:Y:S02]  /*8900*/  ISETP.GE.AND P0, PT, R37, R8.reuse, PT ;  /* 0x000000082500720c */ /* 0x080fe40003f06270 */
[-C--:B------:R-:W-:Y:S01]  /*8910*/  ISETP.GE.AND P2, PT, R41, R8.reuse, PT ;  /* 0x000000082900720c */ /* 0x080fe20003f46270 */
[----:B------:R0:W-:Y:S01]  /*8920*/  @!P3 STG.E.U16 [R2.64], R89 ;  /* 0x000000590200b986 */ /* 0x0001e2000c101504 */
[-C--:B------:R-:W-:Y:S02]  /*8930*/  ISETP.GE.AND P3, PT, R43, R8.reuse, PT ;  /* 0x000000082b00720c */ /* 0x080fe40003f66270 */
[----:B------:R-:W-:Y:S01]  /*8940*/  IADD3 R97, R97, 0x1, RZ ;  /* 0x0000000161617810 */ /* 0x000fe20007ffe0ff */
[----:B------:R0:W-:Y:S01]  /*8950*/  @!P4 STG.E.U16 [R2.64+0x40], R11 ;  /* 0x0000400b0200c986 */ /* 0x0001e2000c101504 */
[----:B------:R-:W-:-:S03]  /*8960*/  ISETP.GE.AND P4, PT, R45, R8, PT ;  /* 0x000000082d00720c */ /* 0x000fc60003f86270 */
        /* <DEDUP_REMOVED lines=8> */
[----:B------:R0:W-:Y:S04]  /*89f0*/  @!P4 STG.E.U16 [R2.64+0x200], R81 ;  /* 0x000200510200c986 */ /* 0x0001e8000c101504 */
[----:B------:R0:W-:Y:S04]  /*8a00*/  @!P5 STG.E.U16 [R2.64+0x240], R23 ;  /* 0x000240170200d986 */ /* 0x0001e8000c101504 */
[----:B------:R0:W-:Y:S04]  /*8a10*/  @!P6 STG.E.U16 [R2.64+0x280], R79 ;  /* 0x0002804f0200e986 */ /* 0x0001e8000c101504 */
[----:B------:R0:W-:Y:S04]  /*8a20*/  @!P3 STG.E.U16 [R2.64+0x380], R75 ;  /* 0x0003804b0200b986 */ /* 0x0001e8000c101504 */
[----:B------:R0:W-:Y:S01]  /*8a30*/  @!P1 STG.E.U16 [R2.64+0x140], R15 ;  /* 0x0001400f02009986 */ /* 0x0001e2000c101504 */
[----:B------:R-:W-:-:S03]  /*8a40*/  ISETP.GE.AND P1, PT, R53, R8, PT ;  /* 0x000000083500720c */ /* 0x000fc60003f26270 */
[----:B------:R0:W-:Y:S01]  /*8a50*/  @!P2 STG.E.U16 [R2.64+0x180], R83 ;  /* 0x000180530200a986 */ /* 0x0001e2000c101504 */
[----:B------:R-:W-:-:S03]  /*8a60*/  ISETP.GE.AND P2, PT, R55, R8, PT ;  /* 0x000000083700720c */ /* 0x000fc60003f46270 */
[----:B------:R0:W-:Y:S01]  /*8a70*/  @!P0 STG.E.U16 [R2.64+0x2c0], R25 ;  /* 0x0002c01902008986 */ /* 0x0001e2000c101504 */
[----:B------:R-:W-:-:S05]  /*8a80*/  ISETP.GE.AND P0, PT, R97, c[0x0][0x174], PT ;  /* 0x00005d0061007a0c */ /* 0x000fca0003f06270 */
[----:B------:R0:W-:Y:S01]  /*8a90*/  @!P1 STG.E.U16 [R2.64+0x300], R77 ;  /* 0x0003004d02009986 */ /* 0x0001e2000c101504 */
[----:B------:R-:W-:-:S03]  /*8aa0*/  IADD3 R94, P1, R94, 0x1000, RZ ;  /* 0x000010005e5e7810 */ /* 0x000fc60007f3e0ff */
[----:B------:R0:W-:Y:S01]  /*8ab0*/  @!P2 STG.E.U16 [R2.64+0x340], R31 ;  /* 0x0003401f0200a986 */ /* 0x0001e2000c101504 */
[----:B------:R-:W-:Y:S02]  /*8ac0*/  IADD3 R92, P2, R92, 0x1000, RZ ;  /* 0x000010005c5c7810 */ /* 0x000fe40007f5e0ff */
[----:B------:R-:W-:Y:S02]  /*8ad0*/  IADD3.X R93, RZ, R93, RZ, P1, !PT ;  /* 0x0000005dff5d7210 */ /* 0x000fe40000ffe4ff */
[----:B------:R-:W-:Y:S01]  /*8ae0*/  IADD3.X R91, RZ, R91, RZ, P2, !PT ;  /* 0x0000005bff5b7210 */ /* 0x000fe200017fe4ff */
[----:B------:R-:W-:Y:S01]  /*8af0*/  @P0 CALL.REL.NOINC `(.L_x_87) ;  /* 0x0000001000000944 */ /* 0x000fe20003c00000 */
[----:B------:R-:W-:Y:S05]  /*8b00*/  BRA `(.L_x_88) ;  /* 0xffff780000007947 */ /* 0x000fea000383ffff */
.L_x_87:
[----:B------:R-:W-:Y:S05]  /*8b10*/  EXIT ;  /* 0x000000000000794d */ /* 0x000fea0003800000 */
.L_x_89:
        /* <DEDUP_REMOVED lines=14> */
.L_x_5321:


//--------------------- .text._Z25selective_scan_fwd_kernelI32Selective_Scan_fwd_kernel_traitsILi128ELi16ELi1ELb0ELb0ELb1ELb0EN3c108BFloat16ENS1_7complexIfEEEEv13SSMParamsBase --------------------------
	.section	.text._Z25selective_scan_fwd_kernelI32Selective_Scan_fwd_kernel_traitsILi128ELi16ELi1ELb0ELb0ELb1ELb0EN3c108BFloat16ENS1_7complexIfEEEEv13SSMParamsBase,"ax",@progbits
	.sectioninfo	@"SHI_REGISTERS=168"
	.align	128
        .global         _Z25selective_scan_fwd_kernelI32Selective_Scan_fwd_kernel_traitsILi128ELi16ELi1ELb0ELb0ELb1ELb0EN3c108BFloat16ENS1_7complexIfEEEEv13SSMParamsBase
        .type           _Z25selective_scan_fwd_kernelI32Selective_Scan_fwd_kernel_traitsILi128ELi16ELi1ELb0ELb0ELb1ELb0EN3c108BFloat16ENS1_7complexIfEEEEv13SSMParamsBase,@function
        .size           _Z25selective_scan_fwd_kernelI32Selective_Scan_fwd_kernel_traitsILi128ELi16ELi1ELb0ELb0ELb1ELb0EN3c108BFloat16ENS1_7complexIfEEEEv13SSMParamsBase,(.L_x_5322 - _Z25selective_scan_fwd_kernelI32Selective_Scan_fwd_kernel_traitsILi128ELi16ELi1ELb0ELb0ELb1ELb0EN3c108BFloat16ENS1_7complexIfEEEEv13SSMParamsBase)
        .other          _Z25selective_scan_fwd_kernelI32Selective_Scan_fwd_kernel_traitsILi128ELi16ELi1ELb0ELb0ELb1ELb0EN3c108BFloat16ENS1_7complexIfEEEEv13SSMParamsBase,@"STO_CUDA_ENTRY STV_DEFAULT"
_Z25selective_scan_fwd_kernelI32Selective_Scan_fwd_kernel_traitsILi128ELi16ELi1ELb0ELb0ELb1ELb0EN3c108BFloat16ENS1_7complexIfEEEEv13SSMParamsBase:
.text._Z25selective_scan_fwd_kernelI32Selective_Scan_fwd_kernel_traitsILi128ELi16ELi1ELb0ELb0ELb1ELb0EN3c108BFloat16ENS1_7complexIfEEEEv13SSMParamsBase:
[----:B------:R-:W-:Y:S02]  /*0000*/  MOV R1, c[0x0][0x28] ;  /* 0x00000a0000017a02 */ /* 0x000fe40000000f00 */
[----:B------:R-:W-:Y:S01]  /*0010*/  IABS R9, c[0x0][0x178] ;  /* 0x00005e0000097a13 */ /* 0x000fe20000000000 */
[----:B------:R-:W0:Y:S01]  /*0020*/  S2UR UR4, SR_CTAID.Y ;  /* 0x00000000000479c3 */ /* 0x000e220000002600 */
[----:B------:R-:W-:Y:S01]  /*0030*/  ISETP.NE.U32.AND P1, PT, RZ, c[0x0][0x250], PT ;  /* 0x00009400ff007a0c */ /* 0x000fe20003f25070 */
[----:B------:R-:W-:Y:S01]  /*0040*/  ULDC.64 UR22, c[0x0][0x118] ;  /* 0x0000460000167ab9 */ /* 0x000fe20000000a00 */
[----:B------:R-:W-:Y:S01]  /*0050*/  ISETP.NE.U32.AND P0, PT, RZ, c[0x0][0x238], PT ;  /* 0x00008e00ff007a0c */ /* 0x000fe20003f05070 */
[----:B------:R-:W-:Y:S01]  /*0060*/  ULDC.64 UR28, c[0x0][0x1c8] ;  /* 0x00007200001c7ab9 */ /* 0x000fe20000000a00 */
[----:B------:R-:W-:-:S03]  /*0070*/  ISETP.NE.AND.EX P1, PT, RZ, c[0x0][0x254], PT, P1 ;  /* 0x00009500ff007a0c */ /* 0x000fc60003f25310 */
[----:B------:R-:W1:Y:S01]  /*0080*/  S2UR UR9, SR_CTAID.X ;  /* 0x00000000000979c3 */ /* 0x000e620000002500 */
[----:B------:R-:W-:Y:S01]  /*0090*/  ISETP.NE.AND.EX P0, PT, RZ, c[0x0][0x23c], PT, P0 ;  /* 0x00008f00ff007a0c */ /* 0x000fe20003f05300 */
[----:B------:R-:W-:Y:S02]  /*00a0*/  ULDC UR25, c[0x0][0x1d0] ;  /* 0x0000740000197ab9 */ /* 0x000fe40000000800 */
[----:B------:R-:W-:Y:S02]  /*00b0*/  ULDC UR18, c[0x0][0x1d0] ;  /* 0x0000740000127ab9 */ /* 0x000fe40000000800 */
[----:B------:R-:W-:Y:S02]  /*00c0*/  ULDC UR30, c[0x0][0x1d4] ;  /* 0x00007500001e7ab9 */ /* 0x000fe40000000800 */
[----:B------:R-:W2:Y:S01]  /*00d0*/  R2UR UR8, R9 ;  /* 0x00000000090873c2 */ /* 0x000ea200000e0000 */
[----:B------:R-:W-:Y:S02]  /*00e0*/  ULDC UR26, c[0x0][0x1d8] ;  /* 0x00007600001a7ab9 */ /* 0x000fe40000000800 */
[----:B------:R-:W-:-:S02]  /*00f0*/  ULDC UR27, c[0x0][0x1e0] ;  /* 0x00007800001b7ab9 */ /* 0x000fc40000000800 */
[----:B------:R-:W-:Y:S02]  /*0100*/  ULDC UR17, c[0x0][0x1e0] ;  /* 0x0000780000117ab9 */ /* 0x000fe40000000800 */
[----:B------:R-:W-:Y:S01]  /*0110*/  ULDC UR31, c[0x0][0x1d8] ;  /* 0x00007600001f7ab9 */ /* 0x000fe20000000800 */
[----:B0-----:R-:W-:Y:S01]  /*0120*/  MOV R0, UR4 ;  /* 0x0000000400007c02 */ /* 0x001fe20008000f00 */
[----:B------:R-:W-:Y:S02]  /*0130*/  ULDC UR32, c[0x0][0x1dc] ;  /* 0x0000770000207ab9 */ /* 0x000fe40000000800 */
[----:B------:R-:W-:Y:S01]  /*0140*/  ULDC UR33, c[0x0][0x1e4] ;  /* 0x0000790000217ab9 */ /* 0x000fe20000000800 */
[----:B------:R-:W0:Y:S01]  /*0150*/  R2UR UR14, R0 ;  /* 0x00000000000e73c2 */ /* 0x000e2200000e0000 */
[C---:B------:R-:W-:Y:S01]  /*0160*/  @P1 LEA R4, P3, R0.reuse, c[0x0][0x250], 0x2 ;  /* 0x0000940000041a11 */ /* 0x040fe200078610ff */
[----:B------:R-:W-:Y:S01]  /*0170*/  ULDC UR34, c[0x0][0x1e8] ;  /* 0x00007a0000227ab9 */ /* 0x000fe20000000800 */
[----:B------:R-:W-:Y:S01]  /*0180*/  @P0 LEA R2, P2, R0, c[0x0][0x238], 0x2 ;  /* 0x00008e0000020a11 */ /* 0x000fe200078410ff */
[----:B------:R-:W-:-:S02]  /*0190*/  ULDC UR35, c[0x0][0x1ec] ;  /* 0x00007b0000237ab9 */ /* 0x000fc40000000800 */
[----:B------:R-:W-:Y:S02]  /*01a0*/  ULDC.64 UR12, c[0x0][0x240] ;  /* 0x00009000000c7ab9 */ /* 0x000fe40000000a00 */
[----:B------:R-:W-:Y:S01]  /*01b0*/  ULDC.64 UR10, c[0x0][0x248] ;  /* 0x00009200000a7ab9 */ /* 0x000fe20000000a00 */
[----:B--2---:R-:W2:Y:S01]  /*01c0*/  I2F.RP R6, UR8 ;  /* 0x0000000800067d06 */ /* 0x004ea20008209400 */
[----:B0-----:R-:W-:-:S07]  /*01d0*/  USHF.R.S32.HI UR21, URZ, 0x1f, UR14 ;  /* 0x0000001f3f157899 */ /* 0x001fce000801140e */
[----:B--2---:R-:W0:Y:S01]  /*01e0*/  MUFU.RCP R6, R6 ;  /* 0x0000000600067308 */ /* 0x004e220000001000 */
[----:B------:R-:W-:Y:S01]  /*01f0*/  MOV R5, UR21 ;  /* 0x0000001500057c02 */ /* 0x000fe20008000f00 */
[----:B------:R-:W-:Y:S01]  /*0200*/  UMOV UR4, URZ ;  /* 0x0000003f00047c82 */ /* 0x000fe20008000000 */
[----:B------:R-:W-:Y:S02]  /*0210*/  MOV R3, UR21 ;  /* 0x0000001500037c02 */ /* 0x000fe40008000f00 */
[C---:B------:R-:W-:Y:S02]  /*0220*/  @P1 LEA.HI.X R5, R0.reuse, c[0x0][0x254], R5, 0x2, P3 ;  /* 0x0000950000051a11 */ /* 0x040fe400018f1405 */
[----:B------:R-:W-:-:S04]  /*0230*/  @P0 LEA.HI.X R3, R0, c[0x0][0x23c], R3, 0x2, P2 ;  /* 0x00008f0000030a11 */ /* 0x000fc800010f1403 */
[----:B------:R2:W5:Y:S01]  /*0240*/  @P1 LDG.E R5, [R4.64] ;  /* 0x0000001604051981 */ /* 0x000562000c1e1900 */
[----:B0-----:R-:W-:Y:S01]  /*0250*/  IADD3 R7, R6, 0xffffffe, RZ ;  /* 0x0ffffffe06077810 */ /* 0x001fe20007ffe0ff */
[----:B------:R-:W0:Y:S02]  /*0260*/  R2UR UR15, R0 ;  /* 0x00000000000f73c2 */ /* 0x000e2400000e0000 */
[----:B------:R1:W5:Y:S01]  /*0270*/  @P0 LDG.E R8, [R2.64] ;  /* 0x0000001602080981 */ /* 0x000362000c1e1900 */
[----:B------:R-:W-:Y:S02]  /*0280*/  UIMAD UR26, UR21, UR26, URZ ;  /* 0x0000001a151a72a4 */ /* 0x000fe4000f8e023f */
[----:B------:R-:W3:Y:S01]  /*0290*/  F2I.FTZ.U32.TRUNC.NTZ R7, R7 ;  /* 0x0000000700077305 */ /* 0x000ee2000021f000 */
[----:B--2---:R-:W-:-:S04]  /*02a0*/  IABS R4, R0 ;  /* 0x0000000000047213 */ /* 0x004fc80000000000 */
[----:B------:R-:W2:Y:S01]  /*02b0*/  R2UR UR7, R4 ;  /* 0x00000000040773c2 */ /* 0x000ea200000e0000 */
[----:B-1----:R-:W-:Y:S01]  /*02c0*/  MOV R2, UR9 ;  /* 0x0000000900027c02 */ /* 0x002fe20008000f00 */
[----:B------:R-:W-:Y:S01]  /*02d0*/  ULDC UR9, c[0x0][0x178] ;  /* 0x00005e0000097ab9 */ /* 0x000fe20000000800 */
[----:B------:R-:W-:Y:S01]  /*02e0*/  MOV R3, c[0x0][0x174] ;  /* 0x00005d0000037a02 */ /* 0x000fe20000000f00 */
[----:B------:R-:W-:-:S03]  /*02f0*/  UISETP.NE.AND UP1, UPT, URZ, UR9, UPT ;  /* 0x000000093f00728c */ /* 0x000fc6000bf25270 */
[----:B------:R-:W-:Y:S01]  /*0300*/  ISETP.GE.AND P2, PT, R3, 0x1, PT ;  /* 0x000000010300780c */ /* 0x000fe20003f46270 */
[----:B------:R-:W1:Y:S08]  /*0310*/  R2UR UR20, R2 ;  /* 0x00000000021473c2 */ /* 0x000e7000000e0000 */
[----:B---3--:R-:W3:Y:S08]  /*0320*/  R2UR UR5, R7 ;  /* 0x00000000070573c2 */ /* 0x008ef000000e0000 */
[----:B------:R-:W4:Y:S01]  /*0330*/  R2UR UR16, R2 ;  /* 0x00000000021073c2 */ /* 0x000f2200000e0000 */
[----:B-1----:R-:W-:-:S04]  /*0340*/  USHF.R.S32.HI UR24, URZ, 0x1f, UR20 ;  /* 0x0000001f3f187899 */ /* 0x002fc80008011414 */
[----:B------:R-:W-:Y:S02]  /*0350*/  UIMAD UR25, UR24, UR25, URZ ;  /* 0x00000019181972a4 */ /* 0x000fe4000f8e023f */
[----:B------:R-:W-:Y:S02]  /*0360*/  UIMAD UR27, UR24, UR27, URZ ;  /* 0x0000001b181b72a4 */ /* 0x000fe4000f8e023f */
[----:B---3--:R-:W-:Y:S02]  /*0370*/  UIADD3 UR6, URZ, -UR5, URZ ;  /* 0x800000053f067290 */ /* 0x008fe4000fffe03f */
[----:B------:R-:W-:Y:S02]  /*0380*/  UIMAD UR25, UR20, UR30, UR25 ;  /* 0x0000001e141972a4 */ /* 0x000fe4000f8e0219 */
[----:B------:R-:W-:-:S04]  /*0390*/  UIMAD UR6, UR6, UR8, URZ ;  /* 0x00000008060672a4 */ /* 0x000fc8000f8e023f */
[----:B------:R-:W-:Y:S02]  /*03a0*/  UIMAD.WIDE.U32 UR4, UR5, UR6, UR4 ;  /* 0x00000006050472a5 */ /* 0x000fe4000f8e0004 */
[----:B----4-:R-:W-:Y:S02]  /*03b0*/  UIMAD.WIDE.U32 UR18, UR16, UR18, URZ ;  /* 0x00000012101272a5 */ /* 0x010fe4000f8e003f */
[----:B--2---:R-:W-:Y:S02]  /*03c0*/  UIMAD.WIDE.U32 UR4, UR5, UR7, URZ ;  /* 0x00000007050472a5 */ /* 0x004fe4000f8e003f */
[----:B------:R-:W-:Y:S02]  /*03d0*/  ULDC UR6, c[0x0][0x1b0] ;  /* 0x00006c0000067ab9 */ /* 0x000fe40000000800 */
[----:B------:R-:W-:Y:S02]  /*03e0*/  UIADD3 UR4, -UR5, URZ, URZ ;  /* 0x0000003f05047290 */ /* 0x000fe4000fffe13f */
[----:B------:R-:W-:-:S02]  /*03f0*/  UIMAD UR6, UR24, UR6, URZ ;  /* 0x00000006180672a4 */ /* 0x000fc4000f8e023f */
[----:B------:R-:W-:-:S03]  /*0400*/  UIMAD UR4, UR8, UR4, UR7 ;  /* 0x00000004080472a4 */ /* 0x000fc6000f8e0207 */
[----:B------:R-:W-:Y:S02]  /*0410*/  ULDC UR7, c[0x0][0x178] ;  /* 0x00005e0000077ab9 */ /* 0x000fe40000000800 */
[----:B------:R-:W-:-:S11]  /*0420*/  UISETP.GT.U32.AND UP2, UPT, UR8, UR4, UPT ;  /* 0x000000040800728c */ /* 0x000fd6000bf44070 */
[----:B------:R-:W-:Y:S02]  /*0430*/  @!UP2 UIADD3 UR4, UR4, -UR8, URZ ;  /* 0x800000080404a290 */ /* 0x000fe4000fffe03f */
[----:B------:R-:W-:Y:S02]  /*0440*/  @!UP2 UIADD3 UR5, UR5, 0x1, URZ ;  /* 0x000000010505a890 */ /* 0x000fe4000fffe03f */
[----:B------:R-:W-:Y:S02]  /*0450*/  UISETP.GE.U32.AND UP0, UPT, UR4, UR8, UPT ;  /* 0x000000080400728c */ /* 0x000fe4000bf06070 */
[----:B0-----:R-:W-:-:S03]  /*0460*/  ULOP3.LUT UR4, UR15, UR7, URZ, 0x3c, !UPT ;  /* 0x000000070f047292 */ /* 0x001fc6000f8e3c3f */
[----:B------:R-:W-:Y:S02]  /*0470*/  ULDC UR7, c[0x0][0x1b4] ;  /* 0x00006d0000077ab9 */ /* 0x000fe40000000800 */
[----:B------:R-:W-:Y:S02]  /*0480*/  UISETP.GE.AND UP2, UPT, UR4, URZ, UPT ;  /* 0x0000003f0400728c */ /* 0x000fe4000bf46270 */
[----:B------:R-:W-:Y:S02]  /*0490*/  UIMAD UR6, UR20, UR7, UR6 ;  /* 0x00000007140672a4 */ /* 0x000fe4000f8e0206 */
[----:B------:R-:W-:Y:S02]  /*04a0*/  @UP0 UIADD3 UR5, UR5, 0x1, URZ ;  /* 0x0000000105050890 */ /* 0x000fe4000fffe03f */
[----:B------:R-:W-:-:S05]  /*04b0*/  ULDC UR4, c[0x0][0x1b0] ;  /* 0x00006c0000047ab9 */ /* 0x000fca0000000800 */
[----:B------:R-:W-:Y:S02]  /*04c0*/  UMOV UR8, UR5 ;  /* 0x0000000500087c82 */ /* 0x000fe40008000000 */
[----:B------:R-:W-:Y:S02]  /*04d0*/  @!UP2 UIADD3 UR8, -UR8, URZ, URZ ;  /* 0x0000003f0808a290 */ /* 0x000fe4000fffe13f */
[----:B------:R-:W-:Y:S02]  /*04e0*/  UIMAD.WIDE.U32 UR4, UR16, UR4, URZ ;  /* 0x00000004100472a5 */ /* 0x000fe4000f8e003f */
[----:B------:R-:W-:Y:S02]  /*04f0*/  @!UP1 ULOP3.LUT UR8, URZ, UR9, URZ, 0x33, !UPT ;  /* 0x000000093f089292 */ /* 0x000fe4000f8e333f */
[----:B------:R-:W-:Y:S02]  /*0500*/  UIADD3 UR5, UR5, UR6, URZ ;  /* 0x0000000605057290 */ /* 0x000fe4000fffe03f */
[----:B------:R-:W-:-:S02]  /*0510*/  USHF.R.S32.HI UR6, URZ, 0x1f, UR8 ;  /* 0x0000001f3f067899 */ /* 0x000fc40008011408 */
[----:B------:R-:W-:Y:S02]  /*0520*/  UIMAD.WIDE.U32 UR16, UR16, UR17, URZ ;  /* 0x00000011101072a5 */ /* 0x000fe4000f8e003f */
[----:B------:R-:W-:Y:S02]  /*0530*/  UIMAD UR9, UR6, UR28, URZ ;  /* 0x0000001c060972a4 */ /* 0x000fe4000f8e023f */
[----:B------:R-:W-:Y:S02]  /*0540*/  UIMAD.WIDE.U32 UR6, UR8, UR28, UR4 ;  /* 0x0000001c080672a5 */ /* 0x000fe4000f8e0004 */
[----:B------:R-:W-:Y:S02]  /*0550*/  UIMAD UR29, UR8, UR29, UR9 ;  /* 0x0000001d081d72a4 */ /* 0x000fe4000f8e0209 */
[----:B------:R-:W-:Y:S02]  /*0560*/  ULDC UR28, c[0x0][0x1e8] ;  /* 0x00007a00001c7ab9 */ /* 0x000fe40000000800 */
[----:B------:R-:W-:-:S02]  /*0570*/  UMOV UR4, URZ ;  /* 0x0000003f00047c82 */ /* 0x000fc40008000000 */
[----:B------:R-:W-:Y:S02]  /*0580*/  UMOV UR5, URZ ;  /* 0x0000003f00057c82 */ /* 0x000fe40008000000 */
[----:B------:R-:W-:Y:S02]  /*0590*/  ULDC.64 UR8, c[0x0][0x230] ;  /* 0x00008c0000087ab9 */ /* 0x000fe40000000a00 */
[----:B------:R-:W-:Y:S01]  /*05a0*/  UIMAD UR28, UR21, UR28, URZ ;  /* 0x0000001c151c72a4 */ /* 0x000fe2000f8e023f */
[----:B------:R-:W-:Y:S11]  /*05b0*/  @!P2 EXIT ;  /* 0x000000000000a94d */ /* 0x000ff60003800000 */
[----:B------:R-:W0:Y:S01]  /*05c0*/  S2R R3, SR_TID.X ;  /* 0x0000000000037919 */ /* 0x000e220000002100 */
[----:B-----5:R1:W2:Y:S01]  /*05d0*/  @P0 R2UR UR5, R8 ;  /* 0x00000000080503c2 */ /* 0x0202a200000e0000 */
[----:B------:R-:W-:Y:S02]  /*05e0*/  UIMAD UR27, UR20, UR33, UR27 ;  /* 0x00000021141b72a4 */ /* 0x000fe4000f8e021b */
[----:B------:R-:W3:Y:S01]  /*05f0*/  S2R R4, SR_LANEID ;  /* 0x0000000000047919 */ /* 0x000ee20000000000 */
[----:B------:R-:W-:-:S02]  /*0600*/  UIADD3 UR19, UR19, UR25, URZ ;  /* 0x0000001913137290 */ /* 0x000fc4000fffe03f */
[----:B------:R-:W-:Y:S02]  /*0610*/  UIADD3 UR17, UR17, UR27, URZ ;  /* 0x0000001b11117290 */ /* 0x000fe4000fffe03f */
[----:B------:R-:W-:Y:S01]  /*0620*/  UIMAD UR26, UR14, UR32, UR26 ;  /* 0x000000200e1a72a4 */ /* 0x000fe2000f8e021a */
[----:B------:R0:W4:Y:S01]  /*0630*/  @P1 R2UR UR4, R5 ;  /* 0x00000000050413c2 */ /* 0x00012200000e0000 */
[----:B------:R-:W-:Y:S02]  /*0640*/  UIMAD.WIDE.U32 UR18, UR15, UR31, UR18 ;  /* 0x0000001f0f1272a5 */ /* 0x000fe4000f8e0012 */
[----:B------:R-:W-:Y:S02]  /*0650*/  UIMAD UR28, UR14, UR35, UR28 ;  /* 0x000000230e1c72a4 */ /* 0x000fe4000f8e021c */
[----:B------:R-:W-:Y:S02]  /*0660*/  UIMAD.WIDE.U32 UR14, UR15, UR34, UR16 ;  /* 0x000000220f0e72a5 */ /* 0x000fe4000f8e0010 */
[----:B------:R-:W-:-:S02]  /*0670*/  UIADD3 UR17, UR19, UR26, URZ ;  /* 0x0000001a13117290 */ /* 0x000fc4000fffe03f */
[----:B------:R-:W-:Y:S02]  /*0680*/  ULEA UR16, UP0, UR18, UR12, 0x1 ;  /* 0x0000000c12107291 */ /* 0x000fe4000f80083f */
[----:B------:R-:W-:Y:S02]  /*0690*/  ULEA UR10, UP1, UR14, UR10, 0x1 ;  /* 0x0000000a0e0a7291 */ /* 0x000fe4000f82083f */
[----:B------:R-:W-:Y:S01]  /*06a0*/  ULEA.HI.X UR18, UR18, UR13, UR17, 0x1, UP0 ;  /* 0x0000000d12127291 */ /* 0x000fe200080f0c11 */
[----:B0-----:R-:W-:Y:S01]  /*06b0*/  SHF.L.U32 R5, R3, 0x4, RZ ;  /* 0x0000000403057819 */ /* 0x001fe200000006ff */
[----:B------:R-:W-:Y:S02]  /*06c0*/  ULEA UR12, UP2, UR6, UR8, 0x1 ;  /* 0x00000008060c7291 */ /* 0x000fe4000f84083f */
[----:B------:R-:W-:Y:S01]  /*06d0*/  UIADD3 UR7, UR7, UR29, URZ ;  /* 0x0000001d07077290 */ /* 0x000fe2000fffe03f */
[----:B------:R-:W-:Y:S01]  /*06e0*/  LOP3.LUT R5, R5, 0xfffffe00, RZ, 0xc0, !PT ;  /* 0xfffffe0005057812 */ /* 0x000fe200078ec0ff */
[----:B------:R-:W-:-:S02]  /*06f0*/  UIADD3 UR15, UR15, UR28, URZ ;  /* 0x0000001c0f0f7290 */ /* 0x000fc4000fffe03f */
[----:B------:R-:W-:Y:S01]  /*0700*/  ULEA.HI.X UR13, UR6, UR9, UR7, 0x1, UP2 ;  /* 0x00000009060d7291 */ /* 0x000fe200090f0c07 */
[----:B------:R-:W-:Y:S01]  /*0710*/  LOP3.LUT R6, R5, 0x1f, R3, 0xf8, !PT ;  /* 0x0000001f05067812 */ /* 0x000fe200078ef803 */
[----:B------:R-:W-:Y:S02]  /*0720*/  ULEA.HI.X UR11, UR14, UR11, UR15, 0x1, UP1 ;  /* 0x0000000b0e0b7291 */ /* 0x000fe400088f0c0f */
[----:B------:R-:W-:Y:S02]  /*0730*/  UMOV UR9, UR10 ;  /* 0x0000000a00097c82 */ /* 0x000fe40008000000 */
[----:B------:R-:W-:Y:S02]  /*0740*/  UMOV UR6, URZ ;  /* 0x0000003f00067c82 */ /* 0x000fe40008000000 */
[----:B------:R-:W-:Y:S02]  /*0750*/  UMOV UR8, UR16 ;  /* 0x0000001000087c82 */ /* 0x000fe40008000000 */
[----:B-1234-:R-:W-:-:S02]  /*0760*/  UMOV UR10, UR18 ;  /* 0x00000012000a7c82 */ /* 0x01efc40008000000 */
.L_x_132:
[----:B------:R-:W-:Y:S01]  /*0770*/  BAR.SYNC.DEFER_BLOCKING 0x0 ;  /* 0x0000000000007b1d */ /* 0x000fe20000010000 */
[----:B------:R-:W-:-:S02]  /*0780*/  LOP3.LUT R25, R6, 0x20, RZ, 0xfc, !PT ;  /* 0x0000002006197812 */ /* 0x000fc400078efcff */
[----:B------:R-:W-:Y:S02]  /*0790*/  MOV R8, UR8 ;  /* 0x0000000800087c02 */ /* 0x000fe40008000f00 */
[----:B------:R-:W-:Y:S01]  /*07a0*/  MOV R9, UR10 ;  /* 0x0000000a00097c02 */ /* 0x000fe20008000f00 */
[----:B------:R-:W-:Y:S01]  /*07b0*/  UMOV UR7, 0xfffff800 ;  /* 0xfffff80000077882 */ /* 0x000fe20000000000 */
[C---:B------:R-:W-:Y:S01]  /*07c0*/  LOP3.LUT R26, R6.reuse, 0x40, RZ, 0xfc, !PT ;  /* 0x00000040061a7812 */ /* 0x040fe200078efcff */
[----:B------:R-:W-:Y:S01]  /*07d0*/  ULDC UR17, c[0x0][0x168] ;  /* 0x00005a0000117ab9 */ /* 0x000fe20000000800 */
[C---:B------:R-:W-:Y:S01]  /*07e0*/  LOP3.LUT R27, R6.reuse, 0x60, RZ, 0xfc, !PT ;  /* 0x00000060061b7812 */ /* 0x040fe200078efcff */
[----:B------:R-:W-:Y:S01]  /*07f0*/  UIMAD UR17, UR6, UR7, UR17 ;  /* 0x00000007061172a4 */ /* 0x000fe2000f8e0211 */
[----:B------:R-:W-:Y:S01]  /*0800*/  PRMT R7, RZ, 0x7610, R7 ;  /* 0x00007610ff077816 */ /* 0x000fe20000000007 */
[C---:B------:R-:W-:Y:S01]  /*0810*/  IMAD.WIDE R8, R6.reuse, 0x2, R8 ;  /* 0x0000000206087825 */ /* 0x040fe200078e0208 */
[----:B------:R-:W-:-:S02]  /*0820*/  LOP3.LUT R28, R6, 0x80, RZ, 0xfc, !PT ;  /* 0x00000080061c7812 */ /* 0x000fc400078efcff */
[----:B------:R-:W-:Y:S02]  /*0830*/  PRMT R10, RZ, 0x7610, R10 ;  /* 0x00007610ff0a7816 */ /* 0x000fe4000000000a */
[C---:B------:R-:W-:Y:S02]  /*0840*/  ISETP.GE.AND P2, PT, R6.reuse, UR17, PT ;  /* 0x0000001106007c0c */ /* 0x040fe4000bf46270 */
[----:B------:R-:W-:Y:S02]  /*0850*/  ISETP.GE.AND P1, PT, R25, UR17, PT ;  /* 0x0000001119007c0c */ /* 0x000fe4000bf26270 */
[C---:B------:R-:W-:Y:S02]  /*0860*/  LOP3.LUT R29, R6.reuse, 0xa0, RZ, 0xfc, !PT ;  /* 0x000000a0061d7812 */ /* 0x040fe400078efcff */
[----:B------:R-:W-:Y:S02]  /*0870*/  LOP3.LUT R30, R6, 0xc0, RZ, 0xfc, !PT ;  /* 0x000000c0061e7812 */ /* 0x000fe400078efcff */
[----:B------:R-:W-:-:S02]  /*0880*/  ISETP.GE.AND P4, PT, R26, UR17, PT ;  /* 0x000000111a007c0c */ /* 0x000fc4000bf86270 */
[C---:B------:R-:W-:Y:S02]  /*0890*/  LOP3.LUT R31, R6.reuse, 0xe0, RZ, 0xfc, !PT ;  /* 0x000000e0061f7812 */ /* 0x040fe400078efcff */
[----:B------:R-:W-:Y:S01]  /*08a0*/  ISETP.GE.AND P0, PT, R27, UR17, PT ;  /* 0x000000111b007c0c */ /* 0x000fe2000bf06270 */
[----:B------:R0:W2:Y:S01]  /*08b0*/  @!P2 LDG.E.U16 R7, [R8.64] ;  /* 0x000000160807a981 */ /* 0x0000a2000c1e1500 */
[----:B------:R-:W-:Y:S02]  /*08c0*/  LOP3.LUT R41, R6, 0x100, RZ, 0xfc, !PT ;  /* 0x0000010006297812 */ /* 0x000fe400078efcff */
[----:B------:R-:W-:Y:S01]  /*08d0*/  ISETP.GE.AND P6, PT, R28, UR17, PT ;  /* 0x000000111c007c0c */ /* 0x000fe2000bfc6270 */
[----:B------:R0:W3:Y:S01]  /*08e0*/  @!P1 LDG.E.U16 R10, [R8.64+0x40] ;  /* 0x00004016080a9981 */ /* 0x0000e2000c1e1500 */
[----:B------:R-:W-:Y:S02]  /*08f0*/  ISETP.GE.AND P5, PT, R29, UR17, PT ;  /* 0x000000111d007c0c */ /* 0x000fe4000bfa6270 */
[----:B------:R-:W-:-:S02]  /*0900*/  ISETP.GE.AND P3, PT, R30, UR17, PT ;  /* 0x000000111e007c0c */ /* 0x000fc4000bf66270 */
[----:B------:R-:W-:Y:S02]  /*0910*/  ISETP.GE.AND P2, PT, R31, UR17, PT ;  /* 0x000000111f007c0c */ /* 0x000fe4000bf46270 */
[----:B------:R-:W-:Y:S02]  /*0920*/  ISETP.GE.AND P1, PT, R41, UR17, PT ;  /* 0x0000001129007c0c */ /* 0x000fe4000bf26270 */
[----:B------:R-:W-:Y:S02]  /*0930*/  PRMT R11, RZ, 0x7610, R11 ;  /* 0x00007610ff0b7816 */ /* 0x000fe4000000000b */
[----:B------:R-:W-:Y:S02]  /*0940*/  PRMT R12, RZ, 0x7610, R12 ;  /* 0x00007610ff0c7816 */ /* 0x000fe4000000000c */
[----:B------:R-:W-:Y:S02]  /*0950*/  PRMT R13, RZ, 0x7610, R13 ;  /* 0x00007610ff0d7816 */ /* 0x000fe4000000000d */
[----:B------:R-:W-:Y:S01]  /*0960*/  PRMT R14, RZ, 0x7610, R14 ;  /* 0x00007610ff0e7816 */ /* 0x000fe2000000000e */
[----:B------:R0:W4:Y:S01]  /*0970*/  @!P4 LDG.E.U16 R11, [R8.64+0x80] ;  /* 0x00008016080bc981 */ /* 0x000122000c1e1500 */
[----:B------:R-:W-:-:S02]  /*0980*/  LOP3.LUT R43, R6, 0x120, RZ, 0xfc, !PT ;  /* 0x00000120062b7812 */ /* 0x000fc400078efcff */
[----:B------:R-:W-:Y:S01]  /*0990*/  PRMT R15, RZ, 0x7610, R15 ;  /* 0x00007610ff0f7816 */ /* 0x000fe2000000000f */
[----:B------:R0:W5:Y:S01]  /*09a0*/  @!P0 LDG.E.U16 R12, [R8.64+0xc0] ;  /* 0x0000c016080c8981 */ /* 0x000162000c1e1500 */
[C---:B------:R-:W-:Y:S02]  /*09b0*/  LOP3.LUT R45, R6.reuse, 0x140, RZ, 0xfc, !PT ;  /* 0x00000140062d7812 */ /* 0x040fe400078efcff */
[----:B------:R-:W-:Y:S01]  /*09c0*/  PRMT R16, RZ, 0x7610, R16 ;  /* 0x00007610ff107816 */ /* 0x000fe20000000010 */
[----:B------:R0:W5:Y:S01]  /*09d0*/  @!P6 LDG.E.U16 R13, [R8.64+0x100] ;  /* 0x00010016080de981 */ /* 0x000162000c1e1500 */
[C---:B------:R-:W-:Y:S02]  /*09e0*/  LOP3.LUT R47, R6.reuse, 0x160, RZ, 0xfc, !PT ;  /* 0x00000160062f7812 */ /* 0x040fe400078efcff */
[----:B------:R-:W-:Y:S01]  /*09f0*/  PRMT R17, RZ, 0x7610, R17 ;  /* 0x00007610ff117816 */ /* 0x000fe20000000011 */
[----:B------:R0:W5:Y:S01]  /*0a00*/  @!P5 LDG.E.U16 R14, [R8.64+0x140] ;  /* 0x00014016080ed981 */ /* 0x000162000c1e1500 */
[----:B------:R-:W-:-:S02]  /*0a10*/  LOP3.LUT R49, R6, 0x180, RZ, 0xfc, !PT ;  /* 0x0000018006317812 */ /* 0x000fc400078efcff */
[C---:B------:R-:W-:Y:S01]  /*0a20*/  LOP3.LUT R51, R6.reuse, 0x1a0, RZ, 0xfc, !PT ;  /* 0x000001a006337812 */ /* 0x040fe200078efcff */
[----:B------:R0:W5:Y:S01]  /*0a30*/  @!P3 LDG.E.U16 R15, [R8.64+0x180] ;  /* 0x00018016080fb981 */ /* 0x000162000c1e1500 */
[----:B------:R-:W-:Y:S02]  /*0a40*/  ISETP.GE.AND P4, PT, R43, UR17, PT ;  /* 0x000000112b007c0c */ /* 0x000fe4000bf86270 */
[C---:B------:R-:W-:Y:S01]  /*0a50*/  LOP3.LUT R53, R6.reuse, 0x1c0, RZ, 0xfc, !PT ;  /* 0x000001c006357812 */ /* 0x040fe200078efcff */
[----:B------:R0:W5:Y:S01]  /*0a60*/  @!P2 LDG.E.U16 R16, [R8.64+0x1c0] ;  /* 0x0001c0160810a981 */ /* 0x000162000c1e1500 */
[----:B------:R-:W-:Y:S02]  /*0a70*/  ISETP.GE.AND P0, PT, R45, UR17, PT ;  /* 0x000000112d007c0c */ /* 0x000fe4000bf06270 */
[----:B------:R-:W-:Y:S01]  /*0a80*/  LOP3.LUT R55, R6, 0x1e0, RZ, 0xfc, !PT ;  /* 0x000001e006377812 */ /* 0x000fe200078efcff */
[----:B------:R0:W5:Y:S01]  /*0a90*/  @!P1 LDG.E.U16 R17, [R8.64+0x200] ;  /* 0x0002001608119981 */ /* 0x000162000c1e1500 */
[----:B------:R-:W-:-:S02]  /*0aa0*/  ISETP.GE.AND P6, PT, R47, UR17, PT ;  /* 0x000000112f007c0c */ /* 0x000fc4000bfc6270 */
[----:B------:R-:W-:Y:S02]  /*0ab0*/  ISETP.GE.AND P5, PT, R49, UR17, PT ;  /* 0x0000001131007c0c */ /* 0x000fe4000bfa6270 */
[----:B------:R-:W-:Y:S02]  /*0ac0*/  ISETP.GE.AND P3, PT, R51, UR17, PT ;  /* 0x0000001133007c0c */ /* 0x000fe4000bf66270 */
[----:B------:R-:W-:Y:S02]  /*0ad0*/  ISETP.GE.AND P2, PT, R53, UR17, PT ;  /* 0x0000001135007c0c */ /* 0x000fe4000bf46270 */
[----:B------:R-:W-:Y:S02]  /*0ae0*/  ISETP.GE.AND P1, PT, R55, UR17, PT ;  /* 0x0000001137007c0c */ /* 0x000fe4000bf26270 */
[----:B------:R-:W-:Y:S02]  /*0af0*/  PRMT R18, RZ, 0x7610, R18 ;  /* 0x00007610ff127816 */ /* 0x000fe40000000012 */
[----:B------:R-:W-:-:S02]  /*0b00*/  PRMT R19, RZ, 0x7610, R19 ;  /* 0x00007610ff137816 */ /* 0x000fc40000000013 */
[----:B------:R-:W-:Y:S02]  /*0b10*/  PRMT R20, RZ, 0x7610, R20 ;  /* 0x00007610ff147816 */ /* 0x000fe40000000014 */
[----:B------:R-:W-:Y:S01]  /*0b20*/  PRMT R22, RZ, 0x7610, R22 ;  /* 0x00007610ff167816 */ /* 0x000fe20000000016 */
[----:B------:R0:W5:Y:S01]  /*0b30*/  @!P4 LDG.E.U16 R18, [R8.64+0x240] ;  /* 0x000240160812c981 */ /* 0x000162000c1e1500 */
[----:B------:R-:W-:Y:S02]  /*0b40*/  PRMT R21, RZ, 0x7610, R21 ;  /* 0x00007610ff157816 */ /* 0x000fe40000000015 */
[----:B------:R-:W-:Y:S01]  /*0b50*/  PRMT R24, RZ, 0x7610, R24 ;  /* 0x00007610ff187816 */ /* 0x000fe20000000018 */
[----:B------:R0:W5:Y:S01]  /*0b60*/  @!P0 LDG.E.U16 R19, [R8.64+0x280] ;  /* 0x0002801608138981 */ /* 0x000162000c1e1500 */
[----:B------:R-:W-:-:S03]  /*0b70*/  PRMT R23, RZ, 0x7610, R23 ;  /* 0x00007610ff177816 */ /* 0x000fc60000000017 */
[----:B------:R0:W5:Y:S04]  /*0b80*/  @!P6 LDG.E.U16 R20, [R8.64+0x2c0] ;  /* 0x0002c0160814e981 */ /* 0x000168000c1e1500 */
[----:B------:R0:W5:Y:S04]  /*0b90*/  @!P5 LDG.E.U16 R22, [R8.64+0x300] ;  /* 0x000300160816d981 */ /* 0x000168000c1e1500 */
[----:B------:R0:W5:Y:S04]  /*0ba0*/  @!P3 LDG.E.U16 R21, [R8.64+0x340] ;  /* 0x000340160815b981 */ /* 0x000168000c1e1500 */
[----:B------:R0:W5:Y:S04]  /*0bb0*/  @!P2 LDG.E.U16 R24, [R8.64+0x380] ;  /* 0x000380160818a981 */ /* 0x000168000c1e1500 */
[----:B------:R0:W5:Y:S01]  /*0bc0*/  @!P1 LDG.E.U16 R23, [R8.64+0x3c0] ;  /* 0x0003c01608179981 */ /* 0x000162000c1e1500 */
[----:B------:R-:W-:-:S02]  /*0bd0*/  ISETP.GE.AND P2, PT, R25, UR17, PT ;  /* 0x0000001119007c0c */ /* 0x000fc4000bf46270 */
[----:B------:R-:W-:Y:S02]  /*0be0*/  IADD3 R25, R5, R4, RZ ;  /* 0x0000000405197210 */ /* 0x000fe40007ffe0ff */
[----:B------:R-:W-:Y:S02]  /*0bf0*/  ISETP.GE.AND P1, PT, R28, UR17, PT ;  /* 0x000000111c007c0c */ /* 0x000fe4000bf26270 */
[C---:B------:R-:W-:Y:S02]  /*0c00*/  IADD3 R28, R25.reuse, 0x20, RZ ;  /* 0x00000020191c7810 */ /* 0x040fe40007ffe0ff */
[----:B------:R-:W-:Y:S02]  /*0c10*/  ISETP.GE.AND P5, PT, R30, UR17, PT ;  /* 0x000000111e007c0c */ /* 0x000fe4000bfa6270 */
[----:B0-----:R-:W-:Y:S02]  /*0c20*/  IADD3 R8, R25, 0x40, RZ ;  /* 0x0000004019087810 */ /* 0x001fe40007ffe0ff */
[----:B------:R-:W-:-:S02]  /*0c30*/  ISETP.GE.AND P4, PT, R26, UR17, PT ;  /* 0x000000111a007c0c */ /* 0x000fc4000bf86270 */
[C---:B------:R-:W-:Y:S02]  /*0c40*/  IADD3 R30, R25.reuse, 0x60, RZ ;  /* 0x00000060191e7810 */ /* 0x040fe40007ffe0ff */
[CC--:B------:R-:W-:Y:S02]  /*0c50*/  LEA.HI.SX32 R26, R25.reuse, R25.reuse, 0x1b ;  /* 0x00000019191a7211 */ /* 0x0c0fe400078fdaff */
[C---:B------:R-:W-:Y:S02]  /*0c60*/  IADD3 R32, R25.reuse, 0x80, RZ ;  /* 0x0000008019207810 */ /* 0x040fe40007ffe0ff */
[C---:B------:R-:W-:Y:S02]  /*0c70*/  IADD3 R34, R25.reuse, 0xa0, RZ ;  /* 0x000000a019227810 */ /* 0x040fe40007ffe0ff */
[----:B------:R-:W-:Y:S02]  /*0c80*/  LEA.HI.SX32 R28, R28, R25, 0x1b ;  /* 0x000000191c1c7211 */ /* 0x000fe400078fdaff */
[----:B------:R-:W-:-:S02]  /*0c90*/  IADD3 R36, R25, 0xc0, RZ ;  /* 0x000000c019247810 */ /* 0x000fc40007ffe0ff */
[-C--:B------:R-:W-:Y:S02]  /*0ca0*/  LEA.HI.SX32 R8, R8, R25.reuse, 0x1b ;  /* 0x0000001908087211 */ /* 0x080fe400078fdaff */
[C---:B------:R-:W-:Y:S02]  /*0cb0*/  IADD3 R38, R25.reuse, 0xe0, RZ ;  /* 0x000000e019267810 */ /* 0x040fe40007ffe0ff */
[-C--:B------:R-:W-:Y:S02]  /*0cc0*/  LEA.HI.SX32 R30, R30, R25.reuse, 0x1b ;  /* 0x000000191e1e7211 */ /* 0x080fe400078fdaff */
[----:B------:R-:W-:Y:S02]  /*0cd0*/  IADD3 R40, R25, 0x100, RZ ;  /* 0x0000010019287810 */ /* 0x000fe40007ffe0ff */
[----:B------:R-:W-:Y:S02]  /*0ce0*/  SHF.L.U32 R70, R26, 0x1, RZ ;  /* 0x000000011a467819 */ /* 0x000fe400000006ff */
[----:B------:R-:W-:-:S02]  /*0cf0*/  LEA.HI.SX32 R32, R32, R25, 0x1b ;  /* 0x0000001920207211 */ /* 0x000fc400078fdaff */
        /* <DEDUP_REMOVED lines=18> */
[----:B------:R-:W-:Y:S02]  /*0e20*/  IADD3 R54, R25, 0x1e0, RZ ;  /* 0x000001e019367810 */ /* 0x000fe40007ffe0ff */
[-C--:B------:R-:W-:Y:S02]  /*0e30*/  LEA.HI.SX32 R46, R46, R25.reuse, 0x1b ;  /* 0x000000192e2e7211 */ /* 0x080fe400078fdaff */
[----:B------:R-:W-:Y:S02]  /*0e40*/  SHF.L.U32 R63, R38, 0x1, RZ ;  /* 0x00000001263f7819 */ /* 0x000fe400000006ff */
[-C--:B------:R-:W-:Y:S02]  /*0e50*/  LEA.HI.SX32 R48, R48, R25.reuse, 0x1b ;  /* 0x0000001930307211 */ /* 0x080fe400078fdaff */
[----:B------:R-:W-:Y:S02]  /*0e60*/  SHF.L.U32 R62, R40, 0x1, RZ ;  /* 0x00000001283e7819 */ /* 0x000fe400000006ff */
[----:B------:R-:W-:-:S02]  /*0e70*/  LEA.HI.SX32 R50, R50, R25, 0x1b ;  /* 0x0000001932327211 */ /* 0x000fc400078fdaff */
[----:B------:R-:W-:Y:S02]  /*0e80*/  SHF.L.U32 R61, R42, 0x1, RZ ;  /* 0x000000012a3d7819 */ /* 0x000fe400000006ff */
[-C--:B------:R-:W-:Y:S02]  /*0e90*/  LEA.HI.SX32 R9, R52, R25.reuse, 0x1b ;  /* 0x0000001934097211 */ /* 0x080fe400078fdaff */
[----:B------:R-:W-:Y:S02]  /*0ea0*/  SHF.L.U32 R60, R44, 0x1, RZ ;  /* 0x000000012c3c7819 */ /* 0x000fe400000006ff */
[----:B------:R-:W-:Y:S02]  /*0eb0*/  LEA.HI.SX32 R54, R54, R25, 0x1b ;  /* 0x0000001936367211 */ /* 0x000fe400078fdaff */
[----:B------:R-:W-:Y:S02]  /*0ec0*/  SHF.L.U32 R165, R46, 0x1, RZ ;  /* 0x000000012ea57819 */ /* 0x000fe400000006ff */
[----:B------:R-:W-:-:S02]  /*0ed0*/  SHF.L.U32 R8, R50, 0x1, RZ ;  /* 0x0000000132087819 */ /* 0x000fc400000006ff */
[----:B------:R-:W-:Y:S02]  /*0ee0*/  SHF.L.U32 R9, R9, 0x1, RZ ;  /* 0x0000000109097819 */ /* 0x000fe400000006ff */
[----:B------:R-:W-:Y:S02]  /*0ef0*/  ISETP.GE.AND P0, PT, R27, UR17, PT ;  /* 0x000000111b007c0c */ /* 0x000fe4000bf06270 */
[----:B------:R-:W-:Y:S02]  /*0f00*/  ISETP.GE.AND P6, PT, R29, UR17, PT ;  /* 0x000000111d007c0c */ /* 0x000fe4000bfc6270 */
[----:B------:R-:W-:Y:S02]  /*0f10*/  ISETP.GE.AND P3, PT, R31, UR17, PT ;  /* 0x000000111f007c0c */ /* 0x000fe4000bf66270 */
[----:B------:R-:W-:Y:S02]  /*0f20*/  PRMT R28, RZ, 0x7610, R28 ;  /* 0x00007610ff1c7816 */ /* 0x000fe4000000001c */
[----:B------:R-:W-:-:S02]  /*0f30*/  PRMT R34, RZ, 0x7610, R34 ;  /* 0x00007610ff227816 */ /* 0x000fc40000000022 */
[----:B------:R-:W-:Y:S02]  /*0f40*/  PRMT R25, RZ, 0x7610, R25 ;  /* 0x00007610ff197816 */ /* 0x000fe40000000019 */
[----:B------:R-:W-:Y:S01]  /*0f50*/  PRMT R40, RZ, 0x7610, R40 ;  /* 0x00007610ff287816 */ /* 0x000fe20000000028 */
[----:B--2---:R0:W-:Y:S04]  /*0f60*/  STS.U16 [R70], R7 ;  /* 0x0000000746007388 */ /* 0x0041e80000000400 */
[----:B---3--:R-:W-:Y:S01]  /*0f70*/  STS.U16 [R69+0x40], R10 ;  /* 0x0000400a45007388 */ /* 0x008fe20000000400 */
[----:B0-----:R-:W-:-:S03]  /*0f80*/  SHF.L.U32 R7, R48, 0x1, RZ ;  /* 0x0000000130077819 */ /* 0x001fc600000006ff */
[----:B----4-:R0:W-:Y:S04]  /*0f90*/  STS.U16 [R68+0x80], R11 ;  /* 0x0000800b44007388 */ /* 0x0101e80000000400 */
[----:B-----5:R1:W-:Y:S04]  /*0fa0*/  STS.U16 [R67+0xc0], R12 ;  /* 0x0000c00c43007388 */ /* 0x0203e80000000400 */
[----:B------:R2:W-:Y:S01]  /*0fb0*/  STS.U16 [R66+0x100], R13 ;  /* 0x0001000d42007388 */ /* 0x0005e20000000400 */
[----:B0-----:R-:W-:-:S03]  /*0fc0*/  LEA R11, R4, R5, 0x4 ;  /* 0x00000005040b7211 */ /* 0x001fc600078e20ff */
[----:B------:R-:W-:Y:S01]  /*0fd0*/  STS.U16 [R65+0x140], R14 ;  /* 0x0001400e41007388 */ /* 0x000fe20000000400 */
[----:B------:R-:W-:-:S03]  /*0fe0*/  LEA.HI.SX32 R11, R11, R11, 0x1b ;  /* 0x0000000b0b0b7211 */ /* 0x000fc600078fdaff */
[----:B------:R0:W-:Y:S01]  /*0ff0*/  STS.U16 [R64+0x180], R15 ;  /* 0x0001800f40007388 */ /* 0x0001e20000000400 */
[----:B------:R-:W-:-:S03]  /*1000*/  SHF.L.U32 R10, R54, 0x1, RZ ;  /* 0x00000001360a7819 */ /* 0x000fc600000006ff */
[----:B------:R-:W-:Y:S04]  /*1010*/  STS.U16 [R63+0x1c0], R16 ;  /* 0x0001c0103f007388 */ /* 0x000fe80000000400 */
[----:B------:R-:W-:Y:S01]  /*1020*/  STS.U16 [R62+0x200], R17 ;  /* 0x000200113e007388 */ /* 0x000fe20000000400 */
[----:B------:R-:W-:-:S03]  /*1030*/  SHF.L.U32 R11, R11, 0x1, RZ ;  /* 0x000000010b0b7819 */ /* 0x000fc600000006ff */
[----:B------:R3:W-:Y:S04]  /*1040*/  STS.U16 [R61+0x240], R18 ;  /* 0x000240123d007388 */ /* 0x0007e80000000400 */
[----:B------:R4:W-:Y:S04]  /*1050*/  STS.U16 [R60+0x280], R19 ;  /* 0x000280133c007388 */ /* 0x0009e80000000400 */
[----:B------:R5:W-:Y:S04]  /*1060*/  STS.U16 [R165+0x2c0], R20 ;  /* 0x0002c014a5007388 */ /* 0x000be80000000400 */
[----:B------:R-:W-:Y:S04]  /*1070*/  STS.U16 [R7+0x300], R22 ;  /* 0x0003001607007388 */ /* 0x000fe80000000400 */
        /* <DEDUP_REMOVED lines=20> */
[----:B-1----:R-:W-:-:S02]  /*11c0*/  MOV R12, UR9 ;  /* 0x00000009000c7c02 */ /* 0x002fc40008000f00 */
[----:B--2---:R-:W-:Y:S02]  /*11d0*/  MOV R13, UR11 ;  /* 0x0000000b000d7c02 */ /* 0x004fe40008000f00 */
[----:B0-----:R-:W-:Y:S02]  /*11e0*/  PRMT R15, RZ, 0x7610, R15 ;  /* 0x00007610ff0f7816 */ /* 0x001fe4000000000f */
[----:B---3--:R-:W-:Y:S01]  /*11f0*/  PRMT R18, RZ, 0x7610, R18 ;  /* 0x00007610ff127816 */ /* 0x008fe20000000012 */
[----:B------:R-:W-:Y:S01]  /*1200*/  IMAD.WIDE R12, R6, 0x2, R12 ;  /* 0x00000002060c7825 */ /* 0x000fe200078e020c */
[----:B------:R-:W-:Y:S01]  /*1210*/  BAR.SYNC.DEFER_BLOCKING 0x0 ;  /* 0x0000000000007b1d */ /* 0x000fe20000010000 */
[----:B------:R-:W-:Y:S02]  /*1220*/  PRMT R16, RZ, 0x7610, R16 ;  /* 0x00007610ff107816 */ /* 0x000fe40000000010 */
[----:B------:R-:W-:Y:S02]  /*1230*/  PRMT R17, RZ, 0x7610, R17 ;  /* 0x00007610ff117816 */ /* 0x000fe40000000011 */
[----:B----4-:R-:W-:-:S02]  /*1240*/  PRMT R19, RZ, 0x7610, R19 ;  /* 0x00007610ff137816 */ /* 0x010fc40000000013 */
[----:B-----5:R-:W-:Y:S02]  /*1250*/  PRMT R20, RZ, 0x7610, R20 ;  /* 0x00007610ff147816 */ /* 0x020fe40000000014 */
[----:B------:R-:W-:Y:S02]  /*1260*/  PRMT R21, RZ, 0x7610, R21 ;  /* 0x00007610ff157816 */ /* 0x000fe40000000015 */
[----:B------:R-:W-:Y:S02]  /*1270*/  PRMT R22, RZ, 0x7610, R22 ;  /* 0x00007610ff167816 */ /* 0x000fe40000000016 */
[----:B------:R-:W-:Y:S01]  /*1280*/  PRMT R14, RZ, 0x7610, R14 ;  /* 0x00007610ff0e7816 */ /* 0x000fe2000000000e */
[----:B------:R-:W2:Y:S01]  /*1290*/  @!P2 LDG.E.U16 R15, [R12.64+0x40] ;  /* 0x000040160c0fa981 */ /* 0x000ea2000c1e1500 */
[----:B------:R-:W-:-:S03]  /*12a0*/  ISETP.GE.AND P2, PT, R41, UR17, PT ;  /* 0x0000001129007c0c */ /* 0x000fc6000bf46270 */
[----:B------:R-:W3:Y:S01]  /*12b0*/  @!P1 LDG.E.U16 R18, [R12.64+0x100] ;  /* 0x000100160c129981 */ /* 0x000ee2000c1e1500 */
[----:B------:R-:W-:-:S03]  /*12c0*/  ISETP.GE.AND P1, PT, R6, UR17, PT ;  /* 0x0000001106007c0c */ /* 0x000fc6000bf26270 */
[----:B------:R-:W4:Y:S01]  /*12d0*/  @!P4 LDG.E.U16 R16, [R12.64+0x80] ;  /* 0x000080160c10c981 */ /* 0x000f22000c1e1500 */
[----:B------:R-:W-:-:S03]  /*12e0*/  ISETP.GE.AND P4, PT, R43, UR17, PT ;  /* 0x000000112b007c0c */ /* 0x000fc6000bf86270 */
[----:B------:R-:W5:Y:S01]  /*12f0*/  @!P0 LDG.E.U16 R17, [R12.64+0xc0] ;  /* 0x0000c0160c118981 */ /* 0x000f62000c1e1500 */
[----:B------:R-:W-:-:S03]  /*1300*/  ISETP.GE.AND P0, PT, R45, UR17, PT ;  /* 0x000000112d007c0c */ /* 0x000fc6000bf06270 */
[----:B------:R-:W2:Y:S01]  /*1310*/  @!P6 LDG.E.U16 R19, [R12.64+0x140] ;  /* 0x000140160c13e981 */ /* 0x000ea2000c1e1500 */
[----:B------:R-:W-:-:S03]  /*1320*/  ISETP.GE.AND P6, PT, R47, UR17, PT ;  /* 0x000000112f007c0c */ /* 0x000fc6000bfc6270 */
[----:B------:R-:W2:Y:S01]  /*1330*/  @!P5 LDG.E.U16 R20, [R12.64+0x180] ;  /* 0x000180160c14d981 */ /* 0x000ea2000c1e1500 */
[----:B------:R-:W-:-:S03]  /*1340*/  ISETP.GE.AND P5, PT, R49, UR17, PT ;  /* 0x0000001131007c0c */ /* 0x000fc6000bfa6270 */
[----:B------:R-:W2:Y:S01]  /*1350*/  @!P3 LDG.E.U16 R21, [R12.64+0x1c0] ;  /* 0x0001c0160c15b981 */ /* 0x000ea2000c1e1500 */
[----:B------:R-:W-:-:S03]  /*1360*/  ISETP.GE.AND P3, PT, R51, UR17, PT ;  /* 0x0000001133007c0c */ /* 0x000fc6000bf66270 */
[----:B------:R-:W2:Y:S01]  /*1370*/  @!P2 LDG.E.U16 R22, [R12.64+0x200] ;  /* 0x000200160c16a981 */ /* 0x000ea2000c1e1500 */
[----:B------:R-:W-:-:S03]  /*1380*/  ISETP.GE.AND P2, PT, R53, UR17, PT ;  /* 0x0000001135007c0c */ /* 0x000fc6000bf46270 */
[----:B------:R-:W2:Y:S01]  /*1390*/  @!P1 LDG.E.U16 R14, [R12.64] ;  /* 0x000000160c0e9981 */ /* 0x000ea2000c1e1500 */
[----:B------:R-:W-:Y:S02]  /*13a0*/  ISETP.GE.AND P1, PT, R55, UR17, PT ;  /* 0x0000001137007c0c */ /* 0x000fe4000bf26270 */
[----:B------:R-:W-:Y:S01]  /*13b0*/  PRMT R23, RZ, 0x7610, R23 ;  /* 0x00007610ff177816 */ /* 0x000fe20000000017 */
[----:B------:R-:W3:Y:S01]  /*13c0*/  @!P6 LDG.E.U16 R28, [R12.64+0x2c0] ;  /* 0x0002c0160c1ce981 */ /* 0x000ee2000c1e1500 */
[----:B------:R-:W-:Y:S02]  /*13d0*/  PRMT R24, RZ, 0x7610, R24 ;  /* 0x00007610ff187816 */ /* 0x000fe40000000018 */
        /* <DEDUP_REMOVED lines=12> */
[----:B-----5:R-:W-:Y:S04]  /*14a0*/  STS.U16 [R67+0xc0], R17 ;  /* 0x0000c01143007388 */ /* 0x020fe80000000400 */
        /* <DEDUP_REMOVED lines=18> */
[----:B------:R-:W5:Y:S04]  /*15d0*/  LDS.U16 R17, [R11+0xa] ;  /* 0x00000a000b117984 */ /* 0x000f680000000400 */
[----:B------:R-:W1:Y:S04]  /*15e0*/  LDS.U16 R18, [R11+0xc] ;  /* 0x00000c000b127984 */ /* 0x000e680000000400 */
[----:B------:R0:W1:Y:S04]  /*15f0*/  LDS.U16 R19, [R11+0xe] ;  /* 0x00000e000b137984 */ /* 0x0000680000000400 */
[----:B------:R0:W1:Y:S04]  /*1600*/  LDS.U16 R20, [R11+0x10] ;  /* 0x000010000b147984 */ /* 0x0000680000000400 */
[----:B------:R0:W2:Y:S04]  /*1610*/  LDS.U16 R21, [R11+0x12] ;  /* 0x000012000b157984 */ /* 0x0000a80000000400 */
[----:B------:R0:W4:Y:S04]  /*1620*/  LDS.U16 R22, [R11+0x14] ;  /* 0x000014000b167984 */ /* 0x0001280000000400 */
[----:B------:R0:W5:Y:S04]  /*1630*/  LDS.U16 R23, [R11+0x16] ;  /* 0x000016000b177984 */ /* 0x0001680000000400 */
[----:B------:R0:W5:Y:S04]  /*1640*/  LDS.U16 R24, [R11+0x18] ;  /* 0x000018000b187984 */ /* 0x0001680000000400 */
[----:B------:R0:W5:Y:S04]  /*1650*/  LDS.U16 R25, [R11+0x1a] ;  /* 0x00001a000b197984 */ /* 0x0001680000000400 */
[----:B------:R1:W5:Y:S04]  /*1660*/  LDS.U16 R28, [R11+0x1c] ;  /* 0x00001c000b1c7984 */ /* 0x0003680000000400 */
[----:B------:R1:W5:Y:S01]  /*1670*/  LDS.U16 R34, [R11+0x1e] ;  /* 0x00001e000b227984 */ /* 0x0003620000000400 */
[----:B0-----:R-:W-:-:S05]  /*1680*/  PRMT R12, RZ, 0x5410, R12 ;  /* 0x00005410ff0c7816 */ /* 0x001fca000000000c */
[----:B------:R-:W-:-:S05]  /*1690*/  FADD.FTZ R12, R12, UR4 ;  /* 0x000000040c0c7e21 */ /* 0x000fca0008010000 */
[----:B------:R-:W-:Y:S02]  /*16a0*/  FSETP.GTU.FTZ.AND P4, PT, R12, 20, PT ;  /* 0x41a000000c00780b */ /* 0x000fe40003f9c000 */
[----:B-1----:R-:W-:Y:S02]  /*16b0*/  PRMT R13, RZ, 0x5410, R13 ;  /* 0x00005410ff0d7816 */ /* 0x002fe4000000000d */
[----:B------:R-:W-:Y:S02]  /*16c0*/  ISETP.EQ.OR P4, PT, RZ, UR7, P4 ;  /* 0x00000007ff007c0c */ /* 0x000fe4000a782670 */
[----:B--2---:R-:W-:Y:S01]  /*16d0*/  PRMT R14, RZ, 0x5410, R14 ;  /* 0x00005410ff0e7816 */ /* 0x004fe2000000000e */
[----:B------:R-:W-:Y:S01]  /*16e0*/  FADD.FTZ R13, R13, UR4 ;  /* 0x000000040d0d7e21 */ /* 0x000fe20008010000 */
[----:B---3--:R-:W-:Y:S02]  /*16f0*/  PRMT R15, RZ, 0x5410, R15 ;  /* 0x00005410ff0f7816 */ /* 0x008fe4000000000f */
[----:B----4-:R-:W-:-:S02]  /*1700*/  PRMT R16, RZ, 0x5410, R16 ;  /* 0x00005410ff107816 */ /* 0x010fc40000000010 */
[----:B-----5:R-:W-:Y:S01]  /*1710*/  PRMT R17, RZ, 0x5410, R17 ;  /* 0x00005410ff117816 */ /* 0x020fe20000000011 */
[----:B------:R-:W-:Y:S01]  /*1720*/  FADD.FTZ R14, R14, UR4 ;  /* 0x000000040e0e7e21 */ /* 0x000fe20008010000 */
[----:B------:R-:W-:Y:S01]  /*1730*/  PRMT R18, RZ, 0x5410, R18 ;  /* 0x00005410ff127816 */ /* 0x000fe20000000012 */
[----:B------:R-:W-:Y:S01]  /*1740*/  FADD.FTZ R15, R15, UR4 ;  /* 0x000000040f0f7e21 */ /* 0x000fe20008010000 */
[----:B------:R-:W-:Y:S01]  /*1750*/  MOV R40, c[0x0][0x16c] ;  /* 0x00005b0000287a02 */ /* 0x000fe20000000f00 */
[----:B------:R-:W-:Y:S01]  /*1760*/  FADD.FTZ R16, R16, UR4 ;  /* 0x0000000410107e21 */ /* 0x000fe20008010000 */
[----:B------:R-:W-:Y:S01]  /*1770*/  FSETP.GTU.FTZ.AND P5, PT, R13, 20, PT ;  /* 0x41a000000d00780b */ /* 0x000fe20003fbc000 */
[----:B------:R-:W-:Y:S01]  /*1780*/  FADD.FTZ R17, R17, UR4 ;  /* 0x0000000411117e21 */ /* 0x000fe20008010000 */
[----:B------:R-:W-:Y:S01]  /*1790*/  ISETP.GE.AND P6, PT, R40, 0x1, PT ;  /* 0x000000012800780c */ /* 0x000fe20003fc6270 */
[----:B------:R-:W-:Y:S01]  /*17a0*/  FADD.FTZ R18, R18, UR4 ;  /* 0x0000000412127e21 */ /* 0x000fe20008010000 */
        /* <DEDUP_REMOVED lines=37> */
.L_x_91:
[----:B------:R-:W-:Y:S05]  /*1a00*/  BSYNC B0 ;  /* 0x0000000000007941 */ /* 0x000fea0003800000 */
.L_x_90:
[----:B------:R-:W-:Y:S01]  /*1a10*/  PRMT R19, RZ, 0x5410, R19 ;  /* 0x00005410ff137816 */ /* 0x000fe20000000013 */
[----:B------:R-:W-:Y:S01]  /*1a20*/  BSSY B0, `(.L_x_92) ;  /* 0x0000023000007945 */ /* 0x000fe20003800000 */
[----:B------:R-:W-:-:S03]  /*1a30*/  FSETP.GTU.FTZ.AND P4, PT, R18, 20, PT ;  /* 0x41a000001200780b */ /* 0x000fc60003f9c000 */
[----:B------:R-:W-:Y:S01]  /*1a40*/  FADD.FTZ R19, R19, UR4 ;  /* 0x0000000413137e21 */ /* 0x000fe20008010000 */
        /* <DEDUP_REMOVED lines=28> */
[----:B------:R-:W-:-:S04]  /*1c10*/  @P5 IMAD.MOV.U32 R40, RZ, RZ, 0x7f800000 ;  /* 0x7f800000ff285424 */ /* 0x000fc800078e00ff */
[C---:B------:R-:W-:Y:S01]  /*1c20*/  @P5 FFMA.FTZ R13, R43.reuse, R40, +INF ;  /* 0x7f8000002b0d5423 */ /* 0x040fe20000010028 */
[----:B------:R-:W-:-:S04]  /*1c30*/  FSETP.NEU.FTZ.AND P5, PT, R43, RZ, PT ;  /* 0x000000ff2b00720b */ /* 0x000fc80003fbd000 */
[----:B------:R-:W-:-:S04]  /*1c40*/  FSEL R13, R13, -RZ, P5 ;  /* 0x800000ff0d0d7208 */ /* 0x000fc80002800000 */
.L_x_93:
[----:B------:R-:W-:Y:S05]  /*1c50*/  BSYNC B0 ;  /* 0x0000000000007941 */ /* 0x000fea0003800000 */
.L_x_92:
[----:B------:R-:W-:Y:S01]  /*1c60*/  ISETP.EQ.OR P3, PT, RZ, UR7, P3 ;  /* 0x00000007ff007c0c */ /* 0x000fe20009f62670 */
[----:B------:R-:W-:Y:S01]  /*1c70*/  BSSY B0, `(.L_x_94) ;  /* 0x0000025000007945 */ /* 0x000fe20003800000 */
[----:B------:R-:W-:Y:S02]  /*1c80*/  PRMT R20, RZ, 0x5410, R20 ;  /* 0x00005410ff147816 */ /* 0x000fe40000000014 */
[----:B------:R-:W-:Y:S02]  /*1c90*/  FSETP.GTU.FTZ.AND P5, PT, R19, 20, PT ;  /* 0x41a000001300780b */ /* 0x000fe40003fbc000 */
[----:B------:R-:W-:Y:S01]  /*1ca0*/  ISETP.EQ.OR P2, PT, RZ, UR7, P2 ;  /* 0x00000007ff007c0c */ /* 0x000fe20009742670 */
[----:B------:R-:W-:-:S06]  /*1cb0*/  FADD.FTZ R20, R20, UR4 ;  /* 0x0000000414147e21 */ /* 0x000fcc0008010000 */
        /* <DEDUP_REMOVED lines=32> */
.L_x_95:
[----:B------:R-:W-:Y:S05]  /*1ec0*/  BSYNC B0 ;  /* 0x0000000000007941 */ /* 0x000fea0003800000 */
.L_x_94:
        /* <DEDUP_REMOVED lines=36> */
.L_x_97:
[----:B------:R-:W-:Y:S05]  /*2110*/  BSYNC B0 ;  /* 0x0000000000007941 */ /* 0x000fea0003800000 */
.L_x_96:
        /* <DEDUP_REMOVED lines=38> */
.L_x_99:
[----:B------:R-:W-:Y:S05]  /*2380*/  BSYNC B0 ;  /* 0x0000000000007941 */ /* 0x000fea0003800000 */
.L_x_98:
        /* <DEDUP_REMOVED lines=36> */
.L_x_101:
[----:B------:R-:W-:Y:S05]  /*25d0*/  BSYNC B0 ;  /* 0x0000000000007941 */ /* 0x000fea0003800000 */
.L_x_100:
        /* <DEDUP_REMOVED lines=38> */
.L_x_103:
[----:B------:R-:W-:Y:S05]  /*2840*/  BSYNC B0 ;  /* 0x0000000000007941 */ /* 0x000fea0003800000 */
.L_x_102:
        /* <DEDUP_REMOVED lines=36> */
.L_x_105:
[----:B------:R-:W-:Y:S05]  /*2a90*/  BSYNC B0 ;  /* 0x0000000000007941 */ /* 0x000fea0003800000 */
.L_x_104:
[----:B------:R-:W-:Y:S01]  /*2aa0*/  ISETP.EQ.OR P3, PT, RZ, UR7, P3 ;  /* 0x00000007ff007c0c */ /* 0x000fe20009f62670 */
[----:B------:R-:W-:Y:S01]  /*2ab0*/  BSSY B0, `(.L_x_106) ;  /* 0x0000028000007945 */ /* 0x000fe20003800000 */
[----:B------:R-:W-:Y:S02]  /*2ac0*/  PRMT R28, RZ, 0x5410, R28 ;  /* 0x00005410ff1c7816 */ /* 0x000fe4000000001c */
[----:B------:R-:W-:Y:S02]  /*2ad0*/  FSETP.GTU.FTZ.AND P5, PT, R25, 20, PT ;  /* 0x41a000001900780b */ /* 0x000fe40003fbc000 */
[----:B------:R-:W-:Y:S01]  /*2ae0*/  ISETP.EQ.OR P2, PT, RZ, UR7, P2 ;  /* 0x00000007ff007c0c */ /* 0x000fe20009742670 */
[----:B------:R-:W-:Y:S01]  /*2af0*/  FADD.FTZ R28, R28, UR4 ;  /* 0x000000041c1c7e21 */ /* 0x000fe20008010000 */
        /* <DEDUP_REMOVED lines=35> */
.L_x_107:
[----:B------:R-:W-:Y:S05]  /*2d30*/  BSYNC B0 ;  /* 0x0000000000007941 */ /* 0x000fea0003800000 */
.L_x_106:
[----:B------:R-:W-:Y:S01]  /*2d40*/  PRMT R34, RZ, 0x5410, R34 ;  /* 0x00005410ff227816 */ /* 0x000fe20000000022 */
[----:B------:R-:W-:Y:S01]  /*2d50*/  BSSY B0, `(.L_x_108) ;  /* 0x0000028000007945 */ /* 0x000fe20003800000 */
[----:B------:R-:W-:Y:S02]  /*2d60*/  FSETP.GTU.FTZ.AND P3, PT, R28, 20, PT ;  /* 0x41a000001c00780b */ /* 0x000fe40003f7c000 */
[----:B------:R-:W-:Y:S01]  /*2d70*/  PRMT R30, RZ, 0x5410, R30 ;  /* 0x00005410ff1e7816 */ /* 0x000fe2000000001e */
[----:B------:R-:W-:Y:S01]  /*2d80*/  FADD.FTZ R34, R34, UR4 ;  /* 0x0000000422227e21 */ /* 0x000fe20008010000 */
[----:B------:R-:W-:Y:S02]  /*2d90*/  PRMT R31, RZ, 0x5410, R31 ;  /* 0x00005410ff1f7816 */ /* 0x000fe4000000001f */
[----:B------:R-:W-:Y:S02]  /*2da0*/  PRMT R32, RZ, 0x5410, R32 ;  /* 0x00005410ff207816 */ /* 0x000fe40000000020 */
[----:B------:R-:W-:-:S02]  /*2db0*/  PRMT R33, RZ, 0x5410, R33 ;  /* 0x00005410ff217816 */ /* 0x000fc40000000021 */
[----:B------:R-:W-:Y:S01]  /*2dc0*/  PRMT R35, RZ, 0x5410, R35 ;  /* 0x00005410ff237816 */ /* 0x000fe20000000023 */
[----:B------:R-:W-:Y:S05]  /*2dd0*/  @P2 BRA `(.L_x_109) ;  /* 0x000001f000002947 */ /* 0x000fea0003800000 */
[----:B------:R-:W-:Y:S01]  /*2de0*/  FMUL.FTZ R21, R21, 1.4426950216293334961 ;  /* 0x3fb8aa3b15157820 */ /* 0x000fe20000410000 */
[----:B------:R-:W-:Y:S01]  /*2df0*/  HFMA2.MMA R45, -RZ, RZ, 1.625, 0 ;  /* 0x3e800000ff2d7435 */ /* 0x000fe200000001ff */
[----:B------:R-:W-:Y:S02]  /*2e00*/  IMAD.MOV.U32 R44, RZ, RZ, 0x3d39bf78 ;  /* 0x3d39bf78ff2c7424 */ /* 0x000fe400078e00ff */
        /* <DEDUP_REMOVED lines=28> */
.L_x_109:
[----:B------:R-:W-:Y:S05]  /*2fd0*/  BSYNC B0 ;  /* 0x0000000000007941 */ /* 0x000fea0003800000 */
.L_x_108:
        /* <DEDUP_REMOVED lines=47> */
.L_x_111:
[----:B------:R-:W-:Y:S05]  /*32d0*/  BSYNC B0 ;  /* 0x0000000000007941 */ /* 0x000fea0003800000 */
.L_x_110:
        /* <DEDUP_REMOVED lines=33> */
.L_x_113:
[----:B------:R-:W-:Y:S05]  /*34f0*/  BSYNC B0 ;  /* 0x0000000000007941 */ /* 0x000fea0003800000 */
.L_x_112:
        /* <DEDUP_REMOVED lines=33> */
.L_x_115:
[----:B------:R-:W-:Y:S05]  /*3710*/  BSYNC B0 ;  /* 0x0000000000007941 */ /* 0x000fea0003800000 */
.L_x_114:
        /* <DEDUP_REMOVED lines=33> */
.L_x_117:
[----:B------:R-:W-:Y:S05]  /*3930*/  BSYNC B0 ;  /* 0x0000000000007941 */ /* 0x000fea0003800000 */
.L_x_116:
        /* <DEDUP_REMOVED lines=33> */
.L_x_119:
[----:B------:R-:W-:Y:S05]  /*3b50*/  BSYNC B0 ;  /* 0x0000000000007941 */ /* 0x000fea0003800000 */
.L_x_118:
        /* <DEDUP_REMOVED lines=33> */
.L_x_121:
[----:B------:R-:W-:Y:S05]  /*3d70*/  BSYNC B0 ;  /* 0x0000000000007941 */ /* 0x000fea0003800000 */
.L_x_120:
[----:B------:R-:W-:Y:S01]  /*3d80*/  PRMT R59, RZ, 0x5410, R59 ;  /* 0x00005410ff3b7816 */ /* 0x000fe2000000003b */
[----:B------:R-:W-:Y:S01]  /*3d90*/  BAR.SYNC.DEFER_BLOCKING 0x0 ;  /* 0x0000000000007b1d */ /* 0x000fe20000010000 */
[----:B------:R-:W-:Y:S02]  /*3da0*/  FMUL.FTZ R60, R26, UR5 ;  /* 0x000000051a3c7c20 */ /* 0x000fe40008410000 */
[----:B------:R-:W-:Y:S02]  /*3db0*/  FMUL.FTZ R61, R27, UR5 ;  /* 0x000000051b3d7c20 */ /* 0x000fe40008410000 */
[----:B------:R-:W-:Y:S02]  /*3dc0*/  FMUL.FTZ R62, R29, UR5 ;  /* 0x000000051d3e7c20 */ /* 0x000fe40008410000 */
[----:B------:R-:W-:Y:S02]  /*3dd0*/  FMUL.FTZ R63, R30, UR5 ;  /* 0x000000051e3f7c20 */ /* 0x000fe40008410000 */
[----:B------:R-:W-:-:S02]  /*3de0*/  FMUL.FTZ R64, R31, UR5 ;  /* 0x000000051f407c20 */ /* 0x000fc40008410000 */
[----:B------:R-:W-:Y:S02]  /*3df0*/  FMUL.FTZ R65, R32, UR5 ;  /* 0x0000000520417c20 */ /* 0x000fe40008410000 */
        /* <DEDUP_REMOVED lines=9> */
[----:B------:R-:W-:Y:S01]  /*3e90*/  FMUL.FTZ R75, R59, UR5 ;  /* 0x000000053b4b7c20 */ /* 0x000fe20008410000 */
[----:B------:R-:W-:Y:S05]  /*3ea0*/  @!P6 BRA `(.L_x_122) ;  /* 0x000049800000e947 */ /* 0x000fea0003800000 */
[----:B------:R-:W-:Y:S02]  /*3eb0*/  UMOV UR7, URZ ;  /* 0x0000003f00077c82 */ /* 0x000fe40008000000 */
.L_x_128:
[----:B------:R-:W-:Y:S01]  /*3ec0*/  ULDC UR14, c[0x0][0x180] ;  /* 0x00006000000e7ab9 */ /* 0x000fe20000000800 */
[----:B------:R-:W-:Y:S01]  /*3ed0*/  IMAD.WIDE.U32 R40, R0, c[0x0][0x180], RZ ;  /* 0x0000600000287a25 */ /* 0x000fe200078e00ff */
[----:B------:R-:W-:-:S02]  /*3ee0*/  UIMAD UR14, UR21, UR14, URZ ;  /* 0x0000000e150e72a4 */ /* 0x000fc4000f8e023f */
[----:B------:R-:W-:Y:S02]  /*3ef0*/  USHF.R.S32.HI UR15, URZ, 0x1f, UR7 ;  /* 0x0000001f3f0f7899 */ /* 0x000fe40008011407 */
[----:B------:R-:W-:Y:S02]  /*3f00*/  ULDC.64 UR16, c[0x0][0x188] ;  /* 0x0000620000107ab9 */ /* 0x000fe40000000a00 */
[----:B------:R-:W-:Y:S01]  /*3f10*/  MOV R43, UR14 ;  /* 0x0000000e002b7c02 */ /* 0x000fe20008000f00 */
[----:B------:R-:W-:Y:S02]  /*3f20*/  UIMAD UR14, UR15, UR16, URZ ;  /* 0x000000100f0e72a4 */ /* 0x000fe4000f8e023f */
[----:B------:R-:W-:Y:S02]  /*3f30*/  ULDC.64 UR18, c[0x0][0x1c0] ;  /* 0x0000700000127ab9 */ /* 0x000fe40000000a00 */
[----:B------:R-:W-:Y:S01]  /*3f40*/  IMAD R43, R0, c[0x0][0x184], R43 ;  /* 0x00006100002b7a24 */ /* 0x000fe200078e022b */
[----:B------:R-:W-:-:S04]  /*3f50*/  UIMAD UR14, UR7, UR17, UR14 ;  /* 0x00000011070e72a4 */ /* 0x000fc8000f8e020e */
[----:B------:R-:W-:Y:S02]  /*3f60*/  IADD3 R41, R41, R43, RZ ;  /* 0x0000002b29297210 */ /* 0x000fe40007ffe0ff */
[----:B------:R-:W-:-:S05]  /*3f70*/  MOV R43, UR7 ;  /* 0x00000007002b7c02 */ /* 0x000fca0008000f00 */
[----:B------:R-:W-:-:S05]  /*3f80*/  IMAD.WIDE.U32 R40, R43, c[0x0][0x188], R40 ;  /* 0x000062002b287a25 */ /* 0x000fca00078e0028 */
[----:B------:R-:W-:Y:S02]  /*3f90*/  IADD3 R41, R41, UR14, RZ ;  /* 0x0000000e29297c10 */ /* 0x000fe4000fffe0ff */
[----:B------:R-:W-:-:S04]  /*3fa0*/  LEA R42, P0, R40, c[0x0][0x220], 0x3 ;  /* 0x00008800282a7a11 */ /* 0x000fc800078018ff */
[----:B------:R-:W-:-:S06]  /*3fb0*/  LEA.HI.X R43, R40, c[0x0][0x224], R41, 0x3, P0 ;  /* 0x00008900282b7a11 */ /* 0x000fcc00000f1c29 */
[----:B------:R-:W2:Y:S01]  /*3fc0*/  LDG.E.64 R42, [R42.64] ;  /* 0x000000162a2a7981 */ /* 0x000ea2000c1e1b00 */
[----:B------:R-:W-:Y:S01]  /*3fd0*/  UMOV UR17, 0xfffff800 ;  /* 0xfffff80000117882 */ /* 0x000fe20000000000 */
[----:B------:R-:W-:Y:S01]  /*3fe0*/  MOV R47, UR7 ;  /* 0x00000007002f7c02 */ /* 0x000fe20008000f00 */
[----:B------:R-:W-:Y:S01]  /*3ff0*/  ULDC UR14, c[0x0][0x168] ;  /* 0x00005a00000e7ab9 */ /* 0x000fe20000000800 */
[----:B------:R-:W-:Y:S01]  /*4000*/  PRMT R85, RZ, 0x7610, R85 ;  /* 0x00007610ff557816 */ /* 0x000fe20000000055 */
[----:B------:R-:W-:Y:S02]  /*4010*/  UIMAD UR17, UR6, UR17, UR14 ;  /* 0x00000011061172a4 */ /* 0x000fe4000f8e020e */
[----:B------:R-:W-:Y:S02]  /*4020*/  UIMAD UR14, UR15, UR18, URZ ;  /* 0x000000120f0e72a4 */ /* 0x000fe4000f8e023f */
[----:B------:R-:W-:Y:S02]  /*4030*/  USHF.L.U32 UR16, UR17, 0x1, URZ ;  /* 0x0000000111107899 */ /* 0x000fe4000800063f */
[----:B------:R-:W-:Y:S01]  /*4040*/  UIMAD UR14, UR7, UR19, UR14 ;  /* 0x00000013070e72a4 */ /* 0x000fe2000f8e020e */
[----:B------:R-:W-:-:S02]  /*4050*/  PRMT R84, RZ, 0x7610, R84 ;  /* 0x00007610ff547816 */ /* 0x000fc40000000054 */
[----:B------:R-:W-:Y:S02]  /*4060*/  PRMT R51, RZ, 0x7610, R51 ;  /* 0x00007610ff337816 */ /* 0x000fe40000000033 */
[----:B------:R-:W-:Y:S01]  /*4070*/  PRMT R50, RZ, 0x7610, R50 ;  /* 0x00007610ff327816 */ /* 0x000fe20000000032 */
[----:B------:R-:W-:Y:S01]  /*4080*/  IMAD.SHL.U32 R102, R3, 0x10, RZ ;  /* 0x0000001003667824 */ /* 0x000fe200078e00ff */
[----:B------:R-:W-:Y:S02]  /*4090*/  PRMT R140, RZ, 0x7610, R140 ;  /* 0x00007610ff8c7816 */ /* 0x000fe4000000008c */
[----:B------:R-:W-:Y:S02]  /*40a0*/  PRMT R141, RZ, 0x7610, R141 ;  /* 0x00007610ff8d7816 */ /* 0x000fe4000000008d */
[----:B------:R-:W-:Y:S02]  /*40b0*/  PRMT R126, RZ, 0x7610, R126 ;  /* 0x00007610ff7e7816 */ /* 0x000fe4000000007e */
[----:B------:R-:W-:-:S02]  /*40c0*/  PRMT R127, RZ, 0x7610, R127 ;  /* 0x00007610ff7f7816 */ /* 0x000fc4000000007f */
[----:B------:R-:W-:Y:S02]  /*40d0*/  PRMT R128, RZ, 0x7610, R128 ;  /* 0x00007610ff807816 */ /* 0x000fe40000000080 */
[----:B------:R-:W-:Y:S02]  /*40e0*/  PRMT R129, RZ, 0x7610, R129 ;  /* 0x00007610ff817816 */ /* 0x000fe40000000081 */
        /* <DEDUP_REMOVED lines=12> */
[----:B------:R-:W-:Y:S01]  /*41b0*/  PRMT R144, RZ, 0x7610, R144 ;  /* 0x00007610ff907816 */ /* 0x000fe20000000090 */
[-C--:B------:R-:W-:Y:S02]  /*41c0*/  FMUL.FTZ R121, R26, R12.reuse ;  /* 0x0000000c1a797220 */ /* 0x080fe40000410000 */
[----:B--2---:R-:W-:Y:S01]  /*41d0*/  FMUL.FTZ R40, R43, R12 ;  /* 0x0000000c2b287220 */ /* 0x004fe20000410000 */
[----:B------:R-:W-:Y:S01]  /*41e0*/  ULDC.64 UR18, c[0x0][0x1a0] ;  /* 0x0000680000127ab9 */ /* 0x000fe20000000a00 */
[----:B------:R-:W-:Y:S02]  /*41f0*/  FMUL.FTZ R105, R42, 1.4426950216293334961 ;  /* 0x3fb8aa3b2a697820 */ /* 0x000fe40000410000 */
[----:B------:R-:W-:Y:S01]  /*4200*/  FMUL.RZ R44, R40, 0.15915493667125701904 ;  /* 0x3e22f983282c7820 */ /* 0x000fe2000040c000 */
[----:B------:R-:W-:Y:S01]  /*4210*/  IADD3 R40, R5, R6, RZ ;  /* 0x0000000605287210 */ /* 0x000fe20007ffe0ff */
[----:B------:R-:W-:-:S02]  /*4220*/  FMUL.FTZ R42, R43, R13 ;  /* 0x0000000d2b2a7220 */ /* 0x000fc40000410000 */
[----:B------:R-:W-:Y:S01]  /*4230*/  MUFU.SIN R99, R44 ;  /* 0x0000002c00637308 */ /* 0x000fe20000000400 */
[--C-:B------:R-:W-:Y:S01]  /*4240*/  SHF.R.S32.HI R41, RZ, 0x1f, R40.reuse ;  /* 0x0000001fff297819 */ /* 0x100fe20000011428 */
[----:B------:R-:W-:Y:S01]  /*4250*/  FMUL.RZ R48, R42, 0.15915493667125701904 ;  /* 0x3e22f9832a307820 */ /* 0x000fe2000040c000 */
[C---:B------:R-:W-:Y:S01]  /*4260*/  ISETP.GE.AND P0, PT, R40.reuse, UR16, PT ;  /* 0x0000001028007c0c */ /* 0x040fe2000bf06270 */
[----:B------:R-:W-:Y:S01]  /*4270*/  FMUL.FTZ R53, R43, R17 ;  /* 0x000000112b357220 */ /* 0x000fe20000410000 */
[----:B------:R-:W-:Y:S01]  /*4280*/  IADD3 R42, R40, 0x20, RZ ;  /* 0x00000020282a7810 */ /* 0x000fe20007ffe0ff */
[----:B------:R-:W-:Y:S02]  /*4290*/  IMAD.WIDE.U32 R46, R47, c[0x0][0x1c0], R40 ;  /* 0x000070002f2e7a25 */ /* 0x000fe400078e0028 */
[----:B------:R0:W-:Y:S02]  /*42a0*/  MUFU.COS R103, R44 ;  /* 0x0000002c00677308 */ /* 0x0001e40000000000 */
[----:B------:R-:W-:Y:S01]  /*42b0*/  FMUL.FTZ R76, R43, R18 ;  /* 0x000000122b4c7220 */ /* 0x000fe20000410000 */
[----:B------:R-:W-:Y:S01]  /*42c0*/  IADD3 R45, R47, UR14, RZ ;  /* 0x0000000e2f2d7c10 */ /* 0x000fe2000fffe0ff */
[----:B------:R-:W-:-:S02]  /*42d0*/  FMUL.FTZ R47, R43, R14 ;  /* 0x0000000e2b2f7220 */ /* 0x000fc40000410000 */
[-C--:B------:R-:W-:Y:S02]  /*42e0*/  FMUL.FTZ R78, R43, R19.reuse ;  /* 0x000000132b4e7220 */ /* 0x080fe40000410000 */
[----:B------:R-:W-:Y:S01]  /*42f0*/  MUFU.SIN R41, R48 ;  /* 0x0000003000297308 */ /* 0x000fe20000000400 */
[C---:B0-----:R-:W-:Y:S01]  /*4300*/  LEA R44, P1, R46.reuse, UR12, 0x1 ;  /* 0x0000000c2e2c7c11 */ /* 0x041fe2000f8208ff */
[C---:B------:R-:W-:Y:S02]  /*4310*/  FMUL.FTZ R81, R105.reuse, R19 ;  /* 0x0000001369517220 */ /* 0x040fe40000410000 */
[----:B------:R-:W-:Y:S01]  /*4320*/  FMUL.FTZ R86, R105, R17 ;  /* 0x0000001169567220 */ /* 0x000fe20000410000 */
[----:B------:R-:W-:Y:S01]  /*4330*/  LEA.HI.X R45, R46, UR13, R45, 0x1, P1 ;  /* 0x0000000d2e2d7c11 */ /* 0x000fe200088f0c2d */
[----:B------:R-:W-:Y:S01]  /*4340*/  FMUL.FTZ R106, R43, R21 ;  /* 0x000000152b6a7220 */ /* 0x000fe20000410000 */
[----:B------:R-:W-:Y:S01]  /*4350*/  ISETP.GE.AND P1, PT, R42, UR16, PT ;  /* 0x000000102a007c0c */ /* 0x000fe2000bf26270 */
[----:B------:R0:W-:Y:S01]  /*4360*/  MUFU.COS R100, R48 ;  /* 0x0000003000647308 */ /* 0x0001e20000000000 */
[C---:B------:R-:W-:Y:S01]  /*4370*/  IADD3 R42, R40.reuse, 0x40, RZ ;  /* 0x00000040282a7810 */ /* 0x040fe20007ffe0ff */
[----:B------:R1:W2:Y:S01]  /*4380*/  @!P0 LDG.E.U16 R85, [R44.64] ;  /* 0x000000162c558981 */ /* 0x0002a2000c1e1500 */
[----:B------:R-:W-:Y:S01]  /*4390*/  IADD3 R46, R40, 0x60, RZ ;  /* 0x00000060282e7810 */ /* 0x000fe20007ffe0ff */
[C---:B------:R-:W-:Y:S01]  /*43a0*/  FMUL.FTZ R89, R105.reuse, R18 ;  /* 0x0000001269597220 */ /* 0x040fe20000410000 */
[----:B------:R-:W-:Y:S01]  /*43b0*/  ISETP.GE.AND P0, PT, R42, UR16, PT ;  /* 0x000000102a007c0c */ /* 0x000fe2000bf06270 */
[----:B------:R-:W-:Y:S01]  /*43c0*/  FMUL.FTZ R92, R105, R16 ;  /* 0x00000010695c7220 */ /* 0x000fe20000410000 */
[----:B------:R-:W-:Y:S01]  /*43d0*/  ISETP.GE.AND P2, PT, R46, UR16, PT ;  /* 0x000000102e007c0c */ /* 0x000fe2000bf46270 */
[----:B------:R-:W-:Y:S01]  /*43e0*/  FMUL.RZ R49, R47, 0.15915493667125701904 ;  /* 0x3e22f9832f317820 */ /* 0x000fe2000040c000 */
[----:B------:R-:W-:Y:S01]  /*43f0*/  IADD3 R47, R40, 0x80, RZ ;  /* 0x00000080282f7810 */ /* 0x000fe20007ffe0ff */
[----:B------:R-:W-:-:S02]  /*4400*/  FMUL.FTZ R95, R105, R15 ;  /* 0x0000000f695f7220 */ /* 0x000fc40000410000 */
[----:B------:R1:W3:Y:S01]  /*4410*/  @!P1 LDG.E.U16 R84, [R44.64+0x40] ;  /* 0x000040162c549981 */ /* 0x0002e2000c1e1500 */
[----:B------:R-:W-:Y:S01]  /*4420*/  ISETP.GE.AND P3, PT, R47, UR16, PT ;  /* 0x000000102f007c0c */ /* 0x000fe2000bf66270 */
[C---:B------:R-:W-:Y:S02]  /*4430*/  FMUL.FTZ R97, R105.reuse, R14 ;  /* 0x0000000e69617220 */ /* 0x040fe40000410000 */
[C---:B------:R-:W-:Y:S02]  /*4440*/  FMUL.FTZ R104, R105.reuse, R12 ;  /* 0x0000000c69687220 */ /* 0x040fe40000410000 */
[----:B------:R1:W4:Y:S01]  /*4450*/  @!P0 LDG.E.U16 R51, [R44.64+0x80] ;  /* 0x000080162c338981 */ /* 0x000322000c1e1500 */
[----:B0-----:R-:W-:Y:S01]  /*4460*/  PRMT R48, RZ, 0x7610, R48 ;  /* 0x00007610ff307816 */ /* 0x001fe20000000030 */
[----:B------:R-:W-:Y:S02]  /*4470*/  FMUL.FTZ R101, R105, R13 ;  /* 0x0000000d69657220 */ /* 0x000fe40000410000 */
[----:B------:R1:W2:Y:S01]  /*4480*/  @!P2 LDG.E.U16 R50, [R44.64+0xc0] ;  /* 0x0000c0162c32a981 */ /* 0x0002a2000c1e1500 */
[----:B------:R-:W-:Y:S01]  /*4490*/  FMUL.FTZ R42, R43, R15 ;  /* 0x0000000f2b2a7220 */ /* 0x000fe20000410000 */
[----:B------:R-:W-:-:S02]  /*44a0*/  IADD3 R46, R102, 0x2, RZ ;  /* 0x00000002662e7810 */ /* 0x000fc40007ffe0ff */
[----:B------:R-:W-:Y:S01]  /*44b0*/  IADD3 R47, R102, 0x3, RZ ;  /* 0x00000003662f7810 */ /* 0x000fe20007ffe0ff */
[----:B------:R1:W2:Y:S01]  /*44c0*/  @!P3 LDG.E.U16 R48, [R44.64+0x100] ;  /* 0x000100162c30b981 */ /* 0x0002a2000c1e1500 */
[----:B------:R-:W-:Y:S01]  /*44d0*/  FMUL.RZ R52, R42, 0.15915493667125701904 ;  /* 0x3e22f9832a347820 */ /* 0x000fe2000040c000 */
[----:B------:R-:W-:Y:S01]  /*44e0*/  IADD3 R42, R102, 0x1, RZ ;  /* 0x00000001662a7810 */ /* 0x000fe20007ffe0ff */
[----:B------:R-:W-:Y:S03]  /*44f0*/  MUFU.SIN R96, R49 ;  /* 0x0000003100607308 */ /* 0x000fe60000000400 */
[----:B------:R-:W-:Y:S02]  /*4500*/  ISETP.GE.U32.AND P1, PT, R42, UR17, PT ;  /* 0x000000112a007c0c */ /* 0x000fe4000bf26070 */
[----:B------:R-:W-:Y:S02]  /*4510*/  IADD3 R42, R40, 0xa0, RZ ;  /* 0x000000a0282a7810 */ /* 0x000fe40007ffe0ff */
[----:B------:R-:W-:Y:S01]  /*4520*/  ISETP.GE.U32.AND P2, PT, R46, UR17, PT ;  /* 0x000000112e007c0c */ /* 0x000fe2000bf46070 */
[----:B------:R0:W-:Y:S01]  /*4530*/  MUFU.COS R98, R49 ;  /* 0x0000003100627308 */ /* 0x0001e20000000000 */
[----:B------:R-:W-:-:S02]  /*4540*/  IADD3 R46, R40, 0xc0, RZ ;  /* 0x000000c0282e7810 */ /* 0x000fc40007ffe0ff */
[----:B------:R-:W-:Y:S02]  /*4550*/  ISETP.GE.AND P6, PT, R42, UR16, PT ;  /* 0x000000102a007c0c */ /* 0x000fe4000bfc6270 */
[----:B------:R-:W-:Y:S02]  /*4560*/  IADD3 R42, R40, 0xe0, RZ ;  /* 0x000000e0282a7810 */ /* 0x000fe40007ffe0ff */
[----:B------:R-:W-:Y:S01]  /*4570*/  ISETP.GE.AND P5, PT, R46, UR16, PT ;  /* 0x000000102e007c0c */ /* 0x000fe2000bfa6270 */
[----:B------:R-:W-:Y:S01]  /*4580*/  FMUL.RZ R77, R53, 0.15915493667125701904 ;  /* 0x3e22f983354d7820 */ /* 0x000fe2000040c000 */
[C---:B------:R-:W-:Y:S02]  /*4590*/  IADD3 R46, R40.reuse, 0x100, RZ ;  /* 0x00000100282e7810 */ /* 0x040fe40007ffe0ff */
[----:B------:R-:W-:Y:S01]  /*45a0*/  IADD3 R55, R40, 0x200, RZ ;  /* 0x0000020028377810 */ /* 0x000fe20007ffe0ff */
[----:B------:R-:W-:Y:S01]  /*45b0*/  FMUL.RZ R79, R76, 0.15915493667125701904 ;  /* 0x3e22f9834c4f7820 */ /* 0x000fe2000040c000 */
[----:B------:R-:W-:Y:S01]  /*45c0*/  ISETP.GE.AND P0, PT, R42, UR16, PT ;  /* 0x000000102a007c0c */ /* 0x000fe2000bf06270 */
[----:B------:R-:W-:Y:S01]  /*45d0*/  FMUL.RZ R78, R78, 0.15915493667125701904 ;  /* 0x3e22f9834e4e7820 */ /* 0x000fe2000040c000 */
[----:B------:R-:W-:Y:S01]  /*45e0*/  ISETP.GE.AND P4, PT, R46, UR16, PT ;  /* 0x000000102e007c0c */ /* 0x000fe2000bf86270 */
[----:B------:R1:W2:Y:S01]  /*45f0*/  @!P6 LDG.E.U16 R140, [R44.64+0x140] ;  /* 0x000140162c8ce981 */ /* 0x0002a2000c1e1500 */
[----:B------:R-:W-:Y:S01]  /*4600*/  IADD3 R46, R40, 0x120, RZ ;  /* 0x00000120282e7810 */ /* 0x000fe20007ffe0ff */
[----:B------:R-:W-:Y:S01]  /*4610*/  MUFU.EX2 R81, R81 ;  /* 0x0000005100517308 */ /* 0x000fe20000000800 */
[----:B------:R-:W-:Y:S01]  /*4620*/  ISETP.GE.U32.AND P3, PT, R47, UR17, PT ;  /* 0x000000112f007c0c */ /* 0x000fe2000bf66070 */
[----:B------:R-:W-:Y:S01]  /*4630*/  FMUL.FTZ R47, R43, R16 ;  /* 0x000000102b2f7220 */ /* 0x000fe20000410000 */
[----:B------:R-:W-:Y:S01]  /*4640*/  PRMT R42, RZ, 0x7610, R42 ;  /* 0x00007610ff2a7816 */ /* 0x000fe2000000002a */
[----:B------:R1:W2:Y:S01]  /*4650*/  @!P5 LDG.E.U16 R141, [R44.64+0x180] ;  /* 0x000180162c8dd981 */ /* 0x0002a2000c1e1500 */
[----:B------:R-:W-:Y:S01]  /*4660*/  ISETP.GE.AND P6, PT, R46, UR16, PT ;  /* 0x000000102e007c0c */ /* 0x000fe2000bfc6270 */
[----:B------:R-:W-:Y:S01]  /*4670*/  FMUL.RZ R54, R47, 0.15915493667125701904 ;  /* 0x3e22f9832f367820 */ /* 0x000fe2000040c000 */
[C---:B------:R-:W-:Y:S01]  /*4680*/  IADD3 R46, R40.reuse, 0x160, RZ ;  /* 0x00000160282e7810 */ /* 0x040fe20007ffe0ff */
[----:B------:R-:W-:Y:S01]  /*4690*/  MUFU.EX2 R86, R86 ;  /* 0x0000005600567308 */ /* 0x000fe20000000800 */
[----:B------:R-:W-:Y:S01]  /*46a0*/  IADD3 R47, R40, 0x140, RZ ;  /* 0x00000140282f7810 */ /* 0x000fe20007ffe0ff */
[----:B------:R1:W2:Y:S01]  /*46b0*/  @!P0 LDG.E.U16 R42, [R44.64+0x1c0] ;  /* 0x0001c0162c2a8981 */ /* 0x0002a2000c1e1500 */
[----:B------:R-:W-:-:S02]  /*46c0*/  ISETP.GE.AND P0, PT, R46, UR16, PT ;  /* 0x000000102e007c0c */ /* 0x000fc4000bf06270 */
[----:B------:R-:W-:Y:S02]  /*46d0*/  PRMT R46, RZ, 0x7610, R46 ;  /* 0x00007610ff2e7816 */ /* 0x000fe4000000002e */
[----:B------:R-:W-:Y:S01]  /*46e0*/  ISETP.GE.AND P5, PT, R47, UR16, PT ;  /* 0x000000102f007c0c */ /* 0x000fe2000bfa6270 */
[----:B------:R-:W-:Y:S01]  /*46f0*/  MUFU.EX2 R89, R89 ;  /* 0x0000005900597308 */ /* 0x000fe20000000800 */
[C---:B0-----:R-:W-:Y:S02]  /*4700*/  IADD3 R49, R40.reuse, 0x180, RZ ;  /* 0x0000018028317810 */ /* 0x041fe40007ffe0ff */
[----:B------:R-:W-:Y:S01]  /*4710*/  PRMT R47, RZ, 0x7610, R47 ;  /* 0x00007610ff2f7816 */ /* 0x000fe2000000002f */
[----:B------:R1:W2:Y:S01]  /*4720*/  @!P4 LDG.E.U16 R46, [R44.64+0x200] ;  /* 0x000200162c2ec981 */ /* 0x0002a2000c1e1500 */
[----:B------:R-:W-:Y:S02]  /*4730*/  ISETP.GE.AND P4, PT, R49, UR16, PT ;  /* 0x0000001031007c0c */ /* 0x000fe4000bf86270 */
[----:B------:R-:W-:Y:S01]  /*4740*/  PRMT R49, RZ, 0x7610, R49 ;  /* 0x00007610ff317816 */ /* 0x000fe20000000031 */
[----:B------:R-:W-:Y:S01]  /*4750*/  MUFU.SIN R94, R52 ;  /* 0x00000034005e7308 */ /* 0x000fe20000000400 */
[----:B------:R1:W2:Y:S01]  /*4760*/  @!P6 LDG.E.U16 R47, [R44.64+0x240] ;  /* 0x000240162c2fe981 */ /* 0x0002a2000c1e1500 */
[----:B------:R-:W-:-:S03]  /*4770*/  IADD3 R53, R40, 0x1c0, RZ ;  /* 0x000001c028357810 */ /* 0x000fc60007ffe0ff */
[----:B------:R1:W2:Y:S03]  /*4780*/  @!P5 LDG.E.U16 R49, [R44.64+0x280] ;  /* 0x000280162c31d981 */ /* 0x0002a6000c1e1500 */
[----:B------:R0:W-:Y:S01]  /*4790*/  MUFU.COS R93, R52 ;  /* 0x00000034005d7308 */ /* 0x0001e20000000000 */
[----:B------:R-:W-:-:S07]  /*47a0*/  ISETP.GE.AND P5, PT, R53, UR16, PT ;  /* 0x0000001035007c0c */ /* 0x000fce000bfa6270 */
[----:B------:R-:W-:Y:S01]  /*47b0*/  MUFU.EX2 R92, R92 ;  /* 0x0000005c005c7308 */ /* 0x000fe20000000800 */
[----:B0-----:R-:W-:-:S04]  /*47c0*/  IADD3 R52, R40, 0x1a0, RZ ;  /* 0x000001a028347810 */ /* 0x001fc80007ffe0ff */
[----:B------:R-:W-:Y:S02]  /*47d0*/  ISETP.GE.AND P6, PT, R52, UR16, PT ;  /* 0x0000001034007c0c */ /* 0x000fe4000bfc6270 */
[----:B------:R-:W-:Y:S01]  /*47e0*/  PRMT R52, RZ, 0x7610, R52 ;  /* 0x00007610ff347816 */ /* 0x000fe20000000034 */
[----:B------:R-:W-:Y:S01]  /*47f0*/  MUFU.SIN R90, R54 ;  /* 0x00000036005a7308 */ /* 0x000fe20000000400 */
[----:B------:R-:W-:-:S04]  /*4800*/  PRMT R53, RZ, 0x7610, R53 ;  /* 0x00007610ff357816 */ /* 0x000fc80000000035 */
[----:B------:R1:W2:Y:S03]  /*4810*/  @!P0 LDG.E.U16 R52, [R44.64+0x2c0] ;  /* 0x0002c0162c348981 */ /* 0x0002a6000c1e1500 */
[----:B------:R0:W-:Y:S01]  /*4820*/  MUFU.COS R91, R54 ;  /* 0x00000036005b7308 */ /* 0x0001e20000000000 */
[----:B------:R1:W2:Y:S01]  /*4830*/  @!P4 LDG.E.U16 R53, [R44.64+0x300] ;  /* 0x000300162c35c981 */ /* 0x0002a2000c1e1500 */
[----:B------:R-:W-:-:S06]  /*4840*/  ISETP.GE.AND P4, PT, R55, UR16, PT ;  /* 0x0000001037007c0c */ /* 0x000fcc000bf86270 */
[----:B------:R-:W-:Y:S01]  /*4850*/  MUFU.EX2 R95, R95 ;  /* 0x0000005f005f7308 */ /* 0x000fe20000000800 */
[----:B0-----:R-:W-:-:S04]  /*4860*/  IADD3 R54, R40, 0x1e0, RZ ;  /* 0x000001e028367810 */ /* 0x001fc80007ffe0ff */
[----:B------:R-:W-:Y:S02]  /*4870*/  ISETP.GE.AND P0, PT, R54, UR16, PT ;  /* 0x0000001036007c0c */ /* 0x000fe4000bf06270 */
[----:B------:R-:W-:Y:S01]  /*4880*/  PRMT R54, RZ, 0x7610, R54 ;  /* 0x00007610ff367816 */ /* 0x000fe20000000036 */
[----:B------:R-:W-:Y:S01]  /*4890*/  MUFU.SIN R82, R77 ;  /* 0x0000004d00527308 */ /* 0x000fe20000000400 */
[C---:B------:R-:W-:Y:S01]  /*48a0*/  IADD3 R55, R40.reuse, 0x220, RZ ;  /* 0x0000022028377810 */ /* 0x040fe20007ffe0ff */
[----:B------:R1:W2:Y:S04]  /*48b0*/  @!P4 LDG.E.U16 R127, [R44.64+0x400] ;  /* 0x000400162c7fc981 */ /* 0x0002a8000c1e1500 */
[----:B------:R1:W2:Y:S01]  /*48c0*/  @!P6 LDG.E.U16 R54, [R44.64+0x340] ;  /* 0x000340162c36e981 */ /* 0x0002a2000c1e1500 */
[----:B------:R-:W-:Y:S01]  /*48d0*/  ISETP.GE.AND P6, PT, R55, UR16, PT ;  /* 0x0000001037007c0c */ /* 0x000fe2000bfc6270 */
[----:B------:R-:W-:Y:S01]  /*48e0*/  MUFU.EX2 R97, R97 ;  /* 0x0000006100617308 */ /* 0x000fe20000000800 */
[----:B------:R-:W-:Y:S01]  /*48f0*/  PRMT R55, RZ, 0x7610, R55 ;  /* 0x00007610ff377816 */ /* 0x000fe20000000037 */
[----:B------:R1:W2:Y:S01]  /*4900*/  @!P0 LDG.E.U16 R126, [R44.64+0x3c0] ;  /* 0x0003c0162c7e8981 */ /* 0x0002a2000c1e1500 */
[----:B------:R-:W-:-:S04]  /*4910*/  IADD3 R76, R40, 0x240, RZ ;  /* 0x00000240284c7810 */ /* 0x000fc80007ffe0ff */
[----:B------:R1:W3:Y:S01]  /*4920*/  @!P5 LDG.E.U16 R55, [R44.64+0x380] ;  /* 0x000380162c37d981 */ /* 0x0002e2000c1e1500 */
[----:B------:R0:W-:Y:S01]  /*4930*/  MUFU.COS R83, R77 ;  /* 0x0000004d00537308 */ /* 0x0001e20000000000 */
[----:B------:R-:W-:Y:S02]  /*4940*/  ISETP.GE.AND P5, PT, R76, UR16, PT ;  /* 0x000000104c007c0c */ /* 0x000fe4000bfa6270 */
[C---:B------:R-:W-:Y:S01]  /*4950*/  IADD3 R76, R40.reuse, 0x280, RZ ;  /* 0x00000280284c7810 */ /* 0x040fe20007ffe0ff */
[----:B------:R1:W3:Y:S04]  /*4960*/  @!P6 LDG.E.U16 R128, [R44.64+0x440] ;  /* 0x000440162c80e981 */ /* 0x0002e8000c1e1500 */
[----:B------:R-:W-:Y:S01]  /*4970*/  MUFU.EX2 R104, R104 ;  /* 0x0000006800687308 */ /* 0x000fe20000000800 */
[----:B0-----:R-:W-:-:S02]  /*4980*/  IADD3 R77, R40, 0x260, RZ ;  /* 0x00000260284d7810 */ /* 0x001fc40007ffe0ff */
[----:B------:R-:W-:Y:S02]  /*4990*/  ISETP.GE.AND P4, PT, R76, UR16, PT ;  /* 0x000000104c007c0c */ /* 0x000fe4000bf86270 */
[----:B------:R-:W-:Y:S01]  /*49a0*/  ISETP.GE.AND P0, PT, R77, UR16, PT ;  /* 0x000000104d007c0c */ /* 0x000fe2000bf06270 */
[----:B------:R1:W3:Y:S01]  /*49b0*/  @!P5 LDG.E.U16 R129, [R44.64+0x480] ;  /* 0x000480162c81d981 */ /* 0x0002e2000c1e1500 */
[C---:B------:R-:W-:Y:S01]  /*49c0*/  IADD3 R76, R40.reuse, 0x2a0, RZ ;  /* 0x000002a0284c7810 */ /* 0x040fe20007ffe0ff */
[----:B------:R-:W-:Y:S01]  /*49d0*/  MUFU.EX2 R101, R101 ;  /* 0x0000006500657308 */ /* 0x000fe20000000800 */
[----:B------:R-:W-:Y:S02]  /*49e0*/  IADD3 R77, R40, 0x2c0, RZ ;  /* 0x000002c0284d7810 */ /* 0x000fe40007ffe0ff */
[----:B------:R-:W-:Y:S02]  /*49f0*/  ISETP.GE.AND P6, PT, R76, UR16, PT ;  /* 0x000000104c007c0c */ /* 0x000fe4000bfc6270 */
[----:B------:R-:W-:-:S02]  /*4a00*/  ISETP.GE.AND P5, PT, R77, UR16, PT ;  /* 0x000000104d007c0c */ /* 0x000fc4000bfa6270 */
[C---:B------:R-:W-:Y:S01]  /*4a10*/  IADD3 R76, R40.reuse, 0x2e0, RZ ;  /* 0x000002e0284c7810 */ /* 0x040fe20007ffe0ff */
[----:B------:R1:W4:Y:S01]  /*4a20*/  @!P4 LDG.E.U16 R131, [R44.64+0x500] ;  /* 0x000500162c83c981 */ /* 0x000322000c1e1500 */
[----:B------:R-:W-:-:S03]  /*4a30*/  IADD3 R77, R40, 0x300, RZ ;  /* 0x00000300284d7810 */ /* 0x000fc60007ffe0ff */
[----:B------:R1:W4:Y:S01]  /*4a40*/  @!P0 LDG.E.U16 R130, [R44.64+0x4c0] ;  /* 0x0004c0162c828981 */ /* 0x000322000c1e1500 */
[----:B------:R-:W-:Y:S02]  /*4a50*/  ISETP.GE.AND P0, PT, R76, UR16, PT ;  /* 0x000000104c007c0c */ /* 0x000fe4000bf06270 */
[----:B------:R-:W-:Y:S01]  /*4a60*/  IADD3 R76, R40, 0x320, RZ ;  /* 0x00000320284c7810 */ /* 0x000fe20007ffe0ff */
[----:B------:R1:W4:Y:S01]  /*4a70*/  @!P6 LDG.E.U16 R132, [R44.64+0x540] ;  /* 0x000540162c84e981 */ /* 0x000322000c1e1500 */
[----:B------:R-:W-:Y:S02]  /*4a80*/  ISETP.GE.AND P4, PT, R77, UR16, PT ;  /* 0x000000104d007c0c */ /* 0x000fe4000bf86270 */
[----:B------:R-:W-:Y:S01]  /*4a90*/  ISETP.GE.AND P6, PT, R76, UR16, PT ;  /* 0x000000104c007c0c */ /* 0x000fe2000bfc6270 */
[----:B------:R1:W4:Y:S01]  /*4aa0*/  @!P5 LDG.E.U16 R133, [R44.64+0x580] ;  /* 0x000580162c85d981 */ /* 0x000322000c1e1500 */
[----:B------:R-:W-:Y:S01]  /*4ab0*/  IADD3 R76, R40, 0x340, RZ ;  /* 0x00000340284c7810 */ /* 0x000fe20007ffe0ff */
[----:B------:R-:W-:-:S03]  /*4ac0*/  FMUL.FTZ R77, R43, R20 ;  /* 0x000000142b4d7220 */ /* 0x000fc60000410000 */
[----:B------:R-:W-:Y:S01]  /*4ad0*/  ISETP.GE.AND P5, PT, R76, UR16, PT ;  /* 0x000000104c007c0c */ /* 0x000fe2000bfa6270 */
[----:B------:R1:W4:Y:S01]  /*4ae0*/  @!P0 LDG.E.U16 R134, [R44.64+0x5c0] ;  /* 0x0005c0162c868981 */ /* 0x000322000c1e1500 */
[C---:B------:R-:W-:Y:S01]  /*4af0*/  IADD3 R76, R40.reuse, 0x360, RZ ;  /* 0x00000360284c7810 */ /* 0x040fe20007ffe0ff */
[----:B------:R-:W-:Y:S01]  /*4b00*/  FMUL.RZ R107, R77, 0.15915493667125701904 ;  /* 0x3e22f9834d6b7820 */ /* 0x000fe2000040c000 */
[----:B------:R-:W-:Y:S01]  /*4b10*/  IADD3 R77, R40, 0x380, RZ ;  /* 0x00000380284d7810 */ /* 0x000fe20007ffe0ff */
[----:B------:R1:W4:Y:S01]  /*4b20*/  @!P4 LDG.E.U16 R135, [R44.64+0x600] ;  /* 0x000600162c87c981 */ /* 0x000322000c1e1500 */
[----:B------:R-:W-:Y:S02]  /*4b30*/  ISETP.GE.AND P0, PT, R76, UR16, PT ;  /* 0x000000104c007c0c */ /* 0x000fe4000bf06270 */
[----:B------:R-:W-:Y:S01]  /*4b40*/  IADD3 R76, R40, 0x3a0, RZ ;  /* 0x000003a0284c7810 */ /* 0x000fe20007ffe0ff */
[----:B------:R-:W-:Y:S01]  /*4b50*/  MUFU.SIN R87, R79 ;  /* 0x0000004f00577308 */ /* 0x000fe20000000400 */
[----:B------:R-:W-:Y:S01]  /*4b60*/  ISETP.GE.AND P4, PT, R77, UR16, PT ;  /* 0x000000104d007c0c */ /* 0x000fe2000bf86270 */
[----:B------:R1:W4:Y:S01]  /*4b70*/  @!P6 LDG.E.U16 R136, [R44.64+0x640] ;  /* 0x000640162c88e981 */ /* 0x000322000c1e1500 */
[----:B------:R-:W-:-:S02]  /*4b80*/  ISETP.GE.AND P6, PT, R76, UR16, PT ;  /* 0x000000104c007c0c */ /* 0x000fc4000bfc6270 */
[----:B------:R-:W-:Y:S01]  /*4b90*/  IADD3 R76, R40, 0x3c0, RZ ;  /* 0x000003c0284c7810 */ /* 0x000fe20007ffe0ff */
[----:B------:R1:W4:Y:S02]  /*4ba0*/  @!P5 LDG.E.U16 R137, [R44.64+0x680] ;  /* 0x000680162c89d981 */ /* 0x000324000c1e1500 */
[----:B------:R-:W-:Y:S02]  /*4bb0*/  MUFU.COS R88, R79 ;  /* 0x0000004f00587308 */ /* 0x000fe40000000000 */
[----:B------:R1:W4:Y:S06]  /*4bc0*/  @!P0 LDG.E.U16 R138, [R44.64+0x6c0] ;  /* 0x0006c0162c8a8981 */ /* 0x00032c000c1e1500 */
[----:B------:R-:W-:Y:S01]  /*4bd0*/  MUFU.COS R80, R78 ;  /* 0x0000004e00507308 */ /* 0x000fe20000000000 */
[----:B------:R-:W-:Y:S01]  /*4be0*/  ISETP.GE.AND P0, PT, R76, UR16, PT ;  /* 0x000000104c007c0c */ /* 0x000fe2000bf06270 */
[----:B------:R1:W4:Y:S06]  /*4bf0*/  @!P4 LDG.E.U16 R139, [R44.64+0x700] ;  /* 0x000700162c8bc981 */ /* 0x00032c000c1e1500 */
[----:B------:R-:W-:Y:S01]  /*4c00*/  MUFU.SIN R109, R107 ;  /* 0x0000006b006d7308 */ /* 0x000fe20000000400 */
[----:B------:R-:W-:Y:S01]  /*4c10*/  IADD3 R40, R40, 0x3e0, RZ ;  /* 0x000003e028287810 */ /* 0x000fe20007ffe0ff */
[----:B------:R1:W4:Y:S06]  /*4c20*/  @!P6 LDG.E.U16 R142, [R44.64+0x740] ;  /* 0x000740162c8ee981 */ /* 0x00032c000c1e1500 */
[----:B------:R0:W-:Y:S01]  /*4c30*/  MUFU.SIN R79, R78 ;  /* 0x0000004e004f7308 */ /* 0x0001e20000000400 */
[----:B------:R-:W-:Y:S01]  /*4c40*/  IADD3 R77, R102, 0x4, RZ ;  /* 0x00000004664d7810 */ /* 0x000fe20007ffe0ff */
[----:B------:R1:W4:Y:S01]  /*4c50*/  @!P0 LDG.E.U16 R143, [R44.64+0x780] ;  /* 0x000780162c8f8981 */ /* 0x000322000c1e1500 */
[----:B0-----:R-:W-:-:S05]  /*4c60*/  FMUL.FTZ R78, R105, R20 ;  /* 0x00000014694e7220 */ /* 0x001fca0000410000 */
[----:B------:R-:W-:Y:S01]  /*4c70*/  MUFU.COS R111, R107 ;  /* 0x0000006b006f7308 */ /* 0x000fe20000000000 */
[----:B------:R-:W-:-:S07]  /*4c80*/  ISETP.GE.AND P4, PT, R40, UR16, PT ;  /* 0x0000001028007c0c */ /* 0x000fce000bf86270 */
[----:B------:R-:W0:Y:S01]  /*4c90*/  MUFU.EX2 R78, R78 ;  /* 0x0000004e004e7308 */ /* 0x000e220000000800 */
[C---:B------:R-:W-:Y:S02]  /*4ca0*/  IADD3 R76, R102.reuse, 0x5, RZ ;  /* 0x00000005664c7810 */ /* 0x040fe40007ffe0ff */
[----:B------:R-:W-:Y:S02]  /*4cb0*/  IADD3 R40, R102, 0x6, RZ ;  /* 0x0000000666287810 */ /* 0x000fe40007ffe0ff */
[----:B------:R-:W-:Y:S01]  /*4cc0*/  ISETP.GE.U32.AND P5, PT, R77, UR17, PT ;  /* 0x000000114d007c0c */ /* 0x000fe2000bfa6070 */
[----:B------:R-:W-:Y:S01]  /*4cd0*/  FMUL.RZ R77, R106, 0.15915493667125701904 ;  /* 0x3e22f9836a4d7820 */ /* 0x000fe2000040c000 */
[----:B------:R-:W-:Y:S01]  /*4ce0*/  ISETP.GE.U32.AND P6, PT, R76, UR17, PT ;  /* 0x000000114c007c0c */ /* 0x000fe2000bfc6070 */
[----:B------:R-:W-:Y:S01]  /*4cf0*/  FMUL.FTZ R76, R43, R22 ;  /* 0x000000162b4c7220 */ /* 0x000fe20000410000 */
[----:B------:R-:W-:Y:S01]  /*4d00*/  ISETP.GE.U32.AND P0, PT, R40, UR17, PT ;  /* 0x0000001128007c0c */ /* 0x000fe2000bf06070 */
[----:B------:R-:W-:Y:S01]  /*4d10*/  MUFU.SIN R106, R77 ;  /* 0x0000004d006a7308 */ /* 0x000fe20000000400 */
[----:B------:R-:W-:Y:S01]  /*4d20*/  IADD3 R40, R102, 0x8, RZ ;  /* 0x0000000866287810 */ /* 0x000fe20007ffe0ff */
[----:B------:R-:W-:Y:S01]  /*4d30*/  FMUL.RZ R113, R76, 0.15915493667125701904 ;  /* 0x3e22f9834c717820 */ /* 0x000fe2000040c000 */
[----:B------:R1:W4:Y:S01]  /*4d40*/  @!P4 LDG.E.U16 R144, [R44.64+0x7c0] ;  /* 0x0007c0162c90c981 */ /* 0x000322000c1e1500 */
[----:B0-----:R-:W-:-:S04]  /*4d50*/  FMUL.FTZ R76, R78, R109 ;  /* 0x0000006d4e4c7220 */ /* 0x001fc80000410000 */
[----:B------:R0:W-:Y:S01]  /*4d60*/  MUFU.COS R107, R77 ;  /* 0x0000004d006b7308 */ /* 0x0001e20000000000 */
[----:B------:R-:W-:Y:S02]  /*4d70*/  ISETP.GE.U32.AND P4, PT, R40, UR17, PT ;  /* 0x0000001128007c0c */ /* 0x000fe4000bf86070 */
[----:B------:R-:W-:Y:S01]  /*4d80*/  IADD3 R40, R102, 0x7, RZ ;  /* 0x0000000766287810 */ /* 0x000fe20007ffe0ff */
[C---:B------:R-:W-:Y:S02]  /*4d90*/  FMUL.FTZ R80, R81.reuse, R80 ;  /* 0x0000005051507220 */ /* 0x040fe40000410000 */
[----:B0-----:R-:W-:Y:S02]  /*4da0*/  FMUL.FTZ R77, R78, R111 ;  /* 0x0000006f4e4d7220 */ /* 0x001fe40000410000 */
[----:B------:R-:W-:Y:S01]  /*4db0*/  FMUL.FTZ R78, R36, R20 ;  /* 0x00000014244e7220 */ /* 0x000fe20000410000 */
[----:B------:R-:W-:Y:S01]  /*4dc0*/  FSEL R76, R76, RZ, !P4 ;  /* 0x000000ff4c4c7208 */ /* 0x000fe20006000000 */
[----:B------:R-:W-:Y:S01]  /*4dd0*/  FMUL.FTZ R79, R81, R79 ;  /* 0x0000004f514f7220 */ /* 0x000fe20000410000 */
[----:B------:R-:W-:Y:S01]  /*4de0*/  FSEL R77, R77, 1, !P4 ;  /* 0x3f8000004d4d7808 */ /* 0x000fe20006000000 */
[----:B------:R-:W-:Y:S01]  /*4df0*/  FMUL.FTZ R81, R35, R19 ;  /* 0x0000001323517220 */ /* 0x000fe20000410000 */
[----:B------:R-:W-:-:S02]  /*4e00*/  FSEL R78, R78, RZ, !P4 ;  /* 0x000000ff4e4e7208 */ /* 0x000fc40006000000 */
[----:B------:R-:W-:Y:S02]  /*4e10*/  ISETP.GE.U32.AND P4, PT, R40, UR17, PT ;  /* 0x0000001128007c0c */ /* 0x000fe4000bf86070 */
[----:B------:R-:W-:Y:S01]  /*4e20*/  IADD3 R40, R102, 0x9, RZ ;  /* 0x0000000966287810 */ /* 0x000fe20007ffe0ff */
[----:B-1----:R-:W-:Y:S01]  /*4e30*/  FMUL.FTZ R45, R43, R23 ;  /* 0x000000172b2d7220 */ /* 0x002fe20000410000 */
[----:B------:R-:W-:Y:S02]  /*4e40*/  FSEL R79, R79, RZ, !P4 ;  /* 0x000000ff4f4f7208 */ /* 0x000fe40006000000 */
[----:B------:R-:W-:Y:S02]  /*4e50*/  FSEL R80, R80, 1, !P4 ;  /* 0x3f80000050507808 */ /* 0x000fe40006000000 */
[----:B------:R-:W-:Y:S01]  /*4e60*/  FSEL R81, R81, RZ, !P4 ;  /* 0x000000ff51517208 */ /* 0x000fe20006000000 */
[----:B------:R-:W-:Y:S01]  /*4e70*/  FMUL.FTZ R44, R86, R82 ;  /* 0x00000052562c7220 */ /* 0x000fe20000410000 */
[----:B------:R-:W-:Y:S01]  /*4e80*/  ISETP.GE.U32.AND P4, PT, R40, UR17, PT ;  /* 0x0000001128007c0c */ /* 0x000fe2000bf86070 */
[----:B------:R-:W-:-:S02]  /*4e90*/  FMUL.FTZ R40, R86, R83 ;  /* 0x0000005356287220 */ /* 0x000fc40000410000 */
[C---:B------:R-:W-:Y:S02]  /*4ea0*/  FMUL.FTZ R83, R89.reuse, R88 ;  /* 0x0000005859537220 */ /* 0x040fe40000410000 */
[----:B------:R-:W-:Y:S02]  /*4eb0*/  FMUL.FTZ R82, R89, R87 ;  /* 0x0000005759527220 */ /* 0x000fe40000410000 */
[----:B------:R-:W-:Y:S02]  /*4ec0*/  FMUL.FTZ R86, R33, R18 ;  /* 0x0000001221567220 */ /* 0x000fe40000410000 */
[----:B------:R-:W-:Y:S01]  /*4ed0*/  FMUL.RZ R109, R45, 0.15915493667125701904 ;  /* 0x3e22f9832d6d7820 */ /* 0x000fe2000040c000 */
[----:B------:R-:W-:Y:S01]  /*4ee0*/  IADD3 R45, R102, 0xa, RZ ;  /* 0x0000000a662d7810 */ /* 0x000fe20007ffe0ff */
[----:B------:R-:W-:Y:S01]  /*4ef0*/  FMUL.FTZ R89, R32, R17 ;  /* 0x0000001120597220 */ /* 0x000fe20000410000 */
[----:B------:R-:W-:Y:S02]  /*4f00*/  FSEL R82, R82, RZ, !P0 ;  /* 0x000000ff52527208 */ /* 0x000fe40004000000 */
[----:B------:R-:W-:-:S02]  /*4f10*/  FSEL R83, R83, 1, !P0 ;  /* 0x3f80000053537808 */ /* 0x000fc40004000000 */
[----:B------:R-:W-:Y:S02]  /*4f20*/  FSEL R86, R86, RZ, !P0 ;  /* 0x000000ff56567208 */ /* 0x000fe40004000000 */
[----:B------:R-:W-:Y:S02]  /*4f30*/  ISETP.GE.U32.AND P0, PT, R45, UR17, PT ;  /* 0x000000112d007c0c */ /* 0x000fe4000bf06070 */
[----:B------:R-:W-:Y:S02]  /*4f40*/  IADD3 R45, R102, 0xb, RZ ;  /* 0x0000000b662d7810 */ /* 0x000fe40007ffe0ff */
[----:B------:R-:W-:Y:S01]  /*4f50*/  FSEL R88, R40, 1, !P6 ;  /* 0x3f80000028587808 */ /* 0x000fe20007000000 */
[----:B------:R-:W-:Y:S01]  /*4f60*/  FMUL.FTZ R40, R43, R24 ;  /* 0x000000182b287220 */ /* 0x000fe20000410000 */
[----:B------:R-:W-:Y:S01]  /*4f70*/  FSEL R87, R44, RZ, !P6 ;  /* 0x000000ff2c577208 */ /* 0x000fe20007000000 */
[C---:B------:R-:W-:Y:S01]  /*4f80*/  FMUL.FTZ R91, R92.reuse, R91 ;  /* 0x0000005b5c5b7220 */ /* 0x040fe20000410000 */
[----:B------:R-:W-:Y:S01]  /*4f90*/  FSEL R89, R89, RZ, !P6 ;  /* 0x000000ff59597208 */ /* 0x000fe20007000000 */
[----:B------:R-:W-:Y:S01]  /*4fa0*/  FMUL.FTZ R90, R92, R90 ;  /* 0x0000005a5c5a7220 */ /* 0x000fe20000410000 */
[----:B------:R-:W-:Y:S01]  /*4fb0*/  ISETP.GE.U32.AND P6, PT, R45, UR17, PT ;  /* 0x000000112d007c0c */ /* 0x000fe2000bfc6070 */
[----:B------:R-:W-:Y:S01]  /*4fc0*/  FMUL.FTZ R92, R31, R16 ;  /* 0x000000101f5c7220 */ /* 0x000fe20000410000 */
[----:B------:R-:W-:Y:S01]  /*4fd0*/  IADD3 R44, R102, 0xc, RZ ;  /* 0x0000000c662c7810 */ /* 0x000fe20007ffe0ff */
[----:B------:R-:W-:-:S02]  /*4fe0*/  FMUL.RZ R45, R40, 0.15915493667125701904 ;  /* 0x3e22f983282d7820 */ /* 0x000fc4000040c000 */
[C---:B------:R-:W-:Y:S01]  /*4ff0*/  FMUL.FTZ R40, R95.reuse, R94 ;  /* 0x0000005e5f287220 */ /* 0x040fe20000410000 */
[----:B------:R-:W-:Y:S01]  /*5000*/  FSEL R90, R90, RZ, !P5 ;  /* 0x000000ff5a5a7208 */ /* 0x000fe20006800000 */
[----:B------:R-:W-:Y:S01]  /*5010*/  FMUL.FTZ R94, R95, R93 ;  /* 0x0000005d5f5e7220 */ /* 0x000fe20000410000 */
[----:B------:R-:W-:Y:S01]  /*5020*/  FSEL R91, R91, 1, !P5 ;  /* 0x3f8000005b5b7808 */ /* 0x000fe20006800000 */
[----:B------:R-:W-:Y:S01]  /*5030*/  FMUL.FTZ R95, R30, R15 ;  /* 0x0000000f1e5f7220 */ /* 0x000fe20000410000 */
[----:B------:R-:W-:Y:S02]  /*5040*/  FSEL R92, R92, RZ, !P5 ;  /* 0x000000ff5c5c7208 */ /* 0x000fe40006800000 */
[----:B------:R-:W-:Y:S02]  /*5050*/  ISETP.GE.U32.AND P5, PT, R44, UR17, PT ;  /* 0x000000112c007c0c */ /* 0x000fe4000bfa6070 */
[----:B------:R-:W-:Y:S01]  /*5060*/  IADD3 R44, R102, 0xd, RZ ;  /* 0x0000000d662c7810 */ /* 0x000fe20007ffe0ff */
[----:B------:R-:W-:Y:S01]  /*5070*/  MUFU.SIN R110, R113 ;  /* 0x00000071006e7308 */ /* 0x000fe20000000400 */
[----:B------:R-:W-:Y:S01]  /*5080*/  FSEL R93, R40, RZ, !P3 ;  /* 0x000000ff285d7208 */ /* 0x000fe20005800000 */
[----:B------:R-:W-:Y:S01]  /*5090*/  FMUL.FTZ R98, R97, R98 ;  /* 0x0000006261627220 */ /* 0x000fe20000410000 */
[----:B------:R-:W-:-:S02]  /*50a0*/  FSEL R94, R94, 1, !P3 ;  /* 0x3f8000005e5e7808 */ /* 0x000fc40005800000 */
[----:B------:R-:W-:Y:S01]  /*50b0*/  FSEL R95, R95, RZ, !P3 ;  /* 0x000000ff5f5f7208 */ /* 0x000fe20005800000 */
[----:B------:R-:W-:Y:S01]  /*50c0*/  FMUL.FTZ R96, R97, R96 ;  /* 0x0000006061607220 */ /* 0x000fe20000410000 */
[----:B------:R-:W-:Y:S01]  /*50d0*/  ISETP.GE.U32.AND P3, PT, R44, UR17, PT ;  /* 0x000000112c007c0c */ /* 0x000fe2000bf66070 */
[----:B------:R-:W-:Y:S01]  /*50e0*/  MUFU.COS R111, R113 ;  /* 0x00000071006f7308 */ /* 0x000fe20000000000 */
[----:B------:R-:W-:Y:S01]  /*50f0*/  FMUL.FTZ R44, R29, R14 ;  /* 0x0000000e1d2c7220 */ /* 0x000fe20000410000 */
[----:B------:R-:W-:-:S06]  /*5100*/  IADD3 R40, R102, 0xe, RZ ;  /* 0x0000000e66287810 */ /* 0x000fcc0007ffe0ff */
[----:B------:R-:W-:Y:S01]  /*5110*/  MUFU.SIN R113, R109 ;  /* 0x0000006d00717308 */ /* 0x000fe20000000400 */
[----:B------:R-:W-:-:S07]  /*5120*/  FSEL R97, R98, 1, !P2 ;  /* 0x3f80000062617808 */ /* 0x000fce0005000000 */
[----:B------:R-:W-:Y:S01]  /*5130*/  MUFU.COS R114, R109 ;  /* 0x0000006d00727308 */ /* 0x000fe20000000000 */
[----:B------:R-:W-:Y:S01]  /*5140*/  FSEL R96, R96, RZ, !P2 ;  /* 0x000000ff60607208 */ /* 0x000fe20005000000 */
[----:B------:R-:W-:Y:S01]  /*5150*/  ULDC UR14, c[0x0][0x198] ;  /* 0x00006600000e7ab9 */ /* 0x000fe20000000800 */
[----:B------:R-:W-:-:S05]  /*5160*/  FSEL R98, R44, RZ, !P2 ;  /* 0x000000ff2c627208 */ /* 0x000fca0005000000 */
[----:B------:R-:W-:Y:S01]  /*5170*/  MUFU.SIN R109, R45 ;  /* 0x0000002d006d7308 */ /* 0x000fe20000000400 */
[----:B------:R-:W-:-:S07]  /*5180*/  ISETP.GE.U32.AND P2, PT, R40, UR17, PT ;  /* 0x0000001128007c0c */ /* 0x000fce000bf46070 */
[----:B------:R0:W-:Y:S01]  /*5190*/  MUFU.COS R117, R45 ;  /* 0x0000002d00757308 */ /* 0x0001e20000000000 */
[----:B------:R-:W-:Y:S01]  /*51a0*/  FMUL.FTZ R108, R105, R21 ;  /* 0x00000015696c7220 */ /* 0x000fe20000410000 */
[----:B------:R-:W-:Y:S01]  /*51b0*/  UIMAD UR14, UR21, UR14, URZ ;  /* 0x0000000e150e72a4 */ /* 0x000fe2000f8e023f */
[----:B------:R-:W-:Y:S01]  /*51c0*/  FMUL.FTZ R40, R43, R25 ;  /* 0x000000192b287220 */ /* 0x000fe20000410000 */
[----:B0-----:R-:W-:Y:S01]  /*51d0*/  SHF.L.U32 R45, R3, 0x5, RZ ;  /* 0x00000005032d7819 */ /* 0x001fe200000006ff */
[----:B------:R-:W-:-:S03]  /*51e0*/  FMUL.FTZ R103, R104, R103 ;  /* 0x0000006768677220 */ /* 0x000fc60000410000 */
[----:B------:R-:W-:Y:S01]  /*51f0*/  LOP3.LUT R45, R45, 0xfffffc00, RZ, 0xc0, !PT ;  /* 0xfffffc002d2d7812 */ /* 0x000fe200078ec0ff */
[----:B------:R-:W-:Y:S02]  /*5200*/  FMUL.FTZ R104, R104, R99 ;  /* 0x0000006368687220 */ /* 0x000fe40000410000 */
[----:B------:R-:W-:Y:S01]  /*5210*/  FMUL.FTZ R100, R101, R100 ;  /* 0x0000006465647220 */ /* 0x000fe20000410000 */
[----:B------:R-:W-:Y:S01]  /*5220*/  IADD3 R44, R45, R4, RZ ;  /* 0x000000042d2c7210 */ /* 0x000fe20007ffe0ff */
[----:B------:R-:W-:Y:S02]  /*5230*/  FMUL.FTZ R99, R101, R41 ;  /* 0x0000002965637220 */ /* 0x000fe40000410000 */
[----:B------:R-:W-:Y:S02]  /*5240*/  FMUL.FTZ R101, R27, R13 ;  /* 0x0000000d1b657220 */ /* 0x000fe40000410000 */
[----:B------:R-:W-:Y:S01]  /*5250*/  FMUL.RZ R125, R40, 0.15915493667125701904 ;  /* 0x3e22f983287d7820 */ /* 0x000fe2000040c000 */
[----:B------:R-:W0:Y:S01]  /*5260*/  MUFU.EX2 R108, R108 ;  /* 0x0000006c006c7308 */ /* 0x000e220000000800 */
[----:B------:R-:W-:Y:S01]  /*5270*/  LEA.HI.SX32 R120, R44, R44, 0x1b ;  /* 0x0000002c2c787211 */ /* 0x000fe200078fdaff */
[C---:B------:R-:W-:Y:S01]  /*5280*/  FMUL.FTZ R112, R105.reuse, R22 ;  /* 0x0000001669707220 */ /* 0x040fe20000410000 */
[----:B------:R-:W-:Y:S01]  /*5290*/  MOV R145, UR14 ;  /* 0x0000000e00917c02 */ /* 0x000fe20008000f00 */
[----:B------:R-:W-:Y:S01]  /*52a0*/  FMUL.FTZ R124, R105, R25 ;  /* 0x00000019697c7220 */ /* 0x000fe20000410000 */
[----:B------:R-:W-:-:S02]  /*52b0*/  FSEL R99, R99, RZ, !P1 ;  /* 0x000000ff63637208 */ /* 0x000fc40004800000 */
[----:B------:R-:W-:Y:S01]  /*52c0*/  FSEL R100, R100, 1, !P1 ;  /* 0x3f80000064647808 */ /* 0x000fe20004800000 */
[----:B------:R-:W-:Y:S01]  /*52d0*/  MUFU.SIN R118, R125 ;  /* 0x0000007d00767308 */ /* 0x000fe20000000400 */
[----:B------:R-:W-:Y:S02]  /*52e0*/  FSEL R101, R101, RZ, !P1 ;  /* 0x000000ff65657208 */ /* 0x000fe40004800000 */
[----:B------:R-:W-:Y:S01]  /*52f0*/  ISETP.GE.U32.AND P1, PT, R102, UR17, PT ;  /* 0x0000001166007c0c */ /* 0x000fe2000bf26070 */
[----:B------:R-:W-:Y:S01]  /*5300*/  IMAD.WIDE.U32 R40, R0, c[0x0][0x198], RZ ;  /* 0x0000660000287a25 */ /* 0x000fe200078e00ff */
[----:B------:R-:W-:-:S03]  /*5310*/  IADD3 R123, R102, 0xf, RZ ;  /* 0x0000000f667b7810 */ /* 0x000fc60007ffe0ff */
[----:B------:R1:W-:Y:S01]  /*5320*/  MUFU.COS R119, R125 ;  /* 0x0000007d00777308 */ /* 0x0003e20000000000 */
[----:B------:R-:W-:Y:S01]  /*5330*/  SHF.L.U32 R122, R120, 0x1, RZ ;  /* 0x00000001787a7819 */ /* 0x000fe200000006ff */
[----:B------:R-:W-:Y:S01]  /*5340*/  IMAD R145, R0, c[0x0][0x19c], R145 ;  /* 0x0000670000917a24 */ /* 0x000fe200078e0291 */
[----:B------:R-:W-:Y:S01]  /*5350*/  FSEL R102, R104, RZ, !P1 ;  /* 0x000000ff68667208 */ /* 0x000fe20004800000 */
[----:B------:R-:W-:Y:S01]  /*5360*/  FMUL.FTZ R146, R105, R28 ;  /* 0x0000001c69927220 */ /* 0x000fe20000410000 */
[----:B-1----:R-:W-:-:S03]  /*5370*/  IADD3 R125, R44, 0x40, RZ ;  /* 0x000000402c7d7810 */ /* 0x002fc60007ffe0ff */
[----:B------:R1:W-:Y:S01]  /*5380*/  MUFU.EX2 R120, R124 ;  /* 0x0000007c00787308 */ /* 0x0003e20000000800 */
[----:B------:R-:W-:Y:S02]  /*5390*/  FSEL R103, R103, 1, !P1 ;  /* 0x3f80000067677808 */ /* 0x000fe40004800000 */
[----:B------:R-:W-:Y:S02]  /*53a0*/  LEA.HI.SX32 R125, R125, R44, 0x1b ;  /* 0x0000002c7d7d7211 */ /* 0x000fe400078fdaff */
[----:B------:R-:W-:Y:S02]  /*53b0*/  FSEL R104, R121, RZ, !P1 ;  /* 0x000000ff79687208 */ /* 0x000fe40004800000 */
[----:B------:R-:W-:Y:S01]  /*53c0*/  ISETP.GE.U32.AND P1, PT, R123, UR17, PT ;  /* 0x000000117b007c0c */ /* 0x000fe2000bf26070 */
[----:B------:R-:W3:Y:S01]  /*53d0*/  MUFU.EX2 R112, R112 ;  /* 0x0000007000707308 */ /* 0x000ee20000000800 */
[C---:B-1----:R-:W-:Y:S02]  /*53e0*/  FMUL.FTZ R124, R43.reuse, R28 ;  /* 0x0000001c2b7c7220 */ /* 0x042fe40000410000 */
[----:B------:R-:W-:Y:S01]  /*53f0*/  FMUL.FTZ R43, R43, R34 ;  /* 0x000000222b2b7220 */ /* 0x000fe20000410000 */
[----:B------:R-:W-:-:S02]  /*5400*/  IADD3 R123, R44, 0x20, RZ ;  /* 0x000000202c7b7810 */ /* 0x000fc40007ffe0ff */
[----:B------:R-:W-:Y:S02]  /*5410*/  IADD3 R41, R41, R145, RZ ;  /* 0x0000009129297210 */ /* 0x000fe40007ffe0ff */
[----:B------:R1:W-:Y:S01]  /*5420*/  MUFU.EX2 R121, R146 ;  /* 0x0000009200797308 */ /* 0x0003e20000000800 */
[----:B------:R-:W-:Y:S01]  /*5430*/  IADD3 R145, R44, 0x60, RZ ;  /* 0x000000602c917810 */ /* 0x000fe20007ffe0ff */
[----:B--2---:R2:W-:Y:S01]  /*5440*/  STS.U16 [R122], R85 ;  /* 0x000000557a007388 */ /* 0x0045e20000000400 */
[----:B------:R-:W-:Y:S01]  /*5450*/  LEA.HI.SX32 R123, R123, R44, 0x1b ;  /* 0x0000002c7b7b7211 */ /* 0x000fe200078fdaff */
[----:B0-----:R-:W-:Y:S01]  /*5460*/  FMUL.FTZ R107, R108, R107 ;  /* 0x0000006b6c6b7220 */ /* 0x001fe20000410000 */
[----:B-1----:R-:W-:Y:S01]  /*5470*/  SHF.L.U32 R146, R125, 0x1, RZ ;  /* 0x000000017d927819 */ /* 0x002fe200000006ff */
[----:B------:R-:W-:Y:S02]  /*5480*/  FMUL.RZ R125, R43, 0.15915493667125701904 ;  /* 0x3e22f9832b7d7820 */ /* 0x000fe4000040c000 */
[----:B------:R-:W-:-:S02]  /*5490*/  FMUL.FTZ R43, RZ, R99 ;  /* 0x00000063ff2b7220 */ /* 0x000fc40000410000 */
[----:B--2---:R-:W-:Y:S01]  /*54a0*/  FMUL.FTZ R85, R99, R104 ;  /* 0x0000006863557220 */ /* 0x004fe20000410000 */
[----:B------:R-:W-:Y:S01]  /*54b0*/  LEA.HI.SX32 R145, R145, R44, 0x1b ;  /* 0x0000002c91917211 */ /* 0x000fe200078fdaff */
[----:B------:R-:W-:Y:S01]  /*54c0*/  FMUL.FTZ R106, R108, R106 ;  /* 0x0000006a6c6a7220 */ /* 0x000fe20000410000 */
[----:B------:R-:W-:Y:S01]  /*54d0*/  SHF.L.U32 R123, R123, 0x1, RZ ;  /* 0x000000017b7b7819 */ /* 0x000fe200000006ff */
[----:B------:R-:W-:Y:S02]  /*54e0*/  FFMA.FTZ R108, R100, R104, -R43 ;  /* 0x00000068646c7223 */ /* 0x000fe4000001082b */
[----:B------:R-:W-:Y:S01]  /*54f0*/  FFMA.FTZ R85, RZ, R100, R85 ;  /* 0x00000064ff557223 */ /* 0x000fe20000010055 */
[----:B------:R-:W-:Y:S01]  /*5500*/  SHF.L.U32 R145, R145, 0x1, RZ ;  /* 0x0000000191917819 */ /* 0x000fe200000006ff */
[----:B------:R-:W-:Y:S01]  /*5510*/  FADD.FTZ R43, R108, R101 ;  /* 0x000000656c2b7221 */ /* 0x000fe20000010000 */
[----:B------:R-:W-:Y:S01]  /*5520*/  IADD3 R147, R44, 0x80, RZ ;  /* 0x000000802c937810 */ /* 0x000fe20007ffe0ff */
[----:B------:R-:W-:Y:S01]  /*5530*/  FADD.FTZ R85, RZ, R85 ;  /* 0x00000055ff557221 */ /* 0x000fe20000010000 */
[----:B---3--:R-:W-:Y:S01]  /*5540*/  STS.U16 [R123+0x40], R84 ;  /* 0x000040547b007388 */ /* 0x008fe20000000400 */
[----:B------:R-:W-:Y:S01]  /*5550*/  FMUL.FTZ R108, R112, R110 ;  /* 0x0000006e706c7220 */ /* 0x000fe20000410000 */
[----:B------:R-:W-:Y:S01]  /*5560*/  LEA.HI.SX32 R147, R147, R44, 0x1b ;  /* 0x0000002c93937211 */ /* 0x000fe200078fdaff */
[----:B------:R-:W-:Y:S01]  /*5570*/  FMUL.FTZ R110, R96, R43 ;  /* 0x0000002b606e7220 */ /* 0x000fe20000410000 */
[----:B----4-:R-:W-:Y:S01]  /*5580*/  STS.U16 [R146+0x80], R51 ;  /* 0x0000803392007388 */ /* 0x010fe20000000400 */
[----:B------:R-:W-:-:S02]  /*5590*/  FMUL.FTZ R115, R105, R23 ;  /* 0x0000001769737220 */ /* 0x000fc40000410000 */
[C---:B------:R-:W-:Y:S01]  /*55a0*/  FMUL.FTZ R116, R105.reuse, R24 ;  /* 0x0000001869747220 */ /* 0x040fe20000410000 */
[----:B------:R0:W-:Y:S01]  /*55b0*/  STS.U16 [R145+0xc0], R50 ;  /* 0x0000c03291007388 */ /* 0x0001e20000000400 */
[----:B------:R-:W-:Y:S01]  /*55c0*/  FMUL.FTZ R105, R105, R34 ;  /* 0x0000002269697220 */ /* 0x000fe20000410000 */
[----:B------:R-:W-:Y:S01]  /*55d0*/  SHF.L.U32 R147, R147, 0x1, RZ ;  /* 0x0000000193937819 */ /* 0x000fe200000006ff */
[----:B------:R-:W-:Y:S02]  /*55e0*/  FMUL.RZ R148, R124, 0.15915493667125701904 ;  /* 0x3e22f9837c947820 */ /* 0x000fe4000040c000 */
[CC--:B------:R-:W-:Y:S02]  /*55f0*/  FFMA.FTZ R110, R97.reuse, R85.reuse, R110 ;  /* 0x00000055616e7223 */ /* 0x0c0fe4000001006e */
[----:B0-----:R-:W-:Y:S01]  /*5600*/  FMUL.FTZ R50, R96, R85 ;  /* 0x0000005560327220 */ /* 0x001fe20000410000 */
[----:B------:R-:W0:Y:S03]  /*5610*/  MUFU.COS R124, R148 ;  /* 0x00000094007c7308 */ /* 0x000e260000000000 */
[----:B------:R-:W-:Y:S01]  /*5620*/  FFMA.FTZ R43, R97, R43, -R50 ;  /* 0x0000002b612b7223 */ /* 0x000fe20000010832 */
[----:B------:R1:W-:Y:S01]  /*5630*/  STS.U16 [R147+0x100], R48 ;  /* 0x0001003093007388 */ /* 0x0003e20000000400 */
[----:B------:R-:W-:-:S02]  /*5640*/  FADD.FTZ R110, RZ, R110 ;  /* 0x0000006eff6e7221 */ /* 0x000fc40000010000 */
[----:B------:R-:W-:Y:S01]  /*5650*/  FADD.FTZ R50, R43, R98 ;  /* 0x000000622b327221 */ /* 0x000fe20000010000 */
[----:B------:R-:W-:Y:S01]  /*5660*/  MUFU.EX2 R105, R105 ;  /* 0x0000006900697308 */ /* 0x000fe20000000800 */
[C---:B------:R-:W-:Y:S02]  /*5670*/  FMUL.FTZ R51, R93.reuse, R110 ;  /* 0x0000006e5d337220 */ /* 0x040fe40000410000 */
[----:B------:R-:W-:-:S05]  /*5680*/  FMUL.FTZ R85, R93, R50 ;  /* 0x000000325d557220 */ /* 0x000fca0000410000 */
[----:B------:R-:W2:Y:S01]  /*5690*/  MUFU.COS R84, R125 ;  /* 0x0000007d00547308 */ /* 0x000ea20000000000 */
[----:B------:R-:W-:-:S07]  /*56a0*/  FFMA.FTZ R50, R94, R50, -R51 ;  /* 0x000000325e327223 */ /* 0x000fce0000010833 */
[----:B-1----:R-:W1:Y:S01]  /*56b0*/  MUFU.SIN R48, R125 ;  /* 0x0000007d00307308 */ /* 0x002e620000000400 */
[----:B------:R-:W-:Y:S02]  /*56c0*/  FFMA.FTZ R85, R94, R110, R85 ;  /* 0x0000006e5e557223 */ /* 0x000fe40000010055 */
[----:B------:R-:W-:Y:S02]  /*56d0*/  FADD.FTZ R50, R50, R95 ;  /* 0x0000005f32327221 */ /* 0x000fe40000010000 */
[----:B------:R-:W-:-:S03]  /*56e0*/  FADD.FTZ R85, RZ, R85 ;  /* 0x00000055ff557221 */ /* 0x000fc60000010000 */
[----:B------:R-:W3:Y:S01]  /*56f0*/  MUFU.EX2 R115, R115 ;  /* 0x0000007300737308 */ /* 0x000ee20000000800 */
[----:B0-----:R-:W-:Y:S02]  /*5700*/  FMUL.FTZ R43, R121, R124 ;  /* 0x0000007c792b7220 */ /* 0x001fe40000410000 */
[----:B------:R-:W-:-:S05]  /*5710*/  FMUL.FTZ R51, R103, R99 ;  /* 0x0000006367337220 */ /* 0x000fca0000410000 */
[----:B------:R-:W0:Y:S01]  /*5720*/  MUFU.EX2 R116, R116 ;  /* 0x0000007400747308 */ /* 0x000e220000000800 */
[C---:B--2---:R-:W-:Y:S02]  /*5730*/  FMUL.FTZ R124, R105.reuse, R84 ;  /* 0x00000054697c7220 */ /* 0x044fe40000410000 */
[C---:B------:R-:W-:Y:S02]  /*5740*/  FMUL.FTZ R110, R90.reuse, R50 ;  /* 0x000000325a6e7220 */ /* 0x040fe40000410000 */
[----:B------:R-:W-:Y:S02]  /*5750*/  FMUL.FTZ R84, R90, R85 ;  /* 0x000000555a547220 */ /* 0x000fe40000410000 */
[----:B-1----:R-:W-:Y:S02]  /*5760*/  FMUL.FTZ R123, R105, R48 ;  /* 0x00000030697b7220 */ /* 0x002fe40000410000 */
[C---:B------:R-:W-:Y:S02]  /*5770*/  FMUL.FTZ R48, R102.reuse, R99 ;  /* 0x0000006366307220 */ /* 0x040fe40000410000 */
[----:B------:R-:W-:-:S02]  /*5780*/  FFMA.FTZ R51, R102, R100, R51 ;  /* 0x0000006466337223 */ /* 0x000fc40000010033 */
[C---:B------:R-:W-:Y:S02]  /*5790*/  FFMA.FTZ R110, R91.reuse, R85, R110 ;  /* 0x000000555b6e7223 */ /* 0x040fe4000001006e */
[----:B------:R-:W-:Y:S02]  /*57a0*/  FFMA.FTZ R105, R91, R50, -R84 ;  /* 0x000000325b697223 */ /* 0x000fe40000010854 */
[----:B------:R-:W-:Y:S02]  /*57b0*/  FFMA.FTZ R48, R103, R100, -R48 ;  /* 0x0000006467307223 */ /* 0x000fe40000010830 */
[----:B------:R-:W-:Y:S02]  /*57c0*/  FMUL.FTZ R50, R96, R51 ;  /* 0x0000003360327220 */ /* 0x000fe40000410000 */
[----:B------:R-:W-:Y:S02]  /*57d0*/  FADD.FTZ R110, RZ, R110 ;  /* 0x0000006eff6e7221 */ /* 0x000fe40000010000 */
[----:B------:R-:W-:-:S02]  /*57e0*/  FADD.FTZ R105, R105, R92 ;  /* 0x0000005c69697221 */ /* 0x000fc40000010000 */
[----:B------:R-:W-:Y:S02]  /*57f0*/  FMUL.FTZ R111, R112, R111 ;  /* 0x0000006f706f7220 */ /* 0x000fe40000410000 */
[----:B---3--:R-:W-:Y:S02]  /*5800*/  FMUL.FTZ R112, R115, R114 ;  /* 0x0000007273707220 */ /* 0x008fe40000410000 */
[-C--:B------:R-:W-:Y:S02]  /*5810*/  FMUL.FTZ R84, R96, R48.reuse ;  /* 0x0000003060547220 */ /* 0x080fe40000410000 */
[----:B------:R-:W-:Y:S02]  /*5820*/  FFMA.FTZ R50, R97, R48, -R50 ;  /* 0x0000003061327223 */ /* 0x000fe40000010832 */
[----:B0-----:R-:W-:Y:S02]  /*5830*/  FMUL.FTZ R114, R116, R109 ;  /* 0x0000006d74727220 */ /* 0x001fe40000410000 */
[----:B------:R-:W-:-:S02]  /*5840*/  FMUL.FTZ R48, R87, R110 ;  /* 0x0000006e57307220 */ /* 0x000fc40000410000 */
[----:B------:R-:W-:Y:S02]  /*5850*/  FMUL.FTZ R109, R87, R105 ;  /* 0x00000069576d7220 */ /* 0x000fe40000410000 */
[----:B------:R-:W-:Y:S02]  /*5860*/  FFMA.FTZ R84, R97, R51, R84 ;  /* 0x0000003361547223 */ /* 0x000fe40000010054 */
[C---:B------:R-:W-:Y:S02]  /*5870*/  FMUL.FTZ R85, R93.reuse, R50 ;  /* 0x000000325d557220 */ /* 0x040fe40000410000 */
[C---:B------:R-:W-:Y:S02]  /*5880*/  FFMA.FTZ R48, R88.reuse, R105, -R48 ;  /* 0x0000006958307223 */ /* 0x040fe40000010830 */
[----:B------:R-:W-:Y:S02]  /*5890*/  FFMA.FTZ R109, R88, R110, R109 ;  /* 0x0000006e586d7223 */ /* 0x000fe4000001006d */
[----:B------:R-:W-:-:S02]  /*58a0*/  FMUL.FTZ R51, R93, R84 ;  /* 0x000000545d337220 */ /* 0x000fc40000410000 */
[----:B------:R-:W-:Y:S02]  /*58b0*/  FFMA.FTZ R85, R94, R84, R85 ;  /* 0x000000545e557223 */ /* 0x000fe40000010055 */
[----:B------:R-:W-:Y:S02]  /*58c0*/  FADD.FTZ R84, R48, R89 ;  /* 0x0000005930547221 */ /* 0x000fe40000010000 */
[----:B------:R-:W-:Y:S02]  /*58d0*/  FADD.FTZ R109, RZ, R109 ;  /* 0x0000006dff6d7221 */ /* 0x000fe40000010000 */
[C---:B------:R-:W-:Y:S02]  /*58e0*/  FMUL.FTZ R110, R82.reuse, R84 ;  /* 0x00000054526e7220 */ /* 0x040fe40000410000 */
[----:B------:R-:W-:Y:S02]  /*58f0*/  FMUL.FTZ R105, R82, R109 ;  /* 0x0000006d52697220 */ /* 0x000fe40000410000 */
[----:B------:R-:W-:-:S02]  /*5900*/  FFMA.FTZ R51, R94, R50, -R51 ;  /* 0x000000325e337223 */ /* 0x000fc40000010833 */
[C---:B------:R-:W-:Y:S02]  /*5910*/  FMUL.FTZ R48, R90.reuse, R85 ;  /* 0x000000555a307220 */ /* 0x040fe40000410000 */
[C---:B------:R-:W-:Y:S02]  /*5920*/  FFMA.FTZ R110, R83.reuse, R109, R110 ;  /* 0x0000006d536e7223 */ /* 0x040fe4000001006e */
[----:B------:R-:W-:Y:S02]  /*5930*/  FFMA.FTZ R105, R83, R84, -R105 ;  /* 0x0000005453697223 */ /* 0x000fe40000010869 */
[-C--:B------:R-:W-:Y:S02]  /*5940*/  FMUL.FTZ R50, R90, R51.reuse ;  /* 0x000000335a327220 */ /* 0x080fe40000410000 */
[----:B------:R-:W-:Y:S02]  /*5950*/  FFMA.FTZ R48, R91, R51, -R48 ;  /* 0x000000335b307223 */ /* 0x000fe40000010830 */
[----:B------:R-:W-:-:S02]  /*5960*/  FADD.FTZ R110, RZ, R110 ;  /* 0x0000006eff6e7221 */ /* 0x000fc40000010000 */
[----:B------:R-:W-:Y:S02]  /*5970*/  FADD.FTZ R105, R105, R86 ;  /* 0x0000005669697221 */ /* 0x000fe40000010000 */
[----:B------:R-:W-:Y:S01]  /*5980*/  FFMA.FTZ R50, R91, R85, R50 ;  /* 0x000000555b327223 */ /* 0x000fe20000010032 */
[----:B------:R-:W0:Y:S01]  /*5990*/  MUFU.SIN R122, R148 ;  /* 0x00000094007a7308 */ /* 0x000e220000000400 */
[----:B------:R-:W-:Y:S02]  /*59a0*/  FMUL.FTZ R85, R87, R48 ;  /* 0x0000003057557220 */ /* 0x000fe40000410000 */
[C---:B------:R-:W-:Y:S02]  /*59b0*/  FMUL.FTZ R84, R79.reuse, R110 ;  /* 0x0000006e4f547220 */ /* 0x040fe40000410000 */
[----:B------:R-:W-:Y:S02]  /*59c0*/  FMUL.FTZ R109, R79, R105 ;  /* 0x000000694f6d7220 */ /* 0x000fe40000410000 */
[----:B------:R-:W-:-:S02]  /*59d0*/  FMUL.FTZ R51, R87, R50 ;  /* 0x0000003257337220 */ /* 0x000fc40000410000 */
[----:B------:R-:W-:Y:S02]  /*59e0*/  FFMA.FTZ R85, R88, R50, R85 ;  /* 0x0000003258557223 */ /* 0x000fe40000010055 */
[C---:B------:R-:W-:Y:S02]  /*59f0*/  FFMA.FTZ R84, R80.reuse, R105, -R84 ;  /* 0x0000006950547223 */ /* 0x040fe40000010854 */
[----:B------:R-:W-:Y:S02]  /*5a00*/  FFMA.FTZ R109, R80, R110, R109 ;  /* 0x0000006e506d7223 */ /* 0x000fe4000001006d */
[----:B------:R-:W-:Y:S02]  /*5a10*/  FFMA.FTZ R51, R88, R48, -R51 ;  /* 0x0000003058337223 */ /* 0x000fe40000010833 */
[----:B------:R-:W-:Y:S02]  /*5a20*/  FMUL.FTZ R48, R82, R85 ;  /* 0x0000005552307220 */ /* 0x000fe40000410000 */
[----:B------:R-:W-:-:S02]  /*5a30*/  FADD.FTZ R84, R84, R81 ;  /* 0x0000005154547221 */ /* 0x000fc40000010000 */
[----:B------:R-:W-:Y:S02]  /*5a40*/  FADD.FTZ R109, RZ, R109 ;  /* 0x0000006dff6d7221 */ /* 0x000fe40000010000 */
[-C--:B------:R-:W-:Y:S02]  /*5a50*/  FMUL.FTZ R50, R82, R51.reuse ;  /* 0x0000003352327220 */ /* 0x080fe40000410000 */
[----:B------:R-:W-:Y:S02]  /*5a60*/  FFMA.FTZ R48, R83, R51, -R48 ;  /* 0x0000003353307223 */ /* 0x000fe40000010830 */
[C---:B------:R-:W-:Y:S02]  /*5a70*/  FMUL.FTZ R110, R76.reuse, R84 ;  /* 0x000000544c6e7220 */ /* 0x040fe40000410000 */
[----:B------:R-:W-:Y:S02]  /*5a80*/  FMUL.FTZ R113, R115, R113 ;  /* 0x0000007173717220 */ /* 0x000fe40000410000 */
[----:B------:R-:W-:-:S02]  /*5a90*/  FMUL.FTZ R105, R76, R109 ;  /* 0x0000006d4c697220 */ /* 0x000fc40000410000 */
[----:B------:R-:W-:Y:S02]  /*5aa0*/  FMUL.FTZ R115, R116, R117 ;  /* 0x0000007574737220 */ /* 0x000fe40000410000 */
[----:B------:R-:W-:Y:S02]  /*5ab0*/  FFMA.FTZ R50, R83, R85, R50 ;  /* 0x0000005553327223 */ /* 0x000fe40000010032 */
[C---:B------:R-:W-:Y:S02]  /*5ac0*/  FMUL.FTZ R119, R120.reuse, R119 ;  /* 0x0000007778777220 */ /* 0x040fe40000410000 */
[----:B------:R-:W-:Y:S02]  /*5ad0*/  FMUL.FTZ R117, R120, R118 ;  /* 0x0000007678757220 */ /* 0x000fe40000410000 */
[----:B0-----:R-:W-:Y:S02]  /*5ae0*/  FMUL.FTZ R120, R121, R122 ;  /* 0x0000007a79787220 */ /* 0x001fe40000410000 */
[----:B------:R-:W-:-:S02]  /*5af0*/  FMUL.FTZ R85, R79, R48 ;  /* 0x000000304f557220 */ /* 0x000fc40000410000 */
[C---:B------:R-:W-:Y:S02]  /*5b00*/  FFMA.FTZ R110, R77.reuse, R109, R110 ;  /* 0x0000006d4d6e7223 */ /* 0x040fe4000001006e */
[----:B------:R-:W-:Y:S01]  /*5b10*/  FFMA.FTZ R121, R77, R84, -R105 ;  /* 0x000000544d797223 */ /* 0x000fe20000010869 */
[----:B------:R-:W-:Y:S01]  /*5b20*/  FSEL R105, R106, RZ, !P4 ;  /* 0x000000ff6a697208 */ /* 0x000fe20006000000 */
[-C--:B------:R-:W-:Y:S02]  /*5b30*/  FMUL.FTZ R51, R79, R50.reuse ;  /* 0x000000324f337220 */ /* 0x080fe40000410000 */
[C---:B------:R-:W-:Y:S02]  /*5b40*/  FFMA.FTZ R85, R80.reuse, R50, R85 ;  /* 0x0000003250557223 */ /* 0x040fe40000010055 */
[----:B------:R-:W-:Y:S02]  /*5b50*/  FADD.FTZ R110, RZ, R110 ;  /* 0x0000006eff6e7221 */ /* 0x000fe40000010000 */
[----:B------:R-:W-:Y:S01]  /*5b60*/  FADD.FTZ R121, R121, R78 ;  /* 0x0000004e79797221 */ /* 0x000fe20000010000 */
[----:B------:R-:W-:Y:S01]  /*5b70*/  FSEL R106, R107, 1, !P4 ;  /* 0x3f8000006b6a7808 */ /* 0x000fe20006000000 */
[----:B------:R-:W-:-:S02]  /*5b80*/  FFMA.FTZ R51, R80, R48, -R51 ;  /* 0x0000003050337223 */ /* 0x000fc40000010833 */
[----:B------:R-:W-:Y:S02]  /*5b90*/  FMUL.FTZ R48, R37, R21 ;  /* 0x0000001525307220 */ /* 0x000fe40000410000 */
[C---:B------:R-:W-:Y:S02]  /*5ba0*/  FMUL.FTZ R50, R76.reuse, R85 ;  /* 0x000000554c327220 */ /* 0x040fe40000410000 */
[C---:B------:R-:W-:Y:S02]  /*5bb0*/  FMUL.FTZ R107, R105.reuse, R110 ;  /* 0x0000006e696b7220 */ /* 0x040fe40000410000 */
[----:B------:R-:W-:Y:S02]  /*5bc0*/  FMUL.FTZ R109, R105, R121 ;  /* 0x00000079696d7220 */ /* 0x000fe40000410000 */
[-C--:B------:R-:W-:Y:S02]  /*5bd0*/  FMUL.FTZ R84, R76, R51.reuse ;  /* 0x000000334c547220 */ /* 0x080fe40000410000 */
[----:B------:R-:W-:-:S02]  /*5be0*/  FFMA.FTZ R50, R77, R51, -R50 ;  /* 0x000000334d327223 */ /* 0x000fc40000010832 */
[----:B------:R-:W-:Y:S01]  /*5bf0*/  FFMA.FTZ R116, R106, R121, -R107 ;  /* 0x000000796a747223 */ /* 0x000fe2000001086b */
[----:B------:R-:W-:Y:S01]  /*5c00*/  FSEL R107, R48, RZ, !P4 ;  /* 0x000000ff306b7208 */ /* 0x000fe20006000000 */
[----:B------:R-:W-:Y:S02]  /*5c10*/  FFMA.FTZ R51, R106, R110, R109 ;  /* 0x0000006e6a337223 */ /* 0x000fe4000001006d */
[----:B------:R-:W-:Y:S01]  /*5c20*/  FFMA.FTZ R84, R77, R85, R84 ;  /* 0x000000554d547223 */ /* 0x000fe20000010054 */
[----:B------:R-:W-:Y:S01]  /*5c30*/  FSEL R109, R111, 1, !P0 ;  /* 0x3f8000006f6d7808 */ /* 0x000fe20004000000 */
[----:B------:R-:W-:Y:S01]  /*5c40*/  FADD.FTZ R111, RZ, R51 ;  /* 0x00000033ff6f7221 */ /* 0x000fe20000010000 */
[----:B------:R-:W-:Y:S01]  /*5c50*/  FSEL R108, R108, RZ, !P0 ;  /* 0x000000ff6c6c7208 */ /* 0x000fe20004000000 */
[----:B------:R-:W-:Y:S02]  /*5c60*/  FADD.FTZ R116, R116, R107 ;  /* 0x0000006b74747221 */ /* 0x000fe40000010000 */
[----:B------:R-:W-:-:S02]  /*5c70*/  FMUL.FTZ R51, R105, R84 ;  /* 0x0000005469337220 */ /* 0x000fc40000410000 */
[----:B------:R-:W-:Y:S02]  /*5c80*/  FMUL.FTZ R110, R38, R22 ;  /* 0x00000016266e7220 */ /* 0x000fe40000410000 */
[----:B------:R-:W-:Y:S02]  /*5c90*/  FMUL.FTZ R85, R105, R50 ;  /* 0x0000003269557220 */ /* 0x000fe40000410000 */
[----:B------:R-:W-:Y:S02]  /*5ca0*/  FMUL.FTZ R122, R108, R116 ;  /* 0x000000746c7a7220 */ /* 0x000fe40000410000 */
[----:B------:R-:W-:Y:S02]  /*5cb0*/  FFMA.FTZ R48, R106, R50, -R51 ;  /* 0x000000326a307223 */ /* 0x000fe40000010833 */
[----:B------:R-:W-:Y:S01]  /*5cc0*/  FMUL.FTZ R118, R108, R111 ;  /* 0x0000006f6c767220 */ /* 0x000fe20000410000 */
[----:B------:R-:W-:Y:S01]  /*5cd0*/  FSEL R110, R110, RZ, !P0 ;  /* 0x000000ff6e6e7208 */ /* 0x000fe20004000000 */
[----:B------:R-:W-:-:S02]  /*5ce0*/  FFMA.FTZ R85, R106, R84, R85 ;  /* 0x000000546a557223 */ /* 0x000fc40000010055 */
[----:B------:R-:W-:Y:S02]  /*5cf0*/  FFMA.FTZ R122, R109, R111, R122 ;  /* 0x0000006f6d7a7223 */ /* 0x000fe4000001007a */
[C---:B------:R-:W-:Y:S01]  /*5d00*/  FMUL.FTZ R50, R108.reuse, R48 ;  /* 0x000000306c327220 */ /* 0x040fe20000410000 */
[----:B------:R-:W-:Y:S01]  /*5d10*/  FSEL R111, R113, RZ, !P6 ;  /* 0x000000ff716f7208 */ /* 0x000fe20007000000 */
[C---:B------:R-:W-:Y:S02]  /*5d20*/  FFMA.FTZ R51, R109.reuse, R116, -R118 ;  /* 0x000000746d337223 */ /* 0x040fe40000010876 */
[----:B------:R-:W-:Y:S02]  /*5d30*/  FADD.FTZ R122, RZ, R122 ;  /* 0x0000007aff7a7221 */ /* 0x000fe40000010000 */
[-C--:B------:R-:W-:Y:S02]  /*5d40*/  FFMA.FTZ R50, R109, R85.reuse, R50 ;  /* 0x000000556d327223 */ /* 0x080fe40000010032 */
[----:B------:R-:W-:Y:S01]  /*5d50*/  FMUL.FTZ R85, R108, R85 ;  /* 0x000000556c557220 */ /* 0x000fe20000410000 */
[----:B------:R-:W-:Y:S01]  /*5d60*/  FSEL R112, R112, 1, !P6 ;  /* 0x3f80000070707808 */ /* 0x000fe20007000000 */
[----:B------:R-:W-:-:S02]  /*5d70*/  FADD.FTZ R51, R51, R110 ;  /* 0x0000006e33337221 */ /* 0x000fc40000010000 */
[----:B------:R-:W-:Y:S02]  /*5d80*/  FMUL.FTZ R113, R39, R23 ;  /* 0x0000001727717220 */ /* 0x000fe40000410000 */
[----:B------:R-:W-:Y:S02]  /*5d90*/  FMUL.FTZ R84, R111, R122 ;  /* 0x0000007a6f547220 */ /* 0x000fe40000410000 */
[----:B------:R-:W-:Y:S01]  /*5da0*/  FFMA.FTZ R85, R109, R48, -R85 ;  /* 0x000000306d557223 */ /* 0x000fe20000010855 */
[----:B------:R-:W-:Y:S01]  /*5db0*/  FSEL R113, R113, RZ, !P6 ;  /* 0x000000ff71717208 */ /* 0x000fe20007000000 */
[CC--:B------:R-:W-:Y:S02]  /*5dc0*/  FMUL.FTZ R121, R111.reuse, R51.reuse ;  /* 0x000000336f797220 */ /* 0x0c0fe40000410000 */
[----:B------:R-:W-:Y:S02]  /*5dd0*/  FMUL.FTZ R48, R111, R50 ;  /* 0x000000326f307220 */ /* 0x000fe40000410000 */
[----:B------:R-:W-:Y:S01]  /*5de0*/  FFMA.FTZ R84, R112, R51, -R84 ;  /* 0x0000003370547223 */ /* 0x000fe20000010854 */
[----:B------:R-:W-:Y:S01]  /*5df0*/  FSEL R114, R114, RZ, !P5 ;  /* 0x000000ff72727208 */ /* 0x000fe20006800000 */
[----:B------:R-:W-:-:S02]  /*5e00*/  FFMA.FTZ R121, R112, R122, R121 ;  /* 0x0000007a70797223 */ /* 0x000fc40000010079 */
[-C--:B------:R-:W-:Y:S02]  /*5e10*/  FFMA.FTZ R51, R112, R85.reuse, -R48 ;  /* 0x0000005570337223 */ /* 0x080fe40000010830 */
[----:B------:R-:W-:Y:S02]  /*5e20*/  FMUL.FTZ R85, R111, R85 ;  /* 0x000000556f557220 */ /* 0x000fe40000410000 */
[----:B------:R-:W-:Y:S01]  /*5e30*/  FADD.FTZ R84, R84, R113 ;  /* 0x0000007154547221 */ /* 0x000fe20000010000 */
[----:B------:R-:W-:Y:S01]  /*5e40*/  FSEL R115, R115, 1, !P5 ;  /* 0x3f80000073737808 */ /* 0x000fe20006800000 */
[----:B------:R-:W-:Y:S02]  /*5e50*/  FADD.FTZ R121, RZ, R121 ;  /* 0x00000079ff797221 */ /* 0x000fe40000010000 */
[----:B------:R-:W-:Y:S02]  /*5e60*/  FFMA.FTZ R85, R112, R50, R85 ;  /* 0x0000003270557223 */ /* 0x000fe40000010055 */
[----:B------:R-:W-:-:S02]  /*5e70*/  FMUL.FTZ R50, R114, R84 ;  /* 0x0000005472327220 */ /* 0x000fc40000410000 */
[-C--:B------:R-:W-:Y:S02]  /*5e80*/  FMUL.FTZ R48, R114, R121.reuse ;  /* 0x0000007972307220 */ /* 0x080fe40000410000 */
[----:B------:R-:W-:Y:S02]  /*5e90*/  FMUL.FTZ R116, R56, R24 ;  /* 0x0000001838747220 */ /* 0x000fe40000410000 */
[----:B------:R-:W-:Y:S01]  /*5ea0*/  FFMA.FTZ R121, R115, R121, R50 ;  /* 0x0000007973797223 */ /* 0x000fe20000010032 */
[----:B------:R-:W-:Y:S01]  /*5eb0*/  FSEL R117, R117, RZ, !P3 ;  /* 0x000000ff75757208 */ /* 0x000fe20005800000 */
[----:B------:R-:W-:Y:S01]  /*5ec0*/  FFMA.FTZ R125, R115, R84, -R48 ;  /* 0x00000054737d7223 */ /* 0x000fe20000010830 */
[----:B------:R-:W-:Y:S01]  /*5ed0*/  FSEL R116, R116, RZ, !P5 ;  /* 0x000000ff74747208 */ /* 0x000fe20006800000 */
[C---:B------:R-:W-:Y:S02]  /*5ee0*/  FMUL.FTZ R84, R114.reuse, R51 ;  /* 0x0000003372547220 */ /* 0x040fe40000410000 */
[----:B------:R-:W-:Y:S01]  /*5ef0*/  FADD.FTZ R121, RZ, R121 ;  /* 0x00000079ff797221 */ /* 0x000fe20000010000 */
[----:B------:R-:W-:Y:S01]  /*5f00*/  FSEL R118, R119, 1, !P3 ;  /* 0x3f80000077767808 */ /* 0x000fe20005800000 */
[----:B------:R-:W-:-:S02]  /*5f10*/  FMUL.FTZ R48, R114, R85 ;  /* 0x0000005572307220 */ /* 0x000fc40000410000 */
[----:B------:R-:W-:Y:S02]  /*5f20*/  FMUL.FTZ R50, R57, R25 ;  /* 0x0000001939327220 */ /* 0x000fe40000410000 */
[----:B------:R-:W-:Y:S02]  /*5f30*/  FFMA.FTZ R84, R115, R85, R84 ;  /* 0x0000005573547223 */ /* 0x000fe40000010054 */
[----:B------:R-:W-:Y:S02]  /*5f40*/  FADD.FTZ R125, R125, R116 ;  /* 0x000000747d7d7221 */ /* 0x000fe40000010000 */
[----:B------:R-:W-:Y:S01]  /*5f50*/  FMUL.FTZ R85, R117, R121 ;  /* 0x0000007975557220 */ /* 0x000fe20000410000 */
[----:B------:R-:W-:Y:S01]  /*5f60*/  FSEL R119, R50, RZ, !P3 ;  /* 0x000000ff32777208 */ /* 0x000fe20005800000 */
[----:B------:R-:W-:Y:S02]  /*5f70*/  FFMA.FTZ R48, R115, R51, -R48 ;  /* 0x0000003373307223 */ /* 0x000fe40000010830 */
[----:B------:R-:W-:-:S02]  /*5f80*/  FMUL.FTZ R145, R117, R125 ;  /* 0x0000007d75917220 */ /* 0x000fc40000410000 */
[----:B------:R-:W-:Y:S01]  /*5f90*/  FFMA.FTZ R122, R118, R125, -R85 ;  /* 0x0000007d767a7223 */ /* 0x000fe20000010855 */
[----:B------:R-:W-:Y:S01]  /*5fa0*/  FSEL R120, R120, RZ, !P2 ;  /* 0x000000ff78787208 */ /* 0x000fe20005000000 */
[----:B------:R-:W-:Y:S02]  /*5fb0*/  FMUL.FTZ R51, R117, R48 ;  /* 0x0000003075337220 */ /* 0x000fe40000410000 */
[----:B------:R-:W-:Y:S02]  /*5fc0*/  FFMA.FTZ R145, R118, R121, R145 ;  /* 0x0000007976917223 */ /* 0x000fe40000010091 */
[----:B------:R-:W-:Y:S01]  /*5fd0*/  FADD.FTZ R85, R122, R119 ;  /* 0x000000777a557221 */ /* 0x000fe20000010000 */
[----:B------:R-:W-:Y:S01]  /*5fe0*/  FSEL R121, R43, 1, !P2 ;  /* 0x3f8000002b797808 */ /* 0x000fe20005000000 */
[-C--:B------:R-:W-:Y:S02]  /*5ff0*/  FFMA.FTZ R50, R118, R84.reuse, R51 ;  /* 0x0000005476327223 */ /* 0x080fe40000010033 */
[----:B------:R-:W-:-:S02]  /*6000*/  FMUL.FTZ R51, R117, R84 ;  /* 0x0000005475337220 */ /* 0x000fc40000410000 */
[----:B------:R-:W-:Y:S02]  /*6010*/  FADD.FTZ R145, RZ, R145 ;  /* 0x00000091ff917221 */ /* 0x000fe40000010000 */
[----:B------:R-:W-:Y:S02]  /*6020*/  FMUL.FTZ R84, R120, R85 ;  /* 0x0000005578547220 */ /* 0x000fe40000410000 */
[----:B------:R-:W-:Y:S02]  /*6030*/  FFMA.FTZ R51, R118, R48, -R51 ;  /* 0x0000003076337223 */ /* 0x000fe40000010833 */
[----:B------:R-:W-:Y:S02]  /*6040*/  FMUL.FTZ R122, R58, R28 ;  /* 0x0000001c3a7a7220 */ /* 0x000fe40000410000 */
[----:B------:R-:W-:Y:S02]  /*6050*/  FMUL.FTZ R48, R120, R50 ;  /* 0x0000003278307220 */ /* 0x000fe40000410000 */
[----:B------:R-:W-:-:S02]  /*6060*/  FFMA.FTZ R43, R121, R145, R84 ;  /* 0x00000091792b7223 */ /* 0x000fc40000010054 */
[----:B------:R-:W-:Y:S01]  /*6070*/  FMUL.FTZ R84, R120, R145 ;  /* 0x0000009178547220 */ /* 0x000fe20000410000 */
[----:B------:R-:W-:Y:S01]  /*6080*/  FSEL R122, R122, RZ, !P2 ;  /* 0x000000ff7a7a7208 */ /* 0x000fe20005000000 */
[CC--:B------:R-:W-:Y:S02]  /*6090*/  FFMA.FTZ R48, R121.reuse, R51.reuse, -R48 ;  /* 0x0000003379307223 */ /* 0x0c0fe40000010830 */
[----:B------:R-:W-:Y:S02]  /*60a0*/  FMUL.FTZ R51, R120, R51 ;  /* 0x0000003378337220 */ /* 0x000fe40000410000 */
[----:B------:R-:W-:Y:S01]  /*60b0*/  FFMA.FTZ R85, R121, R85, -R84 ;  /* 0x0000005579557223 */ /* 0x000fe20000010854 */
[----:B------:R-:W-:Y:S01]  /*60c0*/  FSEL R123, R123, RZ, !P1 ;  /* 0x000000ff7b7b7208 */ /* 0x000fe20004800000 */
[----:B------:R-:W-:Y:S02]  /*60d0*/  FFMA.FTZ R51, R121, R50, R51 ;  /* 0x0000003279337223 */ /* 0x000fe40000010033 */
[----:B------:R-:W-:Y:S01]  /*60e0*/  FADD.FTZ R85, R85, R122 ;  /* 0x0000007a55557221 */ /* 0x000fe20000010000 */
[----:B------:R-:W-:Y:S01]  /*60f0*/  FSEL R124, R124, 1, !P1 ;  /* 0x3f8000007c7c7808 */ /* 0x000fe20004800000 */
[----:B------:R-:W-:-:S02]  /*6100*/  FADD.FTZ R84, RZ, R43 ;  /* 0x0000002bff547221 */ /* 0x000fc40000010000 */
[C---:B------:R-:W-:Y:S02]  /*6110*/  FMUL.FTZ R145, R123.reuse, R85 ;  /* 0x000000557b917220 */ /* 0x040fe40000410000 */
[CC--:B------:R-:W-:Y:S02]  /*6120*/  FMUL.FTZ R125, R123.reuse, R51.reuse ;  /* 0x000000337b7d7220 */ /* 0x0c0fe40000410000 */
[----:B------:R-:W-:Y:S02]  /*6130*/  FMUL.FTZ R43, R123, R48 ;  /* 0x000000307b2b7220 */ /* 0x000fe40000410000 */
[----:B------:R-:W-:Y:S01]  /*6140*/  FFMA.FTZ R147, R124, R84, R145 ;  /* 0x000000547c937223 */ /* 0x000fe20000010091 */
[----:B------:R-:W-:Y:S01]  /*6150*/  IADD3 R145, R44, 0xc0, RZ ;  /* 0x000000c02c917810 */ /* 0x000fe20007ffe0ff */
[C---:B------:R-:W-:Y:S02]  /*6160*/  FFMA.FTZ R48, R124.reuse, R48, -R125 ;  /* 0x000000307c307223 */ /* 0x040fe4000001087d */
[----:B------:R-:W-:Y:S01]  /*6170*/  FFMA.FTZ R43, R124, R51, R43 ;  /* 0x000000337c2b7223 */ /* 0x000fe2000001002b */
[----:B------:R-:W-:Y:S01]  /*6180*/  IADD3 R51, R44, 0xa0, RZ ;  /* 0x000000a02c337810 */ /* 0x000fe20007ffe0ff */
[----:B------:R-:W-:-:S02]  /*6190*/  FMUL.FTZ R125, R59, R34 ;  /* 0x000000223b7d7220 */ /* 0x000fc40000410000 */
[----:B------:R-:W-:Y:S01]  /*61a0*/  FMUL.FTZ R50, R123, R84 ;  /* 0x000000547b327220 */ /* 0x000fe20000410000 */
[-C--:B------:R-:W-:Y:S02]  /*61b0*/  LEA.HI.SX32 R146, R145, R44.reuse, 0x1b ;  /* 0x0000002c91927211 */ /* 0x080fe400078fdaff */
[----:B------:R-:W-:Y:S01]  /*61c0*/  FSEL R125, R125, RZ, !P1 ;  /* 0x000000ff7d7d7208 */ /* 0x000fe20004800000 */
[----:B------:R-:W-:Y:S01]  /*61d0*/  FFMA.FTZ R50, R124, R85, -R50 ;  /* 0x000000557c327223 */ /* 0x000fe20000010832 */
[----:B------:R-:W-:Y:S01]  /*61e0*/  LEA.HI.SX32 R84, R51, R44, 0x1b ;  /* 0x0000002c33547211 */ /* 0x000fe200078fdaff */
[----:B------:R-:W0:Y:S01]  /*61f0*/  SHFL.UP PT, R145, R48, 0x1, RZ ;  /* 0x0420000030917989 */ /* 0x000e2200000e00ff */
[----:B------:R-:W-:Y:S01]  /*6200*/  FADD.FTZ R51, RZ, R147 ;  /* 0x00000093ff337221 */ /* 0x000fe20000010000 */
[----:B------:R-:W-:Y:S01]  /*6210*/  SHF.L.U32 R150, R146, 0x1, RZ ;  /* 0x0000000192967819 */ /* 0x000fe200000006ff */
[----:B------:R-:W-:Y:S01]  /*6220*/  FADD.FTZ R50, R50, R125 ;  /* 0x0000007d32327221 */ /* 0x000fe20000010000 */
[----:B------:R-:W-:Y:S01]  /*6230*/  SHFL.UP PT, R146, R43, 0x1, RZ ;  /* 0x042000002b927989 */ /* 0x000fe200000e00ff */
[----:B------:R-:W-:-:S03]  /*6240*/  MOV R85, UR7 ;  /* 0x0000000700557c02 */ /* 0x000fc60008000f00 */
[----:B------:R-:W-:Y:S01]  /*6250*/  SHFL.UP PT, R147, R51, 0x1, RZ ;  /* 0x0420000033937989 */ /* 0x000fe200000e00ff */
[----:B------:R-:W-:-:S03]  /*6260*/  UIMAD UR14, UR15, UR18, URZ ;  /* 0x000000120f0e72a4 */ /* 0x000fc6000f8e023f */
[----:B------:R-:W1:Y:S01]  /*6270*/  SHFL.UP PT, R148, R50, 0x1, RZ ;  /* 0x0420000032947989 */ /* 0x000e6200000e00ff */
[----:B------:R-:W-:Y:S01]  /*6280*/  UIMAD UR14, UR7, UR19, UR14 ;  /* 0x00000013070e72a4 */ /* 0x000fe2000f8e020e */
[----:B------:R-:W-:Y:S01]  /*6290*/  IMAD.WIDE.U32 R40, R85, c[0x0][0x1a0], R40 ;  /* 0x0000680055287a25 */ /* 0x000fe200078e0028 */
[----:B------:R-:W-:Y:S02]  /*62a0*/  IADD3 R85, R44, 0xe0, RZ ;  /* 0x000000e02c557810 */ /* 0x000fe40007ffe0ff */
[----:B------:R-:W-:Y:S02]  /*62b0*/  SHF.L.U32 R153, R84, 0x1, RZ ;  /* 0x0000000154997819 */ /* 0x000fe400000006ff */
[----:B------:R-:W-:Y:S02]  /*62c0*/  IADD3 R155, R41, UR14, RZ ;  /* 0x0000000e299b7c10 */ /* 0x000fe4000fffe0ff */
[----:B------:R-:W-:Y:S02]  /*62d0*/  LEA R84, P0, R40, c[0x0][0x228], 0x3 ;  /* 0x00008a0028547a11 */ /* 0x000fe400078018ff */
[----:B------:R-:W-:-:S02]  /*62e0*/  LEA.HI.SX32 R41, R85, R44, 0x1b ;  /* 0x0000002c55297211 */ /* 0x000fc400078fdaff */
[----:B------:R-:W-:Y:S02]  /*62f0*/  LEA.HI.X R85, R40, c[0x0][0x22c], R155, 0x3, P0 ;  /* 0x00008b0028557a11 */ /* 0x000fe400000f1c9b */
[----:B------:R-:W-:Y:S01]  /*6300*/  SHF.L.U32 R155, R41, 0x1, RZ ;  /* 0x00000001299b7819 */ /* 0x000fe200000006ff */
[----:B0-----:R-:W-:Y:S01]  /*6310*/  FMUL.FTZ R41, R43, R145 ;  /* 0x000000912b297220 */ /* 0x001fe20000410000 */
[----:B------:R-:W-:Y:S01]  /*6320*/  ISETP.GE.AND P0, PT, R4, 0x1, PT ;  /* 0x000000010400780c */ /* 0x000fe20003f06270 */
[----:B------:R-:W-:Y:S01]  /*6330*/  STS.U16 [R153+0x140], R140 ;  /* 0x0001408c99007388 */ /* 0x000fe20000000400 */
[----:B------:R-:W-:-:S03]  /*6340*/  IADD3 R149, R44, 0x100, RZ ;  /* 0x000001002c957810 */ /* 0x000fc60007ffe0ff */
[----:B------:R0:W-:Y:S01]  /*6350*/  STS.U16 [R150+0x180], R141 ;  /* 0x0001808d96007388 */ /* 0x0001e20000000400 */
[----:B------:R-:W-:Y:S01]  /*6360*/  IADD3 R151, R44, 0x120, RZ ;  /* 0x000001202c977810 */ /* 0x000fe20007ffe0ff */
[----:B-1----:R-:W-:Y:S01]  /*6370*/  FMUL.FTZ R40, R43, R148 ;  /* 0x000000942b287220 */ /* 0x002fe20000410000 */
[----:B------:R-:W-:Y:S01]  /*6380*/  LEA.HI.SX32 R149, R149, R44, 0x1b ;  /* 0x0000002c95957211 */ /* 0x000fe200078fdaff */
[CC--:B0-----:R-:W-:Y:S02]  /*6390*/  FFMA.FTZ R150, R48.reuse, R146.reuse, R41 ;  /* 0x0000009230967223 */ /* 0x0c1fe40000010029 */
[CC--:B------:R-:W-:Y:S02]  /*63a0*/  FMUL.FTZ R41, R43.reuse, R147.reuse ;  /* 0x000000932b297220 */ /* 0x0c0fe40000410000 */
[----:B------:R-:W-:Y:S02]  /*63b0*/  FMUL.FTZ R146, R43, R146 ;  /* 0x000000922b927220 */ /* 0x000fe40000410000 */
[C---:B------:R-:W-:Y:S01]  /*63c0*/  FFMA.FTZ R41, R48.reuse, R148, -R41 ;  /* 0x0000009430297223 */ /* 0x040fe20000010829 */
[----:B------:R-:W-:Y:S01]  /*63d0*/  LEA.HI.SX32 R151, R151, R44, 0x1b ;  /* 0x0000002c97977211 */ /* 0x000fe200078fdaff */
[----:B------:R-:W-:Y:S01]  /*63e0*/  FFMA.FTZ R140, R48, R147, R40 ;  /* 0x00000093308c7223 */ /* 0x000fe20000010028 */
[----:B------:R-:W-:Y:S01]  /*63f0*/  SHF.L.U32 R149, R149, 0x1, RZ ;  /* 0x0000000195957819 */ /* 0x000fe200000006ff */
[----:B------:R-:W-:Y:S01]  /*6400*/  @P0 FADD.FTZ R50, R50, R41 ;  /* 0x0000002932320221 */ /* 0x000fe20000010000 */
[----:B------:R-:W-:Y:S01]  /*6410*/  FSEL R40, R43, R150, !P0 ;  /* 0x000000962b287208 */ /* 0x000fe20004000000 */
[----:B------:R-:W-:Y:S01]  /*6420*/  @P0 FFMA.FTZ R48, R48, R145, -R146 ;  /* 0x0000009130300223 */ /* 0x000fe20000010892 */
[----:B------:R-:W-:-:S02]  /*6430*/  IADD3 R41, R44, 0x140, RZ ;  /* 0x000001402c297810 */ /* 0x000fc40007ffe0ff */
[C---:B------:R-:W-:Y:S01]  /*6440*/  IADD3 R43, R44.reuse, 0x160, RZ ;  /* 0x000001602c2b7810 */ /* 0x040fe20007ffe0ff */
[----:B------:R0:W-:Y:S01]  /*6450*/  STS.U16 [R155+0x1c0], R42 ;  /* 0x0001c02a9b007388 */ /* 0x0001e20000000400 */
[----:B------:R-:W-:Y:S01]  /*6460*/  SHF.L.U32 R152, R151, 0x1, RZ ;  /* 0x0000000197987819 */ /* 0x000fe200000006ff */
[----:B------:R-:W-:Y:S01]  /*6470*/  @P0 FADD.FTZ R51, R51, R140 ;  /* 0x0000008c33330221 */ /* 0x000fe20000010000 */
[----:B------:R-:W-:Y:S01]  /*6480*/  IADD3 R141, R44, 0x180, RZ ;  /* 0x000001802c8d7810 */ /* 0x000fe20007ffe0ff */
[----:B------:R1:W-:Y:S01]  /*6490*/  STS.U16 [R149+0x200], R46 ;  /* 0x0002002e95007388 */ /* 0x0003e20000000400 */
[----:B0-----:R-:W-:-:S03]  /*64a0*/  LEA.HI.SX32 R42, R41, R44, 0x1b ;  /* 0x0000002c292a7211 */ /* 0x001fc600078fdaff */
[----:B------:R-:W0:Y:S01]  /*64b0*/  SHFL.UP PT, R41, R48, 0x2, RZ ;  /* 0x0440000030297989 */ /* 0x000e2200000e00ff */
[----:B-1----:R-:W-:-:S03]  /*64c0*/  LEA.HI.SX32 R46, R43, R44, 0x1b ;  /* 0x0000002c2b2e7211 */ /* 0x002fc600078fdaff */
[----:B------:R-:W1:Y:S01]  /*64d0*/  SHFL.UP PT, R43, R50, 0x2, RZ ;  /* 0x04400000322b7989 */ /* 0x000e6200000e00ff */
[----:B------:R-:W-:-:S03]  /*64e0*/  LEA.HI.SX32 R140, R141, R44, 0x1b ;  /* 0x0000002c8d8c7211 */ /* 0x000fc600078fdaff */
[----:B------:R-:W-:Y:S04]  /*64f0*/  STS.U16 [R152+0x240], R47 ;  /* 0x0002402f98007388 */ /* 0x000fe80000000400 */
[----:B------:R-:W2:Y:S04]  /*6500*/  SHFL.UP PT, R47, R51, 0x2, RZ ;  /* 0x04400000332f7989 */ /* 0x000ea800000e00ff */
[----:B------:R-:W3:Y:S01]  /*6510*/  SHFL.UP PT, R141, R40, 0x2, RZ ;  /* 0x04400000288d7989 */ /* 0x000ee200000e00ff */
[----:B------:R-:W-:Y:S02]  /*6520*/  SHF.L.U32 R42, R42, 0x1, RZ ;  /* 0x000000012a2a7819 */ /* 0x000fe400000006ff */
[----:B------:R-:W-:-:S02]  /*6530*/  ISETP.GE.AND P0, PT, R4, 0x2, PT ;  /* 0x000000020400780c */ /* 0x000fc40003f06270 */
[----:B------:R-:W-:Y:S01]  /*6540*/  SHF.L.U32 R151, R46, 0x1, RZ ;  /* 0x000000012e977819 */ /* 0x000fe200000006ff */
[----:B------:R0:W-:Y:S01]  /*6550*/  STS.U16 [R42+0x280], R49 ;  /* 0x000280312a007388 */ /* 0x0001e20000000400 */
[----:B------:R-:W-:Y:S02]  /*6560*/  IADD3 R145, R44, 0x1a0, RZ ;  /* 0x000001a02c917810 */ /* 0x000fe40007ffe0ff */
[----:B------:R-:W-:Y:S01]  /*6570*/  SHF.L.U32 R140, R140, 0x1, RZ ;  /* 0x000000018c8c7819 */ /* 0x000fe200000006ff */
[----:B------:R-:W-:Y:S01]  /*6580*/  STS.U16 [R151+0x2c0], R52 ;  /* 0x0002c03497007388 */ /* 0x000fe20000000400 */
[----:B------:R-:W-:Y:S01]  /*6590*/  LEA.HI.SX32 R145, R145, R44, 0x1b ;  /* 0x0000002c91917211 */ /* 0x000fe200078fdaff */
[C---:B0-----:R-:W-:Y:S02]  /*65a0*/  FMUL.FTZ R42, R40.reuse, R41 ;  /* 0x00000029282a7220 */ /* 0x041fe40000410000 */
[C---:B-1----:R-:W-:Y:S01]  /*65b0*/  FMUL.FTZ R49, R40.reuse, R43 ;  /* 0x0000002b28317220 */ /* 0x042fe20000410000 */
[----:B------:R3:W-:Y:S01]  /*65c0*/  STS.U16 [R140+0x300], R53 ;  /* 0x000300358c007388 */ /* 0x0007e20000000400 */
[----:B--2---:R-:W-:Y:S01]  /*65d0*/  FMUL.FTZ R46, R40, R47 ;  /* 0x0000002f282e7220 */ /* 0x004fe20000410000 */
[----:B------:R-:W-:-:S02]  /*65e0*/  IADD3 R147, R44, 0x1c0, RZ ;  /* 0x000001c02c937810 */ /* 0x000fc40007ffe0ff */
[----:B------:R-:W-:Y:S02]  /*65f0*/  IADD3 R149, R44, 0x1e0, RZ ;  /* 0x000001e02c957810 */ /* 0x000fe40007ffe0ff */
[----:B------:R-:W-:Y:S01]  /*6600*/  SHF.L.U32 R153, R145, 0x1, RZ ;  /* 0x0000000191997819 */ /* 0x000fe200000006ff */
[C---:B---3--:R-:W-:Y:S02]  /*6610*/  FFMA.FTZ R53, R48.reuse, R141, R42 ;  /* 0x0000008d30357223 */ /* 0x048fe4000001002a */
[----:B------:R-:W-:Y:S01]  /*6620*/  FFMA.FTZ R42, R48, R47, R49 ;  /* 0x0000002f302a7223 */ /* 0x000fe20000010031 */
[----:B------:R-:W-:Y:S01]  /*6630*/  IADD3 R145, R44, 0x200, RZ ;  /* 0x000002002c917810 */ /* 0x000fe20007ffe0ff */
[----:B------:R-:W-:Y:S01]  /*6640*/  FFMA.FTZ R43, R48, R43, -R46 ;  /* 0x0000002b302b7223 */ /* 0x000fe2000001082e */
[-C--:B------:R-:W-:Y:S01]  /*6650*/  LEA.HI.SX32 R147, R147, R44.reuse, 0x1b ;  /* 0x0000002c93937211 */ /* 0x080fe200078fdaff */
[----:B------:R-:W-:Y:S01]  /*6660*/  FMUL.FTZ R141, R40, R141 ;  /* 0x0000008d288d7220 */ /* 0x000fe20000410000 */
[-C--:B------:R-:W-:Y:S01]  /*6670*/  LEA.HI.SX32 R149, R149, R44.reuse, 0x1b ;  /* 0x0000002c95957211 */ /* 0x080fe200078fdaff */
[----:B------:R-:W-:Y:S01]  /*6680*/  @P0 FADD.FTZ R51, R51, R42 ;  /* 0x0000002a33330221 */ /* 0x000fe20000010000 */
[----:B------:R-:W-:Y:S01]  /*6690*/  LEA.HI.SX32 R145, R145, R44, 0x1b ;  /* 0x0000002c91917211 */ /* 0x000fe200078fdaff */
[----:B------:R-:W-:Y:S01]  /*66a0*/  @P0 FFMA.FTZ R48, R48, R41, -R141 ;  /* 0x0000002930300223 */ /* 0x000fe2000001088d */
[----:B------:R-:W-:Y:S01]  /*66b0*/  IADD3 R47, R44, 0x220, RZ ;  /* 0x000002202c2f7810 */ /* 0x000fe20007ffe0ff */
[----:B------:R-:W-:Y:S01]  /*66c0*/  @P0 FADD.FTZ R50, R50, R43 ;  /* 0x0000002b32320221 */ /* 0x000fe20000010000 */
[----:B------:R-:W-:Y:S01]  /*66d0*/  IADD3 R49, R44, 0x240, RZ ;  /* 0x000002402c317810 */ /* 0x000fe20007ffe0ff */
[----:B------:R-:W0:Y:S01]  /*66e0*/  SHFL.UP PT, R43, R51, 0x4, RZ ;  /* 0x04800000332b7989 */ /* 0x000e2200000e00ff */
[----:B------:R-:W-:-:S02]  /*66f0*/  SHF.L.U32 R146, R147, 0x1, RZ ;  /* 0x0000000193927819 */ /* 0x000fc400000006ff */
[----:B------:R-:W-:Y:S02]  /*6700*/  SHF.L.U32 R149, R149, 0x1, RZ ;  /* 0x0000000195957819 */ /* 0x000fe400000006ff */
[----:B------:R-:W-:Y:S02]  /*6710*/  SHF.L.U32 R52, R145, 0x1, RZ ;  /* 0x0000000191347819 */ /* 0x000fe400000006ff */
[----:B------:R-:W-:Y:S01]  /*6720*/  FSEL R40, R40, R53, !P0 ;  /* 0x0000003528287208 */ /* 0x000fe20004000000 */
[----:B------:R-:W-:Y:S01]  /*6730*/  STS.U16 [R153+0x340], R54 ;  /* 0x0003403699007388 */ /* 0x000fe20000000400 */
[----:B------:R-:W-:Y:S02]  /*6740*/  IADD3 R53, R44, 0x260, RZ ;  /* 0x000002602c357810 */ /* 0x000fe40007ffe0ff */
[-C--:B------:R-:W-:Y:S01]  /*6750*/  LEA.HI.SX32 R42, R47, R44.reuse, 0x1b ;  /* 0x0000002c2f2a7211 */ /* 0x080fe200078fdaff */
[----:B------:R-:W-:Y:S01]  /*6760*/  STS.U16 [R146+0x380], R55 ;  /* 0x0003803792007388 */ /* 0x000fe20000000400 */
[----:B------:R-:W-:-:S03]  /*6770*/  LEA.HI.SX32 R46, R49, R44, 0x1b ;  /* 0x0000002c312e7211 */ /* 0x000fc600078fdaff */
[----:B------:R-:W1:Y:S04]  /*6780*/  SHFL.UP PT, R47, R48, 0x4, RZ ;  /* 0x04800000302f7989 */ /* 0x000e6800000e00ff */
[----:B------:R-:W2:Y:S04]  /*6790*/  SHFL.UP PT, R49, R50, 0x4, RZ ;  /* 0x0480000032317989 */ /* 0x000ea800000e00ff */
[----:B------:R-:W-:Y:S04]  /*67a0*/  STS.U16 [R149+0x3c0], R126 ;  /* 0x0003c07e95007388 */ /* 0x000fe80000000400 */
[----:B------:R3:W-:Y:S02]  /*67b0*/  STS.U16 [R52+0x400], R127 ;  /* 0x0004007f34007388 */ /* 0x0007e40000000400 */
[----:B---3--:R-:W-:-:S02]  /*67c0*/  LEA.HI.SX32 R52, R53, R44, 0x1b ;  /* 0x0000002c35347211 */ /* 0x008fc400078fdaff */
[----:B------:R-:W3:Y:S01]  /*67d0*/  SHFL.UP PT, R53, R40, 0x4, RZ ;  /* 0x0480000028357989 */ /* 0x000ee200000e00ff */
[----:B------:R-:W-:Y:S02]  /*67e0*/  IADD3 R149, R44, 0x380, RZ ;  /* 0x000003802c957810 */ /* 0x000fe40007ffe0ff */
[----:B------:R-:W-:Y:S02]  /*67f0*/  ISETP.GE.AND P0, PT, R4, 0x4, PT ;  /* 0x000000040400780c */ /* 0x000fe40003f06270 */
[C---:B------:R-:W-:Y:S02]  /*6800*/  IADD3 R55, R44.reuse, 0x280, RZ ;  /* 0x000002802c377810 */ /* 0x040fe40007ffe0ff */
[C---:B------:R-:W-:Y:S02]  /*6810*/  IADD3 R155, R44.reuse, 0x2a0, RZ ;  /* 0x000002a02c9b7810 */ /* 0x040fe40007ffe0ff */
[C---:B------:R-:W-:Y:S02]  /*6820*/  IADD3 R157, R44.reuse, 0x2c0, RZ ;  /* 0x000002c02c9d7810 */ /* 0x040fe40007ffe0ff */
[----:B------:R-:W-:-:S02]  /*6830*/  IADD3 R127, R44, 0x2e0, RZ ;  /* 0x000002e02c7f7810 */ /* 0x000fc40007ffe0ff */
[C---:B------:R-:W-:Y:S02]  /*6840*/  IADD3 R153, R44.reuse, 0x300, RZ ;  /* 0x000003002c997810 */ /* 0x040fe40007ffe0ff */
[C---:B------:R-:W-:Y:S02]  /*6850*/  IADD3 R145, R44.reuse, 0x320, RZ ;  /* 0x000003202c917810 */ /* 0x040fe40007ffe0ff */
[C---:B------:R-:W-:Y:S02]  /*6860*/  IADD3 R151, R44.reuse, 0x340, RZ ;  /* 0x000003402c977810 */ /* 0x040fe40007ffe0ff */
[C---:B------:R-:W-:Y:S02]  /*6870*/  IADD3 R147, R44.reuse, 0x360, RZ ;  /* 0x000003602c937810 */ /* 0x040fe40007ffe0ff */
[C---:B------:R-:W-:Y:S02]  /*6880*/  IADD3 R141, R44.reuse, 0x3a0, RZ ;  /* 0x000003a02c8d7810 */ /* 0x040fe40007ffe0ff */
[----:B------:R-:W-:-:S02]  /*6890*/  IADD3 R41, R44, 0x3c0, RZ ;  /* 0x000003c02c297810 */ /* 0x000fc40007ffe0ff */
[-C--:B------:R-:W-:Y:S02]  /*68a0*/  LEA.HI.SX32 R148, R149, R44.reuse, 0x1b ;  /* 0x0000002c95947211 */ /* 0x080fe400078fdaff */
[----:B------:R-:W-:Y:S02]  /*68b0*/  IADD3 R149, R44, 0x3e0, RZ ;  /* 0x000003e02c957810 */ /* 0x000fe40007ffe0ff */
[----:B------:R-:W-:Y:S01]  /*68c0*/  SHF.L.U32 R150, R46, 0x1, RZ ;  /* 0x000000012e967819 */ /* 0x000fe200000006ff */
[----:B0-----:R-:W-:Y:S01]  /*68d0*/  FMUL.FTZ R46, R40, R43 ;  /* 0x0000002b282e7220 */ /* 0x001fe20000410000 */
[-C--:B------:R-:W-:Y:S02]  /*68e0*/  LEA.HI.SX32 R54, R55, R44.reuse, 0x1b ;  /* 0x0000002c37367211 */ /* 0x080fe400078fdaff */
[-C--:B------:R-:W-:Y:S02]  /*68f0*/  LEA.HI.SX32 R55, R155, R44.reuse, 0x1b ;  /* 0x0000002c9b377211 */ /* 0x080fe400078fdaff */
[----:B------:R-:W-:-:S02]  /*6900*/  LEA.HI.SX32 R126, R157, R44, 0x1b ;  /* 0x0000002c9d7e7211 */ /* 0x000fc400078fdaff */
[-C--:B------:R-:W-:Y:S02]  /*6910*/  LEA.HI.SX32 R127, R127, R44.reuse, 0x1b ;  /* 0x0000002c7f7f7211 */ /* 0x080fe400078fdaff */
[-C--:B------:R-:W-:Y:S02]  /*6920*/  LEA.HI.SX32 R140, R153, R44.reuse, 0x1b ;  /* 0x0000002c998c7211 */ /* 0x080fe400078fdaff */
[-C--:B------:R-:W-:Y:S02]  /*6930*/  LEA.HI.SX32 R145, R145, R44.reuse, 0x1b ;  /* 0x0000002c91917211 */ /* 0x080fe400078fdaff */
[-C--:B------:R-:W-:Y:S02]  /*6940*/  LEA.HI.SX32 R146, R151, R44.reuse, 0x1b ;  /* 0x0000002c97927211 */ /* 0x080fe400078fdaff */
[-C--:B------:R-:W-:Y:S02]  /*6950*/  LEA.HI.SX32 R147, R147, R44.reuse, 0x1b ;  /* 0x0000002c93937211 */ /* 0x080fe400078fdaff */
[----:B------:R-:W-:-:S02]  /*6960*/  LEA.HI.SX32 R141, R141, R44, 0x1b ;  /* 0x0000002c8d8d7211 */ /* 0x000fc400078fdaff */
[-C--:B------:R-:W-:Y:S02]  /*6970*/  LEA.HI.SX32 R41, R41, R44.reuse, 0x1b ;  /* 0x0000002c29297211 */ /* 0x080fe400078fdaff */
[----:B------:R-:W-:Y:S01]  /*6980*/  SHF.L.U32 R153, R42, 0x1, RZ ;  /* 0x000000012a997819 */ /* 0x000fe200000006ff */
[----:B-1----:R-:W-:Y:S01]  /*6990*/  FMUL.FTZ R42, R40, R47 ;  /* 0x0000002f282a7220 */ /* 0x002fe20000410000 */
[----:B------:R-:W-:Y:S01]  /*69a0*/  LEA.HI.SX32 R44, R149, R44, 0x1b ;  /* 0x0000002c952c7211 */ /* 0x000fe200078fdaff */
[-C--:B--2---:R-:W-:Y:S02]  /*69b0*/  FFMA.FTZ R149, R48, R49.reuse, -R46 ;  /* 0x0000003130957223 */ /* 0x084fe4000001082e */
[----:B------:R-:W-:Y:S02]  /*69c0*/  FMUL.FTZ R49, R40, R49 ;  /* 0x0000003128317220 */ /* 0x000fe40000410000 */
[-C--:B---3--:R-:W-:Y:S02]  /*69d0*/  FFMA.FTZ R151, R48, R53.reuse, R42 ;  /* 0x0000003530977223 */ /* 0x088fe4000001002a */
[----:B------:R-:W-:-:S02]  /*69e0*/  FMUL.FTZ R53, R40, R53 ;  /* 0x0000003528357220 */ /* 0x000fc40000410000 */
[----:B------:R-:W-:Y:S02]  /*69f0*/  FFMA.FTZ R42, R48, R43, R49 ;  /* 0x0000002b302a7223 */ /* 0x000fe40000010031 */
[----:B------:R-:W-:Y:S02]  /*6a00*/  @P0 FADD.FTZ R50, R50, R149 ;  /* 0x0000009532320221 */ /* 0x000fe40000010000 */
[----:B------:R-:W-:Y:S02]  /*6a10*/  @P0 FFMA.FTZ R48, R48, R47, -R53 ;  /* 0x0000002f30300223 */ /* 0x000fe40000010835 */
[----:B------:R-:W-:Y:S01]  /*6a20*/  @P0 FADD.FTZ R51, R51, R42 ;  /* 0x0000002a33330221 */ /* 0x000fe20000010000 */
[----:B------:R-:W0:Y:S01]  /*6a30*/  SHFL.UP PT, R47, R50, 0x8, RZ ;  /* 0x05000000322f7989 */ /* 0x000e2200000e00ff */
[----:B------:R-:W-:-:S03]  /*6a40*/  FSEL R40, R40, R151, !P0 ;  /* 0x0000009728287208 */ /* 0x000fc60004000000 */
[----:B------:R-:W1:Y:S04]  /*6a50*/  SHFL.UP PT, R53, R51, 0x8, RZ ;  /* 0x0500000033357989 */ /* 0x000e6800000e00ff */
[----:B------:R-:W2:Y:S04]  /*6a60*/  SHFL.UP PT, R43, R48, 0x8, RZ ;  /* 0x05000000302b7989 */ /* 0x000ea800000e00ff */
[----:B------:R-:W3:Y:S01]  /*6a70*/  SHFL.UP PT, R49, R40, 0x8, RZ ;  /* 0x0500000028317989 */ /* 0x000ee200000e00ff */
[----:B------:R-:W-:Y:S02]  /*6a80*/  ISETP.GE.AND P0, PT, R4, 0x8, PT ;  /* 0x000000080400780c */ /* 0x000fe40003f06270 */
[----:B------:R-:W-:-:S02]  /*6a90*/  SHF.L.U32 R155, R52, 0x1, RZ ;  /* 0x00000001349b7819 */ /* 0x000fc400000006ff */
[----:B------:R-:W-:Y:S01]  /*6aa0*/  SHF.L.U32 R52, R41, 0x1, RZ ;  /* 0x0000000129347819 */ /* 0x000fe200000006ff */
[C---:B0-----:R-:W-:Y:S02]  /*6ab0*/  FMUL.FTZ R46, R40.reuse, R47 ;  /* 0x0000002f282e7220 */ /* 0x041fe40000410000 */
[-C--:B-1----:R-:W-:Y:S02]  /*6ac0*/  FMUL.FTZ R42, R40, R53.reuse ;  /* 0x00000035282a7220 */ /* 0x082fe40000410000 */
[----:B------:R-:W-:Y:S02]  /*6ad0*/  FFMA.FTZ R46, R48, R53, R46 ;  /* 0x00000035302e7223 */ /* 0x000fe4000001002e */
[----:B--2---:R-:W-:Y:S02]  /*6ae0*/  FMUL.FTZ R41, R40, R43 ;  /* 0x0000002b28297220 */ /* 0x004fe40000410000 */
[----:B------:R-:W-:Y:S02]  /*6af0*/  FFMA.FTZ R47, R48, R47, -R42 ;  /* 0x0000002f302f7223 */ /* 0x000fe4000001082a */
[----:B------:R-:W-:Y:S01]  /*6b00*/  @P0 FADD.FTZ R51, R51, R46 ;  /* 0x0000002e33330221 */ /* 0x000fe20000010000 */
[----:B------:R-:W-:Y:S01]  /*6b10*/  SHF.L.U32 R54, R54, 0x1, RZ ;  /* 0x0000000136367819 */ /* 0x000fe200000006ff */
[-C--:B---3--:R-:W-:Y:S01]  /*6b20*/  FFMA.FTZ R41, R48, R49.reuse, R41 ;  /* 0x0000003130297223 */ /* 0x088fe20000010029 */
[----:B------:R-:W-:Y:S01]  /*6b30*/  SHF.L.U32 R55, R55, 0x1, RZ ;  /* 0x0000000137377819 */ /* 0x000fe200000006ff */
[----:B------:R-:W-:Y:S01]  /*6b40*/  FMUL.FTZ R49, R40, R49 ;  /* 0x0000003128317220 */ /* 0x000fe20000410000 */
[----:B------:R-:W-:Y:S01]  /*6b50*/  STS.U16 [R153+0x440], R128 ;  /* 0x0004408099007388 */ /* 0x000fe20000000400 */
[----:B------:R-:W-:-:S03]  /*6b60*/  @P0 FADD.FTZ R50, R50, R47 ;  /* 0x0000002f32320221 */ /* 0x000fc60000010000 */
[----:B------:R-:W-:Y:S01]  /*6b70*/  STS.U16 [R150+0x480], R129 ;  /* 0x0004808196007388 */ /* 0x000fe20000000400 */
[----:B------:R-:W-:-:S03]  /*6b80*/  @P0 FFMA.FTZ R48, R48, R43, -R49 ;  /* 0x0000002b30300223 */ /* 0x000fc60000010831 */
[----:B------:R-:W0:Y:S04]  /*6b90*/  SHFL.UP PT, R53, R51, 0x10, RZ ;  /* 0x0600000033357989 */ /* 0x000e2800000e00ff */
[----:B------:R-:W-:Y:S04]  /*6ba0*/  STS.U16 [R155+0x4c0], R130 ;  /* 0x0004c0829b007388 */ /* 0x000fe80000000400 */
[----:B------:R-:W-:Y:S04]  /*6bb0*/  STS.U16 [R54+0x500], R131 ;  /* 0x0005008336007388 */ /* 0x000fe80000000400 */
[----:B------:R1:W-:Y:S04]  /*6bc0*/  STS.U16 [R55+0x540], R132 ;  /* 0x0005408437007388 */ /* 0x0003e80000000400 */
[----:B------:R-:W2:Y:S01]  /*6bd0*/  SHFL.UP PT, R43, R50, 0x10, RZ ;  /* 0x06000000322b7989 */ /* 0x000ea200000e00ff */
[----:B-1----:R-:W-:-:S02]  /*6be0*/  SHF.L.U32 R55, R44, 0x1, RZ ;  /* 0x000000012c377819 */ /* 0x002fc400000006ff */
[----:B------:R-:W-:Y:S01]  /*6bf0*/  FSEL R44, R40, R41, !P0 ;  /* 0x00000029282c7208 */ /* 0x000fe20004000000 */
[----:B------:R-:W1:Y:S01]  /*6c00*/  SHFL.UP PT, R47, R48, 0x10, RZ ;  /* 0x06000000302f7989 */ /* 0x000e6200000e00ff */
[----:B------:R-:W-:-:S03]  /*6c10*/  SHF.L.U32 R126, R126, 0x1, RZ ;  /* 0x000000017e7e7819 */ /* 0x000fc600000006ff */
[----:B------:R-:W3:Y:S01]  /*6c20*/  SHFL.UP PT, R49, R44, 0x10, RZ ;  /* 0x060000002c317989 */ /* 0x000ee200000e00ff */
[----:B------:R-:W-:Y:S02]  /*6c30*/  SHF.L.U32 R127, R127, 0x1, RZ ;  /* 0x000000017f7f7819 */ /* 0x000fe400000006ff */
[----:B------:R-:W-:Y:S01]  /*6c40*/  SHF.L.U32 R140, R140, 0x1, RZ ;  /* 0x000000018c8c7819 */ /* 0x000fe200000006ff */
[----:B------:R-:W-:Y:S01]  /*6c50*/  IMAD.SHL.U32 R146, R146, 0x2, RZ ;  /* 0x0000000292927824 */ /* 0x000fe200078e00ff */
[----:B------:R-:W-:Y:S01]  /*6c60*/  SHF.L.U32 R145, R145, 0x1, RZ ;  /* 0x0000000191917819 */ /* 0x000fe200000006ff */
[----:B------:R-:W-:Y:S01]  /*6c70*/  STS.U16 [R126+0x580], R133 ;  /* 0x000580857e007388 */ /* 0x000fe20000000400 */
[----:B------:R-:W-:Y:S02]  /*6c80*/  SHF.L.U32 R147, R147, 0x1, RZ ;  /* 0x0000000193937819 */ /* 0x000fe400000006ff */
[----:B------:R-:W-:Y:S01]  /*6c90*/  SHF.L.U32 R148, R148, 0x1, RZ ;  /* 0x0000000194947819 */ /* 0x000fe200000006ff */
[----:B------:R-:W-:Y:S01]  /*6ca0*/  STS.U16 [R127+0x5c0], R134 ;  /* 0x0005c0867f007388 */ /* 0x000fe20000000400 */
[----:B------:R-:W-:-:S03]  /*6cb0*/  SHF.L.U32 R141, R141, 0x1, RZ ;  /* 0x000000018d8d7819 */ /* 0x000fc600000006ff */
[----:B------:R-:W-:Y:S01]  /*6cc0*/  STS.U16 [R140+0x600], R135 ;  /* 0x000600878c007388 */ /* 0x000fe20000000400 */
[----:B------:R-:W-:-:S03]  /*6cd0*/  ISETP.NE.AND P2, PT, R4, 0x1f, PT ;  /* 0x0000001f0400780c */ /* 0x000fc60003f45270 */
[----:B------:R-:W-:Y:S01]  /*6ce0*/  STS.U16 [R145+0x640], R136 ;  /* 0x0006408891007388 */ /* 0x000fe20000000400 */
[----:B0-----:R-:W-:-:S03]  /*6cf0*/  FMUL.FTZ R46, R44, R53 ;  /* 0x000000352c2e7220 */ /* 0x001fc60000410000 */
[----:B------:R-:W-:Y:S01]  /*6d00*/  STS.U16 [R146+0x680], R137 ;  /* 0x0006808992007388 */ /* 0x000fe20000000400 */
[----:B------:R-:W-:-:S03]  /*6d10*/  LOP3.LUT P0, RZ, R3, 0x1f, RZ, 0xc0, !PT ;  /* 0x0000001f03ff7812 */ /* 0x000fc6000780c0ff */
[----:B------:R-:W-:Y:S01]  /*6d20*/  STS.U16 [R147+0x6c0], R138 ;  /* 0x0006c08a93007388 */ /* 0x000fe20000000400 */
[----:B------:R-:W-:-:S03]  /*6d30*/  ISETP.GE.AND P1, PT, R4, 0x10, PT ;  /* 0x000000100400780c */ /* 0x000fc60003f26270 */
[----:B------:R-:W-:Y:S04]  /*6d40*/  STS.U16 [R148+0x700], R139 ;  /* 0x0007008b94007388 */ /* 0x000fe80000000400 */
[----:B------:R-:W-:Y:S04]  /*6d50*/  STS.U16 [R141+0x740], R142 ;  /* 0x0007408e8d007388 */ /* 0x000fe80000000400 */
[----:B------:R-:W-:Y:S01]  /*6d60*/  STS.U16 [R52+0x780], R143 ;  /* 0x0007808f34007388 */ /* 0x000fe20000000400 */
[----:B------:R-:W-:-:S03]  /*6d70*/  ISETP.EQ.OR P0, PT, RZ, UR6, P0 ;  /* 0x00000006ff007c0c */ /* 0x000fc60008702670 */
[----:B------:R2:W-:Y:S01]  /*6d80*/  STS.U16 [R55+0x7c0], R144 ;  /* 0x0007c09037007388 */ /* 0x0005e20000000400 */
[----:B------:R-:W-:Y:S01]  /*6d90*/  LEA R45, R4, R45, 0x5 ;  /* 0x0000002d042d7211 */ /* 0x000fe200078e28ff */
[----:B------:R-:W-:Y:S01]  /*6da0*/  HFMA2.MMA R41, -RZ, RZ, 0, 0 ;  /* 0x00000000ff297435 */ /* 0x000fe200000001ff */
[----:B------:R-:W-:Y:S01]  /*6db0*/  MOV R40, 0x3f800000 ;  /* 0x3f80000000287802 */ /* 0x000fe20000000f00 */
[----:B------:R-:W-:-:S06]  /*6dc0*/  NOP ;  /* 0x0000000000007918 */ /* 0x000fcc0000000000 */
[----:B--2---:R-:W-:Y:S02]  /*6dd0*/  FFMA.FTZ R55, R48, R43, -R46 ;  /* 0x0000002b30377223 */ /* 0x004fe4000001082e */
[C---:B-1----:R-:W-:Y:S01]  /*6de0*/  FMUL.FTZ R52, R44.reuse, R47 ;  /* 0x0000002f2c347220 */ /* 0x042fe20000410000 */
[----:B------:R-:W-:Y:S01]  /*6df0*/  LEA.HI.SX32 R159, R45, R45, 0x1b ;  /* 0x0000002d2d9f7211 */ /* 0x000fe200078fdaff */
[----:B------:R-:W-:Y:S01]  /*6e00*/  FMUL.FTZ R46, R44, R43 ;  /* 0x0000002b2c2e7220 */ /* 0x000fe20000410000 */
[----:B------:R-:W-:Y:S01]  /*6e10*/  @!P2 SHF.R.U32.HI R45, RZ, 0x1, R3 ;  /* 0x00000001ff2da819 */ /* 0x000fe20000011603 */
[----:B------:R-:W5:Y:S02]  /*6e20*/  LDG.E.64 R84, [R84.64] ;  /* 0x0000001654547981 */ /* 0x000f64000c1e1b00 */
[----:B------:R-:W-:Y:S02]  /*6e30*/  FFMA.FTZ R54, R48, R53, R46 ;  /* 0x0000003530367223 */ /* 0x000fe4000001002e */
[----:B---3--:R-:W-:-:S02]  /*6e40*/  FMUL.FTZ R46, R44, R49 ;  /* 0x000000312c2e7220 */ /* 0x008fc40000410000 */
[C---:B------:R-:W-:Y:S01]  /*6e50*/  FFMA.FTZ R49, R48.reuse, R49, R52 ;  /* 0x0000003130317223 */ /* 0x040fe20000010034 */
[----:B------:R-:W-:Y:S01]  /*6e60*/  CS2R R42, SRZ ;  /* 0x00000000002a7805 */ /* 0x000fe2000001ff00 */
[----:B------:R-:W-:Y:S01]  /*6e70*/  MOV R129, UR7 ;  /* 0x0000000700817c02 */ /* 0x000fe20008000f00 */
[----:B------:R-:W-:Y:S01]  /*6e80*/  @P1 FFMA.FTZ R48, R48, R47, -R46 ;  /* 0x0000002f30301223 */ /* 0x000fe2000001082e */
[----:B------:R-:W-:Y:S01]  /*6e90*/  SHF.L.U32 R159, R159, 0x1, RZ ;  /* 0x000000019f9f7819 */ /* 0x000fe200000006ff */
[----:B------:R-:W-:Y:S01]  /*6ea0*/  @P1 FADD.FTZ R50, R50, R55 ;  /* 0x0000003732321221 */ /* 0x000fe20000010000 */
[----:B------:R-:W-:Y:S01]  /*6eb0*/  FSEL R49, R44, R49, !P1 ;  /* 0x000000312c317208 */ /* 0x000fe20004800000 */
[----:B------:R-:W-:Y:S01]  /*6ec0*/  @P1 FADD.FTZ R51, R51, R54 ;  /* 0x0000003633331221 */ /* 0x000fe20000010000 */
[----:B------:R-:W-:Y:S01]  /*6ed0*/  @!P2 LOP3.LUT R163, R45, 0x7ffffff0, RZ, 0xc0, !PT ;  /* 0x7ffffff02da3a812 */ /* 0x000fe200078ec0ff */
[----:B------:R-:W-:Y:S04]  /*6ee0*/  @!P0 LDS.128 R40, [R129.X16+0x2160] ;  /* 0x0021600081288984 */ /* 0x000fe8000000cc00 */
        /* <DEDUP_REMOVED lines=32> */
[----:B------:R-:W-:Y:S04]  /*70f0*/  @!P2 STS.128 [R163+0x2100], R48 ;  /* 0x00210030a300a388 */ /* 0x000fe80000000c00 */
[----:B------:R-:W-:Y:S06]  /*7100*/  BAR.SYNC.DEFER_BLOCKING 0x0 ;  /* 0x0000000000007b1d */ /* 0x000fec0000010000 */
[----:B------:R-:W-:Y:S04]  /*7110*/  LDS.128 R44, [0x2100] ;  /* 0x00210000ff2c7984 */ /* 0x000fe80000000c00 */
[----:B------:R-:W0:Y:S02]  /*7120*/  LDS.128 R52, [0x2110] ;  /* 0x00211000ff347984 */ /* 0x000e240000000c00 */
[----:B0-----:R-:W-:-:S02]  /*7130*/  FMUL.FTZ R158, R47, R53 ;  /* 0x000000352f9e7220 */ /* 0x001fc40000410000 */
[CC--:B------:R-:W-:Y:S02]  /*7140*/  FMUL.FTZ R161, R45.reuse, R53.reuse ;  /* 0x000000352da17220 */ /* 0x0c0fe40000410000 */
[-C--:B------:R-:W-:Y:S02]  /*7150*/  FMUL.FTZ R162, R44, R53.reuse ;  /* 0x000000352ca27220 */ /* 0x080fe40000410000 */
[C---:B------:R-:W-:Y:S02]  /*7160*/  FMUL.FTZ R53, R46.reuse, R53 ;  /* 0x000000352e357220 */ /* 0x040fe40000410000 */
[-C--:B------:R-:W-:Y:S02]  /*7170*/  FFMA.FTZ R158, R46, R52.reuse, -R158 ;  /* 0x000000342e9e7223 */ /* 0x080fe4000001089e */
[-C--:B------:R-:W-:Y:S02]  /*7180*/  FFMA.FTZ R161, R44, R52.reuse, -R161 ;  /* 0x000000342ca17223 */ /* 0x080fe400000108a1 */
[----:B------:R-:W-:-:S02]  /*7190*/  FFMA.FTZ R162, R45, R52, R162 ;  /* 0x000000342da27223 */ /* 0x000fc400000100a2 */
[----:B------:R-:W-:Y:S01]  /*71a0*/  FFMA.FTZ R53, R47, R52, R53 ;  /* 0x000000342f357223 */ /* 0x000fe20000010035 */
[----:B------:R-:W-:Y:S01]  /*71b0*/  SHF.R.U32.HI R52, RZ, 0x5, R3 ;  /* 0x00000005ff347819 */ /* 0x000fe20000011603 */
[----:B------:R-:W-:Y:S02]  /*71c0*/  FADD.FTZ R160, R54, R158 ;  /* 0x0000009e36a07221 */ /* 0x000fe40000010000 */
[----:B------:R-:W-:Y:S01]  /*71d0*/  FADD.FTZ R164, R55, R53 ;  /* 0x0000003537a47221 */ /* 0x000fe20000010000 */
[C---:B------:R-:W-:Y:S02]  /*71e0*/  ISETP.NE.AND P2, PT, R52.reuse, RZ, PT ;  /* 0x000000ff3400720c */ /* 0x040fe40003f45270 */
[C---:B------:R-:W-:Y:S02]  /*71f0*/  ISETP.NE.AND P0, PT, R52.reuse, 0x3, PT ;  /* 0x000000033400780c */ /* 0x040fe40003f05270 */
[----:B------:R-:W-:Y:S02]  /*7200*/  ISETP.NE.AND P1, PT, R52, 0x2, PT ;  /* 0x000000023400780c */ /* 0x000fe40003f25270 */
[----:B------:R-:W0:Y:S02]  /*7210*/  LDS.128 R52, [0x2120] ;  /* 0x00212000ff347984 */ /* 0x000e240000000c00 */
[----:B------:R-:W-:-:S02]  /*7220*/  FSEL R158, R161, R44, !P1 ;  /* 0x0000002ca19e7208 */ /* 0x000fc40004800000 */
[----:B------:R-:W-:Y:S01]  /*7230*/  FSEL R163, R160, R46, !P1 ;  /* 0x0000002ea0a37208 */ /* 0x000fe20004800000 */
[CC--:B0-----:R-:W-:Y:S02]  /*7240*/  FMUL.FTZ R159, R162.reuse, R53.reuse ;  /* 0x00000035a29f7220 */ /* 0x0c1fe40000410000 */
[C---:B------:R-:W-:Y:S02]  /*7250*/  FMUL.FTZ R44, R161.reuse, R53 ;  /* 0x00000035a12c7220 */ /* 0x040fe40000410000 */
[-C--:B------:R-:W-:Y:S01]  /*7260*/  FFMA.FTZ R159, R161, R52.reuse, -R159 ;  /* 0x00000034a19f7223 */ /* 0x080fe2000001089f */
[C---:B------:R-:W-:Y:S01]  /*7270*/  FSEL R161, R162.reuse, R45, !P1 ;  /* 0x0000002da2a17208 */ /* 0x040fe20004800000 */
[----:B------:R-:W-:Y:S02]  /*7280*/  FFMA.FTZ R162, R162, R52, R44 ;  /* 0x00000034a2a27223 */ /* 0x000fe4000001002c */
[----:B------:R-:W-:-:S04]  /*7290*/  FMUL.FTZ R44, R164, R53 ;  /* 0x00000035a42c7220 */ /* 0x000fc80000410000 */
[CC--:B------:R-:W-:Y:S02]  /*72a0*/  FFMA.FTZ R44, R160.reuse, R52.reuse, -R44 ;  /* 0x00000034a02c7223 */ /* 0x0c0fe4000001082c */
[----:B------:R-:W-:Y:S01]  /*72b0*/  FMUL.FTZ R160, R160, R53 ;  /* 0x00000035a0a07220 */ /* 0x000fe20000410000 */
[----:B------:R-:W-:Y:S01]  /*72c0*/  FSEL R53, R164, R47, !P1 ;  /* 0x0000002fa4357208 */ /* 0x000fe20004800000 */
[----:B------:R-:W-:Y:S02]  /*72d0*/  FADD.FTZ R54, R54, R44 ;  /* 0x0000002c36367221 */ /* 0x000fe40000010000 */
[----:B------:R-:W0:Y:S01]  /*72e0*/  LDS.128 R44, [0x2130] ;  /* 0x00213000ff2c7984 */ /* 0x000e220000000c00 */
[----:B------:R-:W-:Y:S01]  /*72f0*/  FFMA.FTZ R160, R164, R52, R160 ;  /* 0x00000034a4a07223 */ /* 0x000fe200000100a0 */
[----:B------:R-:W-:-:S03]  /*7300*/  FSEL R158, R159, R158, !P0 ;  /* 0x0000009e9f9e7208 */ /* 0x000fc60004000000 */
[----:B------:R-:W-:Y:S01]  /*7310*/  FADD.FTZ R55, R55, R160 ;  /* 0x000000a037377221 */ /* 0x000fe20000010000 */
[----:B------:R-:W-:Y:S01]  /*7320*/  FSEL R161, R162, R161, !P0 ;  /* 0x000000a1a2a17208 */ /* 0x000fe20004000000 */
[----:B------:R-:W1:Y:S01]  /*7330*/  SHFL.UP PT, R50, R50, 0x1, RZ ;  /* 0x0420000032327989 */ /* 0x000e6200000e00ff */
[----:B------:R-:W-:Y:S03]  /*7340*/  BSSY B0, `(.L_x_123) ;  /* 0x0000055000007945 */ /* 0x000fe60003800000 */
[----:B------:R-:W2:Y:S01]  /*7350*/  SHFL.UP PT, R51, R51, 0x1, RZ ;  /* 0x0420000033337989 */ /* 0x000ea200000e00ff */
[----:B------:R-:W-:-:S03]  /*7360*/  FSEL R163, R54, R163, !P0 ;  /* 0x000000a336a37208 */ /* 0x000fc60004000000 */
[----:B------:R-:W3:Y:S01]  /*7370*/  SHFL.UP PT, R48, R48, 0x1, RZ ;  /* 0x0420000030307989 */ /* 0x000ee200000e00ff */
[----:B------:R-:W-:-:S03]  /*7380*/  FSEL R53, R55, R53, !P0 ;  /* 0x0000003537357208 */ /* 0x000fc60004000000 */
[----:B------:R-:W4:Y:S01]  /*7390*/  SHFL.UP PT, R49, R49, 0x1, RZ ;  /* 0x0420000031317989 */ /* 0x000f2200000e00ff */
[----:B------:R-:W-:Y:S01]  /*73a0*/  PRMT R126, RZ, 0x5410, R126 ;  /* 0x00005410ff7e7816 */ /* 0x000fe2000000007e */
[----:B0-----:R-:W-:-:S04]  /*73b0*/  FMUL.FTZ R52, R162, R45 ;  /* 0x0000002da2347220 */ /* 0x001fc80000410000 */
[C---:B------:R-:W-:Y:S02]  /*73c0*/  FFMA.FTZ R52, R159.reuse, R44, -R52 ;  /* 0x0000002c9f347223 */ /* 0x040fe40000010834 */
[----:B------:R-:W-:-:S04]  /*73d0*/  FMUL.FTZ R159, R159, R45 ;  /* 0x0000002d9f9f7220 */ /* 0x000fc80000410000 */
[-C--:B------:R-:W-:Y:S02]  /*73e0*/  FFMA.FTZ R162, R162, R44.reuse, R159 ;  /* 0x0000002ca2a27223 */ /* 0x080fe4000001009f */
[CC--:B------:R-:W-:Y:S02]  /*73f0*/  FMUL.FTZ R159, R55.reuse, R45.reuse ;  /* 0x0000002d379f7220 */ /* 0x0c0fe40000410000 */
[C---:B------:R-:W-:Y:S02]  /*7400*/  FMUL.FTZ R45, R54.reuse, R45 ;  /* 0x0000002d362d7220 */ /* 0x040fe40000410000 */
[-C--:B------:R-:W-:Y:S02]  /*7410*/  FFMA.FTZ R159, R54, R44.reuse, -R159 ;  /* 0x0000002c369f7223 */ /* 0x080fe4000001089f */
[----:B------:R-:W-:Y:S01]  /*7420*/  FFMA.FTZ R45, R55, R44, R45 ;  /* 0x0000002c372d7223 */ /* 0x000fe2000001002d */
[----:B------:R-:W-:Y:S01]  /*7430*/  PRMT R127, RZ, 0x5410, R127 ;  /* 0x00005410ff7f7816 */ /* 0x000fe2000000007f */
[----:B------:R-:W-:Y:S01]  /*7440*/  FADD.FTZ R46, R46, R159 ;  /* 0x0000009f2e2e7221 */ /* 0x000fe20000010000 */
[----:B------:R-:W-:Y:S01]  /*7450*/  PRMT R128, RZ, 0x5410, R128 ;  /* 0x00005410ff807816 */ /* 0x000fe20000000080 */
[----:B------:R-:W-:Y:S01]  /*7460*/  FADD.FTZ R47, R47, R45 ;  /* 0x0000002d2f2f7221 */ /* 0x000fe20000010000 */
        /* <DEDUP_REMOVED lines=28> */
[----:B------:R-:W-:Y:S01]  /*7630*/  PRMT R157, RZ, 0x5410, R157 ;  /* 0x00005410ff9d7816 */ /* 0x000fe2000000009d */
[----:B------:R-:W-:Y:S05]  /*7640*/  @!P2 BRA `(.L_x_124) ;  /* 0x000001400000a947 */ /* 0x000fea0003800000 */
[----:B-1234-:R-:W-:Y:S01]  /*7650*/  ISETP.NE.AND P0, PT, R4, RZ, PT ;  /* 0x000000ff0400720c */ /* 0x01efe20003f05270 */
[C---:B------:R-:W-:Y:S01]  /*7660*/  FMUL.FTZ R44, R49.reuse, R161 ;  /* 0x000000a1312c7220 */ /* 0x040fe20000410000 */
[----:B------:R-:W-:Y:S01]  /*7670*/  MOV R47, R43 ;  /* 0x0000002b002f7202 */ /* 0x000fe20000000f00 */
[----:B------:R-:W-:Y:S01]  /*7680*/  FMUL.FTZ R45, R49, R158 ;  /* 0x0000009e312d7220 */ /* 0x000fe20000410000 */
[----:B------:R-:W-:-:S09]  /*7690*/  MOV R46, R42 ;  /* 0x0000002a002e7202 */ /* 0x000fd20000000f00 */
[C---:B------:R-:W-:Y:S02]  /*76a0*/  @P0 FFMA.FTZ R158, R48.reuse, R158, -R44 ;  /* 0x0000009e309e0223 */ /* 0x040fe4000001082c */
[C---:B------:R-:W-:Y:S02]  /*76b0*/  @P0 FFMA.FTZ R161, R48.reuse, R161, R45 ;  /* 0x000000a130a10223 */ /* 0x040fe4000001002d */
[C---:B------:R-:W-:Y:S02]  /*76c0*/  FMUL.FTZ R44, R49.reuse, R163 ;  /* 0x000000a3312c7220 */ /* 0x040fe40000410000 */
[----:B------:R-:W-:Y:S01]  /*76d0*/  FMUL.FTZ R45, R49, R53 ;  /* 0x00000035312d7220 */ /* 0x000fe20000410000 */
[----:B------:R-:W-:Y:S01]  /*76e0*/  MOV R49, R161 ;  /* 0x000000a100317202 */ /* 0x000fe20000000f00 */
[C---:B------:R-:W-:Y:S02]  /*76f0*/  FFMA.FTZ R44, R48.reuse, R53, R44 ;  /* 0x00000035302c7223 */ /* 0x040fe4000001002c */
[----:B------:R-:W-:Y:S01]  /*7700*/  FFMA.FTZ R45, R48, R163, -R45 ;  /* 0x000000a3302d7223 */ /* 0x000fe2000001082d */
[----:B------:R-:W-:Y:S01]  /*7710*/  MOV R48, R158 ;  /* 0x0000009e00307202 */ /* 0x000fe20000000f00 */
[----:B------:R-:W-:Y:S01]  /*7720*/  @P0 FADD.FTZ R53, R51, R44 ;  /* 0x0000002c33350221 */ /* 0x000fe20000010000 */
[----:B------:R-:W-:Y:S01]  /*7730*/  MOV R44, R40 ;  /* 0x00000028002c7202 */ /* 0x000fe20000000f00 */
[----:B------:R-:W-:Y:S01]  /*7740*/  @P0 FADD.FTZ R163, R50, R45 ;  /* 0x0000002d32a30221 */ /* 0x000fe20000010000 */
[----:B------:R-:W-:-:S02]  /*7750*/  MOV R45, R41 ;  /* 0x00000029002d7202 */ /* 0x000fc40000000f00 */
[----:B------:R-:W-:Y:S02]  /*7760*/  MOV R51, R53 ;  /* 0x0000003500337202 */ /* 0x000fe40000000f00 */
[----:B------:R-:W-:Y:S01]  /*7770*/  MOV R50, R163 ;  /* 0x000000a300327202 */ /* 0x000fe20000000f00 */
[----:B------:R-:W-:Y:S05]  /*7780*/  BRA `(.L_x_125) ;  /* 0x0000010000007947 */ /* 0x000fea0003800000 */
.L_x_124:
[----:B-1234-:R-:W-:Y:S01]  /*7790*/  ISETP.NE.AND P0, PT, R4, RZ, PT ;  /* 0x000000ff0400720c */ /* 0x01efe20003f05270 */
[C---:B------:R-:W-:Y:S02]  /*77a0*/  FMUL.FTZ R44, R162.reuse, R43 ;  /* 0x0000002ba22c7220 */ /* 0x040fe40000410000 */
[----:B------:R-:W-:Y:S02]  /*77b0*/  FMUL.FTZ R45, R162, R40 ;  /* 0x00000028a22d7220 */ /* 0x000fe40000410000 */
[C---:B------:R-:W-:Y:S02]  /*77c0*/  FFMA.FTZ R44, R52.reuse, R42, -R44 ;  /* 0x0000002a342c7223 */ /* 0x040fe4000001082c */
[----:B------:R-:W-:-:S02]  /*77d0*/  FFMA.FTZ R45, R52, R41, R45 ;  /* 0x00000029342d7223 */ /* 0x000fc4000001002d */
[----:B------:R-:W-:Y:S02]  /*77e0*/  FADD.FTZ R46, R46, R44 ;  /* 0x0000002c2e2e7221 */ /* 0x000fe40000010000 */
[CC--:B------:R-:W-:Y:S02]  /*77f0*/  FMUL.FTZ R44, R162.reuse, R41.reuse ;  /* 0x00000029a22c7220 */ /* 0x0c0fe40000410000 */
[----:B------:R0:W-:Y:S01]  /*7800*/  @!P0 STS.128 [0x2150], R40 ;  /* 0x00215028ff008388 */ /* 0x0001e20000000c00 */
[----:B------:R-:W-:Y:S01]  /*7810*/  FMUL.FTZ R162, R162, R42 ;  /* 0x0000002aa2a27220 */ /* 0x000fe20000410000 */
[-C--:B------:R-:W-:Y:S01]  /*7820*/  @!P0 MOV R48, R40.reuse ;  /* 0x0000002800308202 */ /* 0x080fe20000000f00 */
[C---:B------:R-:W-:Y:S01]  /*7830*/  FFMA.FTZ R44, R52.reuse, R40, -R44 ;  /* 0x00000028342c7223 */ /* 0x040fe2000001082c */
[----:B------:R-:W-:Y:S01]  /*7840*/  @!P0 MOV R49, R41 ;  /* 0x0000002900318202 */ /* 0x000fe20000000f00 */
[----:B------:R-:W-:Y:S01]  /*7850*/  FFMA.FTZ R162, R52, R43, R162 ;  /* 0x0000002b34a27223 */ /* 0x000fe200000100a2 */
[----:B------:R-:W-:-:S02]  /*7860*/  @!P0 MOV R50, R42 ;  /* 0x0000002a00328202 */ /* 0x000fc40000000f00 */
[----:B------:R-:W-:Y:S01]  /*7870*/  @!P0 MOV R51, R43 ;  /* 0x0000002b00338202 */ /* 0x000fe20000000f00 */
[----:B------:R-:W-:Y:S02]  /*7880*/  FADD.FTZ R47, R47, R162 ;  /* 0x000000a22f2f7221 */ /* 0x000fe40000010000 */
.L_x_125:
[----:B------:R-:W-:Y:S05]  /*7890*/  BSYNC B0 ;  /* 0x0000000000007941 */ /* 0x000fea0003800000 */
.L_x_123:
[----:B------:R-:W-:Y:S01]  /*78a0*/  BAR.SYNC.DEFER_BLOCKING 0x0 ;  /* 0x0000000000007b1d */ /* 0x000fe20000010000 */
[----:B------:R-:W-:-:S05]  /*78b0*/  ISETP.NE.AND P0, PT, R3, RZ, PT ;  /* 0x000000ff0300720c */ /* 0x000fca0003f05270 */
[----:B------:R-:W-:Y:S08]  /*78c0*/  BSSY B0, `(.L_x_126) ;  /* 0x000007f000007945 */ /* 0x000ff00003800000 */
[----:B0-----:R-:W0:Y:S02]  /*78d0*/  @P0 LDS.64 R40, [0x2158] ;  /* 0x00215800ff280984 */ /* 0x001e240000000a00 */
[----:B0-----:R-:W-:-:S04]  /*78e0*/  @P0 FMUL.FTZ R43, R41, R49 ;  /* 0x00000031292b0220 */ /* 0x001fc80000410000 */
[CC--:B------:R-:W-:Y:S02]  /*78f0*/  @P0 FFMA.FTZ R43, R40.reuse, R48.reuse, -R43 ;  /* 0x00000030282b0223 */ /* 0x0c0fe4000001082b */
[----:B------:R-:W-:Y:S02]  /*7900*/  @P0 FMUL.FTZ R40, R40, R49 ;  /* 0x0000003128280220 */ /* 0x000fe40000410000 */
[----:B------:R-:W-:Y:S02]  /*7910*/  @P0 FADD.FTZ R50, R50, R43 ;  /* 0x0000002b32320221 */ /* 0x000fe40000010000 */
[----:B------:R-:W-:-:S04]  /*7920*/  @P0 FFMA.FTZ R40, R41, R48, R40 ;  /* 0x0000003029280223 */ /* 0x000fc80000010028 */
[----:B------:R-:W-:Y:S01]  /*7930*/  @P0 FADD.FTZ R51, R51, R40 ;  /* 0x0000002833330221 */ /* 0x000fe20000010000 */
[----:B------:R-:W-:Y:S01]  /*7940*/  ISETP.NE.AND P0, PT, R3, RZ, PT ;  /* 0x000000ff0300720c */ /* 0x000fe20003f05270 */
[CC--:B------:R-:W-:Y:S02]  /*7950*/  FMUL.FTZ R40, R102.reuse, R50.reuse ;  /* 0x0000003266287220 */ /* 0x0c0fe40000410000 */
[-C--:B------:R-:W-:Y:S02]  /*7960*/  FMUL.FTZ R102, R102, R51.reuse ;  /* 0x0000003366667220 */ /* 0x080fe40000410000 */
[C---:B------:R-:W-:Y:S02]  /*7970*/  FFMA.FTZ R40, R103.reuse, R51, R40 ;  /* 0x0000003367287223 */ /* 0x040fe40000010028 */
[----:B------:R-:W-:Y:S02]  /*7980*/  FFMA.FTZ R103, R103, R50, -R102 ;  /* 0x0000003267677223 */ /* 0x000fe40000010866 */
[----:B------:R-:W-:-:S02]  /*7990*/  FADD.FTZ R42, RZ, R40 ;  /* 0x00000028ff2a7221 */ /* 0x000fc40000010000 */
[----:B------:R-:W-:Y:S02]  /*79a0*/  FADD.FTZ R104, R104, R103 ;  /* 0x0000006768687221 */ /* 0x000fe40000010000 */
[C---:B------:R-:W-:Y:S02]  /*79b0*/  FMUL.FTZ R41, R99.reuse, R42 ;  /* 0x0000002a63297220 */ /* 0x040fe40000410000 */
[-C--:B------:R-:W-:Y:S02]  /*79c0*/  FMUL.FTZ R99, R99, R104.reuse ;  /* 0x0000006863637220 */ /* 0x080fe40000410000 */
[C---:B------:R-:W-:Y:S02]  /*79d0*/  FFMA.FTZ R40, R100.reuse, R104, -R41 ;  /* 0x0000006864287223 */ /* 0x040fe40000010829 */
[----:B------:R-:W-:Y:S02]  /*79e0*/  FFMA.FTZ R43, R100, R42, R99 ;  /* 0x0000002a642b7223 */ /* 0x000fe40000010063 */
[----:B------:R-:W-:-:S02]  /*79f0*/  FADD.FTZ R101, R101, R40 ;  /* 0x0000002865657221 */ /* 0x000fc40000010000 */
[----:B------:R-:W-:Y:S02]  /*7a00*/  FADD.FTZ R43, RZ, R43 ;  /* 0x0000002bff2b7221 */ /* 0x000fe40000010000 */
[C---:B------:R-:W-:Y:S02]  /*7a10*/  FMUL.FTZ R40, R96.reuse, R101 ;  /* 0x0000006560287220 */ /* 0x040fe40000410000 */
        /* <DEDUP_REMOVED lines=65> */
[CC--:B------:R-:W-:Y:S02]  /*7e30*/  FMUL.FTZ R41, R117.reuse, R79.reuse ;  /* 0x0000004f75297220 */ /* 0x0c0fe40000410000 */
[-C--:B------:R-:W-:Y:S02]  /*7e40*/  FMUL.FTZ R117, R117, R116.reuse ;  /* 0x0000007475757220 */ /* 0x080fe40000410000 */
[C---:B------:R-:W-:Y:S02]  /*7e50*/  FFMA.FTZ R40, R118.reuse, R116, -R41 ;  /* 0x0000007476287223 */ /* 0x040fe40000010829 */
[----:B------:R-:W-:Y:S02]  /*7e60*/  FFMA.FTZ R80, R118, R79, R117 ;  /* 0x0000004f76507223 */ /* 0x000fe40000010075 */
[----:B------:R-:W-:-:S02]  /*7e70*/  FADD.FTZ R119, R119, R40 ;  /* 0x0000002877777221 */ /* 0x000fc40000010000 */
[----:B------:R-:W-:Y:S02]  /*7e80*/  FADD.FTZ R80, RZ, R80 ;  /* 0x00000050ff507221 */ /* 0x000fe40000010000 */
        /* <DEDUP_REMOVED lines=10> */
[----:B------:R-:W-:Y:S01]  /*7f30*/  FADD.FTZ R125, R125, R40 ;  /* 0x000000287d7d7221 */ /* 0x000fe20000010000 */
[----:B------:R-:W-:Y:S05]  /*7f40*/  @P0 BRA `(.L_x_127) ;  /* 0x0000016000000947 */ /* 0x000fea0003800000 */
[----:B------:R-:W0:Y:S01]  /*7f50*/  S2UR UR14, SR_CTAID.Y ;  /* 0x00000000000e79c3 */ /* 0x000e220000002600 */
[----:B------:R-:W-:Y:S01]  /*7f60*/  ULDC UR16, c[0x0][0x16c] ;  /* 0x00005b0000107ab9 */ /* 0x000fe20000000800 */
[----:B------:R-:W-:Y:S01]  /*7f70*/  MOV R83, UR7 ;  /* 0x0000000700537c02 */ /* 0x000fe20008000f00 */
[----:B------:R-:W-:-:S04]  /*7f80*/  ULDC.64 UR18, c[0x0][0x260] ;  /* 0x0000980000127ab9 */ /* 0x000fc80000000a00 */
[----:B------:R1:W-:Y:S01]  /*7f90*/  STS.128 [R83.X16+0x2160], R44 ;  /* 0x0021602c53007388 */ /* 0x0003e2000000cc00 */
[----:B------:R-:W2:Y:S01]  /*7fa0*/  S2UR UR15, SR_CTAID.X ;  /* 0x00000000000f79c3 */ /* 0x000ea20000002500 */
[----:B0-----:R-:W-:Y:S02]  /*7fb0*/  MOV R0, UR14 ;  /* 0x0000000e00007c02 */ /* 0x001fe40008000f00 */
[----:B--2---:R-:W-:Y:S01]  /*7fc0*/  MOV R2, UR15 ;  /* 0x0000000f00027c02 */ /* 0x004fe20008000f00 */
[----:B------:R-:W-:-:S04]  /*7fd0*/  ULDC UR15, c[0x0][0x174] ;  /* 0x00005d00000f7ab9 */ /* 0x000fc80000000800 */
[----:B------:R-:W-:-:S04]  /*7fe0*/  IMAD R40, R2, c[0x0][0x164], R0 ;  /* 0x0000590002287a24 */ /* 0x000fc800078e0200 */
[----:B------:R-:W0:Y:S02]  /*7ff0*/  R2UR UR14, R40 ;  /* 0x00000000280e73c2 */ /* 0x000e2400000e0000 */
[----:B0-----:R-:W-:-:S04]  /*8000*/  UIMAD UR14, UR14, UR15, URZ ;  /* 0x0000000f0e0e72a4 */ /* 0x001fc8000f8e023f */
[----:B------:R-:W-:Y:S02]  /*8010*/  UIMAD UR15, UR14, UR16, URZ ;  /* 0x000000100e0f72a4 */ /* 0x000fe4000f8e023f */
[----:B------:R-:W-:Y:S02]  /*8020*/  UIMAD UR14, UR6, UR16, UR7 ;  /* 0x00000010060e72a4 */ /* 0x000fe4000f8e0207 */
[----:B------:R-:W-:Y:S02]  /*8030*/  USHF.R.S32.HI UR16, URZ, 0x1f, UR15 ;  /* 0x0000001f3f107899 */ /* 0x000fe4000801140f */
[----:B------:R-:W-:-:S04]  /*8040*/  UIADD3 UR15, UP0, UR14, UR15, URZ ;  /* 0x0000000f0e0f7290 */ /* 0x000fc8000ff1e03f */
[----:B------:R-:W-:Y:S02]  /*8050*/  ULEA.HI.X.SX32 UR16, UR14, UR16, 0x1, UP0 ;  /* 0x000000100e107291 */ /* 0x000fe400080f0e3f */
[----:B------:R-:W-:-:S04]  /*8060*/  ULEA UR14, UP0, UR15, UR18, 0x4 ;  /* 0x000000120f0e7291 */ /* 0x000fc8000f80203f */
[----:B------:R-:W-:Y:S02]  /*8070*/  ULEA.HI.X UR15, UR15, UR19, UR16, 0x4, UP0 ;  /* 0x000000130f0f7291 */ /* 0x000fe400080f2410 */
[----:B------:R-:W-:-:S04]  /*8080*/  MOV R40, UR14 ;  /* 0x0000000e00287c02 */ /* 0x000fc80008000f00 */
[----:B------:R-:W-:-:S05]  /*8090*/  MOV R41, UR15 ;  /* 0x0000000f00297c02 */ /* 0x000fca0008000f00 */
[----:B------:R1:W-:Y:S02]  /*80a0*/  STG.E.128 [R40.64], R44 ;  /* 0x0000002c28007986 */ /* 0x0003e4000c101d16 */
.L_x_127:
[----:B------:R-:W-:Y:S05]  /*80b0*/  BSYNC B0 ;  /* 0x0000000000007941 */ /* 0x000fea0003800000 */
.L_x_126:
[----:B------:R-:W-:Y:S01]  /*80c0*/  UIADD3 UR7, UR7, 0x1, URZ ;  /* 0x0000000107077890 */ /* 0x000fe2000fffe03f */
[-C--:B-----5:R-:W-:Y:S01]  /*80d0*/  FMUL.FTZ R105, R149, R85.reuse ;  /* 0x0000005595697220 */ /* 0x0a0fe20000410000 */
[----:B------:R-:W-:Y:S01]  /*80e0*/  ULDC UR14, c[0x0][0x16c] ;  /* 0x00005b00000e7ab9 */ /* 0x000fe20000000800 */
[-C--:B------:R-:W-:Y:S01]  /*80f0*/  FMUL.FTZ R111, R153, R85.reuse ;  /* 0x00000055996f7220 */ /* 0x080fe20000410000 */
[----:B------:R-:W-:Y:S01]  /*8100*/  UISETP.GE.AND UP0, UPT, UR7, UR14, UPT ;  /* 0x0000000e0700728c */ /* 0x000fe2000bf06270 */
[-C--:B-1----:R-:W-:Y:S02]  /*8110*/  FMUL.FTZ R47, R129, R85.reuse ;  /* 0x00000055812f7220 */ /* 0x082fe40000410000 */
[-C--:B------:R-:W-:Y:S02]  /*8120*/  FMUL.FTZ R83, R133, R85.reuse ;  /* 0x0000005585537220 */ /* 0x080fe40000410000 */
[-C--:B------:R-:W-:Y:S01]  /*8130*/  FMUL.FTZ R91, R137, R85.reuse ;  /* 0x00000055895b7220 */ /* 0x080fe20000410000 */
[----:B------:R-:W-:Y:S01]  /*8140*/  PLOP3.LUT P0, PT, PT, PT, UP0, 0x80, 0x0 ;  /* 0x000000000000781c */ /* 0x000fe20003f0f008 */
[----:B------:R-:W-:-:S02]  /*8150*/  FMUL.FTZ R97, R141, R85 ;  /* 0x000000558d617220 */ /* 0x000fc40000410000 */
[-C--:B------:R-:W-:Y:S02]  /*8160*/  FMUL.FTZ R99, R145, R85.reuse ;  /* 0x0000005591637220 */ /* 0x080fe40000410000 */
[-C--:B------:R-:W-:Y:S02]  /*8170*/  FFMA.FTZ R94, R148, R84.reuse, -R105 ;  /* 0x00000054945e7223 */ /* 0x080fe40000010869 */
[----:B------:R-:W-:Y:S02]  /*8180*/  FFMA.FTZ R96, R152, R84, -R111 ;  /* 0x0000005498607223 */ /* 0x000fe4000001086f */
        /* <DEDUP_REMOVED lines=19> */
[-C--:B------:R-:W-:Y:S02]  /*82c0*/  FFMA.FTZ R40, R128, R84.reuse, -R47 ;  /* 0x0000005480287223 */ /* 0x080fe4000001082f */
[----:B------:R-:W-:-:S02]  /*82d0*/  FFMA.FTZ R44, R132, R84, -R83 ;  /* 0x00000054842c7223 */ /* 0x000fc40000010853 */
[-C--:B------:R-:W-:Y:S02]  /*82e0*/  FFMA.FTZ R46, R136, R84.reuse, -R91 ;  /* 0x00000054882e7223 */ /* 0x080fe4000001085b */
        /* <DEDUP_REMOVED lines=8> */
[----:B------:R-:W-:Y:S02]  /*8370*/  FFMA.FTZ R105, R150, R84, -R105 ;  /* 0x0000005496697223 */ /* 0x000fe40000010869 */
[-C--:B------:R-:W-:Y:S02]  /*8380*/  FFMA.FTZ R45, R126, R85.reuse, R45 ;  /* 0x000000557e2d7223 */ /* 0x080fe4000001002d */
[----:B------:R-:W-:-:S02]  /*8390*/  FFMA.FTZ R128, R128, R85, R129 ;  /* 0x0000005580807223 */ /* 0x000fc40000010081 */
[-C--:B------:R-:W-:Y:S02]  /*83a0*/  FFMA.FTZ R87, R130, R85.reuse, R87 ;  /* 0x0000005582577223 */ /* 0x080fe40000010057 */
[-C--:B------:R-:W-:Y:S02]  /*83b0*/  FFMA.FTZ R132, R132, R85.reuse, R133 ;  /* 0x0000005584847223 */ /* 0x080fe40000010085 */
[-C--:B------:R-:W-:Y:S02]  /*83c0*/  FFMA.FTZ R93, R134, R85.reuse, R93 ;  /* 0x00000055865d7223 */ /* 0x080fe4000001005d */
[-C--:B------:R-:W-:Y:S02]  /*83d0*/  FFMA.FTZ R136, R136, R85.reuse, R137 ;  /* 0x0000005588887223 */ /* 0x080fe40000010089 */
        /* <DEDUP_REMOVED lines=9> */
[----:B------:R-:W-:Y:S02]  /*8470*/  FFMA.FTZ R157, R156, R85, R157 ;  /* 0x000000559c9d7223 */ /* 0x000fe4000001009d */
[----:B------:R-:W-:Y:S02]  /*8480*/  FADD.FTZ R124, RZ, R124 ;  /* 0x0000007cff7c7221 */ /* 0x000fe40000010000 */
[-C--:B------:R-:W-:Y:S02]  /*8490*/  FFMA.FTZ R41, R126, R84.reuse, -R41 ;  /* 0x000000547e297223 */ /* 0x080fe40000010829 */
[-C--:B------:R-:W-:Y:S02]  /*84a0*/  FFMA.FTZ R47, R130, R84.reuse, -R47 ;  /* 0x00000054822f7223 */ /* 0x080fe4000001082f */
[----:B------:R-:W-:-:S02]  /*84b0*/  FFMA.FTZ R83, R134, R84, -R83 ;  /* 0x0000005486537223 */ /* 0x000fc40000010853 */
[-C--:B------:R-:W-:Y:S02]  /*84c0*/  FFMA.FTZ R91, R138, R84.reuse, -R91 ;  /* 0x000000548a5b7223 */ /* 0x080fe4000001085b */
[-C--:B------:R-:W-:Y:S02]  /*84d0*/  FFMA.FTZ R97, R142, R84.reuse, -R97 ;  /* 0x000000548e617223 */ /* 0x080fe40000010861 */
[-C--:B------:R-:W-:Y:S02]  /*84e0*/  FFMA.FTZ R99, R146, R84.reuse, -R99 ;  /* 0x0000005492637223 */ /* 0x080fe40000010863 */
[-C--:B------:R-:W-:Y:S02]  /*84f0*/  FFMA.FTZ R111, R154, R84.reuse, -R111 ;  /* 0x000000549a6f7223 */ /* 0x080fe4000001086f */
[----:B------:R-:W-:Y:S02]  /*8500*/  FFMA.FTZ R84, R156, R84, -R117 ;  /* 0x000000549c547223 */ /* 0x000fe40000010875 */
[----:B------:R-:W-:-:S02]  /*8510*/  FMUL.FTZ R45, R42, R45 ;  /* 0x0000002d2a2d7220 */ /* 0x000fc40000410000 */
[----:B------:R-:W-:Y:S02]  /*8520*/  FMUL.FTZ R128, R43, R128 ;  /* 0x000000802b807220 */ /* 0x000fe40000410000 */
[----:B------:R-:W-:Y:S02]  /*8530*/  FMUL.FTZ R87, R48, R87 ;  /* 0x0000005730577220 */ /* 0x000fe40000410000 */
[----:B------:R-:W-:Y:S02]  /*8540*/  FMUL.FTZ R132, R49, R132 ;  /* 0x0000008431847220 */ /* 0x000fe40000410000 */
[----:B------:R-:W-:Y:S02]  /*8550*/  FMUL.FTZ R93, R50, R93 ;  /* 0x0000005d325d7220 */ /* 0x000fe40000410000 */
[----:B------:R-:W-:Y:S02]  /*8560*/  FMUL.FTZ R136, R51, R136 ;  /* 0x0000008833887220 */ /* 0x000fe40000410000 */
        /* <DEDUP_REMOVED lines=10> */
[----:B------:R-:W-:Y:S02]  /*8610*/  FFMA.FTZ R41, R104, R41, -R45 ;  /* 0x0000002968297223 */ /* 0x000fe4000001082d */
[----:B------:R-:W-:Y:S02]  /*8620*/  FFMA.FTZ R40, R101, R40, -R128 ;  /* 0x0000002865287223 */ /* 0x000fe40000010880 */
[----:B------:R-:W-:-:S02]  /*8630*/  FFMA.FTZ R47, R98, R47, -R87 ;  /* 0x0000002f622f7223 */ /* 0x000fc40000010857 */
[----:B------:R-:W-:Y:S02]  /*8640*/  FFMA.FTZ R44, R95, R44, -R132 ;  /* 0x0000002c5f2c7223 */ /* 0x000fe40000010884 */
[----:B------:R-:W-:Y:S02]  /*8650*/  FFMA.FTZ R83, R92, R83, -R93 ;  /* 0x000000535c537223 */ /* 0x000fe4000001085d */
[----:B------:R-:W-:Y:S02]  /*8660*/  FFMA.FTZ R46, R89, R46, -R136 ;  /* 0x0000002e592e7223 */ /* 0x000fe40000010888 */
        /* <DEDUP_REMOVED lines=25> */
[----:B------:R-:W-:Y:S01]  /*8800*/  FFMA.FTZ R75, R84, 2, R75 ;  /* 0x40000000544b7823 */ /* 0x000fe2000001004b */
[----:B------:R-:W-:Y:S01]  /*8810*/  @P0 CALL.REL.NOINC `(.L_x_122) ;  /* 0x0000001000000944 */ /* 0x000fe20003c00000 */
[----:B------:R-:W-:Y:S05]  /*8820*/  BRA `(.L_x_128) ;  /* 0xffffb69000007947 */ /* 0x000fea000383ffff */
.L_x_122:
[----:B------:R-:W-:Y:S01]  /*8830*/  BAR.SYNC.DEFER_BLOCKING 0x0 ;  /* 0x0000000000007b1d */ /* 0x000fe20000010000 */
[----:B------:R-:W-:Y:S01]  /*8840*/  IMAD.IADD R42, R5, 0x1, R4 ;  /* 0x00000001052a7824 */ /* 0x000fe200078e0204 */
[----:B------:R-:W-:-:S02]  /*8850*/  F2FP.BF16.PACK_AB R60, R61, R60 ;  /* 0x0000003c3d3c723e */ /* 0x000fc400000010ff */
[----:B------:R-:W-:Y:S02]  /*8860*/  F2FP.BF16.PACK_AB R62, R63, R62 ;  /* 0x0000003e3f3e723e */ /* 0x000fe400000010ff */
[CC--:B------:R-:W-:Y:S01]  /*8870*/  IADD3 R40, R5.reuse, R4.reuse, RZ ;  /* 0x0000000405287210 */ /* 0x0c0fe20007ffe0ff */
[----:B------:R-:W-:Y:S01]  /*8880*/  ULDC UR7, c[0x0][0x200] ;  /* 0x0000800000077ab9 */ /* 0x000fe20000000800 */
[----:B------:R-:W-:Y:S01]  /*8890*/  PRMT R12, R60, 0x7632, R12 ;  /* 0x000076323c0c7816 */ /* 0x000fe2000000000c */
[----:B------:R-:W-:Y:S01]  /*88a0*/  UIMAD UR7, UR24, UR7, URZ ;  /* 0x00000007180772a4 */ /* 0x000fe2000f8e023f */
[----:B------:R-:W-:Y:S01]  /*88b0*/  PRMT R13, R62, 0x7632, R13 ;  /* 0x000076323e0d7816 */ /* 0x000fe2000000000d */
[----:B------:R-:W-:Y:S01]  /*88c0*/  BSSY B0, `(.L_x_129) ;  /* 0x0000076000007945 */ /* 0x000fe20003800000 */
[----:B------:R-:W-:Y:S02]  /*88d0*/  IADD3 R41, R5, R4, RZ ;  /* 0x0000000405297210 */ /* 0x000fe40007ffe0ff */
[----:B------:R-:W-:-:S02]  /*88e0*/  IADD3 R40, R40, 0x40, RZ ;  /* 0x0000004028287810 */ /* 0x000fc40007ffe0ff */
[CC--:B------:R-:W-:Y:S02]  /*88f0*/  IADD3 R43, R5.reuse, R4.reuse, RZ ;  /* 0x00000004052b7210 */ /* 0x0c0fe40007ffe0ff */
[----:B------:R-:W-:Y:S02]  /*8900*/  IADD3 R42, R42, 0x20, RZ ;  /* 0x000000202a2a7810 */ /* 0x000fe40007ffe0ff */
[CC--:B------:R-:W-:Y:S02]  /*8910*/  IADD3 R45, R5.reuse, R4.reuse, RZ ;  /* 0x00000004052d7210 */ /* 0x0c0fe40007ffe0ff */
[----:B------:R-:W-:Y:S02]  /*8920*/  IADD3 R44, R5, R4, RZ ;  /* 0x00000004052c7210 */ /* 0x000fe40007ffe0ff */
[----:B------:R-:W-:Y:S01]  /*8930*/  F2FP.BF16.PACK_AB R64, R65, R64 ;  /* 0x000000404140723e */ /* 0x000fe200000010ff */
[----:B------:R0:W-:Y:S01]  /*8940*/  STS.U16 [R11+0x2], R12 ;  /* 0x0000020c0b007388 */ /* 0x0001e20000000400 */
[----:B------:R-:W-:-:S02]  /*8950*/  F2FP.BF16.PACK_AB R66, R67, R66 ;  /* 0x000000424342723e */ /* 0x000fc400000010ff */
[----:B------:R-:W-:Y:S01]  /*8960*/  F2FP.BF16.PACK_AB R68, R69, R68 ;  /* 0x000000444544723e */ /* 0x000fe200000010ff */
[----:B------:R1:W-:Y:S01]  /*8970*/  STS.U16 [R11+0x6], R13 ;  /* 0x0000060d0b007388 */ /* 0x0003e20000000400 */
[----:B------:R-:W-:Y:S02]  /*8980*/  F2FP.BF16.PACK_AB R70, R71, R70 ;  /* 0x000000464746723e */ /* 0x000fe400000010ff */
[----:B------:R-:W-:Y:S01]  /*8990*/  F2FP.BF16.PACK_AB R72, R73, R72 ;  /* 0x000000484948723e */ /* 0x000fe200000010ff */
[----:B------:R-:W-:Y:S01]  /*89a0*/  STS.U16 [R11], R60 ;  /* 0x0000003c0b007388 */ /* 0x000fe20000000400 */
[----:B------:R-:W-:Y:S02]  /*89b0*/  F2FP.BF16.PACK_AB R74, R75, R74 ;  /* 0x0000004a4b4a723e */ /* 0x000fe400000010ff */
[----:B------:R-:W-:Y:S01]  /*89c0*/  LEA.HI.SX32 R40, R40, R41, 0x1b ;  /* 0x0000002928287211 */ /* 0x000fe200078fdaff */
[----:B------:R-:W-:Y:S01]  /*89d0*/  STS.U16 [R11+0x4], R62 ;  /* 0x0000043e0b007388 */ /* 0x000fe20000000400 */
[----:B------:R-:W-:-:S02]  /*89e0*/  LEA.HI.SX32 R42, R42, R43, 0x1b ;  /* 0x0000002b2a2a7211 */ /* 0x000fc400078fdaff */
[----:B------:R-:W-:Y:S01]  /*89f0*/  LEA.HI.SX32 R44, R44, R45, 0x1b ;  /* 0x0000002d2c2c7211 */ /* 0x000fe200078fdaff */
[----:B------:R-:W-:Y:S01]  /*8a00*/  STS.U16 [R11+0x8], R64 ;  /* 0x000008400b007388 */ /* 0x000fe20000000400 */
[----:B------:R-:W-:Y:S02]  /*8a10*/  PRMT R14, R64, 0x7632, R14 ;  /* 0x00007632400e7816 */ /* 0x000fe4000000000e */
[----:B0-----:R-:W-:Y:S01]  /*8a20*/  PRMT R12, R66, 0x7632, R12 ;  /* 0x00007632420c7816 */ /* 0x001fe2000000000c */
[----:B------:R-:W-:Y:S01]  /*8a30*/  STS.U16 [R11+0xc], R66 ;  /* 0x00000c420b007388 */ /* 0x000fe20000000400 */
[----:B------:R-:W-:Y:S02]  /*8a40*/  PRMT R15, R68, 0x7632, R15 ;  /* 0x00007632440f7816 */ /* 0x000fe4000000000f */
[----:B-1----:R-:W-:Y:S01]  /*8a50*/  PRMT R13, R70, 0x7632, R13 ;  /* 0x00007632460d7816 */ /* 0x002fe2000000000d */
[----:B------:R0:W-:Y:S01]  /*8a60*/  STS.U16 [R11+0xa], R14 ;  /* 0x00000a0e0b007388 */ /* 0x0001e20000000400 */
[----:B------:R-:W-:-:S02]  /*8a70*/  PRMT R16, R72, 0x7632, R16 ;  /* 0x0000763248107816 */ /* 0x000fc40000000010 */
[----:B------:R-:W-:Y:S01]  /*8a80*/  PRMT R18, R74, 0x7632, R18 ;  /* 0x000076324a127816 */ /* 0x000fe20000000012 */
[----:B------:R-:W-:Y:S01]  /*8a90*/  STS.U16 [R11+0xe], R12 ;  /* 0x00000e0c0b007388 */ /* 0x000fe20000000400 */
[----:B------:R-:W-:Y:S02]  /*8aa0*/  SHF.L.U32 R44, R44, 0x1, RZ ;  /* 0x000000012c2c7819 */ /* 0x000fe400000006ff */
[----:B------:R-:W-:Y:S01]  /*8ab0*/  SHF.L.U32 R42, R42, 0x1, RZ ;  /* 0x000000012a2a7819 */ /* 0x000fe200000006ff */
[----:B------:R-:W-:Y:S01]  /*8ac0*/  STS.U16 [R11+0x10], R68 ;  /* 0x000010440b007388 */ /* 0x000fe20000000400 */
[----:B------:R-:W-:Y:S02]  /*8ad0*/  SHF.L.U32 R40, R40, 0x1, RZ ;  /* 0x0000000128287819 */ /* 0x000fe400000006ff */
[CC--:B------:R-:W-:Y:S01]  /*8ae0*/  IADD3 R46, R5.reuse, R4.reuse, RZ ;  /* 0x00000004052e7210 */ /* 0x0c0fe20007ffe0ff */
[----:B------:R-:W-:Y:S01]  /*8af0*/  STS.U16 [R11+0x12], R15 ;  /* 0x0000120f0b007388 */ /* 0x000fe20000000400 */
[----:B------:R-:W-:-:S02]  /*8b00*/  IADD3 R47, R5, R4, RZ ;  /* 0x00000004052f7210 */ /* 0x000fc40007ffe0ff */
[----:B------:R-:W-:Y:S01]  /*8b10*/  IADD3 R46, R46, 0x60, RZ ;  /* 0x000000602e2e7810 */ /* 0x000fe20007ffe0ff */
[----:B------:R-:W-:Y:S01]  /*8b20*/  STS.U16 [R11+0x14], R70 ;  /* 0x000014460b007388 */ /* 0x000fe20000000400 */
[----:B------:R-:W-:Y:S02]  /*8b30*/  ISETP.NE.AND P0, PT, R3, RZ, PT ;  /* 0x000000ff0300720c */ /* 0x000fe40003f05270 */
[----:B------:R-:W-:Y:S01]  /*8b40*/  LEA.HI.SX32 R46, R46, R47, 0x1b ;  /* 0x0000002f2e2e7211 */ /* 0x000fe200078fdaff */
[----:B------:R1:W-:Y:S01]  /*8b50*/  STS.U16 [R11+0x16], R13 ;  /* 0x0000160d0b007388 */ /* 0x0003e20000000400 */
[----:B0-----:R-:W-:Y:S02]  /*8b60*/  MOV R14, UR17 ;  /* 0x00000011000e7c02 */ /* 0x001fe40008000f00 */
[----:B------:R-:W-:Y:S01]  /*8b70*/  SHF.L.U32 R46, R46, 0x1, RZ ;  /* 0x000000012e2e7819 */ /* 0x000fe200000006ff */
[----:B------:R-:W-:Y:S04]  /*8b80*/  STS.U16 [R11+0x18], R72 ;  /* 0x000018480b007388 */ /* 0x000fe80000000400 */
[----:B------:R-:W-:Y:S01]  /*8b90*/  STS.U16 [R11+0x1a], R16 ;  /* 0x00001a100b007388 */ /* 0x000fe20000000400 */
[----:B-1----:R-:W-:-:S03]  /*8ba0*/  IMAD.WIDE.U32 R12, R2, c[0x0][0x200], RZ ;  /* 0x00008000020c7a25 */ /* 0x002fc600078e00ff */
[----:B------:R-:W-:Y:S04]  /*8bb0*/  STS.U16 [R11+0x1c], R74 ;  /* 0x00001c4a0b007388 */ /* 0x000fe80000000400 */
[----:B------:R0:W-:Y:S01]  /*8bc0*/  STS.U16 [R11+0x1e], R18 ;  /* 0x00001e120b007388 */ /* 0x0001e20000000400 */
[----:B------:R-:W-:-:S06]  /*8bd0*/  NOP ;  /* 0x0000000000007918 */ /* 0x000fcc0000000000 */
[----:B------:R1:W-:Y:S01]  /*8be0*/  LDS.U16 R15, [R44] ;  /* 0x000000002c0f7984 */ /* 0x0003e20000000400 */
[----:B0-----:R-:W-:-:S03]  /*8bf0*/  MOV R11, UR7 ;  /* 0x00000007000b7c02 */ /* 0x001fc60008000f00 */
[----:B------:R0:W-:Y:S04]  /*8c00*/  LDS.U16 R17, [R42+0x40] ;  /* 0x000040002a117984 */ /* 0x0001e80000000400 */
[----:B------:R2:W-:Y:S01]  /*8c10*/  LDS.U16 R19, [R40+0x80] ;  /* 0x0000800028137984 */ /* 0x0005e20000000400 */
[CC--:B-1----:R-:W-:Y:S01]  /*8c20*/  IADD3 R44, R5.reuse, R4.reuse, RZ ;  /* 0x00000004052c7210 */ /* 0x0c2fe20007ffe0ff */
[----:B------:R-:W-:Y:S01]  /*8c30*/  IMAD R11, R2, c[0x0][0x204], R11 ;  /* 0x00008100020b7a24 */ /* 0x000fe200078e020b */
[CC--:B0-----:R-:W-:Y:S01]  /*8c40*/  IADD3 R42, R5.reuse, R4.reuse, RZ ;  /* 0x00000004052a7210 */ /* 0x0c1fe20007ffe0ff */
[----:B------:R0:W-:Y:S01]  /*8c50*/  LDS.U16 R21, [R46+0xc0] ;  /* 0x0000c0002e157984 */ /* 0x0001e20000000400 */
[----:B------:R-:W-:Y:S02]  /*8c60*/  IADD3 R44, R44, 0x80, RZ ;  /* 0x000000802c2c7810 */ /* 0x000fe40007ffe0ff */
[----:B--2---:R-:W-:Y:S01]  /*8c70*/  IADD3 R40, R5, R4, RZ ;  /* 0x0000000405287210 */ /* 0x004fe20007ffe0ff */
[----:B------:R-:W-:Y:S01]  /*8c80*/  LDS.U16 R165, [R165+0x2c0] ;  /* 0x0002c000a5a57984 */ /* 0x000fe20000000400 */
[----:B------:R-:W-:-:S02]  /*8c90*/  IADD3 R42, R42, 0xa0, RZ ;  /* 0x000000a02a2a7810 */ /* 0x000fc40007ffe0ff */
[----:B------:R-:W-:Y:S01]  /*8ca0*/  IADD3 R40, R40, 0xc0, RZ ;  /* 0x000000c028287810 */ /* 0x000fe20007ffe0ff */
[----:B------:R-:W-:Y:S01]  /*8cb0*/  LDS.U16 R7, [R7+0x300] ;  /* 0x0003000007077984 */ /* 0x000fe20000000400 */
[----:B------:R-:W-:Y:S02]  /*8cc0*/  LEA.HI.SX32 R42, R42, R43, 0x1b ;  /* 0x0000002b2a2a7211 */ /* 0x000fe400078fdaff */
[----:B------:R-:W-:Y:S01]  /*8cd0*/  LEA.HI.SX32 R40, R40, R41, 0x1b ;  /* 0x0000002928287211 */ /* 0x000fe200078fdaff */
[----:B------:R-:W-:Y:S01]  /*8ce0*/  LDS.U16 R37, [R8+0x340] ;  /* 0x0003400008257984 */ /* 0x000fe20000000400 */
[----:B------:R-:W-:Y:S02]  /*8cf0*/  LEA.HI.SX32 R44, R44, R45, 0x1b ;  /* 0x0000002d2c2c7211 */ /* 0x000fe400078fdaff */
[----:B------:R-:W-:Y:S01]  /*8d00*/  SHF.L.U32 R42, R42, 0x1, RZ ;  /* 0x000000012a2a7819 */ /* 0x000fe200000006ff */
[----:B------:R-:W-:Y:S01]  /*8d10*/  LDS.U16 R39, [R9+0x380] ;  /* 0x0003800009277984 */ /* 0x000fe20000000400 */
[----:B------:R-:W-:-:S02]  /*8d20*/  SHF.L.U32 R44, R44, 0x1, RZ ;  /* 0x000000012c2c7819 */ /* 0x000fc400000006ff */
[----:B------:R-:W-:Y:S01]  /*8d30*/  SHF.L.U32 R40, R40, 0x1, RZ ;  /* 0x0000000128287819 */ /* 0x000fe200000006ff */
[----:B------:R1:W-:Y:S01]  /*8d40*/  LDS.U16 R25, [R42+0x140] ;  /* 0x000140002a197984 */ /* 0x0003e20000000400 */
[----:B0-----:R-:W-:-:S03]  /*8d50*/  IADD3 R46, R5, R4, RZ ;  /* 0x00000004052e7210 */ /* 0x001fc60007ffe0ff */
[----:B------:R0:W-:Y:S01]  /*8d60*/  LDS.U16 R23, [R44+0x100] ;  /* 0x000100002c177984 */ /* 0x0001e20000000400 */
[----:B------:R-:W-:-:S03]  /*8d70*/  IADD3 R46, R46, 0xe0, RZ ;  /* 0x000000e02e2e7810 */ /* 0x000fc60007ffe0ff */
[----:B------:R2:W-:Y:S01]  /*8d80*/  LDS.U16 R27, [R40+0x180] ;  /* 0x00018000281b7984 */ /* 0x0005e20000000400 */
[CC--:B-1----:R-:W-:Y:S02]  /*8d90*/  IADD3 R42, R5.reuse, R4.reuse, RZ ;  /* 0x00000004052a7210 */ /* 0x0c2fe40007ffe0ff */
[----:B------:R-:W-:Y:S02]  /*8da0*/  LEA.HI.SX32 R46, R46, R47, 0x1b ;  /* 0x0000002f2e2e7211 */ /* 0x000fe400078fdaff */
[CC--:B0-----:R-:W-:Y:S02]  /*8db0*/  IADD3 R44, R5.reuse, R4.reuse, RZ ;  /* 0x00000004052c7210 */ /* 0x0c1fe40007ffe0ff */
[----:B------:R-:W-:Y:S02]  /*8dc0*/  IADD3 R42, R42, 0x120, RZ ;  /* 0x000001202a2a7810 */ /* 0x000fe40007ffe0ff */
[----:B--2---:R-:W-:Y:S02]  /*8dd0*/  IADD3 R40, R5, R4, RZ ;  /* 0x0000000405287210 */ /* 0x004fe40007ffe0ff */
[----:B------:R-:W-:-:S02]  /*8de0*/  IADD3 R44, R44, 0x100, RZ ;  /* 0x000001002c2c7810 */ /* 0x000fc40007ffe0ff */
[----:B------:R-:W-:Y:S02]  /*8df0*/  IADD3 R40, R40, 0x140, RZ ;  /* 0x0000014028287810 */ /* 0x000fe40007ffe0ff */
[----:B------:R-:W-:Y:S02]  /*8e00*/  LEA.HI.SX32 R42, R42, R43, 0x1b ;  /* 0x0000002b2a2a7211 */ /* 0x000fe400078fdaff */
[----:B------:R-:W-:Y:S02]  /*8e10*/  LEA.HI.SX32 R40, R40, R41, 0x1b ;  /* 0x0000002928287211 */ /* 0x000fe400078fdaff */
[----:B------:R-:W-:Y:S01]  /*8e20*/  LEA.HI.SX32 R44, R44, R45, 0x1b ;  /* 0x0000002d2c2c7211 */ /* 0x000fe200078fdaff */
[----:B------:R-:W-:Y:S01]  /*8e30*/  LDS.U16 R41, [R10+0x3c0] ;  /* 0x0003c0000a297984 */ /* 0x000fe20000000400 */
[----:B------:R-:W-:Y:S02]  /*8e40*/  SHF.L.U32 R46, R46, 0x1, RZ ;  /* 0x000000012e2e7819 */ /* 0x000fe400000006ff */
[----:B------:R-:W-:-:S02]  /*8e50*/  SHF.L.U32 R44, R44, 0x1, RZ ;  /* 0x000000012c2c7819 */ /* 0x000fc400000006ff */
[----:B------:R-:W-:Y:S01]  /*8e60*/  SHF.L.U32 R42, R42, 0x1, RZ ;  /* 0x000000012a2a7819 */ /* 0x000fe200000006ff */
[----:B------:R-:W-:Y:S01]  /*8e70*/  LDS.U16 R29, [R46+0x1c0] ;  /* 0x0001c0002e1d7984 */ /* 0x000fe20000000400 */
[----:B------:R-:W-:Y:S02]  /*8e80*/  SHF.L.U32 R40, R40, 0x1, RZ ;  /* 0x0000000128287819 */ /* 0x000fe400000006ff */
[----:B------:R-:W-:Y:S01]  /*8e90*/  SHF.R.S32.HI R45, RZ, 0x1f, R6 ;  /* 0x0000001fff2d7819 */ /* 0x000fe20000011406 */
[----:B------:R-:W-:Y:S01]  /*8ea0*/  LDS.U16 R31, [R44+0x200] ;  /* 0x000200002c1f7984 */ /* 0x000fe20000000400 */
[----:B------:R-:W-:-:S03]  /*8eb0*/  IADD3 R47, R13, R11, RZ ;  /* 0x0000000b0d2f7210 */ /* 0x000fc60007ffe0ff */
[----:B------:R-:W-:Y:S04]  /*8ec0*/  LDS.U16 R33, [R42+0x240] ;  /* 0x000240002a217984 */ /* 0x000fe80000000400 */
[----:B------:R-:W-:Y:S04]  /*8ed0*/  LDS.U16 R35, [R40+0x280] ;  /* 0x0002800028237984 */ /* 0x000fe80000000400 */
[----:B------:R-:W-:Y:S04]  /*8ee0*/  @!P0 STS [0x1080], R14 ;  /* 0x0010800eff008388 */ /* 0x000fe80000000800 */
[----:B------:R-:W-:Y:S06]  /*8ef0*/  BAR.SYNC.DEFER_BLOCKING 0x0 ;  /* 0x0000000000007b1d */ /* 0x000fec0000010000 */
[----:B------:R-:W0:Y:S02]  /*8f00*/  LDS R43, [0x1080] ;  /* 0x00108000ff2b7984 */ /* 0x000e240000000800 */
[----:B0-----:R-:W-:-:S13]  /*8f10*/  ISETP.GE.AND P0, PT, R6, R43, PT ;  /* 0x0000002b0600720c */ /* 0x001fda0003f06270 */
[----:B------:R-:W-:Y:S05]  /*8f20*/  @P0 BRA `(.L_x_130) ;  /* 0x000000f000000947 */ /* 0x000fea0003800000 */
[----:B------:R-:W-:-:S06]  /*8f30*/  USHF.L.U32 UR7, UR6, 0xb, URZ ;  /* 0x0000000b06077899 */ /* 0x000fcc000800063f */
[----:B------:R-:W-:Y:S02]  /*8f40*/  IADD3 R8, P0, R6, UR7, RZ ;  /* 0x0000000706087c10 */ /* 0x000fe4000ff1e0ff */
[----:B------:R-:W-:Y:S01]  /*8f50*/  MOV R10, UR7 ;  /* 0x00000007000a7c02 */ /* 0x000fe20008000f00 */
[----:B------:R-:W-:Y:S02]  /*8f60*/  ULDC UR7, c[0x0][0x208] ;  /* 0x0000820000077ab9 */ /* 0x000fe40000000800 */
[----:B------:R-:W-:Y:S01]  /*8f70*/  UIMAD UR7, UR21, UR7, URZ ;  /* 0x00000007150772a4 */ /* 0x000fe2000f8e023f */
[----:B------:R-:W-:-:S05]  /*8f80*/  LEA.HI.X.SX32 R9, R10, R45, 0x1, P0 ;  /* 0x0000002d0a097211 */ /* 0x000fca00000f0eff */
[----:B------:R-:W-:Y:S01]  /*8f90*/  IMAD.WIDE.U32 R8, R2, c[0x0][0x200], R8 ;  /* 0x0000800002087a25 */ /* 0x000fe200078e0008 */
[----:B------:R-:W-:-:S04]  /*8fa0*/  MOV R49, UR7 ;  /* 0x0000000700317c02 */ /* 0x000fc80008000f00 */
[----:B------:R-:W-:Y:S01]  /*8fb0*/  IADD3 R9, R11, R9, RZ ;  /* 0x000000090b097210 */ /* 0x000fe20007ffe0ff */
[----:B------:R-:W-:-:S04]  /*8fc0*/  IMAD R11, R0, c[0x0][0x20c], R49 ;  /* 0x00008300000b7a24 */ /* 0x000fc800078e0231 */
[----:B------:R-:W-:-:S05]  /*8fd0*/  IMAD.WIDE.U32 R8, R0, c[0x0][0x208], R8 ;  /* 0x0000820000087a25 */ /* 0x000fca00078e0008 */
[----:B------:R-:W-:Y:S02]  /*8fe0*/  IADD3 R9, R9, R11, RZ ;  /* 0x0000000b09097210 */ /* 0x000fe40007ffe0ff */
[----:B------:R-:W-:-:S04]  /*8ff0*/  LEA R10, P0, R8, c[0x0][0x258], 0x1 ;  /* 0x00009600080a7a11 */ /* 0x000fc800078008ff */
[----:B------:R-:W-:-:S05]  /*9000*/  LEA.HI.X R11, R8, c[0x0][0x25c], R9, 0x1, P0 ;  /* 0x00009700080b7a11 */ /* 0x000fca00000f0c09 */
[----:B------:R0:W-:Y:S04]  /*9010*/  STG.E.U16 [R10.64], R15 ;  /* 0x0000000f0a007986 */ /* 0x0001e8000c101516 */
.L_x_130:
[----:B------:R-:W-:Y:S05]  /*9020*/  BSYNC B0 ;  /* 0x0000000000007941 */ /* 0x000fea0003800000 */
.L_x_129:
[----:B------:R-:W-:Y:S01]  /*9030*/  ULDC UR7, c[0x0][0x208] ;  /* 0x0000820000077ab9 */ /* 0x000fe20000000800 */
[----:B------:R-:W-:Y:S01]  /*9040*/  MOV R8, R12 ;  /* 0x0000000c00087202 */ /* 0x000fe20000000f00 */
[----:B------:R-:W-:Y:S01]  /*9050*/  UIMAD UR7, UR21, UR7, URZ ;  /* 0x00000007150772a4 */ /* 0x000fe2000f8e023f */
[----:B------:R-:W-:Y:S01]  /*9060*/  MOV R9, R47 ;  /* 0x0000002f00097202 */ /* 0x000fe20000000f00 */
[----:B------:R-:W-:Y:S01]  /*9070*/  USHF.L.U32 UR14, UR6, 0xb, URZ ;  /* 0x0000000b060e7899 */ /* 0x000fe2000800063f */
[C---:B0-----:R-:W-:Y:S01]  /*9080*/  LOP3.LUT R10, R6.reuse, 0x20, RZ, 0xfc, !PT ;  /* 0x00000020060a7812 */ /* 0x041fe200078efcff */
[----:B------:R-:W-:Y:S01]  /*9090*/  UIADD3 UR6, UR6, 0x1, URZ ;  /* 0x0000000106067890 */ /* 0x000fe2000fffe03f */
[----:B------:R-:W-:Y:S01]  /*90a0*/  LOP3.LUT R14, R6, 0x40, RZ, 0xfc, !PT ;  /* 0x00000040060e7812 */ /* 0x000fe200078efcff */
[----:B------:R-:W-:Y:S01]  /*90b0*/  IMAD.WIDE.U32 R8, R0, c[0x0][0x208], R8 ;  /* 0x0000820000087a25 */ /* 0x000fe200078e0008 */
[----:B------:R-:W-:Y:S01]  /*90c0*/  MOV R13, UR7 ;  /* 0x00000007000d7c02 */ /* 0x000fe20008000f00 */
[----:B------:R-:W-:Y:S01]  /*90d0*/  USHF.R.S32.HI UR7, URZ, 0x1f, UR14 ;  /* 0x0000001f3f077899 */ /* 0x000fe2000801140e */
[-C--:B------:R-:W-:Y:S01]  /*90e0*/  ISETP.GE.AND P3, PT, R10, R43.reuse, PT ;  /* 0x0000002b0a00720c */ /* 0x080fe20003f66270 */
[----:B------:R-:W-:Y:S01]  /*90f0*/  UIADD3 UR12, UP1, UR12, 0x2000, URZ ;  /* 0x000020000c0c7890 */ /* 0x000fe2000ff3e03f */
[----:B------:R-:W-:Y:S01]  /*9100*/  LEA R11, P0, R6, c[0x0][0x258], 0x1 ;  /* 0x00009600060b7a11 */ /* 0x000fe200078008ff */
[----:B------:R-:W-:Y:S01]  /*9110*/  IMAD R13, R0, c[0x0][0x20c], R13 ;  /* 0x00008300000d7a24 */ /* 0x000fe200078e020d */
[-C--:B------:R-:W-:Y:S01]  /*9120*/  ISETP.GE.AND P4, PT, R14, R43.reuse, PT ;  /* 0x0000002b0e00720c */ /* 0x080fe20003f86270 */
[----:B------:R-:W-:Y:S01]  /*9130*/  UIADD3 UR9, UP2, UR9, 0x1000, URZ ;  /* 0x0000100009097890 */ /* 0x000fe2000ff5e03f */
[----:B------:R-:W-:Y:S01]  /*9140*/  LOP3.LUT R12, R6, 0x60, RZ, 0xfc, !PT ;  /* 0x00000060060c7812 */ /* 0x000fe200078efcff */
[----:B------:R-:W-:Y:S01]  /*9150*/  UIADD3 UR8, UP3, UR8, 0x1000, URZ ;  /* 0x0000100008087890 */ /* 0x000fe2000ff7e03f */
[----:B------:R-:W-:Y:S01]  /*9160*/  IADD3 R10, P1, R8, UR14, RZ ;  /* 0x0000000e080a7c10 */ /* 0x000fe2000ff3e0ff */
[----:B------:R-:W-:Y:S01]  /*9170*/  UIADD3.X UR13, URZ, UR13, URZ, UP1, !UPT ;  /* 0x0000000d3f0d7290 */ /* 0x000fe20008ffe43f */
[C---:B------:R-:W-:Y:S01]  /*9180*/  LOP3.LUT R14, R6.reuse, 0x80, RZ, 0xfc, !PT ;  /* 0x00000080060e7812 */ /* 0x040fe200078efcff */
[----:B------:R-:W-:Y:S01]  /*9190*/  UIADD3.X UR11, URZ, UR11, URZ, UP2, !UPT ;  /* 0x0000000b3f0b7290 */ /* 0x000fe200097fe43f */
[----:B------:R-:W-:Y:S01]  /*91a0*/  LEA.HI.X R45, R6, c[0x0][0x25c], R45, 0x1, P0 ;  /* 0x00009700062d7a11 */ /* 0x000fe200000f0c2d */
[----:B------:R-:W-:Y:S01]  /*91b0*/  UIADD3.X UR10, URZ, UR10, URZ, UP3, !UPT ;  /* 0x0000000a3f0a7290 */ /* 0x000fe20009ffe43f */
[----:B------:R-:W-:-:S02]  /*91c0*/  ISETP.GE.AND P5, PT, R12, R43, PT ;  /* 0x0000002b0c00720c */ /* 0x000fc40003fa6270 */
[----:B------:R-:W-:Y:S01]  /*91d0*/  IADD3.X R9, R13, UR7, R9, P1, !PT ;  /* 0x000000070d097c10 */ /* 0x000fe20008ffe409 */
[----:B------:R-:W-:Y:S01]  /*91e0*/  ULDC UR7, c[0x0][0x174] ;  /* 0x00005d0000077ab9 */ /* 0x000fe20000000800 */
[----:B------:R-:W-:Y:S01]  /*91f0*/  LEA R8, P0, R10, R11, 0x1 ;  /* 0x0000000b0a087211 */ /* 0x000fe200078008ff */
[----:B------:R-:W-:Y:S01]  /*9200*/  UISETP.GE.AND UP0, UPT, UR6, UR7, UPT ;  /* 0x000000070600728c */ /* 0x000fe2000bf06270 */
[----:B------:R-:W-:Y:S02]  /*9210*/  ISETP.GE.AND P6, PT, R14, R43, PT ;  /* 0x0000002b0e00720c */ /* 0x000fe40003fc6270 */
[C---:B------:R-:W-:Y:S02]  /*9220*/  LOP3.LUT R12, R6.reuse, 0xa0, RZ, 0xfc, !PT ;  /* 0x000000a0060c7812 */ /* 0x040fe400078efcff */
[----:B------:R-:W-:Y:S02]  /*9230*/  LOP3.LUT R14, R6, 0xc0, RZ, 0xfc, !PT ;  /* 0x000000c0060e7812 */ /* 0x000fe400078efcff */
[----:B------:R-:W-:-:S02]  /*9240*/  LEA.HI.X R9, R10, R45, R9, 0x1, P0 ;  /* 0x0000002d0a097211 */ /* 0x000fc400000f0c09 */
[-C--:B------:R-:W-:Y:S02]  /*9250*/  ISETP.GE.AND P0, PT, R12, R43.reuse, PT ;  /* 0x0000002b0c00720c */ /* 0x080fe40003f06270 */
[-C--:B------:R-:W-:Y:S01]  /*9260*/  ISETP.GE.AND P1, PT, R14, R43.reuse, PT ;  /* 0x0000002b0e00720c */ /* 0x080fe20003f26270 */
[----:B------:R0:W-:Y:S01]  /*9270*/  @!P3 STG.E.U16 [R8.64+0x40], R17 ;  /* 0x000040110800b986 */ /* 0x0001e2000c101516 */
[C---:B------:R-:W-:Y:S02]  /*9280*/  LOP3.LUT R10, R6.reuse, 0x100, RZ, 0xfc, !PT ;  /* 0x00000100060a7812 */ /* 0x040fe400078efcff */
[C---:B------:R-:W-:Y:S01]  /*9290*/  LOP3.LUT R12, R6.reuse, 0x120, RZ, 0xfc, !PT ;  /* 0x00000120060c7812 */ /* 0x040fe200078efcff */
[----:B------:R0:W-:Y:S01]  /*92a0*/  @!P4 STG.E.U16 [R8.64+0x80], R19 ;  /* 0x000080130800c986 */ /* 0x0001e2000c101516 */
[----:B------:R-:W-:Y:S02]  /*92b0*/  LOP3.LUT R16, R6, 0xe0, RZ, 0xfc, !PT ;  /* 0x000000e006107812 */ /* 0x000fe400078efcff */
[-C--:B------:R-:W-:Y:S01]  /*92c0*/  ISETP.GE.AND P3, PT, R10, R43.reuse, PT ;  /* 0x0000002b0a00720c */ /* 0x080fe20003f66270 */
[----:B------:R0:W-:Y:S01]  /*92d0*/  @!P5 STG.E.U16 [R8.64+0xc0], R21 ;  /* 0x0000c0150800d986 */ /* 0x0001e2000c101516 */
[----:B------:R-:W-:-:S02]  /*92e0*/  ISETP.GE.AND P4, PT, R12, R43, PT ;  /* 0x0000002b0c00720c */ /* 0x000fc40003f86270 */
[-C--:B------:R-:W-:Y:S01]  /*92f0*/  ISETP.GE.AND P2, PT, R16, R43.reuse, PT ;  /* 0x0000002b1000720c */ /* 0x080fe20003f46270 */
[----:B------:R0:W-:Y:S01]  /*9300*/  @!P6 STG.E.U16 [R8.64+0x100], R23 ;  /* 0x000100170800e986 */ /* 0x0001e2000c101516 */
[C---:B------:R-:W-:Y:S02]  /*9310*/  LOP3.LUT R10, R6.reuse, 0x140, RZ, 0xfc, !PT ;  /* 0x00000140060a7812 */ /* 0x040fe400078efcff */
[----:B------:R-:W-:Y:S01]  /*9320*/  LOP3.LUT R12, R6, 0x160, RZ, 0xfc, !PT ;  /* 0x00000160060c7812 */ /* 0x000fe200078efcff */
[----:B------:R0:W-:Y:S01]  /*9330*/  @!P0 STG.E.U16 [R8.64+0x140], R25 ;  /* 0x0001401908008986 */ /* 0x0001e2000c101516 */
[-C--:B------:R-:W-:Y:S02]  /*9340*/  ISETP.GE.AND P5, PT, R10, R43.reuse, PT ;  /* 0x0000002b0a00720c */ /* 0x080fe40003fa6270 */
[----:B------:R-:W-:Y:S01]  /*9350*/  ISETP.GE.AND P6, PT, R12, R43, PT ;  /* 0x0000002b0c00720c */ /* 0x000fe20003fc6270 */
[----:B------:R0:W-:Y:S01]  /*9360*/  @!P1 STG.E.U16 [R8.64+0x180], R27 ;  /* 0x0001801b08009986 */ /* 0x0001e2000c101516 */
[----:B------:R-:W-:-:S02]  /*9370*/  LOP3.LUT R10, R6, 0x180, RZ, 0xfc, !PT ;  /* 0x00000180060a7812 */ /* 0x000fc400078efcff */
[----:B------:R-:W-:Y:S01]  /*9380*/  LOP3.LUT R12, R6, 0x1a0, RZ, 0xfc, !PT ;  /* 0x000001a0060c7812 */ /* 0x000fe200078efcff */
[----:B------:R0:W-:Y:S01]  /*9390*/  @!P2 STG.E.U16 [R8.64+0x1c0], R29 ;  /* 0x0001c01d0800a986 */ /* 0x0001e2000c101516 */
[-C--:B------:R-:W-:Y:S02]  /*93a0*/  ISETP.GE.AND P0, PT, R10, R43.reuse, PT ;  /* 0x0000002b0a00720c */ /* 0x080fe40003f06270 */
[-C--:B------:R-:W-:Y:S01]  /*93b0*/  ISETP.GE.AND P1, PT, R12, R43.reuse, PT ;  /* 0x0000002b0c00720c */ /* 0x080fe20003f26270 */
[----:B------:R0:W-:Y:S01]  /*93c0*/  @!P3 STG.E.U16 [R8.64+0x200], R31 ;  /* 0x0002001f0800b986 */ /* 0x0001e2000c101516 */
[C---:B------:R-:W-:Y:S02]  /*93d0*/  LOP3.LUT R10, R6.reuse, 0x1c0, RZ, 0xfc, !PT ;  /* 0x000001c0060a7812 */ /* 0x040fe400078efcff */
[----:B------:R-:W-:Y:S01]  /*93e0*/  LOP3.LUT R12, R6, 0x1e0, RZ, 0xfc, !PT ;  /* 0x000001e0060c7812 */ /* 0x000fe200078efcff */
[----:B------:R0:W-:Y:S01]  /*93f0*/  @!P4 STG.E.U16 [R8.64+0x240], R33 ;  /* 0x000240210800c986 */ /* 0x0001e2000c101516 */
[----:B------:R-:W-:-:S02]  /*9400*/  ISETP.GE.AND P2, PT, R10, R43, PT ;  /* 0x0000002b0a00720c */ /* 0x000fc40003f46270 */
[----:B------:R-:W-:Y:S01]  /*9410*/  ISETP.GE.AND P3, PT, R12, R43, PT ;  /* 0x0000002b0c00720c */ /* 0x000fe20003f66270 */
[----:B------:R0:W-:Y:S04]  /*9420*/  @!P5 STG.E.U16 [R8.64+0x280], R35 ;  /* 0x000280230800d986 */ /* 0x0001e8000c101516 */
[----:B------:R0:W-:Y:S04]  /*9430*/  @!P6 STG.E.U16 [R8.64+0x2c0], R165 ;  /* 0x0002c0a50800e986 */ /* 0x0001e8000c101516 */
[----:B------:R0:W-:Y:S04]  /*9440*/  @!P1 STG.E.U16 [R8.64+0x340], R37 ;  /* 0x0003402508009986 */ /* 0x0001e8000c101516 */
[----:B------:R0:W-:Y:S04]  /*9450*/  @!P2 STG.E.U16 [R8.64+0x380], R39 ;  /* 0x000380270800a986 */ /* 0x0001e8000c101516 */
[----:B------:R0:W-:Y:S04]  /*9460*/  @!P3 STG.E.U16 [R8.64+0x3c0], R41 ;  /* 0x0003c0290800b986 */ /* 0x0001e8000c101516 */
[----:B------:R0:W-:Y:S01]  /*9470*/  @!P0 STG.E.U16 [R8.64+0x300], R7 ;  /* 0x0003000708008986 */ /* 0x0001e2000c101516 */
[----:B------:R-:W-:-:S13]  /*9480*/  PLOP3.LUT P0, PT, PT, PT, UP0, 0x80, 0x0 ;  /* 0x000000000000781c */ /* 0x000fda0003f0f008 */
[----:B0-----:R-:W-:Y:S01]  /*9490*/  @P0 CALL.REL.NOINC `(.L_x_131) ;  /* 0x0000001000000944 */ /* 0x001fe20003c00000 */
[----:B------:R-:W-:Y:S05]  /*94a0*/  BRA `(.L_x_132) ;  /* 0xffff72c000007947 */ /* 0x000fea000383ffff */
.L_x_131:
[----:B------:R-:W-:Y:S05]  /*94b0*/  EXIT ;  /* 0x000000000000794d */ /* 0x000fea0003800000 */
.L_x_133:
        /* <DEDUP_REMOVED lines=12> */
.L_x_5322:


//--------------------- .text._Z25selective_scan_fwd_kernelI32Selective_Scan_fwd_kernel_traitsILi128ELi16ELi1ELb0ELb0ELb1ELb1EN3c108BFloat16ENS1_7complexIfEEEEv13SSMParamsBase --------------------------
	.section	.text._Z25selective_scan_fwd_kernelI32Selective_Scan_fwd_kernel_traitsILi128ELi16ELi1ELb0ELb0ELb1ELb1EN3c108BFloat16ENS1_7complexIfEEEEv13SSMParamsBase,"ax",@progbits
	.sectioninfo	@"SHI_REGISTERS=168"
	.align	128
        .global         _Z25selective_scan_fwd_kernelI32Selective_Scan_fwd_kernel_traitsILi128ELi16ELi1ELb0ELb0ELb1ELb1EN3c108BFloat16ENS1_7complexIfEEEEv13SSMParamsBase
        .type           _Z25selective_scan_fwd_kernelI32Selective_Scan_fwd_kernel_traitsILi128ELi16ELi1ELb0ELb0ELb1ELb1EN3c108BFloat16ENS1_7complexIfEEEEv13SSMParamsBase,@function
        .size           _Z25selective_scan_fwd_kernelI32Selective_Scan_fwd_kernel_traitsILi128ELi16ELi1ELb0ELb0ELb1ELb1EN3c108BFloat16ENS1_7complexIfEEEEv13SSMParamsBase,(.L_x_5323 - _Z25selective_scan_fwd_kernelI32Selective_Scan_fwd_kernel_traitsILi128ELi16ELi1ELb0ELb0ELb1ELb1EN3c108BFloat16ENS1_7complexIfEEEEv13SSMParamsBase)
        .other          _Z25selective_scan_fwd_kernelI32Selective_Scan_fwd_kernel_traitsILi128ELi16ELi1ELb0ELb0ELb1ELb1EN3c108BFloat16ENS1_7complexIfEEEEv13SSMParamsBase,@"STO_CUDA_ENTRY STV_DEFAULT"
_Z25selective_scan_fwd_kernelI32Selective_Scan_fwd_kernel_traitsILi128ELi16ELi1ELb0ELb0ELb1ELb1EN3c108BFloat16ENS1_7complexIfEEEEv13SSMParamsBase:
.text._Z25selective_scan_fwd_kernelI32Selective_Scan_fwd_kernel_traitsILi128ELi16ELi1ELb0ELb0ELb1ELb1EN3c108BFloat16ENS1_7complexIfEEEEv13SSMParamsBase:
        /* <DEDUP_REMOVED lines=33> */
[----:B------:R-:W-:Y:S02]  /*0210*/  IMAD.U32 R3, RZ, RZ, UR21 ;  /* 0x00000015ff037e24 */ /* 0x000fe4000f8e00ff */
[----:B------:R-:W-:-:S03]  /*0220*/  @P1 LEA.HI.X R5, R0, c[0x0][0x254], R5, 0x2, P3 ;  /* 0x0000950000051a11 */ /* 0x000fc600018f1405 */
[----:B------:R-:W-:-:S03]  /*0230*/  @P0 LEA.HI.X R3, R0, c[0x0][0x23c], R3, 0x2, P2 ;  /* 0x00008f0000030a11 */ /* 0x000fc600010f1403 */
        /* <DEDUP_REMOVED lines=83> */
.L_x_178:
[----:B------:R-:W-:Y:S01]  /*0770*/  BAR.SYNC.DEFER_BLOCKING 0x0 ;  /* 0x0000000000007b1d */ /* 0x000fe20000010000 */
[----:B------:R-:W-:Y:S01]  /*0780*/  LOP3.LUT R25, R6, 0x20, RZ, 0xfc, !PT ;  /* 0x0000002006197812 */ /* 0x000fe200078efcff */
[----:B------:R-:W-:Y:S01]  /*0790*/  IMAD.U32 R8, RZ, RZ, UR8 ;  /* 0x00000008ff087e24 */ /* 0x000fe2000f8e00ff */
[----:B------:R-:W-:-:S02]  /*07a0*/  MOV R9, UR10 ;  /* 0x0000000a00097c02 */ /* 0x000fc40008000f00 */
[C---:B------:R-:W-:Y:S01]  /*07b0*/  LOP3.LUT R26, R6.reuse, 0x40, RZ, 0xfc, !PT ;  /* 0x00000040061a7812 */ /* 0x040fe200078efcff */
[----:B------:R-:W-:Y:S01]  /*07c0*/  UMOV UR7, 0xfffff800 ;  /* 0xfffff80000077882 */ /* 0x000fe20000000000 */
[C---:B------:R-:W-:Y:S01]  /*07d0*/  LOP3.LUT R27, R6.reuse, 0x60, RZ, 0xfc, !PT ;  /* 0x00000060061b7812 */ /* 0x040fe200078efcff */
[----:B------:R-:W-:Y:S01]  /*07e0*/  ULDC UR17, c[0x0][0x168] ;  /* 0x00005a0000117ab9 */ /* 0x000fe20000000800 */
[----:B------:R-:W-:Y:S01]  /*07f0*/  PRMT R7, RZ, 0x7610, R7 ;  /* 0x00007610ff077816 */ /* 0x000fe20000000007 */
[----:B------:R-:W-:Y:S01]  /*0800*/  UIMAD UR17, UR6, UR7, UR17 ;  /* 0x00000007061172a4 */ /* 0x000fe2000f8e0211 */
[C---:B------:R-:W-:Y:S01]  /*0810*/  LOP3.LUT R28, R6.reuse, 0x80, RZ, 0xfc, !PT ;  /* 0x00000080061c7812 */ /* 0x040fe200078efcff */
[C---:B------:R-:W-:Y:S01]  /*0820*/  IMAD.WIDE R8, R6.reuse, 0x2, R8 ;  /* 0x0000000206087825 */ /* 0x040fe200078e0208 */
[----:B------:R-:W-:Y:S02]  /*0830*/  PRMT R10, RZ, 0x7610, R10 ;  /* 0x00007610ff0a7816 */ /* 0x000fe4000000000a */
[----:B------:R-:W-:-:S02]  /*0840*/  LOP3.LUT R29, R6, 0xa0, RZ, 0xfc, !PT ;  /* 0x000000a0061d7812 */ /* 0x000fc400078efcff */
[C---:B------:R-:W-:Y:S02]  /*0850*/  ISETP.GE.AND P2, PT, R6.reuse, UR17, PT ;  /* 0x0000001106007c0c */ /* 0x040fe4000bf46270 */
[----:B------:R-:W-:Y:S02]  /*0860*/  ISETP.GE.AND P1, PT, R25, UR17, PT ;  /* 0x0000001119007c0c */ /* 0x000fe4000bf26270 */
[----:B------:R-:W-:Y:S02]  /*0870*/  LOP3.LUT R30, R6, 0xc0, RZ, 0xfc, !PT ;  /* 0x000000c0061e7812 */ /* 0x000fe400078efcff */
[----:B------:R-:W-:Y:S02]  /*0880*/  ISETP.GE.AND P4, PT, R26, UR17, PT ;  /* 0x000000111a007c0c */ /* 0x000fe4000bf86270 */
[----:B------:R-:W-:Y:S02]  /*0890*/  LOP3.LUT R31, R6, 0xe0, RZ, 0xfc, !PT ;  /* 0x000000e0061f7812 */ /* 0x000fe400078efcff */
[----:B------:R-:W-:-:S02]  /*08a0*/  ISETP.GE.AND P0, PT, R27, UR17, PT ;  /* 0x000000111b007c0c */ /* 0x000fc4000bf06270 */
[----:B------:R-:W-:Y:S01]  /*08b0*/  LOP3.LUT R41, R6, 0x100, RZ, 0xfc, !PT ;  /* 0x0000010006297812 */ /* 0x000fe200078efcff */
[----:B------:R0:W2:Y:S01]  /*08c0*/  @!P2 LDG.E.U16 R7, [R8.64] ;  /* 0x000000160807a981 */ /* 0x0000a2000c1e1500 */
[----:B------:R-:W-:Y:S02]  /*08d0*/  ISETP.GE.AND P6, PT, R28, UR17, PT ;  /* 0x000000111c007c0c */ /* 0x000fe4000bfc6270 */
[----:B------:R-:W-:Y:S01]  /*08e0*/  ISETP.GE.AND P5, PT, R29, UR17, PT ;  /* 0x000000111d007c0c */ /* 0x000fe2000bfa6270 */
[----:B------:R0:W3:Y:S01]  /*08f0*/  @!P1 LDG.E.U16 R10, [R8.64+0x40] ;  /* 0x00004016080a9981 */ /* 0x0000e2000c1e1500 */
[----:B------:R-:W-:Y:S02]  /*0900*/  ISETP.GE.AND P3, PT, R30, UR17, PT ;  /* 0x000000111e007c0c */ /* 0x000fe4000bf66270 */
[----:B------:R-:W-:Y:S02]  /*0910*/  ISETP.GE.AND P2, PT, R31, UR17, PT ;  /* 0x000000111f007c0c */ /* 0x000fe4000bf46270 */
[----:B------:R-:W-:-:S02]  /*0920*/  ISETP.GE.AND P1, PT, R41, UR17, PT ;  /* 0x0000001129007c0c */ /* 0x000fc4000bf26270 */
[----:B------:R-:W-:Y:S02]  /*0930*/  PRMT R11, RZ, 0x7610, R11 ;  /* 0x00007610ff0b7816 */ /* 0x000fe4000000000b */
[----:B------:R-:W-:Y:S02]  /*0940*/  PRMT R12, RZ, 0x7610, R12 ;  /* 0x00007610ff0c7816 */ /* 0x000fe4000000000c */
[----:B------:R-:W-:Y:S02]  /*0950*/  PRMT R13, RZ, 0x7610, R13 ;  /* 0x00007610ff0d7816 */ /* 0x000fe4000000000d */
[----:B------:R-:W-:Y:S01]  /*0960*/  PRMT R14, RZ, 0x7610, R14 ;  /* 0x00007610ff0e7816 */ /* 0x000fe2000000000e */
[----:B------:R0:W4:Y:S01]  /*0970*/  @!P4 LDG.E.U16 R11, [R8.64+0x80] ;  /* 0x00008016080bc981 */ /* 0x000122000c1e1500 */
[C---:B------:R-:W-:Y:S02]  /*0980*/  LOP3.LUT R43, R6.reuse, 0x120, RZ, 0xfc, !PT ;  /* 0x00000120062b7812 */ /* 0x040fe400078efcff */
[----:B------:R-:W-:Y:S01]  /*0990*/  PRMT R15, RZ, 0x7610, R15 ;  /* 0x00007610ff0f7816 */ /* 0x000fe2000000000f */
[----:B------:R0:W5:Y:S01]  /*09a0*/  @!P0 LDG.E.U16 R12, [R8.64+0xc0] ;  /* 0x0000c016080c8981 */ /* 0x000162000c1e1500 */
[----:B------:R-:W-:-:S02]  /*09b0*/  LOP3.LUT R45, R6, 0x140, RZ, 0xfc, !PT ;  /* 0x00000140062d7812 */ /* 0x000fc400078efcff */
[----:B------:R-:W-:Y:S01]  /*09c0*/  PRMT R16, RZ, 0x7610, R16 ;  /* 0x00007610ff107816 */ /* 0x000fe20000000010 */
[----:B------:R0:W5:Y:S01]  /*09d0*/  @!P6 LDG.E.U16 R13, [R8.64+0x100] ;  /* 0x00010016080de981 */ /* 0x000162000c1e1500 */
[C---:B------:R-:W-:Y:S02]  /*09e0*/  LOP3.LUT R47, R6.reuse, 0x160, RZ, 0xfc, !PT ;  /* 0x00000160062f7812 */ /* 0x040fe400078efcff */
[----:B------:R-:W-:Y:S01]  /*09f0*/  PRMT R17, RZ, 0x7610, R17 ;  /* 0x00007610ff117816 */ /* 0x000fe20000000011 */
[----:B------:R0:W5:Y:S01]  /*0a00*/  @!P5 LDG.E.U16 R14, [R8.64+0x140] ;  /* 0x00014016080ed981 */ /* 0x000162000c1e1500 */
[C---:B------:R-:W-:Y:S02]  /*0a10*/  LOP3.LUT R49, R6.reuse, 0x180, RZ, 0xfc, !PT ;  /* 0x0000018006317812 */ /* 0x040fe400078efcff */
[----:B------:R-:W-:Y:S01]  /*0a20*/  LOP3.LUT R51, R6, 0x1a0, RZ, 0xfc, !PT ;  /* 0x000001a006337812 */ /* 0x000fe200078efcff */
[----:B------:R0:W5:Y:S01]  /*0a30*/  @!P3 LDG.E.U16 R15, [R8.64+0x180] ;  /* 0x00018016080fb981 */ /* 0x000162000c1e1500 */
[----:B------:R-:W-:-:S02]  /*0a40*/  ISETP.GE.AND P4, PT, R43, UR17, PT ;  /* 0x000000112b007c0c */ /* 0x000fc4000bf86270 */
[C---:B------:R-:W-:Y:S01]  /*0a50*/  LOP3.LUT R53, R6.reuse, 0x1c0, RZ, 0xfc, !PT ;  /* 0x000001c006357812 */ /* 0x040fe200078efcff */
[----:B------:R0:W5:Y:S01]  /*0a60*/  @!P2 LDG.E.U16 R16, [R8.64+0x1c0] ;  /* 0x0001c0160810a981 */ /* 0x000162000c1e1500 */
[----:B------:R-:W-:Y:S02]  /*0a70*/  ISETP.GE.AND P0, PT, R45, UR17, PT ;  /* 0x000000112d007c0c */ /* 0x000fe4000bf06270 */
[----:B------:R-:W-:Y:S01]  /*0a80*/  LOP3.LUT R55, R6, 0x1e0, RZ, 0xfc, !PT ;  /* 0x000001e006377812 */ /* 0x000fe200078efcff */
[----:B------:R0:W5:Y:S01]  /*0a90*/  @!P1 LDG.E.U16 R17, [R8.64+0x200] ;  /* 0x0002001608119981 */ /* 0x000162000c1e1500 */
[----:B------:R-:W-:Y:S02]  /*0aa0*/  ISETP.GE.AND P6, PT, R47, UR17, PT ;  /* 0x000000112f007c0c */ /* 0x000fe4000bfc6270 */
        /* <DEDUP_REMOVED lines=8> */
[----:B------:R0:W5:Y:S01]  /*0b30*/  @!P4 LDG.E.U16 R18, [R8.64+0x240] ;  /* 0x000240160812c981 */ /* 0x000162000c1e1500 */
[----:B------:R-:W-:-:S02]  /*0b40*/  PRMT R21, RZ, 0x7610, R21 ;  /* 0x00007610ff157816 */ /* 0x000fc40000000015 */
        /* <DEDUP_REMOVED lines=23> */
[----:B------:R-:W-:Y:S01]  /*0cc0*/  LEA.HI.SX32 R30, R30, R25, 0x1b ;  /* 0x000000191e1e7211 */ /* 0x000fe200078fdaff */
[----:B------:R-:W-:Y:S01]  /*0cd0*/  IMAD.SHL.U32 R69, R28, 0x2, RZ ;  /* 0x000000021c457824 */ /* 0x000fe200078e00ff */
[C---:B------:R-:W-:Y:S02]  /*0ce0*/  IADD3 R40, R25.reuse, 0x100, RZ ;  /* 0x0000010019287810 */ /* 0x040fe40007ffe0ff */
[----:B------:R-:W-:Y:S02]  /*0cf0*/  IADD3 R42, R25, 0x120, RZ ;  /* 0x00000120192a7810 */ /* 0x000fe40007ffe0ff */
[----:B------:R-:W-:-:S02]  /*0d00*/  SHF.L.U32 R70, R26, 0x1, RZ ;  /* 0x000000011a467819 */ /* 0x000fc400000006ff */
[-C--:B------:R-:W-:Y:S02]  /*0d10*/  LEA.HI.SX32 R32, R32, R25.reuse, 0x1b ;  /* 0x0000001920207211 */ /* 0x080fe400078fdaff */
[-C--:B------:R-:W-:Y:S02]  /*0d20*/  LEA.HI.SX32 R34, R34, R25.reuse, 0x1b ;  /* 0x0000001922227211 */ /* 0x080fe400078fdaff */
[C---:B------:R-:W-:Y:S02]  /*0d30*/  IADD3 R44, R25.reuse, 0x140, RZ ;  /* 0x00000140192c7810 */ /* 0x040fe40007ffe0ff */
[----:B------:R-:W-:Y:S02]  /*0d40*/  LEA.HI.SX32 R36, R36, R25, 0x1b ;  /* 0x0000001924247211 */ /* 0x000fe400078fdaff */
[----:B------:R-:W-:Y:S02]  /*0d50*/  SHF.L.U32 R68, R8, 0x1, RZ ;  /* 0x0000000108447819 */ /* 0x000fe400000006ff */
[----:B------:R-:W-:-:S02]  /*0d60*/  IADD3 R46, R25, 0x160, RZ ;  /* 0x00000160192e7810 */ /* 0x000fc40007ffe0ff */
[-C--:B------:R-:W-:Y:S02]  /*0d70*/  LEA.HI.SX32 R38, R38, R25.reuse, 0x1b ;  /* 0x0000001926267211 */ /* 0x080fe400078fdaff */
[----:B------:R-:W-:Y:S01]  /*0d80*/  SHF.L.U32 R67, R30, 0x1, RZ ;  /* 0x000000011e437819 */ /* 0x000fe200000006ff */
[----:B------:R-:W-:Y:S01]  /*0d90*/  IMAD.SHL.U32 R65, R34, 0x2, RZ ;  /* 0x0000000222417824 */ /* 0x000fe200078e00ff */
[C---:B------:R-:W-:Y:S02]  /*0da0*/  IADD3 R48, R25.reuse, 0x180, RZ ;  /* 0x0000018019307810 */ /* 0x040fe40007ffe0ff */
[----:B------:R-:W-:Y:S02]  /*0db0*/  IADD3 R50, R25, 0x1a0, RZ ;  /* 0x000001a019327810 */ /* 0x000fe40007ffe0ff */
[-C--:B------:R-:W-:Y:S02]  /*0dc0*/  LEA.HI.SX32 R40, R40, R25.reuse, 0x1b ;  /* 0x0000001928287211 */ /* 0x080fe400078fdaff */
[----:B------:R-:W-:-:S02]  /*0dd0*/  LEA.HI.SX32 R42, R42, R25, 0x1b ;  /* 0x000000192a2a7211 */ /* 0x000fc400078fdaff */
[----:B------:R-:W-:Y:S02]  /*0de0*/  SHF.L.U32 R66, R32, 0x1, RZ ;  /* 0x0000000120427819 */ /* 0x000fe400000006ff */
[C---:B------:R-:W-:Y:S02]  /*0df0*/  IADD3 R52, R25.reuse, 0x1c0, RZ ;  /* 0x000001c019347810 */ /* 0x040fe40007ffe0ff */
[-C--:B------:R-:W-:Y:S02]  /*0e00*/  LEA.HI.SX32 R44, R44, R25.reuse, 0x1b ;  /* 0x000000192c2c7211 */ /* 0x080fe400078fdaff */
[----:B------:R-:W-:Y:S02]  /*0e10*/  SHF.L.U32 R64, R36, 0x1, RZ ;  /* 0x0000000124407819 */ /* 0x000fe400000006ff */
[----:B------:R-:W-:Y:S02]  /*0e20*/  IADD3 R54, R25, 0x1e0, RZ ;  /* 0x000001e019367810 */ /* 0x000fe40007ffe0ff */
[----:B------:R-:W-:-:S02]  /*0e30*/  LEA.HI.SX32 R46, R46, R25, 0x1b ;  /* 0x000000192e2e7211 */ /* 0x000fc400078fdaff */
[----:B------:R-:W-:Y:S01]  /*0e40*/  SHF.L.U32 R63, R38, 0x1, RZ ;  /* 0x00000001263f7819 */ /* 0x000fe200000006ff */
[----:B------:R-:W-:Y:S01]  /*0e50*/  IMAD.SHL.U32 R61, R42, 0x2, RZ ;  /* 0x000000022a3d7824 */ /* 0x000fe200078e00ff */
[-C--:B------:R-:W-:Y:S02]  /*0e60*/  LEA.HI.SX32 R48, R48, R25.reuse, 0x1b ;  /* 0x0000001930307211 */ /* 0x080fe400078fdaff */
[-C--:B------:R-:W-:Y:S02]  /*0e70*/  LEA.HI.SX32 R50, R50, R25.reuse, 0x1b ;  /* 0x0000001932327211 */ /* 0x080fe400078fdaff */
[----:B------:R-:W-:Y:S02]  /*0e80*/  SHF.L.U32 R62, R40, 0x1, RZ ;  /* 0x00000001283e7819 */ /* 0x000fe400000006ff */
[----:B------:R-:W-:Y:S02]  /*0e90*/  LEA.HI.SX32 R9, R52, R25, 0x1b ;  /* 0x0000001934097211 */ /* 0x000fe400078fdaff */
[----:B------:R-:W-:-:S02]  /*0ea0*/  SHF.L.U32 R60, R44, 0x1, RZ ;  /* 0x000000012c3c7819 */ /* 0x000fc400000006ff */
[----:B------:R-:W-:Y:S02]  /*0eb0*/  LEA.HI.SX32 R54, R54, R25, 0x1b ;  /* 0x0000001936367211 */ /* 0x000fe400078fdaff */
[----:B------:R-:W-:Y:S01]  /*0ec0*/  SHF.L.U32 R165, R46, 0x1, RZ ;  /* 0x000000012ea57819 */ /* 0x000fe200000006ff */
[----:B------:R-:W-:Y:S01]  /*0ed0*/  IMAD.SHL.U32 R8, R50, 0x2, RZ ;  /* 0x0000000232087824 */ /* 0x000fe200078e00ff */
[----:B------:R-:W-:Y:S02]  /*0ee0*/  SHF.L.U32 R9, R9, 0x1, RZ ;  /* 0x0000000109097819 */ /* 0x000fe400000006ff */
[----:B------:R-:W-:Y:S02]  /*0ef0*/  ISETP.GE.AND P0, PT, R27, UR17, PT ;  /* 0x000000111b007c0c */ /* 0x000fe4000bf06270 */
[----:B------:R-:W-:Y:S02]  /*0f00*/  ISETP.GE.AND P6, PT, R29, UR17, PT ;  /* 0x000000111d007c0c */ /* 0x000fe4000bfc6270 */
[----:B------:R-:W-:-:S02]  /*0f10*/  ISETP.GE.AND P3, PT, R31, UR17, PT ;  /* 0x000000111f007c0c */ /* 0x000fc4000bf66270 */
[----:B------:R-:W-:Y:S02]  /*0f20*/  PRMT R28, RZ, 0x7610, R28 ;  /* 0x00007610ff1c7816 */ /* 0x000fe4000000001c */
[----:B------:R-:W-:Y:S02]  /*0f30*/  PRMT R34, RZ, 0x7610, R34 ;  /* 0x00007610ff227816 */ /* 0x000fe40000000022 */
[----:B------:R-:W-:Y:S02]  /*0f40*/  PRMT R25, RZ, 0x7610, R25 ;  /* 0x00007610ff197816 */ /* 0x000fe40000000019 */
[----:B------:R-:W-:Y:S01]  /*0f50*/  PRMT R40, RZ, 0x7610, R40 ;  /* 0x00007610ff287816 */ /* 0x000fe20000000028 */
[----:B--2---:R0:W-:Y:S04]  /*0f60*/  STS.U16 [R70], R7 ;  /* 0x0000000746007388 */ /* 0x0041e80000000400 */
[----:B---3--:R-:W-:Y:S01]  /*0f70*/  STS.U16 [R69+0x40], R10 ;  /* 0x0000400a45007388 */ /* 0x008fe20000000400 */
[----:B0-----:R-:W-:-:S03]  /*0f80*/  SHF.L.U32 R7, R48, 0x1, RZ ;  /* 0x0000000130077819 */ /* 0x001fc600000006ff */
[----:B----4-:R0:W-:Y:S04]  /*0f90*/  STS.U16 [R68+0x80], R11 ;  /* 0x0000800b44007388 */ /* 0x0101e80000000400 */
[----:B-----5:R-:W-:Y:S04]  /*0fa0*/  STS.U16 [R67+0xc0], R12 ;  /* 0x0000c00c43007388 */ /* 0x020fe80000000400 */
        /* <DEDUP_REMOVED lines=33> */
[----:B-1----:R-:W-:Y:S01]  /*11c0*/  MOV R13, UR11 ;  /* 0x0000000b000d7c02 */ /* 0x002fe20008000f00 */
[----:B------:R-:W-:Y:S01]  /*11d0*/  IMAD.U32 R12, RZ, RZ, UR9 ;  /* 0x00000009ff0c7e24 */ /* 0x000fe2000f8e00ff */
[----:B0-----:R-:W-:-:S02]  /*11e0*/  PRMT R15, RZ, 0x7610, R15 ;  /* 0x00007610ff0f7816 */ /* 0x001fc4000000000f */
[----:B--2---:R-:W-:Y:S01]  /*11f0*/  PRMT R18, RZ, 0x7610, R18 ;  /* 0x00007610ff127816 */ /* 0x004fe20000000012 */
[----:B------:R-:W-:Y:S01]  /*1200*/  IMAD.WIDE R12, R6, 0x2, R12 ;  /* 0x00000002060c7825 */ /* 0x000fe200078e020c */
[----:B------:R-:W-:Y:S01]  /*1210*/  BAR.SYNC.DEFER_BLOCKING 0x0 ;  /* 0x0000000000007b1d */ /* 0x000fe20000010000 */
[----:B------:R-:W-:Y:S02]  /*1220*/  PRMT R16, RZ, 0x7610, R16 ;  /* 0x00007610ff107816 */ /* 0x000fe40000000010 */
[----:B------:R-:W-:Y:S02]  /*1230*/  PRMT R17, RZ, 0x7610, R17 ;  /* 0x00007610ff117816 */ /* 0x000fe40000000011 */
[----:B---3--:R-:W-:Y:S02]  /*1240*/  PRMT R19, RZ, 0x7610, R19 ;  /* 0x00007610ff137816 */ /* 0x008fe40000000013 */
[----:B----4-:R-:W-:Y:S02]  /*1250*/  PRMT R20, RZ, 0x7610, R20 ;  /* 0x00007610ff147816 */ /* 0x010fe40000000014 */
[----:B-----5:R-:W-:-:S02]  /*1260*/  PRMT R21, RZ, 0x7610, R21 ;  /* 0x00007610ff157816 */ /* 0x020fc40000000015 */
        /* <DEDUP_REMOVED lines=91> */
[----:B------:R-:W-:Y:S01]  /*1820*/  HFMA2.MMA R44, -RZ, RZ, 1.3056640625, -1.8671875 ;  /* 0x3d39bf78ff2c7435 */ /* 0x000fe200000001ff */
        /* <DEDUP_REMOVED lines=29> */
.L_x_135:
[----:B------:R-:W-:Y:S05]  /*1a00*/  BSYNC B0 ;  /* 0x0000000000007941 */ /* 0x000fea0003800000 */
.L_x_134:
[----:B------:R-:W-:Y:S01]  /*1a10*/  PRMT R19, RZ, 0x5410, R19 ;  /* 0x00005410ff137816 */ /* 0x000fe20000000013 */
[----:B------:R-:W-:Y:S01]  /*1a20*/  BSSY B0, `(.L_x_136) ;  /* 0x0000023000007945 */ /* 0x000fe20003800000 */
[----:B------:R-:W-:-:S03]  /*1a30*/  FSETP.GTU.FTZ.AND P4, PT, R18, 20, PT ;  /* 0x41a000001200780b */ /* 0x000fc60003f9c000 */
[----:B------:R-:W-:Y:S01]  /*1a40*/  FADD.FTZ R19, R19, UR4 ;  /* 0x0000000413137e21 */ /* 0x000fe20008010000 */
[----:B------:R-:W-:Y:S05]  /*1a50*/  @P5 BRA `(.L_x_137) ;  /* 0x000001f000005947 */ /* 0x000fea0003800000 */
[----:B------:R-:W-:Y:S01]  /*1a60*/  FMUL.FTZ R13, R13, 1.4426950216293334961 ;  /* 0x3fb8aa3b0d0d7820 */ /* 0x000fe20000410000 */
[----:B------:R-:W-:Y:S01]  /*1a70*/  MOV R44, 0x3d39bf78 ;  /* 0x3d39bf78002c7802 */ /* 0x000fe20000000f00 */
        /* <DEDUP_REMOVED lines=29> */
.L_x_137:
[----:B------:R-:W-:Y:S05]  /*1c50*/  BSYNC B0 ;  /* 0x0000000000007941 */ /* 0x000fea0003800000 */
.L_x_136:
        /* <DEDUP_REMOVED lines=38> */
.L_x_139:
[----:B------:R-:W-:Y:S05]  /*1ec0*/  BSYNC B0 ;  /* 0x0000000000007941 */ /* 0x000fea0003800000 */
.L_x_138:
        /* <DEDUP_REMOVED lines=36> */
.L_x_141:
[----:B------:R-:W-:Y:S05]  /*2110*/  BSYNC B0 ;  /* 0x0000000000007941 */ /* 0x000fea0003800000 */
.L_x_140:
        /* <DEDUP_REMOVED lines=38> */
.L_x_143:
[----:B------:R-:W-:Y:S05]  /*2380*/  BSYNC B0 ;  /* 0x0000000000007941 */ /* 0x000fea0003800000 */
.L_x_142:
        /* <DEDUP_REMOVED lines=36> */
.L_x_145:
[----:B------:R-:W-:Y:S05]  /*25d0*/  BSYNC B0 ;  /* 0x0000000000007941 */ /* 0x000fea0003800000 */
.L_x_144:
        /* <DEDUP_REMOVED lines=38> */
.L_x_147:
[----:B------:R-:W-:Y:S05]  /*2840*/  BSYNC B0 ;  /* 0x0000000000007941 */ /* 0x000fea0003800000 */
.L_x_146:
        /* <DEDUP_REMOVED lines=36> */
.L_x_149:
[----:B------:R-:W-:Y:S05]  /*2a90*/  BSYNC B0 ;  /* 0x0000000000007941 */ /* 0x000fea0003800000 */
.L_x_148:
        /* <DEDUP_REMOVED lines=41> */
.L_x_151:
[----:B------:R-:W-:Y:S05]  /*2d30*/  BSYNC B0 ;  /* 0x0000000000007941 */ /* 0x000fea0003800000 */
.L_x_150:
        /* <DEDUP_REMOVED lines=41> */
.L_x_153:
[----:B------:R-:W-:Y:S05]  /*2fd0*/  BSYNC B0 ;  /* 0x0000000000007941 */ /* 0x000fea0003800000 */
.L_x_152:
        /* <DEDUP_REMOVED lines=47> */
.L_x_155:
[----:B------:R-:W-:Y:S05]  /*32d0*/  BSYNC B0 ;  /* 0x0000000000007941 */ /* 0x000fea0003800000 */
.L_x_154:
[----:B------:R-:W-:Y:S01]  /*32e0*/  BSSY B0, `(.L_x_156) ;  /* 0x0000021000007945 */ /* 0x000fe20003800000 */
        /* <DEDUP_REMOVED lines=32> */
.L_x_157:
[----:B------:R-:W-:Y:S05]  /*34f0*/  BSYNC B0 ;  /* 0x0000000000007941 */ /* 0x000fea0003800000 */
.L_x_156:
[----:B------:R-:W-:Y:S01]  /*3500*/  BSSY B0, `(.L_x_158) ;  /* 0x0000021000007945 */ /* 0x000fe20003800000 */
        /* <DEDUP_REMOVED lines=32> */
.L_x_159:
[----:B------:R-:W-:Y:S05]  /*3710*/  BSYNC B0 ;  /* 0x0000000000007941 */ /* 0x000fea0003800000 */
.L_x_158:
        /* <DEDUP_REMOVED lines=33> */
.L_x_161:
[----:B------:R-:W-:Y:S05]  /*3930*/  BSYNC B0 ;  /* 0x0000000000007941 */ /* 0x000fea0003800000 */
.L_x_160:
        /* <DEDUP_REMOVED lines=33> */
.L_x_163:
[----:B------:R-:W-:Y:S05]  /*3b50*/  BSYNC B0 ;  /* 0x0000000000007941 */ /* 0x000fea0003800000 */
.L_x_162:
        /* <DEDUP_REMOVED lines=33> */
.L_x_165:
[----:B------:R-:W-:Y:S05]  /*3d70*/  BSYNC B0 ;  /* 0x0000000000007941 */ /* 0x000fea0003800000 */
.L_x_164:
        /* <DEDUP_REMOVED lines=20> */
.L_x_172:
[----:B------:R-:W-:Y:S01]  /*3ec0*/  ULDC UR14, c[0x0][0x180] ;  /* 0x00006000000e7ab9 */ /* 0x000fe20000000800 */
[----:B------:R-:W-:Y:S01]  /*3ed0*/  IMAD.WIDE.U32 R40, R0, c[0x0][0x180], RZ ;  /* 0x0000600000287a25 */ /* 0x000fe200078e00ff */
[----:B------:R-:W-:-:S02]  /*3ee0*/  UIMAD UR14, UR21, UR14, URZ ;  /* 0x0000000e150e72a4 */ /* 0x000fc4000f8e023f */
[----:B------:R-:W-:Y:S02]  /*3ef0*/  USHF.R.S32.HI UR15, URZ, 0x1f, UR7 ;  /* 0x0000001f3f0f7899 */ /* 0x000fe40008011407 */
[----:B------:R-:W-:Y:S02]  /*3f00*/  ULDC.64 UR16, c[0x0][0x188] ;  /* 0x0000620000107ab9 */ /* 0x000fe40000000a00 */
[----:B------:R-:W-:Y:S01]  /*3f10*/  IMAD.U32 R43, RZ, RZ, UR14 ;  /* 0x0000000eff2b7e24 */ /* 0x000fe2000f8e00ff */
[----:B------:R-:W-:Y:S02]  /*3f20*/  UIMAD UR14, UR15, UR16, URZ ;  /* 0x000000100f0e72a4 */ /* 0x000fe4000f8e023f */
[----:B------:R-:W-:Y:S01]  /*3f30*/  ULDC.64 UR18, c[0x0][0x1c0] ;  /* 0x0000700000127ab9 */ /* 0x000fe20000000a00 */
        /* <DEDUP_REMOVED lines=10> */
[----:B------:R-:W-:Y:S01]  /*3fe0*/  IMAD.U32 R47, RZ, RZ, UR7 ;  /* 0x00000007ff2f7e24 */ /* 0x000fe2000f8e00ff */
        /* <DEDUP_REMOVED lines=8> */
[----:B------:R-:W-:Y:S02]  /*4070*/  PRMT R50, RZ, 0x7610, R50 ;  /* 0x00007610ff327816 */ /* 0x000fe40000000032 */
[----:B------:R-:W-:Y:S02]  /*4080*/  SHF.L.U32 R102, R3, 0x4, RZ ;  /* 0x0000000403667819 */ /* 0x000fe400000006ff */
        /* <DEDUP_REMOVED lines=19> */
[-C--:B------:R-:W-:Y:S02]  /*41c0*/  FMUL.FTZ R121, R26, R12.reuse ;  /* 0x0000000c1a797220 */ /* 0x080fe40000410000 */
[----:B--2---:R-:W-:Y:S01]  /*41d0*/  FMUL.FTZ R40, R43, R12 ;  /* 0x0000000c2b287220 */ /* 0x004fe20000410000 */
[----:B------:R-:W-:Y:S01]  /*41e0*/  ULDC.64 UR18, c[0x0][0x1a0] ;  /* 0x0000680000127ab9 */ /* 0x000fe20000000a00 */
[----:B------:R-:W-:-:S02]  /*41f0*/  FMUL.FTZ R105, R42, 1.4426950216293334961 ;  /* 0x3fb8aa3b2a697820 */ /* 0x000fc40000410000 */
[----:B------:R-:W-:Y:S01]  /*4200*/  FMUL.RZ R44, R40, 0.15915493667125701904 ;  /* 0x3e22f983282c7820 */ /* 0x000fe2000040c000 */
[----:B------:R-:W-:Y:S01]  /*4210*/  IADD3 R40, R5, R6, RZ ;  /* 0x0000000605287210 */ /* 0x000fe20007ffe0ff */
[C---:B------:R-:W-:Y:S02]  /*4220*/  FMUL.FTZ R42, R43.reuse, R13 ;  /* 0x0000000d2b2a7220 */ /* 0x040fe40000410000 */
[----:B------:R-:W-:Y:S01]  /*4230*/  MUFU.SIN R99, R44 ;  /* 0x0000002c00637308 */ /* 0x000fe20000000400 */
[--C-:B------:R-:W-:Y:S01]  /*4240*/  SHF.R.S32.HI R41, RZ, 0x1f, R40.reuse ;  /* 0x0000001fff297819 */ /* 0x100fe20000011428 */
[----:B------:R-:W-:Y:S01]  /*4250*/  FMUL.RZ R48, R42, 0.15915493667125701904 ;  /* 0x3e22f9832a307820 */ /* 0x000fe2000040c000 */
[C---:B------:R-:W-:Y:S01]  /*4260*/  ISETP.GE.AND P0, PT, R40.reuse, UR16, PT ;  /* 0x0000001028007c0c */ /* 0x040fe2000bf06270 */
[----:B------:R-:W-:Y:S01]  /*4270*/  FMUL.FTZ R53, R43, R17 ;  /* 0x000000112b357220 */ /* 0x000fe20000410000 */
[----:B------:R-:W-:Y:S01]  /*4280*/  IADD3 R42, R40, 0x20, RZ ;  /* 0x00000020282a7810 */ /* 0x000fe20007ffe0ff */
[----:B------:R-:W-:-:S02]  /*4290*/  IMAD.WIDE.U32 R46, R47, c[0x0][0x1c0], R40 ;  /* 0x000070002f2e7a25 */ /* 0x000fc400078e0028 */
[----:B------:R0:W-:Y:S02]  /*42a0*/  MUFU.COS R103, R44 ;  /* 0x0000002c00677308 */ /* 0x0001e40000000000 */
[----:B------:R-:W-:Y:S01]  /*42b0*/  FMUL.FTZ R76, R43, R18 ;  /* 0x000000122b4c7220 */ /* 0x000fe20000410000 */
[----:B------:R-:W-:Y:S01]  /*42c0*/  IADD3 R45, R47, UR14, RZ ;  /* 0x0000000e2f2d7c10 */ /* 0x000fe2000fffe0ff */
[C---:B------:R-:W-:Y:S02]  /*42d0*/  FMUL.FTZ R47, R43.reuse, R14 ;  /* 0x0000000e2b2f7220 */ /* 0x040fe40000410000 */
[-C--:B------:R-:W-:Y:S02]  /*42e0*/  FMUL.FTZ R78, R43, R19.reuse ;  /* 0x000000132b4e7220 */ /* 0x080fe40000410000 */
[----:B------:R-:W-:Y:S01]  /*42f0*/  MUFU.SIN R41, R48 ;  /* 0x0000003000297308 */ /* 0x000fe20000000400 */
[----:B0-----:R-:W-:Y:S01]  /*4300*/  LEA R44, P1, R46, UR12, 0x1 ;  /* 0x0000000c2e2c7c11 */ /* 0x001fe2000f8208ff */
[----:B------:R-:W-:-:S02]  /*4310*/  FMUL.FTZ R81, R105, R19 ;  /* 0x0000001369517220 */ /* 0x000fc40000410000 */
        /* <DEDUP_REMOVED lines=222> */
[----:B------:R-:W-:Y:S02]  /*5100*/  IADD3 R40, R102, 0xe, RZ ;  /* 0x0000000e66287810 */ /* 0x000fe40007ffe0ff */
[----:B------:R-:W-:-:S04]  /*5110*/  FSEL R97, R98, 1, !P2 ;  /* 0x3f80000062617808 */ /* 0x000fc80005000000 */
[----:B------:R-:W-:Y:S01]  /*5120*/  MUFU.SIN R113, R109 ;  /* 0x0000006d00717308 */ /* 0x000fe20000000400 */
[----:B------:R-:W-:Y:S02]  /*5130*/  FSEL R96, R96, RZ, !P2 ;  /* 0x000000ff60607208 */ /* 0x000fe40005000000 */
[----:B------:R-:W-:-:S05]  /*5140*/  FSEL R98, R44, RZ, !P2 ;  /* 0x000000ff2c627208 */ /* 0x000fca0005000000 */
[----:B------:R-:W-:Y:S01]  /*5150*/  MUFU.COS R114, R109 ;  /* 0x0000006d00727308 */ /* 0x000fe20000000000 */
[----:B------:R-:W-:Y:S01]  /*5160*/  ISETP.GE.U32.AND P2, PT, R40, UR17, PT ;  /* 0x0000001128007c0c */ /* 0x000fe2000bf46070 */
[----:B------:R-:W-:-:S06]  /*5170*/  FMUL.FTZ R40, R43, R25 ;  /* 0x000000192b287220 */ /* 0x000fcc0000410000 */
[----:B------:R-:W-:Y:S01]  /*5180*/  MUFU.SIN R109, R45 ;  /* 0x0000002d006d7308 */ /* 0x000fe20000000400 */
[----:B------:R-:W-:-:S07]  /*5190*/  FMUL.FTZ R108, R105, R21 ;  /* 0x00000015696c7220 */ /* 0x000fce0000410000 */
[----:B------:R0:W-:Y:S01]  /*51a0*/  MUFU.COS R117, R45 ;  /* 0x0000002d00757308 */ /* 0x0001e20000000000 */
[C---:B------:R-:W-:Y:S01]  /*51b0*/  FMUL.FTZ R103, R104.reuse, R103 ;  /* 0x0000006768677220 */ /* 0x040fe20000410000 */
[----:B------:R-:W-:Y:S01]  /*51c0*/  ULDC UR14, c[0x0][0x198] ;  /* 0x00006600000e7ab9 */ /* 0x000fe20000000800 */
[----:B0-----:R-:W-:Y:S01]  /*51d0*/  SHF.L.U32 R45, R3, 0x5, RZ ;  /* 0x00000005032d7819 */ /* 0x001fe200000006ff */
[----:B------:R-:W-:-:S03]  /*51e0*/  FMUL.FTZ R104, R104, R99 ;  /* 0x0000006368687220 */ /* 0x000fc60000410000 */
[----:B------:R-:W-:Y:S01]  /*51f0*/  LOP3.LUT R45, R45, 0xfffffc00, RZ, 0xc0, !PT ;  /* 0xfffffc002d2d7812 */ /* 0x000fe200078ec0ff */
[C---:B------:R-:W-:Y:S01]  /*5200*/  FMUL.FTZ R100, R101.reuse, R100 ;  /* 0x0000006465647220 */ /* 0x040fe20000410000 */
[----:B------:R-:W-:Y:S01]  /*5210*/  UIMAD UR14, UR21, UR14, URZ ;  /* 0x0000000e150e72a4 */ /* 0x000fe2000f8e023f */
[----:B------:R-:W-:Y:S01]  /*5220*/  FMUL.FTZ R99, R101, R41 ;  /* 0x0000002965637220 */ /* 0x000fe20000410000 */
[----:B------:R-:W-:Y:S01]  /*5230*/  IADD3 R44, R45, R4, RZ ;  /* 0x000000042d2c7210 */ /* 0x000fe20007ffe0ff */
[----:B------:R-:W-:Y:S02]  /*5240*/  FMUL.RZ R125, R40, 0.15915493667125701904 ;  /* 0x3e22f983287d7820 */ /* 0x000fe4000040c000 */
[----:B------:R-:W-:Y:S01]  /*5250*/  FMUL.FTZ R101, R27, R13 ;  /* 0x0000000d1b657220 */ /* 0x000fe20000410000 */
[----:B------:R-:W0:Y:S01]  /*5260*/  MUFU.EX2 R108, R108 ;  /* 0x0000006c006c7308 */ /* 0x000e220000000800 */
[----:B------:R-:W-:Y:S01]  /*5270*/  LEA.HI.SX32 R120, R44, R44, 0x1b ;  /* 0x0000002c2c787211 */ /* 0x000fe200078fdaff */
[----:B------:R-:W-:Y:S01]  /*5280*/  FMUL.FTZ R112, R105, R22 ;  /* 0x0000001669707220 */ /* 0x000fe20000410000 */
[----:B------:R-:W-:Y:S01]  /*5290*/  FSEL R99, R99, RZ, !P1 ;  /* 0x000000ff63637208 */ /* 0x000fe20004800000 */
[----:B------:R-:W-:Y:S01]  /*52a0*/  IMAD.U32 R145, RZ, RZ, UR14 ;  /* 0x0000000eff917e24 */ /* 0x000fe2000f8e00ff */
[----:B------:R-:W-:Y:S01]  /*52b0*/  FSEL R100, R100, 1, !P1 ;  /* 0x3f80000064647808 */ /* 0x000fe20004800000 */
[----:B------:R-:W-:Y:S01]  /*52c0*/  FMUL.FTZ R124, R105, R25 ;  /* 0x00000019697c7220 */ /* 0x000fe20000410000 */
[----:B------:R-:W-:Y:S01]  /*52d0*/  FSEL R101, R101, RZ, !P1 ;  /* 0x000000ff65657208 */ /* 0x000fe20004800000 */
[----:B------:R-:W-:Y:S01]  /*52e0*/  MUFU.SIN R118, R125 ;  /* 0x0000007d00767308 */ /* 0x000fe20000000400 */
[----:B------:R-:W-:Y:S01]  /*52f0*/  ISETP.GE.U32.AND P1, PT, R102, UR17, PT ;  /* 0x0000001166007c0c */ /* 0x000fe2000bf26070 */
[----:B------:R-:W-:Y:S01]  /*5300*/  IMAD.WIDE.U32 R40, R0, c[0x0][0x198], RZ ;  /* 0x0000660000287a25 */ /* 0x000fe200078e00ff */
[----:B------:R-:W-:-:S05]  /*5310*/  IADD3 R123, R102, 0xf, RZ ;  /* 0x0000000f667b7810 */ /* 0x000fca0007ffe0ff */
        /* <DEDUP_REMOVED lines=20> */
[----:B0-----:R-:W-:Y:S02]  /*5460*/  FMUL.FTZ R107, R108, R107 ;  /* 0x0000006b6c6b7220 */ /* 0x001fe40000410000 */
[----:B-1----:R-:W-:Y:S02]  /*5470*/  IMAD.SHL.U32 R146, R125, 0x2, RZ ;  /* 0x000000027d927824 */ /* 0x002fe400078e00ff */
[----:B------:R-:W-:-:S02]  /*5480*/  FMUL.RZ R125, R43, 0.15915493667125701904 ;  /* 0x3e22f9832b7d7820 */ /* 0x000fc4000040c000 */
[----:B------:R-:W-:Y:S02]  /*5490*/  FMUL.FTZ R43, RZ, R99 ;  /* 0x00000063ff2b7220 */ /* 0x000fe40000410000 */
        /* <DEDUP_REMOVED lines=224> */
[----:B------:R-:W-:-:S03]  /*62a0*/  IADD3 R85, R44, 0xe0, RZ ;  /* 0x000000e02c557810 */ /* 0x000fc60007ffe0ff */
[----:B------:R-:W-:Y:S01]  /*62b0*/  IMAD.SHL.U32 R153, R84, 0x2, RZ ;  /* 0x0000000254997824 */ /* 0x000fe200078e00ff */
[----:B------:R-:W-:Y:S02]  /*62c0*/  IADD3 R155, R41, UR14, RZ ;  /* 0x0000000e299b7c10 */ /* 0x000fe4000fffe0ff */
[C---:B------:R-:W-:Y:S02]  /*62d0*/  LEA R84, P0, R40.reuse, c[0x0][0x228], 0x3 ;  /* 0x00008a0028547a11 */ /* 0x040fe400078018ff */
[----:B------:R-:W-:Y:S02]  /*62e0*/  LEA.HI.SX32 R41, R85, R44, 0x1b ;  /* 0x0000002c55297211 */ /* 0x000fe400078fdaff */
        /* <DEDUP_REMOVED lines=23> */
[----:B------:R-:W-:Y:S01]  /*6460*/  IMAD.SHL.U32 R152, R151, 0x2, RZ ;  /* 0x0000000297987824 */ /* 0x000fe200078e00ff */
[----:B------:R-:W-:Y:S01]  /*6470*/  IADD3 R141, R44, 0x180, RZ ;  /* 0x000001802c8d7810 */ /* 0x000fe20007ffe0ff */
[----:B------:R-:W-:Y:S01]  /*6480*/  @P0 FADD.FTZ R51, R51, R140 ;  /* 0x0000008c33330221 */ /* 0x000fe20000010000 */
[----:B------:R1:W-:Y:S02]  /*6490*/  STS.U16 [R149+0x200], R46 ;  /* 0x0002002e95007388 */ /* 0x0003e40000000400 */
[-C--:B------:R-:W-:Y:S02]  /*64a0*/  LEA.HI.SX32 R140, R141, R44.reuse, 0x1b ;  /* 0x0000002c8d8c7211 */ /* 0x080fe400078fdaff */
[-C--:B0-----:R-:W-:Y:S02]  /*64b0*/  LEA.HI.SX32 R42, R41, R44.reuse, 0x1b ;  /* 0x0000002c292a7211 */ /* 0x081fe400078fdaff */
[----:B------:R-:W0:Y:S01]  /*64c0*/  SHFL.UP PT, R41, R48, 0x2, RZ ;  /* 0x0440000030297989 */ /* 0x000e2200000e00ff */
[----:B-1----:R-:W-:-:S03]  /*64d0*/  LEA.HI.SX32 R46, R43, R44, 0x1b ;  /* 0x0000002c2b2e7211 */ /* 0x002fc600078fdaff */
[----:B------:R-:W1:Y:S04]  /*64e0*/  SHFL.UP PT, R43, R50, 0x2, RZ ;  /* 0x04400000322b7989 */ /* 0x000e6800000e00ff */
[----:B------:R-:W-:Y:S04]  /*64f0*/  STS.U16 [R152+0x240], R47 ;  /* 0x0002402f98007388 */ /* 0x000fe80000000400 */
[----:B------:R-:W2:Y:S04]  /*6500*/  SHFL.UP PT, R47, R51, 0x2, RZ ;  /* 0x04400000332f7989 */ /* 0x000ea800000e00ff */
[----:B------:R-:W3:Y:S01]  /*6510*/  SHFL.UP PT, R141, R40, 0x2, RZ ;  /* 0x04400000288d7989 */ /* 0x000ee200000e00ff */
[----:B------:R-:W-:-:S02]  /*6520*/  SHF.L.U32 R42, R42, 0x1, RZ ;  /* 0x000000012a2a7819 */ /* 0x000fc400000006ff */
[----:B------:R-:W-:Y:S02]  /*6530*/  ISETP.GE.AND P0, PT, R4, 0x2, PT ;  /* 0x000000020400780c */ /* 0x000fe40003f06270 */
[----:B------:R-:W-:Y:S02]  /*6540*/  IADD3 R145, R44, 0x1a0, RZ ;  /* 0x000001a02c917810 */ /* 0x000fe40007ffe0ff */
[----:B------:R-:W-:Y:S01]  /*6550*/  SHF.L.U32 R151, R46, 0x1, RZ ;  /* 0x000000012e977819 */ /* 0x000fe200000006ff */
[----:B------:R0:W-:Y:S01]  /*6560*/  STS.U16 [R42+0x280], R49 ;  /* 0x000280312a007388 */ /* 0x0001e20000000400 */
[----:B------:R-:W-:Y:S02]  /*6570*/  SHF.L.U32 R140, R140, 0x1, RZ ;  /* 0x000000018c8c7819 */ /* 0x000fe400000006ff */
[----:B------:R-:W-:Y:S01]  /*6580*/  LEA.HI.SX32 R145, R145, R44, 0x1b ;  /* 0x0000002c91917211 */ /* 0x000fe200078fdaff */
[----:B------:R-:W-:Y:S01]  /*6590*/  STS.U16 [R151+0x2c0], R52 ;  /* 0x0002c03497007388 */ /* 0x000fe20000000400 */
[----:B------:R-:W-:Y:S01]  /*65a0*/  IADD3 R147, R44, 0x1c0, RZ ;  /* 0x000001c02c937810 */ /* 0x000fe20007ffe0ff */
[----:B0-----:R-:W-:-:S02]  /*65b0*/  FMUL.FTZ R42, R40, R41 ;  /* 0x00000029282a7220 */ /* 0x001fc40000410000 */
[C---:B-1----:R-:W-:Y:S01]  /*65c0*/  FMUL.FTZ R49, R40.reuse, R43 ;  /* 0x0000002b28317220 */ /* 0x042fe20000410000 */
[----:B------:R3:W-:Y:S01]  /*65d0*/  STS.U16 [R140+0x300], R53 ;  /* 0x000300358c007388 */ /* 0x0007e20000000400 */
[----:B--2---:R-:W-:Y:S01]  /*65e0*/  FMUL.FTZ R46, R40, R47 ;  /* 0x0000002f282e7220 */ /* 0x004fe20000410000 */
[C---:B------:R-:W-:Y:S01]  /*65f0*/  IADD3 R149, R44.reuse, 0x1e0, RZ ;  /* 0x000001e02c957810 */ /* 0x040fe20007ffe0ff */
[----:B------:R-:W-:Y:S01]  /*6600*/  IMAD.SHL.U32 R153, R145, 0x2, RZ ;  /* 0x0000000291997824 */ /* 0x000fe200078e00ff */
[----:B------:R-:W-:Y:S01]  /*6610*/  IADD3 R145, R44, 0x200, RZ ;  /* 0x000002002c917810 */ /* 0x000fe20007ffe0ff */
[C---:B------:R-:W-:Y:S02]  /*6620*/  FFMA.FTZ R43, R48.reuse, R43, -R46 ;  /* 0x0000002b302b7223 */ /* 0x040fe4000001082e */
[C---:B---3--:R-:W-:Y:S02]  /*6630*/  FFMA.FTZ R53, R48.reuse, R141, R42 ;  /* 0x0000008d30357223 */ /* 0x048fe4000001002a */
[----:B------:R-:W-:Y:S01]  /*6640*/  FFMA.FTZ R42, R48, R47, R49 ;  /* 0x0000002f302a7223 */ /* 0x000fe20000010031 */
        /* <DEDUP_REMOVED lines=45> */
[-C--:B------:R-:W-:Y:S01]  /*6920*/  LEA.HI.SX32 R140, R153, R44.reuse, 0x1b ;  /* 0x0000002c998c7211 */ /* 0x080fe200078fdaff */
[----:B------:R-:W-:Y:S01]  /*6930*/  IMAD.SHL.U32 R153, R42, 0x2, RZ ;  /* 0x000000022a997824 */ /* 0x000fe200078e00ff */
[-C--:B------:R-:W-:Y:S02]  /*6940*/  LEA.HI.SX32 R145, R145, R44.reuse, 0x1b ;  /* 0x0000002c91917211 */ /* 0x080fe400078fdaff */
[-C--:B------:R-:W-:Y:S02]  /*6950*/  LEA.HI.SX32 R146, R151, R44.reuse, 0x1b ;  /* 0x0000002c97927211 */ /* 0x080fe400078fdaff */
[-C--:B------:R-:W-:Y:S02]  /*6960*/  LEA.HI.SX32 R147, R147, R44.reuse, 0x1b ;  /* 0x0000002c93937211 */ /* 0x080fe400078fdaff */
[----:B------:R-:W-:-:S02]  /*6970*/  LEA.HI.SX32 R141, R141, R44, 0x1b ;  /* 0x0000002c8d8d7211 */ /* 0x000fc400078fdaff */
[-C--:B------:R-:W-:Y:S01]  /*6980*/  LEA.HI.SX32 R41, R41, R44.reuse, 0x1b ;  /* 0x0000002c29297211 */ /* 0x080fe200078fdaff */
[----:B-1----:R-:W-:Y:S01]  /*6990*/  FMUL.FTZ R42, R40, R47 ;  /* 0x0000002f282a7220 */ /* 0x002fe20000410000 */
[----:B------:R-:W-:Y:S01]  /*69a0*/  LEA.HI.SX32 R44, R149, R44, 0x1b ;  /* 0x0000002c952c7211 */ /* 0x000fe200078fdaff */
[-C--:B--2---:R-:W-:Y:S02]  /*69b0*/  FFMA.FTZ R149, R48, R49.reuse, -R46 ;  /* 0x0000003130957223 */ /* 0x084fe4000001082e */
[----:B------:R-:W-:Y:S02]  /*69c0*/  FMUL.FTZ R49, R40, R49 ;  /* 0x0000003128317220 */ /* 0x000fe40000410000 */
[-C--:B---3--:R-:W-:Y:S02]  /*69d0*/  FFMA.FTZ R151, R48, R53.reuse, R42 ;  /* 0x0000003530977223 */ /* 0x088fe4000001002a */
[----:B------:R-:W-:Y:S02]  /*69e0*/  FMUL.FTZ R53, R40, R53 ;  /* 0x0000003528357220 */ /* 0x000fe40000410000 */
[----:B------:R-:W-:-:S02]  /*69f0*/  FFMA.FTZ R42, R48, R43, R49 ;  /* 0x0000002b302a7223 */ /* 0x000fc40000010031 */
        /* <DEDUP_REMOVED lines=18> */
[----:B---3--:R-:W-:Y:S01]  /*6b20*/  FFMA.FTZ R41, R48, R49, R41 ;  /* 0x0000003130297223 */ /* 0x008fe20000010029 */
[----:B------:R-:W-:Y:S01]  /*6b30*/  STS.U16 [R153+0x440], R128 ;  /* 0x0004408099007388 */ /* 0x000fe20000000400 */
[----:B------:R-:W-:-:S02]  /*6b40*/  IMAD.SHL.U32 R55, R55, 0x2, RZ ;  /* 0x0000000237377824 */ /* 0x000fc400078e00ff */
[----:B------:R-:W-:Y:S01]  /*6b50*/  FMUL.FTZ R49, R40, R49 ;  /* 0x0000003128317220 */ /* 0x000fe20000410000 */
[----:B------:R-:W-:Y:S01]  /*6b60*/  STS.U16 [R150+0x480], R129 ;  /* 0x0004808196007388 */ /* 0x000fe20000000400 */
[----:B------:R-:W-:-:S03]  /*6b70*/  @P0 FADD.FTZ R50, R50, R47 ;  /* 0x0000002f32320221 */ /* 0x000fc60000010000 */
[----:B------:R-:W0:Y:S01]  /*6b80*/  SHFL.UP PT, R53, R51, 0x10, RZ ;  /* 0x0600000033357989 */ /* 0x000e2200000e00ff */
[----:B------:R-:W-:-:S03]  /*6b90*/  @P0 FFMA.FTZ R48, R48, R43, -R49 ;  /* 0x0000002b30300223 */ /* 0x000fc60000010831 */
        /* <DEDUP_REMOVED lines=9> */
[----:B------:R-:W-:Y:S01]  /*6c30*/  SHF.L.U32 R127, R127, 0x1, RZ ;  /* 0x000000017f7f7819 */ /* 0x000fe200000006ff */
[----:B------:R-:W-:Y:S01]  /*6c40*/  IMAD.SHL.U32 R145, R145, 0x2, RZ ;  /* 0x0000000291917824 */ /* 0x000fe200078e00ff */
[----:B------:R-:W-:Y:S01]  /*6c50*/  SHF.L.U32 R140, R140, 0x1, RZ ;  /* 0x000000018c8c7819 */ /* 0x000fe200000006ff */
[----:B------:R-:W-:Y:S01]  /*6c60*/  STS.U16 [R126+0x580], R133 ;  /* 0x000580857e007388 */ /* 0x000fe20000000400 */
[----:B------:R-:W-:Y:S02]  /*6c70*/  SHF.L.U32 R146, R146, 0x1, RZ ;  /* 0x0000000192927819 */ /* 0x000fe400000006ff */
[----:B------:R-:W-:Y:S01]  /*6c80*/  SHF.L.U32 R147, R147, 0x1, RZ ;  /* 0x0000000193937819 */ /* 0x000fe200000006ff */
[----:B------:R-:W-:Y:S01]  /*6c90*/  STS.U16 [R127+0x5c0], R134 ;  /* 0x0005c0867f007388 */ /* 0x000fe20000000400 */
[----:B------:R-:W-:Y:S01]  /*6ca0*/  SHF.L.U32 R148, R148, 0x1, RZ ;  /* 0x0000000194947819 */ /* 0x000fe200000006ff */
[----:B------:R-:W-:-:S02]  /*6cb0*/  IMAD.SHL.U32 R141, R141, 0x2, RZ ;  /* 0x000000028d8d7824 */ /* 0x000fc400078e00ff */
        /* <DEDUP_REMOVED lines=15> */
[----:B------:R-:W-:Y:S01]  /*6db0*/  IMAD.MOV.U32 R40, RZ, RZ, 0x3f800000 ;  /* 0x3f800000ff287424 */ /* 0x000fe200078e00ff */
[----:B------:R-:W-:Y:S01]  /*6dc0*/  MOV R129, UR7 ;  /* 0x0000000700817c02 */ /* 0x000fe20008000f00 */
        /* <DEDUP_REMOVED lines=11> */
[----:B------:R-:W-:Y:S01]  /*6e80*/  SHF.L.U32 R159, R159, 0x1, RZ ;  /* 0x000000019f9f7819 */ /* 0x000fe200000006ff */
[----:B------:R-:W-:Y:S01]  /*6e90*/  @P1 FFMA.FTZ R48, R48, R47, -R46 ;  /* 0x0000002f30301223 */ /* 0x000fe2000001082e */
[----:B------:R-:W-:Y:S01]  /*6ea0*/  @!P2 LOP3.LUT R163, R45, 0x7ffffff0, RZ, 0xc0, !PT ;  /* 0x7ffffff02da3a812 */ /* 0x000fe200078ec0ff */
[----:B------:R-:W-:Y:S01]  /*6eb0*/  @P1 FADD.FTZ R50, R50, R55 ;  /* 0x0000003732321221 */ /* 0x000fe20000010000 */
[----:B------:R-:W-:Y:S01]  /*6ec0*/  FSEL R49, R44, R49, !P1 ;  /* 0x000000312c317208 */ /* 0x000fe20004800000 */
[----:B------:R-:W-:Y:S01]  /*6ed0*/  @P1 FADD.FTZ R51, R51, R54 ;  /* 0x0000003633331221 */ /* 0x000fe20000010000 */
        /* <DEDUP_REMOVED lines=124> */
[C---:B------:R-:W-:Y:S02]  /*76a0*/  @P0 FFMA.FTZ R161, R48.reuse, R161, R45 ;  /* 0x000000a130a10223 */ /* 0x040fe4000001002d */
[C---:B------:R-:W-:Y:S02]  /*76b0*/  @P0 FFMA.FTZ R158, R48.reuse, R158, -R44 ;  /* 0x0000009e309e0223 */ /* 0x040fe4000001082c */
[C---:B------:R-:W-:Y:S02]  /*76c0*/  FMUL.FTZ R45, R49.reuse, R53 ;  /* 0x00000035312d7220 */ /* 0x040fe40000410000 */
[----:B------:R-:W-:Y:S01]  /*76d0*/  FMUL.FTZ R44, R49, R163 ;  /* 0x000000a3312c7220 */ /* 0x000fe20000410000 */
[----:B------:R-:W-:Y:S01]  /*76e0*/  MOV R49, R161 ;  /* 0x000000a100317202 */ /* 0x000fe20000000f00 */
[C---:B------:R-:W-:Y:S02]  /*76f0*/  FFMA.FTZ R45, R48.reuse, R163, -R45 ;  /* 0x000000a3302d7223 */ /* 0x040fe4000001082d */
[----:B------:R-:W-:Y:S01]  /*7700*/  FFMA.FTZ R44, R48, R53, R44 ;  /* 0x00000035302c7223 */ /* 0x000fe2000001002c */
[----:B------:R-:W-:Y:S01]  /*7710*/  MOV R48, R158 ;  /* 0x0000009e00307202 */ /* 0x000fe20000000f00 */
[----:B------:R-:W-:-:S02]  /*7720*/  @P0 FADD.FTZ R163, R50, R45 ;  /* 0x0000002d32a30221 */ /* 0x000fc40000010000 */
[----:B------:R-:W-:Y:S01]  /*7730*/  @P0 FADD.FTZ R53, R51, R44 ;  /* 0x0000002c33350221 */ /* 0x000fe20000010000 */
[----:B------:R-:W-:Y:S01]  /*7740*/  MOV R44, R40 ;  /* 0x00000028002c7202 */ /* 0x000fe20000000f00 */
[----:B------:R-:W-:Y:S01]  /*7750*/  IMAD.MOV.U32 R45, RZ, RZ, R41 ;  /* 0x000000ffff2d7224 */ /* 0x000fe200078e0029 */
[----:B------:R-:W-:Y:S01]  /*7760*/  MOV R50, R163 ;  /* 0x000000a300327202 */ /* 0x000fe20000000f00 */
[----:B------:R-:W-:Y:S01]  /*7770*/  IMAD.MOV.U32 R51, RZ, RZ, R53 ;  /* 0x000000ffff337224 */ /* 0x000fe200078e0035 */
[----:B------:R-:W-:Y:S05]  /*7780*/  BRA `(.L_x_169) ;  /* 0x0000010000007947 */ /* 0x000fea0003800000 */
.L_x_168:
[----:B-1234-:R-:W-:Y:S01]  /*7790*/  ISETP.NE.AND P0, PT, R4, RZ, PT ;  /* 0x000000ff0400720c */ /* 0x01efe20003f05270 */
[C---:B------:R-:W-:Y:S02]  /*77a0*/  FMUL.FTZ R44, R162.reuse, R43 ;  /* 0x0000002ba22c7220 */ /* 0x040fe40000410000 */
[----:B------:R-:W-:Y:S02]  /*77b0*/  FMUL.FTZ R45, R162, R40 ;  /* 0x00000028a22d7220 */ /* 0x000fe40000410000 */
[----:B------:R-:W-:-:S02]  /*77c0*/  FFMA.FTZ R44, R52, R42, -R44 ;  /* 0x0000002a342c7223 */ /* 0x000fc4000001082c */
[-C--:B------:R-:W-:Y:S02]  /*77d0*/  FFMA.FTZ R45, R52, R41.reuse, R45 ;  /* 0x00000029342d7223 */ /* 0x080fe4000001002d */
        /* <DEDUP_REMOVED lines=11> */
.L_x_169:
[----:B------:R-:W-:Y:S05]  /*7890*/  BSYNC B0 ;  /* 0x0000000000007941 */ /* 0x000fea0003800000 */
.L_x_167:
        /* <DEDUP_REMOVED lines=107> */
[----:B------:R-:W0:Y:S01]  /*7f50*/  S2UR UR15, SR_CTAID.X ;  /* 0x00000000000f79c3 */ /* 0x000e220000002500 */
[----:B------:R-:W-:Y:S01]  /*7f60*/  ULDC UR16, c[0x0][0x16c] ;  /* 0x00005b0000107ab9 */ /* 0x000fe20000000800 */
[----:B------:R-:W-:Y:S01]  /*7f70*/  MOV R83, UR7 ;  /* 0x0000000700537c02 */ /* 0x000fe20008000f00 */
[----:B------:R-:W-:-:S04]  /*7f80*/  ULDC.64 UR18, c[0x0][0x260] ;  /* 0x0000980000127ab9 */ /* 0x000fc80000000a00 */
[----:B------:R1:W-:Y:S01]  /*7f90*/  STS.128 [R83.X16+0x2160], R44 ;  /* 0x0021602c53007388 */ /* 0x0003e2000000cc00 */
[----:B------:R-:W2:Y:S01]  /*7fa0*/  S2UR UR14, SR_CTAID.Y ;  /* 0x00000000000e79c3 */ /* 0x000ea20000002600 */
[----:B0-----:R-:W-:Y:S01]  /*7fb0*/  MOV R2, UR15 ;  /* 0x0000000f00027c02 */ /* 0x001fe20008000f00 */
[----:B------:R-:W-:Y:S01]  /*7fc0*/  ULDC UR15, c[0x0][0x174] ;  /* 0x00005d00000f7ab9 */ /* 0x000fe20000000800 */
[----:B--2---:R-:W-:-:S04]  /*7fd0*/  IMAD.U32 R0, RZ, RZ, UR14 ;  /* 0x0000000eff007e24 */ /* 0x004fc8000f8e00ff */
        /* <DEDUP_REMOVED lines=13> */
.L_x_171:
[----:B------:R-:W-:Y:S05]  /*80b0*/  BSYNC B0 ;  /* 0x0000000000007941 */ /* 0x000fea0003800000 */
.L_x_170:
        /* <DEDUP_REMOVED lines=119> */
.L_x_166:
[----:B------:R-:W-:Y:S01]  /*8830*/  BAR.SYNC.DEFER_BLOCKING 0x0 ;  /* 0x0000000000007b1d */ /* 0x000fe20000010000 */
[----:B------:R-:W-:Y:S01]  /*8840*/  F2FP.BF16.PACK_AB R12, R61, R60 ;  /* 0x0000003c3d0c723e */ /* 0x000fe200000010ff */
[--C-:B------:R-:W-:Y:S01]  /*8850*/  IMAD.IADD R112, R5, 0x1, R4.reuse ;  /* 0x0000000105707824 */ /* 0x100fe200078e0204 */
[----:B------:R-:W-:Y:S01]  /*8860*/  F2FP.BF16.PACK_AB R13, R63, R62 ;  /* 0x0000003e3f0d723e */ /* 0x000fe200000010ff */
[C---:B------:R-:W-:Y:S01]  /*8870*/  IMAD.IADD R102, R5.reuse, 0x1, R4 ;  /* 0x0000000105667824 */ /* 0x040fe200078e0204 */
[C---:B------:R-:W-:Y:S01]  /*8880*/  PRMT R14, R12.reuse, 0x7610, R14 ;  /* 0x000076100c0e7816 */ /* 0x040fe2000000000e */
[C-C-:B------:R-:W-:Y:S01]  /*8890*/  IMAD.IADD R121, R5.reuse, 0x1, R4.reuse ;  /* 0x0000000105797824 */ /* 0x140fe200078e0204 */
[----:B------:R-:W-:Y:S01]  /*88a0*/  PRMT R15, R12, 0x7632, R15 ;  /* 0x000076320c0f7816 */ /* 0x000fe2000000000f */
[----:B------:R-:W-:Y:S01]  /*88b0*/  IMAD.IADD R109, R5, 0x1, R4 ;  /* 0x00000001056d7824 */ /* 0x000fe200078e0204 */
[----:B------:R-:W-:Y:S01]  /*88c0*/  F2FP.BF16.PACK_AB R12, R65, R64 ;  /* 0x00000040410c723e */ /* 0x000fe200000010ff */
[----:B------:R-:W-:Y:S01]  /*88d0*/  ULDC UR7, c[0x0][0x200] ;  /* 0x0000800000077ab9 */ /* 0x000fe20000000800 */
[CC--:B------:R-:W-:Y:S01]  /*88e0*/  IADD3 R110, R5.reuse, R4.reuse, RZ ;  /* 0x00000004056e7210 */ /* 0x0c0fe20007ffe0ff */
[----:B------:R-:W-:Y:S01]  /*88f0*/  UIMAD UR7, UR24, UR7, URZ ;  /* 0x00000007180772a4 */ /* 0x000fe2000f8e023f */
[----:B------:R-:W-:Y:S01]  /*8900*/  IADD3 R106, R5, R4, RZ ;  /* 0x00000004056a7210 */ /* 0x000fe20007ffe0ff */
[----:B------:R-:W-:Y:S01]  /*8910*/  USHF.L.U32 UR14, UR6, 0xb, URZ ;  /* 0x0000000b060e7899 */ /* 0x000fe2000800063f */
[C---:B------:R-:W-:Y:S01]  /*8920*/  PRMT R16, R13.reuse, 0x7610, R16 ;  /* 0x000076100d107816 */ /* 0x040fe20000000010 */
[----:B------:R-:W-:Y:S01]  /*8930*/  BSSY B0, `(.L_x_173) ;  /* 0x000007a000007945 */ /* 0x000fe20003800000 */
[----:B------:R-:W-:Y:S01]  /*8940*/  PRMT R17, R13, 0x7632, R17 ;  /* 0x000076320d117816 */ /* 0x000fe20000000011 */
[----:B------:R-:W-:Y:S01]  /*8950*/  USHF.R.S32.HI UR15, URZ, 0x1f, UR14 ;  /* 0x0000001f3f0f7899 */ /* 0x000fe2000801140e */
[----:B------:R-:W-:-:S02]  /*8960*/  PRMT R18, R12, 0x7610, R18 ;  /* 0x000076100c127816 */ /* 0x000fc40000000012 */
[----:B------:R-:W-:Y:S02]  /*8970*/  PRMT R19, R12, 0x7632, R19 ;  /* 0x000076320c137816 */ /* 0x000fe40000000013 */
[CC--:B------:R-:W-:Y:S01]  /*8980*/  IADD3 R116, R5.reuse, R4.reuse, RZ ;  /* 0x0000000405747210 */ /* 0x0c0fe20007ffe0ff */
[----:B------:R0:W-:Y:S01]  /*8990*/  STS.U16 [R11+0x2], R15 ;  /* 0x0000020f0b007388 */ /* 0x0001e20000000400 */
[CC--:B------:R-:W-:Y:S02]  /*89a0*/  IADD3 R118, R5.reuse, R4.reuse, RZ ;  /* 0x0000000405767210 */ /* 0x0c0fe40007ffe0ff */
[CC--:B------:R-:W-:Y:S01]  /*89b0*/  IADD3 R108, R5.reuse, R4.reuse, RZ ;  /* 0x00000004056c7210 */ /* 0x0c0fe20007ffe0ff */
[----:B------:R1:W-:Y:S01]  /*89c0*/  STS.U16 [R11], R14 ;  /* 0x0000000e0b007388 */ /* 0x0003e20000000400 */
[CC--:B------:R-:W-:Y:S02]  /*89d0*/  IADD3 R114, R5.reuse, R4.reuse, RZ ;  /* 0x0000000405727210 */ /* 0x0c0fe40007ffe0ff */
[CC--:B------:R-:W-:Y:S01]  /*89e0*/  IADD3 R100, R5.reuse, R4.reuse, RZ ;  /* 0x0000000405647210 */ /* 0x0c0fe20007ffe0ff */
[----:B------:R2:W-:Y:S01]  /*89f0*/  STS.U16 [R11+0x4], R16 ;  /* 0x000004100b007388 */ /* 0x0005e20000000400 */
[----:B------:R-:W-:-:S02]  /*8a00*/  IADD3 R104, R5, R4, RZ ;  /* 0x0000000405687210 */ /* 0x000fc40007ffe0ff */
[----:B------:R-:W-:Y:S01]  /*8a10*/  F2FP.BF16.PACK_AB R12, R67, R66 ;  /* 0x00000042430c723e */ /* 0x000fe200000010ff */
[----:B------:R-:W-:Y:S01]  /*8a20*/  STS.U16 [R11+0x6], R17 ;  /* 0x000006110b007388 */ /* 0x000fe20000000400 */
[----:B------:R-:W-:Y:S02]  /*8a30*/  F2FP.BF16.PACK_AB R13, R69, R68 ;  /* 0x00000044450d723e */ /* 0x000fe400000010ff */
[CC--:B------:R-:W-:Y:S01]  /*8a40*/  IADD3 R111, R5.reuse, R4.reuse, RZ ;  /* 0x00000004056f7210 */ /* 0x0c0fe20007ffe0ff */
[----:B------:R-:W-:Y:S01]  /*8a50*/  STS.U16 [R11+0x8], R18 ;  /* 0x000008120b007388 */ /* 0x000fe20000000400 */
[----:B------:R-:W-:Y:S02]  /*8a60*/  IADD3 R110, R110, 0xa0, RZ ;  /* 0x000000a06e6e7810 */ /* 0x000fe40007ffe0ff */
[----:B------:R-:W-:Y:S01]  /*8a70*/  IADD3 R107, R5, R4, RZ ;  /* 0x00000004056b7210 */ /* 0x000fe20007ffe0ff */
[----:B------:R-:W-:Y:S01]  /*8a80*/  STS.U16 [R11+0xa], R19 ;  /* 0x00000a130b007388 */ /* 0x000fe20000000400 */
[----:B------:R-:W-:-:S02]  /*8a90*/  IADD3 R106, R106, 0xe0, RZ ;  /* 0x000000e06a6a7810 */ /* 0x000fc40007ffe0ff */
[CC--:B------:R-:W-:Y:S02]  /*8aa0*/  IADD3 R117, R5.reuse, R4.reuse, RZ ;  /* 0x0000000405757210 */ /* 0x0c0fe40007ffe0ff */
[----:B------:R-:W-:Y:S02]  /*8ab0*/  IADD3 R116, R116, 0x40, RZ ;  /* 0x0000004074747810 */ /* 0x000fe40007ffe0ff */
[CC--:B------:R-:W-:Y:S02]  /*8ac0*/  IADD3 R119, R5.reuse, R4.reuse, RZ ;  /* 0x0000000405777210 */ /* 0x0c0fe40007ffe0ff */
[----:B------:R-:W-:Y:S02]  /*8ad0*/  IADD3 R118, R118, 0x20, RZ ;  /* 0x0000002076767810 */ /* 0x000fe40007ffe0ff */
[----:B------:R-:W-:Y:S02]  /*8ae0*/  IADD3 R120, R5, R4, RZ ;  /* 0x0000000405787210 */ /* 0x000fe40007ffe0ff */
        /* <DEDUP_REMOVED lines=9> */
[----:B------:R-:W-:Y:S02]  /*8b80*/  IADD3 R105, R5, R4, RZ ;  /* 0x0000000405697210 */ /* 0x000fe40007ffe0ff */
[----:B------:R-:W-:Y:S02]  /*8b90*/  IADD3 R104, R104, 0x100, RZ ;  /* 0x0000010068687810 */ /* 0x000fe40007ffe0ff */
[C---:B------:R-:W-:Y:S02]  /*8ba0*/  PRMT R20, R12.reuse, 0x7610, R20 ;  /* 0x000076100c147816 */ /* 0x040fe40000000014 */
[----:B0-----:R-:W-:-:S02]  /*8bb0*/  PRMT R15, R12, 0x7632, R15 ;  /* 0x000076320c0f7816 */ /* 0x001fc4000000000f */
[C---:B------:R-:W-:Y:S01]  /*8bc0*/  PRMT R21, R13.reuse, 0x7610, R21 ;  /* 0x000076100d157816 */ /* 0x040fe20000000015 */
[----:B------:R-:W-:Y:S01]  /*8bd0*/  STS.U16 [R11+0xc], R20 ;  /* 0x00000c140b007388 */ /* 0x000fe20000000400 */
[----:B------:R-:W-:Y:S02]  /*8be0*/  PRMT R22, R13, 0x7632, R22 ;  /* 0x000076320d167816 */ /* 0x000fe40000000016 */
[----:B------:R-:W-:Y:S01]  /*8bf0*/  ISETP.NE.AND P0, PT, R3, RZ, PT ;  /* 0x000000ff0300720c */ /* 0x000fe20003f05270 */
[----:B------:R-:W-:Y:S01]  /*8c00*/  STS.U16 [R11+0xe], R15 ;  /* 0x00000e0f0b007388 */ /* 0x000fe20000000400 */
[----:B-1----:R-:W-:Y:S02]  /*8c10*/  F2FP.BF16.PACK_AB R14, R71, R70 ;  /* 0x00000046470e723e */ /* 0x002fe400000010ff */
[----:B------:R-:W-:Y:S01]  /*8c20*/  F2FP.BF16.PACK_AB R12, R73, R72 ;  /* 0x00000048490c723e */ /* 0x000fe200000010ff */
[----:B------:R-:W-:Y:S01]  /*8c30*/  STS.U16 [R11+0x10], R21 ;  /* 0x000010150b007388 */ /* 0x000fe20000000400 */
[----:B------:R-:W-:-:S02]  /*8c40*/  F2FP.BF16.PACK_AB R13, R75, R74 ;  /* 0x0000004a4b0d723e */ /* 0x000fc400000010ff */
[----:B------:R-:W-:Y:S01]  /*8c50*/  LEA.HI.SX32 R110, R110, R111, 0x1b ;  /* 0x0000006f6e6e7211 */ /* 0x000fe200078fdaff */
[----:B------:R0:W-:Y:S01]  /*8c60*/  STS.U16 [R11+0x14], R14 ;  /* 0x0000140e0b007388 */ /* 0x0001e20000000400 */
[----:B------:R-:W-:Y:S02]  /*8c70*/  LEA.HI.SX32 R106, R106, R107, 0x1b ;  /* 0x0000006b6a6a7211 */ /* 0x000fe400078fdaff */
[----:B------:R-:W-:Y:S01]  /*8c80*/  LEA.HI.SX32 R116, R116, R117, 0x1b ;  /* 0x0000007574747211 */ /* 0x000fe200078fdaff */
[----:B------:R-:W-:Y:S01]  /*8c90*/  IMAD.SHL.U32 R110, R110, 0x2, RZ ;  /* 0x000000026e6e7824 */ /* 0x000fe200078e00ff */
[----:B------:R-:W-:Y:S01]  /*8ca0*/  LEA.HI.SX32 R118, R118, R119, 0x1b ;  /* 0x0000007776767211 */ /* 0x000fe200078fdaff */
[----:B------:R-:W-:Y:S01]  /*8cb0*/  IMAD.SHL.U32 R106, R106, 0x2, RZ ;  /* 0x000000026a6a7824 */ /* 0x000fe200078e00ff */
[----:B------:R-:W-:Y:S01]  /*8cc0*/  LEA.HI.SX32 R120, R120, R121, 0x1b ;  /* 0x0000007978787211 */ /* 0x000fe200078fdaff */
[----:B------:R-:W-:Y:S01]  /*8cd0*/  STS.U16 [R11+0x12], R22 ;  /* 0x000012160b007388 */ /* 0x000fe20000000400 */
[----:B------:R-:W-:-:S02]  /*8ce0*/  LEA.HI.SX32 R108, R108, R109, 0x1b ;  /* 0x0000006d6c6c7211 */ /* 0x000fc400078fdaff */
[----:B------:R-:W-:Y:S01]  /*8cf0*/  LEA.HI.SX32 R112, R112, R113, 0x1b ;  /* 0x0000007170707211 */ /* 0x000fe200078fdaff */
[----:B------:R1:W-:Y:S01]  /*8d00*/  STS.U16 [R11+0x18], R12 ;  /* 0x0000180c0b007388 */ /* 0x0003e20000000400 */
[----:B------:R-:W-:Y:S02]  /*8d10*/  LEA.HI.SX32 R114, R114, R115, 0x1b ;  /* 0x0000007372727211 */ /* 0x000fe400078fdaff */
[----:B------:R-:W-:Y:S01]  /*8d20*/  LEA.HI.SX32 R100, R100, R101, 0x1b ;  /* 0x0000006564647211 */ /* 0x000fe200078fdaff */
[----:B------:R3:W-:Y:S01]  /*8d30*/  STS.U16 [R11+0x1c], R13 ;  /* 0x00001c0d0b007388 */ /* 0x0007e20000000400 */
[----:B------:R-:W-:Y:S02]  /*8d40*/  LEA.HI.SX32 R102, R102, R103, 0x1b ;  /* 0x0000006766667211 */ /* 0x000fe400078fdaff */
[----:B------:R-:W-:Y:S02]  /*8d50*/  LEA.HI.SX32 R104, R104, R105, 0x1b ;  /* 0x0000006968687211 */ /* 0x000fe400078fdaff */
[----:B--2---:R-:W-:Y:S01]  /*8d60*/  PRMT R16, R14, 0x7632, R16 ;  /* 0x000076320e107816 */ /* 0x004fe20000000010 */
[----:B0-----:R-:W-:Y:S01]  /*8d70*/  IMAD.U32 R14, RZ, RZ, UR17 ;  /* 0x00000011ff0e7e24 */ /* 0x001fe2000f8e00ff */
[----:B------:R-:W-:-:S02]  /*8d80*/  PRMT R17, R12, 0x7632, R17 ;  /* 0x000076320c117816 */ /* 0x000fc40000000011 */
[----:B------:R-:W-:Y:S01]  /*8d90*/  PRMT R18, R13, 0x7632, R18 ;  /* 0x000076320d127816 */ /* 0x000fe20000000012 */
[----:B------:R-:W-:Y:S01]  /*8da0*/  STS.U16 [R11+0x16], R16 ;  /* 0x000016100b007388 */ /* 0x000fe20000000400 */
[----:B------:R-:W-:Y:S02]  /*8db0*/  SHF.L.U32 R120, R120, 0x1, RZ ;  /* 0x0000000178787819 */ /* 0x000fe400000006ff */
[----:B------:R-:W-:Y:S01]  /*8dc0*/  SHF.L.U32 R118, R118, 0x1, RZ ;  /* 0x0000000176767819 */ /* 0x000fe200000006ff */
[----:B------:R-:W-:Y:S01]  /*8dd0*/  STS.U16 [R11+0x1a], R17 ;  /* 0x00001a110b007388 */ /* 0x000fe20000000400 */
[----:B------:R-:W-:Y:S02]  /*8de0*/  SHF.L.U32 R116, R116, 0x1, RZ ;  /* 0x0000000174747819 */ /* 0x000fe400000006ff */
[----:B------:R-:W-:Y:S01]  /*8df0*/  SHF.L.U32 R114, R114, 0x1, RZ ;  /* 0x0000000172727819 */ /* 0x000fe200000006ff */
[----:B------:R-:W-:Y:S01]  /*8e00*/  STS.U16 [R11+0x1e], R18 ;  /* 0x00001e120b007388 */ /* 0x000fe20000000400 */
[----:B------:R-:W-:Y:S01]  /*8e10*/  SHF.L.U32 R112, R112, 0x1, RZ ;  /* 0x0000000170707819 */ /* 0x000fe200000006ff */
[----:B------:R-:W-:-:S06]  /*8e20*/  NOP ;  /* 0x0000000000007918 */ /* 0x000fcc0000000000 */
[----:B------:R-:W-:Y:S01]  /*8e30*/  SHF.L.U32 R108, R108, 0x1, RZ ;  /* 0x000000016c6c7819 */ /* 0x000fe200000006ff */
[----:B------:R-:W-:Y:S01]  /*8e40*/  LDS.U16 R21, [R120] ;  /* 0x0000000078157984 */ /* 0x000fe20000000400 */
[----:B------:R-:W-:Y:S02]  /*8e50*/  SHF.L.U32 R104, R104, 0x1, RZ ;  /* 0x0000000168687819 */ /* 0x000fe400000006ff */
[----:B------:R-:W-:Y:S01]  /*8e60*/  SHF.L.U32 R102, R102, 0x1, RZ ;  /* 0x0000000166667819 */ /* 0x000fe200000006ff */
[----:B------:R-:W-:Y:S01]  /*8e70*/  LDS.U16 R25, [R118+0x40] ;  /* 0x0000400076197984 */ /* 0x000fe20000000400 */
[----:B------:R-:W-:Y:S02]  /*8e80*/  SHF.L.U32 R100, R100, 0x1, RZ ;  /* 0x0000000164647819 */ /* 0x000fe400000006ff */
[----:B------:R-:W-:Y:S01]  /*8e90*/  MOV R23, UR7 ;  /* 0x0000000700177c02 */ /* 0x000fe20008000f00 */
[----:B------:R-:W-:Y:S01]  /*8ea0*/  LDS.U16 R27, [R116+0x80] ;  /* 0x00008000741b7984 */ /* 0x000fe20000000400 */
[----:B------:R-:W-:-:S02]  /*8eb0*/  SHF.R.S32.HI R59, RZ, 0x1f, R6 ;  /* 0x0000001fff3b7819 */ /* 0x000fc40000011406 */
[----:B-1----:R-:W-:Y:S01]  /*8ec0*/  IADD3 R12, P2, R6, UR14, RZ ;  /* 0x0000000e060c7c10 */ /* 0x002fe2000ff5e0ff */
[----:B------:R-:W-:Y:S01]  /*8ed0*/  LDS.U16 R29, [R114+0xc0] ;  /* 0x0000c000721d7984 */ /* 0x000fe20000000400 */
[C---:B------:R-:W-:Y:S02]  /*8ee0*/  IMAD R23, R2.reuse, c[0x0][0x204], R23 ;  /* 0x0000810002177a24 */ /* 0x040fe400078e0217 */
[----:B---3--:R-:W-:Y:S01]  /*8ef0*/  IADD3.X R13, R59, UR15, RZ, P2, !PT ;  /* 0x0000000f3b0d7c10 */ /* 0x008fe200097fe4ff */
        /* <DEDUP_REMOVED lines=12> */
[----:B------:R0:W-:Y:S04]  /*8fc0*/  @!P0 STS [0x1080], R14 ;  /* 0x0010800eff008388 */ /* 0x0001e80000000800 */
[----:B------:R-:W-:Y:S01]  /*8fd0*/  BAR.SYNC.DEFER_BLOCKING 0x0 ;  /* 0x0000000000007b1d */ /* 0x000fe20000010000 */
[----:B0-----:R-:W-:-:S05]  /*8fe0*/  IMAD.WIDE.U32 R14, R2, c[0x0][0x200], RZ ;  /* 0x00008000020e7a25 */ /* 0x001fca00078e00ff */
[----:B------:R-:W0:Y:S02]  /*8ff0*/  LDS R57, [0x1080] ;  /* 0x00108000ff397984 */ /* 0x000e240000000800 */
[----:B0-----:R-:W-:-:S13]  /*9000*/  ISETP.GE.AND P1, PT, R6, R57, PT ;  /* 0x000000390600720c */ /* 0x001fda0003f26270 */
[----:B------:R-:W-:Y:S05]  /*9010*/  @P1 BRA `(.L_x_174) ;  /* 0x000000b000001947 */ /* 0x000fea0003800000 */
[----:B------:R-:W-:Y:S01]  /*9020*/  ULDC UR7, c[0x0][0x208] ;  /* 0x0000820000077ab9 */ /* 0x000fe20000000800 */
[----:B------:R-:W-:Y:S01]  /*9030*/  IMAD.WIDE.U32 R16, R2, c[0x0][0x200], R12 ;  /* 0x0000800002107a25 */ /* 0x000fe200078e000c */
[----:B------:R-:W-:-:S03]  /*9040*/  UIMAD UR7, UR21, UR7, URZ ;  /* 0x00000007150772a4 */ /* 0x000fc6000f8e023f */
[----:B------:R-:W-:-:S03]  /*9050*/  IMAD.IADD R17, R23, 0x1, R17 ;  /* 0x0000000117117824 */ /* 0x000fc600078e0211 */
[----:B------:R-:W-:Y:S01]  /*9060*/  MOV R19, UR7 ;  /* 0x0000000700137c02 */ /* 0x000fe20008000f00 */
[----:B------:R-:W-:-:S04]  /*9070*/  IMAD.WIDE.U32 R16, R0, c[0x0][0x208], R16 ;  /* 0x0000820000107a25 */ /* 0x000fc800078e0010 */
[----:B------:R-:W-:Y:S01]  /*9080*/  IMAD R19, R0, c[0x0][0x20c], R19 ;  /* 0x0000830000137a24 */ /* 0x000fe200078e0213 */
[----:B------:R-:W-:-:S04]  /*9090*/  LEA R18, P1, R16, c[0x0][0x258], 0x1 ;  /* 0x0000960010127a11 */ /* 0x000fc800078208ff */
[----:B------:R-:W-:-:S04]  /*90a0*/  IADD3 R17, R17, R19, RZ ;  /* 0x0000001311117210 */ /* 0x000fc80007ffe0ff */
[----:B------:R-:W-:-:S05]  /*90b0*/  LEA.HI.X R19, R16, c[0x0][0x25c], R17, 0x1, P1 ;  /* 0x0000970010137a11 */ /* 0x000fca00008f0c11 */
[----:B------:R0:W-:Y:S02]  /*90c0*/  STG.E.U16 [R18.64], R21 ;  /* 0x0000001512007986 */ /* 0x0001e4000c101516 */
.L_x_174:
[----:B------:R-:W-:Y:S05]  /*90d0*/  BSYNC B0 ;  /* 0x0000000000007941 */ /* 0x000fea0003800000 */
.L_x_173:
[----:B------:R-:W-:Y:S01]  /*90e0*/  ULDC UR7, c[0x0][0x208] ;  /* 0x0000820000077ab9 */ /* 0x000fe20000000800 */
[----:B------:R-:W-:Y:S01]  /*90f0*/  IADD3 R15, R15, R23, RZ ;  /* 0x000000170f0f7210 */ /* 0x000fe20007ffe0ff */
[----:B------:R-:W-:Y:S01]  /*9100*/  UIMAD UR7, UR21, UR7, URZ ;  /* 0x00000007150772a4 */ /* 0x000fe2000f8e023f */
[C---:B0-----:R-:W-:Y:S01]  /*9110*/  LEA R19, P1, R6.reuse, c[0x0][0x258], 0x1 ;  /* 0x0000960006137a11 */ /* 0x041fe200078208ff */
[----:B------:R-:W-:Y:S01]  /*9120*/  IMAD.U32 R34, RZ, RZ, UR14 ;  /* 0x0000000eff227e24 */ /* 0x000fe2000f8e00ff */
[----:B------:R-:W-:Y:S01]  /*9130*/  LOP3.LUT R17, R6, 0x40, RZ, 0xfc, !PT ;  /* 0x0000004006117812 */ /* 0x000fe200078efcff */
[----:B------:R-:W-:Y:S01]  /*9140*/  IMAD.WIDE.U32 R14, R0, c[0x0][0x208], R14 ;  /* 0x00008200000e7a25 */ /* 0x000fe200078e000e */
[----:B------:R-:W-:Y:S02]  /*9150*/  LEA.HI.X R20, R6, c[0x0][0x25c], R59, 0x1, P1 ;  /* 0x0000970006147a11 */ /* 0x000fe400008f0c3b */
[----:B------:R-:W-:Y:S01]  /*9160*/  MOV R21, UR7 ;  /* 0x0000000700157c02 */ /* 0x000fe20008000f00 */
[----:B------:R-:W-:Y:S01]  /*9170*/  ULDC UR7, c[0x0][0x1f0] ;  /* 0x00007c0000077ab9 */ /* 0x000fe20000000800 */
[----:B------:R-:W-:Y:S01]  /*9180*/  IADD3 R18, P2, R14, UR14, RZ ;  /* 0x0000000e0e127c10 */ /* 0x000fe2000ff5e0ff */
[----:B------:R-:W-:Y:S01]  /*9190*/  UIMAD UR7, UR24, UR7, URZ ;  /* 0x00000007180772a4 */ /* 0x000fe2000f8e023f */
[----:B------:R-:W-:Y:S01]  /*91a0*/  LOP3.LUT R16, R6, 0x20, RZ, 0xfc, !PT ;  /* 0x0000002006107812 */ /* 0x000fe200078efcff */
[----:B------:R-:W-:Y:S01]  /*91b0*/  IMAD R21, R0, c[0x0][0x20c], R21 ;  /* 0x0000830000157a24 */ /* 0x000fe200078e0215 */
[----:B------:R-:W-:-:S02]  /*91c0*/  LEA R14, P1, R18, R19, 0x1 ;  /* 0x00000013120e7211 */ /* 0x000fc400078208ff */
[-C--:B------:R-:W-:Y:S02]  /*91d0*/  ISETP.GE.AND P3, PT, R17, R57.reuse, PT ;  /* 0x000000391100720c */ /* 0x080fe40003f66270 */
[----:B------:R-:W-:Y:S02]  /*91e0*/  IADD3.X R15, R21, UR15, R15, P2, !PT ;  /* 0x0000000f150f7c10 */ /* 0x000fe400097fe40f */
[----:B------:R-:W-:Y:S02]  /*91f0*/  ISETP.GE.AND P2, PT, R16, R57, PT ;  /* 0x000000391000720c */ /* 0x000fe40003f46270 */
[----:B------:R-:W-:Y:S02]  /*9200*/  LEA.HI.X R15, R18, R20, R15, 0x1, P1 ;  /* 0x00000014120f7211 */ /* 0x000fe400008f0c0f */
[C---:B------:R-:W-:Y:S02]  /*9210*/  LOP3.LUT R18, R6.reuse, 0x60, RZ, 0xfc, !PT ;  /* 0x0000006006127812 */ /* 0x040fe400078efcff */
[----:B------:R-:W-:-:S02]  /*9220*/  LOP3.LUT R21, R6, 0xc0, RZ, 0xfc, !PT ;  /* 0x000000c006157812 */ /* 0x000fc400078efcff */
[-C--:B------:R-:W-:Y:S01]  /*9230*/  ISETP.GE.AND P1, PT, R18, R57.reuse, PT ;  /* 0x000000391200720c */ /* 0x080fe20003f26270 */
[----:B------:R-:W-:Y:S01]  /*9240*/  @!P3 STG.E.U16 [R14.64+0x80], R27 ;  /* 0x0000801b0e00b986 */ /* 0x000fe2000c101516 */
[-C--:B------:R-:W-:Y:S02]  /*9250*/  ISETP.GE.AND P5, PT, R21, R57.reuse, PT ;  /* 0x000000391500720c */ /* 0x080fe40003fa6270 */
[C---:B------:R-:W-:Y:S01]  /*9260*/  LOP3.LUT R19, R6.reuse, 0x80, RZ, 0xfc, !PT ;  /* 0x0000008006137812 */ /* 0x040fe200078efcff */
[----:B------:R0:W-:Y:S01]  /*9270*/  @!P2 STG.E.U16 [R14.64+0x40], R25 ;  /* 0x000040190e00a986 */ /* 0x0001e2000c101516 */
[C---:B------:R-:W-:Y:S02]  /*9280*/  LOP3.LUT R20, R6.reuse, 0xa0, RZ, 0xfc, !PT ;  /* 0x000000a006147812 */ /* 0x040fe400078efcff */
[----:B------:R-:W-:Y:S02]  /*9290*/  ISETP.GE.AND P3, PT, R19, R57, PT ;  /* 0x000000391300720c */ /* 0x000fe40003f66270 */
[----:B------:R-:W-:-:S02]  /*92a0*/  LOP3.LUT R22, R6, 0xe0, RZ, 0xfc, !PT ;  /* 0x000000e006167812 */ /* 0x000fc400078efcff */
[C---:B------:R-:W-:Y:S01]  /*92b0*/  LOP3.LUT R23, R6.reuse, 0x100, RZ, 0xfc, !PT ;  /* 0x0000010006177812 */ /* 0x040fe200078efcff */
[----:B------:R1:W-:Y:S01]  /*92c0*/  @!P1 STG.E.U16 [R14.64+0xc0], R29 ;  /* 0x0000c01d0e009986 */ /* 0x0003e2000c101516 */
[----:B------:R-:W-:Y:S02]  /*92d0*/  LOP3.LUT R24, R6, 0x120, RZ, 0xfc, !PT ;  /* 0x0000012006187812 */ /* 0x000fe400078efcff */
[-C--:B------:R-:W-:Y:S01]  /*92e0*/  ISETP.GE.AND P4, PT, R20, R57.reuse, PT ;  /* 0x000000391400720c */ /* 0x080fe20003f86270 */
[----:B------:R-:W-:Y:S01]  /*92f0*/  @!P5 STG.E.U16 [R14.64+0x180], R37 ;  /* 0x000180250e00d986 */ /* 0x000fe2000c101516 */
[----:B0-----:R-:W-:Y:S02]  /*9300*/  LOP3.LUT R25, R6, 0x140, RZ, 0xfc, !PT ;  /* 0x0000014006197812 */ /* 0x001fe400078efcff */
[-C--:B------:R-:W-:Y:S01]  /*9310*/  ISETP.GE.AND P6, PT, R22, R57.reuse, PT ;  /* 0x000000391600720c */ /* 0x080fe20003fc6270 */
[----:B------:R-:W-:Y:S01]  /*9320*/  @!P3 STG.E.U16 [R14.64+0x100], R31 ;  /* 0x0001001f0e00b986 */ /* 0x000fe2000c101516 */
[----:B------:R-:W-:-:S02]  /*9330*/  ISETP.GE.AND P2, PT, R23, R57, PT ;  /* 0x000000391700720c */ /* 0x000fc40003f46270 */
[-C--:B------:R-:W-:Y:S02]  /*9340*/  ISETP.GE.AND P1, PT, R24, R57.reuse, PT ;  /* 0x000000391800720c */ /* 0x080fe40003f26270 */
[----:B------:R-:W-:Y:S02]  /*9350*/  ISETP.GE.AND P5, PT, R25, R57, PT ;  /* 0x000000391900720c */ /* 0x000fe40003fa6270 */
[C---:B------:R-:W-:Y:S01]  /*9360*/  ISETP.GE.AND P3, PT, R6.reuse, UR17, PT ;  /* 0x0000001106007c0c */ /* 0x040fe2000bf66270 */
[----:B------:R0:W-:Y:S01]  /*9370*/  @!P4 STG.E.U16 [R14.64+0x140], R33 ;  /* 0x000140210e00c986 */ /* 0x0001e2000c101516 */
[C---:B------:R-:W-:Y:S02]  /*9380*/  LOP3.LUT R26, R6.reuse, 0x160, RZ, 0xfc, !PT ;  /* 0x00000160061a7812 */ /* 0x040fe400078efcff */
[C---:B------:R-:W-:Y:S01]  /*9390*/  LOP3.LUT R27, R6.reuse, 0x180, RZ, 0xfc, !PT ;  /* 0x00000180061b7812 */ /* 0x040fe200078efcff */
[----:B------:R2:W-:Y:S01]  /*93a0*/  @!P6 STG.E.U16 [R14.64+0x1c0], R39 ;  /* 0x0001c0270e00e986 */ /* 0x0005e2000c101516 */
[----:B------:R-:W-:-:S02]  /*93b0*/  LOP3.LUT R28, R6, 0x1a0, RZ, 0xfc, !PT ;  /* 0x000001a0061c7812 */ /* 0x000fc400078efcff */
[C---:B-1----:R-:W-:Y:S01]  /*93c0*/  LOP3.LUT R29, R6.reuse, 0x1c0, RZ, 0xfc, !PT ;  /* 0x000001c0061d7812 */ /* 0x042fe200078efcff */
[----:B------:R-:W-:Y:S01]  /*93d0*/  @!P2 STG.E.U16 [R14.64+0x200], R41 ;  /* 0x000200290e00a986 */ /* 0x000fe2000c101516 */
[----:B------:R-:W-:Y:S02]  /*93e0*/  LOP3.LUT R30, R6, 0x1e0, RZ, 0xfc, !PT ;  /* 0x000001e0061e7812 */ /* 0x000fe400078efcff */
[-C--:B------:R-:W-:Y:S01]  /*93f0*/  ISETP.GE.AND P2, PT, R27, R57.reuse, PT ;  /* 0x000000391b00720c */ /* 0x080fe20003f46270 */
[----:B------:R-:W-:Y:S01]  /*9400*/  @!P1 STG.E.U16 [R14.64+0x240], R43 ;  /* 0x0002402b0e009986 */ /* 0x000fe2000c101516 */
[-C--:B------:R-:W-:Y:S01]  /*9410*/  ISETP.GE.AND P1, PT, R26, R57.reuse, PT ;  /* 0x000000391a00720c */ /* 0x080fe20003f26270 */
[----:B0-----:R-:W-:Y:S01]  /*9420*/  IMAD.WIDE.U32 R32, R2, c[0x0][0x1f0], RZ ;  /* 0x00007c0002207a25 */ /* 0x001fe200078e00ff */
[-C--:B------:R-:W-:Y:S01]  /*9430*/  ISETP.GE.AND P4, PT, R28, R57.reuse, PT ;  /* 0x000000391c00720c */ /* 0x080fe20003f86270 */
[----:B------:R-:W-:Y:S01]  /*9440*/  @!P5 STG.E.U16 [R14.64+0x280], R45 ;  /* 0x0002802d0e00d986 */ /* 0x000fe2000c101516 */
[----:B------:R-:W-:-:S02]  /*9450*/  ISETP.GE.AND P6, PT, R29, R57, PT ;  /* 0x000000391d00720c */ /* 0x000fc40003fc6270 */
[----:B------:R-:W-:Y:S02]  /*9460*/  ISETP.GE.AND P5, PT, R30, R57, PT ;  /* 0x000000391e00720c */ /* 0x000fe40003fa6270 */
[----:B------:R-:W-:Y:S02]  /*9470*/  MOV R35, UR15 ;  /* 0x0000000f00237c02 */ /* 0x000fe40008000f00 */
[----:B------:R-:W-:Y:S01]  /*9480*/  MOV R31, UR7 ;  /* 0x00000007001f7c02 */ /* 0x000fe20008000f00 */
[----:B------:R-:W-:Y:S01]  /*9490*/  ULDC UR7, c[0x0][0x1f8] ;  /* 0x00007e0000077ab9 */ /* 0x000fe20000000800 */
[----:B------:R-:W-:Y:S01]  /*94a0*/  @!P2 STG.E.U16 [R14.64+0x300], R49 ;  /* 0x000300310e00a986 */ /* 0x000fe2000c101516 */
[C---:B------:R-:W-:Y:S01]  /*94b0*/  @!P3 IMAD.WIDE.U32 R34, R2.reuse, c[0x0][0x1f0], R34 ;  /* 0x00007c000222ba25 */ /* 0x040fe200078e0022 */
[----:B------:R-:W-:Y:S02]  /*94c0*/  UIMAD UR7, UR21, UR7, URZ ;  /* 0x00000007150772a4 */ /* 0x000fe4000f8e023f */
[----:B------:R-:W-:Y:S01]  /*94d0*/  @!P1 STG.E.U16 [R14.64+0x2c0], R47 ;  /* 0x0002c02f0e009986 */ /* 0x000fe2000c101516 */
[----:B------:R-:W-:Y:S01]  /*94e0*/  IMAD R31, R2, c[0x0][0x1f4], R31 ;  /* 0x00007d00021f7a24 */ /* 0x000fe200078e021f */
[----:B------:R-:W-:-:S02]  /*94f0*/  IADD3 R38, P1, R6, 0x20, RZ ;  /* 0x0000002006267810 */ /* 0x000fc40007f3e0ff */
[----:B------:R-:W-:Y:S01]  /*9500*/  @!P4 STG.E.U16 [R14.64+0x340], R51 ;  /* 0x000340330e00c986 */ /* 0x000fe2000c101516 */
[----:B--2---:R-:W-:Y:S02]  /*9510*/  MOV R39, UR7 ;  /* 0x0000000700277c02 */ /* 0x004fe40008000f00 */
[----:B------:R-:W-:Y:S01]  /*9520*/  @!P3 IADD3 R35, R31, R35, RZ ;  /* 0x000000231f23b210 */ /* 0x000fe20007ffe0ff */
[----:B------:R-:W-:Y:S01]  /*9530*/  @!P6 STG.E.U16 [R14.64+0x380], R53 ;  /* 0x000380350e00e986 */ /* 0x000fe2000c101516 */
[----:B------:R-:W-:Y:S01]  /*9540*/  IADD3 R33, R33, R31, RZ ;  /* 0x0000001f21217210 */ /* 0x000fe20007ffe0ff */
[----:B------:R-:W-:Y:S02]  /*9550*/  IMAD.X R31, RZ, RZ, R59, P1 ;  /* 0x000000ffff1f7224 */ /* 0x000fe400008e063b */
[----:B------:R0:W-:Y:S01]  /*9560*/  @!P5 STG.E.U16 [R14.64+0x3c0], R55 ;  /* 0x0003c0370e00d986 */ /* 0x0001e2000c101516 */
[----:B------:R-:W-:Y:S02]  /*9570*/  @!P3 IMAD.WIDE.U32 R34, R0, c[0x0][0x1f8], R34 ;  /* 0x00007e000022ba25 */ /* 0x000fe400078e0022 */
[----:B------:R-:W-:-:S02]  /*9580*/  SHF.L.U64.HI R31, R38, 0x1, R31 ;  /* 0x00000001261f7819 */ /* 0x000fc4000001021f */
[----:B------:R-:W-:Y:S01]  /*9590*/  IMAD.WIDE.U32 R36, R0, c[0x0][0x1f8], R32 ;  /* 0x00007e0000247a25 */ /* 0x000fe200078e0020 */
[----:B------:R-:W-:Y:S02]  /*95a0*/  @!P3 IADD3 R33, P1, R6, R34, RZ ;  /* 0x000000220621b210 */ /* 0x000fe40007f3e0ff */
[----:B------:R-:W-:Y:S01]  /*95b0*/  SHF.L.U32 R32, R38, 0x1, RZ ;  /* 0x0000000126207819 */ /* 0x000fe200000006ff */
[----:B------:R-:W-:Y:S01]  /*95c0*/  IMAD R39, R0, c[0x0][0x1fc], R39 ;  /* 0x00007f0000277a24 */ /* 0x000fe200078e0227 */
[----:B------:R-:W-:Y:S02]  /*95d0*/  IADD3 R38, P2, R36, UR14, RZ ;  /* 0x0000000e24267c10 */ /* 0x000fe4000ff5e0ff */
[----:B------:R-:W-:Y:S02]  /*95e0*/  IADD3 R36, P4, R32, c[0x0][0x268], RZ ;  /* 0x00009a0020247a10 */ /* 0x000fe40007f9e0ff */
[----:B------:R-:W-:Y:S02]  /*95f0*/  @!P3 IADD3.X R40, R59, R35, R39, P1, !PT ;  /* 0x000000233b28b210 */ /* 0x000fe40000ffe427 */
[----:B------:R-:W-:-:S02]  /*9600*/  @!P3 LEA R34, P1, R33, c[0x0][0x268], 0x1 ;  /* 0x00009a002122ba11 */ /* 0x000fc400078208ff */
[----:B------:R-:W-:Y:S02]  /*9610*/  IADD3.X R39, R39, UR15, R37, P2, !PT ;  /* 0x0000000f27277c10 */ /* 0x000fe400097fe425 */
[----:B------:R-:W-:Y:S02]  /*9620*/  @!P3 LEA.HI.X R35, R33, c[0x0][0x26c], R40, 0x1, P1 ;  /* 0x00009b002123ba11 */ /* 0x000fe400008f0c28 */
[----:B------:R-:W-:Y:S01]  /*9630*/  PRMT R33, RZ, 0x7610, R33 ;  /* 0x00007610ff217816 */ /* 0x000fe20000000021 */
[----:B------:R-:W-:Y:S01]  /*9640*/  BAR.SYNC.DEFER_BLOCKING 0x0 ;  /* 0x0000000000007b1d */ /* 0x000fe20000010000 */
[----:B------:R-:W-:Y:S02]  /*9650*/  IADD3.X R37, R31, c[0x0][0x26c], RZ, P4, !PT ;  /* 0x00009b001f257a10 */ /* 0x000fe400027fe4ff */
[----:B------:R-:W-:Y:S02]  /*9660*/  LEA R36, P2, R38, R36, 0x1 ;  /* 0x0000002426247211 */ /* 0x000fe400078408ff */
[----:B------:R-:W-:-:S02]  /*9670*/  ISETP.GE.AND P4, PT, R16, UR17, PT ;  /* 0x0000001110007c0c */ /* 0x000fc4000bf86270 */
[--C-:B------:R-:W-:Y:S02]  /*9680*/  LEA.HI.X R37, R38, R37, R39.reuse, 0x1, P2 ;  /* 0x0000002526257211 */ /* 0x100fe400010f0c27 */
[----:B------:R-:W-:Y:S02]  /*9690*/  ISETP.GE.AND P2, PT, R18, UR17, PT ;  /* 0x0000001112007c0c */ /* 0x000fe4000bf46270 */
[----:B------:R-:W-:Y:S02]  /*96a0*/  PRMT R38, RZ, 0x7610, R38 ;  /* 0x00007610ff267816 */ /* 0x000fe40000000026 */
[----:B------:R-:W-:Y:S02]  /*96b0*/  PRMT R39, RZ, 0x7610, R39 ;  /* 0x00007610ff277816 */ /* 0x000fe40000000027 */
[----:B------:R-:W-:Y:S01]  /*96c0*/  PRMT R40, RZ, 0x7610, R40 ;  /* 0x00007610ff287816 */ /* 0x000fe20000000028 */
[----:B------:R1:W2:Y:S01]  /*96d0*/  @!P3 LDG.E.U16 R33, [R34.64] ;  /* 0x000000162221b981 */ /* 0x0002a2000c1e1500 */
[----:B------:R-:W-:-:S02]  /*96e0*/  ISETP.GE.AND P3, PT, R17, UR17, PT ;  /* 0x0000001111007c0c */ /* 0x000fc4000bf66270 */
[----:B------:R-:W-:Y:S01]  /*96f0*/  ISETP.GE.AND P1, PT, R19, UR17, PT ;  /* 0x0000001113007c0c */ /* 0x000fe2000bf26270 */
[----:B------:R-:W3:Y:S01]  /*9700*/  @!P4 LDG.E.U16 R38, [R36.64] ;  /* 0x000000162426c981 */ /* 0x000ee2000c1e1500 */
[----:B------:R-:W-:Y:S02]  /*9710*/  ISETP.GE.AND P6, PT, R20, UR17, PT ;  /* 0x0000001114007c0c */ /* 0x000fe4000bfc6270 */
[----:B------:R-:W-:Y:S01]  /*9720*/  ISETP.GE.AND P5, PT, R21, UR17, PT ;  /* 0x0000001115007c0c */ /* 0x000fe2000bfa6270 */
[----:B------:R-:W4:Y:S01]  /*9730*/  @!P2 LDG.E.U16 R40, [R36.64+0x80] ;  /* 0x000080162428a981 */ /* 0x000f22000c1e1500 */
[----:B------:R-:W-:Y:S02]  /*9740*/  ISETP.GE.AND P4, PT, R22, UR17, PT ;  /* 0x0000001116007c0c */ /* 0x000fe4000bf86270 */
[----:B------:R-:W-:Y:S02]  /*9750*/  ISETP.GE.AND P2, PT, R24, UR17, PT ;  /* 0x0000001118007c0c */ /* 0x000fe4000bf46270 */
[----:B0-----:R-:W-:Y:S01]  /*9760*/  PRMT R14, RZ, 0x7610, R14 ;  /* 0x00007610ff0e7816 */ /* 0x001fe2000000000e */
[----:B------:R-:W5:Y:S01]  /*9770*/  @!P3 LDG.E.U16 R39, [R36.64+0x40] ;  /* 0x000040162427b981 */ /* 0x000f62000c1e1500 */
[----:B------:R-:W-:-:S02]  /*9780*/  ISETP.GE.AND P3, PT, R23, UR17, PT ;  /* 0x0000001117007c0c */ /* 0x000fc4000bf66270 */
[----:B------:R-:W-:Y:S02]  /*9790*/  PRMT R15, RZ, 0x7610, R15 ;  /* 0x00007610ff0f7816 */ /* 0x000fe4000000000f */
[----:B------:R-:W-:Y:S01]  /*97a0*/  PRMT R41, RZ, 0x7610, R41 ;  /* 0x00007610ff297816 */ /* 0x000fe20000000029 */
[----:B------:R-:W4:Y:S01]  /*97b0*/  @!P1 LDG.E.U16 R14, [R36.64+0xc0] ;  /* 0x0000c016240e9981 */ /* 0x000f22000c1e1500 */
[----:B------:R-:W-:Y:S02]  /*97c0*/  PRMT R42, RZ, 0x7610, R42 ;  /* 0x00007610ff2a7816 */ /* 0x000fe4000000002a */
[----:B-1----:R-:W-:Y:S01]  /*97d0*/  PRMT R34, RZ, 0x7610, R34 ;  /* 0x00007610ff227816 */ /* 0x002fe20000000022 */
[----:B------:R-:W4:Y:S01]  /*97e0*/  @!P6 LDG.E.U16 R15, [R36.64+0x100] ;  /* 0x00010016240fe981 */ /* 0x000f22000c1e1500 */
[----:B------:R-:W-:Y:S02]  /*97f0*/  PRMT R35, RZ, 0x7610, R35 ;  /* 0x00007610ff237816 */ /* 0x000fe40000000023 */
[----:B------:R-:W-:Y:S01]  /*9800*/  ISETP.GE.AND P1, PT, R25, UR17, PT ;  /* 0x0000001119007c0c */ /* 0x000fe2000bf26270 */
[----:B------:R-:W4:Y:S01]  /*9810*/  @!P5 LDG.E.U16 R41, [R36.64+0x140] ;  /* 0x000140162429d981 */ /* 0x000f22000c1e1500 */
[----:B------:R-:W-:-:S02]  /*9820*/  ISETP.GE.AND P6, PT, R26, UR17, PT ;  /* 0x000000111a007c0c */ /* 0x000fc4000bfc6270 */
[----:B------:R-:W-:Y:S01]  /*9830*/  ISETP.GE.AND P5, PT, R27, UR17, PT ;  /* 0x000000111b007c0c */ /* 0x000fe2000bfa6270 */
[----:B------:R-:W4:Y:S01]  /*9840*/  @!P4 LDG.E.U16 R42, [R36.64+0x180] ;  /* 0x00018016242ac981 */ /* 0x000f22000c1e1500 */
[----:B------:R-:W-:-:S03]  /*9850*/  ISETP.GE.AND P4, PT, R28, UR17, PT ;  /* 0x000000111c007c0c */ /* 0x000fc6000bf86270 */
[----:B------:R-:W4:Y:S01]  /*9860*/  @!P3 LDG.E.U16 R34, [R36.64+0x1c0] ;  /* 0x0001c0162422b981 */ /* 0x000f22000c1e1500 */
[----:B------:R-:W-:-:S03]  /*9870*/  ISETP.GE.AND P3, PT, R29, UR17, PT ;  /* 0x000000111d007c0c */ /* 0x000fc6000bf66270 */
[----:B------:R-:W4:Y:S01]  /*9880*/  @!P2 LDG.E.U16 R35, [R36.64+0x200] ;  /* 0x000200162423a981 */ /* 0x000f22000c1e1500 */
[----:B------:R-:W-:Y:S02]  /*9890*/  ISETP.GE.AND P2, PT, R30, UR17, PT ;  /* 0x000000111e007c0c */ /* 0x000fe4000bf46270 */
[----:B------:R-:W-:Y:S02]  /*98a0*/  PRMT R43, RZ, 0x7610, R43 ;  /* 0x00007610ff2b7816 */ /* 0x000fe4000000002b */
[----:B------:R-:W-:Y:S02]  /*98b0*/  PRMT R44, RZ, 0x7610, R44 ;  /* 0x00007610ff2c7816 */ /* 0x000fe4000000002c */
[----:B------:R-:W-:Y:S02]  /*98c0*/  PRMT R46, RZ, 0x7610, R46 ;  /* 0x00007610ff2e7816 */ /* 0x000fe4000000002e */
[----:B------:R-:W-:Y:S01]  /*98d0*/  PRMT R45, RZ, 0x7610, R45 ;  /* 0x00007610ff2d7816 */ /* 0x000fe2000000002d */
[----:B------:R-:W4:Y:S01]  /*98e0*/  @!P1 LDG.E.U16 R43, [R36.64+0x240] ;  /* 0x00024016242b9981 */ /* 0x000f22000c1e1500 */
[----:B------:R-:W-:-:S02]  /*98f0*/  PRMT R48, RZ, 0x7610, R48 ;  /* 0x00007610ff307816 */ /* 0x000fc40000000030 */
[----:B------:R-:W-:Y:S01]  /*9900*/  PRMT R47, RZ, 0x7610, R47 ;  /* 0x00007610ff2f7816 */ /* 0x000fe2000000002f */
[----:B------:R-:W4:Y:S04]  /*9910*/  @!P6 LDG.E.U16 R44, [R36.64+0x280] ;  /* 0x00028016242ce981 */ /* 0x000f28000c1e1500 */
[----:B------:R-:W4:Y:S04]  /*9920*/  @!P5 LDG.E.U16 R46, [R36.64+0x2c0] ;  /* 0x0002c016242ed981 */ /* 0x000f28000c1e1500 */
[----:B------:R-:W4:Y:S04]  /*9930*/  @!P4 LDG.E.U16 R45, [R36.64+0x300] ;  /* 0x00030016242dc981 */ /* 0x000f28000c1e1500 */
[----:B------:R-:W4:Y:S04]  /*9940*/  @!P3 LDG.E.U16 R48, [R36.64+0x340] ;  /* 0x000340162430b981 */ /* 0x000f28000c1e1500 */
[----:B------:R-:W4:Y:S01]  /*9950*/  @!P2 LDG.E.U16 R47, [R36.64+0x380] ;  /* 0x00038016242fa981 */ /* 0x000f22000c1e1500 */
[----:B------:R-:W-:-:S03]  /*9960*/  LEA R86, R4, R5, 0x4 ;  /* 0x0000000504567211 */ /* 0x000fc600078e20ff */
[----:B--2---:R0:W-:Y:S04]  /*9970*/  STS.U16 [R120], R33 ;  /* 0x0000002178007388 */ /* 0x0041e80000000400 */
[----:B---3--:R-:W-:Y:S04]  /*9980*/  STS.U16 [R118+0x40], R38 ;  /* 0x0000402676007388 */ /* 0x008fe80000000400 */
[----:B-----5:R-:W-:Y:S04]  /*9990*/  STS.U16 [R116+0x80], R39 ;  /* 0x0000802774007388 */ /* 0x020fe80000000400 */
[----:B----4-:R-:W-:Y:S04]  /*99a0*/  STS.U16 [R114+0xc0], R40 ;  /* 0x0000c02872007388 */ /* 0x010fe80000000400 */
[----:B------:R1:W-:Y:S04]  /*99b0*/  STS.U16 [R112+0x100], R14 ;  /* 0x0001000e70007388 */ /* 0x0003e80000000400 */
[----:B------:R2:W-:Y:S04]  /*99c0*/  STS.U16 [R110+0x140], R15 ;  /* 0x0001400f6e007388 */ /* 0x0005e80000000400 */
[----:B------:R-:W-:Y:S04]  /*99d0*/  STS.U16 [R108+0x180], R41 ;  /* 0x000180296c007388 */ /* 0x000fe80000000400 */
[----:B------:R-:W-:Y:S04]  /*99e0*/  STS.U16 [R106+0x1c0], R42 ;  /* 0x0001c02a6a007388 */ /* 0x000fe80000000400 */
[----:B------:R3:W-:Y:S04]  /*99f0*/  STS.U16 [R104+0x200], R34 ;  /* 0x0002002268007388 */ /* 0x0007e80000000400 */
[----:B------:R4:W-:Y:S01]  /*9a00*/  STS.U16 [R102+0x240], R35 ;  /* 0x0002402366007388 */ /* 0x0009e20000000400 */
[----:B0-----:R-:W-:-:S03]  /*9a10*/  IADD3 R33, R86, 0x1, RZ ;  /* 0x0000000156217810 */ /* 0x001fc60007ffe0ff */
[----:B------:R-:W-:Y:S04]  /*9a20*/  STS.U16 [R100+0x280], R43 ;  /* 0x0002802b64007388 */ /* 0x000fe80000000400 */
[----:B------:R-:W-:Y:S04]  /*9a30*/  STS.U16 [R165+0x2c0], R44 ;  /* 0x0002c02ca5007388 */ /* 0x000fe80000000400 */
[----:B------:R-:W-:Y:S04]  /*9a40*/  STS.U16 [R7+0x300], R46 ;  /* 0x0003002e07007388 */ /* 0x000fe80000000400 */
[----:B------:R-:W-:Y:S04]  /*9a50*/  STS.U16 [R8+0x340], R45 ;  /* 0x0003402d08007388 */ /* 0x000fe80000000400 */
[----:B------:R-:W-:Y:S01]  /*9a60*/  STS.U16 [R9+0x380], R48 ;  /* 0x0003803009007388 */ /* 0x000fe20000000400 */
[----:B-1----:R-:W-:-:S03]  /*9a70*/  LEA.HI.SX32 R14, R33, R86, 0x1b ;  /* 0x00000056210e7211 */ /* 0x002fc600078fdaff */
[----:B------:R-:W-:Y:S01]  /*9a80*/  STS.U16 [R10+0x3c0], R47 ;  /* 0x0003c02f0a007388 */ /* 0x000fe20000000400 */
[----:B------:R-:W-:-:S06]  /*9a90*/  NOP ;  /* 0x0000000000007918 */ /* 0x000fcc0000000000 */
[----:B------:R-:W0:Y:S01]  /*9aa0*/  LDS.U16 R36, [R11] ;  /* 0x000000000b247984 */ /* 0x000e220000000400 */
[----:B--2---:R-:W-:Y:S02]  /*9ab0*/  IADD3 R15, R86, 0x2, RZ ;  /* 0x00000002560f7810 */ /* 0x004fe40007ffe0ff */
[----:B------:R-:W-:Y:S02]  /*9ac0*/  SHF.L.U32 R14, R14, 0x1, RZ ;  /* 0x000000010e0e7819 */ /* 0x000fe400000006ff */
[-C--:B------:R-:W-:Y:S02]  /*9ad0*/  LEA.HI.SX32 R15, R15, R86.reuse, 0x1b ;  /* 0x000000560f0f7211 */ /* 0x080fe400078fdaff */
[C---:B------:R-:W-:Y:S01]  /*9ae0*/  IADD3 R33, R86.reuse, 0x3, RZ ;  /* 0x0000000356217810 */ /* 0x040fe20007ffe0ff */
[----:B------:R-:W1:Y:S01]  /*9af0*/  LDS.U16 R37, [R14+0x2] ;  /* 0x000002000e257984 */ /* 0x000e620000000400 */
[----:B---3--:R-:W-:Y:S01]  /*9b00*/  IADD3 R34, R86, 0x4, RZ ;  /* 0x0000000456227810 */ /* 0x008fe20007ffe0ff */
[----:B------:R-:W-:Y:S01]  /*9b10*/  IMAD.SHL.U32 R15, R15, 0x2, RZ ;  /* 0x000000020f0f7824 */ /* 0x000fe200078e00ff */
[----:B------:R-:W-:-:S02]  /*9b20*/  LEA.HI.SX32 R33, R33, R86, 0x1b ;  /* 0x0000005621217211 */ /* 0x000fc400078fdaff */
[-C--:B------:R-:W-:Y:S02]  /*9b30*/  LEA.HI.SX32 R34, R34, R86.reuse, 0x1b ;  /* 0x0000005622227211 */ /* 0x080fe400078fdaff */
[----:B------:R-:W2:Y:S01]  /*9b40*/  LDS.U16 R48, [R15+0x4] ;  /* 0x000004000f307984 */ /* 0x000ea20000000400 */
[----:B------:R-:W-:Y:S02]  /*9b50*/  SHF.L.U32 R33, R33, 0x1, RZ ;  /* 0x0000000121217819 */ /* 0x000fe400000006ff */
[----:B------:R-:W-:Y:S02]  /*9b60*/  SHF.L.U32 R34, R34, 0x1, RZ ;  /* 0x0000000122227819 */ /* 0x000fe400000006ff */
[----:B----4-:R-:W-:Y:S01]  /*9b70*/  IADD3 R35, R86, 0x5, RZ ;  /* 0x0000000556237810 */ /* 0x010fe20007ffe0ff */
[----:B------:R-:W3:Y:S04]  /*9b80*/  LDS.U16 R49, [R33+0x6] ;  /* 0x0000060021317984 */ /* 0x000ee80000000400 */
[----:B------:R-:W4:Y:S01]  /*9b90*/  LDS.U16 R51, [R34+0x8] ;  /* 0x0000080022337984 */ /* 0x000f220000000400 */
[----:B------:R-:W-:-:S04]  /*9ba0*/  LEA.HI.SX32 R35, R35, R86, 0x1b ;  /* 0x0000005623237211 */ /* 0x000fc800078fdaff */
[----:B------:R-:W-:-:S05]  /*9bb0*/  SHF.L.U32 R35, R35, 0x1, RZ ;  /* 0x0000000123237819 */ /* 0x000fca00000006ff */
[----:B------:R-:W5:Y:S01]  /*9bc0*/  LDS.U16 R50, [R35+0xa] ;  /* 0x00000a0023327984 */ /* 0x000f620000000400 */
[C---:B------:R-:W-:Y:S02]  /*9bd0*/  IADD3 R38, R86.reuse, 0x6, RZ ;  /* 0x0000000656267810 */ /* 0x040fe40007ffe0ff */
[----:B------:R-:W-:Y:S02]  /*9be0*/  IADD3 R39, R86, 0x7, RZ ;  /* 0x0000000756277810 */ /* 0x000fe40007ffe0ff */
[----:B0-----:R-:W-:Y:S02]  /*9bf0*/  PRMT R44, RZ, 0x5410, R36 ;  /* 0x00005410ff2c7816 */ /* 0x001fe40000000024 */
[-C--:B------:R-:W-:Y:S02]  /*9c00*/  LEA.HI.SX32 R38, R38, R86.reuse, 0x1b ;  /* 0x0000005626267211 */ /* 0x080fe400078fdaff */
[----:B------:R-:W-:Y:S01]  /*9c10*/  IADD3 R40, R86, 0x8, RZ ;  /* 0x0000000856287810 */ /* 0x000fe20007ffe0ff */
[----:B------:R-:W-:Y:S01]  /*9c20*/  FMUL.FTZ R43, R44, -1.4426950216293334961 ;  /* 0xbfb8aa3b2c2b7820 */ /* 0x000fe20000410000 */
[----:B------:R-:W-:-:S02]  /*9c30*/  LEA.HI.SX32 R39, R39, R86, 0x1b ;  /* 0x0000005627277211 */ /* 0x000fc400078fdaff */
[----:B------:R-:W-:Y:S01]  /*9c40*/  IADD3 R41, R86, 0x9, RZ ;  /* 0x0000000956297810 */ /* 0x000fe20007ffe0ff */
[----:B------:R0:W2:Y:S01]  /*9c50*/  MUFU.EX2 R78, R43 ;  /* 0x0000002b004e7308 */ /* 0x0000a20000000800 */
[----:B------:R-:W-:Y:S02]  /*9c60*/  SHF.L.U32 R36, R38, 0x1, RZ ;  /* 0x0000000126247819 */ /* 0x000fe400000006ff */
[----:B------:R-:W-:Y:S02]  /*9c70*/  IADD3 R42, R86, 0xb, RZ ;  /* 0x0000000b562a7810 */ /* 0x000fe40007ffe0ff */
[----:B------:R-:W-:Y:S01]  /*9c80*/  LEA.HI.SX32 R38, R40, R86, 0x1b ;  /* 0x0000005628267211 */ /* 0x000fe200078fdaff */
[----:B------:R-:W-:Y:S01]  /*9c90*/  LDS.U16 R52, [R36+0xc] ;  /* 0x00000c0024347984 */ /* 0x000fe20000000400 */
[----:B-1----:R-:W-:Y:S01]  /*9ca0*/  PRMT R47, RZ, 0x5410, R37 ;  /* 0x00005410ff2f7816 */ /* 0x002fe20000000025 */
[----:B------:R-:W-:Y:S01]  /*9cb0*/  IMAD.SHL.U32 R37, R39, 0x2, RZ ;  /* 0x0000000227257824 */ /* 0x000fe200078e00ff */
[----:B0-----:R-:W-:-:S02]  /*9cc0*/  IADD3 R43, R86, 0xc, RZ ;  /* 0x0000000c562b7810 */ /* 0x001fc40007ffe0ff */
[-C--:B------:R-:W-:Y:S02]  /*9cd0*/  LEA.HI.SX32 R39, R41, R86.reuse, 0x1b ;  /* 0x0000005629277211 */ /* 0x080fe400078fdaff */
[-C--:B------:R-:W-:Y:S02]  /*9ce0*/  LEA.HI.SX32 R41, R42, R86.reuse, 0x1b ;  /* 0x000000562a297211 */ /* 0x080fe400078fdaff */
[----:B------:R-:W-:Y:S02]  /*9cf0*/  SHF.L.U32 R38, R38, 0x1, RZ ;  /* 0x0000000126267819 */ /* 0x000fe400000006ff */
[----:B--2---:R-:W-:Y:S01]  /*9d00*/  PRMT R48, RZ, 0x5410, R48 ;  /* 0x00005410ff307816 */ /* 0x004fe20000000030 */
[----:B------:R-:W-:Y:S01]  /*9d10*/  FMUL.FTZ R45, R47, -1.4426950216293334961 ;  /* 0xbfb8aa3b2f2d7820 */ /* 0x000fe20000410000 */
[----:B------:R-:W-:Y:S01]  /*9d20*/  LEA.HI.SX32 R42, R43, R86, 0x1b ;  /* 0x000000562b2a7211 */ /* 0x000fe200078fdaff */
[----:B------:R-:W0:Y:S01]  /*9d30*/  LDS.U16 R53, [R38+0x10] ;  /* 0x0000100026357984 */ /* 0x000e220000000400 */
[----:B---3--:R-:W-:Y:S01]  /*9d40*/  PRMT R49, RZ, 0x5410, R49 ;  /* 0x00005410ff317816 */ /* 0x008fe20000000031 */
[----:B------:R-:W-:-:S02]  /*9d50*/  FMUL.FTZ R46, R48, -1.4426950216293334961 ;  /* 0xbfb8aa3b302e7820 */ /* 0x000fc40000410000 */
[----:B------:R-:W-:Y:S01]  /*9d60*/  IMAD.SHL.U32 R42, R42, 0x2, RZ ;  /* 0x000000022a2a7824 */ /* 0x000fe200078e00ff */
[----:B----4-:R-:W-:Y:S01]  /*9d70*/  PRMT R51, RZ, 0x5410, R51 ;  /* 0x00005410ff337816 */ /* 0x010fe20000000033 */
[----:B------:R-:W-:Y:S01]  /*9d80*/  LDS.U16 R58, [R37+0xe] ;  /* 0x00000e00253a7984 */ /* 0x000fe20000000400 */
[C---:B------:R-:W-:Y:S01]  /*9d90*/  IADD3 R43, R86.reuse, 0xd, RZ ;  /* 0x0000000d562b7810 */ /* 0x040fe20007ffe0ff */
[----:B------:R1:W2:Y:S02]  /*9da0*/  MUFU.EX2 R79, R45 ;  /* 0x0000002d004f7308 */ /* 0x0002a40000000800 */
[----:B------:R-:W3:Y:S01]  /*9db0*/  LDS.U16 R55, [R42+0x18] ;  /* 0x000018002a377984 */ /* 0x000ee20000000400 */
[----:B------:R-:W-:Y:S02]  /*9dc0*/  LEA.HI.SX32 R43, R43, R86, 0x1b ;  /* 0x000000562b2b7211 */ /* 0x000fe400078fdaff */
[----:B------:R-:W-:-:S03]  /*9dd0*/  IADD3 R40, R86, 0xa, RZ ;  /* 0x0000000a56287810 */ /* 0x000fc60007ffe0ff */
[----:B------:R4:W0:Y:S01]  /*9de0*/  MUFU.EX2 R80, R46 ;  /* 0x0000002e00507308 */ /* 0x0008220000000800 */
[----:B-1----:R-:W-:Y:S01]  /*9df0*/  FMUL.FTZ R45, R49, -1.4426950216293334961 ;  /* 0xbfb8aa3b312d7820 */ /* 0x002fe20000410000 */
[----:B------:R-:W-:Y:S02]  /*9e00*/  SHF.L.U32 R43, R43, 0x1, RZ ;  /* 0x000000012b2b7819 */ /* 0x000fe400000006ff */
[----:B------:R-:W-:Y:S02]  /*9e10*/  LEA.HI.SX32 R40, R40, R86, 0x1b ;  /* 0x0000005628287211 */ /* 0x000fe400078fdaff */
[----:B------:R-:W-:Y:S01]  /*9e20*/  SHF.L.U32 R39, R39, 0x1, RZ ;  /* 0x0000000127277819 */ /* 0x000fe200000006ff */
[----:B------:R-:W-:Y:S01]  /*9e30*/  LDS.U16 R56, [R43+0x1a] ;  /* 0x00001a002b387984 */ /* 0x000fe20000000400 */
[----:B----4-:R-:W-:Y:S01]  /*9e40*/  FMUL.FTZ R46, R51, -1.4426950216293334961 ;  /* 0xbfb8aa3b332e7820 */ /* 0x010fe20000410000 */
[----:B------:R1:W4:Y:S01]  /*9e50*/  MUFU.EX2 R81, R45 ;  /* 0x0000002d00517308 */ /* 0x0003220000000800 */
[----:B------:R-:W-:Y:S01]  /*9e60*/  SHF.L.U32 R41, R41, 0x1, RZ ;  /* 0x0000000129297819 */ /* 0x000fe200000006ff */
[----:B------:R-:W2:Y:S01]  /*9e70*/  LDS.U16 R54, [R39+0x12] ;  /* 0x0000120027367984 */ /* 0x000ea20000000400 */
[----:B-----5:R-:W-:-:S02]  /*9e80*/  PRMT R50, RZ, 0x5410, R50 ;  /* 0x00005410ff327816 */ /* 0x020fc40000000032 */
[----:B------:R-:W-:Y:S01]  /*9e90*/  SHF.L.U32 R40, R40, 0x1, RZ ;  /* 0x0000000128287819 */ /* 0x000fe200000006ff */
[----:B------:R-:W5:Y:S02]  /*9ea0*/  LDS.U16 R59, [R41+0x16] ;  /* 0x00001600293b7984 */ /* 0x000f640000000400 */
[----:B------:R0:W2:Y:S01]  /*9eb0*/  MUFU.EX2 R82, R46 ;  /* 0x0000002e00527308 */ /* 0x0000a20000000800 */
[----:B-1----:R-:W-:Y:S01]  /*9ec0*/  IADD3 R45, R86, 0xe, RZ ;  /* 0x0000000e562d7810 */ /* 0x002fe20007ffe0ff */
[----:B------:R-:W-:Y:S01]  /*9ed0*/  FMUL.FTZ R76, R50, -1.4426950216293334961 ;  /* 0xbfb8aa3b324c7820 */ /* 0x000fe20000410000 */
[----:B------:R-:W1:Y:S02]  /*9ee0*/  LDS.U16 R57, [R40+0x14] ;  /* 0x0000140028397984 */ /* 0x000e640000000400 */
[----:B------:R-:W-:Y:S02]  /*9ef0*/  LEA.HI.SX32 R45, R45, R86, 0x1b ;  /* 0x000000562d2d7211 */ /* 0x000fe400078fdaff */
[----:B0-----:R-:W-:-:S04]  /*9f00*/  IADD3 R46, R86, 0xf, RZ ;  /* 0x0000000f562e7810 */ /* 0x001fc80007ffe0ff */
[----:B------:R-:W-:Y:S02]  /*9f10*/  LEA.HI.SX32 R46, R46, R86, 0x1b ;  /* 0x000000562e2e7211 */ /* 0x000fe400078fdaff */
[----:B------:R-:W-:Y:S02]  /*9f20*/  SHF.L.U32 R45, R45, 0x1, RZ ;  /* 0x000000012d2d7819 */ /* 0x000fe400000006ff */
[----:B------:R-:W-:Y:S01]  /*9f30*/  SHF.L.U32 R46, R46, 0x1, RZ ;  /* 0x000000012e2e7819 */ /* 0x000fe200000006ff */
[----:B------:R0:W1:Y:S04]  /*9f40*/  MUFU.EX2 R83, R76 ;  /* 0x0000004c00537308 */ /* 0x0000680000000800 */
[----:B------:R-:W-:Y:S04]  /*9f50*/  LDS.U16 R77, [R46+0x1e] ;  /* 0x00001e002e4d7984 */ /* 0x000fe80000000400 */
[----:B0-----:R-:W0:Y:S01]  /*9f60*/  LDS.U16 R76, [R45+0x1c] ;  /* 0x00001c002d4c7984 */ /* 0x001e220000000400 */
[----:B------:R-:W-:-:S02]  /*9f70*/  PRMT R86, RZ, 0x5410, R53 ;  /* 0x00005410ff567816 */ /* 0x000fc40000000035 */
[----:B---3--:R-:W-:-:S03]  /*9f80*/  PRMT R91, RZ, 0x5410, R55 ;  /* 0x00005410ff5b7816 */ /* 0x008fc60000000037 */
[----:B------:R-:W-:-:S04]  /*9f90*/  FMUL.FTZ R53, R86, -1.4426950216293334961 ;  /* 0xbfb8aa3b56357820 */ /* 0x000fc80000410000 */
[----:B------:R3:W-:Y:S01]  /*9fa0*/  MUFU.EX2 R87, R53 ;  /* 0x0000003500577308 */ /* 0x0007e20000000800 */
[----:B------:R-:W-:Y:S01]  /*9fb0*/  PRMT R58, RZ, 0x5410, R58 ;  /* 0x00005410ff3a7816 */ /* 0x000fe2000000003a */
[----:B---3--:R-:W-:Y:S01]  /*9fc0*/  FMUL.FTZ R53, R91, -1.4426950216293334961 ;  /* 0xbfb8aa3b5b357820 */ /* 0x008fe20000410000 */
[----:B------:R-:W-:-:S05]  /*9fd0*/  PRMT R52, RZ, 0x5410, R52 ;  /* 0x00005410ff347816 */ /* 0x000fca0000000034 */
[----:B------:R3:W-:Y:S01]  /*9fe0*/  MUFU.EX2 R92, R53 ;  /* 0x00000035005c7308 */ /* 0x0007e20000000800 */
[----:B--2---:R-:W-:Y:S01]  /*9ff0*/  PRMT R54, RZ, 0x5410, R54 ;  /* 0x00005410ff367816 */ /* 0x004fe20000000036 */
[----:B------:R-:W-:Y:S01]  /*a000*/  FMUL.FTZ R85, R58, -1.4426950216293334961 ;  /* 0xbfb8aa3b3a557820 */ /* 0x000fe20000410000 */
[----:B-----5:R-:W-:Y:S02]  /*a010*/  PRMT R59, RZ, 0x5410, R59 ;  /* 0x00005410ff3b7816 */ /* 0x020fe4000000003b */
[----:B---3--:R-:W-:Y:S01]  /*a020*/  PRMT R53, RZ, 0x5410, R56 ;  /* 0x00005410ff357816 */ /* 0x008fe20000000038 */
[----:B------:R-:W-:Y:S01]  /*a030*/  FMUL.FTZ R84, R52, -1.4426950216293334961 ;  /* 0xbfb8aa3b34547820 */ /* 0x000fe20000410000 */
[----:B-1----:R-:W-:-:S03]  /*a040*/  PRMT R57, RZ, 0x5410, R57 ;  /* 0x00005410ff397816 */ /* 0x002fc60000000039 */
[----:B------:R-:W-:Y:S02]  /*a050*/  FMUL.FTZ R55, R53, -1.4426950216293334961 ;  /* 0xbfb8aa3b35377820 */ /* 0x000fe40000410000 */
[----:B------:R-:W-:Y:S01]  /*a060*/  FMUL.FTZ R88, R54, -1.4426950216293334961 ;  /* 0xbfb8aa3b36587820 */ /* 0x000fe20000410000 */
[----:B0-----:R-:W-:Y:S01]  /*a070*/  PRMT R56, RZ, 0x5410, R76 ;  /* 0x00005410ff387816 */ /* 0x001fe2000000004c */
[----:B------:R-:W-:Y:S01]  /*a080*/  FMUL.FTZ R90, R59, -1.4426950216293334961 ;  /* 0xbfb8aa3b3b5a7820 */ /* 0x000fe20000410000 */
[----:B------:R0:W-:Y:S01]  /*a090*/  MUFU.EX2 R93, R55 ;  /* 0x00000037005d7308 */ /* 0x0001e20000000800 */
[----:B------:R-:W-:Y:S02]  /*a0a0*/  FMUL.FTZ R89, R57, -1.4426950216293334961 ;  /* 0xbfb8aa3b39597820 */ /* 0x000fe40000410000 */
[----:B------:R-:W-:-:S05]  /*a0b0*/  FMUL.FTZ R76, R56, -1.4426950216293334961 ;  /* 0xbfb8aa3b384c7820 */ /* 0x000fca0000410000 */
[----:B------:R-:W1:Y:S01]  /*a0c0*/  MUFU.EX2 R85, R85 ;  /* 0x0000005500557308 */ /* 0x000e620000000800 */
[----:B0-----:R-:W-:-:S05]  /*a0d0*/  PRMT R55, RZ, 0x5410, R77 ;  /* 0x00005410ff377816 */ /* 0x001fca000000004d */
[----:B------:R-:W-:Y:S02]  /*a0e0*/  FMUL.FTZ R77, R55, -1.4426950216293334961 ;  /* 0xbfb8aa3b374d7820 */ /* 0x000fe40000410000 */
[----:B------:R-:W0:Y:S01]  /*a0f0*/  MUFU.EX2 R84, R84 ;  /* 0x0000005400547308 */ /* 0x000e220000000800 */
[----:B------:R-:W-:-:S07]  /*a100*/  FADD.FTZ R78, R78, 1 ;  /* 0x3f8000004e4e7421 */ /* 0x000fce0000010000 */
[----:B------:R-:W2:Y:S08]  /*a110*/  MUFU.EX2 R88, R88 ;  /* 0x0000005800587308 */ /* 0x000eb00000000800 */
[----:B------:R-:W3:Y:S01]  /*a120*/  MUFU.EX2 R90, R90 ;  /* 0x0000005a005a7308 */ /* 0x000ee20000000800 */
[----:B------:R-:W-:-:S07]  /*a130*/  FADD.FTZ R79, R79, 1 ;  /* 0x3f8000004f4f7421 */ /* 0x000fce0000010000 */
[----:B------:R-:W5:Y:S01]  /*a140*/  MUFU.EX2 R89, R89 ;  /* 0x0000005900597308 */ /* 0x000f620000000800 */
[----:B------:R-:W-:-:S07]  /*a150*/  FADD.FTZ R80, R80, 1 ;  /* 0x3f80000050507421 */ /* 0x000fce0000010000 */
[----:B------:R-:W2:Y:S01]  /*a160*/  MUFU.EX2 R94, R77 ;  /* 0x0000004d005e7308 */ /* 0x000ea20000000800 */
[----:B----4-:R-:W-:Y:S02]  /*a170*/  FADD.FTZ R81, R81, 1 ;  /* 0x3f80000051517421 */ /* 0x010fe40000010000 */
[----:B------:R-:W-:-:S05]  /*a180*/  FADD.FTZ R82, R82, 1 ;  /* 0x3f80000052527421 */ /* 0x000fca0000010000 */
[----:B------:R-:W4:Y:S01]  /*a190*/  MUFU.EX2 R76, R76 ;  /* 0x0000004c004c7308 */ /* 0x000f220000000800 */
[----:B------:R-:W-:Y:S02]  /*a1a0*/  FADD.FTZ R83, R83, 1 ;  /* 0x3f80000053537421 */ /* 0x000fe40000010000 */
[----:B-1----:R-:W-:Y:S02]  /*a1b0*/  FADD.FTZ R85, R85, 1 ;  /* 0x3f80000055557421 */ /* 0x002fe40000010000 */
[----:B0-----:R-:W-:-:S03]  /*a1c0*/  FADD.FTZ R84, R84, 1 ;  /* 0x3f80000054547421 */ /* 0x001fc60000010000 */
[----:B------:R-:W0:Y:S01]  /*a1d0*/  MUFU.RCP R95, R78 ;  /* 0x0000004e005f7308 */ /* 0x000e220000001000 */
[----:B------:R-:W-:Y:S02]  /*a1e0*/  FADD.FTZ R87, R87, 1 ;  /* 0x3f80000057577421 */ /* 0x000fe40000010000 */
[----:B--2---:R-:W-:-:S05]  /*a1f0*/  FADD.FTZ R88, R88, 1 ;  /* 0x3f80000058587421 */ /* 0x004fca0000010000 */
[----:B------:R-:W1:Y:S01]  /*a200*/  MUFU.RCP R96, R79 ;  /* 0x0000004f00607308 */ /* 0x000e620000001000 */
[----:B---3--:R-:W-:Y:S02]  /*a210*/  FADD.FTZ R90, R90, 1 ;  /* 0x3f8000005a5a7421 */ /* 0x008fe40000010000 */
[----:B-----5:R-:W-:-:S05]  /*a220*/  FADD.FTZ R89, R89, 1 ;  /* 0x3f80000059597421 */ /* 0x020fca0000010000 */
[----:B------:R-:W2:Y:S01]  /*a230*/  MUFU.RCP R97, R80 ;  /* 0x0000005000617308 */ /* 0x000ea20000001000 */
[----:B------:R-:W-:-:S07]  /*a240*/  FADD.FTZ R92, R92, 1 ;  /* 0x3f8000005c5c7421 */ /* 0x000fce0000010000 */
[----:B------:R-:W3:Y:S01]  /*a250*/  MUFU.RCP R98, R81 ;  /* 0x0000005100627308 */ /* 0x000ee20000001000 */
[----:B------:R-:W-:Y:S02]  /*a260*/  FADD.FTZ R93, R93, 1 ;  /* 0x3f8000005d5d7421 */ /* 0x000fe40000010000 */
[----:B------:R-:W-:-:S05]  /*a270*/  FADD.FTZ R94, R94, 1 ;  /* 0x3f8000005e5e7421 */ /* 0x000fca0000010000 */
[----:B------:R-:W5:Y:S01]  /*a280*/  MUFU.RCP R82, R82 ;  /* 0x0000005200527308 */ /* 0x000f620000001000 */
[----:B----4-:R-:W-:-:S07]  /*a290*/  FADD.FTZ R76, R76, 1 ;  /* 0x3f8000004c4c7421 */ /* 0x010fce0000010000 */
[----:B------:R-:W4:Y:S08]  /*a2a0*/  MUFU.RCP R83, R83 ;  /* 0x0000005300537308 */ /* 0x000f300000001000 */
[----:B------:R-:W1:Y:S08]  /*a2b0*/  MUFU.RCP R99, R84 ;  /* 0x0000005400637308 */ /* 0x000e700000001000 */
[----:B------:R-:W1:Y:S01]  /*a2c0*/  MUFU.RCP R85, R85 ;  /* 0x0000005500557308 */ /* 0x000e620000001000 */
[----:B0-----:R-:W-:-:S07]  /*a2d0*/  FMUL.FTZ R77, R44, R95 ;  /* 0x0000005f2c4d7220 */ /* 0x001fce0000410000 */
[----:B------:R-:W0:Y:S08]  /*a2e0*/  MUFU.RCP R87, R87 ;  /* 0x0000005700577308 */ /* 0x000e300000001000 */
[----:B------:R-:W0:Y:S01]  /*a2f0*/  MUFU.RCP R79, R88 ;  /* 0x00000058004f7308 */ /* 0x000e220000001000 */
[----:B-1----:R-:W-:-:S07]  /*a300*/  FMUL.FTZ R44, R47, R96 ;  /* 0x000000602f2c7220 */ /* 0x002fce0000410000 */
[----:B------:R-:W1:Y:S01]  /*a310*/  MUFU.RCP R78, R89 ;  /* 0x00000059004e7308 */ /* 0x000e620000001000 */
[----:B--2---:R-:W-:-:S07]  /*a320*/  FMUL.FTZ R47, R48, R97 ;  /* 0x00000061302f7220 */ /* 0x004fce0000410000 */
[----:B------:R-:W2:Y:S01]  /*a330*/  MUFU.RCP R90, R90 ;  /* 0x0000005a005a7308 */ /* 0x000ea20000001000 */
[----:B---3--:R-:W-:-:S07]  /*a340*/  FMUL.FTZ R48, R49, R98 ;  /* 0x0000006231307220 */ /* 0x008fce0000410000 */
[----:B------:R-:W3:Y:S08]  /*a350*/  MUFU.RCP R92, R92 ;  /* 0x0000005c005c7308 */ /* 0x000ef00000001000 */
[----:B------:R-:W0:Y:S01]  /*a360*/  MUFU.RCP R80, R93 ;  /* 0x0000005d00507308 */ /* 0x000e220000001000 */
[----:B------:R-:W-:-:S07]  /*a370*/  FMUL.FTZ R77, R77, R60 ;  /* 0x0000003c4d4d7220 */ /* 0x000fce0000410000 */
[----:B------:R-:W0:Y:S01]  /*a380*/  MUFU.RCP R81, R76 ;  /* 0x0000004c00517308 */ /* 0x000e220000001000 */
[----:B------:R-:W-:-:S07]  /*a390*/  FMUL.FTZ R44, R44, R61 ;  /* 0x0000003d2c2c7220 */ /* 0x000fce0000410000 */
[----:B------:R-:W0:Y:S01]  /*a3a0*/  MUFU.RCP R94, R94 ;  /* 0x0000005e005e7308 */ /* 0x000e220000001000 */
[----:B-----5:R-:W-:Y:S02]  /*a3b0*/  FMUL.FTZ R51, R51, R82 ;  /* 0x0000005233337220 */ /* 0x020fe40000410000 */
[----:B----4-:R-:W-:Y:S02]  /*a3c0*/  FMUL.FTZ R50, R50, R83 ;  /* 0x0000005332327220 */ /* 0x010fe40000410000 */
[----:B------:R-:W-:Y:S02]  /*a3d0*/  FMUL.FTZ R47, R47, R62 ;  /* 0x0000003e2f2f7220 */ /* 0x000fe40000410000 */
[----:B------:R-:W-:Y:S02]  /*a3e0*/  FMUL.FTZ R48, R48, R63 ;  /* 0x0000003f30307220 */ /* 0x000fe40000410000 */
[----:B------:R-:W-:Y:S02]  /*a3f0*/  FMUL.FTZ R49, R52, R99 ;  /* 0x0000006334317220 */ /* 0x000fe40000410000 */
[----:B------:R-:W-:Y:S01]  /*a400*/  FMUL.FTZ R58, R58, R85 ;  /* 0x000000553a3a7220 */ /* 0x000fe20000410000 */
[----:B------:R-:W-:Y:S01]  /*a410*/  F2FP.BF16.PACK_AB R77, R44, R77 ;  /* 0x0000004d2c4d723e */ /* 0x000fe200000010ff */
[----:B------:R-:W-:Y:S01]  /*a420*/  BAR.SYNC.DEFER_BLOCKING 0x0 ;  /* 0x0000000000007b1d */ /* 0x000fe20000010000 */
[----:B------:R-:W-:-:S02]  /*a430*/  FMUL.FTZ R51, R51, R64 ;  /* 0x0000004033337220 */ /* 0x000fc40000410000 */
[----:B0-----:R-:W-:Y:S02]  /*a440*/  FMUL.FTZ R61, R86, R87 ;  /* 0x00000057563d7220 */ /* 0x001fe40000410000 */
[----:B------:R-:W-:Y:S02]  /*a450*/  FMUL.FTZ R50, R50, R65 ;  /* 0x0000004132327220 */ /* 0x000fe40000410000 */
[----:B------:R-:W-:Y:S01]  /*a460*/  FMUL.FTZ R54, R54, R79 ;  /* 0x0000004f36367220 */ /* 0x000fe20000410000 */
[----:B------:R-:W-:Y:S01]  /*a470*/  F2FP.BF16.PACK_AB R47, R48, R47 ;  /* 0x0000002f302f723e */ /* 0x000fe200000010ff */
[----:B------:R-:W-:Y:S02]  /*a480*/  FMUL.FTZ R49, R49, R66 ;  /* 0x0000004231317220 */ /* 0x000fe40000410000 */
[----:B------:R-:W-:Y:S02]  /*a490*/  FMUL.FTZ R58, R58, R67 ;  /* 0x000000433a3a7220 */ /* 0x000fe40000410000 */
[----:B-1----:R-:W-:-:S02]  /*a4a0*/  FMUL.FTZ R57, R57, R78 ;  /* 0x0000004e39397220 */ /* 0x002fc40000410000 */
[----:B--2---:R-:W-:Y:S01]  /*a4b0*/  FMUL.FTZ R52, R59, R90 ;  /* 0x0000005a3b347220 */ /* 0x004fe20000410000 */
[----:B------:R-:W-:Y:S01]  /*a4c0*/  PRMT R48, R77, 0x7632, R48 ;  /* 0x000076324d307816 */ /* 0x000fe20000000030 */
[----:B------:R-:W-:Y:S01]  /*a4d0*/  FMUL.FTZ R61, R61, R68 ;  /* 0x000000443d3d7220 */ /* 0x000fe20000410000 */
[----:B------:R-:W-:Y:S01]  /*a4e0*/  F2FP.BF16.PACK_AB R50, R50, R51 ;  /* 0x000000333232723e */ /* 0x000fe200000010ff */
[----:B---3--:R-:W-:Y:S02]  /*a4f0*/  FMUL.FTZ R91, R91, R92 ;  /* 0x0000005c5b5b7220 */ /* 0x008fe40000410000 */
[----:B------:R-:W-:Y:S02]  /*a500*/  FMUL.FTZ R54, R54, R69 ;  /* 0x0000004536367220 */ /* 0x000fe40000410000 */
[----:B------:R-:W-:Y:S01]  /*a510*/  FMUL.FTZ R60, R53, R80 ;  /* 0x00000050353c7220 */ /* 0x000fe20000410000 */
[----:B------:R-:W-:Y:S01]  /*a520*/  PRMT R51, R47, 0x7632, R51 ;  /* 0x000076322f337816 */ /* 0x000fe20000000033 */
[----:B------:R-:W-:Y:S01]  /*a530*/  FMUL.FTZ R57, R57, R70 ;  /* 0x0000004639397220 */ /* 0x000fe20000410000 */
[----:B------:R-:W-:Y:S01]  /*a540*/  F2FP.BF16.PACK_AB R49, R58, R49 ;  /* 0x000000313a31723e */ /* 0x000fe200000010ff */
[----:B------:R-:W-:-:S02]  /*a550*/  FMUL.FTZ R52, R52, R71 ;  /* 0x0000004734347220 */ /* 0x000fc40000410000 */
[----:B------:R-:W-:Y:S02]  /*a560*/  FMUL.FTZ R53, R56, R81 ;  /* 0x0000005138357220 */ /* 0x000fe40000410000 */
[----:B------:R-:W-:Y:S01]  /*a570*/  FMUL.FTZ R44, R55, R94 ;  /* 0x0000005e372c7220 */ /* 0x000fe20000410000 */
[----:B------:R0:W-:Y:S01]  /*a580*/  STS.U16 [R11], R77 ;  /* 0x0000004d0b007388 */ /* 0x0001e20000000400 */
[----:B------:R-:W-:Y:S01]  /*a590*/  FMUL.FTZ R91, R91, R72 ;  /* 0x000000485b5b7220 */ /* 0x000fe20000410000 */
[----:B------:R-:W-:Y:S01]  /*a5a0*/  PRMT R55, R50, 0x7632, R55 ;  /* 0x0000763232377816 */ /* 0x000fe20000000037 */
[----:B------:R-:W-:Y:S01]  /*a5b0*/  FMUL.FTZ R60, R60, R73 ;  /* 0x000000493c3c7220 */ /* 0x000fe20000410000 */
[----:B------:R-:W-:Y:S01]  /*a5c0*/  F2FP.BF16.PACK_AB R54, R54, R61 ;  /* 0x0000003d3636723e */ /* 0x000fe200000010ff */
[----:B------:R-:W-:Y:S01]  /*a5d0*/  FMUL.FTZ R53, R53, R74 ;  /* 0x0000004a35357220 */ /* 0x000fe20000410000 */
[----:B------:R1:W-:Y:S01]  /*a5e0*/  STS.U16 [R14+0x2], R48 ;  /* 0x000002300e007388 */ /* 0x0003e20000000400 */
[----:B------:R-:W-:Y:S01]  /*a5f0*/  FMUL.FTZ R44, R44, R75 ;  /* 0x0000004b2c2c7220 */ /* 0x000fe20000410000 */
[----:B------:R-:W-:-:S02]  /*a600*/  F2FP.BF16.PACK_AB R52, R52, R57 ;  /* 0x000000393434723e */ /* 0x000fc400000010ff */
[----:B------:R2:W-:Y:S01]  /*a610*/  STS.U16 [R15+0x4], R47 ;  /* 0x0000042f0f007388 */ /* 0x0005e20000000400 */
[----:B0-----:R-:W-:Y:S02]  /*a620*/  PRMT R11, R49, 0x7632, R11 ;  /* 0x00007632310b7816 */ /* 0x001fe4000000000b */
[----:B------:R-:W-:Y:S01]  /*a630*/  F2FP.BF16.PACK_AB R60, R60, R91 ;  /* 0x0000005b3c3c723e */ /* 0x000fe200000010ff */
[----:B------:R-:W-:Y:S01]  /*a640*/  STS.U16 [R33+0x6], R51 ;  /* 0x0000063321007388 */ /* 0x000fe20000000400 */
[----:B-1----:R-:W-:-:S03]  /*a650*/  PRMT R14, R54, 0x7632, R14 ;  /* 0x00007632360e7816 */ /* 0x002fc6000000000e */
[----:B------:R-:W-:Y:S01]  /*a660*/  STS.U16 [R34+0x8], R50 ;  /* 0x0000083222007388 */ /* 0x000fe20000000400 */
[----:B------:R-:W-:Y:S02]  /*a670*/  F2FP.BF16.PACK_AB R44, R44, R53 ;  /* 0x000000352c2c723e */ /* 0x000fe400000010ff */
[----:B--2---:R-:W-:Y:S01]  /*a680*/  PRMT R15, R52, 0x7632, R15 ;  /* 0x00007632340f7816 */ /* 0x004fe2000000000f */
[----:B------:R-:W-:Y:S01]  /*a690*/  STS.U16 [R35+0xa], R55 ;  /* 0x00000a3723007388 */ /* 0x000fe20000000400 */
[----:B------:R-:W-:-:S03]  /*a6a0*/  PRMT R48, R60, 0x7632, R48 ;  /* 0x000076323c307816 */ /* 0x000fc60000000030 */
[----:B------:R-:W-:Y:S04]  /*a6b0*/  STS.U16 [R36+0xc], R49 ;  /* 0x00000c3124007388 */ /* 0x000fe80000000400 */
[----:B------:R0:W-:Y:S04]  /*a6c0*/  STS.U16 [R37+0xe], R11 ;  /* 0x00000e0b25007388 */ /* 0x0001e80000000400 */
[----:B------:R-:W-:Y:S04]  /*a6d0*/  STS.U16 [R38+0x10], R54 ;  /* 0x0000103626007388 */ /* 0x000fe80000000400 */
[----:B------:R-:W-:Y:S01]  /*a6e0*/  STS.U16 [R39+0x12], R14 ;  /* 0x0000120e27007388 */ /* 0x000fe20000000400 */
[----:B0-----:R-:W-:-:S03]  /*a6f0*/  PRMT R11, R44, 0x7632, R11 ;  /* 0x000076322c0b7816 */ /* 0x001fc6000000000b */
[----:B------:R-:W-:Y:S01]  /*a700*/  STS.U16 [R40+0x14], R52 ;  /* 0x0000143428007388 */ /* 0x000fe20000000400 */
[----:B------:R-:W-:-:S03]  /*a710*/  MOV R34, UR17 ;  /* 0x0000001100227c02 */ /* 0x000fc60008000f00 */
[----:B------:R0:W-:Y:S04]  /*a720*/  STS.U16 [R41+0x16], R15 ;  /* 0x0000160f29007388 */ /* 0x0001e80000000400 */
[----:B------:R-:W-:Y:S04]  /*a730*/  STS.U16 [R42+0x18], R60 ;  /* 0x0000183c2a007388 */ /* 0x000fe80000000400 */
        /* <DEDUP_REMOVED lines=23> */
[----:B------:R-:W-:-:S02]  /*a8b0*/  ULDC UR7, c[0x0][0x210] ;  /* 0x0000840000077ab9 */ /* 0x000fc40000000800 */
[----:B------:R-:W-:Y:S01]  /*a8c0*/  UIMAD UR7, UR24, UR7, URZ ;  /* 0x00000007180772a4 */ /* 0x000fe2000f8e023f */
[----:B0-----:R-:W-:-:S05]  /*a8d0*/  IMAD.WIDE.U32 R14, R2, c[0x0][0x210], RZ ;  /* 0x00008400020e7a25 */ /* 0x001fca00078e00ff */
[----:B-1----:R-:W-:Y:S01]  /*a8e0*/  IMAD.U32 R11, RZ, RZ, UR7 ;  /* 0x00000007ff0b7e24 */ /* 0x002fe2000f8e00ff */
[----:B------:R-:W-:Y:S03]  /*a8f0*/  BSSY B0, `(.L_x_175) ;  /* 0x0000012000007945 */ /* 0x000fe60003800000 */
[----:B------:R-:W-:-:S05]  /*a900*/  IMAD R11, R2, c[0x0][0x214], R11 ;  /* 0x00008500020b7a24 */ /* 0x000fca00078e020b */
[----:B------:R-:W-:Y:S02]  /*a910*/  IADD3 R63, R15, R11, RZ ;  /* 0x0000000b0f3f7210 */ /* 0x000fe40007ffe0ff */
[----:B--2---:R-:W-:-:S13]  /*a920*/  ISETP.GE.AND P0, PT, R6, R61, PT ;  /* 0x0000003d0600720c */ /* 0x004fda0003f06270 */
[----:B------:R-:W-:Y:S05]  /*a930*/  @P0 BRA `(.L_x_176) ;  /* 0x000000d000000947 */ /* 0x000fea0003800000 */
[----:B------:R-:W-:Y:S01]  /*a940*/  MOV R8, R12 ;  /* 0x0000000c00087202 */ /* 0x000fe20000000f00 */
[----:B------:R-:W-:Y:S01]  /*a950*/  ULDC UR7, c[0x0][0x218] ;  /* 0x0000860000077ab9 */ /* 0x000fe20000000800 */
[----:B------:R-:W-:Y:S01]  /*a960*/  MOV R9, R13 ;  /* 0x0000000d00097202 */ /* 0x000fe20000000f00 */
[----:B------:R-:W-:-:S04]  /*a970*/  UIMAD UR7, UR21, UR7, URZ ;  /* 0x00000007150772a4 */ /* 0x000fc8000f8e023f */
[----:B------:R-:W-:-:S05]  /*a980*/  IMAD.WIDE.U32 R8, R2, c[0x0][0x210], R8 ;  /* 0x0000840002087a25 */ /* 0x000fca00078e0008 */
[----:B------:R-:W-:Y:S01]  /*a990*/  IADD3 R9, R11, R9, RZ ;  /* 0x000000090b097210 */ /* 0x000fe20007ffe0ff */
[----:B------:R-:W-:-:S04]  /*a9a0*/  IMAD.U32 R11, RZ, RZ, UR7 ;  /* 0x00000007ff0b7e24 */ /* 0x000fc8000f8e00ff */
[C---:B------:R-:W-:Y:S02]  /*a9b0*/  IMAD R11, R0.reuse, c[0x0][0x21c], R11 ;  /* 0x00008700000b7a24 */ /* 0x040fe400078e020b */
[----:B------:R-:W-:-:S05]  /*a9c0*/  IMAD.WIDE.U32 R8, R0, c[0x0][0x218], R8 ;  /* 0x0000860000087a25 */ /* 0x000fca00078e0008 */
[----:B------:R-:W-:Y:S02]  /*a9d0*/  IADD3 R9, R9, R11, RZ ;  /* 0x0000000b09097210 */ /* 0x000fe40007ffe0ff */
[----:B------:R-:W-:-:S04]  /*a9e0*/  LEA R10, P0, R8, c[0x0][0x270], 0x1 ;  /* 0x00009c00080a7a11 */ /* 0x000fc800078008ff */
[----:B------:R-:W-:-:S05]  /*a9f0*/  LEA.HI.X R11, R8, c[0x0][0x274], R9, 0x1, P0 ;  /* 0x00009d00080b7a11 */ /* 0x000fca00000f0c09 */
[----:B------:R0:W-:Y:S04]  /*aa00*/  STG.E.U16 [R10.64], R33 ;  /* 0x000000210a007986 */ /* 0x0001e8000c101516 */
.L_x_176:
[----:B------:R-:W-:Y:S05]  /*aa10*/  BSYNC B0 ;  /* 0x0000000000007941 */ /* 0x000fea0003800000 */
.L_x_175:
[----:B------:R-:W-:Y:S01]  /*aa20*/  ULDC UR7, c[0x0][0x218] ;  /* 0x0000860000077ab9 */ /* 0x000fe20000000800 */
[----:B------:R-:W-:Y:S01]  /*aa30*/  MOV R8, R14 ;  /* 0x0000000e00087202 */ /* 0x000fe20000000f00 */
[----:B------:R-:W-:Y:S01]  /*aa40*/  UIMAD UR7, UR21, UR7, URZ ;  /* 0x00000007150772a4 */ /* 0x000fe2000f8e023f */
[----:B------:R-:W-:Y:S01]  /*aa50*/  MOV R9, R63 ;  /* 0x0000003f00097202 */ /* 0x000fe20000000f00 */
[----:B------:R-:W-:Y:S01]  /*aa60*/  UIADD3 UR6, UR6, 0x1, URZ ;  /* 0x0000000106067890 */ /* 0x000fe2000fffe03f */
[-C--:B------:R-:W-:Y:S01]  /*aa70*/  ISETP.GE.AND P3, PT, R16, R61.reuse, PT ;  /* 0x0000003d1000720c */ /* 0x080fe20003f66270 */
[----:B------:R-:W-:Y:S01]  /*aa80*/  UIADD3 UR12, UP1, UR12, 0x2000, URZ ;  /* 0x000020000c0c7890 */ /* 0x000fe2000ff3e03f */
[-C--:B------:R-:W-:Y:S01]  /*aa90*/  ISETP.GE.AND P4, PT, R17, R61.reuse, PT ;  /* 0x0000003d1100720c */ /* 0x080fe20003f86270 */
[----:B------:R-:W-:Y:S01]  /*aaa0*/  IMAD.WIDE.U32 R8, R0, c[0x0][0x218], R8 ;  /* 0x0000860000087a25 */ /* 0x000fe200078e0008 */
[----:B0-----:R-:W-:Y:S01]  /*aab0*/  MOV R11, UR7 ;  /* 0x00000007000b7c02 */ /* 0x001fe20008000f00 */
[----:B------:R-:W-:Y:S01]  /*aac0*/  ULDC UR7, c[0x0][0x174] ;  /* 0x00005d0000077ab9 */ /* 0x000fe20000000800 */
[-C--:B------:R-:W-:Y:S01]  /*aad0*/  ISETP.GE.AND P5, PT, R18, R61.reuse, PT ;  /* 0x0000003d1200720c */ /* 0x080fe20003fa6270 */
[----:B------:R-:W-:Y:S01]  /*aae0*/  UISETP.GE.AND UP0, UPT, UR6, UR7, UPT ;  /* 0x000000070600728c */ /* 0x000fe2000bf06270 */
[----:B------:R-:W-:Y:S01]  /*aaf0*/  IADD3 R10, P0, R8, UR14, RZ ;  /* 0x0000000e080a7c10 */ /* 0x000fe2000ff1e0ff */
[----:B------:R-:W-:Y:S01]  /*ab00*/  IMAD R11, R0, c[0x0][0x21c], R11 ;  /* 0x00008700000b7a24 */ /* 0x000fe200078e020b */
[----:B------:R-:W-:Y:S01]  /*ab10*/  IADD3 R8, P1, R32, c[0x0][0x270], RZ ;  /* 0x00009c0020087a10 */ /* 0x000fe20007f3e0ff */
[----:B------:R-:W-:Y:S01]  /*ab20*/  UIADD3 UR8, UP2, UR8, 0x1000, URZ ;  /* 0x0000100008087890 */ /* 0x000fe2000ff5e03f */
[-C--:B------:R-:W-:Y:S01]  /*ab30*/  ISETP.GE.AND P6, PT, R19, R61.reuse, PT ;  /* 0x0000003d1300720c */ /* 0x080fe20003fc6270 */
[----:B------:R-:W-:Y:S01]  /*ab40*/  UIADD3 UR9, UP3, UR9, 0x1000, URZ ;  /* 0x0000100009097890 */ /* 0x000fe2000ff7e03f */
[----:B------:R-:W-:Y:S01]  /*ab50*/  IADD3.X R9, R11, UR15, R9, P0, !PT ;  /* 0x0000000f0b097c10 */ /* 0x000fe200087fe409 */
[----:B------:R-:W-:Y:S01]  /*ab60*/  UIADD3.X UR13, URZ, UR13, URZ, UP1, !UPT ;  /* 0x0000000d3f0d7290 */ /* 0x000fe20008ffe43f */
[----:B------:R-:W-:Y:S01]  /*ab70*/  IADD3.X R31, R31, c[0x0][0x274], RZ, P1, !PT ;  /* 0x00009d001f1f7a10 */ /* 0x000fe20000ffe4ff */
[----:B------:R-:W-:Y:S01]  /*ab80*/  UIADD3.X UR10, URZ, UR10, URZ, UP2, !UPT ;  /* 0x0000000a3f0a7290 */ /* 0x000fe200097fe43f */
[----:B------:R-:W-:Y:S01]  /*ab90*/  LEA R8, P0, R10, R8, 0x1 ;  /* 0x000000080a087211 */ /* 0x000fe200078008ff */
[----:B------:R-:W-:Y:S01]  /*aba0*/  UIADD3.X UR11, URZ, UR11, URZ, UP3, !UPT ;  /* 0x0000000b3f0b7290 */ /* 0x000fe20009ffe43f */
[----:B------:R-:W-:-:S02]  /*abb0*/  ISETP.GE.AND P1, PT, R21, R61, PT ;  /* 0x0000003d1500720c */ /* 0x000fc40003f26270 */
[----:B------:R-:W-:Y:S02]  /*abc0*/  LEA.HI.X R9, R10, R31, R9, 0x1, P0 ;  /* 0x0000001f0a097211 */ /* 0x000fe400000f0c09 */
[-C--:B------:R-:W-:Y:S02]  /*abd0*/  ISETP.GE.AND P2, PT, R22, R61.reuse, PT ;  /* 0x0000003d1600720c */ /* 0x080fe40003f46270 */
[-C--:B------:R-:W-:Y:S01]  /*abe0*/  ISETP.GE.AND P0, PT, R20, R61.reuse, PT ;  /* 0x0000003d1400720c */ /* 0x080fe20003f06270 */
[----:B------:R0:W-:Y:S01]  /*abf0*/  @!P3 STG.E.U16 [R8.64], R35 ;  /* 0x000000230800b986 */ /* 0x0001e2000c101516 */
        /* <DEDUP_REMOVED lines=25> */
.L_x_177:
[----:B------:R-:W-:Y:S05]  /*ad90*/  EXIT ;  /* 0x000000000000794d */ /* 0x000fea0003800000 */
.L_x_179:
        /* <DEDUP_REMOVED lines=14> */
.L_x_5323:


//--------------------- .text._Z25selective_scan_fwd_kernelI32Selective_Scan_fwd_kernel_traitsILi128ELi16ELi1ELb0ELb1ELb0ELb0EN3c108BFloat16ENS1_7complexIfEEEEv13SSMParamsBase --------------------------
	.section	.text._Z25selective_scan_fwd_kernelI32Selective_Scan_fwd_kernel_traitsILi128ELi16ELi1ELb0ELb1ELb0ELb0EN3c108BFloat16ENS1_7complexIfEEEEv13SSMParamsBase,"ax",@progbits
	.sectioninfo	@"SHI_REGISTERS=168"
	.align	128
        .global         _Z25selective_scan_fwd_kernelI32Selective_Scan_fwd_kernel_traitsILi128ELi16ELi1ELb0ELb1ELb0ELb0EN3c108BFloat16ENS1_7complexIfEEEEv13SSMParamsBase
        .type           _Z25selective_scan_fwd_kernelI32Selective_Scan_fwd_kernel_traitsILi128ELi16ELi1ELb0ELb1ELb0ELb0EN3c108BFloat16ENS1_7complexIfEEEEv13SSMParamsBase,@function
        .size           _Z25selective_scan_fwd_kernelI32Selective_Scan_fwd_kernel_traitsILi128ELi16ELi1ELb0ELb1ELb0ELb0EN3c108BFloat16ENS1_7complexIfEEEEv13SSMParamsBase,(.L_x_5324 - _Z25selective_scan_fwd_kernelI32Selective_Scan_fwd_kernel_traitsILi128ELi16ELi1ELb0ELb1ELb0ELb0EN3c108BFloat16ENS1_7complexIfEEEEv13SSMParamsBase)
        .other          _Z25selective_scan_fwd_kernelI32Selective_Scan_fwd_kernel_traitsILi128ELi16ELi1ELb0ELb1ELb0ELb0EN3c108BFloat16ENS1_7complexIfEEEEv13SSMParamsBase,@"STO_CUDA_ENTRY STV_DEFAULT"
_Z25selective_scan_fwd_kernelI32Selective_Scan_fwd_kernel_traitsILi128ELi16ELi1ELb0ELb1ELb0ELb0EN3c108BFloat16ENS1_7complexIfEEEEv13SSMParamsBase:
.text._Z25selective_scan_fwd_kernelI32Selective_Scan_fwd_kernel_traitsILi128ELi16ELi1ELb0ELb1ELb0ELb0EN3c108BFloat16ENS1_7complexIfEEEEv13SSMParamsBase:
[----:B------:R-:W-:Y:S02]  /*0000*/  MOV R1, c[0x0][0x28] ;  /* 0x00000a0000017a02 */ /* 0x000fe40000000f00 */
[----:B------:R-:W0:Y:S01]  /*0010*/  S2UR UR4, SR_CTAID.Y ;  /* 0x00000000000479c3 */ /* 0x000e220000002600 */
[----:B------:R-:W-:Y:S01]  /*0020*/  ISETP.NE.U32.AND P0, PT, RZ, c[0x0][0x238], PT ;  /* 0x00008e00ff007a0c */ /* 0x000fe20003f05070 */
[----:B------:R-:W-:Y:S01]  /*0030*/  ULDC.64 UR14, c[0x0][0x118] ;  /* 0x00004600000e7ab9 */ /* 0x000fe20000000a00 */
[----:B------:R-:W-:Y:S02]  /*0040*/  ISETP.NE.U32.AND P1, PT, RZ, c[0x0][0x250], PT ;  /* 0x00009400ff007a0c */ /* 0x000fe40003f25070 */
[----:B------:R-:W-:Y:S02]  /*0050*/  ISETP.NE.AND.EX P0, PT, RZ, c[0x0][0x23c], PT, P0 ;  /* 0x00008f00ff007a0c */ /* 0x000fe40003f05300 */
[----:B------:R-:W-:Y:S02]  /*0060*/  IABS R11, c[0x0][0x178] ;  /* 0x00005e00000b7a13 */ /* 0x000fe40000000000 */
[----:B------:R-:W-:Y:S02]  /*0070*/  ISETP.NE.AND.EX P1, PT, RZ, c[0x0][0x254], PT, P1 ;  /* 0x00009500ff007a0c */ /* 0x000fe40003f25310 */
[----:B------:R-:W-:-:S02]  /*0080*/  IADD3 R1, R1, -0x8, RZ ;  /* 0xfffffff801017810 */ /* 0x000fc40007ffe0ff */
[----:B0-----:R-:W-:-:S04]  /*0090*/  MOV R77, UR4 ;  /* 0x00000004004d7c02 */ /* 0x001fc80008000f00 */
[----:B------:R-:W0:Y:S01]  /*00a0*/  R2UR UR11, R77 ;  /* 0x000000004d0b73c2 */ /* 0x000e2200000e0000 */
[----:B------:R-:W-:-:S04]  /*00b0*/  @P0 LEA R2, P2, R77, c[0x0][0x238], 0x2 ;  /* 0x00008e004d020a11 */ /* 0x000fc800078410ff */
[----:B------:R-:W-:Y:S01]  /*00c0*/  @P1 LEA R4, P3, R77, c[0x0][0x250], 0x2 ;  /* 0x000094004d041a11 */ /* 0x000fe200078610ff */
[----:B0-----:R-:W-:-:S06]  /*00d0*/  USHF.R.S32.HI UR21, URZ, 0x1f, UR11 ;  /* 0x0000001f3f157899 */ /* 0x001fcc000801140b */
[----:B------:R-:W-:Y:S02]  /*00e0*/  MOV R0, UR21 ;  /* 0x0000001500007c02 */ /* 0x000fe40008000f00 */
[----:B------:R-:W-:Y:S02]  /*00f0*/  MOV R6, UR21 ;  /* 0x0000001500067c02 */ /* 0x000fe40008000f00 */
[C---:B------:R-:W-:Y:S02]  /*0100*/  @P0 LEA.HI.X R3, R77.reuse, c[0x0][0x23c], R0, 0x2, P2 ;  /* 0x00008f004d030a11 */ /* 0x040fe400010f1400 */
[----:B------:R-:W0:Y:S01]  /*0110*/  I2F.RP R0, R11 ;  /* 0x0000000b00007306 */ /* 0x000e220000209400 */
[----:B------:R-:W-:Y:S01]  /*0120*/  @P1 LEA.HI.X R5, R77, c[0x0][0x254], R6, 0x2, P3 ;  /* 0x000095004d051a11 */ /* 0x000fe200018f1406 */
[----:B------:R-:W1:Y:S01]  /*0130*/  S2UR UR4, SR_CTAID.X ;  /* 0x00000000000479c3 */ /* 0x000e620000002500 */
[----:B------:R2:W5:Y:S01]  /*0140*/  @P0 LDG.E R8, [R2.64] ;  /* 0x0000000e02080981 */ /* 0x000562000c1e1900 */
[----:B------:R-:W-:-:S02]  /*0150*/  ULDC UR6, c[0x0][0x1e0] ;  /* 0x0000780000067ab9 */ /* 0x000fc40000000800 */
[----:B------:R-:W-:Y:S01]  /*0160*/  ULDC UR7, c[0x0][0x190] ;  /* 0x0000640000077ab9 */ /* 0x000fe20000000800 */
[----:B------:R3:W5:Y:S01]  /*0170*/  @P1 LDG.E R9, [R4.64] ;  /* 0x0000000e04091981 */ /* 0x000762000c1e1900 */
[----:B------:R-:W-:Y:S02]  /*0180*/  ULDC UR17, c[0x0][0x1d0] ;  /* 0x0000740000117ab9 */ /* 0x000fe40000000800 */
[----:B------:R-:W-:Y:S01]  /*0190*/  ULDC UR10, c[0x0][0x1d0] ;  /* 0x00007400000a7ab9 */ /* 0x000fe20000000800 */
[----:B------:R4:W4:Y:S01]  /*01a0*/  R2UR UR12, R77 ;  /* 0x000000004d0c73c2 */ /* 0x00092200000e0000 */
[----:B------:R-:W-:Y:S01]  /*01b0*/  ULDC UR18, c[0x0][0x1d4] ;  /* 0x0000750000127ab9 */ /* 0x000fe20000000800 */
[----:B--2---:R-:W-:Y:S01]  /*01c0*/  IABS R2, R77 ;  /* 0x0000004d00027213 */ /* 0x004fe20000000000 */
[----:B------:R-:W-:Y:S01]  /*01d0*/  ULDC UR19, c[0x0][0x1d8] ;  /* 0x0000760000137ab9 */ /* 0x000fe20000000800 */
[----:B0-----:R-:W0:Y:S01]  /*01e0*/  MUFU.RCP R0, R0 ;  /* 0x0000000000007308 */ /* 0x001e220000001000 */
[----:B------:R-:W-:-:S02]  /*01f0*/  ULDC UR13, c[0x0][0x1d8] ;  /* 0x00007600000d7ab9 */ /* 0x000fc40000000800 */
[----:B------:R-:W-:Y:S02]  /*0200*/  ULDC UR16, c[0x0][0x1e8] ;  /* 0x00007a0000107ab9 */ /* 0x000fe40000000800 */
[----:B------:R-:W-:Y:S01]  /*0210*/  UMOV UR5, URZ ;  /* 0x0000003f00057c82 */ /* 0x000fe20008000000 */
[----:B-1----:R-:W-:Y:S01]  /*0220*/  MOV R76, UR4 ;  /* 0x00000004004c7c02 */ /* 0x002fe20008000f00 */
[----:B------:R-:W-:-:S03]  /*0230*/  UMOV UR4, URZ ;  /* 0x0000003f00047c82 */ /* 0x000fc60008000000 */
[----:B------:R-:W1:Y:S01]  /*0240*/  R2UR UR9, R76 ;  /* 0x000000004c0973c2 */ /* 0x000e6200000e0000 */
[----:B---3--:R-:W-:Y:S01]  /*0250*/  IMAD.WIDE.U32 R4, R76, c[0x0][0x190], RZ ;  /* 0x000064004c047a25 */ /* 0x008fe200078e00ff */
[----:B0-----:R-:W-:-:S04]  /*0260*/  IADD3 R6, R0, 0xffffffe, RZ ;  /* 0x0ffffffe00067810 */ /* 0x001fc80007ffe0ff */
[----:B------:R0:W2:Y:S02]  /*0270*/  F2I.FTZ.U32.TRUNC.NTZ R7, R6 ;  /* 0x0000000600077305 */ /* 0x0000a4000021f000 */
[----:B------:R-:W3:Y:S01]  /*0280*/  R2UR UR8, R76 ;  /* 0x000000004c0873c2 */ /* 0x000ee200000e0000 */
[----:B0-----:R-:W-:Y:S01]  /*0290*/  HFMA2.MMA R6, -RZ, RZ, 0, 0 ;  /* 0x00000000ff067435 */ /* 0x001fe200000001ff */
[----:B--2---:R-:W-:Y:S01]  /*02a0*/  IADD3 R10, RZ, -R7, RZ ;  /* 0x80000007ff0a7210 */ /* 0x004fe20007ffe0ff */
[----:B-1----:R-:W-:-:S04]  /*02b0*/  USHF.R.S32.HI UR20, URZ, 0x1f, UR9 ;  /* 0x0000001f3f147899 */ /* 0x002fc80008011409 */
[----:B------:R-:W-:Y:S01]  /*02c0*/  IMAD R3, R10, R11, RZ ;  /* 0x0000000b0a037224 */ /* 0x000fe200078e02ff */
[----:B------:R-:W-:Y:S02]  /*02d0*/  UIMAD UR6, UR20, UR6, URZ ;  /* 0x00000006140672a4 */ /* 0x000fe4000f8e023f */
[----:B------:R-:W-:Y:S01]  /*02e0*/  UIMAD UR7, UR20, UR7, URZ ;  /* 0x00000007140772a4 */ /* 0x000fe2000f8e023f */
[----:B------:R-:W-:-:S05]  /*02f0*/  IMAD.HI.U32 R7, R7, R3, R6 ;  /* 0x0000000307077227 */ /* 0x000fca00078e0006 */
[----:B------:R-:W-:Y:S01]  /*0300*/  MOV R13, UR7 ;  /* 0x00000007000d7c02 */ /* 0x000fe20008000f00 */
[----:B------:R-:W-:-:S04]  /*0310*/  IMAD.HI.U32 R7, R7, R2, RZ ;  /* 0x0000000207077227 */ /* 0x000fc800078e00ff */
[----:B------:R-:W-:Y:S01]  /*0320*/  IMAD R13, R76, c[0x0][0x194], R13 ;  /* 0x000065004c0d7a24 */ /* 0x000fe200078e020d */
[----:B------:R-:W-:-:S05]  /*0330*/  IADD3 R0, -R7, RZ, RZ ;  /* 0x000000ff07007210 */ /* 0x000fca0007ffe1ff */
[----:B------:R-:W-:Y:S01]  /*0340*/  IMAD R0, R11, R0, R2 ;  /* 0x000000000b007224 */ /* 0x000fe200078e0202 */
[----:B------:R-:W-:-:S04]  /*0350*/  MOV R2, c[0x0][0x174] ;  /* 0x00005d0000027a02 */ /* 0x000fc80000000f00 */
[----:B------:R-:W-:Y:S02]  /*0360*/  ISETP.GT.U32.AND P3, PT, R11, R0, PT ;  /* 0x000000000b00720c */ /* 0x000fe40003f64070 */
[----:B------:R-:W-:Y:S01]  /*0370*/  ISETP.GE.AND P5, PT, R2, 0x1, PT ;  /* 0x000000010200780c */ /* 0x000fe20003fa6270 */
[----:B------:R-:W-:-:S10]  /*0380*/  IMAD.WIDE.U32 R2, R76, c[0x0][0x1e0], RZ ;  /* 0x000078004c027a25 */ /* 0x000fd400078e00ff */
[-C--:B------:R-:W-:Y:S02]  /*0390*/  @!P3 IADD3 R0, R0, -R11.reuse, RZ ;  /* 0x8000000b0000b210 */ /* 0x080fe40007ffe0ff */
[----:B------:R-:W-:Y:S02]  /*03a0*/  @!P3 IADD3 R7, R7, 0x1, RZ ;  /* 0x000000010707b810 */ /* 0x000fe40007ffe0ff */
[----:B------:R-:W-:Y:S02]  /*03b0*/  ISETP.GE.U32.AND P2, PT, R0, R11, PT ;  /* 0x0000000b0000720c */ /* 0x000fe40003f46070 */
[----:B------:R-:W-:Y:S02]  /*03c0*/  LOP3.LUT R0, R77, c[0x0][0x178], RZ, 0x3c, !PT ;  /* 0x00005e004d007a12 */ /* 0x000fe400078e3cff */
[----:B------:R-:W-:Y:S02]  /*03d0*/  ISETP.NE.AND P3, PT, RZ, c[0x0][0x178], PT ;  /* 0x00005e00ff007a0c */ /* 0x000fe40003f65270 */
[----:B------:R-:W-:-:S02]  /*03e0*/  ISETP.GE.AND P4, PT, R0, RZ, PT ;  /* 0x000000ff0000720c */ /* 0x000fc40003f86270 */
[----:B------:R-:W-:Y:S01]  /*03f0*/  MOV R11, UR6 ;  /* 0x00000006000b7c02 */ /* 0x000fe20008000f00 */
[----:B---3--:R-:W-:-:S04]  /*0400*/  UIMAD.WIDE.U32 UR6, UR8, UR17, URZ ;  /* 0x00000011080672a5 */ /* 0x008fc8000f8e003f */
[----:B------:R-:W-:Y:S01]  /*0410*/  @P2 IADD3 R7, R7, 0x1, RZ ;  /* 0x0000000107072810 */ /* 0x000fe20007ffe0ff */
[----:B------:R-:W-:-:S05]  /*0420*/  IMAD R11, R76, c[0x0][0x1e4], R11 ;  /* 0x000079004c0b7a24 */ /* 0x000fca00078e020b */
[----:B------:R-:W-:Y:S02]  /*0430*/  @!P4 IADD3 R7, -R7, RZ, RZ ;  /* 0x000000ff0707c210 */ /* 0x000fe40007ffe1ff */
[----:B------:R-:W-:Y:S01]  /*0440*/  @!P3 LOP3.LUT R7, RZ, c[0x0][0x178], RZ, 0x33, !PT ;  /* 0x00005e00ff07ba12 */ /* 0x000fe200078e33ff */
[----:B----4-:R-:W-:Y:S06]  /*0450*/  @!P5 EXIT ;  /* 0x000000000000d94d */ /* 0x010fec0003800000 */
[----:B------:R-:W-:Y:S01]  /*0460*/  SHF.R.S32.HI R0, RZ, 0x1f, R7 ;  /* 0x0000001fff007819 */ /* 0x000fe20000011407 */
[----:B------:R-:W-:Y:S01]  /*0470*/  UIMAD UR8, UR20, UR10, URZ ;  /* 0x0000000a140872a4 */ /* 0x000fe2000f8e023f */
[----:B------:R-:W-:Y:S01]  /*0480*/  IADD3 R5, R5, R13, RZ ;  /* 0x0000000d05057210 */ /* 0x000fe20007ffe0ff */
[----:B------:R-:W-:Y:S01]  /*0490*/  UIMAD UR10, UR21, UR16, URZ ;  /* 0x00000010150a72a4 */ /* 0x000fe2000f8e023f */
[----:B------:R-:W-:Y:S01]  /*04a0*/  IADD3 R3, R3, R11, RZ ;  /* 0x0000000b03037210 */ /* 0x000fe20007ffe0ff */
[----:B------:R-:W-:Y:S01]  /*04b0*/  IMAD R0, R0, c[0x0][0x1a8], RZ ;  /* 0x00006a0000007a24 */ /* 0x000fe200078e02ff */
[----:B------:R-:W0:Y:S01]  /*04c0*/  S2R R75, SR_TID.X ;  /* 0x00000000004b7919 */ /* 0x000e220000002100 */
[C---:B------:R-:W-:Y:S01]  /*04d0*/  IMAD.WIDE.U32 R4, R7.reuse, c[0x0][0x1a8], R4 ;  /* 0x00006a0007047a25 */ /* 0x040fe200078e0004 */
[----:B-----5:R1:W2:Y:S01]  /*04e0*/  @P0 R2UR UR5, R8 ;  /* 0x00000000080503c2 */ /* 0x0202a200000e0000 */
[----:B------:R-:W-:Y:S01]  /*04f0*/  UIMAD UR8, UR9, UR18, UR8 ;  /* 0x00000012090872a4 */ /* 0x000fe2000f8e0208 */
[----:B------:R-:W3:Y:S01]  /*0500*/  S2R R74, SR_LANEID ;  /* 0x00000000004a7919 */ /* 0x000ee20000000000 */
[----:B------:R-:W-:Y:S01]  /*0510*/  IMAD R69, R7, c[0x0][0x1ac], R0 ;  /* 0x00006b0007457a24 */ /* 0x000fe200078e0200 */
[----:B------:R-:W-:Y:S01]  /*0520*/  UIMAD UR9, UR21, UR13, URZ ;  /* 0x0000000d150972a4 */ /* 0x000fe2000f8e023f */
[----:B------:R-:W-:Y:S01]  /*0530*/  IMAD.U32 R0, RZ, RZ, UR10 ;  /* 0x0000000aff007e24 */ /* 0x000fe2000f8e00ff */
[----:B------:R-:W-:Y:S01]  /*0540*/  UIADD3 UR7, UR7, UR8, URZ ;  /* 0x0000000807077290 */ /* 0x000fe2000fffe03f */
[C---:B------:R-:W-:Y:S01]  /*0550*/  IMAD.WIDE.U32 R2, R77.reuse, c[0x0][0x1e8], R2 ;  /* 0x00007a004d027a25 */ /* 0x040fe200078e0002 */
[----:B------:R1:W4:Y:S01]  /*0560*/  @P1 R2UR UR4, R9 ;  /* 0x00000000090413c2 */ /* 0x00032200000e0000 */
[----:B------:R-:W-:Y:S01]  /*0570*/  ULDC UR8, c[0x0][0x1dc] ;  /* 0x0000770000087ab9 */ /* 0x000fe20000000800 */
[----:B------:R-:W-:Y:S01]  /*0580*/  LEA R70, P1, R4, c[0x0][0x228], 0x1 ;  /* 0x00008a0004467a11 */ /* 0x000fe200078208ff */
[----:B------:R-:W-:Y:S01]  /*0590*/  IMAD R7, R77, c[0x0][0x1ec], R0 ;  /* 0x00007b004d077a24 */ /* 0x000fe200078e0200 */
[----:B------:R-:W-:Y:S01]  /*05a0*/  LEA R0, P0, R2, c[0x0][0x248], 0x1 ;  /* 0x0000920002007a11 */ /* 0x000fe200078008ff */
[----:B------:R-:W-:Y:S01]  /*05b0*/  UIMAD UR8, UR11, UR8, UR9 ;  /* 0x000000080b0872a4 */ /* 0x000fe2000f8e0209 */
[----:B------:R-:W-:Y:S01]  /*05c0*/  IADD3 R69, R5, R69, RZ ;  /* 0x0000004505457210 */ /* 0x000fe20007ffe0ff */
[----:B------:R-:W-:Y:S01]  /*05d0*/  UIMAD.WIDE.U32 UR6, UR12, UR19, UR6 ;  /* 0x000000130c0672a5 */ /* 0x000fe2000f8e0006 */
[----:B------:R-:W-:Y:S01]  /*05e0*/  IADD3 R3, R3, R7, RZ ;  /* 0x0000000703037210 */ /* 0x000fe20007ffe0ff */
[----:B------:R1:W-:Y:S01]  /*05f0*/  STL [R1+0x4], R0 ;  /* 0x0000040001007387 */ /* 0x0003e20000100800 */
[----:B------:R-:W-:Y:S01]  /*0600*/  ULDC.64 UR10, c[0x0][0x240] ;  /* 0x00009000000a7ab9 */ /* 0x000fe20000000a00 */
[----:B------:R-:W-:Y:S01]  /*0610*/  LEA.HI.X R69, R4, c[0x0][0x22c], R69, 0x1, P1 ;  /* 0x00008b0004457a11 */ /* 0x000fe200008f0c45 */
[----:B------:R-:W-:Y:S01]  /*0620*/  UIADD3 UR8, UR7, UR8, URZ ;  /* 0x0000000807087290 */ /* 0x000fe2000fffe03f */
[----:B------:R-:W-:Y:S01]  /*0630*/  LEA.HI.X R2, R2, c[0x0][0x24c], R3, 0x1, P0 ;  /* 0x0000930002027a11 */ /* 0x000fe200000f0c03 */
[----:B------:R-:W-:Y:S01]  /*0640*/  ULEA UR7, UP0, UR6, UR10, 0x1 ;  /* 0x0000000a06077291 */ /* 0x000fe2000f80083f */
[----:B0-----:R-:W-:-:S02]  /*0650*/  SHF.L.U32 R73, R75, 0x4, RZ ;  /* 0x000000044b497819 */ /* 0x001fc400000006ff */
[----:B------:R-:W-:Y:S01]  /*0660*/  MOV R72, RZ ;  /* 0x000000ff00487202 */ /* 0x000fe20000000f00 */
[----:B------:R1:W-:Y:S01]  /*0670*/  STL [R1], R2 ;  /* 0x0000000201007387 */ /* 0x0003e20000100800 */
[----:B------:R-:W-:Y:S01]  /*0680*/  LOP3.LUT R73, R73, 0xfffffe00, RZ, 0xc0, !PT ;  /* 0xfffffe0049497812 */ /* 0x000fe200078ec0ff */
[----:B------:R-:W-:-:S03]  /*0690*/  ULEA.HI.X UR8, UR6, UR11, UR8, 0x1, UP0 ;  /* 0x0000000b06087291 */ /* 0x000fc600080f0c08 */
[----:B------:R-:W-:Y:S01]  /*06a0*/  LOP3.LUT R71, R73, 0x1f, R75, 0xf8, !PT ;  /* 0x0000001f49477812 */ /* 0x000fe200078ef84b */
[----:B------:R-:W-:-:S03]  /*06b0*/  UMOV UR6, UR7 ;  /* 0x0000000700067c82 */ /* 0x000fc60008000000 */
[----:B--234-:R-:W-:Y:S02]  /*06c0*/  UMOV UR7, UR8 ;  /* 0x0000000800077c82 */ /* 0x01cfe40008000000 */
.L_x_222:
[----:B------:R-:W-:Y:S01]  /*06d0*/  BAR.SYNC.DEFER_BLOCKING 0x0 ;  /* 0x0000000000007b1d */ /* 0x000fe20000010000 */
[----:B0-----:R-:W-:Y:S02]  /*06e0*/  MOV R13, 0xfffff800 ;  /* 0xfffff800000d7802 */ /* 0x001fe40000000f00 */
[----:B------:R-:W-:-:S03]  /*06f0*/  LOP3.LUT R19, R71, 0x20, RZ, 0xfc, !PT ;  /* 0x0000002047137812 */ /* 0x000fc600078efcff */
[----:B------:R-:W-:Y:S01]  /*0700*/  IMAD R68, R72, R13, c[0x0][0x168] ;  /* 0x00005a0048447624 */ /* 0x000fe200078e020d */
[----:B-1----:R-:W-:Y:S01]  /*0710*/  MOV R2, UR6 ;  /* 0x0000000600027c02 */ /* 0x002fe20008000f00 */
[----:B------:R-:W2:Y:S03]  /*0720*/  LDL R40, [R1] ;  /* 0x0000000001287983 */ /* 0x000ea60000100800 */
[-C--:B------:R-:W-:Y:S01]  /*0730*/  ISETP.GE.AND P2, PT, R71, R68.reuse, PT ;  /* 0x000000444700720c */ /* 0x080fe20003f46270 */
[----:B------:R-:W3:Y:S01]  /*0740*/  LDL R38, [R1+0x4] ;  /* 0x0000040001267983 */ /* 0x000ee20000100800 */
[----:B------:R-:W-:Y:S02]  /*0750*/  ISETP.GE.AND P1, PT, R19, R68, PT ;  /* 0x000000441300720c */ /* 0x000fe40003f26270 */
[----:B------:R-:W-:Y:S02]  /*0760*/  MOV R3, UR7 ;  /* 0x0000000700037c02 */ /* 0x000fe40008000f00 */
[----:B------:R-:W-:-:S02]  /*0770*/  LOP3.LUT R21, R71, 0x40, RZ, 0xfc, !PT ;  /* 0x0000004047157812 */ /* 0x000fc400078efcff */
[C---:B------:R-:W-:Y:S01]  /*0780*/  LOP3.LUT R23, R71.reuse, 0x60, RZ, 0xfc, !PT ;  /* 0x0000006047177812 */ /* 0x040fe200078efcff */
[C---:B------:R-:W-:Y:S01]  /*0790*/  IMAD.WIDE R2, R71.reuse, 0x2, R2 ;  /* 0x0000000247027825 */ /* 0x040fe200078e0202 */
[----:B------:R-:W-:Y:S02]  /*07a0*/  PRMT R0, RZ, 0x7610, R0 ;  /* 0x00007610ff007816 */ /* 0x000fe40000000000 */
[C---:B------:R-:W-:Y:S02]  /*07b0*/  LOP3.LUT R25, R71.reuse, 0x80, RZ, 0xfc, !PT ;  /* 0x0000008047197812 */ /* 0x040fe400078efcff */
[----:B------:R-:W-:Y:S02]  /*07c0*/  PRMT R4, RZ, 0x7610, R4 ;  /* 0x00007610ff047816 */ /* 0x000fe40000000004 */
[C---:B------:R-:W-:Y:S01]  /*07d0*/  LOP3.LUT R27, R71.reuse, 0xa0, RZ, 0xfc, !PT ;  /* 0x000000a0471b7812 */ /* 0x040fe200078efcff */
[----:B------:R0:W4:Y:S01]  /*07e0*/  @!P2 LDG.E.U16 R0, [R2.64] ;  /* 0x0000000e0200a981 */ /* 0x000122000c1e1500 */
[----:B------:R-:W-:-:S02]  /*07f0*/  LOP3.LUT R29, R71, 0xc0, RZ, 0xfc, !PT ;  /* 0x000000c0471d7812 */ /* 0x000fc400078efcff */
[-C--:B------:R-:W-:Y:S01]  /*0800*/  ISETP.GE.AND P0, PT, R21, R68.reuse, PT ;  /* 0x000000441500720c */ /* 0x080fe20003f06270 */
[----:B------:R0:W5:Y:S01]  /*0810*/  @!P1 LDG.E.U16 R4, [R2.64+0x40] ;  /* 0x0000400e02049981 */ /* 0x000162000c1e1500 */
[----:B------:R-:W-:Y:S02]  /*0820*/  LOP3.LUT R31, R71, 0xe0, RZ, 0xfc, !PT ;  /* 0x000000e0471f7812 */ /* 0x000fe400078efcff */
[-C--:B------:R-:W-:Y:S02]  /*0830*/  ISETP.GE.AND P4, PT, R23, R68.reuse, PT ;  /* 0x000000441700720c */ /* 0x080fe40003f86270 */
[----:B------:R-:W-:Y:S02]  /*0840*/  LOP3.LUT R33, R71, 0x100, RZ, 0xfc, !PT ;  /* 0x0000010047217812 */ /* 0x000fe400078efcff */
[-C--:B------:R-:W-:Y:S02]  /*0850*/  ISETP.GE.AND P6, PT, R25, R68.reuse, PT ;  /* 0x000000441900720c */ /* 0x080fe40003fc6270 */
[----:B------:R-:W-:-:S02]  /*0860*/  ISETP.GE.AND P5, PT, R27, R68, PT ;  /* 0x000000441b00720c */ /* 0x000fc40003fa6270 */
[-C--:B------:R-:W-:Y:S02]  /*0870*/  ISETP.GE.AND P3, PT, R29, R68.reuse, PT ;  /* 0x000000441d00720c */ /* 0x080fe40003f66270 */
[-C--:B------:R-:W-:Y:S02]  /*0880*/  ISETP.GE.AND P2, PT, R31, R68.reuse, PT ;  /* 0x000000441f00720c */ /* 0x080fe40003f46270 */
[----:B------:R-:W-:Y:S02]  /*0890*/  ISETP.GE.AND P1, PT, R33, R68, PT ;  /* 0x000000442100720c */ /* 0x000fe40003f26270 */
[----:B------:R-:W-:Y:S02]  /*08a0*/  PRMT R5, RZ, 0x7610, R5 ;  /* 0x00007610ff057816 */ /* 0x000fe40000000005 */
[----:B------:R-:W-:Y:S02]  /*08b0*/  PRMT R6, RZ, 0x7610, R6 ;  /* 0x00007610ff067816 */ /* 0x000fe40000000006 */
[----:B------:R-:W-:-:S02]  /*08c0*/  PRMT R7, RZ, 0x7610, R7 ;  /* 0x00007610ff077816 */ /* 0x000fc40000000007 */
        /* <DEDUP_REMOVED lines=9> */
[----:B------:R-:W-:Y:S01]  /*0960*/  PRMT R11, RZ, 0x7610, R11 ;  /* 0x00007610ff0b7816 */ /* 0x000fe2000000000b */
[----:B------:R0:W5:Y:S01]  /*0970*/  @!P5 LDG.E.U16 R8, [R2.64+0x140] ;  /* 0x0001400e0208d981 */ /* 0x000162000c1e1500 */
[C---:B------:R-:W-:Y:S02]  /*0980*/  LOP3.LUT R41, R71.reuse, 0x180, RZ, 0xfc, !PT ;  /* 0x0000018047297812 */ /* 0x040fe400078efcff */
[----:B------:R-:W-:Y:S01]  /*0990*/  LOP3.LUT R43, R71, 0x1a0, RZ, 0xfc, !PT ;  /* 0x000001a0472b7812 */ /* 0x000fe200078efcff */
[----:B------:R0:W5:Y:S01]  /*09a0*/  @!P3 LDG.E.U16 R9, [R2.64+0x180] ;  /* 0x0001800e0209b981 */ /* 0x000162000c1e1500 */
[-C--:B------:R-:W-:Y:S02]  /*09b0*/  ISETP.GE.AND P0, PT, R35, R68.reuse, PT ;  /* 0x000000442300720c */ /* 0x080fe40003f06270 */
[----:B------:R-:W-:Y:S01]  /*09c0*/  LOP3.LUT R45, R71, 0x1c0, RZ, 0xfc, !PT ;  /* 0x000001c0472d7812 */ /* 0x000fe200078efcff */
[----:B------:R0:W5:Y:S01]  /*09d0*/  @!P2 LDG.E.U16 R10, [R2.64+0x1c0] ;  /* 0x0001c00e020aa981 */ /* 0x000162000c1e1500 */
[----:B------:R-:W-:-:S02]  /*09e0*/  ISETP.GE.AND P4, PT, R37, R68, PT ;  /* 0x000000442500720c */ /* 0x000fc40003f86270 */
[----:B------:R-:W-:Y:S01]  /*09f0*/  LOP3.LUT R47, R71, 0x1e0, RZ, 0xfc, !PT ;  /* 0x000001e0472f7812 */ /* 0x000fe200078efcff */
[----:B------:R0:W5:Y:S01]  /*0a00*/  @!P1 LDG.E.U16 R11, [R2.64+0x200] ;  /* 0x0002000e020b9981 */ /* 0x000162000c1e1500 */
        /* <DEDUP_REMOVED lines=19> */
[----:B------:R-:W-:-:S02]  /*0b40*/  IADD3 R18, R73, R74, RZ ;  /* 0x0000004a49127210 */ /* 0x000fc40007ffe0ff */
[-C--:B------:R-:W-:Y:S02]  /*0b50*/  ISETP.GE.AND P2, PT, R19, R68.reuse, PT ;  /* 0x000000441300720c */ /* 0x080fe40003f46270 */
[C---:B------:R-:W-:Y:S02]  /*0b60*/  IADD3 R19, R18.reuse, 0x20, RZ ;  /* 0x0000002012137810 */ /* 0x040fe40007ffe0ff */
[-C--:B------:R-:W-:Y:S02]  /*0b70*/  ISETP.GE.AND P4, PT, R21, R68.reuse, PT ;  /* 0x000000441500720c */ /* 0x080fe40003f86270 */
[----:B------:R-:W-:Y:S02]  /*0b80*/  ISETP.GE.AND P0, PT, R23, R68, PT ;  /* 0x000000441700720c */ /* 0x000fe40003f06270 */
[C---:B0-----:R-:W-:Y:S02]  /*0b90*/  IADD3 R3, R18.reuse, 0x40, RZ ;  /* 0x0000004012037810 */ /* 0x041fe40007ffe0ff */
[----:B------:R-:W-:-:S02]  /*0ba0*/  IADD3 R21, R18, 0x60, RZ ;  /* 0x0000006012157810 */ /* 0x000fc40007ffe0ff */
[-C--:B------:R-:W-:Y:S02]  /*0bb0*/  ISETP.GE.AND P1, PT, R25, R68.reuse, PT ;  /* 0x000000441900720c */ /* 0x080fe40003f26270 */
[----:B------:R-:W-:Y:S02]  /*0bc0*/  ISETP.GE.AND P6, PT, R27, R68, PT ;  /* 0x000000441b00720c */ /* 0x000fe40003fc6270 */
[C---:B------:R-:W-:Y:S02]  /*0bd0*/  LEA.HI.SX32 R165, R18.reuse, R18, 0x1b ;  /* 0x0000001212a57211 */ /* 0x040fe400078fdaff */
[C---:B------:R-:W-:Y:S02]  /*0be0*/  IADD3 R23, R18.reuse, 0x80, RZ ;  /* 0x0000008012177810 */ /* 0x040fe40007ffe0ff */
[C---:B------:R-:W-:Y:S02]  /*0bf0*/  IADD3 R25, R18.reuse, 0xa0, RZ ;  /* 0x000000a012197810 */ /* 0x040fe40007ffe0ff */
[----:B------:R-:W-:-:S02]  /*0c00*/  IADD3 R27, R18, 0xc0, RZ ;  /* 0x000000c0121b7810 */ /* 0x000fc40007ffe0ff */
[----:B------:R-:W-:Y:S02]  /*0c10*/  LEA.HI.SX32 R19, R19, R18, 0x1b ;  /* 0x0000001213137211 */ /* 0x000fe400078fdaff */
[----:B------:R-:W-:Y:S02]  /*0c20*/  ISETP.GE.AND P5, PT, R29, R68, PT ;  /* 0x000000441d00720c */ /* 0x000fe40003fa6270 */
[----:B------:R-:W-:Y:S02]  /*0c30*/  LEA.HI.SX32 R3, R3, R18, 0x1b ;  /* 0x0000001203037211 */ /* 0x000fe400078fdaff */
[----:B------:R-:W-:Y:S02]  /*0c40*/  ISETP.GE.AND P3, PT, R31, R68, PT ;  /* 0x000000441f00720c */ /* 0x000fe40003f66270 */
[----:B------:R-:W-:Y:S02]  /*0c50*/  IADD3 R29, R18, 0xe0, RZ ;  /* 0x000000e0121d7810 */ /* 0x000fe40007ffe0ff */
[----:B------:R-:W-:-:S02]  /*0c60*/  LEA.HI.SX32 R21, R21, R18, 0x1b ;  /* 0x0000001215157211 */ /* 0x000fc400078fdaff */
[C---:B------:R-:W-:Y:S02]  /*0c70*/  IADD3 R31, R18.reuse, 0x100, RZ ;  /* 0x00000100121f7810 */ /* 0x040fe40007ffe0ff */
[----:B------:R-:W-:Y:S02]  /*0c80*/  SHF.L.U32 R165, R165, 0x1, RZ ;  /* 0x00000001a5a57819 */ /* 0x000fe400000006ff */
[-C--:B------:R-:W-:Y:S02]  /*0c90*/  LEA.HI.SX32 R23, R23, R18.reuse, 0x1b ;  /* 0x0000001217177211 */ /* 0x080fe400078fdaff */
[----:B------:R-:W-:Y:S02]  /*0ca0*/  IADD3 R49, R18, 0x120, RZ ;  /* 0x0000012012317810 */ /* 0x000fe40007ffe0ff */
[-C--:B------:R-:W-:Y:S02]  /*0cb0*/  LEA.HI.SX32 R25, R25, R18.reuse, 0x1b ;  /* 0x0000001219197211 */ /* 0x080fe400078fdaff */
[----:B------:R-:W-:-:S02]  /*0cc0*/  LEA.HI.SX32 R27, R27, R18, 0x1b ;  /* 0x000000121b1b7211 */ /* 0x000fc400078fdaff */
[----:B------:R-:W-:Y:S02]  /*0cd0*/  SHF.L.U32 R163, R19, 0x1, RZ ;  /* 0x0000000113a37819 */ /* 0x000fe400000006ff */
[C---:B------:R-:W-:Y:S02]  /*0ce0*/  IADD3 R51, R18.reuse, 0x140, RZ ;  /* 0x0000014012337810 */ /* 0x040fe40007ffe0ff */
[----:B------:R-:W-:Y:S02]  /*0cf0*/  SHF.L.U32 R156, R3, 0x1, RZ ;  /* 0x00000001039c7819 */ /* 0x000fe400000006ff */
[----:B------:R-:W-:Y:S02]  /*0d00*/  IADD3 R53, R18, 0x160, RZ ;  /* 0x0000016012357810 */ /* 0x000fe40007ffe0ff */
[----:B------:R-:W-:Y:S02]  /*0d10*/  LEA.HI.SX32 R29, R29, R18, 0x1b ;  /* 0x000000121d1d7211 */ /* 0x000fe400078fdaff */
[----:B------:R-:W-:-:S02]  /*0d20*/  SHF.L.U32 R155, R21, 0x1, RZ ;  /* 0x00000001159b7819 */ /* 0x000fc400000006ff */
[C---:B------:R-:W-:Y:S02]  /*0d30*/  IADD3 R55, R18.reuse, 0x180, RZ ;  /* 0x0000018012377810 */ /* 0x040fe40007ffe0ff */
[-C--:B------:R-:W-:Y:S02]  /*0d40*/  LEA.HI.SX32 R31, R31, R18.reuse, 0x1b ;  /* 0x000000121f1f7211 */ /* 0x080fe400078fdaff */
[----:B------:R-:W-:Y:S01]  /*0d50*/  SHF.L.U32 R154, R23, 0x1, RZ ;  /* 0x00000001179a7819 */ /* 0x000fe200000006ff */
[----:B------:R-:W-:Y:S01]  /*0d60*/  IMAD.SHL.U32 R152, R27, 0x2, RZ ;  /* 0x000000021b987824 */ /* 0x000fe200078e00ff */
[----:B------:R-:W-:Y:S02]  /*0d70*/  IADD3 R57, R18, 0x1a0, RZ ;  /* 0x000001a012397810 */ /* 0x000fe40007ffe0ff */
[----:B------:R-:W-:Y:S02]  /*0d80*/  LEA.HI.SX32 R49, R49, R18, 0x1b ;  /* 0x0000001231317211 */ /* 0x000fe400078fdaff */
[----:B------:R-:W-:-:S02]  /*0d90*/  SHF.L.U32 R153, R25, 0x1, RZ ;  /* 0x0000000119997819 */ /* 0x000fc400000006ff */
[C---:B------:R-:W-:Y:S02]  /*0da0*/  IADD3 R59, R18.reuse, 0x1c0, RZ ;  /* 0x000001c0123b7810 */ /* 0x040fe40007ffe0ff */
[-C--:B------:R-:W-:Y:S02]  /*0db0*/  LEA.HI.SX32 R51, R51, R18.reuse, 0x1b ;  /* 0x0000001233337211 */ /* 0x080fe400078fdaff */
[----:B------:R-:W-:Y:S02]  /*0dc0*/  IADD3 R61, R18, 0x1e0, RZ ;  /* 0x000001e0123d7810 */ /* 0x000fe40007ffe0ff */
[-C--:B------:R-:W-:Y:S02]  /*0dd0*/  LEA.HI.SX32 R53, R53, R18.reuse, 0x1b ;  /* 0x0000001235357211 */ /* 0x080fe400078fdaff */
[----:B------:R-:W-:Y:S02]  /*0de0*/  SHF.L.U32 R151, R29, 0x1, RZ ;  /* 0x000000011d977819 */ /* 0x000fe400000006ff */
        /* <DEDUP_REMOVED lines=8> */
[----:B------:R-:W-:Y:S02]  /*0e70*/  SHF.L.U32 R146, R55, 0x1, RZ ;  /* 0x0000000137927819 */ /* 0x000fe400000006ff */
[----:B------:R-:W-:Y:S02]  /*0e80*/  SHF.L.U32 R145, R57, 0x1, RZ ;  /* 0x0000000139917819 */ /* 0x000fe400000006ff */
[----:B------:R-:W-:Y:S02]  /*0e90*/  SHF.L.U32 R144, R59, 0x1, RZ ;  /* 0x000000013b907819 */ /* 0x000fe400000006ff */
[----:B------:R-:W-:Y:S02]  /*0ea0*/  SHF.L.U32 R67, R61, 0x1, RZ ;  /* 0x000000013d437819 */ /* 0x000fe400000006ff */
        /* <DEDUP_REMOVED lines=13> */
[----:B--2---:R-:W-:Y:S02]  /*0f80*/  MOV R3, R40 ;  /* 0x0000002800037202 */ /* 0x004fe40000000f00 */
[----:B---3--:R-:W-:Y:S01]  /*0f90*/  MOV R2, R38 ;  /* 0x0000002600027202 */ /* 0x008fe20000000f00 */
[----:B----4-:R0:W-:Y:S04]  /*0fa0*/  STS.U16 [R165], R0 ;  /* 0x00000000a5007388 */ /* 0x0101e80000000400 */
[----:B-----5:R-:W-:Y:S01]  /*0fb0*/  STS.U16 [R163+0x40], R4 ;  /* 0x00004004a3007388 */ /* 0x020fe20000000400 */
[----:B0-----:R-:W-:-:S04]  /*0fc0*/  LEA R0, R74, R73, 0x4 ;  /* 0x000000494a007211 */ /* 0x001fc800078e20ff */
[----:B------:R-:W-:-:S04]  /*0fd0*/  LEA.HI.SX32 R66, R0, R0, 0x1b ;  /* 0x0000000000427211 */ /* 0x000fc800078fdaff */
[----:B------:R-:W-:Y:S01]  /*0fe0*/  SHF.L.U32 R66, R66, 0x1, RZ ;  /* 0x0000000142427819 */ /* 0x000fe200000006ff */
[----:B------:R-:W-:Y:S04]  /*0ff0*/  STS.U16 [R156+0x80], R5 ;  /* 0x000080059c007388 */ /* 0x000fe80000000400 */
[----:B------:R-:W-:Y:S04]  /*1000*/  STS.U16 [R155+0xc0], R6 ;  /* 0x0000c0069b007388 */ /* 0x000fe80000000400 */
[----:B------:R-:W-:Y:S04]  /*1010*/  STS.U16 [R154+0x100], R7 ;  /* 0x000100079a007388 */ /* 0x000fe80000000400 */
[----:B------:R-:W-:Y:S04]  /*1020*/  STS.U16 [R153+0x140], R8 ;  /* 0x0001400899007388 */ /* 0x000fe80000000400 */
[----:B------:R-:W-:Y:S04]  /*1030*/  STS.U16 [R152+0x180], R9 ;  /* 0x0001800998007388 */ /* 0x000fe80000000400 */
[----:B------:R-:W-:Y:S04]  /*1040*/  STS.U16 [R151+0x1c0], R10 ;  /* 0x0001c00a97007388 */ /* 0x000fe80000000400 */
[----:B------:R-:W-:Y:S01]  /*1050*/  STS.U16 [R150+0x200], R11 ;  /* 0x0002000b96007388 */ /* 0x000fe20000000400 */
[----:B------:R-:W-:-:S03]  /*1060*/  IMAD.WIDE R18, R71, 0x2, R2 ;  /* 0x0000000247127825 */ /* 0x000fc600078e0202 */
[----:B------:R-:W-:Y:S04]  /*1070*/  STS.U16 [R149+0x240], R12 ;  /* 0x0002400c95007388 */ /* 0x000fe80000000400 */
[----:B------:R-:W-:Y:S04]  /*1080*/  STS.U16 [R148+0x280], R13 ;  /* 0x0002800d94007388 */ /* 0x000fe80000000400 */
[----:B------:R-:W-:Y:S04]  /*1090*/  STS.U16 [R147+0x2c0], R14 ;  /* 0x0002c00e93007388 */ /* 0x000fe80000000400 */
[----:B------:R-:W-:Y:S04]  /*10a0*/  STS.U16 [R146+0x300], R15 ;  /* 0x0003000f92007388 */ /* 0x000fe80000000400 */
[----:B------:R-:W-:Y:S04]  /*10b0*/  STS.U16 [R145+0x340], R16 ;  /* 0x0003401091007388 */ /* 0x000fe80000000400 */
[----:B------:R0:W-:Y:S04]  /*10c0*/  STS.U16 [R144+0x380], R17 ;  /* 0x0003801190007388 */ /* 0x0001e80000000400 */
        /* <DEDUP_REMOVED lines=18> */
[----:B------:R-:W-:Y:S01]  /*11f0*/  BAR.SYNC.DEFER_BLOCKING 0x0 ;  /* 0x0000000000007b1d */ /* 0x000fe20000010000 */
[----:B0-----:R-:W-:-:S02]  /*1200*/  PRMT R17, RZ, 0x7610, R17 ;  /* 0x00007610ff117816 */ /* 0x001fc40000000011 */
[----:B-1----:R-:W-:-:S03]  /*1210*/  PRMT R20, RZ, 0x7610, R20 ;  /* 0x00007610ff147816 */ /* 0x002fc60000000014 */
[----:B------:R-:W2:Y:S01]  /*1220*/  @!P2 LDG.E.U16 R22, [R18.64+0x40] ;  /* 0x0000400e1216a981 */ /* 0x000ea2000c1e1500 */
[----:B------:R-:W-:-:S03]  /*1230*/  ISETP.GE.AND P2, PT, R33, R68, PT ;  /* 0x000000442100720c */ /* 0x000fc60003f46270 */
[----:B------:R-:W3:Y:S01]  /*1240*/  @!P1 LDG.E.U16 R17, [R18.64+0x100] ;  /* 0x0001000e12119981 */ /* 0x000ee2000c1e1500 */
[----:B------:R-:W-:-:S03]  /*1250*/  ISETP.GE.AND P1, PT, R71, R68, PT ;  /* 0x000000444700720c */ /* 0x000fc60003f26270 */
[----:B------:R-:W4:Y:S01]  /*1260*/  @!P4 LDG.E.U16 R21, [R18.64+0x80] ;  /* 0x0000800e1215c981 */ /* 0x000f22000c1e1500 */
[----:B------:R-:W-:-:S03]  /*1270*/  ISETP.GE.AND P4, PT, R35, R68, PT ;  /* 0x000000442300720c */ /* 0x000fc60003f86270 */
[----:B------:R-:W5:Y:S01]  /*1280*/  @!P0 LDG.E.U16 R24, [R18.64+0xc0] ;  /* 0x0000c00e12188981 */ /* 0x000f62000c1e1500 */
        /* <DEDUP_REMOVED lines=11> */
[----:B------:R-:W-:Y:S01]  /*1340*/  PRMT R36, RZ, 0x7610, R36 ;  /* 0x00007610ff247816 */ /* 0x000fe20000000024 */
[----:B------:R-:W3:Y:S04]  /*1350*/  @!P4 LDG.E.U16 R30, [R18.64+0x240] ;  /* 0x0002400e121ec981 */ /* 0x000ee8000c1e1500 */
[----:B------:R-:W3:Y:S04]  /*1360*/  @!P0 LDG.E.U16 R27, [R18.64+0x280] ;  /* 0x0002800e121b8981 */ /* 0x000ee8000c1e1500 */
[----:B------:R-:W3:Y:S04]  /*1370*/  @!P6 LDG.E.U16 R32, [R18.64+0x2c0] ;  /* 0x0002c00e1220e981 */ /* 0x000ee8000c1e1500 */
[----:B------:R-:W3:Y:S04]  /*1380*/  @!P5 LDG.E.U16 R29, [R18.64+0x300] ;  /* 0x0003000e121dd981 */ /* 0x000ee8000c1e1500 */
[----:B------:R-:W3:Y:S04]  /*1390*/  @!P3 LDG.E.U16 R34, [R18.64+0x340] ;  /* 0x0003400e1222b981 */ /* 0x000ee8000c1e1500 */
[----:B------:R-:W3:Y:S04]  /*13a0*/  @!P2 LDG.E.U16 R31, [R18.64+0x380] ;  /* 0x0003800e121fa981 */ /* 0x000ee8000c1e1500 */
[----:B------:R-:W3:Y:S01]  /*13b0*/  @!P1 LDG.E.U16 R36, [R18.64+0x3c0] ;  /* 0x0003c00e12249981 */ /* 0x000ee2000c1e1500 */
[----:B------:R-:W-:Y:S01]  /*13c0*/  ULDC.U8 UR8, c[0x0][0x17e] ;  /* 0x00005f8000087ab9 */ /* 0x000fe20000000000 */
[----:B------:R-:W-:Y:S01]  /*13d0*/  MOV R33, c[0x0][0x16c] ;  /* 0x00005b0000217a02 */ /* 0x000fe20000000f00 */
[----:B------:R-:W-:Y:S03]  /*13e0*/  BSSY B0, `(.L_x_180) ;  /* 0x0000059000007945 */ /* 0x000fe60003800000 */
[----:B------:R-:W-:Y:S01]  /*13f0*/  ISETP.GE.AND P6, PT, R33, 0x1, PT ;  /* 0x000000012100780c */ /* 0x000fe20003fc6270 */
        /* <DEDUP_REMOVED lines=46> */
[----:B------:R-:W-:Y:S01]  /*16e0*/  FSETP.GTU.FTZ.AND P5, PT, R64, 20, PT ;  /* 0x41a000004000780b */ /* 0x000fe20003fbc000 */
[----:B------:R-:W-:Y:S02]  /*16f0*/  FADD.FTZ R61, R27, UR4 ;  /* 0x000000041b3d7e21 */ /* 0x000fe40008010000 */
[----:B------:R-:W-:Y:S01]  /*1700*/  FADD.FTZ R60, R28, UR4 ;  /* 0x000000041c3c7e21 */ /* 0x000fe20008010000 */
[----:B------:R-:W-:Y:S01]  /*1710*/  FSETP.GTU.FTZ.AND P3, PT, R63, 20, PT ;  /* 0x41a000003f00780b */ /* 0x000fe20003f7c000 */
[----:B------:R-:W-:Y:S01]  /*1720*/  FADD.FTZ R59, R29, UR4 ;  /* 0x000000041d3b7e21 */ /* 0x000fe20008010000 */
[----:B------:R-:W-:-:S02]  /*1730*/  FSETP.GTU.FTZ.AND P2, PT, R62, 20, PT ;  /* 0x41a000003e00780b */ /* 0x000fc40003f5c000 */
        /* <DEDUP_REMOVED lines=35> */
.L_x_181:
[----:B------:R-:W-:Y:S05]  /*1970*/  BSYNC B0 ;  /* 0x0000000000007941 */ /* 0x000fea0003800000 */
.L_x_180:
[----:B------:R-:W-:Y:S01]  /*1980*/  PRMT R30, RZ, 0x5410, R30 ;  /* 0x00005410ff1e7816 */ /* 0x000fe2000000001e */
[----:B------:R-:W-:Y:S01]  /*1990*/  BSSY B0, `(.L_x_182) ;  /* 0x0000023000007945 */ /* 0x000fe20003800000 */
[----:B------:R-:W-:-:S03]  /*19a0*/  FSETP.GTU.FTZ.AND P4, PT, R59, 20, PT ;  /* 0x41a000003b00780b */ /* 0x000fc60003f9c000 */
[----:B------:R-:W-:Y:S01]  /*19b0*/  FADD.FTZ R58, R30, UR4 ;  /* 0x000000041e3a7e21 */ /* 0x000fe20008010000 */
        /* <DEDUP_REMOVED lines=32> */
.L_x_183:
[----:B------:R-:W-:Y:S05]  /*1bc0*/  BSYNC B0 ;  /* 0x0000000000007941 */ /* 0x000fea0003800000 */
.L_x_182:
        /* <DEDUP_REMOVED lines=38> */
.L_x_185:
[----:B------:R-:W-:Y:S05]  /*1e30*/  BSYNC B0 ;  /* 0x0000000000007941 */ /* 0x000fea0003800000 */
.L_x_184:
        /* <DEDUP_REMOVED lines=36> */
.L_x_187:
[----:B------:R-:W-:Y:S05]  /*2080*/  BSYNC B0 ;  /* 0x0000000000007941 */ /* 0x000fea0003800000 */
.L_x_186:
        /* <DEDUP_REMOVED lines=38> */
.L_x_189:
[----:B------:R-:W-:Y:S05]  /*22f0*/  BSYNC B0 ;  /* 0x0000000000007941 */ /* 0x000fea0003800000 */
.L_x_188:
        /* <DEDUP_REMOVED lines=36> */
.L_x_191:
[----:B------:R-:W-:Y:S05]  /*2540*/  BSYNC B0 ;  /* 0x0000000000007941 */ /* 0x000fea0003800000 */
.L_x_190:
        /* <DEDUP_REMOVED lines=38> */
.L_x_193:
[----:B------:R-:W-:Y:S05]  /*27b0*/  BSYNC B0 ;  /* 0x0000000000007941 */ /* 0x000fea0003800000 */
.L_x_192:
        /* <DEDUP_REMOVED lines=36> */
.L_x_195:
[----:B------:R-:W-:Y:S05]  /*2a00*/  BSYNC B0 ;  /* 0x0000000000007941 */ /* 0x000fea0003800000 */
.L_x_194:
        /* <DEDUP_REMOVED lines=41> */
.L_x_197:
[----:B------:R-:W-:Y:S05]  /*2ca0*/  BSYNC B0 ;  /* 0x0000000000007941 */ /* 0x000fea0003800000 */
.L_x_196:
        /* <DEDUP_REMOVED lines=41> */
.L_x_199:
[----:B------:R-:W-:Y:S05]  /*2f40*/  BSYNC B0 ;  /* 0x0000000000007941 */ /* 0x000fea0003800000 */
.L_x_198:
        /* <DEDUP_REMOVED lines=47> */
.L_x_201:
[----:B------:R-:W-:Y:S05]  /*3240*/  BSYNC B0 ;  /* 0x0000000000007941 */ /* 0x000fea0003800000 */
.L_x_200:
        /* <DEDUP_REMOVED lines=10> */
[----:B------:R-:W-:Y:S01]  /*32f0*/  IADD3 R19, -R17, 0x40800000, RZ ;  /* 0x4080000011137810 */ /* 0x000fe20007ffe1ff */
[----:B------:R-:W-:Y:S02]  /*3300*/  IMAD.IADD R18, R20, 0x1, -R17 ;  /* 0x0000000114127824 */ /* 0x000fe400078e0a11 */
[----:B------:R-:W0:Y:S02]  /*3310*/  I2F R17, R17 ;  /* 0x0000001100117306 */ /* 0x000e240000201400 */
        /* <DEDUP_REMOVED lines=20> */
.L_x_203:
[----:B------:R-:W-:Y:S05]  /*3460*/  BSYNC B0 ;  /* 0x0000000000007941 */ /* 0x000fea0003800000 */
.L_x_202:
        /* <DEDUP_REMOVED lines=33> */
.L_x_205:
[----:B------:R-:W-:Y:S05]  /*3680*/  BSYNC B0 ;  /* 0x0000000000007941 */ /* 0x000fea0003800000 */
.L_x_204:
        /* <DEDUP_REMOVED lines=33> */
.L_x_207:
[----:B------:R-:W-:Y:S05]  /*38a0*/  BSYNC B0 ;  /* 0x0000000000007941 */ /* 0x000fea0003800000 */
.L_x_206:
        /* <DEDUP_REMOVED lines=33> */
.L_x_209:
[----:B------:R-:W-:Y:S05]  /*3ac0*/  BSYNC B0 ;  /* 0x0000000000007941 */ /* 0x000fea0003800000 */
.L_x_208:
        /* <DEDUP_REMOVED lines=33> */
.L_x_211:
[----:B------:R-:W-:Y:S05]  /*3ce0*/  BSYNC B0 ;  /* 0x0000000000007941 */ /* 0x000fea0003800000 */
.L_x_210:
        /* <DEDUP_REMOVED lines=19> */
[----:B------:R-:W-:Y:S01]  /*3e20*/  FMUL.FTZ R17, R16, R65 ;  /* 0x0000004110117220 */ /* 0x000fe20000410000 */
[----:B------:R-:W-:Y:S01]  /*3e30*/  MOV R0, RZ ;  /* 0x000000ff00007202 */ /* 0x000fe20000000f00 */
        /* <DEDUP_REMOVED lines=15> */
.L_x_218:
[----:B------:R-:W-:Y:S01]  /*3f30*/  ULDC UR8, c[0x0][0x180] ;  /* 0x0000600000087ab9 */ /* 0x000fe20000000800 */
[----:B------:R-:W-:Y:S01]  /*3f40*/  IMAD.WIDE.U32 R40, R77, c[0x0][0x180], RZ ;  /* 0x000060004d287a25 */ /* 0x000fe200078e00ff */
[----:B------:R-:W-:Y:S01]  /*3f50*/  UIMAD UR8, UR21, UR8, URZ ;  /* 0x00000008150872a4 */ /* 0x000fe2000f8e023f */
[----:B------:R-:W-:-:S05]  /*3f60*/  SHF.R.S32.HI R49, RZ, 0x1f, R0 ;  /* 0x0000001fff317819 */ /* 0x000fca0000011400 */
[----:B------:R-:W-:Y:S01]  /*3f70*/  MOV R42, UR8 ;  /* 0x00000008002a7c02 */ /* 0x000fe20008000f00 */
[----:B------:R-:W-:-:S04]  /*3f80*/  IMAD R45, R49, c[0x0][0x188], RZ ;  /* 0x00006200312d7a24 */ /* 0x000fc800078e02ff */
[----:B------:R-:W-:Y:S01]  /*3f90*/  IMAD R43, R77, c[0x0][0x184], R42 ;  /* 0x000061004d2b7a24 */ /* 0x000fe200078e022a */
[----:B------:R-:W-:Y:S01]  /*3fa0*/  MOV R51, 0xfffff800 ;  /* 0xfffff80000337802 */ /* 0x000fe20000000f00 */
[----:B------:R-:W-:-:S03]  /*3fb0*/  IMAD R45, R0, c[0x0][0x18c], R45 ;  /* 0x00006300002d7a24 */ /* 0x000fc600078e022d */
[----:B------:R-:W-:Y:S01]  /*3fc0*/  IADD3 R41, R41, R43, RZ ;  /* 0x0000002b29297210 */ /* 0x000fe20007ffe0ff */
[----:B------:R-:W-:Y:S01]  /*3fd0*/  IMAD R68, R72, R51, c[0x0][0x168] ;  /* 0x00005a0048447624 */ /* 0x000fe200078e0233 */
[----:B------:R-:W-:-:S03]  /*3fe0*/  IADD3 R42, R73, R71, RZ ;  /* 0x00000047492a7210 */ /* 0x000fc60007ffe0ff */
[----:B------:R-:W-:Y:S01]  /*3ff0*/  IMAD.WIDE.U32 R40, R0, c[0x0][0x188], R40 ;  /* 0x0000620000287a25 */ /* 0x000fe200078e0028 */
[----:B------:R-:W-:-:S04]  /*4000*/  SHF.R.S32.HI R43, RZ, 0x1f, R42 ;  /* 0x0000001fff2b7819 */ /* 0x000fc8000001142a */
[----:B------:R-:W-:Y:S01]  /*4010*/  IADD3 R41, R41, R45, RZ ;  /* 0x0000002d29297210 */ /* 0x000fe20007ffe0ff */
[----:B------:R-:W-:Y:S01]  /*4020*/  IMAD R45, R49, c[0x0][0x1a0], RZ ;  /* 0x00006800312d7a24 */ /* 0x000fe200078e02ff */
[----:B------:R-:W-:Y:S02]  /*4030*/  LEA R46, P0, R40, c[0x0][0x220], 0x3 ;  /* 0x00008800282e7a11 */ /* 0x000fe400078018ff */
[----:B------:R-:W-:Y:S01]  /*4040*/  SHF.L.U32 R80, R68, 0x1, RZ ;  /* 0x0000000144507819 */ /* 0x000fe200000006ff */
[----:B------:R-:W-:Y:S01]  /*4050*/  IMAD R51, R0, c[0x0][0x1a4], R45 ;  /* 0x0000690000337a24 */ /* 0x000fe200078e022d */
[----:B------:R-:W-:Y:S01]  /*4060*/  LEA.HI.X R47, R40, c[0x0][0x224], R41, 0x3, P0 ;  /* 0x00008900282f7a11 */ /* 0x000fe200000f1c29 */
[----:B------:R-:W-:Y:S01]  /*4070*/  IMAD.WIDE.U32 R44, R0, c[0x0][0x1a0], R42 ;  /* 0x00006800002c7a25 */ /* 0x000fe200078e002a */
[----:B------:R-:W-:-:S03]  /*4080*/  ISETP.GE.AND P0, PT, R42, R80, PT ;  /* 0x000000502a00720c */ /* 0x000fc60003f06270 */
[----:B------:R0:W2:Y:S01]  /*4090*/  LDG.E.64 R40, [R46.64] ;  /* 0x0000000e2e287981 */ /* 0x0000a2000c1e1b00 */
[----:B------:R-:W-:Y:S02]  /*40a0*/  IADD3 R43, R45, R51, RZ ;  /* 0x000000332d2b7210 */ /* 0x000fe40007ffe0ff */
[----:B------:R-:W-:Y:S02]  /*40b0*/  PRMT R79, RZ, 0x7610, R79 ;  /* 0x00007610ff4f7816 */ /* 0x000fe4000000004f */
[----:B0-----:R-:W-:-:S04]  /*40c0*/  LEA R46, P1, R44, R70, 0x1 ;  /* 0x000000462c2e7211 */ /* 0x001fc800078208ff */
[----:B------:R-:W-:Y:S02]  /*40d0*/  LEA.HI.X R47, R44, R69, R43, 0x1, P1 ;  /* 0x000000452c2f7211 */ /* 0x000fe400008f0c2b */
[----:B------:R-:W-:-:S03]  /*40e0*/  IADD3 R43, R42, 0x20, RZ ;  /* 0x000000202a2b7810 */ /* 0x000fc60007ffe0ff */
[----:B------:R0:W3:Y:S01]  /*40f0*/  @!P0 LDG.E.U16 R79, [R46.64] ;  /* 0x0000000e2e4f8981 */ /* 0x0000e2000c1e1500 */
[-C--:B------:R-:W-:Y:S02]  /*4100*/  ISETP.GE.AND P0, PT, R43, R80.reuse, PT ;  /* 0x000000502b00720c */ /* 0x080fe40003f06270 */
[C---:B------:R-:W-:Y:S02]  /*4110*/  IADD3 R45, R42.reuse, 0x60, RZ ;  /* 0x000000602a2d7810 */ /* 0x040fe40007ffe0ff */
[C---:B------:R-:W-:Y:S02]  /*4120*/  IADD3 R48, R42.reuse, 0x80, RZ ;  /* 0x000000802a307810 */ /* 0x040fe40007ffe0ff */
[----:B------:R-:W-:Y:S02]  /*4130*/  IADD3 R44, R42, 0x40, RZ ;  /* 0x000000402a2c7810 */ /* 0x000fe40007ffe0ff */
[-C--:B------:R-:W-:Y:S02]  /*4140*/  ISETP.GE.AND P2, PT, R45, R80.reuse, PT ;  /* 0x000000502d00720c */ /* 0x080fe40003f46270 */
[----:B------:R-:W-:-:S02]  /*4150*/  ISETP.GE.AND P3, PT, R48, R80, PT ;  /* 0x000000503000720c */ /* 0x000fc40003f66270 */
[----:B------:R-:W-:Y:S02]  /*4160*/  PRMT R48, RZ, 0x7610, R48 ;  /* 0x00007610ff307816 */ /* 0x000fe40000000030 */
[-C--:B------:R-:W-:Y:S02]  /*4170*/  ISETP.GE.AND P1, PT, R44, R80.reuse, PT ;  /* 0x000000502c00720c */ /* 0x080fe40003f26270 */
[----:B------:R-:W-:Y:S02]  /*4180*/  IADD3 R44, R42, 0xa0, RZ ;  /* 0x000000a02a2c7810 */ /* 0x000fe40007ffe0ff */
[----:B------:R-:W-:Y:S01]  /*4190*/  PRMT R54, RZ, 0x7610, R54 ;  /* 0x00007610ff367816 */ /* 0x000fe20000000036 */
[----:B------:R0:W4:Y:S01]  /*41a0*/  @!P0 LDG.E.U16 R48, [R46.64+0x40] ;  /* 0x0000400e2e308981 */ /* 0x000122000c1e1500 */
[----:B------:R-:W-:Y:S02]  /*41b0*/  PRMT R43, RZ, 0x7610, R43 ;  /* 0x00007610ff2b7816 */ /* 0x000fe4000000002b */
[----:B------:R-:W-:-:S02]  /*41c0*/  ISETP.GE.AND P0, PT, R44, R80, PT ;  /* 0x000000502c00720c */ /* 0x000fc40003f06270 */
[C---:B------:R-:W-:Y:S01]  /*41d0*/  IADD3 R44, R42.reuse, 0xe0, RZ ;  /* 0x000000e02a2c7810 */ /* 0x040fe20007ffe0ff */
[----:B------:R0:W3:Y:S01]  /*41e0*/  @!P2 LDG.E.U16 R54, [R46.64+0xc0] ;  /* 0x0000c00e2e36a981 */ /* 0x0000e2000c1e1500 */
[----:B------:R-:W-:Y:S02]  /*41f0*/  PRMT R55, RZ, 0x7610, R55 ;  /* 0x00007610ff377816 */ /* 0x000fe40000000037 */
[C---:B------:R-:W-:Y:S01]  /*4200*/  IADD3 R50, R42.reuse, 0x100, RZ ;  /* 0x000001002a327810 */ /* 0x040fe20007ffe0ff */
[----:B------:R0:W4:Y:S01]  /*4210*/  @!P3 LDG.E.U16 R43, [R46.64+0x100] ;  /* 0x0001000e2e2bb981 */ /* 0x000122000c1e1500 */
[----:B------:R-:W-:Y:S02]  /*4220*/  IADD3 R45, R42, 0xc0, RZ ;  /* 0x000000c02a2d7810 */ /* 0x000fe40007ffe0ff */
[-C--:B------:R-:W-:Y:S01]  /*4230*/  ISETP.GE.AND P2, PT, R44, R80.reuse, PT ;  /* 0x000000502c00720c */ /* 0x080fe20003f46270 */
[----:B------:R0:W4:Y:S01]  /*4240*/  @!P1 LDG.E.U16 R55, [R46.64+0x80] ;  /* 0x0000800e2e379981 */ /* 0x000122000c1e1500 */
[----:B------:R-:W-:-:S02]  /*4250*/  ISETP.GE.AND P3, PT, R50, R80, PT ;  /* 0x000000503200720c */ /* 0x000fc40003f66270 */
[C---:B------:R-:W-:Y:S02]  /*4260*/  IADD3 R44, R42.reuse, 0x120, RZ ;  /* 0x000001202a2c7810 */ /* 0x040fe40007ffe0ff */
[-C--:B------:R-:W-:Y:S02]  /*4270*/  ISETP.GE.AND P1, PT, R45, R80.reuse, PT ;  /* 0x000000502d00720c */ /* 0x080fe40003f26270 */
[----:B------:R-:W-:Y:S02]  /*4280*/  IADD3 R45, R42, 0x140, RZ ;  /* 0x000001402a2d7810 */ /* 0x000fe40007ffe0ff */
[----:B------:R-:W-:Y:S02]  /*4290*/  ISETP.GE.AND P6, PT, R44, R80, PT ;  /* 0x000000502c00720c */ /* 0x000fe40003fc6270 */
[----:B------:R-:W-:Y:S02]  /*42a0*/  IADD3 R50, R42, 0x160, RZ ;  /* 0x000001602a327810 */ /* 0x000fe40007ffe0ff */
[----:B------:R-:W-:-:S02]  /*42b0*/  PRMT R113, RZ, 0x7610, R113 ;  /* 0x00007610ff717816 */ /* 0x000fc40000000071 */
[----:B------:R-:W-:Y:S02]  /*42c0*/  PRMT R82, RZ, 0x7610, R82 ;  /* 0x00007610ff527816 */ /* 0x000fe40000000052 */
[-C--:B------:R-:W-:Y:S02]  /*42d0*/  ISETP.GE.AND P5, PT, R45, R80.reuse, PT ;  /* 0x000000502d00720c */ /* 0x080fe40003fa6270 */
[----:B------:R-:W-:Y:S01]  /*42e0*/  ISETP.GE.AND P4, PT, R50, R80, PT ;  /* 0x000000503200720c */ /* 0x000fe20003f86270 */
[----:B------:R0:W4:Y:S01]  /*42f0*/  @!P0 LDG.E.U16 R113, [R46.64+0x140] ;  /* 0x0001400e2e718981 */ /* 0x000122000c1e1500 */
[C---:B------:R-:W-:Y:S02]  /*4300*/  IADD3 R45, R42.reuse, 0x1a0, RZ ;  /* 0x000001a02a2d7810 */ /* 0x040fe40007ffe0ff */
[----:B------:R-:W-:Y:S01]  /*4310*/  IADD3 R44, R42, 0x180, RZ ;  /* 0x000001802a2c7810 */ /* 0x000fe20007ffe0ff */
[----:B------:R0:W4:Y:S01]  /*4320*/  @!P3 LDG.E.U16 R82, [R46.64+0x200] ;  /* 0x0002000e2e52b981 */ /* 0x000122000c1e1500 */
        /* <DEDUP_REMOVED lines=9> */
[-C--:B------:R-:W-:Y:S02]  /*43c0*/  ISETP.GE.AND P6, PT, R45, R80.reuse, PT ;  /* 0x000000502d00720c */ /* 0x080fe40003fc6270 */
[----:B------:R-:W-:Y:S02]  /*43d0*/  ISETP.GE.AND P1, PT, R50, R80, PT ;  /* 0x000000503200720c */ /* 0x000fe40003f26270 */
[C---:B------:R-:W-:Y:S01]  /*43e0*/  IADD3 R45, R42.reuse, 0x240, RZ ;  /* 0x000002402a2d7810 */ /* 0x040fe20007ffe0ff */
[----:B------:R0:W4:Y:S01]  /*43f0*/  @!P4 LDG.E.U16 R44, [R46.64+0x2c0] ;  /* 0x0002c00e2e2cc981 */ /* 0x000122000c1e1500 */
[----:B------:R-:W-:Y:S02]  /*4400*/  PRMT R78, RZ, 0x7610, R78 ;  /* 0x00007610ff4e7816 */ /* 0x000fe4000000004e */
[----:B------:R-:W-:Y:S02]  /*4410*/  PRMT R110, RZ, 0x7610, R110 ;  /* 0x00007610ff6e7816 */ /* 0x000fe4000000006e */
[----:B------:R-:W-:-:S02]  /*4420*/  IADD3 R51, R42, 0x1e0, RZ ;  /* 0x000001e02a337810 */ /* 0x000fc40007ffe0ff */
[-C--:B------:R-:W-:Y:S01]  /*4430*/  ISETP.GE.AND P4, PT, R45, R80.reuse, PT ;  /* 0x000000502d00720c */ /* 0x080fe20003f86270 */
[----:B------:R0:W4:Y:S01]  /*4440*/  @!P2 LDG.E.U16 R78, [R46.64+0x1c0] ;  /* 0x0001c00e2e4ea981 */ /* 0x000122000c1e1500 */
[C---:B------:R-:W-:Y:S02]  /*4450*/  IADD3 R45, R42.reuse, 0x260, RZ ;  /* 0x000002602a2d7810 */ /* 0x040fe40007ffe0ff */
[----:B------:R-:W-:Y:S01]  /*4460*/  PRMT R111, RZ, 0x7610, R111 ;  /* 0x00007610ff6f7816 */ /* 0x000fe2000000006f */
[----:B------:R0:W4:Y:S01]  /*4470*/  @!P3 LDG.E.U16 R110, [R46.64+0x300] ;  /* 0x0003000e2e6eb981 */ /* 0x000122000c1e1500 */
[----:B------:R-:W-:Y:S02]  /*4480*/  PRMT R108, RZ, 0x7610, R108 ;  /* 0x00007610ff6c7816 */ /* 0x000fe4000000006c */
[-C--:B------:R-:W-:Y:S02]  /*4490*/  ISETP.GE.AND P2, PT, R51, R80.reuse, PT ;  /* 0x000000503300720c */ /* 0x080fe40003f46270 */
[----:B------:R-:W-:Y:S01]  /*44a0*/  IADD3 R50, R42, 0x220, RZ ;  /* 0x000002202a327810 */ /* 0x000fe20007ffe0ff */
[----:B------:R0:W4:Y:S01]  /*44b0*/  @!P5 LDG.E.U16 R111, [R46.64+0x280] ;  /* 0x0002800e2e6fd981 */ /* 0x000122000c1e1500 */
[----:B------:R-:W-:-:S02]  /*44c0*/  ISETP.GE.AND P3, PT, R45, R80, PT ;  /* 0x000000502d00720c */ /* 0x000fc40003f66270 */
[----:B------:R-:W-:Y:S01]  /*44d0*/  IADD3 R45, R42, 0x2a0, RZ ;  /* 0x000002a02a2d7810 */ /* 0x000fe20007ffe0ff */
[----:B------:R0:W4:Y:S01]  /*44e0*/  @!P1 LDG.E.U16 R108, [R46.64+0x380] ;  /* 0x0003800e2e6c9981 */ /* 0x000122000c1e1500 */
[-C--:B------:R-:W-:Y:S02]  /*44f0*/  ISETP.GE.AND P5, PT, R50, R80.reuse, PT ;  /* 0x000000503200720c */ /* 0x080fe40003fa6270 */
[----:B------:R-:W-:Y:S02]  /*4500*/  PRMT R109, RZ, 0x7610, R109 ;  /* 0x00007610ff6d7816 */ /* 0x000fe4000000006d */
[----:B------:R-:W-:Y:S02]  /*4510*/  ISETP.GE.AND P1, PT, R45, R80, PT ;  /* 0x000000502d00720c */ /* 0x000fe40003f26270 */
[----:B------:R-:W-:Y:S02]  /*4520*/  PRMT R45, RZ, 0x7610, R45 ;  /* 0x00007610ff2d7816 */ /* 0x000fe4000000002d */
[C---:B------:R-:W-:Y:S01]  /*4530*/  IADD3 R50, R42.reuse, 0x280, RZ ;  /* 0x000002802a327810 */ /* 0x040fe20007ffe0ff */
[----:B------:R0:W4:Y:S01]  /*4540*/  @!P0 LDG.E.U16 R109, [R46.64+0x340] ;  /* 0x0003400e2e6d8981 */ /* 0x000122000c1e1500 */
[----:B------:R-:W-:-:S02]  /*4550*/  IADD3 R51, R42, 0x2c0, RZ ;  /* 0x000002c02a337810 */ /* 0x000fc40007ffe0ff */
[----:B------:R-:W-:Y:S01]  /*4560*/  PRMT R106, RZ, 0x7610, R106 ;  /* 0x00007610ff6a7816 */ /* 0x000fe2000000006a */
[----:B------:R0:W4:Y:S01]  /*4570*/  @!P2 LDG.E.U16 R45, [R46.64+0x3c0] ;  /* 0x0003c00e2e2da981 */ /* 0x000122000c1e1500 */
[-C--:B------:R-:W-:Y:S02]  /*4580*/  ISETP.GE.AND P0, PT, R50, R80.reuse, PT ;  /* 0x000000503200720c */ /* 0x080fe40003f06270 */
[----:B------:R-:W-:Y:S02]  /*4590*/  PRMT R50, RZ, 0x7610, R50 ;  /* 0x00007610ff327816 */ /* 0x000fe40000000032 */
[----:B------:R-:W-:Y:S01]  /*45a0*/  ISETP.GE.AND P2, PT, R51, R80, PT ;  /* 0x000000503300720c */ /* 0x000fe20003f46270 */
[----:B------:R0:W4:Y:S01]  /*45b0*/  @!P5 LDG.E.U16 R106, [R46.64+0x440] ;  /* 0x0004400e2e6ad981 */ /* 0x000122000c1e1500 */
[C---:B------:R-:W-:Y:S02]  /*45c0*/  IADD3 R51, R42.reuse, 0x300, RZ ;  /* 0x000003002a337810 */ /* 0x040fe40007ffe0ff */
[----:B------:R-:W-:Y:S01]  /*45d0*/  IADD3 R52, R42, 0x2e0, RZ ;  /* 0x000002e02a347810 */ /* 0x000fe20007ffe0ff */
[----:B------:R0:W4:Y:S01]  /*45e0*/  @!P6 LDG.E.U16 R50, [R46.64+0x400] ;  /* 0x0004000e2e32e981 */ /* 0x000122000c1e1500 */
[----:B------:R-:W-:-:S02]  /*45f0*/  PRMT R105, RZ, 0x7610, R105 ;  /* 0x00007610ff697816 */ /* 0x000fc40000000069 */
[-C--:B------:R-:W-:Y:S02]  /*4600*/  ISETP.GE.AND P5, PT, R51, R80.reuse, PT ;  /* 0x000000503300720c */ /* 0x080fe40003fa6270 */
[----:B------:R-:W-:Y:S02]  /*4610*/  PRMT R104, RZ, 0x7610, R104 ;  /* 0x00007610ff687816 */ /* 0x000fe40000000068 */
[----:B------:R-:W-:Y:S01]  /*4620*/  IADD3 R51, R42, 0x320, RZ ;  /* 0x000003202a337810 */ /* 0x000fe20007ffe0ff */
[----:B------:R0:W4:Y:S01]  /*4630*/  @!P4 LDG.E.U16 R105, [R46.64+0x480] ;  /* 0x0004800e2e69c981 */ /* 0x000122000c1e1500 */
[----:B------:R-:W-:Y:S02]  /*4640*/  ISETP.GE.AND P6, PT, R52, R80, PT ;  /* 0x000000503400720c */ /* 0x000fe40003fc6270 */
[----:B------:R-:W-:Y:S01]  /*4650*/  PRMT R103, RZ, 0x7610, R103 ;  /* 0x00007610ff677816 */ /* 0x000fe20000000067 */
[----:B------:R0:W4:Y:S01]  /*4660*/  @!P3 LDG.E.U16 R104, [R46.64+0x4c0] ;  /* 0x0004c00e2e68b981 */ /* 0x000122000c1e1500 */
[----:B------:R-:W-:-:S02]  /*4670*/  IADD3 R52, R42, 0x340, RZ ;  /* 0x000003402a347810 */ /* 0x000fc40007ffe0ff */
[-C--:B------:R-:W-:Y:S02]  /*4680*/  ISETP.GE.AND P4, PT, R51, R80.reuse, PT ;  /* 0x000000503300720c */ /* 0x080fe40003f86270 */
[----:B------:R-:W-:Y:S01]  /*4690*/  IADD3 R51, R42, 0x360, RZ ;  /* 0x000003602a337810 */ /* 0x000fe20007ffe0ff */
[----:B------:R0:W4:Y:S01]  /*46a0*/  @!P0 LDG.E.U16 R103, [R46.64+0x500] ;  /* 0x0005000e2e678981 */ /* 0x000122000c1e1500 */
[-C--:B------:R-:W-:Y:S02]  /*46b0*/  ISETP.GE.AND P3, PT, R52, R80.reuse, PT ;  /* 0x000000503400720c */ /* 0x080fe40003f66270 */
[----:B------:R-:W-:Y:S02]  /*46c0*/  PRMT R52, RZ, 0x7610, R52 ;  /* 0x00007610ff347816 */ /* 0x000fe40000000034 */
[----:B------:R-:W-:Y:S02]  /*46d0*/  ISETP.GE.AND P0, PT, R51, R80, PT ;  /* 0x000000503300720c */ /* 0x000fe40003f06270 */
[----:B------:R-:W-:-:S02]  /*46e0*/  PRMT R102, RZ, 0x7610, R102 ;  /* 0x00007610ff667816 */ /* 0x000fc40000000066 */
[C---:B------:R-:W-:Y:S01]  /*46f0*/  IADD3 R51, R42.reuse, 0x380, RZ ;  /* 0x000003802a337810 */ /* 0x040fe20007ffe0ff */
[----:B------:R0:W4:Y:S01]  /*4700*/  @!P1 LDG.E.U16 R52, [R46.64+0x540] ;  /* 0x0005400e2e349981 */ /* 0x000122000c1e1500 */
[----:B------:R-:W-:Y:S02]  /*4710*/  IADD3 R53, R42, 0x3a0, RZ ;  /* 0x000003a02a357810 */ /* 0x000fe40007ffe0ff */
[-C--:B------:R-:W-:Y:S01]  /*4720*/  ISETP.GE.AND P1, PT, R51, R80.reuse, PT ;  /* 0x000000503300720c */ /* 0x080fe20003f26270 */
[----:B------:R0:W4:Y:S01]  /*4730*/  @!P2 LDG.E.U16 R102, [R46.64+0x580] ;  /* 0x0005800e2e66a981 */ /* 0x000122000c1e1500 */
[----:B------:R-:W-:Y:S02]  /*4740*/  PRMT R95, RZ, 0x7610, R95 ;  /* 0x00007610ff5f7816 */ /* 0x000fe4000000005f */
[----:B------:R-:W-:Y:S02]  /*4750*/  PRMT R51, RZ, 0x7610, R51 ;  /* 0x00007610ff337816 */ /* 0x000fe40000000033 */
[----:B------:R-:W-:-:S02]  /*4760*/  ISETP.GE.AND P2, PT, R53, R80, PT ;  /* 0x000000503500720c */ /* 0x000fc40003f46270 */
[C---:B------:R-:W-:Y:S01]  /*4770*/  IADD3 R53, R42.reuse, 0x3c0, RZ ;  /* 0x000003c02a357810 */ /* 0x040fe20007ffe0ff */
[----:B------:R0:W4:Y:S01]  /*4780*/  @!P4 LDG.E.U16 R95, [R46.64+0x640] ;  /* 0x0006400e2e5fc981 */ /* 0x000122000c1e1500 */
[----:B------:R-:W-:Y:S02]  /*4790*/  IADD3 R42, R42, 0x3e0, RZ ;  /* 0x000003e02a2a7810 */ /* 0x000fe40007ffe0ff */
[----:B------:R-:W-:Y:S01]  /*47a0*/  PRMT R101, RZ, 0x7610, R101 ;  /* 0x00007610ff657816 */ /* 0x000fe20000000065 */
[----:B------:R0:W4:Y:S01]  /*47b0*/  @!P5 LDG.E.U16 R51, [R46.64+0x600] ;  /* 0x0006000e2e33d981 */ /* 0x000122000c1e1500 */
[-C--:B------:R-:W-:Y:S02]  /*47c0*/  ISETP.GE.AND P4, PT, R53, R80.reuse, PT ;  /* 0x000000503500720c */ /* 0x080fe40003f86270 */
[----:B------:R-:W-:Y:S02]  /*47d0*/  ISETP.GE.AND P5, PT, R42, R80, PT ;  /* 0x000000502a00720c */ /* 0x000fe40003fa6270 */
[----:B------:R-:W-:Y:S01]  /*47e0*/  PRMT R94, RZ, 0x7610, R94 ;  /* 0x00007610ff5e7816 */ /* 0x000fe2000000005e */
[----:B------:R0:W4:Y:S01]  /*47f0*/  @!P6 LDG.E.U16 R101, [R46.64+0x5c0] ;  /* 0x0005c00e2e65e981 */ /* 0x000122000c1e1500 */
[----:B------:R-:W-:-:S02]  /*4800*/  PRMT R100, RZ, 0x7610, R100 ;  /* 0x00007610ff647816 */ /* 0x000fc40000000064 */
[----:B------:R-:W-:Y:S02]  /*4810*/  PRMT R98, RZ, 0x7610, R98 ;  /* 0x00007610ff627816 */ /* 0x000fe40000000062 */
[----:B------:R-:W-:Y:S01]  /*4820*/  PRMT R99, RZ, 0x7610, R99 ;  /* 0x00007610ff637816 */ /* 0x000fe20000000063 */
[----:B------:R0:W4:Y:S01]  /*4830*/  @!P3 LDG.E.U16 R94, [R46.64+0x680] ;  /* 0x0006800e2e5eb981 */ /* 0x000122000c1e1500 */
[----:B------:R-:W-:Y:S02]  /*4840*/  PRMT R97, RZ, 0x7610, R97 ;  /* 0x00007610ff617816 */ /* 0x000fe40000000061 */
[----:B------:R-:W-:Y:S01]  /*4850*/  PRMT R96, RZ, 0x7610, R96 ;  /* 0x00007610ff607816 */ /* 0x000fe20000000060 */
[----:B------:R0:W4:Y:S04]  /*4860*/  @!P0 LDG.E.U16 R100, [R46.64+0x6c0] ;  /* 0x0006c00e2e648981 */ /* 0x000128000c1e1500 */
[----:B------:R0:W4:Y:S04]  /*4870*/  @!P1 LDG.E.U16 R98, [R46.64+0x700] ;  /* 0x0007000e2e629981 */ /* 0x000128000c1e1500 */
[----:B------:R0:W4:Y:S04]  /*4880*/  @!P2 LDG.E.U16 R99, [R46.64+0x740] ;  /* 0x0007400e2e63a981 */ /* 0x000128000c1e1500 */
[----:B------:R0:W4:Y:S04]  /*4890*/  @!P4 LDG.E.U16 R97, [R46.64+0x780] ;  /* 0x0007800e2e61c981 */ /* 0x000128000c1e1500 */
[----:B------:R0:W4:Y:S01]  /*48a0*/  @!P5 LDG.E.U16 R96, [R46.64+0x7c0] ;  /* 0x0007c00e2e60d981 */ /* 0x000122000c1e1500 */
[----:B------:R-:W-:-:S04]  /*48b0*/  SHF.L.U32 R107, R75, 0x5, RZ ;  /* 0x000000054b6b7819 */ /* 0x000fc800000006ff */
[----:B------:R-:W-:Y:S01]  /*48c0*/  LOP3.LUT R107, R107, 0xfffffc00, RZ, 0xc0, !PT ;  /* 0xfffffc006b6b7812 */ /* 0x000fe200078ec0ff */
[C---:B--2---:R-:W-:Y:S02]  /*48d0*/  FMUL.FTZ R42, R41.reuse, R65 ;  /* 0x00000041292a7220 */ /* 0x044fe40000410000 */
[----:B------:R-:W-:Y:S02]  /*48e0*/  FMUL.FTZ R53, R40, 1.4426950216293334961 ;  /* 0x3fb8aa3b28357820 */ /* 0x000fe40000410000 */
[----:B------:R-:W-:Y:S02]  /*48f0*/  FMUL.FTZ R40, R41, R64 ;  /* 0x0000004029287220 */ /* 0x000fe40000410000 */
[----:B------:R-:W-:Y:S02]  /*4900*/  FMUL.RZ R80, R42, 0.15915493667125701904 ;  /* 0x3e22f9832a507820 */ /* 0x000fe4000040c000 */
[----:B------:R-:W-:Y:S01]  /*4910*/  FMUL.RZ R81, R40, 0.15915493667125701904 ;  /* 0x3e22f98328517820 */ /* 0x000fe2000040c000 */
[----:B------:R-:W-:Y:S01]  /*4920*/  IADD3 R40, R107, R74, RZ ;  /* 0x0000004a6b287210 */ /* 0x000fe20007ffe0ff */
[----:B------:R-:W-:Y:S01]  /*4930*/  FMUL.FTZ R42, R41, R63 ;  /* 0x0000003f292a7220 */ /* 0x000fe20000410000 */
[----:B------:R-:W-:Y:S02]  /*4940*/  MUFU.SIN R91, R80 ;  /* 0x00000050005b7308 */ /* 0x000fe40000000400 */
[----:B0-----:R-:W-:-:S06]  /*4950*/  IADD3 R47, R40, 0x20, RZ ;  /* 0x00000020282f7810 */ /* 0x001fcc0007ffe0ff */
[----:B------:R0:W-:Y:S01]  /*4960*/  MUFU.COS R92, R80 ;  /* 0x00000050005c7308 */ /* 0x0001e20000000000 */
[C---:B------:R-:W-:Y:S02]  /*4970*/  IADD3 R83, R40.reuse, 0x60, RZ ;  /* 0x0000006028537810 */ /* 0x040fe40007ffe0ff */
[----:B------:R-:W-:Y:S01]  /*4980*/  IADD3 R115, R40, 0x80, RZ ;  /* 0x0000008028737810 */ /* 0x000fe20007ffe0ff */
[----:B0-----:R-:W-:Y:S01]  /*4990*/  FMUL.RZ R80, R42, 0.15915493667125701904 ;  /* 0x3e22f9832a507820 */ /* 0x001fe2000040c000 */
[----:B------:R-:W-:-:S03]  /*49a0*/  LEA.HI.SX32 R42, R40, R40, 0x1b ;  /* 0x00000028282a7211 */ /* 0x000fc600078fdaff */
[----:B------:R-:W-:Y:S01]  /*49b0*/  MUFU.SIN R88, R81 ;  /* 0x0000005100587308 */ /* 0x000fe20000000400 */
[----:B------:R-:W-:Y:S02]  /*49c0*/  LEA.HI.SX32 R47, R47, R40, 0x1b ;  /* 0x000000282f2f7211 */ /* 0x000fe400078fdaff */
[----:B------:R-:W-:-:S05]  /*49d0*/  SHF.L.U32 R42, R42, 0x1, RZ ;  /* 0x000000012a2a7819 */ /* 0x000fca00000006ff */
[----:B------:R0:W-:Y:S01]  /*49e0*/  MUFU.COS R90, R81 ;  /* 0x00000051005a7308 */ /* 0x0001e20000000000 */
[----:B------:R-:W-:Y:S01]  /*49f0*/  FMUL.FTZ R46, R41, R62 ;  /* 0x0000003e292e7220 */ /* 0x000fe20000410000 */
[-C--:B------:R-:W-:Y:S02]  /*4a00*/  LEA.HI.SX32 R83, R83, R40.reuse, 0x1b ;  /* 0x0000002853537211 */ /* 0x080fe400078fdaff */
[C---:B0-----:R-:W-:Y:S01]  /*4a10*/  IADD3 R81, R40.reuse, 0x40, RZ ;  /* 0x0000004028517810 */ /* 0x041fe20007ffe0ff */
[----:B---3--:R0:W-:Y:S01]  /*4a20*/  STS.U16 [R42], R79 ;  /* 0x0000004f2a007388 */ /* 0x0081e20000000400 */
[-C--:B------:R-:W-:Y:S02]  /*4a30*/  LEA.HI.SX32 R115, R115, R40.reuse, 0x1b ;  /* 0x0000002873737211 */ /* 0x080fe400078fdaff */
[----:B------:R-:W-:Y:S01]  /*4a40*/  LEA.HI.SX32 R81, R81, R40, 0x1b ;  /* 0x0000002851517211 */ /* 0x000fe200078fdaff */
[----:B------:R-:W-:Y:S01]  /*4a50*/  IMAD.SHL.U32 R117, R47, 0x2, RZ ;  /* 0x000000022f757824 */ /* 0x000fe200078e00ff */
[----:B------:R-:W-:Y:S01]  /*4a60*/  IADD3 R47, R40, 0xa0, RZ ;  /* 0x000000a0282f7810 */ /* 0x000fe20007ffe0ff */
[----:B------:R-:W-:Y:S01]  /*4a70*/  FMUL.RZ R116, R46, 0.15915493667125701904 ;  /* 0x3e22f9832e747820 */ /* 0x000fe2000040c000 */
[----:B------:R-:W-:-:S02]  /*4a80*/  SHF.L.U32 R119, R83, 0x1, RZ ;  /* 0x0000000153777819 */ /* 0x000fc400000006ff */
[----:B0-----:R-:W-:Y:S02]  /*4a90*/  SHF.L.U32 R42, R81, 0x1, RZ ;  /* 0x00000001512a7819 */ /* 0x001fe400000006ff */
[C---:B------:R-:W-:Y:S02]  /*4aa0*/  IADD3 R79, R40.reuse, 0xc0, RZ ;  /* 0x000000c0284f7810 */ /* 0x040fe40007ffe0ff */
[----:B------:R-:W-:Y:S01]  /*4ab0*/  SHF.L.U32 R46, R115, 0x1, RZ ;  /* 0x00000001732e7819 */ /* 0x000fe200000006ff */
[----:B----4-:R-:W-:Y:S01]  /*4ac0*/  STS.U16 [R117+0x40], R48 ;  /* 0x0000403075007388 */ /* 0x010fe20000000400 */
[C---:B------:R-:W-:Y:S02]  /*4ad0*/  IADD3 R81, R40.reuse, 0xe0, RZ ;  /* 0x000000e028517810 */ /* 0x040fe40007ffe0ff */
[----:B------:R-:W-:Y:S01]  /*4ae0*/  IADD3 R115, R40, 0x100, RZ ;  /* 0x0000010028737810 */ /* 0x000fe20007ffe0ff */
[----:B------:R0:W-:Y:S01]  /*4af0*/  STS.U16 [R42+0x80], R55 ;  /* 0x000080372a007388 */ /* 0x0001e20000000400 */
[----:B------:R-:W-:-:S02]  /*4b00*/  LEA.HI.SX32 R47, R47, R40, 0x1b ;  /* 0x000000282f2f7211 */ /* 0x000fc400078fdaff */
[-C--:B------:R-:W-:Y:S01]  /*4b10*/  LEA.HI.SX32 R79, R79, R40.reuse, 0x1b ;  /* 0x000000284f4f7211 */ /* 0x080fe200078fdaff */
[----:B------:R-:W-:Y:S01]  /*4b20*/  STS.U16 [R119+0xc0], R54 ;  /* 0x0000c03677007388 */ /* 0x000fe20000000400 */
[-C--:B------:R-:W-:Y:S02]  /*4b30*/  LEA.HI.SX32 R81, R81, R40.reuse, 0x1b ;  /* 0x0000002851517211 */ /* 0x080fe400078fdaff */
[----:B------:R-:W-:Y:S01]  /*4b40*/  LEA.HI.SX32 R115, R115, R40, 0x1b ;  /* 0x0000002873737211 */ /* 0x000fe200078fdaff */
[----:B------:R1:W-:Y:S01]  /*4b50*/  STS.U16 [R46+0x100], R43 ;  /* 0x0001002b2e007388 */ /* 0x0003e20000000400 */
[----:B0-----:R-:W-:Y:S02]  /*4b60*/  FMUL.FTZ R42, R41, R61 ;  /* 0x0000003d292a7220 */ /* 0x001fe40000410000 */
[----:B------:R-:W-:Y:S02]  /*4b70*/  SHF.L.U32 R55, R115, 0x1, RZ ;  /* 0x0000000173377819 */ /* 0x000fe400000006ff */
[----:B------:R-:W-:-:S02]  /*4b80*/  IADD3 R115, R40, 0x120, RZ ;  /* 0x0000012028737810 */ /* 0x000fc40007ffe0ff */
[----:B-1----:R-:W-:Y:S02]  /*4b90*/  SHF.L.U32 R46, R47, 0x1, RZ ;  /* 0x000000012f2e7819 */ /* 0x002fe400000006ff */
[----:B------:R-:W-:Y:S02]  /*4ba0*/  SHF.L.U32 R43, R79, 0x1, RZ ;  /* 0x000000014f2b7819 */ /* 0x000fe400000006ff */
[----:B------:R-:W-:Y:S01]  /*4bb0*/  SHF.L.U32 R47, R81, 0x1, RZ ;  /* 0x00000001512f7819 */ /* 0x000fe200000006ff */
[----:B------:R-:W-:Y:S01]  /*4bc0*/  FMUL.RZ R48, R42, 0.15915493667125701904 ;  /* 0x3e22f9832a307820 */ /* 0x000fe2000040c000 */
[----:B------:R-:W-:Y:S01]  /*4bd0*/  STS.U16 [R46+0x140], R113 ;  /* 0x000140712e007388 */ /* 0x000fe20000000400 */
[C---:B------:R-:W-:Y:S01]  /*4be0*/  IADD3 R119, R40.reuse, 0x140, RZ ;  /* 0x0000014028777810 */ /* 0x040fe20007ffe0ff */
[----:B------:R-:W-:Y:S01]  /*4bf0*/  FMUL.FTZ R42, R53, R61 ;  /* 0x0000003d352a7220 */ /* 0x000fe20000410000 */
[C---:B------:R-:W-:Y:S01]  /*4c00*/  IADD3 R123, R40.reuse, 0x160, RZ ;  /* 0x00000160287b7810 */ /* 0x040fe20007ffe0ff */
[----:B------:R0:W-:Y:S01]  /*4c10*/  STS.U16 [R43+0x180], R114 ;  /* 0x000180722b007388 */ /* 0x0001e20000000400 */
[----:B------:R-:W-:-:S02]  /*4c20*/  IADD3 R129, R40, 0x180, RZ ;  /* 0x0000018028817810 */ /* 0x000fc40007ffe0ff */
[C---:B------:R-:W-:Y:S01]  /*4c30*/  IADD3 R135, R40.reuse, 0x1a0, RZ ;  /* 0x000001a028877810 */ /* 0x040fe20007ffe0ff */
[----:B------:R-:W-:Y:S01]  /*4c40*/  MUFU.SIN R85, R80 ;  /* 0x0000005000557308 */ /* 0x000fe20000000400 */
[C---:B------:R-:W-:Y:S02]  /*4c50*/  IADD3 R137, R40.reuse, 0x1c0, RZ ;  /* 0x000001c028897810 */ /* 0x040fe40007ffe0ff */
[----:B------:R-:W-:Y:S01]  /*4c60*/  LEA.HI.SX32 R118, R119, R40, 0x1b ;  /* 0x0000002877767211 */ /* 0x000fe200078fdaff */
[----:B0-----:R-:W-:Y:S01]  /*4c70*/  FMUL.FTZ R43, R41, R60 ;  /* 0x0000003c292b7220 */ /* 0x001fe20000410000 */
[----:B------:R-:W-:Y:S01]  /*4c80*/  STS.U16 [R47+0x1c0], R78 ;  /* 0x0001c04e2f007388 */ /* 0x000fe20000000400 */
[----:B------:R-:W-:Y:S02]  /*4c90*/  LEA.HI.SX32 R114, R115, R40, 0x1b ;  /* 0x0000002873727211 */ /* 0x000fe400078fdaff */
[----:B------:R-:W-:Y:S01]  /*4ca0*/  MUFU.COS R86, R80 ;  /* 0x0000005000567308 */ /* 0x000fe20000000000 */
[----:B------:R0:W-:Y:S01]  /*4cb0*/  STS.U16 [R55+0x200], R82 ;  /* 0x0002005237007388 */ /* 0x0001e20000000400 */
[C---:B------:R-:W-:Y:S01]  /*4cc0*/  IADD3 R139, R40.reuse, 0x1e0, RZ ;  /* 0x000001e0288b7810 */ /* 0x040fe20007ffe0ff */
[----:B------:R-:W-:Y:S01]  /*4cd0*/  FMUL.RZ R122, R43, 0.15915493667125701904 ;  /* 0x3e22f9832b7a7820 */ /* 0x000fe2000040c000 */
[----:B------:R-:W-:-:S02]  /*4ce0*/  IADD3 R141, R40, 0x200, RZ ;  /* 0x00000200288d7810 */ /* 0x000fc40007ffe0ff */
[C---:B------:R-:W-:Y:S02]  /*4cf0*/  IADD3 R143, R40.reuse, 0x220, RZ ;  /* 0x00000220288f7810 */ /* 0x040fe40007ffe0ff */
[----:B------:R-:W-:Y:S01]  /*4d00*/  MUFU.SIN R80, R116 ;  /* 0x0000007400507308 */ /* 0x000fe20000000400 */
[----:B------:R-:W-:Y:S02]  /*4d10*/  LEA.HI.SX32 R115, R129, R40, 0x1b ;  /* 0x0000002881737211 */ /* 0x000fe400078fdaff */
[----:B------:R-:W-:-:S05]  /*4d20*/  IADD3 R157, R40, 0x240, RZ ;  /* 0x00000240289d7810 */ /* 0x000fca0007ffe0ff */
[----:B0-----:R0:W-:Y:S01]  /*4d30*/  MUFU.EX2 R82, R42 ;  /* 0x0000002a00527308 */ /* 0x0011e20000000800 */
[----:B------:R-:W-:Y:S02]  /*4d40*/  LEA.HI.SX32 R119, R137, R40, 0x1b ;  /* 0x0000002889777211 */ /* 0x000fe400078fdaff */
[----:B------:R-:W-:-:S05]  /*4d50*/  SHF.L.U32 R118, R118, 0x1, RZ ;  /* 0x0000000176767819 */ /* 0x000fca00000006ff */
[----:B------:R1:W-:Y:S01]  /*4d60*/  MUFU.COS R83, R116 ;  /* 0x0000007400537308 */ /* 0x0003e20000000000 */
[-C--:B0-----:R-:W-:Y:S02]  /*4d70*/  LEA.HI.SX32 R42, R123, R40.reuse, 0x1b ;  /* 0x000000287b2a7211 */ /* 0x081fe400078fdaff */
[----:B------:R-:W-:Y:S02]  /*4d80*/  IADD3 R159, R40, 0x260, RZ ;  /* 0x00000260289f7810 */ /* 0x000fe40007ffe0ff */
[-C--:B------:R-:W-:Y:S02]  /*4d90*/  LEA.HI.SX32 R120, R139, R40.reuse, 0x1b ;  /* 0x000000288b787211 */ /* 0x080fe400078fdaff */
[----:B-1----:R-:W-:Y:S02]  /*4da0*/  LEA.HI.SX32 R116, R135, R40, 0x1b ;  /* 0x0000002887747211 */ /* 0x002fe400078fdaff */
[----:B------:R-:W-:Y:S01]  /*4db0*/  SHF.L.U32 R135, R114, 0x1, RZ ;  /* 0x0000000172877819 */ /* 0x000fe200000006ff */
[----:B------:R-:W-:Y:S01]  /*4dc0*/  MUFU.SIN R54, R122 ;  /* 0x0000007a00367308 */ /* 0x000fe20000000400 */
[----:B------:R-:W-:-:S02]  /*4dd0*/  SHF.L.U32 R137, R42, 0x1, RZ ;  /* 0x000000012a897819 */ /* 0x000fc400000006ff */
[----:B------:R-:W-:Y:S02]  /*4de0*/  IADD3 R161, R40, 0x280, RZ ;  /* 0x0000028028a17810 */ /* 0x000fe40007ffe0ff */
[-C--:B------:R-:W-:Y:S02]  /*4df0*/  LEA.HI.SX32 R123, R143, R40.reuse, 0x1b ;  /* 0x000000288f7b7211 */ /* 0x080fe400078fdaff */
[----:B------:R-:W-:Y:S01]  /*4e00*/  SHF.L.U32 R115, R115, 0x1, RZ ;  /* 0x0000000173737819 */ /* 0x000fe200000006ff */
[----:B------:R0:W-:Y:S01]  /*4e10*/  MUFU.COS R55, R122 ;  /* 0x0000007a00377308 */ /* 0x0001e20000000000 */
[----:B------:R-:W-:Y:S01]  /*4e20*/  SHF.L.U32 R116, R116, 0x1, RZ ;  /* 0x0000000174747819 */ /* 0x000fe200000006ff */
[----:B------:R1:W-:Y:S01]  /*4e30*/  STS.U16 [R135+0x240], R112 ;  /* 0x0002407087007388 */ /* 0x0003e20000000400 */
[-C--:B------:R-:W-:Y:S02]  /*4e40*/  LEA.HI.SX32 R124, R157, R40.reuse, 0x1b ;  /* 0x000000289d7c7211 */ /* 0x080fe400078fdaff */
[----:B------:R-:W-:Y:S01]  /*4e50*/  SHF.L.U32 R119, R119, 0x1, RZ ;  /* 0x0000000177777819 */ /* 0x000fe200000006ff */
[----:B------:R-:W-:Y:S01]  /*4e60*/  STS.U16 [R118+0x280], R111 ;  /* 0x0002806f76007388 */ /* 0x000fe20000000400 */
[-C--:B0-----:R-:W-:Y:S01]  /*4e70*/  LEA.HI.SX32 R122, R141, R40.reuse, 0x1b ;  /* 0x000000288d7a7211 */ /* 0x081fe200078fdaff */
[----:B------:R-:W-:Y:S01]  /*4e80*/  MUFU.SIN R79, R48 ;  /* 0x00000030004f7308 */ /* 0x000fe20000000400 */
[-C--:B------:R-:W-:Y:S01]  /*4e90*/  LEA.HI.SX32 R128, R159, R40.reuse, 0x1b ;  /* 0x000000289f807211 */ /* 0x080fe200078fdaff */
[----:B------:R0:W-:Y:S01]  /*4ea0*/  STS.U16 [R137+0x2c0], R44 ;  /* 0x0002c02c89007388 */ /* 0x0001e20000000400 */
[----:B------:R-:W-:Y:S01]  /*4eb0*/  SHF.L.U32 R120, R120, 0x1, RZ ;  /* 0x0000000178787819 */ /* 0x000fe200000006ff */
[----:B------:R-:W-:Y:S01]  /*4ec0*/  IMAD.SHL.U32 R123, R123, 0x2, RZ ;  /* 0x000000027b7b7824 */ /* 0x000fe200078e00ff */
[----:B------:R-:W-:Y:S01]  /*4ed0*/  IADD3 R130, R40, 0x2a0, RZ ;  /* 0x000002a028827810 */ /* 0x000fe20007ffe0ff */
[----:B------:R-:W-:Y:S01]  /*4ee0*/  STS.U16 [R115+0x300], R110 ;  /* 0x0003006e73007388 */ /* 0x000fe20000000400 */
[----:B------:R-:W-:Y:S01]  /*4ef0*/  LEA.HI.SX32 R126, R161, R40, 0x1b ;  /* 0x00000028a17e7211 */ /* 0x000fe200078fdaff */
[----:B------:R2:W-:Y:S01]  /*4f00*/  MUFU.COS R81, R48 ;  /* 0x0000003000517308 */ /* 0x0005e20000000000 */
[----:B-1----:R-:W-:Y:S01]  /*4f10*/  SHF.L.U32 R135, R122, 0x1, RZ ;  /* 0x000000017a877819 */ /* 0x002fe200000006ff */
[----:B------:R1:W-:Y:S01]  /*4f20*/  STS.U16 [R116+0x340], R109 ;  /* 0x0003406d74007388 */ /* 0x0003e20000000400 */
[----:B------:R-:W-:-:S02]  /*4f30*/  IADD3 R131, R40, 0x2e0, RZ ;  /* 0x000002e028837810 */ /* 0x000fc40007ffe0ff */
[----:B------:R-:W-:Y:S01]  /*4f40*/  SHF.L.U32 R124, R124, 0x1, RZ ;  /* 0x000000017c7c7819 */ /* 0x000fe200000006ff */
[----:B------:R-:W-:Y:S01]  /*4f50*/  STS.U16 [R119+0x380], R108 ;  /* 0x0003806c77007388 */ /* 0x000fe20000000400 */
[C---:B------:R-:W-:Y:S02]  /*4f60*/  IADD3 R133, R40.reuse, 0x300, RZ ;  /* 0x0000030028857810 */ /* 0x040fe40007ffe0ff */
[----:B--2---:R-:W-:Y:S01]  /*4f70*/  IADD3 R48, R40, 0x2c0, RZ ;  /* 0x000002c028307810 */ /* 0x004fe20007ffe0ff */
[----:B------:R-:W-:Y:S01]  /*4f80*/  STS.U16 [R120+0x3c0], R45 ;  /* 0x0003c02d78007388 */ /* 0x000fe20000000400 */
[----:B0-----:R-:W-:Y:S02]  /*4f90*/  SHF.L.U32 R137, R128, 0x1, RZ ;  /* 0x0000000180897819 */ /* 0x001fe400000006ff */
[----:B------:R-:W-:Y:S01]  /*4fa0*/  IADD3 R125, R40, 0x340, RZ ;  /* 0x00000340287d7810 */ /* 0x000fe20007ffe0ff */
[----:B------:R-:W-:Y:S01]  /*4fb0*/  STS.U16 [R135+0x400], R50 ;  /* 0x0004003287007388 */ /* 0x000fe20000000400 */
[----:B------:R-:W-:-:S02]  /*4fc0*/  LEA.HI.SX32 R130, R130, R40, 0x1b ;  /* 0x0000002882827211 */ /* 0x000fc400078fdaff */
[----:B------:R-:W-:Y:S01]  /*4fd0*/  SHF.L.U32 R126, R126, 0x1, RZ ;  /* 0x000000017e7e7819 */ /* 0x000fe200000006ff */
[----:B------:R-:W-:Y:S01]  /*4fe0*/  STS.U16 [R123+0x440], R106 ;  /* 0x0004406a7b007388 */ /* 0x000fe20000000400 */
[C---:B------:R-:W-:Y:S02]  /*4ff0*/  IADD3 R127, R40.reuse, 0x320, RZ ;  /* 0x00000320287f7810 */ /* 0x040fe40007ffe0ff */
[----:B------:R-:W-:Y:S02]  /*5000*/  IADD3 R121, R40, 0x360, RZ ;  /* 0x0000036028797810 */ /* 0x000fe40007ffe0ff */
[----:B------:R-:W-:Y:S01]  /*5010*/  LEA.HI.SX32 R129, R48, R40, 0x1b ;  /* 0x0000002830817211 */ /* 0x000fe200078fdaff */
[----:B------:R-:W-:Y:S01]  /*5020*/  STS.U16 [R124+0x480], R105 ;  /* 0x000480697c007388 */ /* 0x000fe20000000400 */
[C---:B------:R-:W-:Y:S02]  /*5030*/  IADD3 R117, R40.reuse, 0x380, RZ ;  /* 0x0000038028757810 */ /* 0x040fe40007ffe0ff */
[----:B------:R-:W-:-:S02]  /*5040*/  IADD3 R47, R40, 0x3a0, RZ ;  /* 0x000003a0282f7810 */ /* 0x000fc40007ffe0ff */
[C---:B------:R-:W-:Y:S02]  /*5050*/  IADD3 R113, R40.reuse, 0x3c0, RZ ;  /* 0x000003c028717810 */ /* 0x040fe40007ffe0ff */
[-C--:B------:R-:W-:Y:S01]  /*5060*/  LEA.HI.SX32 R131, R131, R40.reuse, 0x1b ;  /* 0x0000002883837211 */ /* 0x080fe200078fdaff */
[----:B------:R-:W-:Y:S01]  /*5070*/  STS.U16 [R137+0x4c0], R104 ;  /* 0x0004c06889007388 */ /* 0x000fe20000000400 */
[----:B------:R-:W-:Y:S02]  /*5080*/  IADD3 R43, R40, 0x3e0, RZ ;  /* 0x000003e0282b7810 */ /* 0x000fe40007ffe0ff */
[-C--:B------:R-:W-:Y:S01]  /*5090*/  LEA.HI.SX32 R132, R133, R40.reuse, 0x1b ;  /* 0x0000002885847211 */ /* 0x080fe200078fdaff */
[----:B------:R0:W-:Y:S01]  /*50a0*/  STS.U16 [R126+0x500], R103 ;  /* 0x000500677e007388 */ /* 0x0001e20000000400 */
[----:B------:R-:W-:Y:S02]  /*50b0*/  LEA.HI.SX32 R133, R125, R40, 0x1b ;  /* 0x000000287d857211 */ /* 0x000fe400078fdaff */
[----:B-1----:R-:W-:-:S02]  /*50c0*/  SHF.L.U32 R109, R130, 0x1, RZ ;  /* 0x00000001826d7819 */ /* 0x002fc400000006ff */
[-C--:B------:R-:W-:Y:S02]  /*50d0*/  LEA.HI.SX32 R127, R127, R40.reuse, 0x1b ;  /* 0x000000287f7f7211 */ /* 0x080fe400078fdaff */
[----:B------:R-:W-:Y:S02]  /*50e0*/  LEA.HI.SX32 R125, R121, R40, 0x1b ;  /* 0x00000028797d7211 */ /* 0x000fe400078fdaff */
[----:B------:R-:W-:Y:S01]  /*50f0*/  SHF.L.U32 R129, R129, 0x1, RZ ;  /* 0x0000000181817819 */ /* 0x000fe200000006ff */
[----:B0-----:R-:W-:Y:S01]  /*5100*/  FMUL.FTZ R103, R41, R56 ;  /* 0x0000003829677220 */ /* 0x001fe20000410000 */
[-C--:B------:R-:W-:Y:S02]  /*5110*/  LEA.HI.SX32 R117, R117, R40.reuse, 0x1b ;  /* 0x0000002875757211 */ /* 0x080fe400078fdaff */
[-C--:B------:R-:W-:Y:S02]  /*5120*/  LEA.HI.SX32 R121, R47, R40.reuse, 0x1b ;  /* 0x000000282f797211 */ /* 0x080fe400078fdaff */
[----:B------:R-:W-:-:S02]  /*5130*/  LEA.HI.SX32 R113, R113, R40, 0x1b ;  /* 0x0000002871717211 */ /* 0x000fc400078fdaff */
[----:B------:R-:W-:Y:S02]  /*5140*/  SHF.L.U32 R108, R131, 0x1, RZ ;  /* 0x00000001836c7819 */ /* 0x000fe400000006ff */
[----:B------:R-:W-:Y:S01]  /*5150*/  LEA.HI.SX32 R40, R43, R40, 0x1b ;  /* 0x000000282b287211 */ /* 0x000fe200078fdaff */
[----:B------:R-:W-:Y:S01]  /*5160*/  STS.U16 [R109+0x540], R52 ;  /* 0x000540346d007388 */ /* 0x000fe20000000400 */
[----:B------:R-:W-:Y:S02]  /*5170*/  SHF.L.U32 R132, R132, 0x1, RZ ;  /* 0x0000000184847819 */ /* 0x000fe400000006ff */
[----:B------:R-:W-:Y:S01]  /*5180*/  LEA R107, R74, R107, 0x5 ;  /* 0x0000006b4a6b7211 */ /* 0x000fe200078e28ff */
[----:B------:R0:W-:Y:S01]  /*5190*/  STS.U16 [R129+0x580], R102 ;  /* 0x0005806681007388 */ /* 0x0001e20000000400 */
[----:B------:R-:W-:Y:S01]  /*51a0*/  SHF.L.U32 R106, R127, 0x1, RZ ;  /* 0x000000017f6a7819 */ /* 0x000fe200000006ff */
[----:B------:R-:W-:Y:S01]  /*51b0*/  FMUL.RZ R105, R103, 0.15915493667125701904 ;  /* 0x3e22f98367697820 */ /* 0x000fe2000040c000 */
[----:B------:R-:W-:Y:S01]  /*51c0*/  SHF.L.U32 R133, R133, 0x1, RZ ;  /* 0x0000000185857819 */ /* 0x000fe200000006ff */
[----:B------:R1:W-:Y:S01]  /*51d0*/  STS.U16 [R108+0x5c0], R101 ;  /* 0x0005c0656c007388 */ /* 0x0003e20000000400 */
[----:B------:R-:W-:-:S02]  /*51e0*/  SHF.L.U32 R125, R125, 0x1, RZ ;  /* 0x000000017d7d7819 */ /* 0x000fc400000006ff */
[----:B------:R-:W-:Y:S01]  /*51f0*/  SHF.L.U32 R103, R40, 0x1, RZ ;  /* 0x0000000128677819 */ /* 0x000fe200000006ff */
[----:B------:R-:W-:Y:S01]  /*5200*/  STS.U16 [R132+0x600], R51 ;  /* 0x0006003384007388 */ /* 0x000fe20000000400 */
[----:B------:R-:W-:Y:S02]  /*5210*/  LEA.HI.SX32 R40, R107, R107, 0x1b ;  /* 0x0000006b6b287211 */ /* 0x000fe400078fdaff */
[----:B0-----:R-:W-:Y:S01]  /*5220*/  SHF.L.U32 R102, R121, 0x1, RZ ;  /* 0x0000000179667819 */ /* 0x001fe200000006ff */
[----:B------:R-:W-:Y:S01]  /*5230*/  STS.U16 [R106+0x640], R95 ;  /* 0x0006405f6a007388 */ /* 0x000fe20000000400 */
[----:B-1----:R-:W-:Y:S02]  /*5240*/  SHF.L.U32 R101, R117, 0x1, RZ ;  /* 0x0000000175657819 */ /* 0x002fe400000006ff */
[----:B------:R-:W-:Y:S01]  /*5250*/  SHF.L.U32 R108, R113, 0x1, RZ ;  /* 0x00000001716c7819 */ /* 0x000fe200000006ff */
[----:B------:R-:W-:Y:S01]  /*5260*/  STS.U16 [R133+0x680], R94 ;  /* 0x0006805e85007388 */ /* 0x000fe20000000400 */
[----:B------:R-:W-:-:S03]  /*5270*/  IMAD.SHL.U32 R40, R40, 0x2, RZ ;  /* 0x0000000228287824 */ /* 0x000fc600078e00ff */
[----:B------:R-:W-:Y:S04]  /*5280*/  STS.U16 [R125+0x6c0], R100 ;  /* 0x0006c0647d007388 */ /* 0x000fe80000000400 */
[----:B------:R-:W-:Y:S04]  /*5290*/  STS.U16 [R101+0x700], R98 ;  /* 0x0007006265007388 */ /* 0x000fe80000000400 */
[----:B------:R-:W-:Y:S04]  /*52a0*/  STS.U16 [R102+0x740], R99 ;  /* 0x0007406366007388 */ /* 0x000fe80000000400 */
[----:B------:R0:W-:Y:S04]  /*52b0*/  STS.U16 [R108+0x780], R97 ;  /* 0x000780616c007388 */ /* 0x0001e80000000400 */
[----:B------:R-:W-:Y:S01]  /*52c0*/  STS.U16 [R103+0x7c0], R96 ;  /* 0x0007c06067007388 */ /* 0x000fe20000000400 */
[----:B------:R-:W-:-:S06]  /*52d0*/  NOP ;  /* 0x0000000000007918 */ /* 0x000fcc0000000000 */
[----:B------:R-:W1:Y:S01]  /*52e0*/  LDS.U16 R96, [R40+0x4] ;  /* 0x0000040028607984 */ /* 0x000e620000000400 */
[----:B------:R-:W-:-:S03]  /*52f0*/  FMUL.FTZ R93, R53, R65 ;  /* 0x00000041355d7220 */ /* 0x000fc60000410000 */
[----:B------:R-:W2:Y:S04]  /*5300*/  LDS.U16 R94, [R40] ;  /* 0x00000000285e7984 */ /* 0x000ea80000000400 */
[----:B------:R-:W3:Y:S01]  /*5310*/  LDS.U16 R95, [R40+0x2] ;  /* 0x00000200285f7984 */ /* 0x000ee20000000400 */
[----:B------:R-:W4:Y:S01]  /*5320*/  MUFU.EX2 R93, R93 ;  /* 0x0000005d005d7308 */ /* 0x000f220000000800 */
[----:B------:R-:W-:Y:S01]  /*5330*/  FMUL.FTZ R89, R53, R64 ;  /* 0x0000004035597220 */ /* 0x000fe20000410000 */
[----:B------:R-:W-:Y:S01]  /*5340*/  SHF.L.U32 R113, R75, 0x4, RZ ;  /* 0x000000044b717819 */ /* 0x000fe200000006ff */
[----:B------:R-:W-:Y:S01]  /*5350*/  FMUL.FTZ R104, R53, R57 ;  /* 0x0000003935687220 */ /* 0x000fe20000410000 */
[----:B------:R-:W-:Y:S02]  /*5360*/  LDS.U16 R110, [R40+0x18] ;  /* 0x00001800286e7984 */ /* 0x000fe40000000400 */
[----:B0-----:R-:W-:-:S02]  /*5370*/  IADD3 R97, R113, 0x1, RZ ;  /* 0x0000000171617810 */ /* 0x001fc40007ffe0ff */
[----:B------:R-:W0:Y:S01]  /*5380*/  MUFU.EX2 R89, R89 ;  /* 0x0000005900597308 */ /* 0x000e220000000800 */
[----:B------:R-:W-:Y:S01]  /*5390*/  FMUL.FTZ R98, R41, R39 ;  /* 0x0000002729627220 */ /* 0x000fe20000410000 */
[----:B------:R-:W-:Y:S01]  /*53a0*/  ISETP.GE.U32.AND P1, PT, R97, R68, PT ;  /* 0x000000446100720c */ /* 0x000fe20003f26070 */
[----:B------:R-:W-:Y:S01]  /*53b0*/  FMUL.FTZ R87, R53, R63 ;  /* 0x0000003f35577220 */ /* 0x000fe20000410000 */
[----:B------:R-:W3:Y:S04]  /*53c0*/  LDS.U16 R97, [R40+0x6] ;  /* 0x0000060028617984 */ /* 0x000ee80000000400 */
[----:B------:R0:W-:Y:S01]  /*53d0*/  MUFU.EX2 R52, R104 ;  /* 0x0000006800347308 */ /* 0x0001e20000000800 */
[C---:B----4-:R-:W-:Y:S01]  /*53e0*/  FMUL.FTZ R107, R93.reuse, R91 ;  /* 0x0000005b5d6b7220 */ /* 0x050fe20000410000 */
[----:B------:R-:W-:Y:S04]  /*53f0*/  LDS.U16 R108, [R40+0x1e] ;  /* 0x00001e00286c7984 */ /* 0x000fe80000000400 */
[----:B------:R-:W4:Y:S01]  /*5400*/  LDS.U16 R91, [R40+0x8] ;  /* 0x00000800285b7984 */ /* 0x000f220000000400 */
[----:B0-----:R-:W-:-:S03]  /*5410*/  FMUL.FTZ R104, R93, R92 ;  /* 0x0000005c5d687220 */ /* 0x001fc60000410000 */
[----:B------:R-:W0:Y:S01]  /*5420*/  LDS.U16 R92, [R40+0xa] ;  /* 0x00000a00285c7984 */ /* 0x000e220000000400 */
[----:B------:R-:W-:Y:S01]  /*5430*/  IADD3 R99, R113, 0x2, RZ ;  /* 0x0000000271637810 */ /* 0x000fe20007ffe0ff */
[C---:B------:R-:W-:Y:S02]  /*5440*/  FMUL.FTZ R90, R89.reuse, R90 ;  /* 0x0000005a595a7220 */ /* 0x040fe40000410000 */
[----:B------:R-:W-:Y:S01]  /*5450*/  FMUL.FTZ R88, R89, R88 ;  /* 0x0000005859587220 */ /* 0x000fe20000410000 */
[----:B------:R-:W-:Y:S01]  /*5460*/  ISETP.GE.U32.AND P0, PT, R99, R68, PT ;  /* 0x000000446300720c */ /* 0x000fe20003f06070 */
[----:B------:R-:W-:Y:S01]  /*5470*/  FMUL.RZ R100, R98, 0.15915493667125701904 ;  /* 0x3e22f98362647820 */ /* 0x000fe2000040c000 */
[----:B------:R-:W-:Y:S01]  /*5480*/  IADD3 R99, R113, 0x4, RZ ;  /* 0x0000000471637810 */ /* 0x000fe20007ffe0ff */
[----:B------:R-:W-:Y:S01]  /*5490*/  FMUL.FTZ R98, R41, R38 ;  /* 0x0000002629627220 */ /* 0x000fe20000410000 */
[----:B-1----:R-:W-:Y:S02]  /*54a0*/  PRMT R89, RZ, 0x5410, R96 ;  /* 0x00005410ff597816 */ /* 0x002fe40000000060 */
[----:B------:R-:W-:Y:S01]  /*54b0*/  ISETP.GE.U32.AND P6, PT, R99, R68, PT ;  /* 0x000000446300720c */ /* 0x000fe20003fc6070 */
[----:B------:R-:W-:Y:S01]  /*54c0*/  FMUL.RZ R99, R98, 0.15915493667125701904 ;  /* 0x3e22f98362637820 */ /* 0x000fe2000040c000 */
[----:B--2---:R-:W-:Y:S01]  /*54d0*/  PRMT R94, RZ, 0x5410, R94 ;  /* 0x00005410ff5e7816 */ /* 0x004fe2000000005e */
[----:B------:R-:W-:Y:S01]  /*54e0*/  FMUL.FTZ R89, R16, R89 ;  /* 0x0000005910597220 */ /* 0x000fe20000410000 */
[----:B---3--:R-:W-:-:S02]  /*54f0*/  PRMT R98, RZ, 0x5410, R95 ;  /* 0x00005410ff627816 */ /* 0x008fc4000000005f */
[----:B------:R-:W-:Y:S01]  /*5500*/  ISETP.GE.U32.AND P2, PT, R113, R68, PT ;  /* 0x000000447100720c */ /* 0x000fe20003f46070 */
[----:B------:R-:W-:Y:S01]  /*5510*/  FMUL.FTZ R94, R17, R94 ;  /* 0x0000005e115e7220 */ /* 0x000fe20000410000 */
[----:B------:R-:W-:Y:S01]  /*5520*/  FSEL R102, R89, RZ, !P1 ;  /* 0x000000ff59667208 */ /* 0x000fe20004800000 */
[----:B------:R-:W-:Y:S01]  /*5530*/  FMUL.FTZ R98, R17, R98 ;  /* 0x0000006211627220 */ /* 0x000fe20000410000 */
[----:B------:R-:W1:Y:S01]  /*5540*/  LDS.U16 R89, [R40+0x10] ;  /* 0x0000100028597984 */ /* 0x000e620000000400 */
[----:B------:R-:W-:Y:S01]  /*5550*/  IADD3 R93, R113, 0x7, RZ ;  /* 0x00000007715d7810 */ /* 0x000fe20007ffe0ff */
[----:B------:R-:W2:Y:S01]  /*5560*/  MUFU.EX2 R87, R87 ;  /* 0x0000005700577308 */ /* 0x000ea20000000800 */
[----:B------:R-:W-:Y:S02]  /*5570*/  FSEL R107, R107, RZ, !P2 ;  /* 0x000000ff6b6b7208 */ /* 0x000fe40005000000 */
[----:B------:R-:W-:Y:S02]  /*5580*/  FSEL R106, R94, RZ, !P2 ;  /* 0x000000ff5e6a7208 */ /* 0x000fe40005000000 */
[----:B------:R-:W-:Y:S01]  /*5590*/  FSEL R104, R104, 1, !P2 ;  /* 0x3f80000068687808 */ /* 0x000fe20005000000 */
[----:B------:R-:W-:Y:S02]  /*55a0*/  LDS.U16 R94, [R40+0xe] ;  /* 0x00000e00285e7984 */ /* 0x000fe40000000400 */
[----:B------:R-:W-:Y:S01]  /*55b0*/  MUFU.SIN R51, R105 ;  /* 0x0000006900337308 */ /* 0x000fe20000000400 */
[----:B------:R-:W-:-:S07]  /*55c0*/  FMUL.FTZ R84, R53, R62 ;  /* 0x0000003e35547220 */ /* 0x000fce0000410000 */
[----:B------:R3:W-:Y:S01]  /*55d0*/  MUFU.COS R117, R105 ;  /* 0x0000006900757308 */ /* 0x0007e20000000000 */
[----:B------:R-:W-:Y:S02]  /*55e0*/  IADD3 R103, R113, 0x6, RZ ;  /* 0x0000000671677810 */ /* 0x000fe40007ffe0ff */
[----:B---3--:R-:W-:Y:S02]  /*55f0*/  FSEL R105, R98, RZ, !P2 ;  /* 0x000000ff62697208 */ /* 0x008fe40005000000 */
[-C--:B------:R-:W-:Y:S02]  /*5600*/  ISETP.GE.U32.AND P2, PT, R93, R68.reuse, PT ;  /* 0x000000445d00720c */ /* 0x080fe40003f46070 */
[----:B------:R-:W3:Y:S01]  /*5610*/  LDS.U16 R93, [R40+0xc] ;  /* 0x00000c00285d7984 */ /* 0x000ee20000000400 */
[----:B------:R-:W1:Y:S01]  /*5620*/  MUFU.EX2 R84, R84 ;  /* 0x0000005400547308 */ /* 0x000e620000000800 */
[----:B------:R-:W-:Y:S01]  /*5630*/  ISETP.GE.U32.AND P3, PT, R103, R68, PT ;  /* 0x000000446700720c */ /* 0x000fe20003f66070 */
[----:B--2---:R-:W-:Y:S01]  /*5640*/  FMUL.FTZ R96, R87, R86 ;  /* 0x0000005657607220 */ /* 0x004fe20000410000 */
[----:B------:R-:W-:-:S02]  /*5650*/  FSEL R103, R88, RZ, !P1 ;  /* 0x000000ff58677208 */ /* 0x000fc40004800000 */
[----:B------:R-:W-:Y:S01]  /*5660*/  IADD3 R101, R113, 0x3, RZ ;  /* 0x0000000371657810 */ /* 0x000fe20007ffe0ff */
[----:B------:R-:W2:Y:S01]  /*5670*/  LDS.U16 R88, [R40+0x12] ;  /* 0x0000120028587984 */ /* 0x000ea20000000400 */
[----:B------:R-:W-:Y:S02]  /*5680*/  PRMT R97, RZ, 0x5410, R97 ;  /* 0x00005410ff617816 */ /* 0x000fe40000000061 */
[----:B----4-:R-:W-:Y:S02]  /*5690*/  PRMT R86, RZ, 0x5410, R91 ;  /* 0x00005410ff567816 */ /* 0x010fe4000000005b */
[----:B0-----:R-:W-:Y:S01]  /*56a0*/  PRMT R92, RZ, 0x5410, R92 ;  /* 0x00005410ff5c7816 */ /* 0x001fe2000000005c */
[----:B------:R-:W-:Y:S01]  /*56b0*/  FMUL.FTZ R97, R16, R97 ;  /* 0x0000006110617220 */ /* 0x000fe20000410000 */
[----:B------:R-:W-:Y:S01]  /*56c0*/  ISETP.GE.U32.AND P4, PT, R101, R68, PT ;  /* 0x000000446500720c */ /* 0x000fe20003f86070 */
[----:B------:R-:W-:Y:S01]  /*56d0*/  FMUL.FTZ R85, R87, R85 ;  /* 0x0000005557557220 */ /* 0x000fe20000410000 */
[----:B------:R-:W-:Y:S01]  /*56e0*/  IADD3 R101, R113, 0x5, RZ ;  /* 0x0000000571657810 */ /* 0x000fe20007ffe0ff */
[----:B------:R-:W-:Y:S01]  /*56f0*/  FMUL.FTZ R86, R15, R86 ;  /* 0x000000560f567220 */ /* 0x000fe20000410000 */
[----:B------:R-:W-:Y:S01]  /*5700*/  IADD3 R87, R113, 0x9, RZ ;  /* 0x0000000971577810 */ /* 0x000fe20007ffe0ff */
[----:B------:R-:W-:Y:S01]  /*5710*/  FMUL.FTZ R92, R15, R92 ;  /* 0x0000005c0f5c7220 */ /* 0x000fe20000410000 */
[----:B------:R-:W-:Y:S01]  /*5720*/  ISETP.GE.U32.AND P5, PT, R101, R68, PT ;  /* 0x000000446500720c */ /* 0x000fe20003fa6070 */
[----:B------:R-:W-:Y:S01]  /*5730*/  FMUL.FTZ R95, R41, R37 ;  /* 0x00000025295f7220 */ /* 0x000fe20000410000 */
[----:B------:R-:W-:Y:S01]  /*5740*/  MUFU.SIN R124, R99 ;  /* 0x00000063007c7308 */ /* 0x000fe20000000400 */
[----:B------:R-:W-:Y:S01]  /*5750*/  FMUL.FTZ R78, R53, R60 ;  /* 0x0000003c354e7220 */ /* 0x000fe20000410000 */
[----:B------:R-:W-:-:S02]  /*5760*/  FSEL R101, R97, RZ, !P1 ;  /* 0x000000ff61657208 */ /* 0x000fc40004800000 */
[----:B------:R-:W-:Y:S02]  /*5770*/  FSEL R98, R86, RZ, !P0 ;  /* 0x000000ff56627208 */ /* 0x000fe40004000000 */
[----:B------:R-:W-:Y:S02]  /*5780*/  FSEL R97, R92, RZ, !P0 ;  /* 0x000000ff5c617208 */ /* 0x000fe40004000000 */
[----:B------:R0:W-:Y:S01]  /*5790*/  MUFU.COS R122, R99 ;  /* 0x00000063007a7308 */ /* 0x0001e20000000000 */
[----:B------:R-:W-:Y:S01]  /*57a0*/  FSEL R96, R96, 1, !P0 ;  /* 0x3f80000060607808 */ /* 0x000fe20004000000 */
[----:B------:R-:W-:Y:S01]  /*57b0*/  FMUL.RZ R125, R95, 0.15915493667125701904 ;  /* 0x3e22f9835f7d7820 */ /* 0x000fe2000040c000 */
[----:B------:R-:W-:Y:S01]  /*57c0*/  LDS.U16 R86, [R40+0x16] ;  /* 0x0000160028567984 */ /* 0x000fe20000000400 */
[----:B------:R-:W-:Y:S01]  /*57d0*/  IADD3 R95, R113, 0x8, RZ ;  /* 0x00000008715f7810 */ /* 0x000fe20007ffe0ff */
[----:B-1----:R-:W-:Y:S01]  /*57e0*/  FMUL.FTZ R80, R84, R80 ;  /* 0x0000005054507220 */ /* 0x002fe20000410000 */
[----:B0-----:R-:W-:-:S02]  /*57f0*/  FSEL R99, R85, RZ, !P0 ;  /* 0x000000ff55637208 */ /* 0x001fc40004000000 */
[----:B------:R-:W-:Y:S02]  /*5800*/  ISETP.GE.U32.AND P0, PT, R87, R68, PT ;  /* 0x000000445700720c */ /* 0x000fe40003f06070 */
[----:B------:R-:W0:Y:S01]  /*5810*/  LDS.U16 R87, [R40+0x14] ;  /* 0x0000140028577984 */ /* 0x000e220000000400 */
[----:B------:R-:W1:Y:S01]  /*5820*/  MUFU.EX2 R78, R78 ;  /* 0x0000004e004e7308 */ /* 0x000e620000000800 */
[C---:B------:R-:W-:Y:S02]  /*5830*/  FMUL.FTZ R81, R82.reuse, R81 ;  /* 0x0000005152517220 */ /* 0x040fe40000410000 */
[----:B------:R-:W-:-:S05]  /*5840*/  FMUL.FTZ R79, R82, R79 ;  /* 0x0000004f524f7220 */ /* 0x000fca0000410000 */
[----:B------:R-:W-:Y:S01]  /*5850*/  MUFU.SIN R118, R100 ;  /* 0x0000006400767308 */ /* 0x000fe20000000400 */
[----:B------:R-:W-:-:S07]  /*5860*/  PRMT R82, RZ, 0x5410, R89 ;  /* 0x00005410ff527816 */ /* 0x000fce0000000059 */
[----:B------:R4:W-:Y:S02]  /*5870*/  MUFU.COS R116, R100 ;  /* 0x0000006400747308 */ /* 0x0009e40000000000 */
[----:B----4-:R-:W-:Y:S02]  /*5880*/  FSEL R100, R90, 1, !P1 ;  /* 0x3f8000005a647808 */ /* 0x010fe40004800000 */
[----:B------:R-:W-:Y:S02]  /*5890*/  ISETP.GE.U32.AND P1, PT, R95, R68, PT ;  /* 0x000000445f00720c */ /* 0x000fe40003f26070 */
[----:B------:R-:W-:Y:S02]  /*58a0*/  FSEL R95, R80, RZ, !P4 ;  /* 0x000000ff505f7208 */ /* 0x000fe40006000000 */
[----:B------:R-:W4:Y:S01]  /*58b0*/  LDS.U16 R80, [R40+0x1a] ;  /* 0x00001a0028507984 */ /* 0x000f220000000400 */
[----:B------:R-:W-:Y:S02]  /*58c0*/  FMUL.FTZ R90, R41, R36 ;  /* 0x00000024295a7220 */ /* 0x000fe40000410000 */
[----:B------:R-:W-:-:S02]  /*58d0*/  FMUL.FTZ R82, R13, R82 ;  /* 0x000000520d527220 */ /* 0x000fc40000410000 */
[----:B------:R-:W-:Y:S01]  /*58e0*/  FMUL.RZ R90, R90, 0.15915493667125701904 ;  /* 0x3e22f9835a5a7820 */ /* 0x000fe2000040c000 */
[----:B---3--:R-:W-:Y:S01]  /*58f0*/  PRMT R93, RZ, 0x5410, R93 ;  /* 0x00005410ff5d7816 */ /* 0x008fe2000000005d */
[----:B------:R-:W-:Y:S01]  /*5900*/  FMUL.FTZ R83, R84, R83 ;  /* 0x0000005354537220 */ /* 0x000fe20000410000 */
[----:B------:R-:W-:Y:S01]  /*5910*/  PRMT R91, RZ, 0x5410, R94 ;  /* 0x00005410ff5b7816 */ /* 0x000fe2000000005e */
[----:B------:R-:W-:Y:S01]  /*5920*/  MUFU.SIN R85, R90 ;  /* 0x0000005a00557308 */ /* 0x000fe20000000400 */
[----:B------:R-:W-:Y:S02]  /*5930*/  FMUL.FTZ R112, R41, R57 ;  /* 0x0000003929707220 */ /* 0x000fe40000410000 */
[----:B------:R-:W-:-:S05]  /*5940*/  FMUL.FTZ R93, R14, R93 ;  /* 0x0000005d0e5d7220 */ /* 0x000fca0000410000 */
[----:B------:R3:W-:Y:S01]  /*5950*/  MUFU.COS R84, R90 ;  /* 0x0000005a00547308 */ /* 0x0007e20000000000 */
[----:B------:R-:W-:Y:S01]  /*5960*/  FMUL.FTZ R91, R14, R91 ;  /* 0x0000005b0e5b7220 */ /* 0x000fe20000410000 */
[----:B------:R-:W-:Y:S01]  /*5970*/  IADD3 R109, R113, 0xa, RZ ;  /* 0x0000000a716d7810 */ /* 0x000fe20007ffe0ff */
[----:B------:R-:W-:Y:S01]  /*5980*/  FMUL.RZ R112, R112, 0.15915493667125701904 ;  /* 0x3e22f98370707820 */ /* 0x000fe2000040c000 */
[----:B---3--:R-:W-:Y:S01]  /*5990*/  FSEL R90, R82, RZ, !P6 ;  /* 0x000000ff525a7208 */ /* 0x008fe20007000000 */
[----:B-1----:R-:W-:Y:S02]  /*59a0*/  FMUL.FTZ R82, R78, R55 ;  /* 0x000000374e527220 */ /* 0x002fe40000410000 */
[----:B------:R-:W1:Y:S01]  /*59b0*/  LDS.U16 R55, [R40+0x22] ;  /* 0x0000220028377984 */ /* 0x000e620000000400 */
[----:B------:R-:W-:Y:S02]  /*59c0*/  FSEL R94, R93, RZ, !P4 ;  /* 0x000000ff5d5e7208 */ /* 0x000fe40006000000 */
[----:B------:R-:W-:-:S02]  /*59d0*/  FSEL R93, R91, RZ, !P4 ;  /* 0x000000ff5b5d7208 */ /* 0x000fc40006000000 */
[----:B------:R-:W-:Y:S01]  /*59e0*/  FSEL R92, R83, 1, !P4 ;  /* 0x3f800000535c7808 */ /* 0x000fe20006000000 */
[-C--:B------:R-:W-:Y:S01]  /*59f0*/  FMUL.FTZ R46, R41, R59.reuse ;  /* 0x0000003b292e7220 */ /* 0x080fe20000410000 */
[----:B------:R-:W-:Y:S02]  /*5a00*/  ISETP.GE.U32.AND P4, PT, R109, R68, PT ;  /* 0x000000446d00720c */ /* 0x000fe40003f86070 */
[----:B--2---:R-:W-:Y:S01]  /*5a10*/  PRMT R88, RZ, 0x5410, R88 ;  /* 0x00005410ff587816 */ /* 0x004fe20000000058 */
[----:B------:R-:W2:Y:S01]  /*5a20*/  LDS.U16 R109, [R40+0x1c] ;  /* 0x00001c00286d7984 */ /* 0x000ea20000000400 */
[----:B------:R-:W-:Y:S01]  /*5a30*/  MUFU.SIN R45, R112 ;  /* 0x00000070002d7308 */ /* 0x000fe20000000400 */
[----:B------:R-:W-:Y:S02]  /*5a40*/  FMUL.FTZ R47, R53, R59 ;  /* 0x0000003b352f7220 */ /* 0x000fe40000410000 */
[----:B------:R-:W-:Y:S02]  /*5a50*/  FMUL.FTZ R114, R41, R58 ;  /* 0x0000003a29727220 */ /* 0x000fe40000410000 */
[----:B------:R-:W-:-:S03]  /*5a60*/  FMUL.RZ R134, R46, 0.15915493667125701904 ;  /* 0x3e22f9832e867820 */ /* 0x000fc6000040c000 */
[----:B------:R3:W-:Y:S01]  /*5a70*/  MUFU.COS R50, R112 ;  /* 0x0000007000327308 */ /* 0x0007e20000000000 */
[----:B------:R-:W-:Y:S02]  /*5a80*/  FMUL.FTZ R88, R13, R88 ;  /* 0x000000580d587220 */ /* 0x000fe40000410000 */
[----:B------:R-:W-:Y:S02]  /*5a90*/  FMUL.RZ R114, R114, 0.15915493667125701904 ;  /* 0x3e22f98372727820 */ /* 0x000fe4000040c000 */
[C---:B------:R-:W-:Y:S01]  /*5aa0*/  FMUL.FTZ R111, R53.reuse, R58 ;  /* 0x0000003a356f7220 */ /* 0x040fe20000410000 */
[----:B---3--:R-:W3:Y:S02]  /*5ab0*/  LDS.U16 R112, [R40+0x20] ;  /* 0x0000200028707984 */ /* 0x008ee40000000400 */
[----:B------:R-:W-:Y:S01]  /*5ac0*/  MUFU.SIN R46, R134 ;  /* 0x00000086002e7308 */ /* 0x000fe20000000400 */
[----:B------:R-:W-:Y:S01]  /*5ad0*/  FSEL R89, R88, RZ, !P6 ;  /* 0x000000ff58597208 */ /* 0x000fe20007000000 */
[----:B------:R-:W-:Y:S01]  /*5ae0*/  FMUL.FTZ R120, R53, R56 ;  /* 0x0000003835787220 */ /* 0x000fe20000410000 */
[----:B------:R-:W-:Y:S01]  /*5af0*/  FSEL R88, R81, 1, !P6 ;  /* 0x3f80000051587808 */ /* 0x000fe20007000000 */
[----:B------:R-:W-:-:S04]  /*5b00*/  FMUL.FTZ R119, R53, R39 ;  /* 0x0000002735777220 */ /* 0x000fc80000410000 */
[----:B------:R-:W-:Y:S01]  /*5b10*/  MUFU.COS R48, R134 ;  /* 0x0000008600307308 */ /* 0x000fe20000000000 */
[C---:B------:R-:W-:Y:S01]  /*5b20*/  FMUL.FTZ R121, R53.reuse, R38 ;  /* 0x0000002635797220 */ /* 0x040fe20000410000 */
[----:B0-----:R-:W-:Y:S01]  /*5b30*/  PRMT R87, RZ, 0x5410, R87 ;  /* 0x00005410ff577816 */ /* 0x001fe20000000057 */
[C---:B------:R-:W-:Y:S02]  /*5b40*/  FMUL.FTZ R126, R53.reuse, R37 ;  /* 0x00000025357e7220 */ /* 0x040fe40000410000 */
[----:B------:R-:W-:-:S03]  /*5b50*/  FMUL.FTZ R127, R53, R36 ;  /* 0x00000024357f7220 */ /* 0x000fc60000410000 */
[----:B------:R-:W0:Y:S01]  /*5b60*/  MUFU.EX2 R47, R47 ;  /* 0x0000002f002f7308 */ /* 0x000e220000000800 */
[----:B------:R-:W-:-:S07]  /*5b70*/  FMUL.FTZ R81, R53, R35 ;  /* 0x0000002335517220 */ /* 0x000fce0000410000 */
[----:B------:R-:W-:Y:S01]  /*5b80*/  MUFU.SIN R43, R114 ;  /* 0x00000072002b7308 */ /* 0x000fe20000000400 */
[----:B------:R-:W-:-:S07]  /*5b90*/  IADD3 R83, R113, 0xb, RZ ;  /* 0x0000000b71537810 */ /* 0x000fce0007ffe0ff */
[----:B------:R0:W-:Y:S01]  /*5ba0*/  MUFU.COS R42, R114 ;  /* 0x00000072002a7308 */ /* 0x0001e20000000000 */
[----:B------:R-:W-:-:S07]  /*5bb0*/  FMUL.FTZ R78, R78, R54 ;  /* 0x000000364e4e7220 */ /* 0x000fce0000410000 */
[----:B------:R1:W1:Y:S01]  /*5bc0*/  MUFU.EX2 R44, R111 ;  /* 0x0000006f002c7308 */ /* 0x0002620000000800 */
[----:B0-----:R-:W-:Y:S01]  /*5bd0*/  FMUL.FTZ R114, R53, R34 ;  /* 0x0000002235727220 */ /* 0x001fe20000410000 */
[----:B------:R-:W-:Y:S01]  /*5be0*/  PRMT R53, RZ, 0x5410, R86 ;  /* 0x00005410ff357816 */ /* 0x000fe20000000056 */
[----:B------:R-:W-:Y:S01]  /*5bf0*/  FMUL.FTZ R86, R12, R87 ;  /* 0x000000570c567220 */ /* 0x000fe20000410000 */
[----:B------:R-:W-:-:S03]  /*5c00*/  FSEL R91, R79, RZ, !P6 ;  /* 0x000000ff4f5b7208 */ /* 0x000fc60007000000 */
[----:B------:R-:W-:Y:S01]  /*5c10*/  FMUL.FTZ R53, R12, R53 ;  /* 0x000000350c357220 */ /* 0x000fe20000410000 */
[----:B------:R-:W-:Y:S02]  /*5c20*/  IADD3 R79, R113, 0xc, RZ ;  /* 0x0000000c714f7810 */ /* 0x000fe40007ffe0ff */
[----:B------:R-:W-:Y:S02]  /*5c30*/  PRMT R110, RZ, 0x5410, R110 ;  /* 0x00005410ff6e7816 */ /* 0x000fe4000000006e */
[----:B----4-:R-:W-:Y:S02]  /*5c40*/  PRMT R80, RZ, 0x5410, R80 ;  /* 0x00005410ff507816 */ /* 0x010fe40000000050 */
[----:B------:R-:W-:Y:S02]  /*5c50*/  ISETP.GE.U32.AND P6, PT, R83, R68, PT ;  /* 0x000000445300720c */ /* 0x000fe40003fc6070 */
[----:B------:R-:W-:Y:S02]  /*5c60*/  FSEL R87, R78, RZ, !P5 ;  /* 0x000000ff4e577208 */ /* 0x000fe40006800000 */
[----:B------:R-:W-:-:S02]  /*5c70*/  FSEL R86, R86, RZ, !P5 ;  /* 0x000000ff56567208 */ /* 0x000fc40006800000 */
[----:B------:R-:W-:Y:S02]  /*5c80*/  FSEL R83, R53, RZ, !P5 ;  /* 0x000000ff35537208 */ /* 0x000fe40006800000 */
[----:B------:R-:W-:Y:S01]  /*5c90*/  FSEL R82, R82, 1, !P5 ;  /* 0x3f80000052527808 */ /* 0x000fe20006800000 */
[----:B------:R-:W-:Y:S01]  /*5ca0*/  FMUL.FTZ R78, R41, R35 ;  /* 0x00000023294e7220 */ /* 0x000fe20000410000 */
[----:B------:R-:W-:Y:S01]  /*5cb0*/  ISETP.GE.U32.AND P5, PT, R79, R68, PT ;  /* 0x000000444f00720c */ /* 0x000fe20003fa6070 */
[C---:B------:R-:W-:Y:S02]  /*5cc0*/  FMUL.FTZ R48, R47.reuse, R48 ;  /* 0x000000302f307220 */ /* 0x040fe40000410000 */
[----:B------:R-:W-:Y:S02]  /*5cd0*/  FMUL.FTZ R46, R47, R46 ;  /* 0x0000002e2f2e7220 */ /* 0x000fe40000410000 */
[C---:B------:R-:W-:Y:S02]  /*5ce0*/  FMUL.FTZ R110, R11.reuse, R110 ;  /* 0x0000006e0b6e7220 */ /* 0x040fe40000410000 */
[----:B------:R-:W-:Y:S01]  /*5cf0*/  FMUL.FTZ R79, R11, R80 ;  /* 0x000000500b4f7220 */ /* 0x000fe20000410000 */
[----:B-1----:R-:W-:Y:S01]  /*5d00*/  IADD3 R111, R113, 0xd, RZ ;  /* 0x0000000d716f7810 */ /* 0x002fe20007ffe0ff */
[----:B------:R-:W-:Y:S01]  /*5d10*/  FMUL.FTZ R42, R44, R42 ;  /* 0x0000002a2c2a7220 */ /* 0x000fe20000410000 */
[----:B------:R0:W-:Y:S01]  /*5d20*/  MUFU.EX2 R54, R81 ;  /* 0x0000005100367308 */ /* 0x0001e20000000800 */
[----:B------:R-:W-:Y:S01]  /*5d30*/  FMUL.RZ R128, R78, 0.15915493667125701904 ;  /* 0x3e22f9834e807820 */ /* 0x000fe2000040c000 */
[----:B------:R-:W-:-:S02]  /*5d40*/  FSEL R80, R110, RZ, !P3 ;  /* 0x000000ff6e507208 */ /* 0x000fc40005800000 */
[----:B------:R-:W-:Y:S02]  /*5d50*/  FSEL R79, R79, RZ, !P3 ;  /* 0x000000ff4f4f7208 */ /* 0x000fe40005800000 */
[----:B------:R-:W-:Y:S02]  /*5d60*/  FSEL R78, R48, 1, !P3 ;  /* 0x3f800000304e7808 */ /* 0x000fe40005800000 */
[----:B0-----:R-:W-:Y:S02]  /*5d70*/  FSEL R81, R46, RZ, !P3 ;  /* 0x000000ff2e517208 */ /* 0x001fe40005800000 */
[----:B------:R-:W-:Y:S02]  /*5d80*/  ISETP.GE.U32.AND P3, PT, R111, R68, PT ;  /* 0x000000446f00720c */ /* 0x000fe40003f66070 */
[----:B------:R-:W-:Y:S02]  /*5d90*/  FSEL R111, R42, 1, !P2 ;  /* 0x3f8000002a6f7808 */ /* 0x000fe40005000000 */
[----:B------:R-:W-:Y:S01]  /*5da0*/  PRMT R42, RZ, 0x5410, R55 ;  /* 0x00005410ff2a7816 */ /* 0x000fe20000000037 */
[----:B------:R-:W-:-:S02]  /*5db0*/  FMUL.FTZ R43, R44, R43 ;  /* 0x0000002b2c2b7220 */ /* 0x000fc40000410000 */
[----:B------:R-:W-:Y:S01]  /*5dc0*/  FMUL.FTZ R44, R41, R34 ;  /* 0x00000022292c7220 */ /* 0x000fe20000410000 */
[----:B------:R-:W-:Y:S01]  /*5dd0*/  PRMT R41, RZ, 0x5410, R108 ;  /* 0x00005410ff297816 */ /* 0x000fe2000000006c */
[----:B------:R-:W-:Y:S01]  /*5de0*/  FMUL.FTZ R42, R9, R42 ;  /* 0x0000002a092a7220 */ /* 0x000fe20000410000 */
[----:B--2---:R-:W-:Y:S01]  /*5df0*/  PRMT R109, RZ, 0x5410, R109 ;  /* 0x00005410ff6d7816 */ /* 0x004fe2000000006d */
[----:B------:R-:W-:Y:S01]  /*5e00*/  FMUL.RZ R44, R44, 0.15915493667125701904 ;  /* 0x3e22f9832c2c7820 */ /* 0x000fe2000040c000 */
[----:B------:R0:W-:Y:S01]  /*5e10*/  MUFU.EX2 R53, R114 ;  /* 0x0000007200357308 */ /* 0x0001e20000000800 */
[C---:B------:R-:W-:Y:S01]  /*5e20*/  FMUL.FTZ R41, R10.reuse, R41 ;  /* 0x000000290a297220 */ /* 0x040fe20000410000 */
[----:B---3--:R-:W-:Y:S01]  /*5e30*/  PRMT R112, RZ, 0x5410, R112 ;  /* 0x00005410ff707816 */ /* 0x008fe20000000070 */
[----:B------:R-:W-:Y:S01]  /*5e40*/  FMUL.FTZ R109, R10, R109 ;  /* 0x0000006d0a6d7220 */ /* 0x000fe20000410000 */
[----:B------:R-:W-:Y:S02]  /*5e50*/  IADD3 R115, R113, 0xe, RZ ;  /* 0x0000000e71737810 */ /* 0x000fe40007ffe0ff */
[----:B0-----:R-:W-:-:S02]  /*5e60*/  FSEL R114, R42, RZ, !P1 ;  /* 0x000000ff2a727208 */ /* 0x001fc40004800000 */
[----:B------:R-:W0:Y:S01]  /*5e70*/  MUFU.COS R42, R44 ;  /* 0x0000002c002a7308 */ /* 0x000e220000000000 */
[----:B------:R-:W-:Y:S01]  /*5e80*/  FSEL R110, R41, RZ, !P2 ;  /* 0x000000ff296e7208 */ /* 0x000fe20005000000 */
[C---:B------:R-:W-:Y:S01]  /*5e90*/  FMUL.FTZ R45, R52.reuse, R45 ;  /* 0x0000002d342d7220 */ /* 0x040fe20000410000 */
[----:B------:R-:W-:Y:S01]  /*5ea0*/  FSEL R108, R43, RZ, !P2 ;  /* 0x000000ff2b6c7208 */ /* 0x000fe20005000000 */
[----:B------:R-:W-:Y:S02]  /*5eb0*/  FMUL.FTZ R41, R9, R112 ;  /* 0x0000007009297220 */ /* 0x000fe40000410000 */
[----:B------:R-:W-:Y:S02]  /*5ec0*/  FMUL.FTZ R50, R52, R50 ;  /* 0x0000003234327220 */ /* 0x000fe40000410000 */
[----:B------:R-:W1:Y:S01]  /*5ed0*/  MUFU.SIN R47, R128 ;  /* 0x00000080002f7308 */ /* 0x000e620000000400 */
[----:B------:R-:W-:Y:S02]  /*5ee0*/  IADD3 R43, R113, 0xf, RZ ;  /* 0x0000000f712b7810 */ /* 0x000fe40007ffe0ff */
[----:B------:R-:W-:-:S02]  /*5ef0*/  FSEL R109, R109, RZ, !P2 ;  /* 0x000000ff6d6d7208 */ /* 0x000fc40005000000 */
[----:B------:R-:W-:-:S03]  /*5f00*/  ISETP.GE.U32.AND P2, PT, R115, R68, PT ;  /* 0x000000447300720c */ /* 0x000fc60003f46070 */
[----:B------:R2:W3:Y:S01]  /*5f10*/  MUFU.SIN R140, R44 ;  /* 0x0000002c008c7308 */ /* 0x0004e20000000400 */
[----:B------:R-:W-:Y:S02]  /*5f20*/  FSEL R112, R45, RZ, !P1 ;  /* 0x000000ff2d707208 */ /* 0x000fe40004800000 */
[----:B------:R-:W-:Y:S02]  /*5f30*/  FSEL R113, R41, RZ, !P1 ;  /* 0x000000ff29717208 */ /* 0x000fe40004800000 */
[----:B------:R-:W-:Y:S02]  /*5f40*/  FSEL R115, R50, 1, !P1 ;  /* 0x3f80000032737808 */ /* 0x000fe40004800000 */
[----:B------:R-:W-:Y:S01]  /*5f50*/  ISETP.GE.U32.AND P1, PT, R43, R68, PT ;  /* 0x000000442b00720c */ /* 0x000fe20003f26070 */
[-C--:B--2---:R-:W-:Y:S02]  /*5f60*/  FMUL.FTZ R44, R104, R103.reuse ;  /* 0x00000067682c7220 */ /* 0x084fe40000410000 */
[----:B------:R-:W-:-:S02]  /*5f70*/  FMUL.FTZ R43, R107, R103 ;  /* 0x000000676b2b7220 */ /* 0x000fc40000410000 */
[-C--:B------:R-:W-:Y:S02]  /*5f80*/  FFMA.FTZ R44, R107, R100.reuse, R44 ;  /* 0x000000646b2c7223 */ /* 0x080fe4000001002c */
[----:B------:R-:W-:Y:S02]  /*5f90*/  FFMA.FTZ R43, R104, R100, -R43 ;  /* 0x00000064682b7223 */ /* 0x000fe4000001082b */
[----:B0-----:R-:W-:Y:S02]  /*5fa0*/  FMUL.FTZ R141, R53, R42 ;  /* 0x0000002a358d7220 */ /* 0x001fe40000410000 */
[----:B------:R-:W-:Y:S02]  /*5fb0*/  FMUL.FTZ R46, R99, R44 ;  /* 0x0000002c632e7220 */ /* 0x000fe40000410000 */
[----:B------:R-:W-:Y:S02]  /*5fc0*/  FMUL.FTZ R42, R106, R103 ;  /* 0x000000676a2a7220 */ /* 0x000fe40000410000 */
[----:B-1----:R-:W-:-:S02]  /*5fd0*/  FMUL.FTZ R134, R54, R47 ;  /* 0x0000002f36867220 */ /* 0x002fc40000410000 */
[----:B------:R-:W-:Y:S02]  /*5fe0*/  FMUL.FTZ R45, R105, R103 ;  /* 0x00000067692d7220 */ /* 0x000fe40000410000 */
[-C--:B------:R-:W-:Y:S02]  /*5ff0*/  FMUL.FTZ R47, R99, R43.reuse ;  /* 0x0000002b632f7220 */ /* 0x080fe40000410000 */
[----:B------:R-:W-:Y:S02]  /*6000*/  FFMA.FTZ R46, R96, R43, -R46 ;  /* 0x0000002b602e7223 */ /* 0x000fe4000001082e */
[-C--:B------:R-:W-:Y:S02]  /*6010*/  FFMA.FTZ R42, R105, R100.reuse, R42 ;  /* 0x00000064692a7223 */ /* 0x080fe4000001002a */
[----:B------:R-:W-:Y:S02]  /*6020*/  FFMA.FTZ R45, R106, R100, -R45 ;  /* 0x000000646a2d7223 */ /* 0x000fe4000001082d */
[----:B------:R-:W-:-:S02]  /*6030*/  FFMA.FTZ R47, R96, R44, R47 ;  /* 0x0000002c602f7223 */ /* 0x000fc4000001002f */
[----:B------:R-:W-:Y:S02]  /*6040*/  FMUL.FTZ R43, R95, R46 ;  /* 0x0000002e5f2b7220 */ /* 0x000fe40000410000 */
[----:B------:R-:W-:Y:S02]  /*6050*/  FADD.FTZ R42, R101, R42 ;  /* 0x0000002a652a7221 */ /* 0x000fe40000010000 */
[----:B---3--:R-:W-:Y:S02]  /*6060*/  FMUL.FTZ R140, R53, R140 ;  /* 0x0000008c358c7220 */ /* 0x008fe40000410000 */
[----:B------:R-:W-:Y:S02]  /*6070*/  FADD.FTZ R45, R102, R45 ;  /* 0x0000002d662d7221 */ /* 0x000fe40000010000 */
[-C--:B------:R-:W-:Y:S02]  /*6080*/  FMUL.FTZ R53, R95, R47.reuse ;  /* 0x0000002f5f357220 */ /* 0x080fe40000410000 */
[----:B------:R-:W-:-:S02]  /*6090*/  FFMA.FTZ R44, R92, R47, R43 ;  /* 0x0000002f5c2c7223 */ /* 0x000fc4000001002b */
[C---:B------:R-:W-:Y:S02]  /*60a0*/  FMUL.FTZ R43, R99.reuse, R42 ;  /* 0x0000002a632b7220 */ /* 0x040fe40000410000 */
[-C--:B------:R-:W-:Y:S02]  /*60b0*/  FMUL.FTZ R47, R99, R45.reuse ;  /* 0x0000002d632f7220 */ /* 0x080fe40000410000 */
[----:B------:R-:W-:Y:S02]  /*60c0*/  FFMA.FTZ R53, R92, R46, -R53 ;  /* 0x0000002e5c357223 */ /* 0x000fe40000010835 */
[----:B------:R-:W-:Y:S02]  /*60d0*/  FMUL.FTZ R46, R91, R44 ;  /* 0x0000002c5b2e7220 */ /* 0x000fe40000410000 */
[C---:B------:R-:W-:Y:S02]  /*60e0*/  FFMA.FTZ R43, R96.reuse, R45, -R43 ;  /* 0x0000002d602b7223 */ /* 0x040fe4000001082b */
[----:B------:R-:W-:-:S02]  /*60f0*/  FFMA.FTZ R42, R96, R42, R47 ;  /* 0x0000002a602a7223 */ /* 0x000fc4000001002f */
[-C--:B------:R-:W-:Y:S02]  /*6100*/  FMUL.FTZ R45, R91, R53.reuse ;  /* 0x000000355b2d7220 */ /* 0x080fe40000410000 */
[----:B------:R-:W-:Y:S02]  /*6110*/  FFMA.FTZ R46, R88, R53, -R46 ;  /* 0x00000035582e7223 */ /* 0x000fe4000001082e */
[----:B------:R-:W-:Y:S02]  /*6120*/  FADD.FTZ R43, R98, R43 ;  /* 0x0000002b622b7221 */ /* 0x000fe40000010000 */
[----:B------:R-:W-:Y:S02]  /*6130*/  FADD.FTZ R42, R97, R42 ;  /* 0x0000002a612a7221 */ /* 0x000fe40000010000 */
[----:B------:R-:W-:Y:S02]  /*6140*/  FFMA.FTZ R47, R88, R44, R45 ;  /* 0x0000002c582f7223 */ /* 0x000fe4000001002d */
[----:B------:R-:W-:-:S02]  /*6150*/  FMUL.FTZ R48, R87, R46 ;  /* 0x0000002e57307220 */ /* 0x000fc40000410000 */
[C---:B------:R-:W-:Y:S02]  /*6160*/  FMUL.FTZ R45, R95.reuse, R43 ;  /* 0x0000002b5f2d7220 */ /* 0x040fe40000410000 */
[-C--:B------:R-:W-:Y:S02]  /*6170*/  FMUL.FTZ R44, R95, R42.reuse ;  /* 0x0000002a5f2c7220 */ /* 0x080fe40000410000 */
[-C--:B------:R-:W-:Y:S02]  /*6180*/  FMUL.FTZ R53, R87, R47.reuse ;  /* 0x0000002f57357220 */ /* 0x080fe40000410000 */
[----:B------:R-:W-:Y:S02]  /*6190*/  FFMA.FTZ R48, R82, R47, R48 ;  /* 0x0000002f52307223 */ /* 0x000fe40000010030 */
[C---:B------:R-:W-:Y:S02]  /*61a0*/  FFMA.FTZ R42, R92.reuse, R42, R45 ;  /* 0x0000002a5c2a7223 */ /* 0x040fe4000001002d */
[----:B------:R-:W-:-:S02]  /*61b0*/  FFMA.FTZ R43, R92, R43, -R44 ;  /* 0x0000002b5c2b7223 */ /* 0x000fc4000001082c */
[----:B------:R-:W-:Y:S02]  /*61c0*/  FFMA.FTZ R53, R82, R46, -R53 ;  /* 0x0000002e52357223 */ /* 0x000fe40000010835 */
[----:B------:R-:W-:Y:S02]  /*61d0*/  FMUL.FTZ R44, R81, R48 ;  /* 0x00000030512c7220 */ /* 0x000fe40000410000 */
[----:B------:R-:W-:Y:S02]  /*61e0*/  FADD.FTZ R42, R93, R42 ;  /* 0x0000002a5d2a7221 */ /* 0x000fe40000010000 */
[----:B------:R-:W-:Y:S02]  /*61f0*/  FADD.FTZ R43, R94, R43 ;  /* 0x0000002b5e2b7221 */ /* 0x000fe40000010000 */
[-C--:B------:R-:W-:Y:S02]  /*6200*/  FMUL.FTZ R47, R81, R53.reuse ;  /* 0x00000035512f7220 */ /* 0x080fe40000410000 */
[----:B------:R-:W-:Y:S01]  /*6210*/  FFMA.FTZ R53, R78, R53, -R44 ;  /* 0x000000354e357223 */ /* 0x000fe2000001082c */
[----:B------:R-:W0:Y:S01]  /*6220*/  MUFU.EX2 R120, R120 ;  /* 0x0000007800787308 */ /* 0x000e220000000800 */
[----:B------:R-:W-:-:S02]  /*6230*/  FMUL.FTZ R44, R91, R42 ;  /* 0x0000002a5b2c7220 */ /* 0x000fc40000410000 */
[-C--:B------:R-:W-:Y:S02]  /*6240*/  FMUL.FTZ R45, R91, R43.reuse ;  /* 0x0000002b5b2d7220 */ /* 0x080fe40000410000 */
[----:B------:R-:W-:Y:S02]  /*6250*/  FFMA.FTZ R47, R78, R48, R47 ;  /* 0x000000304e2f7223 */ /* 0x000fe4000001002f */
[C---:B------:R-:W-:Y:S01]  /*6260*/  FFMA.FTZ R43, R88.reuse, R43, -R44 ;  /* 0x0000002b582b7223 */ /* 0x040fe2000001082c */
[----:B------:R-:W1:Y:S01]  /*6270*/  MUFU.EX2 R119, R119 ;  /* 0x0000007700777308 */ /* 0x000e620000000800 */
[----:B------:R-:W-:Y:S02]  /*6280*/  FFMA.FTZ R42, R88, R42, R45 ;  /* 0x0000002a582a7223 */ /* 0x000fe4000001002d */
[----:B------:R-:W-:Y:S02]  /*6290*/  FMUL.FTZ R44, R108, R47 ;  /* 0x0000002f6c2c7220 */ /* 0x000fe40000410000 */
[----:B------:R-:W-:-:S02]  /*62a0*/  FADD.FTZ R43, R90, R43 ;  /* 0x0000002b5a2b7221 */ /* 0x000fc40000010000 */
[----:B------:R-:W-:Y:S02]  /*62b0*/  FADD.FTZ R42, R89, R42 ;  /* 0x0000002a592a7221 */ /* 0x000fe40000010000 */
[-C--:B------:R-:W-:Y:S02]  /*62c0*/  FMUL.FTZ R46, R108, R53.reuse ;  /* 0x000000356c2e7220 */ /* 0x080fe40000410000 */
[----:B------:R-:W-:Y:S02]  /*62d0*/  FFMA.FTZ R53, R111, R53, -R44 ;  /* 0x000000356f357223 */ /* 0x000fe4000001082c */
[C---:B------:R-:W-:Y:S02]  /*62e0*/  FMUL.FTZ R45, R87.reuse, R43 ;  /* 0x0000002b572d7220 */ /* 0x040fe40000410000 */
[-C--:B------:R-:W-:Y:S02]  /*62f0*/  FMUL.FTZ R44, R87, R42.reuse ;  /* 0x0000002a572c7220 */ /* 0x080fe40000410000 */
[----:B------:R-:W-:-:S02]  /*6300*/  FFMA.FTZ R42, R82, R42, R45 ;  /* 0x0000002a522a7223 */ /* 0x000fc4000001002d */
[----:B0-----:R-:W-:Y:S02]  /*6310*/  FMUL.FTZ R51, R120, R51 ;  /* 0x0000003378337220 */ /* 0x001fe40000410000 */
[----:B------:R-:W-:Y:S02]  /*6320*/  FFMA.FTZ R45, R82, R43, -R44 ;  /* 0x0000002b522d7223 */ /* 0x000fe4000001082c */
[----:B------:R-:W-:Y:S01]  /*6330*/  FFMA.FTZ R46, R111, R47, R46 ;  /* 0x0000002f6f2e7223 */ /* 0x000fe2000001002e */
[----:B------:R-:W0:Y:S01]  /*6340*/  LDS.U16 R43, [R40+0x24] ;  /* 0x00002400282b7984 */ /* 0x000e220000000400 */
[----:B------:R-:W-:Y:S02]  /*6350*/  FMUL.FTZ R47, R112, R53 ;  /* 0x00000035702f7220 */ /* 0x000fe40000410000 */
[----:B------:R-:W-:Y:S01]  /*6360*/  FMUL.FTZ R117, R120, R117 ;  /* 0x0000007578757220 */ /* 0x000fe20000410000 */
[----:B------:R-:W2:Y:S01]  /*6370*/  LDS.U16 R44, [R40+0x26] ;  /* 0x00002600282c7984 */ /* 0x000ea20000000400 */
[----:B-1----:R-:W-:Y:S01]  /*6380*/  FMUL.FTZ R41, R119, R116 ;  /* 0x0000007477297220 */ /* 0x002fe20000410000 */
[----:B------:R-:W-:Y:S01]  /*6390*/  FSEL R116, R51, RZ, !P0 ;  /* 0x000000ff33747208 */ /* 0x000fe20004000000 */
[----:B------:R-:W-:-:S02]  /*63a0*/  FADD.FTZ R45, R86, R45 ;  /* 0x0000002d562d7221 */ /* 0x000fc40000010000 */
[-C--:B------:R-:W-:Y:S02]  /*63b0*/  FMUL.FTZ R48, R112, R46.reuse ;  /* 0x0000002e70307220 */ /* 0x080fe40000410000 */
[----:B------:R-:W-:Y:S02]  /*63c0*/  FFMA.FTZ R50, R115, R46, R47 ;  /* 0x0000002e73327223 */ /* 0x000fe4000001002f */
[----:B------:R-:W-:Y:S01]  /*63d0*/  FADD.FTZ R42, R83, R42 ;  /* 0x0000002a532a7221 */ /* 0x000fe20000010000 */
[----:B------:R-:W-:Y:S01]  /*63e0*/  FSEL R117, R117, 1, !P0 ;  /* 0x3f80000075757808 */ /* 0x000fe20004000000 */
[----:B------:R-:W-:Y:S02]  /*63f0*/  FMUL.FTZ R51, R81, R45 ;  /* 0x0000002d51337220 */ /* 0x000fe40000410000 */
[----:B------:R-:W-:Y:S02]  /*6400*/  FFMA.FTZ R48, R115, R53, -R48 ;  /* 0x0000003573307223 */ /* 0x000fe40000010830 */
[----:B------:R-:W-:-:S02]  /*6410*/  FMUL.FTZ R52, R116, R50 ;  /* 0x0000003274347220 */ /* 0x000fc40000410000 */
[-C--:B------:R-:W-:Y:S02]  /*6420*/  FMUL.FTZ R46, R81, R42.reuse ;  /* 0x0000002a512e7220 */ /* 0x080fe40000410000 */
[----:B------:R-:W-:Y:S02]  /*6430*/  FFMA.FTZ R42, R78, R42, R51 ;  /* 0x0000002a4e2a7223 */ /* 0x000fe40000010033 */
[-C--:B------:R-:W-:Y:S02]  /*6440*/  FFMA.FTZ R52, R117, R48.reuse, -R52 ;  /* 0x0000003075347223 */ /* 0x080fe40000010834 */
[----:B------:R-:W-:Y:S02]  /*6450*/  FMUL.FTZ R48, R116, R48 ;  /* 0x0000003074307220 */ /* 0x000fe40000410000 */
[----:B------:R-:W-:Y:S02]  /*6460*/  FFMA.FTZ R47, R78, R45, -R46 ;  /* 0x0000002d4e2f7223 */ /* 0x000fe4000001082e */
[----:B------:R-:W-:Y:S01]  /*6470*/  FADD.FTZ R42, R79, R42 ;  /* 0x0000002a4f2a7221 */ /* 0x000fe20000010000 */
[----:B------:R-:W1:Y:S01]  /*6480*/  LDS.U16 R46, [R40+0x2a] ;  /* 0x00002a00282e7984 */ /* 0x000e620000000400 */
[----:B------:R-:W3:Y:S01]  /*6490*/  MUFU.COS R135, R128 ;  /* 0x0000008000877308 */ /* 0x000ee20000000000 */
[----:B------:R-:W-:-:S02]  /*64a0*/  FFMA.FTZ R53, R117, R50, R48 ;  /* 0x0000003275357223 */ /* 0x000fc40000010030 */
[----:B------:R-:W-:Y:S01]  /*64b0*/  FADD.FTZ R47, R80, R47 ;  /* 0x0000002f502f7221 */ /* 0x000fe20000010000 */
[----:B------:R-:W4:Y:S01]  /*64c0*/  LDS.U16 R45, [R40+0x28] ;  /* 0x00002800282d7984 */ /* 0x000f220000000400 */
[C---:B------:R-:W-:Y:S02]  /*64d0*/  FMUL.FTZ R48, R108.reuse, R42 ;  /* 0x0000002a6c307220 */ /* 0x040fe40000410000 */
[----:B------:R-:W-:Y:S02]  /*64e0*/  FMUL.FTZ R118, R119, R118 ;  /* 0x0000007677767220 */ /* 0x000fe40000410000 */
[-C--:B------:R-:W-:Y:S02]  /*64f0*/  FMUL.FTZ R50, R108, R47.reuse ;  /* 0x0000002f6c327220 */ /* 0x080fe40000410000 */
[----:B------:R-:W-:Y:S01]  /*6500*/  FFMA.FTZ R48, R111, R47, -R48 ;  /* 0x0000002f6f307223 */ /* 0x000fe20000010830 */
[----:B------:R-:W-:Y:S01]  /*6510*/  FSEL R119, R41, 1, !P4 ;  /* 0x3f80000029777808 */ /* 0x000fe20006000000 */
[----:B------:R-:W-:Y:S01]  /*6520*/  FFMA.FTZ R41, R111, R42, R50 ;  /* 0x0000002a6f297223 */ /* 0x000fe20000010032 */
[----:B------:R-:W-:Y:S01]  /*6530*/  FSEL R118, R118, RZ, !P4 ;  /* 0x000000ff76767208 */ /* 0x000fe20006000000 */
[----:B------:R-:W-:Y:S01]  /*6540*/  FADD.FTZ R42, R109, R48 ;  /* 0x000000306d2a7221 */ /* 0x000fe20000010000 */
[----:B------:R-:W0:Y:S01]  /*6550*/  MUFU.EX2 R121, R121 ;  /* 0x0000007900797308 */ /* 0x000e220000000800 */
[----:B------:R-:W1:Y:S01]  /*6560*/  LDS.U16 R48, [R40+0x2c] ;  /* 0x00002c0028307984 */ /* 0x000e620000000400 */
[----:B---3--:R-:W-:-:S02]  /*6570*/  FMUL.FTZ R135, R54, R135 ;  /* 0x0000008736877220 */ /* 0x008fc40000410000 */
[----:B------:R-:W-:Y:S01]  /*6580*/  FMUL.FTZ R51, R118, R53 ;  /* 0x0000003576337220 */ /* 0x000fe20000410000 */
[----:B------:R-:W3:Y:S01]  /*6590*/  LDS.U16 R47, [R40+0x2e] ;  /* 0x00002e00282f7984 */ /* 0x000ee20000000400 */
[----:B------:R-:W-:Y:S02]  /*65a0*/  FADD.FTZ R41, R110, R41 ;  /* 0x000000296e297221 */ /* 0x000fe40000010000 */
[----:B------:R-:W-:Y:S01]  /*65b0*/  MUFU.SIN R123, R125 ;  /* 0x0000007d007b7308 */ /* 0x000fe20000000400 */
[----:B------:R-:W-:Y:S02]  /*65c0*/  FMUL.FTZ R54, R112, R42 ;  /* 0x0000002a70367220 */ /* 0x000fe40000410000 */
[-C--:B------:R-:W-:Y:S02]  /*65d0*/  FFMA.FTZ R51, R119, R52.reuse, -R51 ;  /* 0x0000003477337223 */ /* 0x080fe40000010833 */
[----:B------:R-:W-:-:S03]  /*65e0*/  FMUL.FTZ R50, R118, R52 ;  /* 0x0000003476327220 */ /* 0x000fc60000410000 */
[----:B------:R-:W-:Y:S01]  /*65f0*/  MUFU.COS R125, R125 ;  /* 0x0000007d007d7308 */ /* 0x000fe20000000000 */
[-C--:B------:R-:W-:Y:S02]  /*6600*/  FMUL.FTZ R52, R112, R41.reuse ;  /* 0x0000002970347220 */ /* 0x080fe40000410000 */
[----:B------:R-:W-:-:S05]  /*6610*/  FFMA.FTZ R41, R115, R41, R54 ;  /* 0x0000002973297223 */ /* 0x000fca0000010036 */
[----:B------:R-:W1:Y:S01]  /*6620*/  MUFU.EX2 R126, R126 ;  /* 0x0000007e007e7308 */ /* 0x000e620000000800 */
[----:B------:R-:W-:Y:S01]  /*6630*/  FFMA.FTZ R50, R119, R53, R50 ;  /* 0x0000003577327223 */ /* 0x000fe20000010032 */
[----:B0-----:R-:W-:Y:S01]  /*6640*/  PRMT R43, RZ, 0x5410, R43 ;  /* 0x00005410ff2b7816 */ /* 0x001fe2000000002b */
[----:B------:R-:W-:Y:S02]  /*6650*/  FFMA.FTZ R52, R115, R42, -R52 ;  /* 0x0000002a73347223 */ /* 0x000fe40000010834 */
[----:B------:R-:W-:Y:S01]  /*6660*/  FADD.FTZ R53, R114, R41 ;  /* 0x0000002972357221 */ /* 0x000fe20000010000 */
[----:B------:R-:W0:Y:S01]  /*6670*/  LDS.U16 R42, [R40+0x30] ;  /* 0x00003000282a7984 */ /* 0x000e220000000400 */
[----:B--2---:R-:W-:Y:S01]  /*6680*/  PRMT R41, RZ, 0x5410, R44 ;  /* 0x00005410ff297816 */ /* 0x004fe2000000002c */
[----:B------:R-:W-:Y:S02]  /*6690*/  FMUL.FTZ R120, R121, R124 ;  /* 0x0000007c79787220 */ /* 0x000fe40000410000 */
[----:B------:R-:W-:Y:S01]  /*66a0*/  FADD.FTZ R52, R113, R52 ;  /* 0x0000003471347221 */ /* 0x000fe20000010000 */
[----:B------:R-:W2:Y:S01]  /*66b0*/  LDS.U16 R44, [R40+0x32] ;  /* 0x00003200282c7984 */ /* 0x000ea20000000400 */
[----:B------:R-:W-:-:S02]  /*66c0*/  FMUL.FTZ R54, R116, R53 ;  /* 0x0000003574367220 */ /* 0x000fc40000410000 */
[C---:B------:R-:W-:Y:S02]  /*66d0*/  FMUL.FTZ R43, R8.reuse, R43 ;  /* 0x0000002b082b7220 */ /* 0x040fe40000410000 */
[----:B------:R-:W-:Y:S02]  /*66e0*/  FMUL.FTZ R122, R121, R122 ;  /* 0x0000007a797a7220 */ /* 0x000fe40000410000 */
[----:B------:R-:W-:Y:S01]  /*66f0*/  FMUL.FTZ R41, R8, R41 ;  /* 0x0000002908297220 */ /* 0x000fe20000410000 */
[----:B------:R-:W-:Y:S01]  /*6700*/  FSEL R120, R120, RZ, !P6 ;  /* 0x000000ff78787208 */ /* 0x000fe20007000000 */
[C---:B-1----:R-:W-:Y:S02]  /*6710*/  FMUL.FTZ R129, R126.reuse, R125 ;  /* 0x0000007d7e817220 */ /* 0x042fe40000410000 */
[-C--:B------:R-:W-:Y:S02]  /*6720*/  FFMA.FTZ R54, R117, R52.reuse, -R54 ;  /* 0x0000003475367223 */ /* 0x080fe40000010836 */
[----:B------:R-:W-:Y:S01]  /*6730*/  FMUL.FTZ R126, R126, R123 ;  /* 0x0000007b7e7e7220 */ /* 0x000fe20000410000 */
[----:B------:R-:W-:Y:S01]  /*6740*/  FSEL R123, R43, RZ, !P0 ;  /* 0x000000ff2b7b7208 */ /* 0x000fe20004000000 */
[----:B------:R-:W-:Y:S01]  /*6750*/  FMUL.FTZ R52, R116, R52 ;  /* 0x0000003474347220 */ /* 0x000fe20000410000 */
[----:B------:R-:W-:-:S02]  /*6760*/  FSEL R121, R122, 1, !P6 ;  /* 0x3f8000007a797808 */ /* 0x000fc40007000000 */
[----:B------:R-:W-:Y:S01]  /*6770*/  FSEL R122, R41, RZ, !P0 ;  /* 0x000000ff297a7208 */ /* 0x000fe20004000000 */
[----:B------:R-:W-:Y:S01]  /*6780*/  FFMA.FTZ R53, R117, R53, R52 ;  /* 0x0000003575357223 */ /* 0x000fe20000010034 */
[----:B------:R-:W-:Y:S01]  /*6790*/  PRMT R46, RZ, 0x5410, R46 ;  /* 0x00005410ff2e7816 */ /* 0x000fe2000000002e */
[----:B------:R-:W-:Y:S02]  /*67a0*/  FMUL.FTZ R124, R120, R50 ;  /* 0x00000032787c7220 */ /* 0x000fe40000410000 */
[----:B------:R-:W-:Y:S02]  /*67b0*/  FADD.FTZ R54, R123, R54 ;  /* 0x000000367b367221 */ /* 0x000fe40000010000 */
[----:B------:R-:W-:Y:S02]  /*67c0*/  FADD.FTZ R53, R122, R53 ;  /* 0x000000357a357221 */ /* 0x000fe40000010000 */
[----:B------:R-:W-:Y:S02]  /*67d0*/  FFMA.FTZ R41, R121, R51, -R124 ;  /* 0x0000003379297223 */ /* 0x000fe4000001087c */
[----:B------:R-:W-:-:S02]  /*67e0*/  FMUL.FTZ R46, R7, R46 ;  /* 0x0000002e072e7220 */ /* 0x000fc40000410000 */
[CC--:B------:R-:W-:Y:S02]  /*67f0*/  FMUL.FTZ R124, R118.reuse, R54.reuse ;  /* 0x00000036767c7220 */ /* 0x0c0fe40000410000 */
[-C--:B------:R-:W-:Y:S01]  /*6800*/  FMUL.FTZ R43, R118, R53.reuse ;  /* 0x00000035762b7220 */ /* 0x080fe20000410000 */
[----:B----4-:R-:W-:Y:S01]  /*6810*/  PRMT R52, RZ, 0x5410, R45 ;  /* 0x00005410ff347816 */ /* 0x010fe2000000002d */
[C---:B------:R-:W-:Y:S01]  /*6820*/  FFMA.FTZ R53, R119.reuse, R53, R124 ;  /* 0x0000003577357223 */ /* 0x040fe2000001007c */
[----:B------:R-:W-:Y:S01]  /*6830*/  FSEL R124, R46, RZ, !P4 ;  /* 0x000000ff2e7c7208 */ /* 0x000fe20006000000 */
[----:B------:R-:W-:Y:S01]  /*6840*/  FFMA.FTZ R54, R119, R54, -R43 ;  /* 0x0000003677367223 */ /* 0x000fe2000001082b */
[----:B------:R-:W1:Y:S01]  /*6850*/  LDS.U16 R46, [R40+0x34] ;  /* 0x00003400282e7984 */ /* 0x000e620000000400 */
[----:B------:R-:W-:Y:S01]  /*6860*/  PRMT R43, RZ, 0x5410, R48 ;  /* 0x00005410ff2b7816 */ /* 0x000fe20000000030 */
[----:B------:R-:W4:Y:S01]  /*6870*/  MUFU.EX2 R127, R127 ;  /* 0x0000007f007f7308 */ /* 0x000f220000000800 */
[----:B------:R-:W-:Y:S01]  /*6880*/  FMUL.FTZ R52, R7, R52 ;  /* 0x0000003407347220 */ /* 0x000fe20000410000 */
[----:B------:R-:W1:Y:S02]  /*6890*/  LDS.U16 R45, [R40+0x36] ;  /* 0x00003600282d7984 */ /* 0x000e640000000400 */
[----:B------:R-:W-:Y:S01]  /*68a0*/  FMUL.FTZ R43, R6, R43 ;  /* 0x0000002b062b7220 */ /* 0x000fe20000410000 */
[----:B---3--:R-:W-:-:S02]  /*68b0*/  PRMT R47, RZ, 0x5410, R47 ;  /* 0x00005410ff2f7816 */ /* 0x008fc4000000002f */
[----:B------:R-:W-:Y:S02]  /*68c0*/  FSEL R125, R52, RZ, !P4 ;  /* 0x000000ff347d7208 */ /* 0x000fe40006000000 */
[----:B------:R-:W-:Y:S01]  /*68d0*/  FSEL R128, R43, RZ, !P6 ;  /* 0x000000ff2b807208 */ /* 0x000fe20007000000 */
[----:B------:R-:W-:Y:S01]  /*68e0*/  FADD.FTZ R53, R124, R53 ;  /* 0x000000357c357221 */ /* 0x000fe20000010000 */
[----:B------:R-:W3:Y:S01]  /*68f0*/  LDS.U16 R43, [R40+0x3a] ;  /* 0x00003a00282b7984 */ /* 0x000ee20000000400 */
[----:B------:R-:W-:Y:S02]  /*6900*/  FADD.FTZ R54, R125, R54 ;  /* 0x000000367d367221 */ /* 0x000fe40000010000 */
[----:B------:R-:W-:Y:S01]  /*6910*/  FMUL.FTZ R47, R6, R47 ;  /* 0x0000002f062f7220 */ /* 0x000fe20000410000 */
[----:B0-----:R-:W-:Y:S01]  /*6920*/  PRMT R42, RZ, 0x5410, R42 ;  /* 0x00005410ff2a7816 */ /* 0x001fe2000000002a */
[C---:B------:R-:W-:Y:S02]  /*6930*/  FMUL.FTZ R51, R120.reuse, R51 ;  /* 0x0000003378337220 */ /* 0x040fe40000410000 */
[----:B------:R-:W-:-:S02]  /*6940*/  FMUL.FTZ R48, R120, R53 ;  /* 0x0000003578307220 */ /* 0x000fc40000410000 */
[----:B------:R-:W-:Y:S02]  /*6950*/  FMUL.FTZ R52, R120, R54 ;  /* 0x0000003678347220 */ /* 0x000fe40000410000 */
[C---:B----4-:R-:W-:Y:S02]  /*6960*/  FMUL.FTZ R84, R127.reuse, R84 ;  /* 0x000000547f547220 */ /* 0x050fe40000410000 */
[----:B------:R-:W-:Y:S01]  /*6970*/  FMUL.FTZ R85, R127, R85 ;  /* 0x000000557f557220 */ /* 0x000fe20000410000 */
[----:B------:R-:W-:Y:S01]  /*6980*/  FSEL R127, R47, RZ, !P6 ;  /* 0x000000ff2f7f7208 */ /* 0x000fe20007000000 */
[C---:B------:R-:W-:Y:S01]  /*6990*/  FFMA.FTZ R50, R121.reuse, R50, R51 ;  /* 0x0000003279327223 */ /* 0x040fe20000010033 */
[----:B------:R-:W0:Y:S01]  /*69a0*/  LDS.U16 R47, [R40+0x38] ;  /* 0x00003800282f7984 */ /* 0x000e220000000400 */
[C---:B------:R-:W-:Y:S01]  /*69b0*/  FFMA.FTZ R51, R121.reuse, R54, -R48 ;  /* 0x0000003679337223 */ /* 0x040fe20000010830 */
[----:B--2---:R-:W-:Y:S01]  /*69c0*/  PRMT R44, RZ, 0x5410, R44 ;  /* 0x00005410ff2c7816 */ /* 0x004fe2000000002c */
[----:B------:R-:W-:-:S02]  /*69d0*/  FFMA.FTZ R52, R121, R53, R52 ;  /* 0x0000003579347223 */ /* 0x000fc40000010034 */
[----:B------:R-:W-:Y:S01]  /*69e0*/  FMUL.FTZ R42, R5, R42 ;  /* 0x0000002a052a7220 */ /* 0x000fe20000410000 */
[----:B------:R-:W-:Y:S01]  /*69f0*/  FSEL R126, R126, RZ, !P5 ;  /* 0x000000ff7e7e7208 */ /* 0x000fe20006800000 */
[----:B------:R-:W-:Y:S02]  /*6a00*/  FADD.FTZ R51, R128, R51 ;  /* 0x0000003380337221 */ /* 0x000fe40000010000 */
[----:B------:R-:W-:Y:S01]  /*6a10*/  FADD.FTZ R52, R127, R52 ;  /* 0x000000347f347221 */ /* 0x000fe20000010000 */
[----:B------:R-:W-:Y:S01]  /*6a20*/  FSEL R132, R42, RZ, !P5 ;  /* 0x000000ff2a847208 */ /* 0x000fe20006800000 */
[----:B------:R-:W-:Y:S01]  /*6a30*/  FMUL.FTZ R44, R5, R44 ;  /* 0x0000002c052c7220 */ /* 0x000fe20000410000 */
[----:B------:R-:W-:Y:S01]  /*6a40*/  FSEL R129, R129, 1, !P5 ;  /* 0x3f80000081817808 */ /* 0x000fe20006800000 */
[----:B------:R-:W2:Y:S01]  /*6a50*/  LDS.U16 R42, [R40+0x3c] ;  /* 0x00003c00282a7984 */ /* 0x000ea20000000400 */
[CC--:B------:R-:W-:Y:S02]  /*6a60*/  FMUL.FTZ R53, R126.reuse, R51.reuse ;  /* 0x000000337e357220 */ /* 0x0c0fe40000410000 */
[-C--:B------:R-:W-:Y:S01]  /*6a70*/  FMUL.FTZ R48, R126, R52.reuse ;  /* 0x000000347e307220 */ /* 0x080fe20000410000 */
[----:B------:R-:W-:Y:S01]  /*6a80*/  FSEL R131, R44, RZ, !P5 ;  /* 0x000000ff2c837208 */ /* 0x000fe20006800000 */
[C---:B------:R-:W-:Y:S01]  /*6a90*/  FFMA.FTZ R52, R129.reuse, R52, R53 ;  /* 0x0000003481347223 */ /* 0x040fe20000010035 */
[----:B------:R4:W0:Y:S01]  /*6aa0*/  LDS.U16 R44, [R40+0x3e] ;  /* 0x00003e00282c7984 */ /* 0x0008220000000400 */
[----:B------:R-:W-:-:S02]  /*6ab0*/  FFMA.FTZ R51, R129, R51, -R48 ;  /* 0x0000003381337223 */ /* 0x000fc40000010830 */
[-C--:B------:R-:W-:Y:S02]  /*6ac0*/  FMUL.FTZ R48, R126, R50.reuse ;  /* 0x000000327e307220 */ /* 0x080fe40000410000 */
[----:B------:R-:W-:Y:S02]  /*6ad0*/  FADD.FTZ R53, R131, R52 ;  /* 0x0000003483357221 */ /* 0x000fe40000010000 */
[----:B------:R-:W-:Y:S02]  /*6ae0*/  FADD.FTZ R52, R132, R51 ;  /* 0x0000003384347221 */ /* 0x000fe40000010000 */
[-C--:B------:R-:W-:Y:S02]  /*6af0*/  FMUL.FTZ R51, R126, R41.reuse ;  /* 0x000000297e337220 */ /* 0x080fe40000410000 */
[C---:B------:R-:W-:Y:S01]  /*6b00*/  FFMA.FTZ R48, R129.reuse, R41, -R48 ;  /* 0x0000002981307223 */ /* 0x040fe20000010830 */
[----:B-1----:R-:W-:Y:S01]  /*6b10*/  PRMT R41, RZ, 0x5410, R46 ;  /* 0x00005410ff297816 */ /* 0x002fe2000000002e */
[----:B------:R-:W-:Y:S01]  /*6b20*/  FFMA.FTZ R50, R129, R50, R51 ;  /* 0x0000003281327223 */ /* 0x000fe20000010033 */
[----:B------:R-:W-:-:S02]  /*6b30*/  FSEL R130, R85, RZ, !P3 ;  /* 0x000000ff55827208 */ /* 0x000fc40005800000 */
[----:B------:R-:W-:Y:S01]  /*6b40*/  PRMT R45, RZ, 0x5410, R45 ;  /* 0x00005410ff2d7816 */ /* 0x000fe2000000002d */
[----:B------:R-:W-:Y:S01]  /*6b50*/  FMUL.FTZ R41, R4, R41 ;  /* 0x0000002904297220 */ /* 0x000fe20000410000 */
[----:B------:R-:W-:Y:S01]  /*6b60*/  FSEL R133, R84, 1, !P3 ;  /* 0x3f80000054857808 */ /* 0x000fe20005800000 */
[C---:B------:R-:W-:Y:S02]  /*6b70*/  FMUL.FTZ R54, R130.reuse, R53 ;  /* 0x0000003582367220 */ /* 0x040fe40000410000 */
[----:B----4-:R-:W-:Y:S01]  /*6b80*/  FMUL.FTZ R40, R130, R50 ;  /* 0x0000003282287220 */ /* 0x010fe20000410000 */
[----:B------:R-:W-:Y:S01]  /*6b90*/  FSEL R136, R41, RZ, !P3 ;  /* 0x000000ff29887208 */ /* 0x000fe20005800000 */
[----:B------:R-:W-:Y:S02]  /*6ba0*/  FMUL.FTZ R45, R4, R45 ;  /* 0x0000002d042d7220 */ /* 0x000fe40000410000 */
[-C--:B------:R-:W-:Y:S02]  /*6bb0*/  FMUL.FTZ R84, R130, R52.reuse ;  /* 0x0000003482547220 */ /* 0x080fe40000410000 */
[----:B------:R-:W-:-:S02]  /*6bc0*/  FFMA.FTZ R51, R133, R52, -R54 ;  /* 0x0000003485337223 */ /* 0x000fc40000010836 */
[CC--:B------:R-:W-:Y:S02]  /*6bd0*/  FFMA.FTZ R40, R133.reuse, R48.reuse, -R40 ;  /* 0x0000003085287223 */ /* 0x0c0fe40000010828 */
[----:B------:R-:W-:Y:S01]  /*6be0*/  FMUL.FTZ R41, R130, R48 ;  /* 0x0000003082297220 */ /* 0x000fe20000410000 */
[----:B---3--:R-:W-:Y:S01]  /*6bf0*/  PRMT R48, RZ, 0x5410, R43 ;  /* 0x00005410ff307816 */ /* 0x008fe2000000002b */
[----:B------:R-:W-:Y:S01]  /*6c00*/  FFMA.FTZ R84, R133, R53, R84 ;  /* 0x0000003585547223 */ /* 0x000fe20000010054 */
[----:B------:R-:W-:Y:S01]  /*6c10*/  FSEL R134, R134, RZ, !P2 ;  /* 0x000000ff86867208 */ /* 0x000fe20005000000 */
[----:B------:R-:W-:Y:S01]  /*6c20*/  FADD.FTZ R51, R136, R51 ;  /* 0x0000003388337221 */ /* 0x000fe20000010000 */
[----:B------:R-:W-:Y:S01]  /*6c30*/  FSEL R137, R45, RZ, !P3 ;  /* 0x000000ff2d897208 */ /* 0x000fe20005800000 */
[----:B------:R-:W-:Y:S01]  /*6c40*/  FMUL.FTZ R48, R3, R48 ;  /* 0x0000003003307220 */ /* 0x000fe20000410000 */
[----:B------:R-:W-:Y:S01]  /*6c50*/  FSEL R135, R135, 1, !P2 ;  /* 0x3f80000087877808 */ /* 0x000fe20005000000 */
[----:B------:R-:W-:-:S02]  /*6c60*/  FMUL.FTZ R43, R134, R51 ;  /* 0x00000033862b7220 */ /* 0x000fc40000410000 */
[----:B------:R-:W-:Y:S01]  /*6c70*/  FADD.FTZ R84, R137, R84 ;  /* 0x0000005489547221 */ /* 0x000fe20000010000 */
[----:B0-----:R-:W-:Y:S02]  /*6c80*/  PRMT R46, RZ, 0x5410, R47 ;  /* 0x00005410ff2e7816 */ /* 0x001fe4000000002f */
[----:B------:R-:W-:Y:S01]  /*6c90*/  FSEL R138, R48, RZ, !P2 ;  /* 0x000000ff308a7208 */ /* 0x000fe20005000000 */
[----:B------:R-:W-:Y:S02]  /*6ca0*/  FFMA.FTZ R43, R135, R84, R43 ;  /* 0x00000054872b7223 */ /* 0x000fe4000001002b */
[----:B------:R-:W-:Y:S02]  /*6cb0*/  FMUL.FTZ R46, R3, R46 ;  /* 0x0000002e032e7220 */ /* 0x000fe40000410000 */
[----:B------:R-:W-:Y:S01]  /*6cc0*/  FADD.FTZ R45, R138, R43 ;  /* 0x0000002b8a2d7221 */ /* 0x000fe20000010000 */
[----:B--2---:R-:W-:Y:S01]  /*6cd0*/  PRMT R43, RZ, 0x5410, R42 ;  /* 0x00005410ff2b7816 */ /* 0x004fe2000000002a */
[----:B------:R-:W-:Y:S01]  /*6ce0*/  FMUL.FTZ R52, R134, R84 ;  /* 0x0000005486347220 */ /* 0x000fe20000410000 */
[----:B------:R-:W-:-:S02]  /*6cf0*/  FSEL R139, R46, RZ, !P2 ;  /* 0x000000ff2e8b7208 */ /* 0x000fc40005000000 */
[----:B------:R-:W-:Y:S01]  /*6d00*/  FSEL R140, R140, RZ, !P1 ;  /* 0x000000ff8c8c7208 */ /* 0x000fe20004800000 */
[----:B------:R-:W-:Y:S02]  /*6d10*/  FFMA.FTZ R52, R135, R51, -R52 ;  /* 0x0000003387347223 */ /* 0x000fe40000010834 */
[----:B------:R-:W-:Y:S01]  /*6d20*/  FMUL.FTZ R142, R2, R43 ;  /* 0x0000002b028e7220 */ /* 0x000fe20000410000 */
[----:B------:R-:W-:Y:S01]  /*6d30*/  PRMT R43, RZ, 0x5410, R44 ;  /* 0x00005410ff2b7816 */ /* 0x000fe2000000002c */
[----:B------:R-:W-:Y:S01]  /*6d40*/  FADD.FTZ R52, R139, R52 ;  /* 0x000000348b347221 */ /* 0x000fe20000010000 */
[----:B------:R-:W-:Y:S01]  /*6d50*/  FSEL R141, R141, 1, !P1 ;  /* 0x3f8000008d8d7808 */ /* 0x000fe20004800000 */
[----:B------:R-:W-:Y:S01]  /*6d60*/  FMUL.FTZ R42, R140, R45 ;  /* 0x0000002d8c2a7220 */ /* 0x000fe20000410000 */
[----:B------:R-:W-:Y:S01]  /*6d70*/  FSEL R142, R142, RZ, !P1 ;  /* 0x000000ff8e8e7208 */ /* 0x000fe20004800000 */
[----:B------:R-:W-:Y:S02]  /*6d80*/  FFMA.FTZ R41, R133, R50, R41 ;  /* 0x0000003285297223 */ /* 0x000fe40000010029 */
[----:B------:R-:W-:-:S02]  /*6d90*/  FMUL.FTZ R43, R2, R43 ;  /* 0x0000002b022b7220 */ /* 0x000fc40000410000 */
[-C--:B------:R-:W-:Y:S02]  /*6da0*/  FFMA.FTZ R47, R141, R52.reuse, -R42 ;  /* 0x000000348d2f7223 */ /* 0x080fe4000001082a */
[----:B------:R-:W-:Y:S02]  /*6db0*/  FMUL.FTZ R52, R140, R52 ;  /* 0x000000348c347220 */ /* 0x000fe40000410000 */
[C---:B------:R-:W-:Y:S01]  /*6dc0*/  FMUL.FTZ R44, R134.reuse, R40 ;  /* 0x00000028862c7220 */ /* 0x040fe20000410000 */
[----:B------:R-:W-:Y:S01]  /*6dd0*/  FSEL R143, R43, RZ, !P1 ;  /* 0x000000ff2b8f7208 */ /* 0x000fe20004800000 */
[----:B------:R-:W-:Y:S02]  /*6de0*/  FMUL.FTZ R42, R134, R41 ;  /* 0x00000029862a7220 */ /* 0x000fe40000410000 */
[----:B------:R-:W-:Y:S02]  /*6df0*/  FFMA.FTZ R52, R141, R45, R52 ;  /* 0x0000002d8d347223 */ /* 0x000fe40000010034 */
[----:B------:R-:W-:-:S02]  /*6e00*/  FADD.FTZ R50, R142, R47 ;  /* 0x0000002f8e327221 */ /* 0x000fc40000010000 */
[C---:B------:R-:W-:Y:S02]  /*6e10*/  FFMA.FTZ R44, R135.reuse, R41, R44 ;  /* 0x00000029872c7223 */ /* 0x040fe4000001002c */
[----:B------:R-:W-:Y:S01]  /*6e20*/  FFMA.FTZ R42, R135, R40, -R42 ;  /* 0x00000028872a7223 */ /* 0x000fe2000001082a */
[----:B------:R-:W0:Y:S01]  /*6e30*/  SHFL.UP PT, R45, R50, 0x1, RZ ;  /* 0x04200000322d7989 */ /* 0x000e2200000e00ff */
[----:B------:R-:W-:Y:S02]  /*6e40*/  FADD.FTZ R51, R143, R52 ;  /* 0x000000348f337221 */ /* 0x000fe40000010000 */
[C---:B------:R-:W-:Y:S02]  /*6e50*/  FMUL.FTZ R48, R140.reuse, R44 ;  /* 0x0000002c8c307220 */ /* 0x040fe40000410000 */
[-C--:B------:R-:W-:Y:S01]  /*6e60*/  FMUL.FTZ R40, R140, R42.reuse ;  /* 0x0000002a8c287220 */ /* 0x080fe20000410000 */
[----:B------:R-:W1:Y:S01]  /*6e70*/  SHFL.UP PT, R47, R51, 0x1, RZ ;  /* 0x04200000332f7989 */ /* 0x000e6200000e00ff */
[----:B------:R-:W-:-:S02]  /*6e80*/  FFMA.FTZ R48, R141, R42, -R48 ;  /* 0x0000002a8d307223 */ /* 0x000fc40000010830 */
[----:B------:R-:W-:-:S03]  /*6e90*/  FFMA.FTZ R40, R141, R44, R40 ;  /* 0x0000002c8d287223 */ /* 0x000fc60000010028 */
[----:B------:R-:W2:Y:S04]  /*6ea0*/  SHFL.UP PT, R41, R48, 0x1, RZ ;  /* 0x0420000030297989 */ /* 0x000ea800000e00ff */
[----:B------:R-:W3:Y:S01]  /*6eb0*/  SHFL.UP PT, R43, R40, 0x1, RZ ;  /* 0x04200000282b7989 */ /* 0x000ee200000e00ff */
[----:B------:R-:W-:Y:S01]  /*6ec0*/  ISETP.GE.AND P0, PT, R74, 0x1, PT ;  /* 0x000000014a00780c */ /* 0x000fe20003f06270 */
[----:B0-----:R-:W-:-:S04]  /*6ed0*/  FMUL.FTZ R44, R40, R45 ;  /* 0x0000002d282c7220 */ /* 0x001fc80000410000 */
[-C--:B-1----:R-:W-:Y:S02]  /*6ee0*/  FFMA.FTZ R44, R48, R47.reuse, R44 ;  /* 0x0000002f302c7223 */ /* 0x082fe4000001002c */
[----:B------:R-:W-:-:S06]  /*6ef0*/  FMUL.FTZ R42, R40, R47 ;  /* 0x0000002f282a7220 */ /* 0x000fcc0000410000 */
[----:B------:R-:W-:Y:S02]  /*6f00*/  @P0 FADD.FTZ R51, R51, R44 ;  /* 0x0000002c33330221 */ /* 0x000fe40000010000 */
[----:B------:R-:W-:Y:S02]  /*6f10*/  FFMA.FTZ R45, R48, R45, -R42 ;  /* 0x0000002d302d7223 */ /* 0x000fe4000001082a */
[C---:B--2---:R-:W-:Y:S02]  /*6f20*/  FMUL.FTZ R44, R40.reuse, R41 ;  /* 0x00000029282c7220 */ /* 0x044fe40000410000 */
[-C--:B---3--:R-:W-:Y:S02]  /*6f30*/  FMUL.FTZ R42, R40, R43.reuse ;  /* 0x0000002b282a7220 */ /* 0x088fe40000410000 */
[C---:B------:R-:W-:Y:S02]  /*6f40*/  FFMA.FTZ R43, R48.reuse, R43, R44 ;  /* 0x0000002b302b7223 */ /* 0x040fe4000001002c */
[----:B------:R-:W-:Y:S01]  /*6f50*/  @P0 FFMA.FTZ R48, R48, R41, -R42 ;  /* 0x0000002930300223 */ /* 0x000fe2000001082a */
[----:B------:R-:W0:Y:S01]  /*6f60*/  SHFL.UP PT, R53, R51, 0x2, RZ ;  /* 0x0440000033357989 */ /* 0x000e2200000e00ff */
[----:B------:R-:W-:Y:S01]  /*6f70*/  @P0 FADD.FTZ R50, R50, R45 ;  /* 0x0000002d32320221 */ /* 0x000fe20000010000 */
[----:B------:R-:W-:-:S02]  /*6f80*/  FSEL R42, R40, R43, !P0 ;  /* 0x0000002b282a7208 */ /* 0x000fc40004000000 */
[----:B------:R-:W1:Y:S04]  /*6f90*/  SHFL.UP PT, R41, R48, 0x2, RZ ;  /* 0x0440000030297989 */ /* 0x000e6800000e00ff */
[----:B------:R-:W2:Y:S04]  /*6fa0*/  SHFL.UP PT, R47, R50, 0x2, RZ ;  /* 0x04400000322f7989 */ /* 0x000ea800000e00ff */
[----:B------:R-:W3:Y:S01]  /*6fb0*/  SHFL.UP PT, R45, R42, 0x2, RZ ;  /* 0x044000002a2d7989 */ /* 0x000ee200000e00ff */
[----:B------:R-:W-:Y:S01]  /*6fc0*/  ISETP.GE.AND P0, PT, R74, 0x2, PT ;  /* 0x000000024a00780c */ /* 0x000fe20003f06270 */
[----:B------:R-:W-:-:S02]  /*6fd0*/  ULDC UR8, c[0x0][0x1b8] ;  /* 0x00006e0000087ab9 */ /* 0x000fc40000000800 */
[----:B------:R-:W-:Y:S01]  /*6fe0*/  UIMAD UR8, UR21, UR8, URZ ;  /* 0x00000008150872a4 */ /* 0x000fe2000f8e023f */
[C---:B0-----:R-:W-:Y:S02]  /*6ff0*/  FMUL.FTZ R40, R42.reuse, R53 ;  /* 0x000000352a287220 */ /* 0x041fe40000410000 */
[----:B-1----:R-:W-:Y:S02]  /*7000*/  FMUL.FTZ R43, R42, R41 ;  /* 0x000000292a2b7220 */ /* 0x002fe40000410000 */
[-C--:B--2---:R-:W-:Y:S01]  /*7010*/  FFMA.FTZ R55, R48, R47.reuse, -R40 ;  /* 0x0000002f30377223 */ /* 0x084fe20000010828 */
[----:B------:R-:W-:Y:S01]  /*7020*/  MOV R40, c[0x0][0x1bc] ;  /* 0x00006f0000287a02 */ /* 0x000fe20000000f00 */
[----:B------:R-:W-:Y:S02]  /*7030*/  FMUL.FTZ R47, R42, R47 ;  /* 0x0000002f2a2f7220 */ /* 0x000fe40000410000 */
[-C--:B---3--:R-:W-:Y:S02]  /*7040*/  FFMA.FTZ R43, R48, R45.reuse, R43 ;  /* 0x0000002d302b7223 */ /* 0x088fe4000001002b */
[----:B------:R-:W-:-:S02]  /*7050*/  FMUL.FTZ R45, R42, R45 ;  /* 0x0000002d2a2d7220 */ /* 0x000fc40000410000 */
[C---:B------:R-:W-:Y:S02]  /*7060*/  FFMA.FTZ R44, R48.reuse, R53, R47 ;  /* 0x00000035302c7223 */ /* 0x040fe4000001002f */
[----:B------:R-:W-:Y:S02]  /*7070*/  @P0 FFMA.FTZ R48, R48, R41, -R45 ;  /* 0x0000002930300223 */ /* 0x000fe4000001082d */
[C---:B------:R-:W-:Y:S02]  /*7080*/  IMAD R45, R77.reuse, R40, UR8 ;  /* 0x000000084d2d7e24 */ /* 0x040fe4000f8e0228 */
[----:B------:R-:W-:-:S04]  /*7090*/  IMAD.WIDE.U32 R40, R77, c[0x0][0x1b8], RZ ;  /* 0x00006e004d287a25 */ /* 0x000fc800078e00ff */
[----:B------:R-:W-:Y:S01]  /*70a0*/  IMAD R49, R49, c[0x0][0x1c0], RZ ;  /* 0x0000700031317a24 */ /* 0x000fe200078e02ff */
[----:B------:R-:W-:Y:S01]  /*70b0*/  IADD3 R41, R41, R45, RZ ;  /* 0x0000002d29297210 */ /* 0x000fe20007ffe0ff */
[----:B------:R-:W-:Y:S02]  /*70c0*/  @P0 FADD.FTZ R50, R50, R55 ;  /* 0x0000003732320221 */ /* 0x000fe40000010000 */
[----:B------:R-:W-:Y:S02]  /*70d0*/  @P0 FADD.FTZ R51, R51, R44 ;  /* 0x0000002c33330221 */ /* 0x000fe40000010000 */
[C---:B------:R-:W-:Y:S01]  /*70e0*/  IMAD R49, R0.reuse, c[0x0][0x1c4], R49 ;  /* 0x0000710000317a24 */ /* 0x040fe200078e0231 */
[----:B------:R-:W0:Y:S01]  /*70f0*/  SHFL.UP PT, R44, R50, 0x4, RZ ;  /* 0x04800000322c7989 */ /* 0x000e2200000e00ff */
[----:B------:R-:W-:-:S03]  /*7100*/  IMAD.WIDE.U32 R40, R0, c[0x0][0x1c0], R40 ;  /* 0x0000700000287a25 */ /* 0x000fc600078e0028 */
[----:B------:R-:W1:Y:S02]  /*7110*/  SHFL.UP PT, R45, R51, 0x4, RZ ;  /* 0x04800000332d7989 */ /* 0x000e6400000e00ff */
[----:B------:R-:W-:Y:S02]  /*7120*/  IADD3 R41, R41, R49, RZ ;  /* 0x0000003129297210 */ /* 0x000fe40007ffe0ff */
[----:B------:R-:W-:Y:S02]  /*7130*/  LEA R84, P1, R40, c[0x0][0x230], 0x3 ;  /* 0x00008c0028547a11 */ /* 0x000fe400078218ff */
[----:B------:R-:W-:Y:S02]  /*7140*/  FSEL R43, R42, R43, !P0 ;  /* 0x0000002b2a2b7208 */ /* 0x000fe40004000000 */
[----:B------:R-:W-:Y:S02]  /*7150*/  LEA.HI.X R85, R40, c[0x0][0x234], R41, 0x3, P1 ;  /* 0x00008d0028557a11 */ /* 0x000fe400008f1c29 */
[----:B------:R-:W2:Y:S04]  /*7160*/  SHFL.UP PT, R40, R48, 0x4, RZ ;  /* 0x0480000030287989 */ /* 0x000ea800000e00ff */
[----:B------:R-:W3:Y:S01]  /*7170*/  SHFL.UP PT, R41, R43, 0x4, RZ ;  /* 0x048000002b297989 */ /* 0x000ee200000e00ff */
[----:B------:R-:W-:Y:S01]  /*7180*/  ISETP.GE.AND P0, PT, R74, 0x4, PT ;  /* 0x000000044a00780c */ /* 0x000fe20003f06270 */
[----:B0-----:R-:W-:-:S02]  /*7190*/  FMUL.FTZ R42, R43, R44 ;  /* 0x0000002c2b2a7220 */ /* 0x001fc40000410000 */
[-C--:B-1----:R-:W-:Y:S01]  /*71a0*/  FMUL.FTZ R47, R43, R45.reuse ;  /* 0x0000002d2b2f7220 */ /* 0x082fe20000410000 */
[----:B------:R-:W-:Y:S01]  /*71b0*/  ISETP.GE.AND P1, PT, R74, 0x10, PT ;  /* 0x000000104a00780c */ /* 0x000fe20003f26270 */
[----:B------:R-:W-:Y:S01]  /*71c0*/  FFMA.FTZ R42, R48, R45, R42 ;  /* 0x0000002d302a7223 */ /* 0x000fe2000001002a */
[----:B------:R-:W-:Y:S01]  /*71d0*/  ISETP.NE.AND P2, PT, R74, 0x1f, PT ;  /* 0x0000001f4a00780c */ /* 0x000fe20003f45270 */
[----:B------:R-:W-:Y:S01]  /*71e0*/  FFMA.FTZ R47, R48, R44, -R47 ;  /* 0x0000002c302f7223 */ /* 0x000fe2000001082f */
[----:B------:R-:W5:Y:S05]  /*71f0*/  LDG.E.64 R84, [R84.64] ;  /* 0x0000000e54547981 */ /* 0x000f6a000c1e1b00 */
[----:B------:R-:W-:-:S02]  /*7200*/  @P0 FADD.FTZ R51, R51, R42 ;  /* 0x0000002a33330221 */ /* 0x000fc40000010000 */
[----:B------:R-:W-:Y:S02]  /*7210*/  @P0 FADD.FTZ R50, R50, R47 ;  /* 0x0000002f32320221 */ /* 0x000fe40000010000 */
[C---:B--2---:R-:W-:Y:S01]  /*7220*/  FMUL.FTZ R42, R43.reuse, R40 ;  /* 0x000000282b2a7220 */ /* 0x044fe20000410000 */
[----:B------:R-:W0:Y:S03]  /*7230*/  SHFL.UP PT, R47, R51, 0x8, RZ ;  /* 0x05000000332f7989 */ /* 0x000e2600000e00ff */
[-C--:B---3--:R-:W-:Y:S01]  /*7240*/  FFMA.FTZ R42, R48, R41.reuse, R42 ;  /* 0x00000029302a7223 */ /* 0x088fe2000001002a */
[----:B------:R-:W1:Y:S01]  /*7250*/  SHFL.UP PT, R45, R50, 0x8, RZ ;  /* 0x05000000322d7989 */ /* 0x000e6200000e00ff */
[----:B------:R-:W-:-:S04]  /*7260*/  FMUL.FTZ R41, R43, R41 ;  /* 0x000000292b297220 */ /* 0x000fc80000410000 */
[----:B------:R-:W-:Y:S01]  /*7270*/  @P0 FFMA.FTZ R48, R48, R40, -R41 ;  /* 0x0000002830300223 */ /* 0x000fe20000010829 */
[----:B------:R-:W-:-:S04]  /*7280*/  FSEL R42, R43, R42, !P0 ;  /* 0x0000002a2b2a7208 */ /* 0x000fc80004000000 */
[----:B------:R-:W2:Y:S04]  /*7290*/  SHFL.UP PT, R41, R48, 0x8, RZ ;  /* 0x0500000030297989 */ /* 0x000ea800000e00ff */
[----:B------:R-:W3:Y:S01]  /*72a0*/  SHFL.UP PT, R43, R42, 0x8, RZ ;  /* 0x050000002a2b7989 */ /* 0x000ee200000e00ff */
[----:B------:R-:W-:Y:S01]  /*72b0*/  ISETP.GE.AND P0, PT, R74, 0x8, PT ;  /* 0x000000084a00780c */ /* 0x000fe20003f06270 */
[C---:B0-----:R-:W-:Y:S02]  /*72c0*/  FMUL.FTZ R40, R42.reuse, R47 ;  /* 0x0000002f2a287220 */ /* 0x041fe40000410000 */
[-C--:B-1----:R-:W-:Y:S02]  /*72d0*/  FMUL.FTZ R44, R42, R45.reuse ;  /* 0x0000002d2a2c7220 */ /* 0x082fe40000410000 */
[----:B------:R-:W-:-:S02]  /*72e0*/  FFMA.FTZ R45, R48, R45, -R40 ;  /* 0x0000002d302d7223 */ /* 0x000fc40000010828 */
[----:B------:R-:W-:-:S06]  /*72f0*/  FFMA.FTZ R44, R48, R47, R44 ;  /* 0x0000002f302c7223 */ /* 0x000fcc000001002c */
[----:B------:R-:W-:Y:S02]  /*7300*/  @P0 FADD.FTZ R50, R50, R45 ;  /* 0x0000002d32320221 */ /* 0x000fe40000010000 */
[----:B------:R-:W-:Y:S02]  /*7310*/  @P0 FADD.FTZ R51, R51, R44 ;  /* 0x0000002c33330221 */ /* 0x000fe40000010000 */
[C---:B--2---:R-:W-:Y:S02]  /*7320*/  FMUL.FTZ R44, R42.reuse, R41 ;  /* 0x000000292a2c7220 */ /* 0x044fe40000410000 */
[-C--:B---3--:R-:W-:Y:S01]  /*7330*/  FMUL.FTZ R40, R42, R43.reuse ;  /* 0x0000002b2a287220 */ /* 0x088fe20000410000 */
[----:B------:R-:W0:Y:S01]  /*7340*/  SHFL.UP PT, R45, R51, 0x10, RZ ;  /* 0x06000000332d7989 */ /* 0x000e2200000e00ff */
[C---:B------:R-:W-:Y:S02]  /*7350*/  FFMA.FTZ R43, R48.reuse, R43, R44 ;  /* 0x0000002b302b7223 */ /* 0x040fe4000001002c */
[----:B------:R-:W-:Y:S01]  /*7360*/  @P0 FFMA.FTZ R48, R48, R41, -R40 ;  /* 0x0000002930300223 */ /* 0x000fe20000010828 */
[----:B------:R-:W1:Y:S02]  /*7370*/  SHFL.UP PT, R44, R50, 0x10, RZ ;  /* 0x06000000322c7989 */ /* 0x000e6400000e00ff */
[----:B------:R-:W-:-:S02]  /*7380*/  FSEL R43, R42, R43, !P0 ;  /* 0x0000002b2a2b7208 */ /* 0x000fc40004000000 */
[----:B------:R-:W2:Y:S04]  /*7390*/  SHFL.UP PT, R40, R48, 0x10, RZ ;  /* 0x0600000030287989 */ /* 0x000ea800000e00ff */
[----:B------:R-:W3:Y:S01]  /*73a0*/  SHFL.UP PT, R41, R43, 0x10, RZ ;  /* 0x060000002b297989 */ /* 0x000ee200000e00ff */
[----:B------:R-:W-:Y:S01]  /*73b0*/  LOP3.LUT P0, RZ, R75, 0x1f, RZ, 0xc0, !PT ;  /* 0x0000001f4bff7812 */ /* 0x000fe2000780c0ff */
[C---:B0-----:R-:W-:Y:S02]  /*73c0*/  FMUL.FTZ R47, R43.reuse, R45 ;  /* 0x0000002d2b2f7220 */ /* 0x041fe40000410000 */
[-C--:B-1----:R-:W-:Y:S02]  /*73d0*/  FMUL.FTZ R42, R43, R44.reuse ;  /* 0x0000002c2b2a7220 */ /* 0x082fe40000410000 */
[----:B------:R-:W-:-:S02]  /*73e0*/  FFMA.FTZ R47, R48, R44, -R47 ;  /* 0x0000002c302f7223 */ /* 0x000fc4000001082f */
[----:B------:R-:W-:Y:S02]  /*73f0*/  FFMA.FTZ R44, R48, R45, R42 ;  /* 0x0000002d302c7223 */ /* 0x000fe4000001002a */
[CC--:B--2---:R-:W-:Y:S01]  /*7400*/  FMUL.FTZ R42, R43.reuse, R40.reuse ;  /* 0x000000282b2a7220 */ /* 0x0c4fe20000410000 */
[----:B------:R-:W-:Y:S01]  /*7410*/  ISETP.EQ.OR P0, PT, R72, RZ, P0 ;  /* 0x000000ff4800720c */ /* 0x000fe20000702670 */
[-C--:B---3--:R-:W-:Y:S02]  /*7420*/  FMUL.FTZ R45, R43, R41.reuse ;  /* 0x000000292b2d7220 */ /* 0x088fe40000410000 */
[C---:B------:R-:W-:Y:S01]  /*7430*/  FFMA.FTZ R42, R48.reuse, R41, R42 ;  /* 0x00000029302a7223 */ /* 0x040fe2000001002a */
        /* <DEDUP_REMOVED lines=11> */
[----:B------:R-:W-:Y:S06]  /*74f0*/  BAR.SYNC.DEFER_BLOCKING 0x0 ;  /* 0x0000000000007b1d */ /* 0x000fec0000010000 */
[----:B------:R-:W-:Y:S04]  /*7500*/  LDS.128 R44, [0x2100] ;  /* 0x00210000ff2c7984 */ /* 0x000fe80000000c00 */
[----:B------:R-:W0:Y:S02]  /*7510*/  LDS.128 R52, [0x2110] ;  /* 0x00211000ff347984 */ /* 0x000e240000000c00 */
[----:B0-----:R-:W-:-:S04]  /*7520*/  FMUL.FTZ R159, R47, R53 ;  /* 0x000000352f9f7220 */ /* 0x001fc80000410000 */
[-C--:B------:R-:W-:Y:S02]  /*7530*/  FFMA.FTZ R159, R46, R52.reuse, -R159 ;  /* 0x000000342e9f7223 */ /* 0x080fe4000001089f */
[-C--:B------:R-:W-:Y:S02]  /*7540*/  FMUL.FTZ R161, R45, R53.reuse ;  /* 0x000000352da17220 */ /* 0x080fe40000410000 */
[----:B------:R-:W-:Y:S02]  /*7550*/  FADD.FTZ R159, R54, R159 ;  /* 0x0000009f369f7221 */ /* 0x000fe40000010000 */
[-C--:B------:R-:W-:Y:S02]  /*7560*/  FMUL.FTZ R54, R44, R53.reuse ;  /* 0x000000352c367220 */ /* 0x080fe40000410000 */
[----:B------:R-:W-:Y:S02]  /*7570*/  FMUL.FTZ R53, R46, R53 ;  /* 0x000000352e357220 */ /* 0x000fe40000410000 */
[----:B------:R-:W-:-:S02]  /*7580*/  FFMA.FTZ R160, R44, R52, -R161 ;  /* 0x000000342ca07223 */ /* 0x000fc400000108a1 */
[-C--:B------:R-:W-:Y:S02]  /*7590*/  FFMA.FTZ R161, R45, R52.reuse, R54 ;  /* 0x000000342da17223 */ /* 0x080fe40000010036 */
[----:B------:R-:W-:Y:S01]  /*75a0*/  FFMA.FTZ R164, R47, R52, R53 ;  /* 0x000000342fa47223 */ /* 0x000fe20000010035 */
[----:B------:R-:W-:-:S03]  /*75b0*/  SHF.R.U32.HI R52, RZ, 0x5, R75 ;  /* 0x00000005ff347819 */ /* 0x000fc6000001164b */
[----:B------:R-:W-:Y:S01]  /*75c0*/  FADD.FTZ R164, R55, R164 ;  /* 0x000000a437a47221 */ /* 0x000fe20000010000 */
[C---:B------:R-:W-:Y:S02]  /*75d0*/  ISETP.NE.AND P2, PT, R52.reuse, RZ, PT ;  /* 0x000000ff3400720c */ /* 0x040fe40003f45270 */
[C---:B------:R-:W-:Y:S02]  /*75e0*/  ISETP.NE.AND P0, PT, R52.reuse, 0x3, PT ;  /* 0x000000033400780c */ /* 0x040fe40003f05270 */
[----:B------:R-:W-:Y:S02]  /*75f0*/  ISETP.NE.AND P1, PT, R52, 0x2, PT ;  /* 0x000000023400780c */ /* 0x000fe40003f25270 */
[----:B------:R-:W0:Y:S02]  /*7600*/  LDS.128 R52, [0x2120] ;  /* 0x00212000ff347984 */ /* 0x000e240000000c00 */
[----:B------:R-:W-:Y:S02]  /*7610*/  FSEL R157, R160, R44, !P1 ;  /* 0x0000002ca09d7208 */ /* 0x000fe40004800000 */
[----:B------:R-:W-:Y:S01]  /*7620*/  FSEL R162, R159, R46, !P1 ;  /* 0x0000002e9fa27208 */ /* 0x000fe20004800000 */
[----:B0-----:R-:W-:-:S02]  /*7630*/  FMUL.FTZ R158, R161, R53 ;  /* 0x00000035a19e7220 */ /* 0x001fc40000410000 */
        /* <DEDUP_REMOVED lines=10> */
[----:B------:R-:W-:-:S04]  /*76e0*/  FFMA.FTZ R52, R164, R52, R159 ;  /* 0x00000034a4347223 */ /* 0x000fc8000001009f */
        /* <DEDUP_REMOVED lines=9> */
[----:B------:R-:W-:Y:S01]  /*7780*/  FSEL R53, R55, R53, !P0 ;  /* 0x0000003537357208 */ /* 0x000fe20004000000 */
[-C--:B0-----:R-:W-:Y:S02]  /*7790*/  FMUL.FTZ R52, R161, R45.reuse ;  /* 0x0000002da1347220 */ /* 0x081fe40000410000 */
[-C--:B------:R-:W-:Y:S02]  /*77a0*/  FMUL.FTZ R159, R55, R45.reuse ;  /* 0x0000002d379f7220 */ /* 0x080fe40000410000 */
[C---:B------:R-:W-:Y:S02]  /*77b0*/  FFMA.FTZ R52, R158.reuse, R44, -R52 ;  /* 0x0000002c9e347223 */ /* 0x040fe40000010834 */
[-C--:B------:R-:W-:Y:S02]  /*77c0*/  FMUL.FTZ R158, R158, R45.reuse ;  /* 0x0000002d9e9e7220 */ /* 0x080fe40000410000 */
[----:B------:R-:W-:-:S02]  /*77d0*/  FMUL.FTZ R45, R54, R45 ;  /* 0x0000002d362d7220 */ /* 0x000fc40000410000 */
[-C--:B------:R-:W-:Y:S02]  /*77e0*/  FFMA.FTZ R158, R161, R44.reuse, R158 ;  /* 0x0000002ca19e7223 */ /* 0x080fe4000001009e */
[-C--:B------:R-:W-:Y:S02]  /*77f0*/  FFMA.FTZ R159, R54, R44.reuse, -R159 ;  /* 0x0000002c369f7223 */ /* 0x080fe4000001089f */
[----:B------:R-:W-:Y:S02]  /*7800*/  FFMA.FTZ R44, R55, R44, R45 ;  /* 0x0000002c372c7223 */ /* 0x000fe4000001002d */
[----:B------:R-:W-:Y:S02]  /*7810*/  FADD.FTZ R46, R46, R159 ;  /* 0x0000009f2e2e7221 */ /* 0x000fe40000010000 */
[----:B------:R-:W-:Y:S01]  /*7820*/  FADD.FTZ R47, R47, R44 ;  /* 0x0000002c2f2f7221 */ /* 0x000fe20000010000 */
[----:B------:R-:W-:Y:S05]  /*7830*/  @!P2 BRA `(.L_x_214) ;  /* 0x000001400000a947 */ /* 0x000fea0003800000 */
[----:B-1234-:R-:W-:Y:S01]  /*7840*/  ISETP.NE.AND P0, PT, R74, RZ, PT ;  /* 0x000000ff4a00720c */ /* 0x01efe20003f05270 */
[C---:B------:R-:W-:Y:S01]  /*7850*/  FMUL.FTZ R44, R49.reuse, R160 ;  /* 0x000000a0312c7220 */ /* 0x040fe20000410000 */
[----:B------:R-:W-:Y:S01]  /*7860*/  MOV R46, R42 ;  /* 0x0000002a002e7202 */ /* 0x000fe20000000f00 */
[----:B------:R-:W-:-:S02]  /*7870*/  FMUL.FTZ R45, R49, R157 ;  /* 0x0000009d312d7220 */ /* 0x000fc40000410000 */
[----:B------:R-:W-:-:S04]  /*7880*/  FMUL.FTZ R47, R49, R53 ;  /* 0x00000035312f7220 */ /* 0x000fc80000410000 */
[----:B------:R-:W-:-:S04]  /*7890*/  FFMA.FTZ R47, R48, R162, -R47 ;  /* 0x000000a2302f7223 */ /* 0x000fc8000001082f */
[C---:B------:R-:W-:Y:S02]  /*78a0*/  @P0 FFMA.FTZ R157, R48.reuse, R157, -R44 ;  /* 0x0000009d309d0223 */ /* 0x040fe4000001082c */
[----:B------:R-:W-:Y:S02]  /*78b0*/  FMUL.FTZ R44, R49, R162 ;  /* 0x000000a2312c7220 */ /* 0x000fe40000410000 */
[C---:B------:R-:W-:Y:S01]  /*78c0*/  @P0 FFMA.FTZ R160, R48.reuse, R160, R45 ;  /* 0x000000a030a00223 */ /* 0x040fe2000001002d */
[----:B------:R-:W-:Y:S01]  /*78d0*/  MOV R45, R41 ;  /* 0x00000029002d7202 */ /* 0x000fe20000000f00 */
[----:B------:R-:W-:Y:S01]  /*78e0*/  FFMA.FTZ R44, R48, R53, R44 ;  /* 0x00000035302c7223 */ /* 0x000fe2000001002c */
[----:B------:R-:W-:Y:S01]  /*78f0*/  MOV R48, R157 ;  /* 0x0000009d00307202 */ /* 0x000fe20000000f00 */
[----:B------:R-:W-:Y:S01]  /*7900*/  @P0 FADD.FTZ R162, R50, R47 ;  /* 0x0000002f32a20221 */ /* 0x000fe20000010000 */
[----:B------:R-:W-:Y:S01]  /*7910*/  MOV R47, R43 ;  /* 0x0000002b002f7202 */ /* 0x000fe20000000f00 */
[----:B------:R-:W-:Y:S01]  /*7920*/  @P0 FADD.FTZ R53, R51, R44 ;  /* 0x0000002c33350221 */ /* 0x000fe20000010000 */
[----:B------:R-:W-:-:S02]  /*7930*/  MOV R44, R40 ;  /* 0x00000028002c7202 */ /* 0x000fc40000000f00 */
[----:B------:R-:W-:Y:S02]  /*7940*/  MOV R49, R160 ;  /* 0x000000a000317202 */ /* 0x000fe40000000f00 */
[----:B------:R-:W-:Y:S02]  /*7950*/  MOV R50, R162 ;  /* 0x000000a200327202 */ /* 0x000fe40000000f00 */
[----:B------:R-:W-:Y:S01]  /*7960*/  MOV R51, R53 ;  /* 0x0000003500337202 */ /* 0x000fe20000000f00 */
[----:B------:R-:W-:Y:S05]  /*7970*/  BRA `(.L_x_215) ;  /* 0x0000010000007947 */ /* 0x000fea0003800000 */
.L_x_214:
[----:B-1234-:R-:W-:Y:S01]  /*7980*/  ISETP.NE.AND P0, PT, R74, RZ, PT ;  /* 0x000000ff4a00720c */ /* 0x01efe20003f05270 */
[C---:B------:R-:W-:Y:S02]  /*7990*/  FMUL.FTZ R45, R158.reuse, R41 ;  /* 0x000000299e2d7220 */ /* 0x040fe40000410000 */
[----:B------:R-:W-:Y:S02]  /*79a0*/  FMUL.FTZ R53, R158, R43 ;  /* 0x0000002b9e357220 */ /* 0x000fe40000410000 */
[----:B------:R-:W-:-:S02]  /*79b0*/  FFMA.FTZ R44, R52, R40, -R45 ;  /* 0x00000028342c7223 */ /* 0x000fc4000001082d */
[C---:B------:R-:W-:Y:S02]  /*79c0*/  FMUL.FTZ R45, R158.reuse, R40 ;  /* 0x000000289e2d7220 */ /* 0x040fe40000410000 */
[-C--:B------:R-:W-:Y:S02]  /*79d0*/  FMUL.FTZ R158, R158, R42.reuse ;  /* 0x0000002a9e9e7220 */ /* 0x080fe40000410000 */
[C---:B------:R-:W-:Y:S02]  /*79e0*/  FFMA.FTZ R53, R52.reuse, R42, -R53 ;  /* 0x0000002a34357223 */ /* 0x040fe40000010835 */
[----:B------:R0:W-:Y:S01]  /*79f0*/  @!P0 STS.128 [0x2150], R40 ;  /* 0x00215028ff008388 */ /* 0x0001e20000000c00 */
[C---:B------:R-:W-:Y:S01]  /*7a00*/  FFMA.FTZ R158, R52.reuse, R43, R158 ;  /* 0x0000002b349e7223 */ /* 0x040fe2000001009e */
[----:B------:R-:W-:Y:S01]  /*7a10*/  @!P0 MOV R48, R40 ;  /* 0x0000002800308202 */ /* 0x000fe20000000f00 */
[----:B------:R-:W-:Y:S01]  /*7a20*/  FFMA.FTZ R45, R52, R41, R45 ;  /* 0x00000029342d7223 */ /* 0x000fe2000001002d */
[----:B------:R-:W-:Y:S01]  /*7a30*/  @!P0 MOV R50, R42 ;  /* 0x0000002a00328202 */ /* 0x000fe20000000f00 */
[----:B------:R-:W-:Y:S01]  /*7a40*/  @!P0 IMAD.MOV.U32 R49, RZ, RZ, R41 ;  /* 0x000000ffff318224 */ /* 0x000fe200078e0029 */
[----:B------:R-:W-:Y:S01]  /*7a50*/  @!P0 MOV R51, R43 ;  /* 0x0000002b00338202 */ /* 0x000fe20000000f00 */
[----:B------:R-:W-:-:S02]  /*7a60*/  FADD.FTZ R46, R46, R53 ;  /* 0x000000352e2e7221 */ /* 0x000fc40000010000 */
[----:B------:R-:W-:Y:S02]  /*7a70*/  FADD.FTZ R47, R47, R158 ;  /* 0x0000009e2f2f7221 */ /* 0x000fe40000010000 */
.L_x_215:
[----:B------:R-:W-:Y:S05]  /*7a80*/  BSYNC B0 ;  /* 0x0000000000007941 */ /* 0x000fea0003800000 */
.L_x_213:
[----:B------:R-:W-:Y:S01]  /*7a90*/  BAR.SYNC.DEFER_BLOCKING 0x0 ;  /* 0x0000000000007b1d */ /* 0x000fe20000010000 */
[----:B------:R-:W-:-:S05]  /*7aa0*/  ISETP.NE.AND P0, PT, R75, RZ, PT ;  /* 0x000000ff4b00720c */ /* 0x000fca0003f05270 */
[----:B------:R-:W-:Y:S08]  /*7ab0*/  BSSY B0, `(.L_x_216) ;  /* 0x0000079000007945 */ /* 0x000ff00003800000 */
[----:B0-----:R-:W0:Y:S02]  /*7ac0*/  @P0 LDS.64 R40, [0x2158] ;  /* 0x00215800ff280984 */ /* 0x001e240000000a00 */
        /* <DEDUP_REMOVED lines=11> */
[----:B------:R-:W-:Y:S02]  /*7b80*/  FADD.FTZ R42, R105, R40 ;  /* 0x00000028692a7221 */ /* 0x000fe40000010000 */
[----:B------:R-:W-:Y:S02]  /*7b90*/  FADD.FTZ R43, R106, R43 ;  /* 0x0000002b6a2b7221 */ /* 0x000fe40000010000 */
[----:B------:R-:W-:-:S02]  /*7ba0*/  FMUL.FTZ R40, R103, R42 ;  /* 0x0000002a67287220 */ /* 0x000fc40000410000 */
[-C--:B------:R-:W-:Y:S02]  /*7bb0*/  FMUL.FTZ R103, R103, R43.reuse ;  /* 0x0000002b67677220 */ /* 0x080fe40000410000 */
[C---:B------:R-:W-:Y:S02]  /*7bc0*/  FFMA.FTZ R49, R100.reuse, R43, -R40 ;  /* 0x0000002b64317223 */ /* 0x040fe40000010828 */
[----:B------:R-:W-:Y:S02]  /*7bd0*/  FFMA.FTZ R48, R100, R42, R103 ;  /* 0x0000002a64307223 */ /* 0x000fe40000010067 */
[----:B------:R-:W-:Y:S02]  /*7be0*/  FADD.FTZ R49, R102, R49 ;  /* 0x0000003166317221 */ /* 0x000fe40000010000 */
[----:B------:R-:W-:Y:S02]  /*7bf0*/  FADD.FTZ R48, R101, R48 ;  /* 0x0000003065307221 */ /* 0x000fe40000010000 */
        /* <DEDUP_REMOVED lines=100> */
.L_x_217:
[----:B------:R-:W-:Y:S05]  /*8240*/  BSYNC B0 ;  /* 0x0000000000007941 */ /* 0x000fea0003800000 */
.L_x_216:
[----:B-1----:R-:W-:Y:S01]  /*8250*/  IADD3 R0, R0, 0x1, RZ ;  /* 0x0000000100007810 */ /* 0x002fe20007ffe0ff */
[C---:B-----5:R-:W-:Y:S02]  /*8260*/  FMUL.FTZ R42, R85.reuse, R42 ;  /* 0x0000002a552a7220 */ /* 0x060fe40000410000 */
        /* <DEDUP_REMOVED lines=15> */
[----:B------:R-:W-:Y:S02]  /*8360*/  FMUL.FTZ R85, R85, R140 ;  /* 0x0000008c55557220 */ /* 0x000fe40000410000 */
        /* <DEDUP_REMOVED lines=15> */
[----:B------:R-:W-:Y:S02]  /*8460*/  FFMA.FTZ R85, R84, R142, -R85 ;  /* 0x0000008e54557223 */ /* 0x000fe40000010855 */
        /* <DEDUP_REMOVED lines=15> */
[----:B------:R-:W-:Y:S01]  /*8560*/  FFMA.FTZ R18, R85, 2, R18 ;  /* 0x4000000055127823 */ /* 0x000fe20000010012 */
[----:B------:R-:W-:Y:S01]  /*8570*/  @P0 CALL.REL.NOINC `(.L_x_212) ;  /* 0x0000001000000944 */ /* 0x000fe20003c00000 */
[----:B------:R-:W-:Y:S05]  /*8580*/  BRA `(.L_x_218) ;  /* 0xffffb9a000007947 */ /* 0x000fea000383ffff */
.L_x_212:
[----:B------:R-:W-:Y:S01]  /*8590*/  BAR.SYNC.DEFER_BLOCKING 0x0 ;  /* 0x0000000000007b1d */ /* 0x000fe20000010000 */
[----:B------:R-:W-:-:S02]  /*85a0*/  F2FP.BF16.PACK_AB R32, R32, R33 ;  /* 0x000000212020723e */ /* 0x000fc400000010ff */
[----:B------:R-:W-:Y:S02]  /*85b0*/  F2FP.BF16.PACK_AB R30, R30, R31 ;  /* 0x0000001f1e1e723e */ /* 0x000fe400000010ff */
[----:B------:R-:W-:Y:S01]  /*85c0*/  F2FP.BF16.PACK_AB R28, R28, R29 ;  /* 0x0000001d1c1c723e */ /* 0x000fe200000010ff */
[----:B------:R-:W-:Y:S01]  /*85d0*/  ULDC UR8, c[0x0][0x200] ;  /* 0x0000800000087ab9 */ /* 0x000fe20000000800 */
[----:B------:R-:W-:Y:S01]  /*85e0*/  PRMT R33, R32, 0x7632, R33 ;  /* 0x0000763220217816 */ /* 0x000fe20000000021 */
[----:B------:R-:W-:Y:S01]  /*85f0*/  UIMAD UR8, UR20, UR8, URZ ;  /* 0x00000008140872a4 */ /* 0x000fe2000f8e023f */
        /* <DEDUP_REMOVED lines=8> */
[----:B------:R-:W-:Y:S01]  /*8680*/  F2FP.BF16.PACK_AB R18, R18, R19 ;  /* 0x000000131212723e */ /* 0x000fe200000010ff */
[----:B------:R0:W-:Y:S01]  /*8690*/  STS.U16 [R66+0x2], R33 ;  /* 0x0000022142007388 */ /* 0x0001e20000000400 */
[----:B------:R-:W-:-:S02]  /*86a0*/  PRMT R3, R24, 0x7632, R3 ;  /* 0x0000763218037816 */ /* 0x000fc40000000003 */
[----:B------:R-:W-:Y:S01]  /*86b0*/  PRMT R4, R18, 0x7632, R4 ;  /* 0x0000763212047816 */ /* 0x000fe20000000004 */
[----:B------:R1:W-:Y:S01]  /*86c0*/  STS.U16 [R66+0x6], R0 ;  /* 0x0000060042007388 */ /* 0x0003e20000000400 */
[----:B------:R-:W-:Y:S02]  /*86d0*/  MOV R7, UR8 ;  /* 0x0000000800077c02 */ /* 0x000fe40008000f00 */
[----:B------:R-:W-:Y:S01]  /*86e0*/  SHF.R.S32.HI R8, RZ, 0x1f, R71 ;  /* 0x0000001fff087819 */ /* 0x000fe20000011447 */
[----:B------:R2:W-:Y:S01]  /*86f0*/  STS.U16 [R66+0xa], R2 ;  /* 0x00000a0242007388 */ /* 0x0005e20000000400 */
[----:B0-----:R-:W-:Y:S01]  /*8700*/  PRMT R33, R26, 0x7632, R33 ;  /* 0x000076321a217816 */ /* 0x001fe20000000021 */
[----:B------:R-:W-:Y:S02]  /*8710*/  IMAD R7, R76, c[0x0][0x204], R7 ;  /* 0x000081004c077a24 */ /* 0x000fe400078e0207 */
[----:B------:R-:W-:Y:S01]  /*8720*/  STS.U16 [R66], R32 ;  /* 0x0000002042007388 */ /* 0x000fe20000000400 */
[----:B-1----:R-:W-:-:S03]  /*8730*/  PRMT R0, R22, 0x7632, R0 ;  /* 0x0000763216007816 */ /* 0x002fc60000000000 */
[----:B------:R-:W-:Y:S01]  /*8740*/  STS.U16 [R66+0x4], R30 ;  /* 0x0000041e42007388 */ /* 0x000fe20000000400 */
[----:B--2---:R-:W-:-:S03]  /*8750*/  PRMT R2, R20, 0x7632, R2 ;  /* 0x0000763214027816 */ /* 0x004fc60000000002 */
        /* <DEDUP_REMOVED lines=8> */
[----:B------:R0:W-:Y:S04]  /*87e0*/  STS.U16 [R66+0x1a], R2 ;  /* 0x00001a0242007388 */ /* 0x0001e80000000400 */
[----:B------:R-:W-:Y:S04]  /*87f0*/  STS.U16 [R66+0x1c], R18 ;  /* 0x00001c1242007388 */ /* 0x000fe80000000400 */
[----:B------:R-:W-:Y:S01]  /*8800*/  STS.U16 [R66+0x1e], R4 ;  /* 0x00001e0442007388 */ /* 0x000fe20000000400 */
[----:B------:R-:W-:-:S06]  /*8810*/  NOP ;  /* 0x0000000000007918 */ /* 0x000fcc0000000000 */
[----:B------:R-:W-:Y:S01]  /*8820*/  LDS.U16 R165, [R165] ;  /* 0x00000000a5a57984 */ /* 0x000fe20000000400 */
[----:B0-----:R-:W-:-:S03]  /*8830*/  IMAD.WIDE.U32 R2, R76, c[0x0][0x200], RZ ;  /* 0x000080004c027a25 */ /* 0x001fc600078e00ff */
        /* <DEDUP_REMOVED lines=21> */
[----:B------:R-:W-:Y:S01]  /*8990*/  SHF.L.U32 R6, R72, 0xb, RZ ;  /* 0x0000000b48067819 */ /* 0x000fe200000006ff */
[----:B------:R-:W-:Y:S02]  /*89a0*/  ULDC UR8, c[0x0][0x208] ;  /* 0x0000820000087ab9 */ /* 0x000fe40000000800 */
[----:B------:R-:W-:Y:S01]  /*89b0*/  UIMAD UR8, UR21, UR8, URZ ;  /* 0x00000008150872a4 */ /* 0x000fe2000f8e023f */
[----:B------:R-:W-:-:S04]  /*89c0*/  IADD3 R4, P0, R71, R6, RZ ;  /* 0x0000000647047210 */ /* 0x000fc80007f1e0ff */
[----:B------:R-:W-:Y:S02]  /*89d0*/  LEA.HI.X.SX32 R5, R6, R8, 0x1, P0 ;  /* 0x0000000806057211 */ /* 0x000fe400000f0eff */
[----:B------:R-:W-:-:S03]  /*89e0*/  MOV R6, UR8 ;  /* 0x0000000800067c02 */ /* 0x000fc60008000f00 */
        /* <DEDUP_REMOVED lines=8> */
.L_x_220:
[----:B------:R-:W-:Y:S05]  /*8a70*/  BSYNC B0 ;  /* 0x0000000000007941 */ /* 0x000fea0003800000 */
.L_x_219:
[----:B------:R-:W2:Y:S04]  /*8a80*/  LDL.LU R12, [R1+0x4] ;  /* 0x00000400010c7983 */ /* 0x000ea80000300800 */
[----:B------:R-:W3:Y:S01]  /*8a90*/  LDL.LU R10, [R1] ;  /* 0x00000000010a7983 */ /* 0x000ee20000300800 */
[----:B------:R-:W-:Y:S01]  /*8aa0*/  ULDC UR8, c[0x0][0x208] ;  /* 0x0000820000087ab9 */ /* 0x000fe20000000800 */
[----:B------:R-:W-:Y:S01]  /*8ab0*/  MOV R3, R23 ;  /* 0x0000001700037202 */ /* 0x000fe20000000f00 */
[----:B------:R-:W-:Y:S01]  /*8ac0*/  UIMAD UR8, UR21, UR8, URZ ;  /* 0x00000008150872a4 */ /* 0x000fe2000f8e023f */
[C---:B------:R-:W-:Y:S01]  /*8ad0*/  LOP3.LUT R5, R71.reuse, 0x20, RZ, 0xfc, !PT ;  /* 0x0000002047057812 */ /* 0x040fe200078efcff */
[----:B------:R-:W-:Y:S01]  /*8ae0*/  UIADD3 UR6, UP0, UR6, 0x1000, URZ ;  /* 0x0000100006067890 */ /* 0x000fe2000ff1e03f */
[----:B0-----:R-:W-:Y:S01]  /*8af0*/  LOP3.LUT R7, R71, 0x40, RZ, 0xfc, !PT ;  /* 0x0000004047077812 */ /* 0x001fe200078efcff */
[----:B------:R-:W-:Y:S01]  /*8b00*/  IMAD.WIDE.U32 R2, R77, c[0x0][0x208], R2 ;  /* 0x000082004d027a25 */ /* 0x000fe200078e0002 */
[----:B------:R-:W-:Y:S01]  /*8b10*/  ISETP.GE.AND P3, PT, R5, R0, PT ;  /* 0x000000000500720c */ /* 0x000fe20003f66270 */
[----:B------:R-:W-:Y:S01]  /*8b20*/  UIADD3.X UR7, URZ, UR7, URZ, UP0, !UPT ;  /* 0x000000073f077290 */ /* 0x000fe200087fe43f */
[----:B------:R-:W-:-:S02]  /*8b30*/  SHF.L.U32 R5, R72, 0xb, RZ ;  /* 0x0000000b48057819 */ /* 0x000fc400000006ff */
[----:B------:R-:W-:Y:S02]  /*8b40*/  MOV R6, UR8 ;  /* 0x0000000800067c02 */ /* 0x000fe40008000f00 */
[----:B------:R-:W-:Y:S02]  /*8b50*/  ISETP.GE.AND P4, PT, R7, R0, PT ;  /* 0x000000000700720c */ /* 0x000fe40003f86270 */
[----:B------:R-:W-:Y:S01]  /*8b60*/  SHF.R.S32.HI R7, RZ, 0x1f, R5 ;  /* 0x0000001fff077819 */ /* 0x000fe20000011405 */
[----:B------:R-:W-:Y:S01]  /*8b70*/  IMAD R6, R77, c[0x0][0x20c], R6 ;  /* 0x000083004d067a24 */ /* 0x000fe200078e0206 */
[----:B------:R-:W-:Y:S02]  /*8b80*/  IADD3 R4, P1, R5, R2, RZ ;  /* 0x0000000205047210 */ /* 0x000fe40007f3e0ff */
[C---:B------:R-:W-:Y:S02]  /*8b90*/  LEA R5, P0, R71.reuse, c[0x0][0x258], 0x1 ;  /* 0x0000960047057a11 */ /* 0x040fe400078008ff */
[----:B------:R-:W-:-:S02]  /*8ba0*/  LOP3.LUT R23, R71, 0x60, RZ, 0xfc, !PT ;  /* 0x0000006047177812 */ /* 0x000fc400078efcff */
[----:B------:R-:W-:Y:S02]  /*8bb0*/  LEA.HI.X R8, R71, c[0x0][0x25c], R8, 0x1, P0 ;  /* 0x0000970047087a11 */ /* 0x000fe400000f0c08 */
[----:B------:R-:W-:Y:S02]  /*8bc0*/  IADD3.X R3, R7, R6, R3, P1, !PT ;  /* 0x0000000607037210 */ /* 0x000fe40000ffe403 */
[C---:B------:R-:W-:Y:S02]  /*8bd0*/  LEA R2, P0, R4.reuse, R5, 0x1 ;  /* 0x0000000504027211 */ /* 0x040fe400078008ff */
[----:B------:R-:W-:Y:S02]  /*8be0*/  ISETP.GE.AND P5, PT, R23, R0, PT ;  /* 0x000000001700720c */ /* 0x000fe40003fa6270 */
[----:B------:R-:W-:Y:S02]  /*8bf0*/  LOP3.LUT R5, R71, 0xa0, RZ, 0xfc, !PT ;  /* 0x000000a047057812 */ /* 0x000fe400078efcff */
[----:B------:R-:W-:-:S02]  /*8c00*/  LEA.HI.X R3, R4, R8, R3, 0x1, P0 ;  /* 0x0000000804037211 */ /* 0x000fc400000f0c03 */
[-C--:B------:R-:W-:Y:S02]  /*8c10*/  ISETP.GE.AND P0, PT, R5, R0.reuse, PT ;  /* 0x000000000500720c */ /* 0x080fe40003f06270 */
[C---:B------:R-:W-:Y:S01]  /*8c20*/  LOP3.LUT R5, R71.reuse, 0x100, RZ, 0xfc, !PT ;  /* 0x0000010047057812 */ /* 0x040fe200078efcff */
        /* <DEDUP_REMOVED lines=8> */
[-C--:B------:R-:W-:Y:S01]  /*8cb0*/  ISETP.GE.AND P2, PT, R23, R0.reuse, PT ;  /* 0x000000001700720c */ /* 0x080fe20003f46270 */
[----:B------:R0:W-:Y:S01]  /*8cc0*/  @!P0 STG.E.U16 [R2.64+0x140], R153 ;  /* 0x0001409902008986 */ /* 0x0001e2000c10150e */
[----:B------:R-:W-:Y:S02]  /*8cd0*/  LOP3.LUT R5, R71, 0x140, RZ, 0xfc, !PT ;  /* 0x0000014047057812 */ /* 0x000fe400078efcff */
[-C--:B------:R-:W-:Y:S02]  /*8ce0*/  ISETP.GE.AND P1, PT, R7, R0.reuse, PT ;  /* 0x000000000700720c */ /* 0x080fe40003f26270 */
[-C--:B------:R-:W-:Y:S01]  /*8cf0*/  ISETP.GE.AND P5, PT, R5, R0.reuse, PT ;  /* 0x000000000500720c */ /* 0x080fe20003fa6270 */
[----:B------:R0:W-:Y:S01]  /*8d00*/  @!P3 STG.E.U16 [R2.64+0x200], R15 ;  /* 0x0002000f0200b986 */ /* 0x0001e2000c10150e */
[C---:B------:R-:W-:Y:S02]  /*8d10*/  LOP3.LUT R7, R71.reuse, 0x120, RZ, 0xfc, !PT ;  /* 0x0000012047077812 */ /* 0x040fe400078efcff */
[----:B------:R-:W-:Y:S01]  /*8d20*/  LOP3.LUT R5, R71, 0x180, RZ, 0xfc, !PT ;  /* 0x0000018047057812 */ /* 0x000fe200078efcff */
        /* <DEDUP_REMOVED lines=11> */
[----:B------:R-:W-:Y:S01]  /*8de0*/  IADD3 R72, R72, 0x1, RZ ;  /* 0x0000000148487810 */ /* 0x000fe20007ffe0ff */
[----:B------:R0:W-:Y:S01]  /*8df0*/  @!P4 STG.E.U16 [R2.64+0x240], R149 ;  /* 0x000240950200c986 */ /* 0x0001e2000c10150e */
[-C--:B------:R-:W-:Y:S02]  /*8e00*/  ISETP.GE.AND P1, PT, R7, R0.reuse, PT ;  /* 0x000000000700720c */ /* 0x080fe40003f26270 */
[----:B------:R-:W-:Y:S01]  /*8e10*/  LOP3.LUT R7, R71, 0x1e0, RZ, 0xfc, !PT ;  /* 0x000001e047077812 */ /* 0x000fe200078efcff */
[----:B------:R0:W-:Y:S01]  /*8e20*/  @!P0 STG.E.U16 [R2.64+0x300], R19 ;  /* 0x0003001302008986 */ /* 0x0001e2000c10150e */
[----:B------:R-:W-:Y:S02]  /*8e30*/  ISETP.GE.AND P0, PT, R72, c[0x0][0x174], PT ;  /* 0x00005d0048007a0c */ /* 0x000fe40003f06270 */
[----:B------:R-:W-:Y:S01]  /*8e40*/  ISETP.GE.AND P3, PT, R7, R0, PT ;  /* 0x000000000700720c */ /* 0x000fe20003f66270 */
[----:B------:R0:W-:Y:S04]  /*8e50*/  @!P2 STG.E.U16 [R2.64+0x380], R21 ;  /* 0x000380150200a986 */ /* 0x0001e8000c10150e */
[----:B------:R0:W-:Y:S04]  /*8e60*/  @!P6 STG.E.U16 [R2.64+0x2c0], R147 ;  /* 0x0002c0930200e986 */ /* 0x0001e8000c10150e */
[----:B------:R0:W-:Y:S01]  /*8e70*/  @!P1 STG.E.U16 [R2.64+0x340], R145 ;  /* 0x0003409102009986 */ /* 0x0001e2000c10150e */
[----:B------:R-:W-:-:S03]  /*8e80*/  IADD3 R70, P1, R70, 0x2000, RZ ;  /* 0x0000200046467810 */ /* 0x000fc60007f3e0ff */
[----:B------:R0:W-:Y:S01]  /*8e90*/  @!P3 STG.E.U16 [R2.64+0x3c0], R67 ;  /* 0x0003c0430200b986 */ /* 0x0001e2000c10150e */
[----:B------:R-:W-:Y:S02]  /*8ea0*/  IADD3.X R69, RZ, R69, RZ, P1, !PT ;  /* 0x00000045ff457210 */ /* 0x000fe40000ffe4ff */
[----:B--2---:R-:W-:-:S04]  /*8eb0*/  IADD3 R12, P2, R12, 0x1000, RZ ;  /* 0x000010000c0c7810 */ /* 0x004fc80007f5e0ff */
[----:B---3--:R-:W-:Y:S01]  /*8ec0*/  IADD3.X R10, RZ, R10, RZ, P2, !PT ;  /* 0x0000000aff0a7210 */ /* 0x008fe200017fe4ff */
[----:B------:R0:W-:Y:S04]  /*8ed0*/  STL [R1+0x4], R12 ;  /* 0x0000040c01007387 */ /* 0x0001e80000100800 */
[----:B------:R0:W-:Y:S01]  /*8ee0*/  STL [R1], R10 ;  /* 0x0000000a01007387 */ /* 0x0001e20000100800 */
[----:B------:R-:W-:Y:S01]  /*8ef0*/  @P0 CALL.REL.NOINC `(.L_x_221) ;  /* 0x0000001000000944 */ /* 0x000fe20003c00000 */
[----:B------:R-:W-:Y:S05]  /*8f00*/  BRA `(.L_x_222) ;  /* 0xffff77c000007947 */ /* 0x000fea000383ffff */
.L_x_221:
[----:B------:R-:W-:Y:S05]  /*8f10*/  EXIT ;  /* 0x000000000000794d */ /* 0x000fea0003800000 */
.L_x_223:
        /* <DEDUP_REMOVED lines=14> */
.L_x_5324:


//--------------------- .text._Z25selective_scan_fwd_kernelI32Selective_Scan_fwd_kernel_traitsILi128ELi16ELi1ELb0ELb1ELb0ELb1EN3c108BFloat16ENS1_7complexIfEEEEv13SSMParamsBase --------------------------
	.section	.text._Z25selective_scan_fwd_kernelI32Selective_Scan_fwd_kernel_traitsILi128ELi16ELi1ELb0ELb1ELb0ELb1EN3c108BFloat16ENS1_7complexIfEEEEv13SSMParamsBase,"ax",@progbits
	.sectioninfo	@"SHI_REGISTERS=168"
	.align	128
        .global         _Z25selective_scan_fwd_kernelI32Selective_Scan_fwd_kernel_traitsILi128ELi16ELi1ELb0ELb1ELb0ELb1EN3c108BFloat16ENS1_7complexIfEEEEv13SSMParamsBase
        .type           _Z25selective_scan_fwd_kernelI32Selective_Scan_fwd_kernel_traitsILi128ELi16ELi1ELb0ELb1ELb0ELb1EN3c108BFloat16ENS1_7complexIfEEEEv13SSMParamsBase,@function
        .size           _Z25selective_scan_fwd_kernelI32Selective_Scan_fwd_kernel_traitsILi128ELi16ELi1ELb0ELb1ELb0ELb1EN3c108BFloat16ENS1_7complexIfEEEEv13SSMParamsBase,(.L_x_5325 - _Z25selective_scan_fwd_kernelI32Selective_Scan_fwd_kernel_traitsILi128ELi16ELi1ELb0ELb1ELb0ELb1EN3c108BFloat16ENS1_7complexIfEEEEv13SSMParamsBase)
        .other          _Z25selective_scan_fwd_kernelI32Selective_Scan_fwd_kernel_traitsILi128ELi16ELi1ELb0ELb1ELb0ELb1EN3c108BFloat16ENS1_7complexIfEEEEv13SSMParamsBase,@"STO_CUDA_ENTRY STV_DEFAULT"
_Z25selective_scan_fwd_kernelI32Selective_Scan_fwd_kernel_traitsILi128ELi16ELi1ELb0ELb1ELb0ELb1EN3c108BFloat16ENS1_7complexIfEEEEv13SSMParamsBase:
.text._Z25selective_scan_fwd_kernelI32Selective_Scan_fwd_kernel_traitsILi128ELi16ELi1ELb0ELb1ELb0ELb1EN3c108BFloat16ENS1_7complexIfEEEEv13SSMParamsBase:
        /* <DEDUP_REMOVED lines=14> */
[----:B------:R-:W-:Y:S01]  /*00e0*/  IMAD.U32 R0, RZ, RZ, UR20 ;  /* 0x00000014ff007e24 */ /* 0x000fe2000f8e00ff */
[----:B------:R-:W-:-:S04]  /*00f0*/  MOV R6, UR20 ;  /* 0x0000001400067c02 */ /* 0x000fc80008000f00 */
[C---:B------:R-:W-:Y:S02]  /*0100*/  @P0 LEA.HI.X R3, R77.reuse, c[0x0][0x23c], R0, 0x2, P2 ;  /* 0x00008f004d030a11 */ /* 0x040fe400010f1400 */
[----:B------:R-:W0:Y:S01]  /*0110*/  I2F.RP R0, R11 ;  /* 0x0000000b00007306 */ /* 0x000e220000209400 */
[----:B------:R-:W-:Y:S01]  /*0120*/  @P1 LEA.HI.X R5, R77, c[0x0][0x254], R6, 0x2, P3 ;  /* 0x000095004d051a11 */ /* 0x000fe200018f1406 */
[----:B------:R-:W1:Y:S01]  /*0130*/  S2UR UR4, SR_CTAID.X ;  /* 0x00000000000479c3 */ /* 0x000e620000002500 */
[----:B------:R2:W5:Y:S01]  /*0140*/  @P0 LDG.E R8, [R2.64] ;  /* 0x0000000c02080981 */ /* 0x000562000c1e1900 */
[----:B------:R-:W-:Y:S02]  /*0150*/  ULDC UR7, c[0x0][0x190] ;  /* 0x0000640000077ab9 */ /* 0x000fe40000000800 */
[----:B------:R-:W-:Y:S01]  /*0160*/  ULDC UR6, c[0x0][0x1d0] ;  /* 0x0000740000067ab9 */ /* 0x000fe20000000800 */
[----:B------:R3:W5:Y:S01]  /*0170*/  @P1 LDG.E R9, [R4.64] ;  /* 0x0000000c04091981 */ /* 0x000762000c1e1900 */
[----:B------:R-:W-:-:S02]  /*0180*/  ULDC UR17, c[0x0][0x1e0] ;  /* 0x0000780000117ab9 */ /* 0x000fc40000000800 */
[----:B------:R-:W-:Y:S01]  /*0190*/  ULDC UR8, c[0x0][0x1d8] ;  /* 0x0000760000087ab9 */ /* 0x000fe20000000800 */
[----:B------:R4:W4:Y:S01]  /*01a0*/  R2UR UR15, R77 ;  /* 0x000000004d0f73c2 */ /* 0x00092200000e0000 */
[----:B------:R-:W-:Y:S01]  /*01b0*/  ULDC UR14, c[0x0][0x1e0] ;  /* 0x00007800000e7ab9 */ /* 0x000fe20000000800 */
[----:B--2---:R-:W-:Y:S01]  /*01c0*/  IABS R2, R77 ;  /* 0x0000004d00027213 */ /* 0x004fe20000000000 */
[----:B------:R-:W-:Y:S01]  /*01d0*/  ULDC UR18, c[0x0][0x1e4] ;  /* 0x0000790000127ab9 */ /* 0x000fe20000000800 */
[----:B0-----:R-:W0:Y:S01]  /*01e0*/  MUFU.RCP R0, R0 ;  /* 0x0000000000007308 */ /* 0x001e220000001000 */
[----:B------:R-:W-:Y:S02]  /*01f0*/  ULDC UR19, c[0x0][0x1e8] ;  /* 0x00007a0000137ab9 */ /* 0x000fe40000000800 */
        /* <DEDUP_REMOVED lines=9> */
[----:B0-----:R-:W-:Y:S01]  /*0290*/  IMAD.MOV.U32 R6, RZ, RZ, RZ ;  /* 0x000000ffff067224 */ /* 0x001fe200078e00ff */
[----:B--2---:R-:W-:Y:S01]  /*02a0*/  IADD3 R10, RZ, -R7, RZ ;  /* 0x80000007ff0a7210 */ /* 0x004fe20007ffe0ff */
[----:B-1----:R-:W-:-:S04]  /*02b0*/  USHF.R.S32.HI UR21, URZ, 0x1f, UR10 ;  /* 0x0000001f3f157899 */ /* 0x002fc8000801140a */
[----:B------:R-:W-:Y:S01]  /*02c0*/  IMAD R3, R10, R11, RZ ;  /* 0x0000000b0a037224 */ /* 0x000fe200078e02ff */
[----:B------:R-:W-:Y:S02]  /*02d0*/  UIMAD UR7, UR21, UR7, URZ ;  /* 0x00000007150772a4 */ /* 0x000fe4000f8e023f */
[----:B------:R-:W-:Y:S01]  /*02e0*/  UIMAD UR6, UR21, UR6, URZ ;  /* 0x00000006150672a4 */ /* 0x000fe2000f8e023f */
[----:B------:R-:W-:-:S03]  /*02f0*/  IMAD.HI.U32 R7, R7, R3, R6 ;  /* 0x0000000307077227 */ /* 0x000fc600078e0006 */
[----:B------:R-:W-:-:S03]  /*0300*/  MOV R13, UR7 ;  /* 0x00000007000d7c02 */ /* 0x000fc60008000f00 */
        /* <DEDUP_REMOVED lines=8> */
[----:B------:R-:W-:Y:S01]  /*0390*/  @!P3 IMAD.IADD R0, R0, 0x1, -R11 ;  /* 0x000000010000b824 */ /* 0x000fe200078e0a0b */
[----:B------:R-:W-:Y:S02]  /*03a0*/  @!P3 IADD3 R7, R7, 0x1, RZ ;  /* 0x000000010707b810 */ /* 0x000fe40007ffe0ff */
[----:B------:R-:W-:Y:S02]  /*03b0*/  ISETP.NE.AND P3, PT, RZ, c[0x0][0x178], PT ;  /* 0x00005e00ff007a0c */ /* 0x000fe40003f65270 */
[----:B------:R-:W-:Y:S01]  /*03c0*/  ISETP.GE.U32.AND P2, PT, R0, R11, PT ;  /* 0x0000000b0000720c */ /* 0x000fe20003f46070 */
[----:B------:R-:W-:Y:S01]  /*03d0*/  IMAD.U32 R11, RZ, RZ, UR6 ;  /* 0x00000006ff0b7e24 */ /* 0x000fe2000f8e00ff */
[----:B------:R-:W-:Y:S01]  /*03e0*/  LOP3.LUT R0, R77, c[0x0][0x178], RZ, 0x3c, !PT ;  /* 0x00005e004d007a12 */ /* 0x000fe200078e3cff */
[----:B---3--:R-:W-:Y:S02]  /*03f0*/  UIMAD.WIDE.U32 UR6, UR9, UR17, URZ ;  /* 0x00000011090672a5 */ /* 0x008fe4000f8e003f */
[----:B------:R-:W-:Y:S01]  /*0400*/  IMAD R11, R76, c[0x0][0x1d4], R11 ;  /* 0x000075004c0b7a24 */ /* 0x000fe200078e020b */
[----:B------:R-:W-:-:S07]  /*0410*/  ISETP.GE.AND P4, PT, R0, RZ, PT ;  /* 0x000000ff0000720c */ /* 0x000fce0003f86270 */
[----:B------:R-:W-:-:S06]  /*0420*/  @P2 IADD3 R7, R7, 0x1, RZ ;  /* 0x0000000107072810 */ /* 0x000fcc0007ffe0ff */
[----:B------:R-:W-:Y:S02]  /*0430*/  @!P4 IADD3 R7, -R7, RZ, RZ ;  /* 0x000000ff0707c210 */ /* 0x000fe40007ffe1ff */
[----:B------:R-:W-:Y:S01]  /*0440*/  @!P3 LOP3.LUT R7, RZ, c[0x0][0x178], RZ, 0x33, !PT ;  /* 0x00005e00ff07ba12 */ /* 0x000fe200078e33ff */
[----:B----4-:R-:W-:Y:S06]  /*0450*/  @!P5 EXIT ;  /* 0x000000000000d94d */ /* 0x010fec0003800000 */
[----:B------:R-:W-:Y:S01]  /*0460*/  SHF.R.S32.HI R0, RZ, 0x1f, R7 ;  /* 0x0000001fff007819 */ /* 0x000fe20000011407 */
[----:B------:R-:W-:Y:S01]  /*0470*/  UIMAD UR8, UR20, UR8, URZ ;  /* 0x00000008140872a4 */ /* 0x000fe2000f8e023f */
[----:B------:R-:W-:Y:S01]  /*0480*/  IADD3 R5, R5, R13, RZ ;  /* 0x0000000d05057210 */ /* 0x000fe20007ffe0ff */
[----:B------:R-:W-:Y:S01]  /*0490*/  IMAD.IADD R3, R3, 0x1, R11 ;  /* 0x0000000103037824 */ /* 0x000fe200078e020b */
[----:B------:R-:W0:Y:S01]  /*04a0*/  S2R R75, SR_TID.X ;  /* 0x00000000004b7919 */ /* 0x000e220000002100 */
[----:B------:R-:W-:Y:S01]  /*04b0*/  IMAD R0, R0, c[0x0][0x1a8], RZ ;  /* 0x00006a0000007a24 */ /* 0x000fe200078e02ff */
[----:B-----5:R1:W2:Y:S01]  /*04c0*/  @P0 R2UR UR5, R8 ;  /* 0x00000000080503c2 */ /* 0x0202a200000e0000 */
[C---:B------:R-:W-:Y:S01]  /*04d0*/  IMAD.WIDE.U32 R4, R7.reuse, c[0x0][0x1a8], R4 ;  /* 0x00006a0007047a25 */ /* 0x040fe200078e0004 */
[----:B------:R-:W-:Y:S01]  /*04e0*/  UIMAD UR9, UR21, UR14, URZ ;  /* 0x0000000e150972a4 */ /* 0x000fe2000f8e023f */
[----:B------:R-:W3:Y:S01]  /*04f0*/  S2R R74, SR_LANEID ;  /* 0x00000000004a7919 */ /* 0x000ee20000000000 */
[----:B------:R-:W-:Y:S01]  /*0500*/  HFMA2.MMA R72, -RZ, RZ, 0, 0 ;  /* 0x00000000ff487435 */ /* 0x000fe200000001ff */
[----:B------:R-:W-:Y:S01]  /*0510*/  IMAD R69, R7, c[0x0][0x1ac], R0 ;  /* 0x00006b0007457a24 */ /* 0x000fe200078e0200 */
[----:B------:R-:W-:Y:S01]  /*0520*/  MOV R0, UR8 ;  /* 0x0000000800007c02 */ /* 0x000fe20008000f00 */
[C---:B------:R-:W-:Y:S01]  /*0530*/  IMAD.WIDE.U32 R2, R77.reuse, c[0x0][0x1d8], R2 ;  /* 0x000076004d027a25 */ /* 0x040fe200078e0002 */
[----:B------:R-:W-:Y:S01]  /*0540*/  UIMAD UR9, UR10, UR18, UR9 ;  /* 0x000000120a0972a4 */ /* 0x000fe2000f8e0209 */
[----:B------:R1:W4:Y:S01]  /*0550*/  @P1 R2UR UR4, R9 ;  /* 0x00000000090413c2 */ /* 0x00032200000e0000 */
[----:B------:R-:W-:Y:S01]  /*0560*/  UIMAD UR10, UR20, UR16, URZ ;  /* 0x00000010140a72a4 */ /* 0x000fe2000f8e023f */
[----:B------:R-:W-:Y:S01]  /*0570*/  IMAD R7, R77, c[0x0][0x1dc], R0 ;  /* 0x000077004d077a24 */ /* 0x000fe200078e0200 */
[----:B------:R-:W-:Y:S01]  /*0580*/  LEA R0, P0, R2, c[0x0][0x240], 0x1 ;  /* 0x0000900002007a11 */ /* 0x000fe200078008ff */
[----:B------:R-:W-:Y:S01]  /*0590*/  UIADD3 UR7, UR7, UR9, URZ ;  /* 0x0000000907077290 */ /* 0x000fe2000fffe03f */
[----:B------:R-:W-:Y:S01]  /*05a0*/  LEA R70, P1, R4, c[0x0][0x228], 0x1 ;  /* 0x00008a0004467a11 */ /* 0x000fe200078208ff */
[----:B------:R-:W-:Y:S01]  /*05b0*/  IMAD.IADD R3, R3, 0x1, R7 ;  /* 0x0000000103037824 */ /* 0x000fe200078e0207 */
[----:B------:R-:W-:Y:S01]  /*05c0*/  ULDC UR8, c[0x0][0x1ec] ;  /* 0x00007b0000087ab9 */ /* 0x000fe20000000800 */
[----:B------:R1:W-:Y:S01]  /*05d0*/  STL [R1+0x4], R0 ;  /* 0x0000040001007387 */ /* 0x0003e20000100800 */
[----:B------:R-:W-:Y:S01]  /*05e0*/  UIMAD UR8, UR11, UR8, UR10 ;  /* 0x000000080b0872a4 */ /* 0x000fe2000f8e020a */
[----:B------:R-:W-:Y:S01]  /*05f0*/  IADD3 R69, R5, R69, RZ ;  /* 0x0000004505457210 */ /* 0x000fe20007ffe0ff */
[----:B------:R-:W-:Y:S01]  /*0600*/  UIMAD.WIDE.U32 UR6, UR15, UR19, UR6 ;  /* 0x000000130f0672a5 */ /* 0x000fe2000f8e0006 */
[----:B------:R-:W-:Y:S01]  /*0610*/  LEA.HI.X R2, R2, c[0x0][0x244], R3, 0x1, P0 ;  /* 0x0000910002027a11 */ /* 0x000fe200000f0c03 */
[----:B------:R-:W-:Y:S01]  /*0620*/  ULDC.64 UR10, c[0x0][0x248] ;  /* 0x00009200000a7ab9 */ /* 0x000fe20000000a00 */
[----:B0-----:R-:W-:Y:S01]  /*0630*/  SHF.L.U32 R73, R75, 0x4, RZ ;  /* 0x000000044b497819 */ /* 0x001fe200000006ff */
[----:B------:R-:W-:Y:S01]  /*0640*/  UIADD3 UR8, UR7, UR8, URZ ;  /* 0x0000000807087290 */ /* 0x000fe2000fffe03f */
[----:B------:R-:W-:Y:S01]  /*0650*/  LEA.HI.X R69, R4, c[0x0][0x22c], R69, 0x1, P1 ;  /* 0x00008b0004457a11 */ /* 0x000fe200008f0c45 */
[----:B------:R1:W-:Y:S01]  /*0660*/  STL [R1], R2 ;  /* 0x0000000201007387 */ /* 0x0003e20000100800 */
[----:B------:R-:W-:Y:S01]  /*0670*/  ULEA UR7, UP0, UR6, UR10, 0x1 ;  /* 0x0000000a06077291 */ /* 0x000fe2000f80083f */
[----:B------:R-:W-:-:S03]  /*0680*/  LOP3.LUT R73, R73, 0xfffffe00, RZ, 0xc0, !PT ;  /* 0xfffffe0049497812 */ /* 0x000fc600078ec0ff */
[----:B------:R-:W-:Y:S01]  /*0690*/  ULEA.HI.X UR8, UR6, UR11, UR8, 0x1, UP0 ;  /* 0x0000000b06087291 */ /* 0x000fe200080f0c08 */
[----:B------:R-:W-:Y:S02]  /*06a0*/  LOP3.LUT R71, R73, 0x1f, R75, 0xf8, !PT ;  /* 0x0000001f49477812 */ /* 0x000fe400078ef84b */
[----:B------:R-:W-:-:S04]  /*06b0*/  UMOV UR6, UR7 ;  /* 0x0000000700067c82 */ /* 0x000fc80008000000 */
[----:B-1234-:R-:W-:Y:S02]  /*06c0*/  UMOV UR7, UR8 ;  /* 0x0000000800077c82 */ /* 0x01efe40008000000 */
.L_x_268:
[----:B------:R-:W2:Y:S04]  /*06d0*/  LDL R18, [R1] ;  /* 0x0000000001127983 */ /* 0x000ea80000100800 */
[----:B0-----:R-:W3:Y:S01]  /*06e0*/  LDL R2, [R1+0x4] ;  /* 0x0000040001027983 */ /* 0x001ee20000100800 */
[----:B------:R-:W-:Y:S02]  /*06f0*/  MOV R3, 0xfffff800 ;  /* 0xfffff80000037802 */ /* 0x000fe40000000f00 */
[C---:B------:R-:W-:Y:S02]  /*0700*/  LOP3.LUT R19, R71.reuse, 0x20, RZ, 0xfc, !PT ;  /* 0x0000002047137812 */ /* 0x040fe400078efcff */
[C---:B------:R-:W-:Y:S01]  /*0710*/  LOP3.LUT R21, R71.reuse, 0x40, RZ, 0xfc, !PT ;  /* 0x0000004047157812 */ /* 0x040fe200078efcff */
[----:B------:R-:W-:Y:S01]  /*0720*/  IMAD R68, R72, R3, c[0x0][0x168] ;  /* 0x00005a0048447624 */ /* 0x000fe200078e0203 */
[----:B------:R-:W-:-:S02]  /*0730*/  LOP3.LUT R23, R71, 0x60, RZ, 0xfc, !PT ;  /* 0x0000006047177812 */ /* 0x000fc400078efcff */
[----:B------:R-:W-:Y:S02]  /*0740*/  PRMT R0, RZ, 0x7610, R0 ;  /* 0x00007610ff007816 */ /* 0x000fe40000000000 */
[-C--:B------:R-:W-:Y:S02]  /*0750*/  ISETP.GE.AND P2, PT, R71, R68.reuse, PT ;  /* 0x000000444700720c */ /* 0x080fe40003f46270 */
[----:B------:R-:W-:Y:S02]  /*0760*/  ISETP.GE.AND P1, PT, R19, R68, PT ;  /* 0x000000441300720c */ /* 0x000fe40003f26270 */
[C---:B------:R-:W-:Y:S02]  /*0770*/  LOP3.LUT R25, R71.reuse, 0x80, RZ, 0xfc, !PT ;  /* 0x0000008047197812 */ /* 0x040fe400078efcff */
[----:B------:R-:W-:Y:S02]  /*0780*/  PRMT R4, RZ, 0x7610, R4 ;  /* 0x00007610ff047816 */ /* 0x000fe40000000004 */
[----:B------:R-:W-:-:S02]  /*0790*/  LOP3.LUT R27, R71, 0xa0, RZ, 0xfc, !PT ;  /* 0x000000a0471b7812 */ /* 0x000fc400078efcff */
[----:B------:R-:W-:Y:S02]  /*07a0*/  LOP3.LUT R29, R71, 0xc0, RZ, 0xfc, !PT ;  /* 0x000000c0471d7812 */ /* 0x000fe400078efcff */
[-C--:B------:R-:W-:Y:S02]  /*07b0*/  ISETP.GE.AND P4, PT, R21, R68.reuse, PT ;  /* 0x000000441500720c */ /* 0x080fe40003f86270 */
[----:B------:R-:W-:Y:S02]  /*07c0*/  LOP3.LUT R31, R71, 0xe0, RZ, 0xfc, !PT ;  /* 0x000000e0471f7812 */ /* 0x000fe400078efcff */
[-C--:B------:R-:W-:Y:S02]  /*07d0*/  ISETP.GE.AND P0, PT, R23, R68.reuse, PT ;  /* 0x000000441700720c */ /* 0x080fe40003f06270 */
[----:B------:R-:W-:Y:S02]  /*07e0*/  LOP3.LUT R33, R71, 0x100, RZ, 0xfc, !PT ;  /* 0x0000010047217812 */ /* 0x000fe400078efcff */
[----:B------:R-:W-:-:S02]  /*07f0*/  ISETP.GE.AND P6, PT, R25, R68, PT ;  /* 0x000000441900720c */ /* 0x000fc40003fc6270 */
[-C--:B------:R-:W-:Y:S02]  /*0800*/  ISETP.GE.AND P5, PT, R27, R68.reuse, PT ;  /* 0x000000441b00720c */ /* 0x080fe40003fa6270 */
[----:B------:R-:W-:Y:S02]  /*0810*/  ISETP.GE.AND P3, PT, R29, R68, PT ;  /* 0x000000441d00720c */ /* 0x000fe40003f66270 */
[----:B------:R-:W-:Y:S02]  /*0820*/  PRMT R5, RZ, 0x7610, R5 ;  /* 0x00007610ff057816 */ /* 0x000fe40000000005 */
[----:B------:R-:W-:Y:S02]  /*0830*/  PRMT R6, RZ, 0x7610, R6 ;  /* 0x00007610ff067816 */ /* 0x000fe40000000006 */
[----:B------:R-:W-:Y:S02]  /*0840*/  PRMT R7, RZ, 0x7610, R7 ;  /* 0x00007610ff077816 */ /* 0x000fe40000000007 */
[----:B------:R-:W-:-:S02]  /*0850*/  PRMT R8, RZ, 0x7610, R8 ;  /* 0x00007610ff087816 */ /* 0x000fc40000000008 */
[C---:B------:R-:W-:Y:S02]  /*0860*/  LOP3.LUT R35, R71.reuse, 0x120, RZ, 0xfc, !PT ;  /* 0x0000012047237812 */ /* 0x040fe400078efcff */
[----:B------:R-:W-:Y:S02]  /*0870*/  PRMT R9, RZ, 0x7610, R9 ;  /* 0x00007610ff097816 */ /* 0x000fe40000000009 */
[C---:B------:R-:W-:Y:S02]  /*0880*/  LOP3.LUT R37, R71.reuse, 0x140, RZ, 0xfc, !PT ;  /* 0x0000014047257812 */ /* 0x040fe400078efcff */
[----:B------:R-:W-:Y:S02]  /*0890*/  PRMT R10, RZ, 0x7610, R10 ;  /* 0x00007610ff0a7816 */ /* 0x000fe4000000000a */
[----:B------:R-:W-:Y:S02]  /*08a0*/  LOP3.LUT R39, R71, 0x160, RZ, 0xfc, !PT ;  /* 0x0000016047277812 */ /* 0x000fe400078efcff */
[----:B------:R-:W-:-:S02]  /*08b0*/  PRMT R11, RZ, 0x7610, R11 ;  /* 0x00007610ff0b7816 */ /* 0x000fc4000000000b */
[C---:B------:R-:W-:Y:S02]  /*08c0*/  LOP3.LUT R41, R71.reuse, 0x180, RZ, 0xfc, !PT ;  /* 0x0000018047297812 */ /* 0x040fe400078efcff */
[C---:B------:R-:W-:Y:S02]  /*08d0*/  LOP3.LUT R43, R71.reuse, 0x1a0, RZ, 0xfc, !PT ;  /* 0x000001a0472b7812 */ /* 0x040fe400078efcff */
[C---:B------:R-:W-:Y:S02]  /*08e0*/  LOP3.LUT R45, R71.reuse, 0x1c0, RZ, 0xfc, !PT ;  /* 0x000001c0472d7812 */ /* 0x040fe400078efcff */
[----:B------:R-:W-:Y:S02]  /*08f0*/  LOP3.LUT R47, R71, 0x1e0, RZ, 0xfc, !PT ;  /* 0x000001e0472f7812 */ /* 0x000fe400078efcff */
[----:B------:R-:W-:Y:S02]  /*0900*/  PRMT R12, RZ, 0x7610, R12 ;  /* 0x00007610ff0c7816 */ /* 0x000fe4000000000c */
[----:B------:R-:W-:-:S02]  /*0910*/  PRMT R13, RZ, 0x7610, R13 ;  /* 0x00007610ff0d7816 */ /* 0x000fc4000000000d */
[----:B------:R-:W-:Y:S02]  /*0920*/  PRMT R14, RZ, 0x7610, R14 ;  /* 0x00007610ff0e7816 */ /* 0x000fe4000000000e */
[----:B------:R-:W-:Y:S02]  /*0930*/  PRMT R15, RZ, 0x7610, R15 ;  /* 0x00007610ff0f7816 */ /* 0x000fe4000000000f */
[----:B------:R-:W-:Y:S02]  /*0940*/  PRMT R16, RZ, 0x7610, R16 ;  /* 0x00007610ff107816 */ /* 0x000fe40000000010 */
[----:B------:R-:W-:Y:S02]  /*0950*/  PRMT R17, RZ, 0x7610, R17 ;  /* 0x00007610ff117816 */ /* 0x000fe40000000011 */
[----:B------:R-:W-:Y:S01]  /*0960*/  PRMT R20, RZ, 0x7610, R20 ;  /* 0x00007610ff147816 */ /* 0x000fe20000000014 */
[----:B------:R-:W-:Y:S01]  /*0970*/  BAR.SYNC.DEFER_BLOCKING 0x0 ;  /* 0x0000000000007b1d */ /* 0x000fe20000010000 */
[----:B--2---:R-:W-:-:S04]  /*0980*/  IMAD.MOV.U32 R3, RZ, RZ, R18 ;  /* 0x000000ffff037224 */ /* 0x004fc800078e0012 */
[----:B---3--:R-:W-:-:S05]  /*0990*/  IMAD.WIDE R2, R71, 0x2, R2 ;  /* 0x0000000247027825 */ /* 0x008fca00078e0202 */
[----:B------:R0:W2:Y:S01]  /*09a0*/  @!P2 LDG.E.U16 R0, [R2.64] ;  /* 0x0000000c0200a981 */ /* 0x0000a2000c1e1500 */
[----:B------:R-:W-:-:S03]  /*09b0*/  ISETP.GE.AND P2, PT, R31, R68, PT ;  /* 0x000000441f00720c */ /* 0x000fc60003f46270 */
[----:B------:R0:W3:Y:S01]  /*09c0*/  @!P1 LDG.E.U16 R4, [R2.64+0x40] ;  /* 0x0000400c02049981 */ /* 0x0000e2000c1e1500 */
[----:B------:R-:W-:-:S03]  /*09d0*/  ISETP.GE.AND P1, PT, R33, R68, PT ;  /* 0x000000442100720c */ /* 0x000fc60003f26270 */
[----:B------:R0:W4:Y:S01]  /*09e0*/  @!P4 LDG.E.U16 R5, [R2.64+0x80] ;  /* 0x0000800c0205c981 */ /* 0x000122000c1e1500 */
[----:B------:R-:W-:-:S03]  /*09f0*/  ISETP.GE.AND P4, PT, R35, R68, PT ;  /* 0x000000442300720c */ /* 0x000fc60003f86270 */
[----:B------:R0:W5:Y:S01]  /*0a00*/  @!P0 LDG.E.U16 R6, [R2.64+0xc0] ;  /* 0x0000c00c02068981 */ /* 0x000162000c1e1500 */
        /* <DEDUP_REMOVED lines=11> */
[----:B------:R0:W5:Y:S04]  /*0ac0*/  @!P4 LDG.E.U16 R12, [R2.64+0x240] ;  /* 0x0002400c020cc981 */ /* 0x000168000c1e1500 */
[----:B------:R0:W5:Y:S04]  /*0ad0*/  @!P0 LDG.E.U16 R13, [R2.64+0x280] ;  /* 0x0002800c020d8981 */ /* 0x000168000c1e1500 */
        /* <DEDUP_REMOVED lines=18> */
[-C--:B------:R-:W-:Y:S02]  /*0c00*/  LEA.HI.SX32 R19, R19, R18.reuse, 0x1b ;  /* 0x0000001213137211 */ /* 0x080fe400078fdaff */
[----:B------:R-:W-:Y:S02]  /*0c10*/  LEA.HI.SX32 R3, R3, R18, 0x1b ;  /* 0x0000001203037211 */ /* 0x000fe400078fdaff */
[-C--:B------:R-:W-:Y:S02]  /*0c20*/  ISETP.GE.AND P5, PT, R29, R68.reuse, PT ;  /* 0x000000441d00720c */ /* 0x080fe40003fa6270 */
[----:B------:R-:W-:Y:S01]  /*0c30*/  ISETP.GE.AND P3, PT, R31, R68, PT ;  /* 0x000000441f00720c */ /* 0x000fe20003f66270 */
[----:B------:R-:W-:Y:S01]  /*0c40*/  IMAD.SHL.U32 R156, R3, 0x2, RZ ;  /* 0x00000002039c7824 */ /* 0x000fe200078e00ff */
[----:B------:R-:W-:Y:S01]  /*0c50*/  IADD3 R29, R18, 0xe0, RZ ;  /* 0x000000e0121d7810 */ /* 0x000fe20007ffe0ff */
[----:B------:R-:W-:Y:S01]  /*0c60*/  IMAD.U32 R3, RZ, RZ, UR7 ;  /* 0x00000007ff037e24 */ /* 0x000fe2000f8e00ff */
[----:B------:R-:W-:-:S02]  /*0c70*/  LEA.HI.SX32 R21, R21, R18, 0x1b ;  /* 0x0000001215157211 */ /* 0x000fc400078fdaff */
[C---:B------:R-:W-:Y:S02]  /*0c80*/  IADD3 R31, R18.reuse, 0x100, RZ ;  /* 0x00000100121f7810 */ /* 0x040fe40007ffe0ff */
[----:B------:R-:W-:Y:S02]  /*0c90*/  SHF.L.U32 R165, R165, 0x1, RZ ;  /* 0x00000001a5a57819 */ /* 0x000fe400000006ff */
[-C--:B------:R-:W-:Y:S02]  /*0ca0*/  LEA.HI.SX32 R23, R23, R18.reuse, 0x1b ;  /* 0x0000001217177211 */ /* 0x080fe400078fdaff */
[C---:B------:R-:W-:Y:S02]  /*0cb0*/  IADD3 R49, R18.reuse, 0x120, RZ ;  /* 0x0000012012317810 */ /* 0x040fe40007ffe0ff */
[----:B------:R-:W-:Y:S02]  /*0cc0*/  IADD3 R51, R18, 0x140, RZ ;  /* 0x0000014012337810 */ /* 0x000fe40007ffe0ff */
[----:B------:R-:W-:-:S02]  /*0cd0*/  LEA.HI.SX32 R25, R25, R18, 0x1b ;  /* 0x0000001219197211 */ /* 0x000fc400078fdaff */
[-C--:B------:R-:W-:Y:S02]  /*0ce0*/  LEA.HI.SX32 R27, R27, R18.reuse, 0x1b ;  /* 0x000000121b1b7211 */ /* 0x080fe400078fdaff */
[----:B------:R-:W-:Y:S02]  /*0cf0*/  SHF.L.U32 R163, R19, 0x1, RZ ;  /* 0x0000000113a37819 */ /* 0x000fe400000006ff */
[C---:B------:R-:W-:Y:S01]  /*0d00*/  IADD3 R53, R18.reuse, 0x160, RZ ;  /* 0x0000016012357810 */ /* 0x040fe20007ffe0ff */
[----:B------:R-:W-:Y:S01]  /*0d10*/  IMAD.SHL.U32 R152, R27, 0x2, RZ ;  /* 0x000000021b987824 */ /* 0x000fe200078e00ff */
[----:B------:R-:W-:Y:S02]  /*0d20*/  LEA.HI.SX32 R29, R29, R18, 0x1b ;  /* 0x000000121d1d7211 */ /* 0x000fe400078fdaff */
[----:B------:R-:W-:Y:S02]  /*0d30*/  SHF.L.U32 R155, R21, 0x1, RZ ;  /* 0x00000001159b7819 */ /* 0x000fe400000006ff */
[----:B------:R-:W-:-:S02]  /*0d40*/  IADD3 R55, R18, 0x180, RZ ;  /* 0x0000018012377810 */ /* 0x000fc40007ffe0ff */
[-C--:B------:R-:W-:Y:S02]  /*0d50*/  LEA.HI.SX32 R31, R31, R18.reuse, 0x1b ;  /* 0x000000121f1f7211 */ /* 0x080fe400078fdaff */
[----:B------:R-:W-:Y:S02]  /*0d60*/  SHF.L.U32 R154, R23, 0x1, RZ ;  /* 0x00000001179a7819 */ /* 0x000fe400000006ff */
[C---:B------:R-:W-:Y:S02]  /*0d70*/  IADD3 R57, R18.reuse, 0x1a0, RZ ;  /* 0x000001a012397810 */ /* 0x040fe40007ffe0ff */
[----:B------:R-:W-:Y:S02]  /*0d80*/  IADD3 R59, R18, 0x1c0, RZ ;  /* 0x000001c0123b7810 */ /* 0x000fe40007ffe0ff */
[-C--:B------:R-:W-:Y:S02]  /*0d90*/  LEA.HI.SX32 R49, R49, R18.reuse, 0x1b ;  /* 0x0000001231317211 */ /* 0x080fe400078fdaff */
[----:B------:R-:W-:-:S02]  /*0da0*/  LEA.HI.SX32 R51, R51, R18, 0x1b ;  /* 0x0000001233337211 */ /* 0x000fc400078fdaff */
[----:B------:R-:W-:Y:S02]  /*0db0*/  SHF.L.U32 R153, R25, 0x1, RZ ;  /* 0x0000000119997819 */ /* 0x000fe400000006ff */
[----:B------:R-:W-:Y:S01]  /*0dc0*/  IADD3 R61, R18, 0x1e0, RZ ;  /* 0x000001e0123d7810 */ /* 0x000fe20007ffe0ff */
[----:B------:R-:W-:Y:S01]  /*0dd0*/  IMAD.SHL.U32 R148, R51, 0x2, RZ ;  /* 0x0000000233947824 */ /* 0x000fe200078e00ff */
[-C--:B------:R-:W-:Y:S02]  /*0de0*/  LEA.HI.SX32 R53, R53, R18.reuse, 0x1b ;  /* 0x0000001235357211 */ /* 0x080fe400078fdaff */
[----:B------:R-:W-:Y:S02]  /*0df0*/  SHF.L.U32 R151, R29, 0x1, RZ ;  /* 0x000000011d977819 */ /* 0x000fe400000006ff */
[----:B------:R-:W-:Y:S02]  /*0e00*/  LEA.HI.SX32 R55, R55, R18, 0x1b ;  /* 0x0000001237377211 */ /* 0x000fe400078fdaff */
[----:B------:R-:W-:-:S02]  /*0e10*/  SHF.L.U32 R150, R31, 0x1, RZ ;  /* 0x000000011f967819 */ /* 0x000fc400000006ff */
[-C--:B------:R-:W-:Y:S02]  /*0e20*/  LEA.HI.SX32 R57, R57, R18.reuse, 0x1b ;  /* 0x0000001239397211 */ /* 0x080fe400078fdaff */
[-C--:B------:R-:W-:Y:S02]  /*0e30*/  LEA.HI.SX32 R59, R59, R18.reuse, 0x1b ;  /* 0x000000123b3b7211 */ /* 0x080fe400078fdaff */
[----:B------:R-:W-:Y:S02]  /*0e40*/  SHF.L.U32 R149, R49, 0x1, RZ ;  /* 0x0000000131957819 */ /* 0x000fe400000006ff */
[----:B------:R-:W-:Y:S01]  /*0e50*/  LEA.HI.SX32 R61, R61, R18, 0x1b ;  /* 0x000000123d3d7211 */ /* 0x000fe200078fdaff */
[----:B------:R-:W-:Y:S01]  /*0e60*/  IMAD.SHL.U32 R144, R59, 0x2, RZ ;  /* 0x000000023b907824 */ /* 0x000fe200078e00ff */
[----:B------:R-:W-:Y:S02]  /*0e70*/  SHF.L.U32 R147, R53, 0x1, RZ ;  /* 0x0000000135937819 */ /* 0x000fe400000006ff */
[----:B------:R-:W-:-:S02]  /*0e80*/  SHF.L.U32 R146, R55, 0x1, RZ ;  /* 0x0000000137927819 */ /* 0x000fc400000006ff */
[----:B------:R-:W-:Y:S02]  /*0e90*/  SHF.L.U32 R145, R57, 0x1, RZ ;  /* 0x0000000139917819 */ /* 0x000fe400000006ff */
[----:B------:R-:W-:Y:S02]  /*0ea0*/  SHF.L.U32 R67, R61, 0x1, RZ ;  /* 0x000000013d437819 */ /* 0x000fe400000006ff */
[----:B------:R-:W-:Y:S02]  /*0eb0*/  MOV R2, UR6 ;  /* 0x0000000600027c02 */ /* 0x000fe40008000f00 */
[----:B------:R-:W-:Y:S02]  /*0ec0*/  PRMT R22, RZ, 0x7610, R22 ;  /* 0x00007610ff167816 */ /* 0x000fe40000000016 */
[----:B------:R-:W-:Y:S01]  /*0ed0*/  PRMT R21, RZ, 0x7610, R21 ;  /* 0x00007610ff157816 */ /* 0x000fe20000000015 */
[----:B------:R-:W-:Y:S01]  /*0ee0*/  IMAD.WIDE R18, R71, 0x2, R2 ;  /* 0x0000000247127825 */ /* 0x000fe200078e0202 */
        /* <DEDUP_REMOVED lines=11> */
[----:B------:R-:W-:Y:S01]  /*0fa0*/  PRMT R36, RZ, 0x7610, R36 ;  /* 0x00007610ff247816 */ /* 0x000fe20000000024 */
[----:B--2---:R0:W-:Y:S04]  /*0fb0*/  STS.U16 [R165], R0 ;  /* 0x00000000a5007388 */ /* 0x0041e80000000400 */
[----:B---3--:R-:W-:Y:S04]  /*0fc0*/  STS.U16 [R163+0x40], R4 ;  /* 0x00004004a3007388 */ /* 0x008fe80000000400 */
[----:B----4-:R-:W-:Y:S01]  /*0fd0*/  STS.U16 [R156+0x80], R5 ;  /* 0x000080059c007388 */ /* 0x010fe20000000400 */
[----:B0-----:R-:W-:-:S03]  /*0fe0*/  LEA R0, R74, R73, 0x4 ;  /* 0x000000494a007211 */ /* 0x001fc600078e20ff */
[----:B-----5:R-:W-:Y:S01]  /*0ff0*/  STS.U16 [R155+0xc0], R6 ;  /* 0x0000c0069b007388 */ /* 0x020fe20000000400 */
[----:B------:R-:W-:-:S03]  /*1000*/  LEA.HI.SX32 R66, R0, R0, 0x1b ;  /* 0x0000000000427211 */ /* 0x000fc600078fdaff */
[----:B------:R-:W-:Y:S01]  /*1010*/  STS.U16 [R154+0x100], R7 ;  /* 0x000100079a007388 */ /* 0x000fe20000000400 */
[----:B------:R-:W-:-:S03]  /*1020*/  SHF.L.U32 R66, R66, 0x1, RZ ;  /* 0x0000000142427819 */ /* 0x000fc600000006ff */
        /* <DEDUP_REMOVED lines=48> */
[----:B------:R-:W-:-:S03]  /*1330*/  ISETP.GE.AND P1, PT, R47, R68, PT ;  /* 0x000000442f00720c */ /* 0x000fc60003f26270 */
        /* <DEDUP_REMOVED lines=98> */
.L_x_225:
[----:B------:R-:W-:Y:S05]  /*1960*/  BSYNC B0 ;  /* 0x0000000000007941 */ /* 0x000fea0003800000 */
.L_x_224:
        /* <DEDUP_REMOVED lines=36> */
.L_x_227:
[----:B------:R-:W-:Y:S05]  /*1bb0*/  BSYNC B0 ;  /* 0x0000000000007941 */ /* 0x000fea0003800000 */
.L_x_226:
        /* <DEDUP_REMOVED lines=38> */
.L_x_229:
[----:B------:R-:W-:Y:S05]  /*1e20*/  BSYNC B0 ;  /* 0x0000000000007941 */ /* 0x000fea0003800000 */
.L_x_228:
        /* <DEDUP_REMOVED lines=36> */
.L_x_231:
[----:B------:R-:W-:Y:S05]  /*2070*/  BSYNC B0 ;  /* 0x0000000000007941 */ /* 0x000fea0003800000 */
.L_x_230:
        /* <DEDUP_REMOVED lines=38> */
.L_x_233:
[----:B------:R-:W-:Y:S05]  /*22e0*/  BSYNC B0 ;  /* 0x0000000000007941 */ /* 0x000fea0003800000 */
.L_x_232:
        /* <DEDUP_REMOVED lines=36> */
.L_x_235:
[----:B------:R-:W-:Y:S05]  /*2530*/  BSYNC B0 ;  /* 0x0000000000007941 */ /* 0x000fea0003800000 */
.L_x_234:
        /* <DEDUP_REMOVED lines=38> */
.L_x_237:
[----:B------:R-:W-:Y:S05]  /*27a0*/  BSYNC B0 ;  /* 0x0000000000007941 */ /* 0x000fea0003800000 */
.L_x_236:
        /* <DEDUP_REMOVED lines=36> */
.L_x_239:
[----:B------:R-:W-:Y:S05]  /*29f0*/  BSYNC B0 ;  /* 0x0000000000007941 */ /* 0x000fea0003800000 */
.L_x_238:
        /* <DEDUP_REMOVED lines=41> */
.L_x_241:
[----:B------:R-:W-:Y:S05]  /*2c90*/  BSYNC B0 ;  /* 0x0000000000007941 */ /* 0x000fea0003800000 */
.L_x_240:
        /* <DEDUP_REMOVED lines=41> */
.L_x_243:
[----:B------:R-:W-:Y:S05]  /*2f30*/  BSYNC B0 ;  /* 0x0000000000007941 */ /* 0x000fea0003800000 */
.L_x_242:
        /* <DEDUP_REMOVED lines=47> */
.L_x_245:
[----:B------:R-:W-:Y:S05]  /*3230*/  BSYNC B0 ;  /* 0x0000000000007941 */ /* 0x000fea0003800000 */
.L_x_244:
        /* <DEDUP_REMOVED lines=33> */
.L_x_247:
[----:B------:R-:W-:Y:S05]  /*3450*/  BSYNC B0 ;  /* 0x0000000000007941 */ /* 0x000fea0003800000 */
.L_x_246:
        /* <DEDUP_REMOVED lines=33> */
.L_x_249:
[----:B------:R-:W-:Y:S05]  /*3670*/  BSYNC B0 ;  /* 0x0000000000007941 */ /* 0x000fea0003800000 */
.L_x_248:
        /* <DEDUP_REMOVED lines=33> */
.L_x_251:
[----:B------:R-:W-:Y:S05]  /*3890*/  BSYNC B0 ;  /* 0x0000000000007941 */ /* 0x000fea0003800000 */
.L_x_250:
        /* <DEDUP_REMOVED lines=33> */
.L_x_253:
[----:B------:R-:W-:Y:S05]  /*3ab0*/  BSYNC B0 ;  /* 0x0000000000007941 */ /* 0x000fea0003800000 */
.L_x_252:
        /* <DEDUP_REMOVED lines=33> */
.L_x_255:
[----:B------:R-:W-:Y:S05]  /*3cd0*/  BSYNC B0 ;  /* 0x0000000000007941 */ /* 0x000fea0003800000 */
.L_x_254:
        /* <DEDUP_REMOVED lines=20> */
[----:B------:R-:W-:Y:S01]  /*3e20*/  HFMA2.MMA R0, -RZ, RZ, 0, 0 ;  /* 0x00000000ff007435 */ /* 0x000fe200000001ff */
        /* <DEDUP_REMOVED lines=15> */
.L_x_262:
[----:B------:R-:W-:Y:S01]  /*3f20*/  ULDC UR8, c[0x0][0x180] ;  /* 0x0000600000087ab9 */ /* 0x000fe20000000800 */
[----:B------:R-:W-:Y:S01]  /*3f30*/  IMAD.WIDE.U32 R40, R77, c[0x0][0x180], RZ ;  /* 0x000060004d287a25 */ /* 0x000fe200078e00ff */
[----:B------:R-:W-:Y:S01]  /*3f40*/  UIMAD UR8, UR20, UR8, URZ ;  /* 0x00000008140872a4 */ /* 0x000fe2000f8e023f */
[----:B------:R-:W-:-:S05]  /*3f50*/  SHF.R.S32.HI R49, RZ, 0x1f, R0 ;  /* 0x0000001fff317819 */ /* 0x000fca0000011400 */
[----:B------:R-:W-:Y:S02]  /*3f60*/  IMAD.U32 R42, RZ, RZ, UR8 ;  /* 0x00000008ff2a7e24 */ /* 0x000fe4000f8e00ff */
[----:B------:R-:W-:Y:S02]  /*3f70*/  IMAD R45, R49, c[0x0][0x188], RZ ;  /* 0x00006200312d7a24 */ /* 0x000fe400078e02ff */
[----:B------:R-:W-:Y:S02]  /*3f80*/  IMAD R43, R77, c[0x0][0x184], R42 ;  /* 0x000061004d2b7a24 */ /* 0x000fe400078e022a */
[----:B------:R-:W-:Y:S02]  /*3f90*/  IMAD.MOV.U32 R51, RZ, RZ, -0x800 ;  /* 0xfffff800ff337424 */ /* 0x000fe400078e00ff */
[----:B------:R-:W-:Y:S01]  /*3fa0*/  IMAD R45, R0, c[0x0][0x18c], R45 ;  /* 0x00006300002d7a24 */ /* 0x000fe200078e022d */
        /* <DEDUP_REMOVED lines=37> */
[----:B------:R0:W3:Y:S01]  /*4200*/  @!P3 LDG.E.U16 R43, [R46.64+0x100] ;  /* 0x0001000c2e2bb981 */ /* 0x0000e2000c1e1500 */
        /* <DEDUP_REMOVED lines=107> */
[----:B--2---:R-:W-:Y:S02]  /*48c0*/  FMUL.FTZ R53, R40, 1.4426950216293334961 ;  /* 0x3fb8aa3b28357820 */ /* 0x004fe40000410000 */
[C---:B------:R-:W-:Y:S02]  /*48d0*/  FMUL.FTZ R42, R41.reuse, R65 ;  /* 0x00000041292a7220 */ /* 0x040fe40000410000 */
[C---:B------:R-:W-:Y:S02]  /*48e0*/  FMUL.FTZ R40, R41.reuse, R64 ;  /* 0x0000004029287220 */ /* 0x040fe40000410000 */
[----:B------:R-:W-:Y:S02]  /*48f0*/  FMUL.RZ R80, R42, 0.15915493667125701904 ;  /* 0x3e22f9832a507820 */ /* 0x000fe4000040c000 */
[----:B------:R-:W-:Y:S02]  /*4900*/  FMUL.RZ R81, R40, 0.15915493667125701904 ;  /* 0x3e22f98328517820 */ /* 0x000fe4000040c000 */
[----:B------:R-:W-:-:S02]  /*4910*/  FMUL.FTZ R42, R41, R63 ;  /* 0x0000003f292a7220 */ /* 0x000fc40000410000 */
[----:B------:R-:W-:Y:S01]  /*4920*/  IMAD.IADD R40, R107, 0x1, R74 ;  /* 0x000000016b287824 */ /* 0x000fe200078e024a */
[----:B------:R-:W-:Y:S04]  /*4930*/  MUFU.SIN R91, R80 ;  /* 0x00000050005b7308 */ /* 0x000fe80000000400 */
[----:B0-----:R-:W-:-:S04]  /*4940*/  IADD3 R47, R40, 0x20, RZ ;  /* 0x00000020282f7810 */ /* 0x001fc80007ffe0ff */
        /* <DEDUP_REMOVED lines=9> */
[----:B------:R-:W-:Y:S01]  /*49e0*/  LEA.HI.SX32 R83, R83, R40, 0x1b ;  /* 0x0000002853537211 */ /* 0x000fe200078fdaff */
[----:B------:R-:W-:Y:S01]  /*49f0*/  FMUL.FTZ R46, R41, R62 ;  /* 0x0000003e292e7220 */ /* 0x000fe20000410000 */
[-C--:B------:R-:W-:Y:S02]  /*4a00*/  LEA.HI.SX32 R115, R115, R40.reuse, 0x1b ;  /* 0x0000002873737211 */ /* 0x080fe400078fdaff */
[----:B0-----:R-:W-:Y:S01]  /*4a10*/  IADD3 R81, R40, 0x40, RZ ;  /* 0x0000004028517810 */ /* 0x001fe20007ffe0ff */
[----:B---3--:R0:W-:Y:S03]  /*4a20*/  STS.U16 [R42], R79 ;  /* 0x0000004f2a007388 */ /* 0x0081e60000000400 */
[----:B------:R-:W-:Y:S02]  /*4a30*/  LEA.HI.SX32 R81, R81, R40, 0x1b ;  /* 0x0000002851517211 */ /* 0x000fe400078fdaff */
[----:B------:R-:W-:Y:S01]  /*4a40*/  SHF.L.U32 R117, R47, 0x1, RZ ;  /* 0x000000012f757819 */ /* 0x000fe200000006ff */
[----:B------:R-:W-:Y:S01]  /*4a50*/  FMUL.RZ R116, R46, 0.15915493667125701904 ;  /* 0x3e22f9832e747820 */ /* 0x000fe2000040c000 */
[----:B------:R-:W-:Y:S01]  /*4a60*/  IADD3 R47, R40, 0xa0, RZ ;  /* 0x000000a0282f7810 */ /* 0x000fe20007ffe0ff */
[----:B------:R-:W-:Y:S01]  /*4a70*/  IMAD.SHL.U32 R119, R83, 0x2, RZ ;  /* 0x0000000253777824 */ /* 0x000fe200078e00ff */
[----:B0-----:R-:W-:-:S02]  /*4a80*/  SHF.L.U32 R42, R81, 0x1, RZ ;  /* 0x00000001512a7819 */ /* 0x001fc400000006ff */
[C---:B------:R-:W-:Y:S02]  /*4a90*/  IADD3 R79, R40.reuse, 0xc0, RZ ;  /* 0x000000c0284f7810 */ /* 0x040fe40007ffe0ff */
[C---:B------:R-:W-:Y:S02]  /*4aa0*/  IADD3 R81, R40.reuse, 0xe0, RZ ;  /* 0x000000e028517810 */ /* 0x040fe40007ffe0ff */
[----:B------:R-:W-:Y:S01]  /*4ab0*/  SHF.L.U32 R46, R115, 0x1, RZ ;  /* 0x00000001732e7819 */ /* 0x000fe200000006ff */
[----:B----4-:R-:W-:Y:S01]  /*4ac0*/  STS.U16 [R117+0x40], R48 ;  /* 0x0000403075007388 */ /* 0x010fe20000000400 */
[----:B------:R-:W-:Y:S02]  /*4ad0*/  IADD3 R115, R40, 0x100, RZ ;  /* 0x0000010028737810 */ /* 0x000fe40007ffe0ff */
[-C--:B------:R-:W-:Y:S01]  /*4ae0*/  LEA.HI.SX32 R47, R47, R40.reuse, 0x1b ;  /* 0x000000282f2f7211 */ /* 0x080fe200078fdaff */
[----:B------:R0:W-:Y:S01]  /*4af0*/  STS.U16 [R42+0x80], R55 ;  /* 0x000080372a007388 */ /* 0x0001e20000000400 */
[----:B------:R-:W-:-:S02]  /*4b00*/  LEA.HI.SX32 R79, R79, R40, 0x1b ;  /* 0x000000284f4f7211 */ /* 0x000fc400078fdaff */
[-C--:B------:R-:W-:Y:S01]  /*4b10*/  LEA.HI.SX32 R81, R81, R40.reuse, 0x1b ;  /* 0x0000002851517211 */ /* 0x080fe200078fdaff */
[----:B------:R-:W-:Y:S01]  /*4b20*/  STS.U16 [R119+0xc0], R54 ;  /* 0x0000c03677007388 */ /* 0x000fe20000000400 */
[----:B------:R-:W-:-:S03]  /*4b30*/  LEA.HI.SX32 R115, R115, R40, 0x1b ;  /* 0x0000002873737211 */ /* 0x000fc600078fdaff */
[----:B------:R1:W-:Y:S01]  /*4b40*/  STS.U16 [R46+0x100], R43 ;  /* 0x0001002b2e007388 */ /* 0x0003e20000000400 */
[-C--:B0-----:R-:W-:Y:S01]  /*4b50*/  FMUL.FTZ R42, R41, R61.reuse ;  /* 0x0000003d292a7220 */ /* 0x081fe20000410000 */
[----:B------:R-:W-:Y:S02]  /*4b60*/  SHF.L.U32 R55, R115, 0x1, RZ ;  /* 0x0000000173377819 */ /* 0x000fe400000006ff */
[----:B------:R-:W-:Y:S01]  /*4b70*/  IADD3 R115, R40, 0x120, RZ ;  /* 0x0000012028737810 */ /* 0x000fe20007ffe0ff */
[----:B------:R-:W-:Y:S01]  /*4b80*/  FMUL.RZ R48, R42, 0.15915493667125701904 ;  /* 0x3e22f9832a307820 */ /* 0x000fe2000040c000 */
[----:B-1----:R-:W-:Y:S01]  /*4b90*/  SHF.L.U32 R46, R47, 0x1, RZ ;  /* 0x000000012f2e7819 */ /* 0x002fe200000006ff */
[----:B------:R-:W-:Y:S01]  /*4ba0*/  IMAD.SHL.U32 R47, R81, 0x2, RZ ;  /* 0x00000002512f7824 */ /* 0x000fe200078e00ff */
[----:B------:R-:W-:Y:S01]  /*4bb0*/  SHF.L.U32 R43, R79, 0x1, RZ ;  /* 0x000000014f2b7819 */ /* 0x000fe200000006ff */
[----:B------:R-:W-:Y:S01]  /*4bc0*/  FMUL.FTZ R42, R53, R61 ;  /* 0x0000003d352a7220 */ /* 0x000fe20000410000 */
[C---:B------:R-:W-:Y:S01]  /*4bd0*/  IADD3 R119, R40.reuse, 0x140, RZ ;  /* 0x0000014028777810 */ /* 0x040fe20007ffe0ff */
[----:B------:R-:W-:Y:S01]  /*4be0*/  STS.U16 [R46+0x140], R113 ;  /* 0x000140712e007388 */ /* 0x000fe20000000400 */
[----:B------:R-:W-:-:S03]  /*4bf0*/  IADD3 R123, R40, 0x160, RZ ;  /* 0x00000160287b7810 */ /* 0x000fc60007ffe0ff */
[----:B------:R0:W-:Y:S01]  /*4c00*/  STS.U16 [R43+0x180], R114 ;  /* 0x000180722b007388 */ /* 0x0001e20000000400 */
[C---:B------:R-:W-:Y:S02]  /*4c10*/  IADD3 R129, R40.reuse, 0x180, RZ ;  /* 0x0000018028817810 */ /* 0x040fe40007ffe0ff */
[----:B------:R-:W-:Y:S01]  /*4c20*/  IADD3 R135, R40, 0x1a0, RZ ;  /* 0x000001a028877810 */ /* 0x000fe20007ffe0ff */
[----:B------:R-:W-:Y:S01]  /*4c30*/  MUFU.SIN R85, R80 ;  /* 0x0000005000557308 */ /* 0x000fe20000000400 */
[----:B------:R-:W-:Y:S01]  /*4c40*/  STS.U16 [R47+0x1c0], R78 ;  /* 0x0001c04e2f007388 */ /* 0x000fe20000000400 */
[----:B0-----:R-:W-:-:S03]  /*4c50*/  FMUL.FTZ R43, R41, R60 ;  /* 0x0000003c292b7220 */ /* 0x001fc60000410000 */
[----:B------:R0:W-:Y:S01]  /*4c60*/  STS.U16 [R55+0x200], R82 ;  /* 0x0002005237007388 */ /* 0x0001e20000000400 */
[-C--:B------:R-:W-:Y:S02]  /*4c70*/  LEA.HI.SX32 R114, R115, R40.reuse, 0x1b ;  /* 0x0000002873727211 */ /* 0x080fe400078fdaff */
[----:B------:R-:W-:Y:S01]  /*4c80*/  MUFU.COS R86, R80 ;  /* 0x0000005000567308 */ /* 0x000fe20000000000 */
[C---:B------:R-:W-:Y:S01]  /*4c90*/  IADD3 R137, R40.reuse, 0x1c0, RZ ;  /* 0x000001c028897810 */ /* 0x040fe20007ffe0ff */
[----:B------:R-:W-:Y:S01]  /*4ca0*/  FMUL.RZ R122, R43, 0.15915493667125701904 ;  /* 0x3e22f9832b7a7820 */ /* 0x000fe2000040c000 */
[----:B------:R-:W-:Y:S02]  /*4cb0*/  IADD3 R139, R40, 0x1e0, RZ ;  /* 0x000001e0288b7810 */ /* 0x000fe40007ffe0ff */
[----:B------:R-:W-:-:S03]  /*4cc0*/  LEA.HI.SX32 R118, R119, R40, 0x1b ;  /* 0x0000002877767211 */ /* 0x000fc600078fdaff */
[----:B0-----:R0:W-:Y:S01]  /*4cd0*/  MUFU.EX2 R82, R42 ;  /* 0x0000002a00527308 */ /* 0x0011e20000000800 */
[C---:B------:R-:W-:Y:S02]  /*4ce0*/  IADD3 R141, R40.reuse, 0x200, RZ ;  /* 0x00000200288d7810 */ /* 0x040fe40007ffe0ff */
[----:B------:R-:W-:Y:S02]  /*4cf0*/  LEA.HI.SX32 R115, R129, R40, 0x1b ;  /* 0x0000002881737211 */ /* 0x000fe400078fdaff */
[----:B------:R-:W-:-:S03]  /*4d00*/  IADD3 R143, R40, 0x220, RZ ;  /* 0x00000220288f7810 */ /* 0x000fc60007ffe0ff */
[----:B------:R-:W-:Y:S01]  /*4d10*/  MUFU.SIN R80, R116 ;  /* 0x0000007400507308 */ /* 0x000fe20000000400 */
[----:B0-----:R-:W-:Y:S02]  /*4d20*/  LEA.HI.SX32 R42, R123, R40, 0x1b ;  /* 0x000000287b2a7211 */ /* 0x001fe400078fdaff */
[C---:B------:R-:W-:Y:S02]  /*4d30*/  IADD3 R157, R40.reuse, 0x240, RZ ;  /* 0x00000240289d7810 */ /* 0x040fe40007ffe0ff */
[----:B------:R-:W-:-:S03]  /*4d40*/  IADD3 R159, R40, 0x260, RZ ;  /* 0x00000260289f7810 */ /* 0x000fc60007ffe0ff */
[----:B------:R0:W-:Y:S01]  /*4d50*/  MUFU.COS R83, R116 ;  /* 0x0000007400537308 */ /* 0x0001e20000000000 */
[-C--:B------:R-:W-:Y:S01]  /*4d60*/  LEA.HI.SX32 R119, R137, R40.reuse, 0x1b ;  /* 0x0000002889777211 */ /* 0x080fe200078fdaff */
[----:B------:R-:W-:Y:S01]  /*4d70*/  IMAD.SHL.U32 R137, R42, 0x2, RZ ;  /* 0x000000022a897824 */ /* 0x000fe200078e00ff */
[-C--:B------:R-:W-:Y:S02]  /*4d80*/  LEA.HI.SX32 R120, R139, R40.reuse, 0x1b ;  /* 0x000000288b787211 */ /* 0x080fe400078fdaff */
[----:B------:R-:W-:Y:S02]  /*4d90*/  SHF.L.U32 R118, R118, 0x1, RZ ;  /* 0x0000000176767819 */ /* 0x000fe400000006ff */
[----:B0-----:R-:W-:Y:S02]  /*4da0*/  LEA.HI.SX32 R116, R135, R40, 0x1b ;  /* 0x0000002887747211 */ /* 0x001fe400078fdaff */
[----:B------:R-:W-:Y:S01]  /*4db0*/  SHF.L.U32 R135, R114, 0x1, RZ ;  /* 0x0000000172877819 */ /* 0x000fe200000006ff */
[----:B------:R-:W-:Y:S01]  /*4dc0*/  MUFU.SIN R54, R122 ;  /* 0x0000007a00367308 */ /* 0x000fe20000000400 */
[----:B------:R-:W-:-:S02]  /*4dd0*/  IADD3 R161, R40, 0x280, RZ ;  /* 0x0000028028a17810 */ /* 0x000fc40007ffe0ff */
[----:B------:R-:W-:Y:S01]  /*4de0*/  SHF.L.U32 R115, R115, 0x1, RZ ;  /* 0x0000000173737819 */ /* 0x000fe200000006ff */
[----:B------:R0:W-:Y:S01]  /*4df0*/  STS.U16 [R135+0x240], R112 ;  /* 0x0002407087007388 */ /* 0x0001e20000000400 */
[----:B------:R-:W-:-:S03]  /*4e00*/  LEA.HI.SX32 R123, R143, R40, 0x1b ;  /* 0x000000288f7b7211 */ /* 0x000fc600078fdaff */
[----:B------:R1:W-:Y:S01]  /*4e10*/  MUFU.COS R55, R122 ;  /* 0x0000007a00377308 */ /* 0x0003e20000000000 */
[----:B------:R-:W-:Y:S01]  /*4e20*/  SHF.L.U32 R116, R116, 0x1, RZ ;  /* 0x0000000174747819 */ /* 0x000fe200000006ff */
[----:B------:R-:W-:Y:S01]  /*4e30*/  STS.U16 [R118+0x280], R111 ;  /* 0x0002806f76007388 */ /* 0x000fe20000000400 */
[-C--:B------:R-:W-:Y:S01]  /*4e40*/  LEA.HI.SX32 R124, R157, R40.reuse, 0x1b ;  /* 0x000000289d7c7211 */ /* 0x080fe200078fdaff */
[----:B------:R-:W-:Y:S01]  /*4e50*/  IMAD.SHL.U32 R120, R120, 0x2, RZ ;  /* 0x0000000278787824 */ /* 0x000fe200078e00ff */
[-C--:B------:R-:W-:Y:S02]  /*4e60*/  LEA.HI.SX32 R128, R159, R40.reuse, 0x1b ;  /* 0x000000289f807211 */ /* 0x080fe400078fdaff */
[----:B------:R-:W-:Y:S02]  /*4e70*/  SHF.L.U32 R119, R119, 0x1, RZ ;  /* 0x0000000177777819 */ /* 0x000fe400000006ff */
[----:B-1----:R-:W-:Y:S01]  /*4e80*/  LEA.HI.SX32 R122, R141, R40, 0x1b ;  /* 0x000000288d7a7211 */ /* 0x002fe200078fdaff */
[----:B------:R-:W-:Y:S01]  /*4e90*/  MUFU.SIN R79, R48 ;  /* 0x00000030004f7308 */ /* 0x000fe20000000400 */
[C---:B------:R-:W-:Y:S01]  /*4ea0*/  IADD3 R130, R40.reuse, 0x2a0, RZ ;  /* 0x000002a028827810 */ /* 0x040fe20007ffe0ff */
[----:B------:R1:W-:Y:S01]  /*4eb0*/  STS.U16 [R137+0x2c0], R44 ;  /* 0x0002c02c89007388 */ /* 0x0003e20000000400 */
[----:B------:R-:W-:-:S02]  /*4ec0*/  IADD3 R131, R40, 0x2e0, RZ ;  /* 0x000002e028837810 */ /* 0x000fc40007ffe0ff */
[----:B------:R-:W-:Y:S01]  /*4ed0*/  LEA.HI.SX32 R126, R161, R40, 0x1b ;  /* 0x00000028a17e7211 */ /* 0x000fe200078fdaff */
[----:B------:R-:W-:Y:S01]  /*4ee0*/  STS.U16 [R115+0x300], R110 ;  /* 0x0003006e73007388 */ /* 0x000fe20000000400 */
[----:B0-----:R-:W-:Y:S01]  /*4ef0*/  SHF.L.U32 R135, R122, 0x1, RZ ;  /* 0x000000017a877819 */ /* 0x001fe200000006ff */
[----:B------:R0:W-:Y:S01]  /*4f00*/  MUFU.COS R81, R48 ;  /* 0x0000003000517308 */ /* 0x0001e20000000000 */
[----:B------:R-:W-:Y:S01]  /*4f10*/  SHF.L.U32 R123, R123, 0x1, RZ ;  /* 0x000000017b7b7819 */ /* 0x000fe200000006ff */
[----:B------:R2:W-:Y:S01]  /*4f20*/  STS.U16 [R116+0x340], R109 ;  /* 0x0003406d74007388 */ /* 0x0005e20000000400 */
[----:B------:R-:W-:Y:S01]  /*4f30*/  SHF.L.U32 R124, R124, 0x1, RZ ;  /* 0x000000017c7c7819 */ /* 0x000fe200000006ff */
[----:B-1----:R-:W-:Y:S01]  /*4f40*/  IMAD.SHL.U32 R137, R128, 0x2, RZ ;  /* 0x0000000280897824 */ /* 0x002fe200078e00ff */
[C---:B------:R-:W-:Y:S01]  /*4f50*/  IADD3 R133, R40.reuse, 0x300, RZ ;  /* 0x0000030028857810 */ /* 0x040fe20007ffe0ff */
[----:B------:R1:W-:Y:S01]  /*4f60*/  STS.U16 [R119+0x380], R108 ;  /* 0x0003806c77007388 */ /* 0x0003e20000000400 */
[----:B0-----:R-:W-:-:S03]  /*4f70*/  IADD3 R48, R40, 0x2c0, RZ ;  /* 0x000002c028307810 */ /* 0x001fc60007ffe0ff */
[----:B------:R-:W-:Y:S01]  /*4f80*/  STS.U16 [R120+0x3c0], R45 ;  /* 0x0003c02d78007388 */ /* 0x000fe20000000400 */
[-C--:B------:R-:W-:Y:S02]  /*4f90*/  LEA.HI.SX32 R130, R130, R40.reuse, 0x1b ;  /* 0x0000002882827211 */ /* 0x080fe400078fdaff */
[C---:B------:R-:W-:Y:S01]  /*4fa0*/  IADD3 R127, R40.reuse, 0x320, RZ ;  /* 0x00000320287f7810 */ /* 0x040fe20007ffe0ff */
[----:B------:R-:W-:Y:S01]  /*4fb0*/  STS.U16 [R135+0x400], R50 ;  /* 0x0004003287007388 */ /* 0x000fe20000000400 */
[----:B------:R-:W-:Y:S02]  /*4fc0*/  IADD3 R125, R40, 0x340, RZ ;  /* 0x00000340287d7810 */ /* 0x000fe40007ffe0ff */
[-C--:B------:R-:W-:Y:S02]  /*4fd0*/  LEA.HI.SX32 R129, R48, R40.reuse, 0x1b ;  /* 0x0000002830817211 */ /* 0x080fe400078fdaff */
[----:B------:R-:W-:Y:S02]  /*4fe0*/  LEA.HI.SX32 R131, R131, R40, 0x1b ;  /* 0x0000002883837211 */ /* 0x000fe400078fdaff */
[----:B------:R-:W-:Y:S01]  /*4ff0*/  SHF.L.U32 R126, R126, 0x1, RZ ;  /* 0x000000017e7e7819 */ /* 0x000fe200000006ff */
[----:B------:R-:W-:Y:S01]  /*5000*/  STS.U16 [R123+0x440], R106 ;  /* 0x0004406a7b007388 */ /* 0x000fe20000000400 */
[----:B------:R-:W-:-:S02]  /*5010*/  IADD3 R121, R40, 0x360, RZ ;  /* 0x0000036028797810 */ /* 0x000fc40007ffe0ff */
[C---:B------:R-:W-:Y:S01]  /*5020*/  IADD3 R117, R40.reuse, 0x380, RZ ;  /* 0x0000038028757810 */ /* 0x040fe20007ffe0ff */
[----:B------:R-:W-:Y:S01]  /*5030*/  STS.U16 [R124+0x480], R105 ;  /* 0x000480697c007388 */ /* 0x000fe20000000400 */
[C---:B------:R-:W-:Y:S02]  /*5040*/  IADD3 R47, R40.reuse, 0x3a0, RZ ;  /* 0x000003a0282f7810 */ /* 0x040fe40007ffe0ff */
[C---:B------:R-:W-:Y:S01]  /*5050*/  IADD3 R113, R40.reuse, 0x3c0, RZ ;  /* 0x000003c028717810 */ /* 0x040fe20007ffe0ff */
[----:B------:R-:W-:Y:S01]  /*5060*/  STS.U16 [R137+0x4c0], R104 ;  /* 0x0004c06889007388 */ /* 0x000fe20000000400 */
[----:B------:R-:W-:Y:S02]  /*5070*/  IADD3 R43, R40, 0x3e0, RZ ;  /* 0x000003e0282b7810 */ /* 0x000fe40007ffe0ff */
[-C--:B------:R-:W-:Y:S02]  /*5080*/  LEA.HI.SX32 R132, R133, R40.reuse, 0x1b ;  /* 0x0000002885847211 */ /* 0x080fe400078fdaff */
[----:B--2---:R-:W-:Y:S01]  /*5090*/  SHF.L.U32 R109, R130, 0x1, RZ ;  /* 0x00000001826d7819 */ /* 0x004fe200000006ff */
[----:B-1----:R-:W-:Y:S01]  /*50a0*/  IMAD.SHL.U32 R108, R131, 0x2, RZ ;  /* 0x00000002836c7824 */ /* 0x002fe200078e00ff */
[-C--:B------:R-:W-:Y:S01]  /*50b0*/  LEA.HI.SX32 R127, R127, R40.reuse, 0x1b ;  /* 0x000000287f7f7211 */ /* 0x080fe200078fdaff */
[----:B------:R0:W-:Y:S01]  /*50c0*/  STS.U16 [R126+0x500], R103 ;  /* 0x000500677e007388 */ /* 0x0001e20000000400 */
[----:B------:R-:W-:-:S02]  /*50d0*/  LEA.HI.SX32 R133, R125, R40, 0x1b ;  /* 0x000000287d857211 */ /* 0x000fc400078fdaff */
[----:B------:R-:W-:Y:S02]  /*50e0*/  SHF.L.U32 R129, R129, 0x1, RZ ;  /* 0x0000000181817819 */ /* 0x000fe400000006ff */
[-C--:B------:R-:W-:Y:S02]  /*50f0*/  LEA.HI.SX32 R125, R121, R40.reuse, 0x1b ;  /* 0x00000028797d7211 */ /* 0x080fe400078fdaff */
[-C--:B------:R-:W-:Y:S02]  /*5100*/  LEA.HI.SX32 R117, R117, R40.reuse, 0x1b ;  /* 0x0000002875757211 */ /* 0x080fe400078fdaff */
[----:B------:R-:W-:Y:S01]  /*5110*/  LEA.HI.SX32 R121, R47, R40, 0x1b ;  /* 0x000000282f797211 */ /* 0x000fe200078fdaff */
[----:B0-----:R-:W-:Y:S01]  /*5120*/  FMUL.FTZ R103, R41, R56 ;  /* 0x0000003829677220 */ /* 0x001fe20000410000 */
[-C--:B------:R-:W-:Y:S01]  /*5130*/  LEA.HI.SX32 R113, R113, R40.reuse, 0x1b ;  /* 0x0000002871717211 */ /* 0x080fe200078fdaff */
[----:B------:R-:W-:Y:S01]  /*5140*/  STS.U16 [R109+0x540], R52 ;  /* 0x000540346d007388 */ /* 0x000fe20000000400 */
[----:B------:R-:W-:-:S02]  /*5150*/  LEA.HI.SX32 R40, R43, R40, 0x1b ;  /* 0x000000282b287211 */ /* 0x000fc400078fdaff */
[----:B------:R-:W-:Y:S01]  /*5160*/  SHF.L.U32 R132, R132, 0x1, RZ ;  /* 0x0000000184847819 */ /* 0x000fe200000006ff */
[----:B------:R0:W-:Y:S01]  /*5170*/  STS.U16 [R129+0x580], R102 ;  /* 0x0005806681007388 */ /* 0x0001e20000000400 */
[----:B------:R-:W-:Y:S02]  /*5180*/  SHF.L.U32 R106, R127, 0x1, RZ ;  /* 0x000000017f6a7819 */ /* 0x000fe400000006ff */
[----:B------:R-:W-:Y:S01]  /*5190*/  LEA R107, R74, R107, 0x5 ;  /* 0x0000006b4a6b7211 */ /* 0x000fe200078e28ff */
[----:B------:R1:W-:Y:S01]  /*51a0*/  STS.U16 [R108+0x5c0], R101 ;  /* 0x0005c0656c007388 */ /* 0x0003e20000000400 */
[----:B------:R-:W-:Y:S01]  /*51b0*/  SHF.L.U32 R133, R133, 0x1, RZ ;  /* 0x0000000185857819 */ /* 0x000fe200000006ff */
[----:B------:R-:W-:Y:S02]  /*51c0*/  IMAD.SHL.U32 R125, R125, 0x2, RZ ;  /* 0x000000027d7d7824 */ /* 0x000fe400078e00ff */
[----:B------:R-:W-:Y:S01]  /*51d0*/  FMUL.RZ R105, R103, 0.15915493667125701904 ;  /* 0x3e22f98367697820 */ /* 0x000fe2000040c000 */
[----:B------:R-:W-:Y:S01]  /*51e0*/  SHF.L.U32 R103, R40, 0x1, RZ ;  /* 0x0000000128677819 */ /* 0x000fe200000006ff */
[----:B------:R-:W-:Y:S01]  /*51f0*/  STS.U16 [R132+0x600], R51 ;  /* 0x0006003384007388 */ /* 0x000fe20000000400 */
[----:B0-----:R-:W-:-:S02]  /*5200*/  SHF.L.U32 R102, R121, 0x1, RZ ;  /* 0x0000000179667819 */ /* 0x001fc400000006ff */
[----:B------:R-:W-:Y:S02]  /*5210*/  LEA.HI.SX32 R40, R107, R107, 0x1b ;  /* 0x0000006b6b287211 */ /* 0x000fe400078fdaff */
[----:B-1----:R-:W-:Y:S01]  /*5220*/  SHF.L.U32 R101, R117, 0x1, RZ ;  /* 0x0000000175657819 */ /* 0x002fe200000006ff */
[----:B------:R-:W-:Y:S01]  /*5230*/  STS.U16 [R106+0x640], R95 ;  /* 0x0006405f6a007388 */ /* 0x000fe20000000400 */
[----:B------:R-:W-:Y:S01]  /*5240*/  IMAD.SHL.U32 R108, R113, 0x2, RZ ;  /* 0x00000002716c7824 */ /* 0x000fe200078e00ff */
[----:B------:R-:W-:Y:S02]  /*5250*/  SHF.L.U32 R40, R40, 0x1, RZ ;  /* 0x0000000128287819 */ /* 0x000fe400000006ff */
[----:B------:R-:W-:Y:S04]  /*5260*/  STS.U16 [R133+0x680], R94 ;  /* 0x0006805e85007388 */ /* 0x000fe80000000400 */
        /* <DEDUP_REMOVED lines=473> */
[-C--:B--2---:R-:W-:Y:S02]  /*7000*/  FFMA.FTZ R55, R48, R47.reuse, -R40 ;  /* 0x0000002f30377223 */ /* 0x084fe40000010828 */
[----:B------:R-:W-:Y:S02]  /*7010*/  FMUL.FTZ R47, R42, R47 ;  /* 0x0000002f2a2f7220 */ /* 0x000fe40000410000 */
[-C--:B---3--:R-:W-:Y:S02]  /*7020*/  FFMA.FTZ R43, R48, R45.reuse, R43 ;  /* 0x0000002d302b7223 */ /* 0x088fe4000001002b */
[----:B------:R-:W-:-:S02]  /*7030*/  FMUL.FTZ R45, R42, R45 ;  /* 0x0000002d2a2d7220 */ /* 0x000fc40000410000 */
[----:B------:R-:W-:Y:S02]  /*7040*/  IMAD.MOV.U32 R40, RZ, RZ, c[0x0][0x1bc] ;  /* 0x00006f00ff287624 */ /* 0x000fe400078e00ff */
        /* <DEDUP_REMOVED lines=61> */
[C---:B------:R-:W-:Y:S02]  /*7420*/  FFMA.FTZ R42, R48.reuse, R41, R42 ;  /* 0x00000029302a7223 */ /* 0x040fe4000001002a */
[----:B------:R-:W-:Y:S01]  /*7430*/  @P1 FADD.FTZ R51, R51, R44 ;  /* 0x0000002c33331221 */ /* 0x000fe20000010000 */
[----:B------:R-:W-:Y:S01]  /*7440*/  @!P2 SHF.R.U32.HI R44, RZ, 0x1, R75 ;  /* 0x00000001ff2ca819 */ /* 0x000fe2000001164b */
[----:B------:R-:W-:Y:S01]  /*7450*/  @P1 FFMA.FTZ R48, R48, R40, -R45 ;  /* 0x0000002830301223 */ /* 0x000fe2000001082d */
[----:B------:R-:W-:Y:S01]  /*7460*/  FSEL R49, R43, R42, !P1 ;  /* 0x0000002a2b317208 */ /* 0x000fe20004800000 */
[----:B------:R-:W-:Y:S01]  /*7470*/  IMAD.MOV.U32 R40, RZ, RZ, 0x3f800000 ;  /* 0x3f800000ff287424 */ /* 0x000fe200078e00ff */
[----:B------:R-:W-:Y:S01]  /*7480*/  MOV R41, RZ ;  /* 0x000000ff00297202 */ /* 0x000fe20000000f00 */
        /* <DEDUP_REMOVED lines=73> */
[----:B------:R-:W-:Y:S01]  /*7920*/  MOV R49, R160 ;  /* 0x000000a000317202 */ /* 0x000fe20000000f00 */
[----:B------:R-:W-:Y:S01]  /*7930*/  IMAD.MOV.U32 R44, RZ, RZ, R40 ;  /* 0x000000ffff2c7224 */ /* 0x000fe200078e0028 */
[----:B------:R-:W-:Y:S01]  /*7940*/  MOV R50, R162 ;  /* 0x000000a200327202 */ /* 0x000fe20000000f00 */
[----:B------:R-:W-:Y:S01]  /*7950*/  IMAD.MOV.U32 R51, RZ, RZ, R53 ;  /* 0x000000ffff337224 */ /* 0x000fe200078e0035 */
[----:B------:R-:W-:Y:S05]  /*7960*/  BRA `(.L_x_259) ;  /* 0x0000010000007947 */ /* 0x000fea0003800000 */
.L_x_258:
[----:B-1234-:R-:W-:Y:S01]  /*7970*/  ISETP.NE.AND P0, PT, R74, RZ, PT ;  /* 0x000000ff4a00720c */ /* 0x01efe20003f05270 */
[----:B------:R-:W-:-:S02]  /*7980*/  FMUL.FTZ R45, R158, R41 ;  /* 0x000000299e2d7220 */ /* 0x000fc40000410000 */
[-C--:B------:R-:W-:Y:S02]  /*7990*/  FMUL.FTZ R53, R158, R43.reuse ;  /* 0x0000002b9e357220 */ /* 0x080fe40000410000 */
[-C--:B------:R-:W-:Y:S02]  /*79a0*/  FFMA.FTZ R44, R52, R40.reuse, -R45 ;  /* 0x00000028342c7223 */ /* 0x080fe4000001082d */
[C---:B------:R-:W-:Y:S02]  /*79b0*/  FMUL.FTZ R45, R158.reuse, R40 ;  /* 0x000000289e2d7220 */ /* 0x040fe40000410000 */
[-C--:B------:R-:W-:Y:S02]  /*79c0*/  FMUL.FTZ R158, R158, R42.reuse ;  /* 0x0000002a9e9e7220 */ /* 0x080fe40000410000 */
[C---:B------:R-:W-:Y:S02]  /*79d0*/  FFMA.FTZ R53, R52.reuse, R42, -R53 ;  /* 0x0000002a34357223 */ /* 0x040fe40000010835 */
[----:B------:R0:W-:Y:S01]  /*79e0*/  @!P0 STS.128 [0x2150], R40 ;  /* 0x00215028ff008388 */ /* 0x0001e20000000c00 */
[C---:B------:R-:W-:Y:S01]  /*79f0*/  FFMA.FTZ R158, R52.reuse, R43, R158 ;  /* 0x0000002b349e7223 */ /* 0x040fe2000001009e */
[----:B------:R-:W-:Y:S01]  /*7a00*/  @!P0 MOV R48, R40 ;  /* 0x0000002800308202 */ /* 0x000fe20000000f00 */
[-C--:B------:R-:W-:Y:S01]  /*7a10*/  FFMA.FTZ R45, R52, R41.reuse, R45 ;  /* 0x00000029342d7223 */ /* 0x080fe2000001002d */
[----:B------:R-:W-:Y:S01]  /*7a20*/  @!P0 MOV R49, R41 ;  /* 0x0000002900318202 */ /* 0x000fe20000000f00 */
[----:B------:R-:W-:Y:S01]  /*7a30*/  @!P0 IMAD.MOV.U32 R51, RZ, RZ, R43 ;  /* 0x000000ffff338224 */ /* 0x000fe200078e002b */
[----:B------:R-:W-:Y:S01]  /*7a40*/  @!P0 MOV R50, R42 ;  /* 0x0000002a00328202 */ /* 0x000fe20000000f00 */
[----:B------:R-:W-:-:S02]  /*7a50*/  FADD.FTZ R46, R46, R53 ;  /* 0x000000352e2e7221 */ /* 0x000fc40000010000 */
[----:B------:R-:W-:Y:S02]  /*7a60*/  FADD.FTZ R47, R47, R158 ;  /* 0x0000009e2f2f7221 */ /* 0x000fe40000010000 */
.L_x_259:
[----:B------:R-:W-:Y:S05]  /*7a70*/  BSYNC B0 ;  /* 0x0000000000007941 */ /* 0x000fea0003800000 */
.L_x_257:
        /* <DEDUP_REMOVED lines=123> */
.L_x_261:
[----:B------:R-:W-:Y:S05]  /*8230*/  BSYNC B0 ;  /* 0x0000000000007941 */ /* 0x000fea0003800000 */
.L_x_260:
        /* <DEDUP_REMOVED lines=52> */
.L_x_256:
[----:B------:R-:W-:Y:S01]  /*8580*/  BAR.SYNC.DEFER_BLOCKING 0x0 ;  /* 0x0000000000007b1d */ /* 0x000fe20000010000 */
[----:B------:R-:W-:-:S02]  /*8590*/  F2FP.BF16.PACK_AB R0, R32, R33 ;  /* 0x000000212000723e */ /* 0x000fc400000010ff */
[----:B------:R-:W-:Y:S02]  /*85a0*/  F2FP.BF16.PACK_AB R2, R30, R31 ;  /* 0x0000001f1e02723e */ /* 0x000fe400000010ff */
[C---:B------:R-:W-:Y:S01]  /*85b0*/  PRMT R3, R0.reuse, 0x7610, R3 ;  /* 0x0000761000037816 */ /* 0x040fe20000000003 */
[----:B------:R-:W-:Y:S01]  /*85c0*/  ULDC UR8, c[0x0][0x200] ;  /* 0x0000800000087ab9 */ /* 0x000fe20000000800 */
[----:B------:R-:W-:Y:S01]  /*85d0*/  PRMT R4, R0, 0x7632, R4 ;  /* 0x0000763200047816 */ /* 0x000fe20000000004 */
[----:B------:R-:W-:Y:S01]  /*85e0*/  UIMAD UR8, UR21, UR8, URZ ;  /* 0x00000008150872a4 */ /* 0x000fe2000f8e023f */
[----:B------:R-:W-:Y:S01]  /*85f0*/  F2FP.BF16.PACK_AB R0, R28, R29 ;  /* 0x0000001d1c00723e */ /* 0x000fe200000010ff */
[----:B------:R-:W-:Y:S01]  /*8600*/  BSSY B0, `(.L_x_263) ;  /* 0x000004b000007945 */ /* 0x000fe20003800000 */
[C---:B------:R-:W-:Y:S02]  /*8610*/  PRMT R5, R2.reuse, 0x7610, R5 ;  /* 0x0000761002057816 */ /* 0x040fe40000000005 */
[----:B------:R-:W-:Y:S01]  /*8620*/  PRMT R6, R2, 0x7632, R6 ;  /* 0x0000763202067816 */ /* 0x000fe20000000006 */
[----:B------:R-:W-:Y:S01]  /*8630*/  IMAD.U32 R15, RZ, RZ, UR8 ;  /* 0x00000008ff0f7e24 */ /* 0x000fe2000f8e00ff */
[----:B------:R-:W-:-:S02]  /*8640*/  PRMT R7, R0, 0x7610, R7 ;  /* 0x0000761000077816 */ /* 0x000fc40000000007 */
[----:B------:R-:W-:Y:S01]  /*8650*/  PRMT R8, R0, 0x7632, R8 ;  /* 0x0000763200087816 */ /* 0x000fe20000000008 */
[----:B------:R-:W-:Y:S01]  /*8660*/  IMAD R15, R76, c[0x0][0x204], R15 ;  /* 0x000081004c0f7a24 */ /* 0x000fe200078e020f */
[----:B------:R-:W-:Y:S02]  /*8670*/  F2FP.BF16.PACK_AB R0, R26, R27 ;  /* 0x0000001b1a00723e */ /* 0x000fe400000010ff */
[----:B------:R-:W-:Y:S02]  /*8680*/  F2FP.BF16.PACK_AB R2, R24, R25 ;  /* 0x000000191802723e */ /* 0x000fe400000010ff */
[----:B------:R-:W-:Y:S01]  /*8690*/  PRMT R9, R0, 0x7610, R9 ;  /* 0x0000761000097816 */ /* 0x000fe20000000009 */
[----:B------:R0:W-:Y:S01]  /*86a0*/  STS.U16 [R66+0x2], R4 ;  /* 0x0000020442007388 */ /* 0x0001e20000000400 */
[C---:B------:R-:W-:Y:S02]  /*86b0*/  PRMT R10, R2.reuse, 0x7610, R10 ;  /* 0x00007610020a7816 */ /* 0x040fe4000000000a */
[----:B------:R-:W-:Y:S01]  /*86c0*/  PRMT R11, R2, 0x7632, R11 ;  /* 0x00007632020b7816 */ /* 0x000fe2000000000b */
[----:B------:R1:W-:Y:S01]  /*86d0*/  STS.U16 [R66], R3 ;  /* 0x0000000342007388 */ /* 0x0003e20000000400 */
[----:B------:R-:W-:-:S02]  /*86e0*/  ISETP.NE.AND P0, PT, R75, RZ, PT ;  /* 0x000000ff4b00720c */ /* 0x000fc40003f05270 */
[----:B------:R-:W-:Y:S01]  /*86f0*/  F2FP.BF16.PACK_AB R2, R18, R19 ;  /* 0x000000131202723e */ /* 0x000fe200000010ff */
[----:B------:R2:W-:Y:S01]  /*8700*/  STS.U16 [R66+0x4], R5 ;  /* 0x0000040542007388 */ /* 0x0005e20000000400 */
[----:B------:R-:W-:Y:S02]  /*8710*/  SHF.R.S32.HI R87, RZ, 0x1f, R71 ;  /* 0x0000001fff577819 */ /* 0x000fe40000011447 */
[----:B0-----:R-:W-:Y:S01]  /*8720*/  PRMT R4, R0, 0x7632, R4 ;  /* 0x0000763200047816 */ /* 0x001fe20000000004 */
[----:B------:R0:W-:Y:S01]  /*8730*/  STS.U16 [R66+0x6], R6 ;  /* 0x0000060642007388 */ /* 0x0001e20000000400 */
[----:B------:R-:W-:Y:S02]  /*8740*/  F2FP.BF16.PACK_AB R0, R20, R21 ;  /* 0x000000151400723e */ /* 0x000fe400000010ff */
[----:B-1----:R-:W-:Y:S01]  /*8750*/  F2FP.BF16.PACK_AB R3, R22, R23 ;  /* 0x000000171603723e */ /* 0x002fe200000010ff */
[----:B------:R1:W-:Y:S03]  /*8760*/  STS.U16 [R66+0x8], R7 ;  /* 0x0000080742007388 */ /* 0x0003e60000000400 */
[----:B--2---:R-:W-:Y:S01]  /*8770*/  PRMT R5, R3, 0x7632, R5 ;  /* 0x0000763203057816 */ /* 0x004fe20000000005 */
[----:B------:R-:W-:Y:S01]  /*8780*/  STS.U16 [R66+0xa], R8 ;  /* 0x00000a0842007388 */ /* 0x000fe20000000400 */
[----:B0-----:R-:W-:-:S03]  /*8790*/  PRMT R6, R0, 0x7632, R6 ;  /* 0x0000763200067816 */ /* 0x001fc60000000006 */
[----:B------:R-:W-:Y:S01]  /*87a0*/  STS.U16 [R66+0xc], R9 ;  /* 0x00000c0942007388 */ /* 0x000fe20000000400 */
[----:B-1----:R-:W-:-:S03]  /*87b0*/  PRMT R7, R2, 0x7632, R7 ;  /* 0x0000763202077816 */ /* 0x002fc60000000007 */
        /* <DEDUP_REMOVED lines=10> */
[----:B------:R-:W-:Y:S01]  /*8860*/  LDS.U16 R13, [R165] ;  /* 0x00000000a50d7984 */ /* 0x000fe20000000400 */
[----:B0-----:R-:W-:Y:S01]  /*8870*/  SHF.L.U32 R2, R72, 0xb, RZ ;  /* 0x0000000b48027819 */ /* 0x001fe200000006ff */
[----:B-1----:R-:W-:Y:S02]  /*8880*/  IMAD.WIDE.U32 R6, R76, c[0x0][0x200], RZ ;  /* 0x000080004c067a25 */ /* 0x002fe400078e00ff */
[----:B------:R-:W-:Y:S01]  /*8890*/  LDS.U16 R43, [R163+0x40] ;  /* 0x00004000a32b7984 */ /* 0x000fe20000000400 */
[----:B------:R-:W-:Y:S02]  /*88a0*/  SHF.R.S32.HI R3, RZ, 0x1f, R2 ;  /* 0x0000001fff037819 */ /* 0x000fe40000011402 */
[----:B------:R-:W-:Y:S01]  /*88b0*/  IADD3 R4, P2, R71, R2, RZ ;  /* 0x0000000247047210 */ /* 0x000fe20007f5e0ff */
[----:B------:R-:W-:Y:S03]  /*88c0*/  LDS.U16 R45, [R156+0x80] ;  /* 0x000080009c2d7984 */ /* 0x000fe60000000400 */
        /* <DEDUP_REMOVED lines=19> */
[----:B------:R-:W-:Y:S01]  /*8a00*/  ULDC UR8, c[0x0][0x208] ;  /* 0x0000820000087ab9 */ /* 0x000fe20000000800 */
[----:B------:R-:W-:Y:S01]  /*8a10*/  IMAD.WIDE.U32 R8, R76, c[0x0][0x200], R4 ;  /* 0x000080004c087a25 */ /* 0x000fe200078e0004 */
[----:B------:R-:W-:-:S04]  /*8a20*/  UIMAD UR8, UR20, UR8, URZ ;  /* 0x00000008140872a4 */ /* 0x000fc8000f8e023f */
[----:B------:R-:W-:Y:S02]  /*8a30*/  IADD3 R9, R15, R9, RZ ;  /* 0x000000090f097210 */ /* 0x000fe40007ffe0ff */
[----:B------:R-:W-:-:S03]  /*8a40*/  MOV R10, UR8 ;  /* 0x00000008000a7c02 */ /* 0x000fc60008000f00 */
[----:B------:R-:W-:-:S04]  /*8a50*/  IMAD.WIDE.U32 R8, R77, c[0x0][0x208], R8 ;  /* 0x000082004d087a25 */ /* 0x000fc800078e0008 */
[----:B------:R-:W-:Y:S01]  /*8a60*/  IMAD R11, R77, c[0x0][0x20c], R10 ;  /* 0x000083004d0b7a24 */ /* 0x000fe200078e020a */
[----:B------:R-:W-:-:S03]  /*8a70*/  LEA R10, P1, R8, c[0x0][0x258], 0x1 ;  /* 0x00009600080a7a11 */ /* 0x000fc600078208ff */
[----:B------:R-:W-:-:S05]  /*8a80*/  IMAD.IADD R9, R9, 0x1, R11 ;  /* 0x0000000109097824 */ /* 0x000fca00078e020b */
[----:B------:R-:W-:-:S05]  /*8a90*/  LEA.HI.X R11, R8, c[0x0][0x25c], R9, 0x1, P1 ;  /* 0x00009700080b7a11 */ /* 0x000fca00008f0c09 */
[----:B------:R0:W-:Y:S02]  /*8aa0*/  STG.E.U16 [R10.64], R13 ;  /* 0x0000000d0a007986 */ /* 0x0001e4000c10150c */
.L_x_264:
[----:B------:R-:W-:Y:S05]  /*8ab0*/  BSYNC B0 ;  /* 0x0000000000007941 */ /* 0x000fea0003800000 */
.L_x_263:
[----:B------:R-:W-:Y:S01]  /*8ac0*/  ULDC UR8, c[0x0][0x208] ;  /* 0x0000820000087ab9 */ /* 0x000fe20000000800 */
[----:B------:R-:W-:Y:S01]  /*8ad0*/  IADD3 R7, R7, R15, RZ ;  /* 0x0000000f07077210 */ /* 0x000fe20007ffe0ff */
[----:B------:R-:W-:Y:S01]  /*8ae0*/  UIMAD UR8, UR20, UR8, URZ ;  /* 0x00000008140872a4 */ /* 0x000fe2000f8e023f */
[C---:B------:R-:W-:Y:S02]  /*8af0*/  LEA R9, P1, R71.reuse, c[0x0][0x258], 0x1 ;  /* 0x0000960047097a11 */ /* 0x040fe400078208ff */
[----:B0-----:R-:W-:Y:S01]  /*8b00*/  LOP3.LUT R11, R71, 0x20, RZ, 0xfc, !PT ;  /* 0x00000020470b7812 */ /* 0x001fe200078efcff */
[----:B------:R-:W-:Y:S01]  /*8b10*/  IMAD.WIDE.U32 R6, R77, c[0x0][0x208], R6 ;  /* 0x000082004d067a25 */ /* 0x000fe200078e0006 */
[C---:B------:R-:W-:Y:S02]  /*8b20*/  LEA.HI.X R10, R71.reuse, c[0x0][0x25c], R87, 0x1, P1 ;  /* 0x00009700470a7a11 */ /* 0x040fe400008f0c57 */
[----:B------:R-:W-:Y:S01]  /*8b30*/  MOV R8, UR8 ;  /* 0x0000000800087c02 */ /* 0x000fe20008000f00 */
[----:B------:R-:W-:Y:S01]  /*8b40*/  ULDC UR8, c[0x0][0x1f0] ;  /* 0x00007c0000087ab9 */ /* 0x000fe20000000800 */
[C---:B------:R-:W-:Y:S01]  /*8b50*/  LOP3.LUT R13, R71.reuse, 0x40, RZ, 0xfc, !PT ;  /* 0x00000040470d7812 */ /* 0x040fe200078efcff */
[----:B------:R-:W-:Y:S01]  /*8b60*/  UIMAD UR8, UR21, UR8, URZ ;  /* 0x00000008150872a4 */ /* 0x000fe2000f8e023f */
[----:B------:R-:W-:Y:S01]  /*8b70*/  LOP3.LUT R37, R71, 0xc0, RZ, 0xfc, !PT ;  /* 0x000000c047257812 */ /* 0x000fe200078efcff */
[----:B------:R-:W-:Y:S01]  /*8b80*/  IMAD R15, R77, c[0x0][0x20c], R8 ;  /* 0x000083004d0f7a24 */ /* 0x000fe200078e0208 */
[----:B------:R-:W-:-:S02]  /*8b90*/  IADD3 R8, P2, R2, R6, RZ ;  /* 0x0000000602087210 */ /* 0x000fc40007f5e0ff */
[-C--:B------:R-:W-:Y:S02]  /*8ba0*/  ISETP.GE.AND P3, PT, R13, R0.reuse, PT ;  /* 0x000000000d00720c */ /* 0x080fe40003f66270 */
[----:B------:R-:W-:Y:S02]  /*8bb0*/  IADD3.X R7, R3, R15, R7, P2, !PT ;  /* 0x0000000f03077210 */ /* 0x000fe400017fe407 */
[C---:B------:R-:W-:Y:S02]  /*8bc0*/  LEA R6, P1, R8.reuse, R9, 0x1 ;  /* 0x0000000908067211 */ /* 0x040fe400078208ff */
[----:B------:R-:W-:Y:S02]  /*8bd0*/  ISETP.GE.AND P2, PT, R11, R0, PT ;  /* 0x000000000b00720c */ /* 0x000fe40003f46270 */
[----:B------:R-:W-:Y:S02]  /*8be0*/  LOP3.LUT R15, R71, 0x60, RZ, 0xfc, !PT ;  /* 0x00000060470f7812 */ /* 0x000fe400078efcff */
[----:B------:R-:W-:-:S02]  /*8bf0*/  LEA.HI.X R7, R8, R10, R7, 0x1, P1 ;  /* 0x0000000a08077211 */ /* 0x000fc400008f0c07 */
[-C--:B------:R-:W-:Y:S02]  /*8c00*/  ISETP.GE.AND P1, PT, R15, R0.reuse, PT ;  /* 0x000000000f00720c */ /* 0x080fe40003f26270 */
[----:B------:R-:W-:Y:S01]  /*8c10*/  LOP3.LUT R17, R71, 0x80, RZ, 0xfc, !PT ;  /* 0x0000008047117812 */ /* 0x000fe200078efcff */
[----:B------:R0:W-:Y:S01]  /*8c20*/  @!P3 STG.E.U16 [R6.64+0x80], R45 ;  /* 0x0000802d0600b986 */ /* 0x0001e2000c10150c */
[-C--:B------:R-:W-:Y:S02]  /*8c30*/  ISETP.GE.AND P4, PT, R37, R0.reuse, PT ;  /* 0x000000002500720c */ /* 0x080fe40003f86270 */
[----:B------:R-:W-:Y:S01]  /*8c40*/  ISETP.GE.AND P5, PT, R17, R0, PT ;  /* 0x000000001100720c */ /* 0x000fe20003fa6270 */
[----:B------:R1:W-:Y:S01]  /*8c50*/  @!P2 STG.E.U16 [R6.64+0x40], R43 ;  /* 0x0000402b0600a986 */ /* 0x0003e2000c10150c */
[C---:B------:R-:W-:Y:S02]  /*8c60*/  LOP3.LUT R35, R71.reuse, 0xa0, RZ, 0xfc, !PT ;  /* 0x000000a047237812 */ /* 0x040fe400078efcff */
[----:B------:R-:W-:-:S02]  /*8c70*/  LOP3.LUT R39, R71, 0xe0, RZ, 0xfc, !PT ;  /* 0x000000e047277812 */ /* 0x000fc400078efcff */
[-C--:B------:R-:W-:Y:S01]  /*8c80*/  ISETP.GE.AND P6, PT, R35, R0.reuse, PT ;  /* 0x000000002300720c */ /* 0x080fe20003fc6270 */
[----:B------:R2:W-:Y:S01]  /*8c90*/  @!P1 STG.E.U16 [R6.64+0xc0], R47 ;  /* 0x0000c02f06009986 */ /* 0x0005e2000c10150c */
[----:B------:R-:W-:Y:S02]  /*8ca0*/  LOP3.LUT R41, R71, 0x100, RZ, 0xfc, !PT ;  /* 0x0000010047297812 */ /* 0x000fe400078efcff */
[-C--:B------:R-:W-:Y:S01]  /*8cb0*/  ISETP.GE.AND P3, PT, R39, R0.reuse, PT ;  /* 0x000000002700720c */ /* 0x080fe20003f66270 */
[----:B------:R3:W-:Y:S01]  /*8cc0*/  @!P4 STG.E.U16 [R6.64+0x180], R53 ;  /* 0x000180350600c986 */ /* 0x0007e2000c10150c */
[C---:B0-----:R-:W-:Y:S02]  /*8cd0*/  LOP3.LUT R45, R71.reuse, 0x140, RZ, 0xfc, !PT ;  /* 0x00000140472d7812 */ /* 0x041fe400078efcff */
[----:B-1----:R-:W-:Y:S01]  /*8ce0*/  LOP3.LUT R43, R71, 0x120, RZ, 0xfc, !PT ;  /* 0x00000120472b7812 */ /* 0x002fe200078efcff */
[----:B------:R0:W-:Y:S01]  /*8cf0*/  @!P5 STG.E.U16 [R6.64+0x100], R49 ;  /* 0x000100310600d986 */ /* 0x0001e2000c10150c */
[----:B------:R-:W-:-:S02]  /*8d00*/  ISETP.GE.AND P2, PT, R41, R0, PT ;  /* 0x000000002900720c */ /* 0x000fc40003f46270 */
[-C--:B------:R-:W-:Y:S01]  /*8d10*/  ISETP.GE.AND P1, PT, R43, R0.reuse, PT ;  /* 0x000000002b00720c */ /* 0x080fe20003f26270 */
[----:B------:R1:W-:Y:S01]  /*8d20*/  @!P6 STG.E.U16 [R6.64+0x140], R51 ;  /* 0x000140330600e986 */ /* 0x0003e2000c10150c */
[----:B------:R-:W-:Y:S02]  /*8d30*/  ISETP.GE.AND P4, PT, R45, R0, PT ;  /* 0x000000002d00720c */ /* 0x000fe40003f86270 */
[C---:B--2---:R-:W-:Y:S01]  /*8d40*/  LOP3.LUT R47, R71.reuse, 0x160, RZ, 0xfc, !PT ;  /* 0x00000160472f7812 */ /* 0x044fe200078efcff */
[----:B------:R2:W-:Y:S01]  /*8d50*/  @!P3 STG.E.U16 [R6.64+0x1c0], R55 ;  /* 0x0001c0370600b986 */ /* 0x0005e2000c10150c */
[C---:B------:R-:W-:Y:S02]  /*8d60*/  ISETP.GE.AND P5, PT, R71.reuse, R68, PT ;  /* 0x000000444700720c */ /* 0x040fe40003fa6270 */
[C---:B---3--:R-:W-:Y:S02]  /*8d70*/  LOP3.LUT R53, R71.reuse, 0x1c0, RZ, 0xfc, !PT ;  /* 0x000001c047357812 */ /* 0x048fe400078efcff */
[C---:B0-----:R-:W-:Y:S01]  /*8d80*/  LOP3.LUT R49, R71.reuse, 0x180, RZ, 0xfc, !PT ;  /* 0x0000018047317812 */ /* 0x041fe200078efcff */
[----:B------:R0:W-:Y:S01]  /*8d90*/  @!P2 STG.E.U16 [R6.64+0x200], R59 ;  /* 0x0002003b0600a986 */ /* 0x0001e2000c10150c */
[----:B------:R-:W-:Y:S01]  /*8da0*/  MOV R9, UR8 ;  /* 0x0000000800097c02 */ /* 0x000fe20008000f00 */
[----:B------:R-:W-:Y:S01]  /*8db0*/  ULDC UR8, c[0x0][0x1f8] ;  /* 0x00007e0000087ab9 */ /* 0x000fe20000000800 */
[----:B-1----:R-:W-:Y:S01]  /*8dc0*/  LOP3.LUT R51, R71, 0x1a0, RZ, 0xfc, !PT ;  /* 0x000001a047337812 */ /* 0x002fe200078efcff */
[----:B------:R1:W-:Y:S01]  /*8dd0*/  @!P1 STG.E.U16 [R6.64+0x240], R61 ;  /* 0x0002403d06009986 */ /* 0x0003e2000c10150c */
[-C--:B------:R-:W-:Y:S01]  /*8de0*/  ISETP.GE.AND P1, PT, R47, R0.reuse, PT ;  /* 0x000000002f00720c */ /* 0x080fe20003f26270 */
[----:B------:R-:W-:Y:S01]  /*8df0*/  UIMAD UR8, UR20, UR8, URZ ;  /* 0x00000008140872a4 */ /* 0x000fe2000f8e023f */
[----:B--2---:R-:W-:Y:S01]  /*8e00*/  LOP3.LUT R55, R71, 0x1e0, RZ, 0xfc, !PT ;  /* 0x000001e047377812 */ /* 0x004fe200078efcff */
[----:B------:R-:W-:Y:S01]  /*8e10*/  @!P4 STG.E.U16 [R6.64+0x280], R63 ;  /* 0x0002803f0600c986 */ /* 0x000fe2000c10150c */
[-C--:B------:R-:W-:Y:S01]  /*8e20*/  ISETP.GE.AND P2, PT, R49, R0.reuse, PT ;  /* 0x000000003100720c */ /* 0x080fe20003f46270 */
[----:B------:R-:W-:Y:S01]  /*8e30*/  @!P5 IMAD.WIDE.U32 R56, R76, c[0x0][0x1f0], R2 ;  /* 0x00007c004c38da25 */ /* 0x000fe200078e0002 */
[----:B------:R-:W-:-:S02]  /*8e40*/  ISETP.GE.AND P3, PT, R51, R0, PT ;  /* 0x000000003300720c */ /* 0x000fc40003f66270 */
[-C--:B------:R-:W-:Y:S01]  /*8e50*/  ISETP.GE.AND P6, PT, R53, R0.reuse, PT ;  /* 0x000000003500720c */ /* 0x080fe20003fc6270 */
[C---:B0-----:R-:W-:Y:S01]  /*8e60*/  IMAD R59, R76.reuse, c[0x0][0x1f4], R9 ;  /* 0x00007d004c3b7a24 */ /* 0x041fe200078e0209 */
[----:B------:R-:W-:Y:S01]  /*8e70*/  ISETP.GE.AND P4, PT, R55, R0, PT ;  /* 0x000000003700720c */ /* 0x000fe20003f86270 */
[----:B------:R-:W-:Y:S02]  /*8e80*/  IMAD.WIDE.U32 R8, R76, c[0x0][0x1f0], RZ ;  /* 0x00007c004c087a25 */ /* 0x000fe400078e00ff */
[----:B------:R-:W-:Y:S01]  /*8e90*/  @!P1 STG.E.U16 [R6.64+0x2c0], R65 ;  /* 0x0002c04106009986 */ /* 0x000fe2000c10150c */
[----:B------:R-:W-:Y:S01]  /*8ea0*/  IADD3 R10, P1, R71, 0x20, RZ ;  /* 0x00000020470a7810 */ /* 0x000fe20007f3e0ff */
[----:B------:R-:W-:Y:S01]  /*8eb0*/  @!P5 IMAD.IADD R57, R59, 0x1, R57 ;  /* 0x000000013b39d824 */ /* 0x000fe200078e0239 */
[----:B------:R-:W-:Y:S01]  /*8ec0*/  IADD3 R59, R9, R59, RZ ;  /* 0x0000003b093b7210 */ /* 0x000fe20007ffe0ff */
[----:B------:R-:W-:Y:S01]  /*8ed0*/  @!P2 STG.E.U16 [R6.64+0x300], R79 ;  /* 0x0003004f0600a986 */ /* 0x000fe2000c10150c */
[----:B------:R-:W-:Y:S01]  /*8ee0*/  MOV R58, R8 ;  /* 0x00000008003a7202 */ /* 0x000fe20000000f00 */
[C---:B------:R-:W-:Y:S01]  /*8ef0*/  @!P5 IMAD.WIDE.U32 R8, R77.reuse, c[0x0][0x1f8], R56 ;  /* 0x00007e004d08da25 */ /* 0x040fe200078e0038 */
[----:B-1----:R-:W-:Y:S01]  /*8f00*/  IADD3.X R61, RZ, R87, RZ, P1, !PT ;  /* 0x00000057ff3d7210 */ /* 0x002fe20000ffe4ff */
[----:B------:R-:W-:Y:S02]  /*8f10*/  @!P3 STG.E.U16 [R6.64+0x340], R81 ;  /* 0x000340510600b986 */ /* 0x000fe4000c10150c */
[----:B------:R-:W-:Y:S01]  /*8f20*/  IMAD.U32 R12, RZ, RZ, UR8 ;  /* 0x00000008ff0c7e24 */ /* 0x000fe2000f8e00ff */
[C---:B------:R-:W-:Y:S01]  /*8f30*/  SHF.L.U64.HI R0, R10.reuse, 0x1, R61 ;  /* 0x000000010a007819 */ /* 0x040fe2000001023d */
[----:B------:R-:W-:Y:S01]  /*8f40*/  IMAD.WIDE.U32 R56, R77, c[0x0][0x1f8], R58 ;  /* 0x00007e004d387a25 */ /* 0x000fe200078e003a */
[----:B------:R-:W-:Y:S01]  /*8f50*/  @!P6 STG.E.U16 [R6.64+0x380], R83 ;  /* 0x000380530600e986 */ /* 0x000fe2000c10150c */
[----:B------:R-:W-:-:S02]  /*8f60*/  SHF.L.U32 R10, R10, 0x1, RZ ;  /* 0x000000010a0a7819 */ /* 0x000fc400000006ff */
[----:B------:R-:W-:Y:S01]  /*8f70*/  IMAD R59, R77, c[0x0][0x1fc], R12 ;  /* 0x00007f004d3b7a24 */ /* 0x000fe200078e020c */
[----:B------:R0:W-:Y:S01]  /*8f80*/  @!P4 STG.E.U16 [R6.64+0x3c0], R85 ;  /* 0x0003c0550600c986 */ /* 0x0001e2000c10150c */
[----:B------:R-:W-:Y:S02]  /*8f90*/  @!P5 IADD3 R12, P1, R71, R8, RZ ;  /* 0x00000008470cd210 */ /* 0x000fe40007f3e0ff */
[----:B------:R-:W-:Y:S02]  /*8fa0*/  IADD3 R14, P2, R2, R56, RZ ;  /* 0x00000038020e7210 */ /* 0x000fe40007f5e0ff */
[----:B------:R-:W-:Y:S02]  /*8fb0*/  IADD3 R8, P3, R10, c[0x0][0x268], RZ ;  /* 0x00009a000a087a10 */ /* 0x000fe40007f7e0ff */
[----:B------:R-:W-:Y:S02]  /*8fc0*/  @!P5 IADD3.X R87, R87, R9, R59, P1, !PT ;  /* 0x000000095757d210 */ /* 0x000fe40000ffe43b */
[----:B------:R-:W-:-:S02]  /*8fd0*/  IADD3.X R16, R3, R59, R57, P2, !PT ;  /* 0x0000003b03107210 */ /* 0x000fc400017fe439 */
[----:B------:R-:W-:Y:S02]  /*8fe0*/  IADD3.X R9, R0, c[0x0][0x26c], RZ, P3, !PT ;  /* 0x00009b0000097a10 */ /* 0x000fe40001ffe4ff */
[----:B------:R-:W-:Y:S02]  /*8ff0*/  LEA R8, P2, R14, R8, 0x1 ;  /* 0x000000080e087211 */ /* 0x000fe400078408ff */
[-C--:B------:R-:W-:Y:S02]  /*9000*/  ISETP.GE.AND P4, PT, R11, R68.reuse, PT ;  /* 0x000000440b00720c */ /* 0x080fe40003f86270 */
[----:B------:R-:W-:Y:S02]  /*9010*/  @!P5 LEA R56, P1, R12, c[0x0][0x268], 0x1 ;  /* 0x00009a000c38da11 */ /* 0x000fe400078208ff */
[----:B------:R-:W-:Y:S02]  /*9020*/  LEA.HI.X R9, R14, R9, R16, 0x1, P2 ;  /* 0x000000090e097211 */ /* 0x000fe400010f0c10 */
[----:B------:R-:W-:-:S02]  /*9030*/  ISETP.GE.AND P3, PT, R13, R68, PT ;  /* 0x000000440d00720c */ /* 0x000fc40003f66270 */
[----:B------:R-:W-:Y:S02]  /*9040*/  ISETP.GE.AND P2, PT, R15, R68, PT ;  /* 0x000000440f00720c */ /* 0x000fe40003f46270 */
[----:B------:R-:W-:Y:S02]  /*9050*/  @!P5 LEA.HI.X R57, R12, c[0x0][0x26c], R87, 0x1, P1 ;  /* 0x00009b000c39da11 */ /* 0x000fe400008f0c57 */
[----:B------:R-:W-:Y:S01]  /*9060*/  PRMT R12, RZ, 0x7610, R12 ;  /* 0x00007610ff0c7816 */ /* 0x000fe2000000000c */
[----:B------:R-:W-:Y:S01]  /*9070*/  BAR.SYNC.DEFER_BLOCKING 0x0 ;  /* 0x0000000000007b1d */ /* 0x000fe20000010000 */
[----:B------:R-:W-:Y:S02]  /*9080*/  PRMT R14, RZ, 0x7610, R14 ;  /* 0x00007610ff0e7816 */ /* 0x000fe4000000000e */
[----:B------:R-:W-:Y:S02]  /*9090*/  PRMT R59, RZ, 0x7610, R59 ;  /* 0x00007610ff3b7816 */ /* 0x000fe4000000003b */
[----:B------:R-:W-:-:S02]  /*90a0*/  PRMT R16, RZ, 0x7610, R16 ;  /* 0x00007610ff107816 */ /* 0x000fc40000000010 */
[-C--:B------:R-:W-:Y:S02]  /*90b0*/  ISETP.GE.AND P1, PT, R17, R68.reuse, PT ;  /* 0x000000441100720c */ /* 0x080fe40003f26270 */
[-C--:B------:R-:W-:Y:S02]  /*90c0*/  ISETP.GE.AND P6, PT, R35, R68.reuse, PT ;  /* 0x000000442300720c */ /* 0x080fe40003fc6270 */
[----:B0-----:R-:W-:Y:S02]  /*90d0*/  PRMT R7, RZ, 0x7610, R7 ;  /* 0x00007610ff077816 */ /* 0x001fe40000000007 */
[----:B------:R-:W-:Y:S02]  /*90e0*/  PRMT R6, RZ, 0x7610, R6 ;  /* 0x00007610ff067816 */ /* 0x000fe40000000006 */
[----:B------:R-:W-:Y:S01]  /*90f0*/  PRMT R61, RZ, 0x7610, R61 ;  /* 0x00007610ff3d7816 */ /* 0x000fe2000000003d */
[----:B------:R0:W2:Y:S01]  /*9100*/  @!P5 LDG.E.U16 R12, [R56.64] ;  /* 0x0000000c380cd981 */ /* 0x0000a2000c1e1500 */
[----:B------:R-:W-:-:S02]  /*9110*/  ISETP.GE.AND P5, PT, R37, R68, PT ;  /* 0x000000442500720c */ /* 0x000fc40003fa6270 */
[----:B------:R-:W-:Y:S01]  /*9120*/  PRMT R34, RZ, 0x7610, R34 ;  /* 0x00007610ff227816 */ /* 0x000fe20000000022 */
[----:B------:R1:W3:Y:S01]  /*9130*/  @!P4 LDG.E.U16 R14, [R8.64] ;  /* 0x0000000c080ec981 */ /* 0x0002e2000c1e1500 */
[----:B------:R-:W-:-:S03]  /*9140*/  ISETP.GE.AND P4, PT, R39, R68, PT ;  /* 0x000000442700720c */ /* 0x000fc60003f86270 */
[----:B------:R1:W4:Y:S01]  /*9150*/  @!P3 LDG.E.U16 R59, [R8.64+0x40] ;  /* 0x0000400c083bb981 */ /* 0x000322000c1e1500 */
[----:B------:R-:W-:-:S03]  /*9160*/  ISETP.GE.AND P3, PT, R41, R68, PT ;  /* 0x000000442900720c */ /* 0x000fc60003f66270 */
[----:B------:R1:W5:Y:S01]  /*9170*/  @!P2 LDG.E.U16 R16, [R8.64+0x80] ;  /* 0x0000800c0810a981 */ /* 0x000362000c1e1500 */
[-C--:B------:R-:W-:Y:S02]  /*9180*/  ISETP.GE.AND P2, PT, R43, R68.reuse, PT ;  /* 0x000000442b00720c */ /* 0x080fe40003f46270 */
[----:B0-----:R-:W-:Y:S01]  /*9190*/  PRMT R57, RZ, 0x7610, R57 ;  /* 0x00007610ff397816 */ /* 0x001fe20000000039 */
[----:B------:R1:W5:Y:S01]  /*91a0*/  @!P1 LDG.E.U16 R7, [R8.64+0xc0] ;  /* 0x0000c00c08079981 */ /* 0x000362000c1e1500 */
[----:B------:R-:W-:Y:S02]  /*91b0*/  PRMT R36, RZ, 0x7610, R36 ;  /* 0x00007610ff247816 */ /* 0x000fe40000000024 */
[-C--:B------:R-:W-:Y:S01]  /*91c0*/  ISETP.GE.AND P1, PT, R45, R68.reuse, PT ;  /* 0x000000442d00720c */ /* 0x080fe20003f26270 */
        /* <DEDUP_REMOVED lines=9> */
[----:B------:R-:W-:Y:S02]  /*9260*/  ISETP.GE.AND P2, PT, R55, R68, PT ;  /* 0x000000443700720c */ /* 0x000fe40003f46270 */
[----:B------:R-:W-:Y:S02]  /*9270*/  PRMT R63, RZ, 0x7610, R63 ;  /* 0x00007610ff3f7816 */ /* 0x000fe4000000003f */
[----:B------:R-:W-:Y:S02]  /*9280*/  PRMT R38, RZ, 0x7610, R38 ;  /* 0x00007610ff267816 */ /* 0x000fe40000000026 */
[----:B------:R-:W-:Y:S02]  /*9290*/  PRMT R65, RZ, 0x7610, R65 ;  /* 0x00007610ff417816 */ /* 0x000fe40000000041 */
[----:B------:R-:W-:Y:S01]  /*92a0*/  PRMT R40, RZ, 0x7610, R40 ;  /* 0x00007610ff287816 */ /* 0x000fe20000000028 */
[----:B------:R1:W5:Y:S01]  /*92b0*/  @!P1 LDG.E.U16 R63, [R8.64+0x240] ;  /* 0x0002400c083f9981 */ /* 0x000362000c1e1500 */
[----:B------:R-:W-:-:S02]  /*92c0*/  PRMT R79, RZ, 0x7610, R79 ;  /* 0x00007610ff4f7816 */ /* 0x000fc4000000004f */
[----:B------:R-:W-:Y:S01]  /*92d0*/  PRMT R42, RZ, 0x7610, R42 ;  /* 0x00007610ff2a7816 */ /* 0x000fe2000000002a */
[----:B------:R1:W5:Y:S04]  /*92e0*/  @!P6 LDG.E.U16 R38, [R8.64+0x280] ;  /* 0x0002800c0826e981 */ /* 0x000368000c1e1500 */
[----:B------:R1:W5:Y:S04]  /*92f0*/  @!P5 LDG.E.U16 R65, [R8.64+0x2c0] ;  /* 0x0002c00c0841d981 */ /* 0x000368000c1e1500 */
[----:B------:R1:W5:Y:S04]  /*9300*/  @!P4 LDG.E.U16 R40, [R8.64+0x300] ;  /* 0x0003000c0828c981 */ /* 0x000368000c1e1500 */
[----:B------:R1:W5:Y:S04]  /*9310*/  @!P3 LDG.E.U16 R79, [R8.64+0x340] ;  /* 0x0003400c084fb981 */ /* 0x000368000c1e1500 */
[----:B------:R1:W5:Y:S01]  /*9320*/  @!P2 LDG.E.U16 R42, [R8.64+0x380] ;  /* 0x0003800c082aa981 */ /* 0x000362000c1e1500 */
[----:B------:R-:W-:-:S04]  /*9330*/  LEA R89, R74, R73, 0x4 ;  /* 0x000000494a597211 */ /* 0x000fc800078e20ff */
[C---:B-1----:R-:W-:Y:S02]  /*9340*/  IADD3 R8, R89.reuse, 0x1, RZ ;  /* 0x0000000159087810 */ /* 0x042fe40007ffe0ff */
[----:B------:R-:W-:-:S04]  /*9350*/  IADD3 R9, R89, 0x4, RZ ;  /* 0x0000000459097810 */ /* 0x000fc80007ffe0ff */
[----:B------:R-:W-:-:S04]  /*9360*/  LEA.HI.SX32 R9, R9, R89, 0x1b ;  /* 0x0000005909097211 */ /* 0x000fc800078fdaff */
[----:B------:R-:W-:Y:S01]  /*9370*/  SHF.L.U32 R9, R9, 0x1, RZ ;  /* 0x0000000109097819 */ /* 0x000fe200000006ff */
[----:B--2---:R-:W-:Y:S04]  /*9380*/  STS.U16 [R165], R12 ;  /* 0x0000000ca5007388 */ /* 0x004fe80000000400 */
[----:B---3--:R-:W-:Y:S04]  /*9390*/  STS.U16 [R163+0x40], R14 ;  /* 0x0000400ea3007388 */ /* 0x008fe80000000400 */
[----:B----4-:R-:W-:Y:S04]  /*93a0*/  STS.U16 [R156+0x80], R59 ;  /* 0x0000803b9c007388 */ /* 0x010fe80000000400 */
[----:B-----5:R-:W-:Y:S04]  /*93b0*/  STS.U16 [R155+0xc0], R16 ;  /* 0x0000c0109b007388 */ /* 0x020fe80000000400 */
[----:B------:R0:W-:Y:S04]  /*93c0*/  STS.U16 [R154+0x100], R7 ;  /* 0x000100079a007388 */ /* 0x0001e80000000400 */
[----:B------:R1:W-:Y:S04]  /*93d0*/  STS.U16 [R153+0x140], R6 ;  /* 0x0001400699007388 */ /* 0x0003e80000000400 */
[----:B------:R-:W-:Y:S01]  /*93e0*/  STS.U16 [R152+0x180], R61 ;  /* 0x0001803d98007388 */ /* 0x000fe20000000400 */
[----:B0-----:R-:W-:-:S02]  /*93f0*/  IADD3 R7, R89, 0x2, RZ ;  /* 0x0000000259077810 */ /* 0x001fc40007ffe0ff */
[-C--:B-1----:R-:W-:Y:S02]  /*9400*/  LEA.HI.SX32 R6, R8, R89.reuse, 0x1b ;  /* 0x0000005908067211 */ /* 0x082fe400078fdaff */
[----:B------:R-:W-:Y:S01]  /*9410*/  IADD3 R8, R89, 0x3, RZ ;  /* 0x0000000359087810 */ /* 0x000fe20007ffe0ff */
[----:B------:R0:W-:Y:S01]  /*9420*/  STS.U16 [R151+0x1c0], R34 ;  /* 0x0001c02297007388 */ /* 0x0001e20000000400 */
[-C--:B------:R-:W-:Y:S02]  /*9430*/  LEA.HI.SX32 R7, R7, R89.reuse, 0x1b ;  /* 0x0000005907077211 */ /* 0x080fe400078fdaff */
[----:B------:R-:W-:Y:S01]  /*9440*/  LEA.HI.SX32 R8, R8, R89, 0x1b ;  /* 0x0000005908087211 */ /* 0x000fe200078fdaff */
[----:B------:R-:W-:Y:S04]  /*9450*/  STS.U16 [R150+0x200], R57 ;  /* 0x0002003996007388 */ /* 0x000fe80000000400 */
[----:B------:R-:W-:Y:S01]  /*9460*/  STS.U16 [R149+0x240], R36 ;  /* 0x0002402495007388 */ /* 0x000fe20000000400 */
[----:B------:R-:W-:-:S03]  /*9470*/  SHF.L.U32 R8, R8, 0x1, RZ ;  /* 0x0000000108087819 */ /* 0x000fc600000006ff */
[----:B------:R-:W-:Y:S01]  /*9480*/  STS.U16 [R148+0x280], R63 ;  /* 0x0002803f94007388 */ /* 0x000fe20000000400 */
[----:B------:R-:W-:-:S03]  /*9490*/  IMAD.SHL.U32 R7, R7, 0x2, RZ ;  /* 0x0000000207077824 */ /* 0x000fc600078e00ff */
[----:B------:R1:W-:Y:S04]  /*94a0*/  STS.U16 [R147+0x2c0], R38 ;  /* 0x0002c02693007388 */ /* 0x0003e80000000400 */
[----:B------:R-:W-:Y:S04]  /*94b0*/  STS.U16 [R146+0x300], R65 ;  /* 0x0003004192007388 */ /* 0x000fe80000000400 */
[----:B------:R-:W-:Y:S01]  /*94c0*/  STS.U16 [R145+0x340], R40 ;  /* 0x0003402891007388 */ /* 0x000fe20000000400 */
[----:B------:R-:W-:-:S03]  /*94d0*/  SHF.L.U32 R6, R6, 0x1, RZ ;  /* 0x0000000106067819 */ /* 0x000fc600000006ff */
[----:B------:R-:W-:Y:S01]  /*94e0*/  STS.U16 [R144+0x380], R79 ;  /* 0x0003804f90007388 */ /* 0x000fe20000000400 */
[----:B------:R-:W-:-:S03]  /*94f0*/  IADD3 R12, R89, 0x5, RZ ;  /* 0x00000005590c7810 */ /* 0x000fc60007ffe0ff */
[----:B------:R-:W-:Y:S01]  /*9500*/  STS.U16 [R67+0x3c0], R42 ;  /* 0x0003c02a43007388 */ /* 0x000fe20000000400 */
[----:B------:R-:W-:-:S06]  /*9510*/  NOP ;  /* 0x0000000000007918 */ /* 0x000fcc0000000000 */
[----:B------:R-:W2:Y:S01]  /*9520*/  LDS.U16 R44, [R66] ;  /* 0x00000000422c7984 */ /* 0x000ea20000000400 */
[----:B------:R-:W-:-:S03]  /*9530*/  LEA.HI.SX32 R12, R12, R89, 0x1b ;  /* 0x000000590c0c7211 */ /* 0x000fc600078fdaff */
[----:B------:R-:W3:Y:S04]  /*9540*/  LDS.U16 R56, [R8+0x6] ;  /* 0x0000060008387984 */ /* 0x000ee80000000400 */
[----:B------:R-:W4:Y:S01]  /*9550*/  LDS.U16 R52, [R7+0x4] ;  /* 0x0000040007347984 */ /* 0x000f220000000400 */
[----:B------:R-:W-:-:S03]  /*9560*/  SHF.L.U32 R12, R12, 0x1, RZ ;  /* 0x000000010c0c7819 */ /* 0x000fc600000006ff */
[----:B------:R-:W5:Y:S04]  /*9570*/  LDS.U16 R48, [R6+0x2] ;  /* 0x0000020006307984 */ /* 0x000f680000000400 */
[----:B------:R-:W5:Y:S04]  /*9580*/  LDS.U16 R57, [R12+0xa] ;  /* 0x00000a000c397984 */ /* 0x000f680000000400 */
[----:B------:R-:W5:Y:S01]  /*9590*/  LDS.U16 R58, [R9+0x8] ;  /* 0x00000800093a7984 */ /* 0x000f620000000400 */
[C---:B0-----:R-:W-:Y:S02]  /*95a0*/  IADD3 R34, R89.reuse, 0x8, RZ ;  /* 0x0000000859227810 */ /* 0x041fe40007ffe0ff */
[----:B------:R-:W-:-:S02]  /*95b0*/  IADD3 R16, R89, 0x7, RZ ;  /* 0x0000000759107810 */ /* 0x000fc40007ffe0ff */
[----:B-1----:R-:W-:Y:S02]  /*95c0*/  IADD3 R38, R89, 0xa, RZ ;  /* 0x0000000a59267810 */ /* 0x002fe40007ffe0ff */
[-C--:B------:R-:W-:Y:S02]  /*95d0*/  LEA.HI.SX32 R34, R34, R89.reuse, 0x1b ;  /* 0x0000005922227211 */ /* 0x080fe400078fdaff */
[-C--:B------:R-:W-:Y:S02]  /*95e0*/  LEA.HI.SX32 R16, R16, R89.reuse, 0x1b ;  /* 0x0000005910107211 */ /* 0x080fe400078fdaff */
[----:B------:R-:W-:Y:S02]  /*95f0*/  LEA.HI.SX32 R38, R38, R89, 0x1b ;  /* 0x0000005926267211 */ /* 0x000fe400078fdaff */
[----:B--2---:R-:W-:Y:S02]  /*9600*/  PRMT R44, RZ, 0x5410, R44 ;  /* 0x00005410ff2c7816 */ /* 0x004fe4000000002c */
[----:B---3--:R-:W-:-:S03]  /*9610*/  PRMT R56, RZ, 0x5410, R56 ;  /* 0x00005410ff387816 */ /* 0x008fc60000000038 */
[----:B------:R-:W-:Y:S01]  /*9620*/  FMUL.FTZ R42, R44, -1.4426950216293334961 ;  /* 0xbfb8aa3b2c2a7820 */ /* 0x000fe20000410000 */
[----:B----4-:R-:W-:Y:S01]  /*9630*/  PRMT R52, RZ, 0x5410, R52 ;  /* 0x00005410ff347816 */ /* 0x010fe20000000034 */
[----:B------:R-:W-:Y:S01]  /*9640*/  FMUL.FTZ R54, R56, -1.4426950216293334961 ;  /* 0xbfb8aa3b38367820 */ /* 0x000fe20000410000 */
[----:B-----5:R-:W-:-:S03]  /*9650*/  PRMT R48, RZ, 0x5410, R48 ;  /* 0x00005410ff307816 */ /* 0x020fc60000000030 */
[----:B------:R-:W-:Y:S01]  /*9660*/  FMUL.FTZ R50, R52, -1.4426950216293334961 ;  /* 0xbfb8aa3b34327820 */ /* 0x000fe20000410000 */
[C---:B------:R-:W-:Y:S01]  /*9670*/  IADD3 R14, R89.reuse, 0x6, RZ ;  /* 0x00000006590e7810 */ /* 0x040fe20007ffe0ff */
[----:B------:R0:W-:Y:S01]  /*9680*/  MUFU.EX2 R81, R42 ;  /* 0x0000002a00517308 */ /* 0x0001e20000000800 */
[C---:B------:R-:W-:Y:S01]  /*9690*/  IADD3 R40, R89.reuse, 0xb, RZ ;  /* 0x0000000b59287810 */ /* 0x040fe20007ffe0ff */
[----:B------:R-:W-:Y:S01]  /*96a0*/  FMUL.FTZ R46, R48, -1.4426950216293334961 ;  /* 0xbfb8aa3b302e7820 */ /* 0x000fe20000410000 */
[C---:B------:R-:W-:Y:S02]  /*96b0*/  IADD3 R36, R89.reuse, 0x9, RZ ;  /* 0x0000000959247810 */ /* 0x040fe40007ffe0ff */
[----:B------:R-:W-:Y:S01]  /*96c0*/  SHF.L.U32 R34, R34, 0x1, RZ ;  /* 0x0000000122227819 */ /* 0x000fe200000006ff */
[----:B------:R-:W-:Y:S01]  /*96d0*/  IMAD.SHL.U32 R38, R38, 0x2, RZ ;  /* 0x0000000226267824 */ /* 0x000fe200078e00ff */
[----:B------:R-:W-:Y:S01]  /*96e0*/  SHF.L.U32 R16, R16, 0x1, RZ ;  /* 0x0000000110107819 */ /* 0x000fe200000006ff */
[----:B------:R1:W-:Y:S01]  /*96f0*/  MUFU.EX2 R84, R54 ;  /* 0x0000003600547308 */ /* 0x0003e20000000800 */
[----:B0-----:R-:W-:Y:S01]  /*9700*/  IADD3 R42, R89, 0xc, RZ ;  /* 0x0000000c592a7810 */ /* 0x001fe20007ffe0ff */
[----:B------:R-:W0:Y:S01]  /*9710*/  LDS.U16 R80, [R34+0x10] ;  /* 0x0000100022507984 */ /* 0x000e220000000400 */
[----:B------:R-:W-:-:S02]  /*9720*/  LEA.HI.SX32 R14, R14, R89, 0x1b ;  /* 0x000000590e0e7211 */ /* 0x000fc400078fdaff */
[-C--:B------:R-:W-:Y:S01]  /*9730*/  LEA.HI.SX32 R40, R40, R89.reuse, 0x1b ;  /* 0x0000005928287211 */ /* 0x080fe200078fdaff */
[----:B------:R-:W2:Y:S02]  /*9740*/  LDS.U16 R65, [R16+0xe] ;  /* 0x00000e0010417984 */ /* 0x000ea40000000400 */
[----:B------:R3:W-:Y:S01]  /*9750*/  MUFU.EX2 R83, R50 ;  /* 0x0000003200537308 */ /* 0x0007e20000000800 */
[----:B-1----:R-:W-:Y:S01]  /*9760*/  IADD3 R54, R89, 0xf, RZ ;  /* 0x0000000f59367810 */ /* 0x002fe20007ffe0ff */
[----:B------:R-:W1:Y:S01]  /*9770*/  LDS.U16 R64, [R38+0x14] ;  /* 0x0000140026407984 */ /* 0x000e620000000400 */
[-C--:B------:R-:W-:Y:S02]  /*9780*/  LEA.HI.SX32 R36, R36, R89.reuse, 0x1b ;  /* 0x0000005924247211 */ /* 0x080fe400078fdaff */
[----:B------:R-:W-:Y:S02]  /*9790*/  PRMT R57, RZ, 0x5410, R57 ;  /* 0x00005410ff397816 */ /* 0x000fe40000000039 */
[----:B------:R-:W-:-:S02]  /*97a0*/  LEA.HI.SX32 R42, R42, R89, 0x1b ;  /* 0x000000592a2a7211 */ /* 0x000fc400078fdaff */
[----:B---3--:R-:W-:Y:S01]  /*97b0*/  IADD3 R50, R89, 0xe, RZ ;  /* 0x0000000e59327810 */ /* 0x008fe20007ffe0ff */
[----:B------:R3:W-:Y:S01]  /*97c0*/  MUFU.EX2 R82, R46 ;  /* 0x0000002e00527308 */ /* 0x0007e20000000800 */
[-C--:B------:R-:W-:Y:S01]  /*97d0*/  LEA.HI.SX32 R54, R54, R89.reuse, 0x1b ;  /* 0x0000005936367211 */ /* 0x080fe200078fdaff */
[----:B------:R-:W-:Y:S01]  /*97e0*/  IMAD.SHL.U32 R14, R14, 0x2, RZ ;  /* 0x000000020e0e7824 */ /* 0x000fe200078e00ff */
[----:B------:R-:W-:Y:S02]  /*97f0*/  SHF.L.U32 R40, R40, 0x1, RZ ;  /* 0x0000000128287819 */ /* 0x000fe400000006ff */
[----:B------:R-:W-:Y:S01]  /*9800*/  LEA.HI.SX32 R50, R50, R89, 0x1b ;  /* 0x0000005932327211 */ /* 0x000fe200078fdaff */
[----:B------:R-:W-:Y:S01]  /*9810*/  FMUL.FTZ R62, R57, -1.4426950216293334961 ;  /* 0xbfb8aa3b393e7820 */ /* 0x000fe20000410000 */
[----:B------:R-:W-:Y:S01]  /*9820*/  SHF.L.U32 R36, R36, 0x1, RZ ;  /* 0x0000000124247819 */ /* 0x000fe200000006ff */
[----:B------:R-:W4:Y:S01]  /*9830*/  LDS.U16 R78, [R40+0x16] ;  /* 0x00001600284e7984 */ /* 0x000f220000000400 */
[----:B---3--:R-:W-:-:S02]  /*9840*/  IADD3 R46, R89, 0xd, RZ ;  /* 0x0000000d592e7810 */ /* 0x008fc40007ffe0ff */
[----:B------:R-:W-:Y:S02]  /*9850*/  PRMT R58, RZ, 0x5410, R58 ;  /* 0x00005410ff3a7816 */ /* 0x000fe4000000003a */
[----:B------:R-:W-:Y:S02]  /*9860*/  SHF.L.U32 R42, R42, 0x1, RZ ;  /* 0x000000012a2a7819 */ /* 0x000fe400000006ff */
[----:B------:R-:W-:Y:S01]  /*9870*/  SHF.L.U32 R54, R54, 0x1, RZ ;  /* 0x0000000136367819 */ /* 0x000fe200000006ff */
[----:B------:R-:W-:Y:S01]  /*9880*/  IMAD.SHL.U32 R50, R50, 0x2, RZ ;  /* 0x0000000232327824 */ /* 0x000fe200078e00ff */
[----:B------:R-:W-:Y:S01]  /*9890*/  LEA.HI.SX32 R46, R46, R89, 0x1b ;  /* 0x000000592e2e7211 */ /* 0x000fe200078fdaff */
[----:B------:R-:W3:Y:S01]  /*98a0*/  LDS.U16 R59, [R14+0xc] ;  /* 0x00000c000e3b7984 */ /* 0x000ee20000000400 */
[----:B------:R-:W-:Y:S01]  /*98b0*/  FMUL.FTZ R60, R58, -1.4426950216293334961 ;  /* 0xbfb8aa3b3a3c7820 */ /* 0x000fe20000410000 */
[----:B------:R5:W-:Y:S01]  /*98c0*/  MUFU.EX2 R86, R62 ;  /* 0x0000003e00567308 */ /* 0x000be20000000800 */
[----:B------:R-:W-:Y:S01]  /*98d0*/  SHF.L.U32 R46, R46, 0x1, RZ ;  /* 0x000000012e2e7819 */ /* 0x000fe200000006ff */
[----:B------:R-:W3:Y:S04]  /*98e0*/  LDS.U16 R61, [R36+0x12] ;  /* 0x00001200243d7984 */ /* 0x000ee80000000400 */
[----:B------:R-:W3:Y:S04]  /*98f0*/  LDS.U16 R79, [R42+0x18] ;  /* 0x000018002a4f7984 */ /* 0x000ee80000000400 */
[----:B-----5:R-:W5:Y:S01]  /*9900*/  LDS.U16 R62, [R54+0x1e] ;  /* 0x00001e00363e7984 */ /* 0x020f620000000400 */
[----:B------:R0:W3:Y:S03]  /*9910*/  MUFU.EX2 R85, R60 ;  /* 0x0000003c00557308 */ /* 0x0000e60000000800 */
[----:B------:R-:W5:Y:S04]  /*9920*/  LDS.U16 R63, [R50+0x1c] ;  /* 0x00001c00323f7984 */ /* 0x000f680000000400 */
[----:B0-----:R-:W0:Y:S01]  /*9930*/  LDS.U16 R60, [R46+0x1a] ;  /* 0x00001a002e3c7984 */ /* 0x001e220000000400 */
[----:B------:R-:W-:-:S02]  /*9940*/  PRMT R80, RZ, 0x5410, R80 ;  /* 0x00005410ff507816 */ /* 0x000fc40000000050 */
[----:B--2---:R-:W-:Y:S02]  /*9950*/  PRMT R65, RZ, 0x5410, R65 ;  /* 0x00005410ff417816 */ /* 0x004fe40000000041 */
[----:B-1----:R-:W-:Y:S01]  /*9960*/  PRMT R64, RZ, 0x5410, R64 ;  /* 0x00005410ff407816 */ /* 0x002fe20000000040 */
[----:B------:R-:W-:Y:S02]  /*9970*/  FMUL.FTZ R89, R80, -1.4426950216293334961 ;  /* 0xbfb8aa3b50597820 */ /* 0x000fe40000410000 */
[----:B------:R-:W-:Y:S01]  /*9980*/  FMUL.FTZ R88, R65, -1.4426950216293334961 ;  /* 0xbfb8aa3b41587820 */ /* 0x000fe20000410000 */
[----:B----4-:R-:W-:Y:S01]  /*9990*/  PRMT R78, RZ, 0x5410, R78 ;  /* 0x00005410ff4e7816 */ /* 0x010fe2000000004e */
[----:B------:R-:W-:Y:S02]  /*99a0*/  FMUL.FTZ R91, R64, -1.4426950216293334961 ;  /* 0xbfb8aa3b405b7820 */ /* 0x000fe40000410000 */
[----:B------:R-:W1:Y:S02]  /*99b0*/  MUFU.EX2 R89, R89 ;  /* 0x0000005900597308 */ /* 0x000e640000000800 */
[----:B------:R-:W-:Y:S01]  /*99c0*/  FMUL.FTZ R92, R78, -1.4426950216293334961 ;  /* 0xbfb8aa3b4e5c7820 */ /* 0x000fe20000410000 */
[----:B---3--:R-:W-:-:S02]  /*99d0*/  PRMT R59, RZ, 0x5410, R59 ;  /* 0x00005410ff3b7816 */ /* 0x008fc4000000003b */
[----:B------:R-:W-:Y:S02]  /*99e0*/  PRMT R61, RZ, 0x5410, R61 ;  /* 0x00005410ff3d7816 */ /* 0x000fe4000000003d */
[----:B------:R-:W-:Y:S01]  /*99f0*/  PRMT R79, RZ, 0x5410, R79 ;  /* 0x00005410ff4f7816 */ /* 0x000fe2000000004f */
[----:B------:R-:W-:Y:S01]  /*9a00*/  FMUL.FTZ R87, R59, -1.4426950216293334961 ;  /* 0xbfb8aa3b3b577820 */ /* 0x000fe20000410000 */
[----:B-----5:R-:W-:Y:S01]  /*9a10*/  PRMT R62, RZ, 0x5410, R62 ;  /* 0x00005410ff3e7816 */ /* 0x020fe2000000003e */
[----:B------:R-:W2:Y:S01]  /*9a20*/  MUFU.EX2 R88, R88 ;  /* 0x0000005800587308 */ /* 0x000ea20000000800 */
[----:B------:R-:W-:Y:S01]  /*9a30*/  FMUL.FTZ R90, R61, -1.4426950216293334961 ;  /* 0xbfb8aa3b3d5a7820 */ /* 0x000fe20000410000 */
[----:B------:R-:W-:Y:S01]  /*9a40*/  PRMT R63, RZ, 0x5410, R63 ;  /* 0x00005410ff3f7816 */ /* 0x000fe2000000003f */
[----:B------:R-:W-:Y:S02]  /*9a50*/  FMUL.FTZ R93, R79, -1.4426950216293334961 ;  /* 0xbfb8aa3b4f5d7820 */ /* 0x000fe40000410000 */
[----:B------:R-:W-:-:S03]  /*9a60*/  FADD.FTZ R85, R85, 1 ;  /* 0x3f80000055557421 */ /* 0x000fc60000010000 */
[----:B------:R-:W3:Y:S01]  /*9a70*/  MUFU.EX2 R91, R91 ;  /* 0x0000005b005b7308 */ /* 0x000ee20000000800 */
[----:B0-----:R-:W-:Y:S01]  /*9a80*/  PRMT R60, RZ, 0x5410, R60 ;  /* 0x00005410ff3c7816 */ /* 0x001fe2000000003c */
[----:B------:R-:W-:Y:S02]  /*9a90*/  FMUL.FTZ R96, R62, -1.4426950216293334961 ;  /* 0xbfb8aa3b3e607820 */ /* 0x000fe40000410000 */
[----:B------:R-:W-:Y:S02]  /*9aa0*/  FADD.FTZ R81, R81, 1 ;  /* 0x3f80000051517421 */ /* 0x000fe40000010000 */
[----:B------:R-:W-:Y:S02]  /*9ab0*/  FMUL.FTZ R95, R63, -1.4426950216293334961 ;  /* 0xbfb8aa3b3f5f7820 */ /* 0x000fe40000410000 */
[----:B------:R-:W0:Y:S01]  /*9ac0*/  MUFU.EX2 R92, R92 ;  /* 0x0000005c005c7308 */ /* 0x000e220000000800 */
[----:B------:R-:W-:Y:S02]  /*9ad0*/  FADD.FTZ R82, R82, 1 ;  /* 0x3f80000052527421 */ /* 0x000fe40000010000 */
[----:B------:R-:W-:-:S05]  /*9ae0*/  FMUL.FTZ R94, R60, -1.4426950216293334961 ;  /* 0xbfb8aa3b3c5e7820 */ /* 0x000fca0000410000 */
[----:B------:R-:W4:Y:S08]  /*9af0*/  MUFU.EX2 R87, R87 ;  /* 0x0000005700577308 */ /* 0x000f300000000800 */
[----:B------:R-:W5:Y:S01]  /*9b00*/  MUFU.EX2 R90, R90 ;  /* 0x0000005a005a7308 */ /* 0x000f620000000800 */
[----:B-1----:R-:W-:-:S07]  /*9b10*/  FADD.FTZ R89, R89, 1 ;  /* 0x3f80000059597421 */ /* 0x002fce0000010000 */
[----:B------:R-:W1:Y:S08]  /*9b20*/  MUFU.EX2 R93, R93 ;  /* 0x0000005d005d7308 */ /* 0x000e700000000800 */
[----:B------:R-:W0:Y:S08]  /*9b30*/  MUFU.RCP R85, R85 ;  /* 0x0000005500557308 */ /* 0x000e300000001000 */
[----:B------:R-:W-:Y:S08]  /*9b40*/  MUFU.EX2 R96, R96 ;  /* 0x0000006000607308 */ /* 0x000ff00000000800 */
[----:B------:R-:W0:Y:S01]  /*9b50*/  MUFU.RCP R81, R81 ;  /* 0x0000005100517308 */ /* 0x000e220000001000 */
[----:B------:R-:W-:-:S07]  /*9b60*/  FADD.FTZ R83, R83, 1 ;  /* 0x3f80000053537421 */ /* 0x000fce0000010000 */
[----:B------:R-:W0:Y:S01]  /*9b70*/  MUFU.RCP R97, R82 ;  /* 0x0000005200617308 */ /* 0x000e220000001000 */
[----:B--2---:R-:W-:-:S07]  /*9b80*/  FADD.FTZ R88, R88, 1 ;  /* 0x3f80000058587421 */ /* 0x004fce0000010000 */
[----:B------:R-:W2:Y:S01]  /*9b90*/  MUFU.EX2 R95, R95 ;  /* 0x0000005f005f7308 */ /* 0x000ea20000000800 */
[----:B------:R-:W-:Y:S02]  /*9ba0*/  FADD.FTZ R84, R84, 1 ;  /* 0x3f80000054547421 */ /* 0x000fe40000010000 */
[----:B---3--:R-:W-:-:S05]  /*9bb0*/  FADD.FTZ R91, R91, 1 ;  /* 0x3f8000005b5b7421 */ /* 0x008fca0000010000 */
[----:B------:R-:W3:Y:S01]  /*9bc0*/  MUFU.EX2 R94, R94 ;  /* 0x0000005e005e7308 */ /* 0x000ee20000000800 */
[----:B------:R-:W-:Y:S02]  /*9bd0*/  FADD.FTZ R86, R86, 1 ;  /* 0x3f80000056567421 */ /* 0x000fe40000010000 */
[----:B0-----:R-:W-:Y:S02]  /*9be0*/  FADD.FTZ R92, R92, 1 ;  /* 0x3f8000005c5c7421 */ /* 0x001fe40000010000 */
[----:B----4-:R-:W-:-:S03]  /*9bf0*/  FADD.FTZ R87, R87, 1 ;  /* 0x3f80000057577421 */ /* 0x010fc60000010000 */
[----:B------:R-:W0:Y:S01]  /*9c00*/  MUFU.RCP R89, R89 ;  /* 0x0000005900597308 */ /* 0x000e220000001000 */
[----:B-----5:R-:W-:Y:S02]  /*9c10*/  FADD.FTZ R90, R90, 1 ;  /* 0x3f8000005a5a7421 */ /* 0x020fe40000010000 */
[----:B-1----:R-:W-:Y:S02]  /*9c20*/  FADD.FTZ R93, R93, 1 ;  /* 0x3f8000005d5d7421 */ /* 0x002fe40000010000 */
[----:B------:R-:W-:-:S03]  /*9c30*/  FMUL.FTZ R58, R58, R85 ;  /* 0x000000553a3a7220 */ /* 0x000fc60000410000 */
[----:B------:R-:W1:Y:S01]  /*9c40*/  MUFU.RCP R99, R84 ;  /* 0x0000005400637308 */ /* 0x000e620000001000 */
[----:B------:R-:W-:Y:S02]  /*9c50*/  FMUL.FTZ R44, R44, R81 ;  /* 0x000000512c2c7220 */ /* 0x000fe40000410000 */
[----:B------:R-:W-:Y:S02]  /*9c60*/  FADD.FTZ R96, R96, 1 ;  /* 0x3f80000060607421 */ /* 0x000fe40000010000 */
[----:B------:R-:W-:-:S03]  /*9c70*/  FMUL.FTZ R81, R48, R97 ;  /* 0x0000006130517220 */ /* 0x000fc60000410000 */
[----:B------:R-:W4:Y:S01]  /*9c80*/  MUFU.RCP R83, R83 ;  /* 0x0000005300537308 */ /* 0x000f220000001000 */
[----:B--2---:R-:W-:Y:S02]  /*9c90*/  FADD.FTZ R95, R95, 1 ;  /* 0x3f8000005f5f7421 */ /* 0x004fe40000010000 */
[----:B------:R-:W-:-:S05]  /*9ca0*/  FMUL.FTZ R58, R58, R29 ;  /* 0x0000001d3a3a7220 */ /* 0x000fca0000410000 */
[----:B------:R-:W2:Y:S01]  /*9cb0*/  MUFU.RCP R88, R88 ;  /* 0x0000005800587308 */ /* 0x000ea20000001000 */
[----:B---3--:R-:W-:-:S07]  /*9cc0*/  FADD.FTZ R94, R94, 1 ;  /* 0x3f8000005e5e7421 */ /* 0x008fce0000010000 */
[----:B------:R-:W3:Y:S01]  /*9cd0*/  MUFU.RCP R91, R91 ;  /* 0x0000005b005b7308 */ /* 0x000ee20000001000 */
[----:B------:R-:W-:-:S07]  /*9ce0*/  FMUL.FTZ R81, R81, R32 ;  /* 0x0000002051517220 */ /* 0x000fce0000410000 */
[----:B------:R-:W5:Y:S08]  /*9cf0*/  MUFU.RCP R86, R86 ;  /* 0x0000005600567308 */ /* 0x000f700000001000 */
[----:B------:R-:W0:Y:S08]  /*9d00*/  MUFU.RCP R101, R92 ;  /* 0x0000005c00657308 */ /* 0x000e300000001000 */
[----:B------:R-:W0:Y:S08]  /*9d10*/  MUFU.RCP R98, R87 ;  /* 0x0000005700627308 */ /* 0x000e300000001000 */
[----:B------:R-:W0:Y:S08]  /*9d20*/  MUFU.RCP R82, R93 ;  /* 0x0000005d00527308 */ /* 0x000e300000001000 */
[----:B------:R-:W0:Y:S08]  /*9d30*/  MUFU.RCP R90, R90 ;  /* 0x0000005a005a7308 */ /* 0x000e300000001000 */
[----:B------:R-:W2:Y:S01]  /*9d40*/  MUFU.RCP R29, R96 ;  /* 0x00000060001d7308 */ /* 0x000ea20000001000 */
[----:B------:R-:W-:-:S07]  /*9d50*/  FMUL.FTZ R44, R44, R33 ;  /* 0x000000212c2c7220 */ /* 0x000fce0000410000 */
[----:B------:R-:W5:Y:S01]  /*9d60*/  MUFU.RCP R32, R95 ;  /* 0x0000005f00207308 */ /* 0x000f620000001000 */
[----:B0-----:R-:W-:Y:S02]  /*9d70*/  FMUL.FTZ R80, R80, R89 ;  /* 0x0000005950507220 */ /* 0x001fe40000410000 */
[----:B-1----:R-:W-:-:S05]  /*9d80*/  FMUL.FTZ R33, R56, R99 ;  /* 0x0000006338217220 */ /* 0x002fca0000410000 */
[----:B------:R-:W0:Y:S01]  /*9d90*/  MUFU.RCP R87, R94 ;  /* 0x0000005e00577308 */ /* 0x000e220000001000 */
[----:B----4-:R-:W-:Y:S02]  /*9da0*/  FMUL.FTZ R52, R52, R83 ;  /* 0x0000005334347220 */ /* 0x010fe40000410000 */
[----:B--2---:R-:W-:Y:S02]  /*9db0*/  FMUL.FTZ R65, R65, R88 ;  /* 0x0000005841417220 */ /* 0x004fe40000410000 */
[----:B---3--:R-:W-:Y:S02]  /*9dc0*/  FMUL.FTZ R64, R64, R91 ;  /* 0x0000005b40407220 */ /* 0x008fe40000410000 */
[----:B-----5:R-:W-:Y:S02]  /*9dd0*/  FMUL.FTZ R57, R57, R86 ;  /* 0x0000005639397220 */ /* 0x020fe40000410000 */
[----:B------:R-:W-:Y:S02]  /*9de0*/  FMUL.FTZ R80, R80, R25 ;  /* 0x0000001950507220 */ /* 0x000fe40000410000 */
[----:B------:R-:W-:-:S02]  /*9df0*/  FMUL.FTZ R33, R33, R30 ;  /* 0x0000001e21217220 */ /* 0x000fc40000410000 */
[----:B------:R-:W-:Y:S02]  /*9e00*/  FMUL.FTZ R25, R78, R101 ;  /* 0x000000654e197220 */ /* 0x000fe40000410000 */
[----:B------:R-:W-:Y:S01]  /*9e10*/  FMUL.FTZ R52, R52, R31 ;  /* 0x0000001f34347220 */ /* 0x000fe20000410000 */
[----:B------:R-:W-:Y:S01]  /*9e20*/  BAR.SYNC.DEFER_BLOCKING 0x0 ;  /* 0x0000000000007b1d */ /* 0x000fe20000010000 */
[----:B------:R-:W-:Y:S02]  /*9e30*/  FMUL.FTZ R30, R59, R98 ;  /* 0x000000623b1e7220 */ /* 0x000fe40000410000 */
[----:B------:R-:W-:Y:S02]  /*9e40*/  FMUL.FTZ R65, R65, R26 ;  /* 0x0000001a41417220 */ /* 0x000fe40000410000 */
[----:B------:R-:W-:Y:S02]  /*9e50*/  FMUL.FTZ R26, R79, R82 ;  /* 0x000000524f1a7220 */ /* 0x000fe40000410000 */
[----:B------:R-:W-:Y:S01]  /*9e60*/  FMUL.FTZ R64, R64, R23 ;  /* 0x0000001740407220 */ /* 0x000fe20000410000 */
[----:B------:R-:W-:Y:S01]  /*9e70*/  F2FP.BF16.PACK_AB R44, R81, R44 ;  /* 0x0000002c512c723e */ /* 0x000fe200000010ff */
[----:B------:R-:W-:-:S02]  /*9e80*/  FMUL.FTZ R57, R57, R28 ;  /* 0x0000001c39397220 */ /* 0x000fc40000410000 */
[----:B------:R-:W-:Y:S02]  /*9e90*/  FMUL.FTZ R61, R61, R90 ;  /* 0x0000005a3d3d7220 */ /* 0x000fe40000410000 */
[----:B------:R-:W-:Y:S02]  /*9ea0*/  FMUL.FTZ R23, R62, R29 ;  /* 0x0000001d3e177220 */ /* 0x000fe40000410000 */
[----:B------:R-:W-:Y:S01]  /*9eb0*/  FMUL.FTZ R25, R25, R22 ;  /* 0x0000001619197220 */ /* 0x000fe20000410000 */
[----:B------:R-:W-:Y:S01]  /*9ec0*/  F2FP.BF16.PACK_AB R33, R33, R52 ;  /* 0x000000342121723e */ /* 0x000fe200000010ff */
[----:B------:R-:W-:Y:S02]  /*9ed0*/  FMUL.FTZ R30, R30, R27 ;  /* 0x0000001b1e1e7220 */ /* 0x000fe40000410000 */
[----:B------:R-:W-:Y:S02]  /*9ee0*/  FMUL.FTZ R22, R63, R32 ;  /* 0x000000203f167220 */ /* 0x000fe40000410000 */
[----:B------:R-:W-:Y:S01]  /*9ef0*/  FMUL.FTZ R26, R26, R21 ;  /* 0x000000151a1a7220 */ /* 0x000fe20000410000 */
[----:B------:R-:W-:Y:S01]  /*9f00*/  F2FP.BF16.PACK_AB R57, R57, R58 ;  /* 0x0000003a3939723e */ /* 0x000fe200000010ff */
[----:B------:R-:W-:-:S02]  /*9f10*/  FMUL.FTZ R61, R61, R24 ;  /* 0x000000183d3d7220 */ /* 0x000fc40000410000 */
[----:B0-----:R-:W-:Y:S02]  /*9f20*/  FMUL.FTZ R21, R60, R87 ;  /* 0x000000573c157220 */ /* 0x001fe40000410000 */
[----:B------:R-:W-:Y:S01]  /*9f30*/  FMUL.FTZ R23, R23, R18 ;  /* 0x0000001217177220 */ /* 0x000fe20000410000 */
[----:B------:R-:W-:Y:S01]  /*9f40*/  PRMT R18, R44, 0x7632, R18 ;  /* 0x000076322c127816 */ /* 0x000fe20000000012 */
[----:B------:R-:W-:Y:S01]  /*9f50*/  FMUL.FTZ R22, R22, R19 ;  /* 0x0000001316167220 */ /* 0x000fe20000410000 */
[----:B------:R-:W-:Y:S01]  /*9f60*/  PRMT R19, R33, 0x7632, R19 ;  /* 0x0000763221137816 */ /* 0x000fe20000000013 */
[----:B------:R-:W-:Y:S01]  /*9f70*/  FMUL.FTZ R21, R21, R20 ;  /* 0x0000001415157220 */ /* 0x000fe20000410000 */
[----:B------:R-:W-:Y:S01]  /*9f80*/  F2FP.BF16.PACK_AB R30, R65, R30 ;  /* 0x0000001e411e723e */ /* 0x000fe200000010ff */
[----:B------:R-:W-:Y:S01]  /*9f90*/  STS.U16 [R66], R44 ;  /* 0x0000002c42007388 */ /* 0x000fe20000000400 */
[----:B------:R-:W-:Y:S02]  /*9fa0*/  PRMT R20, R57, 0x7632, R20 ;  /* 0x0000763239147816 */ /* 0x000fe40000000014 */
[----:B------:R-:W-:Y:S01]  /*9fb0*/  F2FP.BF16.PACK_AB R61, R61, R80 ;  /* 0x000000503d3d723e */ /* 0x000fe200000010ff */
[----:B------:R0:W-:Y:S01]  /*9fc0*/  STS.U16 [R6+0x2], R18 ;  /* 0x0000021206007388 */ /* 0x0001e20000000400 */
[----:B------:R-:W-:-:S02]  /*9fd0*/  PRMT R24, R30, 0x7632, R24 ;  /* 0x000076321e187816 */ /* 0x000fc40000000018 */
[----:B------:R-:W-:Y:S01]  /*9fe0*/  F2FP.BF16.PACK_AB R25, R25, R64 ;  /* 0x000000401919723e */ /* 0x000fe200000010ff */
[----:B------:R-:W-:Y:S01]  /*9ff0*/  STS.U16 [R7+0x4], R33 ;  /* 0x0000042107007388 */ /* 0x000fe20000000400 */
[----:B------:R-:W-:-:S03]  /*a000*/  F2FP.BF16.PACK_AB R21, R21, R26 ;  /* 0x0000001a1515723e */ /* 0x000fc600000010ff */
[----:B------:R-:W-:Y:S01]  /*a010*/  STS.U16 [R8+0x6], R19 ;  /* 0x0000061308007388 */ /* 0x000fe20000000400 */
[----:B0-----:R-:W-:-:S03]  /*a020*/  PRMT R18, R61, 0x7632, R18 ;  /* 0x000076323d127816 */ /* 0x001fc60000000012 */
[----:B------:R-:W-:Y:S01]  /*a030*/  STS.U16 [R9+0x8], R57 ;  /* 0x0000083909007388 */ /* 0x000fe20000000400 */
[----:B------:R-:W-:-:S03]  /*a040*/  F2FP.BF16.PACK_AB R22, R23, R22 ;  /* 0x000000161716723e */ /* 0x000fc600000010ff */
[----:B------:R0:W-:Y:S01]  /*a050*/  STS.U16 [R12+0xa], R20 ;  /* 0x00000a140c007388 */ /* 0x0001e20000000400 */
[----:B------:R-:W-:-:S03]  /*a060*/  PRMT R6, R21, 0x7632, R6 ;  /* 0x0000763215067816 */ /* 0x000fc60000000006 */
[----:B------:R-:W-:Y:S01]  /*a070*/  STS.U16 [R14+0xc], R30 ;  /* 0x00000c1e0e007388 */ /* 0x000fe20000000400 */
[----:B------:R-:W-:-:S03]  /*a080*/  PRMT R27, R22, 0x7632, R27 ;  /* 0x00007632161b7816 */ /* 0x000fc6000000001b */
[----:B------:R-:W-:Y:S01]  /*a090*/  STS.U16 [R16+0xe], R24 ;  /* 0x00000e1810007388 */ /* 0x000fe20000000400 */
[----:B0-----:R-:W-:-:S03]  /*a0a0*/  PRMT R20, R25, 0x7632, R20 ;  /* 0x0000763219147816 */ /* 0x001fc60000000014 */
        /* <DEDUP_REMOVED lines=27> */
[----:B------:R-:W1:Y:S01]  /*a260*/  LDS R12, [0x1080] ;  /* 0x00108000ff0c7984 */ /* 0x000e620000000800 */
[----:B------:R-:W-:-:S02]  /*a270*/  ULDC UR8, c[0x0][0x210] ;  /* 0x0000840000087ab9 */ /* 0x000fc40000000800 */
[----:B------:R-:W-:Y:S01]  /*a280*/  UIMAD UR8, UR21, UR8, URZ ;  /* 0x00000008150872a4 */ /* 0x000fe2000f8e023f */
[----:B0-----:R-:W-:-:S05]  /*a290*/  IMAD.WIDE.U32 R6, R76, c[0x0][0x210], RZ ;  /* 0x000084004c067a25 */ /* 0x001fca00078e00ff */
[----:B------:R-:W-:Y:S01]  /*a2a0*/  MOV R9, UR8 ;  /* 0x0000000800097c02 */ /* 0x000fe20008000f00 */
[----:B------:R-:W-:Y:S04]  /*a2b0*/  BSSY B0, `(.L_x_265) ;  /* 0x0000010000007945 */ /* 0x000fe80003800000 */
[----:B------:R-:W-:-:S05]  /*a2c0*/  IMAD R9, R76, c[0x0][0x214], R9 ;  /* 0x000085004c097a24 */ /* 0x000fca00078e0209 */
[----:B------:R-:W-:Y:S02]  /*a2d0*/  IADD3 R33, R7, R9, RZ ;  /* 0x0000000907217210 */ /* 0x000fe40007ffe0ff */
[----:B-1----:R-:W-:-:S13]  /*a2e0*/  ISETP.GE.AND P0, PT, R71, R12, PT ;  /* 0x0000000c4700720c */ /* 0x002fda0003f06270 */
        /* <DEDUP_REMOVED lines=12> */
.L_x_266:
[----:B------:R-:W-:Y:S05]  /*a3b0*/  BSYNC B0 ;  /* 0x0000000000007941 */ /* 0x000fea0003800000 */
.L_x_265:
[----:B------:R-:W2:Y:S04]  /*a3c0*/  LDL.LU R14, [R1+0x4] ;  /* 0x00000400010e7983 */ /* 0x000ea80000300800 */
[----:B0-----:R-:W3:Y:S01]  /*a3d0*/  LDL.LU R8, [R1] ;  /* 0x0000000001087983 */ /* 0x001ee20000300800 */
[----:B------:R-:W-:Y:S01]  /*a3e0*/  ULDC UR8, c[0x0][0x218] ;  /* 0x0000860000087ab9 */ /* 0x000fe20000000800 */
[----:B------:R-:W-:Y:S01]  /*a3f0*/  MOV R4, R6 ;  /* 0x0000000600047202 */ /* 0x000fe20000000f00 */
[----:B------:R-:W-:Y:S01]  /*a400*/  UIMAD UR8, UR20, UR8, URZ ;  /* 0x00000008140872a4 */ /* 0x000fe2000f8e023f */
[----:B------:R-:W-:Y:S01]  /*a410*/  IMAD.MOV.U32 R5, RZ, RZ, R33 ;  /* 0x000000ffff057224 */ /* 0x000fe200078e0021 */
[-C--:B------:R-:W-:Y:S01]  /*a420*/  ISETP.GE.AND P3, PT, R11, R12.reuse, PT ;  /* 0x0000000c0b00720c */ /* 0x080fe20003f66270 */
[----:B------:R-:W-:Y:S01]  /*a430*/  UIADD3 UR6, UP0, UR6, 0x1000, URZ ;  /* 0x0000100006067890 */ /* 0x000fe2000ff1e03f */
[-C--:B------:R-:W-:Y:S01]  /*a440*/  ISETP.GE.AND P2, PT, R39, R12.reuse, PT ;  /* 0x0000000c2700720c */ /* 0x080fe20003f46270 */
[----:B------:R-:W-:Y:S01]  /*a450*/  IMAD.WIDE.U32 R4, R77, c[0x0][0x218], R4 ;  /* 0x000086004d047a25 */ /* 0x000fe200078e0004 */
[----:B------:R-:W-:Y:S01]  /*a460*/  MOV R6, UR8 ;  /* 0x0000000800067c02 */ /* 0x000fe20008000f00 */
[----:B------:R-:W-:Y:S01]  /*a470*/  UIADD3.X UR7, URZ, UR7, URZ, UP0, !UPT ;  /* 0x000000073f077290 */ /* 0x000fe200087fe43f */
[----:B------:R-:W-:-:S02]  /*a480*/  ISETP.GE.AND P4, PT, R13, R12, PT ;  /* 0x0000000c0d00720c */ /* 0x000fc40003f86270 */
[----:B------:R-:W-:Y:S01]  /*a490*/  IADD3 R7, P0, R2, R4, RZ ;  /* 0x0000000402077210 */ /* 0x000fe20007f1e0ff */
[----:B------:R-:W-:Y:S01]  /*a4a0*/  IMAD R9, R77, c[0x0][0x21c], R6 ;  /* 0x000087004d097a24 */ /* 0x000fe200078e0206 */
[----:B------:R-:W-:Y:S02]  /*a4b0*/  IADD3 R2, P1, R10, c[0x0][0x270], RZ ;  /* 0x00009c000a027a10 */ /* 0x000fe40007f3e0ff */
[----:B------:R-:W-:Y:S02]  /*a4c0*/  ISETP.GE.AND P5, PT, R15, R12, PT ;  /* 0x0000000c0f00720c */ /* 0x000fe40003fa6270 */
[----:B------:R-:W-:Y:S02]  /*a4d0*/  IADD3.X R3, R3, R9, R5, P0, !PT ;  /* 0x0000000903037210 */ /* 0x000fe400007fe405 */
[----:B------:R-:W-:Y:S02]  /*a4e0*/  IADD3.X R0, R0, c[0x0][0x274], RZ, P1, !PT ;  /* 0x00009d0000007a10 */ /* 0x000fe40000ffe4ff */
[----:B------:R-:W-:-:S02]  /*a4f0*/  LEA R2, P0, R7, R2, 0x1 ;  /* 0x0000000207027211 */ /* 0x000fc400078008ff */
[----:B------:R-:W-:Y:S02]  /*a500*/  ISETP.GE.AND P6, PT, R17, R12, PT ;  /* 0x0000000c1100720c */ /* 0x000fe40003fc6270 */
[----:B------:R-:W-:Y:S02]  /*a510*/  LEA.HI.X R3, R7, R0, R3, 0x1, P0 ;  /* 0x0000000007037211 */ /* 0x000fe400000f0c03 */
        /* <DEDUP_REMOVED lines=22> */
[----:B------:R0:W-:Y:S01]  /*a680*/  @!P1 STG.E.U16 [R2.64+0x140], R23 ;  /* 0x0001401702009986 */ /* 0x0001e2000c10150c */
[----:B------:R-:W-:-:S03]  /*a690*/  ISETP.GE.AND P1, PT, R51, R12, PT ;  /* 0x0000000c3300720c */ /* 0x000fc60003f26270 */
[----:B------:R0:W-:Y:S01]  /*a6a0*/  @!P0 STG.E.U16 [R2.64+0x2c0], R29 ;  /* 0x0002c01d02008986 */ /* 0x0001e2000c10150c */
[----:B------:R-:W-:-:S09]  /*a6b0*/  ISETP.GE.AND P0, PT, R72, c[0x0][0x174], PT ;  /* 0x00005d0048007a0c */ /* 0x000fd20003f06270 */
[----:B------:R0:W-:Y:S01]  /*a6c0*/  @!P1 STG.E.U16 [R2.64+0x300], R145 ;  /* 0x0003009102009986 */ /* 0x0001e2000c10150c */
[----:B------:R-:W-:-:S04]  /*a6d0*/  IADD3 R70, P1, R70, 0x2000, RZ ;  /* 0x0000200046467810 */ /* 0x000fc80007f3e0ff */
[----:B------:R-:W-:Y:S02]  /*a6e0*/  IADD3.X R69, RZ, R69, RZ, P1, !PT ;  /* 0x00000045ff457210 */ /* 0x000fe40000ffe4ff */
[----:B--2---:R-:W-:-:S04]  /*a6f0*/  IADD3 R14, P2, R14, 0x1000, RZ ;  /* 0x000010000e0e7810 */ /* 0x004fc80007f5e0ff */
[----:B---3--:R-:W-:Y:S01]  /*a700*/  IADD3.X R8, RZ, R8, RZ, P2, !PT ;  /* 0x00000008ff087210 */ /* 0x008fe200017fe4ff */
[----:B------:R0:W-:Y:S04]  /*a710*/  STL [R1+0x4], R14 ;  /* 0x0000040e01007387 */ /* 0x0001e80000100800 */
[----:B------:R0:W-:Y:S01]  /*a720*/  STL [R1], R8 ;  /* 0x0000000801007387 */ /* 0x0001e20000100800 */
[----:B------:R-:W-:Y:S01]  /*a730*/  @P0 CALL.REL.NOINC `(.L_x_267) ;  /* 0x0000001000000944 */ /* 0x000fe20003c00000 */
[----:B------:R-:W-:Y:S05]  /*a740*/  BRA `(.L_x_268) ;  /* 0xffff5f8000007947 */ /* 0x000fea000383ffff */
.L_x_267:
[----:B------:R-:W-:Y:S05]  /*a750*/  EXIT ;  /* 0x000000000000794d */ /* 0x000fea0003800000 */
.L_x_269:
        /* <DEDUP_REMOVED lines=10> */
.L_x_5325:


//--------------------- .text._Z25selective_scan_fwd_kernelI32Selective_Scan_fwd_kernel_traitsILi128ELi16ELi1ELb0ELb1ELb1ELb0EN3c108BFloat16ENS1_7complexIfEEEEv13SSMParamsBase --------------------------
	.section	.text._Z25selective_scan_fwd_kernelI32Selective_Scan_fwd_kernel_traitsILi128ELi16ELi1ELb0ELb1ELb1ELb0EN3c108BFloat16ENS1_7complexIfEEEEv13SSMParamsBase,"ax",@progbits
	.sectioninfo	@"SHI_REGISTERS=168"
	.align	128
        .global         _Z25selective_scan_fwd_kernelI32Selective_Scan_fwd_kernel_traitsILi128ELi16ELi1ELb0ELb1ELb1ELb0EN3c108BFloat16ENS1_7complexIfEEEEv13SSMParamsBase
        .type           _Z25selective_scan_fwd_kernelI32Selective_Scan_fwd_kernel_traitsILi128ELi16ELi1ELb0ELb1ELb1ELb0EN3c108BFloat16ENS1_7complexIfEEEEv13SSMParamsBase,@function
        .size           _Z25selective_scan_fwd_kernelI32Selective_Scan_fwd_kernel_traitsILi128ELi16ELi1ELb0ELb1ELb1ELb0EN3c108BFloat16ENS1_7complexIfEEEEv13SSMParamsBase,(.L_x_5326 - _Z25selective_scan_fwd_kernelI32Selective_Scan_fwd_kernel_traitsILi128ELi16ELi1ELb0ELb1ELb1ELb0EN3c108BFloat16ENS1_7complexIfEEEEv13SSMParamsBase)
        .other          _Z25selective_scan_fwd_kernelI32Selective_Scan_fwd_kernel_traitsILi128ELi16ELi1ELb0ELb1ELb1ELb0EN3c108BFloat16ENS1_7complexIfEEEEv13SSMParamsBase,@"STO_CUDA_ENTRY STV_DEFAULT"
_Z25selective_scan_fwd_kernelI32Selective_Scan_fwd_kernel_traitsILi128ELi16ELi1ELb0ELb1ELb1ELb0EN3c108BFloat16ENS1_7complexIfEEEEv13SSMParamsBase:
.text._Z25selective_scan_fwd_kernelI32Selective_Scan_fwd_kernel_traitsILi128ELi16ELi1ELb0ELb1ELb1ELb0EN3c108BFloat16ENS1_7complexIfEEEEv13SSMParamsBase:
[----:B------:R-:W-:Y:S02]  /*0000*/  MOV R1, c[0x0][0x28] ;  /* 0x00000a0000017a02 */ /* 0x000fe40000000f00 */
[----:B------:R-:W0:Y:S01]  /*0010*/  S2UR UR4, SR_CTAID.Y ;  /* 0x00000000000479c3 */ /* 0x000e220000002600 */
[----:B------:R-:W-:Y:S01]  /*0020*/  ISETP.NE.U32.AND P0, PT, RZ, c[0x0][0x238], PT ;  /* 0x00008e00ff007a0c */ /* 0x000fe20003f05070 */
[----:B------:R-:W-:Y:S01]  /*0030*/  ULDC.64 UR18, c[0x0][0x118] ;  /* 0x0000460000127ab9 */ /* 0x000fe20000000a00 */
[----:B------:R-:W-:Y:S02]  /*0040*/  IABS R9, c[0x0][0x178] ;  /* 0x00005e0000097a13 */ /* 0x000fe40000000000 */
[----:B------:R-:W-:Y:S01]  /*0050*/  ISETP.NE.U32.AND P1, PT, RZ, c[0x0][0x250], PT ;  /* 0x00009400ff007a0c */ /* 0x000fe20003f25070 */
[----:B------:R-:W-:Y:S01]  /*0060*/  ULDC UR10, c[0x0][0x1d0] ;  /* 0x00007400000a7ab9 */ /* 0x000fe20000000800 */
[----:B------:R-:W-:Y:S01]  /*0070*/  ISETP.NE.AND.EX P0, PT, RZ, c[0x0][0x23c], PT, P0 ;  /* 0x00008f00ff007a0c */ /* 0x000fe20003f05300 */
[----:B------:R-:W-:Y:S01]  /*0080*/  ULDC UR16, c[0x0][0x1d4] ;  /* 0x0000750000107ab9 */ /* 0x000fe20000000800 */
[----:B------:R-:W-:Y:S01]  /*0090*/  IADD3 R1, R1, -0x18, RZ ;  /* 0xffffffe801017810 */ /* 0x000fe20007ffe0ff */
[----:B------:R-:W-:-:S02]  /*00a0*/  ULDC UR13, c[0x0][0x1d0] ;  /* 0x00007400000d7ab9 */ /* 0x000fc40000000800 */
[----:B------:R-:W-:Y:S02]  /*00b0*/  ULDC UR11, c[0x0][0x1d8] ;  /* 0x00007600000b7ab9 */ /* 0x000fe40000000800 */
[----:B------:R-:W-:Y:S02]  /*00c0*/  ULDC UR17, c[0x0][0x1d8] ;  /* 0x0000760000117ab9 */ /* 0x000fe40000000800 */
[----:B------:R-:W-:Y:S01]  /*00d0*/  ULDC.64 UR22, c[0x0][0x240] ;  /* 0x0000900000167ab9 */ /* 0x000fe20000000a00 */
[----:B0-----:R-:W-:Y:S01]  /*00e0*/  IMAD.U32 R0, RZ, RZ, UR4 ;  /* 0x00000004ff007e24 */ /* 0x001fe2000f8e00ff */
[----:B------:R-:W0:Y:S01]  /*00f0*/  R2UR UR24, R9 ;  /* 0x00000000091873c2 */ /* 0x000e2200000e0000 */
[----:B------:R-:W-:-:S03]  /*0100*/  ISETP.NE.AND.EX P1, PT, RZ, c[0x0][0x254], PT, P1 ;  /* 0x00009500ff007a0c */ /* 0x000fc60003f25310 */
[----:B------:R-:W-:-:S04]  /*0110*/  @P0 LEA R4, P2, R0, c[0x0][0x238], 0x2 ;  /* 0x00008e0000040a11 */ /* 0x000fc800078410ff */
[----:B------:R-:W1:Y:S06]  /*0120*/  R2UR UR9, R0 ;  /* 0x00000000000973c2 */ /* 0x000e6c00000e0000 */
[----:B------:R-:W-:Y:S01]  /*0130*/  @P1 LEA R2, P3, R0, c[0x0][0x250], 0x2 ;  /* 0x0000940000021a11 */ /* 0x000fe200078610ff */
[----:B-1----:R-:W-:-:S06]  /*0140*/  USHF.R.S32.HI UR21, URZ, 0x1f, UR9 ;  /* 0x0000001f3f157899 */ /* 0x002fcc0008011409 */
[----:B------:R-:W-:Y:S01]  /*0150*/  IMAD.U32 R5, RZ, RZ, UR21 ;  /* 0x00000015ff057e24 */ /* 0x000fe2000f8e00ff */
[----:B0-----:R-:W0:Y:S01]  /*0160*/  I2F.RP R6, UR24 ;  /* 0x0000001800067d06 */ /* 0x001e220008209400 */
[----:B------:R-:W1:Y:S01]  /*0170*/  S2UR UR4, SR_CTAID.X ;  /* 0x00000000000479c3 */ /* 0x000e620000002500 */
[----:B------:R-:W-:Y:S02]  /*0180*/  MOV R3, UR21 ;  /* 0x0000001500037c02 */ /* 0x000fe40008000f00 */
[C---:B------:R-:W-:Y:S02]  /*0190*/  @P0 LEA.HI.X R5, R0.reuse, c[0x0][0x23c], R5, 0x2, P2 ;  /* 0x00008f0000050a11 */ /* 0x040fe400010f1405 */
[----:B------:R-:W-:-:S03]  /*01a0*/  @P1 LEA.HI.X R3, R0, c[0x0][0x254], R3, 0x2, P3 ;  /* 0x0000950000031a11 */ /* 0x000fc600018f1403 */
[----:B------:R2:W5:Y:S04]  /*01b0*/  @P0 LDG.E R4, [R4.64] ;  /* 0x0000001204040981 */ /* 0x000568000c1e1900 */
[----:B------:R1:W5:Y:S01]  /*01c0*/  @P1 LDG.E R8, [R2.64] ;  /* 0x0000001202081981 */ /* 0x000362000c1e1900 */
[----:B0-----:R-:W0:Y:S02]  /*01d0*/  MUFU.RCP R6, R6 ;  /* 0x0000000600067308 */ /* 0x001e240000001000 */
[----:B0-----:R-:W-:-:S06]  /*01e0*/  IADD3 R7, R6, 0xffffffe, RZ ;  /* 0x0ffffffe06077810 */ /* 0x001fcc0007ffe0ff */
[----:B------:R-:W0:Y:S01]  /*01f0*/  F2I.FTZ.U32.TRUNC.NTZ R7, R7 ;  /* 0x0000000700077305 */ /* 0x000e22000021f000 */
[----:B-1----:R-:W-:Y:S02]  /*0200*/  MOV R2, UR4 ;  /* 0x0000000400027c02 */ /* 0x002fe40008000f00 */
[----:B------:R-:W-:Y:S02]  /*0210*/  IABS R3, R0 ;  /* 0x0000000000037213 */ /* 0x000fe40000000000 */
[----:B------:R-:W1:Y:S08]  /*0220*/  R2UR UR14, R2 ;  /* 0x00000000020e73c2 */ /* 0x000e7000000e0000 */
[----:B0-----:R-:W0:Y:S08]  /*0230*/  R2UR UR5, R7 ;  /* 0x00000000070573c2 */ /* 0x001e3000000e0000 */
[----:B------:R-:W3:Y:S01]  /*0240*/  R2UR UR12, R3 ;  /* 0x00000000030c73c2 */ /* 0x000ee200000e0000 */
[----:B------:R-:W-:-:S07]  /*0250*/  UMOV UR4, URZ ;  /* 0x0000003f00047c82 */ /* 0x000fce0008000000 */
[----:B------:R-:W4:Y:S01]  /*0260*/  R2UR UR15, R2 ;  /* 0x00000000020f73c2 */ /* 0x000f2200000e0000 */
[----:B0-----:R-:W-:-:S04]  /*0270*/  UIADD3 UR6, URZ, -UR5, URZ ;  /* 0x800000053f067290 */ /* 0x001fc8000fffe03f */
[----:B------:R-:W-:-:S03]  /*0280*/  UIMAD UR6, UR6, UR24, URZ ;  /* 0x00000018060672a4 */ /* 0x000fc6000f8e023f */
[----:B------:R-:W0:Y:S01]  /*0290*/  R2UR UR8, R0 ;  /* 0x00000000000873c2 */ /* 0x000e2200000e0000 */
[----:B-1----:R-:W-:Y:S02]  /*02a0*/  USHF.R.S32.HI UR20, URZ, 0x1f, UR14 ;  /* 0x0000001f3f147899 */ /* 0x002fe4000801140e */
[----:B------:R-:W-:Y:S02]  /*02b0*/  UIMAD.WIDE.U32 UR6, UR5, UR6, UR4 ;  /* 0x00000006050672a5 */ /* 0x000fe4000f8e0004 */
[----:B------:R-:W-:Y:S02]  /*02c0*/  UIMAD UR10, UR20, UR10, URZ ;  /* 0x0000000a140a72a4 */ /* 0x000fe4000f8e023f */
[----:B---3--:R-:W-:Y:S02]  /*02d0*/  UIMAD.WIDE.U32 UR6, UR7, UR12, URZ ;  /* 0x0000000c070672a5 */ /* 0x008fe4000f8e003f */
[----:B------:R-:W-:-:S05]  /*02e0*/  UIMAD UR10, UR14, UR16, UR10 ;  /* 0x000000100e0a72a4 */ /* 0x000fca000f8e020a */
[----:B------:R-:W-:Y:S02]  /*02f0*/  UMOV UR16, UR7 ;  /* 0x0000000700107c82 */ /* 0x000fe40008000000 */
[----:B------:R-:W-:Y:S02]  /*0300*/  UIADD3 UR6, -UR16, URZ, URZ ;  /* 0x0000003f10067290 */ /* 0x000fe4000fffe13f */
[----:B----4-:R-:W-:Y:S02]  /*0310*/  UIMAD.WIDE.U32 UR4, UR15, UR13, URZ ;  /* 0x0000000d0f0472a5 */ /* 0x010fe4000f8e003f */
[----:B------:R-:W-:Y:S02]  /*0320*/  UIMAD UR6, UR24, UR6, UR12 ;  /* 0x00000006180672a4 */ /* 0x000fe4000f8e020c */
[----:B------:R-:W-:Y:S02]  /*0330*/  UIMAD UR11, UR21, UR11, URZ ;  /* 0x0000000b150b72a4 */ /* 0x000fe4000f8e023f */
[----:B------:R-:W-:-:S02]  /*0340*/  UISETP.GT.U32.AND UP1, UPT, UR24, UR6, UPT ;  /* 0x000000061800728c */ /* 0x000fc4000bf24070 */
[----:B------:R-:W-:-:S03]  /*0350*/  UIADD3 UR5, UR5, UR10, URZ ;  /* 0x0000000a05057290 */ /* 0x000fc6000fffe03f */
[----:B------:R-:W-:Y:S02]  /*0360*/  ULDC UR10, c[0x0][0x1dc] ;  /* 0x00007700000a7ab9 */ /* 0x000fe40000000800 */
[----:B------:R-:W-:Y:S02]  /*0370*/  UIMAD UR11, UR9, UR10, UR11 ;  /* 0x0000000a090b72a4 */ /* 0x000fe4000f8e020b */
[----:B0-----:R-:W-:Y:S02]  /*0380*/  UIMAD.WIDE.U32 UR4, UR8, UR17, UR4 ;  /* 0x00000011080472a5 */ /* 0x001fe4000f8e0004 */
[----:B------:R-:W-:Y:S02]  /*0390*/  @!UP1 UIADD3 UR6, UR6, -UR24, URZ ;  /* 0x8000001806069290 */ /* 0x000fe4000fffe03f */
[----:B------:R-:W-:Y:S02]  /*03a0*/  UIADD3 UR13, UR5, UR11, URZ ;  /* 0x0000000b050d7290 */ /* 0x000fe4000fffe03f */
[----:B------:R-:W-:-:S04]  /*03b0*/  ULEA UR12, UP0, UR4, UR22, 0x1 ;  /* 0x00000016040c7291 */ /* 0x000fc8000f80083f */
[----:B------:R-:W-:Y:S02]  /*03c0*/  ULEA.HI.X UR13, UR4, UR23, UR13, 0x1, UP0 ;  /* 0x00000017040d7291 */ /* 0x000fe400080f0c0d */
[----:B------:R-:W-:Y:S02]  /*03d0*/  UISETP.GE.U32.AND UP0, UPT, UR6, UR24, UPT ;  /* 0x000000180600728c */ /* 0x000fe4000bf06070 */
[----:B------:R-:W-:Y:S02]  /*03e0*/  ULDC UR7, c[0x0][0x178] ;  /* 0x00005e0000077ab9 */ /* 0x000fe40000000800 */
[----:B------:R-:W-:Y:S02]  /*03f0*/  ULOP3.LUT UR6, UR8, UR7, URZ, 0x3c, !UPT ;  /* 0x0000000708067292 */ /* 0x000fe4000f8e3c3f */
[----:B------:R-:W-:Y:S02]  /*0400*/  @!UP1 UIADD3 UR16, UR16, 0x1, URZ ;  /* 0x0000000110109890 */ /* 0x000fe4000fffe03f */
[----:B------:R-:W-:-:S02]  /*0410*/  ULDC UR25, c[0x0][0x178] ;  /* 0x00005e0000197ab9 */ /* 0x000fc40000000800 */
[----:B------:R-:W-:Y:S02]  /*0420*/  UISETP.GE.AND UP1, UPT, UR6, URZ, UPT ;  /* 0x0000003f0600728c */ /* 0x000fe4000bf26270 */
[----:B------:R-:W-:Y:S02]  /*0430*/  @UP0 UIADD3 UR16, UR16, 0x1, URZ ;  /* 0x0000000110100890 */ /* 0x000fe4000fffe03f */
[----:B------:R-:W-:Y:S02]  /*0440*/  UISETP.NE.AND UP0, UPT, URZ, UR25, UPT ;  /* 0x000000193f00728c */ /* 0x000fe4000bf05270 */
[----:B------:R-:W-:Y:S02]  /*0450*/  ULDC UR17, c[0x0][0x190] ;  /* 0x0000640000117ab9 */ /* 0x000fe40000000800 */
[----:B------:R-:W-:Y:S02]  /*0460*/  UIMAD UR17, UR20, UR17, URZ ;  /* 0x00000011141172a4 */ /* 0x000fe4000f8e023f */
[----:B------:R-:W-:-:S02]  /*0470*/  ULDC UR23, c[0x0][0x194] ;  /* 0x0000650000177ab9 */ /* 0x000fc40000000800 */
[----:B------:R-:W-:Y:S02]  /*0480*/  ULDC UR10, c[0x0][0x190] ;  /* 0x00006400000a7ab9 */ /* 0x000fe40000000800 */
[----:B------:R-:W-:Y:S02]  /*0490*/  ULDC UR22, c[0x0][0x1b0] ;  /* 0x00006c0000167ab9 */ /* 0x000fe40000000800 */
[----:B------:R-:W-:Y:S02]  /*04a0*/  UIMAD.WIDE.U32 UR6, UR15, UR10, URZ ;  /* 0x0000000a0f0672a5 */ /* 0x000fe4000f8e003f */
[----:B------:R-:W-:Y:S02]  /*04b0*/  @!UP1 UIADD3 UR16, -UR16, URZ, URZ ;  /* 0x0000003f10109290 */ /* 0x000fe4000fffe13f */
[----:B------:R-:W-:Y:S02]  /*04c0*/  UIMAD UR22, UR20, UR22, URZ ;  /* 0x00000016141672a4 */ /* 0x000fe4000f8e023f */
[----:B------:R-:W-:-:S02]  /*04d0*/  UIMAD UR17, UR14, UR23, UR17 ;  /* 0x000000170e1172a4 */ /* 0x000fc4000f8e0211 */
[----:B------:R-:W-:Y:S01]  /*04e0*/  @!UP0 ULOP3.LUT UR16, URZ, UR25, URZ, 0x33, !UPT ;  /* 0x000000193f108292 */ /* 0x000fe2000f8e333f */
[----:B------:R-:W-:Y:S01]  /*04f0*/  IMAD.MOV.U32 R3, RZ, RZ, c[0x0][0x174] ;  /* 0x00005d00ff037624 */ /* 0x000fe200078e00ff */
[----:B------:R-:W-:Y:S02]  /*0500*/  ULDC UR24, c[0x0][0x1b4] ;  /* 0x00006d0000187ab9 */ /* 0x000fe40000000800 */
[----:B------:R-:W-:Y:S02]  /*0510*/  ULDC UR11, c[0x0][0x1b0] ;  /* 0x00006c00000b7ab9 */ /* 0x000fe40000000800 */
[----:B------:R-:W-:Y:S02]  /*0520*/  UIMAD.WIDE.U32 UR10, UR15, UR11, URZ ;  /* 0x0000000b0f0a72a5 */ /* 0x000fe4000f8e003f */
[----:B------:R-:W-:Y:S02]  /*0530*/  UIMAD UR22, UR14, UR24, UR22 ;  /* 0x000000180e1672a4 */ /* 0x000fe4000f8e0216 */
[----:B------:R-:W-:-:S02]  /*0540*/  UIADD3 UR7, UR7, UR17, URZ ;  /* 0x0000001107077290 */ /* 0x000fc4000fffe03f */
[----:B------:R-:W-:Y:S01]  /*0550*/  USHF.R.S32.HI UR17, URZ, 0x1f, UR16 ;  /* 0x0000001f3f117899 */ /* 0x000fe20008011410 */
[----:B------:R-:W-:Y:S01]  /*0560*/  ISETP.GE.AND P2, PT, R3, 0x1, PT ;  /* 0x000000010300780c */ /* 0x000fe20003f46270 */
[----:B------:R-:W-:Y:S02]  /*0570*/  ULDC.64 UR4, c[0x0][0x1a8] ;  /* 0x00006a0000047ab9 */ /* 0x000fe40000000a00 */
[----:B------:R-:W-:Y:S02]  /*0580*/  UIADD3 UR11, UR11, UR22, URZ ;  /* 0x000000160b0b7290 */ /* 0x000fe4000fffe03f */
[----:B------:R-:W-:Y:S02]  /*0590*/  UIMAD UR22, UR17, UR4, URZ ;  /* 0x00000004111672a4 */ /* 0x000fe4000f8e023f */
[----:B------:R-:W-:Y:S02]  /*05a0*/  ULDC.64 UR24, c[0x0][0x1c8] ;  /* 0x0000720000187ab9 */ /* 0x000fe40000000a00 */
[----:B------:R-:W-:-:S02]  /*05b0*/  UIMAD UR17, UR17, UR24, URZ ;  /* 0x00000018111172a4 */ /* 0x000fc4000f8e023f */
[----:B------:R-:W-:-:S03]  /*05c0*/  UIMAD UR22, UR16, UR5, UR22 ;  /* 0x00000005101672a4 */ /* 0x000fc6000f8e0216 */
[----:B------:R-:W-:Y:S02]  /*05d0*/  ULDC UR5, c[0x0][0x1e0] ;  /* 0x0000780000057ab9 */ /* 0x000fe40000000800 */
[----:B------:R-:W-:Y:S02]  /*05e0*/  UIMAD.WIDE.U32 UR6, UR16, UR4, UR6 ;  /* 0x00000004100672a5 */ /* 0x000fe4000f8e0006 */
[----:B------:R-:W-:Y:S02]  /*05f0*/  UIMAD.WIDE.U32 UR10, UR16, UR24, UR10 ;  /* 0x00000018100a72a5 */ /* 0x000fe4000f8e000a */
[----:B------:R-:W-:Y:S02]  /*0600*/  UIMAD UR23, UR16, UR25, UR17 ;  /* 0x00000019101772a4 */ /* 0x000fe4000f8e0211 */
[----:B------:R-:W-:Y:S02]  /*0610*/  UIMAD UR5, UR20, UR5, URZ ;  /* 0x00000005140572a4 */ /* 0x000fe4000f8e023f */
[----:B------:R-:W-:-:S02]  /*0620*/  ULDC UR16, c[0x0][0x1e0] ;  /* 0x0000780000107ab9 */ /* 0x000fc40000000800 */
[----:B------:R-:W-:Y:S02]  /*0630*/  ULDC UR25, c[0x0][0x1e4] ;  /* 0x0000790000197ab9 */ /* 0x000fe40000000800 */
[----:B------:R-:W-:Y:S02]  /*0640*/  ULDC UR24, c[0x0][0x1e8] ;  /* 0x00007a0000187ab9 */ /* 0x000fe40000000800 */
[----:B------:R-:W-:Y:S02]  /*0650*/  UIMAD.WIDE.U32 UR16, UR15, UR16, URZ ;  /* 0x000000100f1072a5 */ /* 0x000fe4000f8e003f */
[----:B------:R-:W-:Y:S02]  /*0660*/  ULDC UR26, c[0x0][0x1e8] ;  /* 0x00007a00001a7ab9 */ /* 0x000fe40000000800 */
[----:B------:R-:W-:Y:S02]  /*0670*/  ULDC UR27, c[0x0][0x1ec] ;  /* 0x00007b00001b7ab9 */ /* 0x000fe40000000800 */
[----:B------:R-:W-:-:S02]  /*0680*/  UMOV UR4, URZ ;  /* 0x0000003f00047c82 */ /* 0x000fc40008000000 */
[----:B------:R-:W-:Y:S02]  /*0690*/  UIMAD UR15, UR21, UR24, URZ ;  /* 0x00000018150f72a4 */ /* 0x000fe4000f8e023f */
[----:B------:R-:W-:Y:S01]  /*06a0*/  UIMAD UR5, UR14, UR25, UR5 ;  /* 0x000000190e0572a4 */ /* 0x000fe2000f8e0205 */
[----:B------:R-:W-:Y:S11]  /*06b0*/  @!P2 EXIT ;  /* 0x000000000000a94d */ /* 0x000ff60003800000 */
[----:B--2---:R-:W0:Y:S01]  /*06c0*/  S2R R6, SR_TID.X ;  /* 0x0000000000067919 */ /* 0x004e220000002100 */
[----:B-----5:R1:W2:Y:S01]  /*06d0*/  @P1 R2UR UR4, R8 ;  /* 0x00000000080413c2 */ /* 0x0202a200000e0000 */
[----:B------:R-:W-:Y:S02]  /*06e0*/  UIADD3 UR17, UR17, UR5, URZ ;  /* 0x0000000511117290 */ /* 0x000fe4000fffe03f */
[----:B------:R-:W3:Y:S01]  /*06f0*/  S2R R3, SR_LANEID ;  /* 0x0000000000037919 */ /* 0x000ee20000000000 */
[----:B------:R-:W-:Y:S02]  /*0700*/  UIMAD UR15, UR9, UR27, UR15 ;  /* 0x0000001b090f72a4 */ /* 0x000fe4000f8e020f */
[----:B------:R-:W-:-:S02]  /*0710*/  UIMAD.WIDE.U32 UR8, UR8, UR26, UR16 ;  /* 0x0000001a080872a5 */ /* 0x000fc4000f8e0010 */
[----:B------:R-:W-:Y:S02]  /*0720*/  ULDC.64 UR24, c[0x0][0x248] ;  /* 0x0000920000187ab9 */ /* 0x000fe40000000a00 */
[----:B------:R-:W-:Y:S02]  /*0730*/  UIADD3 UR17, UR9, UR15, URZ ;  /* 0x0000000f09117290 */ /* 0x000fe4000fffe03f */
[----:B------:R-:W-:Y:S02]  /*0740*/  ULDC.64 UR26, c[0x0][0x228] ;  /* 0x00008a00001a7ab9 */ /* 0x000fe40000000a00 */
[----:B------:R-:W-:Y:S02]  /*0750*/  ULEA UR9, UP0, UR8, UR24, 0x1 ;  /* 0x0000001808097291 */ /* 0x000fe4000f80083f */
[----:B------:R-:W-:Y:S02]  /*0760*/  UMOV UR5, URZ ;  /* 0x0000003f00057c82 */ /* 0x000fe40008000000 */
[----:B------:R-:W-:-:S02]  /*0770*/  ULEA UR16, UP1, UR6, UR26, 0x1 ;  /* 0x0000001a06107291 */ /* 0x000fc4000f82083f */
[----:B------:R-:W-:Y:S01]  /*0780*/  UIADD3 UR7, UR7, UR22, URZ ;  /* 0x0000001607077290 */ /* 0x000fe2000fffe03f */
[----:B------:R4:W1:Y:S01]  /*0790*/  @P0 R2UR UR5, R4 ;  /* 0x00000000040503c2 */ /* 0x00086200000e0000 */
[----:B------:R-:W-:Y:S01]  /*07a0*/  ULDC.64 UR28, c[0x0][0x230] ;  /* 0x00008c00001c7ab9 */ /* 0x000fe20000000a00 */
[----:B0-----:R-:W-:Y:S01]  /*07b0*/  SHF.L.U32 R5, R6, 0x4, RZ ;  /* 0x0000000406057819 */ /* 0x001fe200000006ff */
[----:B------:R-:W-:Y:S02]  /*07c0*/  UIADD3 UR15, UR11, UR23, URZ ;  /* 0x000000170b0f7290 */ /* 0x000fe4000fffe03f */
[----:B------:R-:W-:Y:S02]  /*07d0*/  ULEA.HI.X UR11, UR8, UR25, UR17, 0x1, UP0 ;  /* 0x00000019080b7291 */ /* 0x000fe400080f0c11 */
[----:B------:R-:W-:Y:S01]  /*07e0*/  ULEA UR14, UP2, UR10, UR28, 0x1 ;  /* 0x0000001c0a0e7291 */ /* 0x000fe2000f84083f */
[----:B----4-:R-:W-:Y:S01]  /*07f0*/  LOP3.LUT R4, R5, 0xfffffe00, RZ, 0xc0, !PT ;  /* 0xfffffe0005047812 */ /* 0x010fe200078ec0ff */
[----:B------:R-:W-:-:S02]  /*0800*/  ULEA.HI.X UR7, UR6, UR27, UR7, 0x1, UP1 ;  /* 0x0000001b06077291 */ /* 0x000fc400088f0c07 */
[----:B------:R-:W-:Y:S01]  /*0810*/  UMOV UR8, UR9 ;  /* 0x0000000900087c82 */ /* 0x000fe20008000000 */
[----:B------:R-:W-:Y:S01]  /*0820*/  LOP3.LUT R4, R4, 0x1f, R6, 0xf8, !PT ;  /* 0x0000001f04047812 */ /* 0x000fe200078ef806 */
[----:B------:R-:W-:Y:S02]  /*0830*/  UMOV UR9, UR11 ;  /* 0x0000000b00097c82 */ /* 0x000fe40008000000 */
[----:B------:R-:W-:Y:S02]  /*0840*/  ULEA.HI.X UR15, UR10, UR29, UR15, 0x1, UP2 ;  /* 0x0000001d0a0f7291 */ /* 0x000fe400090f0c0f */
[----:B------:R-:W-:Y:S02]  /*0850*/  UMOV UR11, UR14 ;  /* 0x0000000e000b7c82 */ /* 0x000fe40008000000 */
[----:B------:R-:W-:Y:S02]  /*0860*/  UMOV UR6, URZ ;  /* 0x0000003f00067c82 */ /* 0x000fe40008000000 */
[----:B------:R-:W-:-:S02]  /*0870*/  UMOV UR10, UR16 ;  /* 0x00000010000a7c82 */ /* 0x000fc40008000000 */
[----:B--23--:R-:W-:Y:S02]  /*0880*/  UMOV UR14, UR7 ;  /* 0x00000007000e7c82 */ /* 0x00cfe40008000000 */
.L_x_312:
[----:B------:R-:W0:Y:S01]  /*0890*/  S2R R22, SR_TID.X ;  /* 0x0000000000167919 */ /* 0x000e220000002100 */
[----:B------:R-:W-:Y:S01]  /*08a0*/  UMOV UR7, 0xfffff800 ;  /* 0xfffff80000077882 */ /* 0x000fe20000000000 */
[----:B------:R-:W-:Y:S01]  /*08b0*/  MOV R4, UR12 ;  /* 0x0000000c00047c02 */ /* 0x000fe20008000f00 */
[----:B------:R-:W-:Y:S01]  /*08c0*/  ULDC UR23, c[0x0][0x168] ;  /* 0x00005a0000177ab9 */ /* 0x000fe20000000800 */
[----:B------:R-:W-:Y:S01]  /*08d0*/  BAR.SYNC.DEFER_BLOCKING 0x0 ;  /* 0x0000000000007b1d */ /* 0x000fe20000010000 */
[----:B------:R-:W-:Y:S01]  /*08e0*/  UIMAD UR23, UR6, UR7, UR23 ;  /* 0x00000007061772a4 */ /* 0x000fe2000f8e0217 */
[----:B------:R-:W-:Y:S01]  /*08f0*/  IMAD.U32 R5, RZ, RZ, UR13 ;  /* 0x0000000dff057e24 */ /* 0x000fe2000f8e00ff */
[----:B------:R-:W-:Y:S02]  /*0900*/  PRMT R6, RZ, 0x7610, R6 ;  /* 0x00007610ff067816 */ /* 0x000fe40000000006 */
[----:B------:R-:W-:Y:S02]  /*0910*/  PRMT R7, RZ, 0x7610, R7 ;  /* 0x00007610ff077816 */ /* 0x000fe40000000007 */
[----:B-1----:R-:W-:-:S02]  /*0920*/  PRMT R8, RZ, 0x7610, R8 ;  /* 0x00007610ff087816 */ /* 0x002fc40000000008 */
[----:B------:R-:W-:Y:S02]  /*0930*/  PRMT R9, RZ, 0x7610, R9 ;  /* 0x00007610ff097816 */ /* 0x000fe40000000009 */
[----:B------:R-:W-:Y:S02]  /*0940*/  PRMT R10, RZ, 0x7610, R10 ;  /* 0x00007610ff0a7816 */ /* 0x000fe4000000000a */
[----:B------:R-:W-:Y:S02]  /*0950*/  PRMT R11, RZ, 0x7610, R11 ;  /* 0x00007610ff0b7816 */ /* 0x000fe4000000000b */
[----:B------:R-:W-:Y:S02]  /*0960*/  PRMT R12, RZ, 0x7610, R12 ;  /* 0x00007610ff0c7816 */ /* 0x000fe4000000000c */
[----:B------:R-:W-:Y:S02]  /*0970*/  PRMT R13, RZ, 0x7610, R13 ;  /* 0x00007610ff0d7816 */ /* 0x000fe4000000000d */
[----:B------:R-:W-:Y:S01]  /*0980*/  PRMT R14, RZ, 0x7610, R14 ;  /* 0x00007610ff0e7816 */ /* 0x000fe2000000000e */
[----:B0-----:R-:W-:Y:S01]  /*0990*/  IMAD.SHL.U32 R30, R22, 0x10, RZ ;  /* 0x00000010161e7824 */ /* 0x001fe200078e00ff */
[----:B------:R-:W-:-:S02]  /*09a0*/  PRMT R15, RZ, 0x7610, R15 ;  /* 0x00007610ff0f7816 */ /* 0x000fc4000000000f */
[----:B------:R-:W-:Y:S02]  /*09b0*/  PRMT R16, RZ, 0x7610, R16 ;  /* 0x00007610ff107816 */ /* 0x000fe40000000010 */
[----:B------:R-:W-:-:S04]  /*09c0*/  LOP3.LUT R30, R30, 0xfffffe00, RZ, 0xc0, !PT ;  /* 0xfffffe001e1e7812 */ /* 0x000fc800078ec0ff */
[----:B------:R-:W-:-:S04]  /*09d0*/  LOP3.LUT R68, R30, 0x1f, R22, 0xf8, !PT ;  /* 0x0000001f1e447812 */ /* 0x000fc800078ef816 */
[C---:B------:R-:W-:Y:S01]  /*09e0*/  LOP3.LUT R22, R68.reuse, 0x20, RZ, 0xfc, !PT ;  /* 0x0000002044167812 */ /* 0x040fe200078efcff */
[C---:B------:R-:W-:Y:S01]  /*09f0*/  IMAD.WIDE R4, R68.reuse, 0x2, R4 ;  /* 0x0000000244047825 */ /* 0x040fe200078e0204 */
[----:B------:R-:W-:Y:S02]  /*0a00*/  ISETP.GE.AND P2, PT, R68, UR23, PT ;  /* 0x0000001744007c0c */ /* 0x000fe4000bf46270 */
[----:B------:R-:W-:Y:S02]  /*0a10*/  ISETP.GE.AND P1, PT, R22, UR23, PT ;  /* 0x0000001716007c0c */ /* 0x000fe4000bf26270 */
[C---:B------:R-:W-:Y:S02]  /*0a20*/  LOP3.LUT R23, R68.reuse, 0x40, RZ, 0xfc, !PT ;  /* 0x0000004044177812 */ /* 0x040fe400078efcff */
[C---:B------:R-:W-:Y:S02]  /*0a30*/  LOP3.LUT R24, R68.reuse, 0x60, RZ, 0xfc, !PT ;  /* 0x0000006044187812 */ /* 0x040fe400078efcff */
[----:B------:R-:W-:-:S02]  /*0a40*/  LOP3.LUT R25, R68, 0x80, RZ, 0xfc, !PT ;  /* 0x0000008044197812 */ /* 0x000fc400078efcff */
[C---:B------:R-:W-:Y:S02]  /*0a50*/  LOP3.LUT R26, R68.reuse, 0xa0, RZ, 0xfc, !PT ;  /* 0x000000a0441a7812 */ /* 0x040fe400078efcff */
[C---:B------:R-:W-:Y:S01]  /*0a60*/  LOP3.LUT R27, R68.reuse, 0xc0, RZ, 0xfc, !PT ;  /* 0x000000c0441b7812 */ /* 0x040fe200078efcff */
[----:B------:R0:W2:Y:S01]  /*0a70*/  @!P2 LDG.E.U16 R6, [R4.64] ;  /* 0x000000120406a981 */ /* 0x0000a2000c1e1500 */
[----:B------:R-:W-:Y:S02]  /*0a80*/  ISETP.GE.AND P4, PT, R23, UR23, PT ;  /* 0x0000001717007c0c */ /* 0x000fe4000bf86270 */
[----:B------:R-:W-:Y:S01]  /*0a90*/  LOP3.LUT R28, R68, 0xe0, RZ, 0xfc, !PT ;  /* 0x000000e0441c7812 */ /* 0x000fe200078efcff */
[----:B------:R0:W3:Y:S01]  /*0aa0*/  @!P1 LDG.E.U16 R7, [R4.64+0x40] ;  /* 0x0000401204079981 */ /* 0x0000e2000c1e1500 */
[----:B------:R-:W-:Y:S02]  /*0ab0*/  ISETP.GE.AND P0, PT, R24, UR23, PT ;  /* 0x0000001718007c0c */ /* 0x000fe4000bf06270 */
[----:B------:R-:W-:-:S02]  /*0ac0*/  LOP3.LUT R36, R68, 0x100, RZ, 0xfc, !PT ;  /* 0x0000010044247812 */ /* 0x000fc400078efcff */
[----:B------:R-:W-:Y:S02]  /*0ad0*/  ISETP.GE.AND P6, PT, R25, UR23, PT ;  /* 0x0000001719007c0c */ /* 0x000fe4000bfc6270 */
[----:B------:R-:W-:Y:S02]  /*0ae0*/  ISETP.GE.AND P5, PT, R26, UR23, PT ;  /* 0x000000171a007c0c */ /* 0x000fe4000bfa6270 */
[----:B------:R-:W-:Y:S01]  /*0af0*/  ISETP.GE.AND P3, PT, R27, UR23, PT ;  /* 0x000000171b007c0c */ /* 0x000fe2000bf66270 */
[----:B------:R0:W4:Y:S01]  /*0b00*/  @!P4 LDG.E.U16 R8, [R4.64+0x80] ;  /* 0x000080120408c981 */ /* 0x000122000c1e1500 */
[----:B------:R-:W-:Y:S02]  /*0b10*/  ISETP.GE.AND P2, PT, R28, UR23, PT ;  /* 0x000000171c007c0c */ /* 0x000fe4000bf46270 */
[----:B------:R-:W-:Y:S01]  /*0b20*/  ISETP.GE.AND P1, PT, R36, UR23, PT ;  /* 0x0000001724007c0c */ /* 0x000fe2000bf26270 */
[----:B------:R0:W5:Y:S01]  /*0b30*/  @!P0 LDG.E.U16 R9, [R4.64+0xc0] ;  /* 0x0000c01204098981 */ /* 0x000162000c1e1500 */
[----:B------:R-:W-:-:S02]  /*0b40*/  LOP3.LUT R38, R68, 0x120, RZ, 0xfc, !PT ;  /* 0x0000012044267812 */ /* 0x000fc400078efcff */
[C---:B------:R-:W-:Y:S01]  /*0b50*/  LOP3.LUT R40, R68.reuse, 0x140, RZ, 0xfc, !PT ;  /* 0x0000014044287812 */ /* 0x040fe200078efcff */
[----:B------:R0:W5:Y:S01]  /*0b60*/  @!P6 LDG.E.U16 R10, [R4.64+0x100] ;  /* 0x00010012040ae981 */ /* 0x000162000c1e1500 */
[C---:B------:R-:W-:Y:S02]  /*0b70*/  LOP3.LUT R42, R68.reuse, 0x160, RZ, 0xfc, !PT ;  /* 0x00000160442a7812 */ /* 0x040fe400078efcff */
[C---:B------:R-:W-:Y:S01]  /*0b80*/  LOP3.LUT R44, R68.reuse, 0x180, RZ, 0xfc, !PT ;  /* 0x00000180442c7812 */ /* 0x040fe200078efcff */
[----:B------:R0:W5:Y:S01]  /*0b90*/  @!P5 LDG.E.U16 R11, [R4.64+0x140] ;  /* 0x00014012040bd981 */ /* 0x000162000c1e1500 */
[----:B------:R-:W-:Y:S02]  /*0ba0*/  LOP3.LUT R46, R68, 0x1a0, RZ, 0xfc, !PT ;  /* 0x000001a0442e7812 */ /* 0x000fe400078efcff */
[----:B------:R-:W-:Y:S01]  /*0bb0*/  ISETP.GE.AND P4, PT, R38, UR23, PT ;  /* 0x0000001726007c0c */ /* 0x000fe2000bf86270 */
[----:B------:R0:W5:Y:S01]  /*0bc0*/  @!P3 LDG.E.U16 R12, [R4.64+0x180] ;  /* 0x00018012040cb981 */ /* 0x000162000c1e1500 */
[----:B------:R-:W-:-:S02]  /*0bd0*/  LOP3.LUT R48, R68, 0x1c0, RZ, 0xfc, !PT ;  /* 0x000001c044307812 */ /* 0x000fc400078efcff */
[----:B------:R-:W-:Y:S01]  /*0be0*/  ISETP.GE.AND P0, PT, R40, UR23, PT ;  /* 0x0000001728007c0c */ /* 0x000fe2000bf06270 */
[----:B------:R0:W5:Y:S01]  /*0bf0*/  @!P2 LDG.E.U16 R13, [R4.64+0x1c0] ;  /* 0x0001c012040da981 */ /* 0x000162000c1e1500 */
[----:B------:R-:W-:Y:S02]  /*0c00*/  LOP3.LUT R50, R68, 0x1e0, RZ, 0xfc, !PT ;  /* 0x000001e044327812 */ /* 0x000fe400078efcff */
[----:B------:R-:W-:Y:S01]  /*0c10*/  ISETP.GE.AND P6, PT, R42, UR23, PT ;  /* 0x000000172a007c0c */ /* 0x000fe2000bfc6270 */
[----:B------:R0:W5:Y:S01]  /*0c20*/  @!P1 LDG.E.U16 R14, [R4.64+0x200] ;  /* 0x00020012040e9981 */ /* 0x000162000c1e1500 */
[----:B------:R-:W-:Y:S02]  /*0c30*/  ISETP.GE.AND P5, PT, R44, UR23, PT ;  /* 0x000000172c007c0c */ /* 0x000fe4000bfa6270 */
[----:B------:R-:W-:Y:S01]  /*0c40*/  ISETP.GE.AND P3, PT, R46, UR23, PT ;  /* 0x000000172e007c0c */ /* 0x000fe2000bf66270 */
[----:B------:R0:W5:Y:S01]  /*0c50*/  @!P4 LDG.E.U16 R15, [R4.64+0x240] ;  /* 0x00024012040fc981 */ /* 0x000162000c1e1500 */
[----:B------:R-:W-:-:S02]  /*0c60*/  ISETP.GE.AND P2, PT, R48, UR23, PT ;  /* 0x0000001730007c0c */ /* 0x000fc4000bf46270 */
[----:B------:R-:W-:Y:S01]  /*0c70*/  ISETP.GE.AND P1, PT, R50, UR23, PT ;  /* 0x0000001732007c0c */ /* 0x000fe2000bf26270 */
[----:B------:R0:W5:Y:S01]  /*0c80*/  @!P0 LDG.E.U16 R16, [R4.64+0x280] ;  /* 0x0002801204108981 */ /* 0x000162000c1e1500 */
[----:B------:R-:W-:Y:S02]  /*0c90*/  PRMT R17, RZ, 0x7610, R17 ;  /* 0x00007610ff117816 */ /* 0x000fe40000000011 */
[----:B------:R-:W-:Y:S02]  /*0ca0*/  PRMT R18, RZ, 0x7610, R18 ;  /* 0x00007610ff127816 */ /* 0x000fe40000000012 */
[----:B------:R-:W-:Y:S02]  /*0cb0*/  PRMT R19, RZ, 0x7610, R19 ;  /* 0x00007610ff137816 */ /* 0x000fe40000000013 */
[----:B------:R-:W-:Y:S01]  /*0cc0*/  PRMT R20, RZ, 0x7610, R20 ;  /* 0x00007610ff147816 */ /* 0x000fe20000000014 */
[----:B------:R0:W5:Y:S01]  /*0cd0*/  @!P6 LDG.E.U16 R17, [R4.64+0x2c0] ;  /* 0x0002c0120411e981 */ /* 0x000162000c1e1500 */
[----:B------:R-:W-:-:S03]  /*0ce0*/  PRMT R21, RZ, 0x7610, R21 ;  /* 0x00007610ff157816 */ /* 0x000fc60000000015 */
        /* <DEDUP_REMOVED lines=11> */
[CC--:B------:R-:W-:Y:S02]  /*0da0*/  LEA.HI.SX32 R23, R22.reuse, R22.reuse, 0x1b ;  /* 0x0000001616177211 */ /* 0x0c0fe400078fdaff */
[C---:B------:R-:W-:Y:S02]  /*0db0*/  IADD3 R27, R22.reuse, 0x60, RZ ;  /* 0x00000060161b7810 */ /* 0x040fe40007ffe0ff */
[C---:B------:R-:W-:Y:S02]  /*0dc0*/  IADD3 R29, R22.reuse, 0x80, RZ ;  /* 0x00000080161d7810 */ /* 0x040fe40007ffe0ff */
[C---:B------:R-:W-:Y:S02]  /*0dd0*/  IADD3 R31, R22.reuse, 0xa0, RZ ;  /* 0x000000a0161f7810 */ /* 0x040fe40007ffe0ff */
[----:B------:R-:W-:Y:S02]  /*0de0*/  IADD3 R33, R22, 0xc0, RZ ;  /* 0x000000c016217810 */ /* 0x000fe40007ffe0ff */
[----:B------:R-:W-:-:S02]  /*0df0*/  LEA.HI.SX32 R25, R25, R22, 0x1b ;  /* 0x0000001619197211 */ /* 0x000fc400078fdaff */
[-C--:B------:R-:W-:Y:S01]  /*0e00*/  LEA.HI.SX32 R5, R5, R22.reuse, 0x1b ;  /* 0x0000001605057211 */ /* 0x080fe200078fdaff */
[----:B------:R-:W-:Y:S01]  /*0e10*/  IMAD.SHL.U32 R67, R23, 0x2, RZ ;  /* 0x0000000217437824 */ /* 0x000fe200078e00ff */
[C---:B------:R-:W-:Y:S02]  /*0e20*/  IADD3 R35, R22.reuse, 0xe0, RZ ;  /* 0x000000e016237810 */ /* 0x040fe40007ffe0ff */
[C---:B------:R-:W-:Y:S02]  /*0e30*/  IADD3 R37, R22.reuse, 0x100, RZ ;  /* 0x0000010016257810 */ /* 0x040fe40007ffe0ff */
[-C--:B------:R-:W-:Y:S02]  /*0e40*/  LEA.HI.SX32 R27, R27, R22.reuse, 0x1b ;  /* 0x000000161b1b7211 */ /* 0x080fe400078fdaff */
[----:B------:R-:W-:Y:S01]  /*0e50*/  LEA.HI.SX32 R29, R29, R22, 0x1b ;  /* 0x000000161d1d7211 */ /* 0x000fe200078fdaff */
[----:B------:R-:W-:Y:S01]  /*0e60*/  IMAD.SHL.U32 R65, R5, 0x2, RZ ;  /* 0x0000000205417824 */ /* 0x000fe200078e00ff */
[----:B------:R-:W-:-:S02]  /*0e70*/  IADD3 R39, R22, 0x120, RZ ;  /* 0x0000012016277810 */ /* 0x000fc40007ffe0ff */
[C---:B------:R-:W-:Y:S02]  /*0e80*/  IADD3 R41, R22.reuse, 0x140, RZ ;  /* 0x0000014016297810 */ /* 0x040fe40007ffe0ff */
[-C--:B------:R-:W-:Y:S02]  /*0e90*/  LEA.HI.SX32 R31, R31, R22.reuse, 0x1b ;  /* 0x000000161f1f7211 */ /* 0x080fe400078fdaff */
[----:B------:R-:W-:Y:S02]  /*0ea0*/  LEA.HI.SX32 R33, R33, R22, 0x1b ;  /* 0x0000001621217211 */ /* 0x000fe400078fdaff */
[----:B------:R-:W-:Y:S01]  /*0eb0*/  SHF.L.U32 R66, R25, 0x1, RZ ;  /* 0x0000000119427819 */ /* 0x000fe200000006ff */
[----:B------:R-:W-:Y:S01]  /*0ec0*/  IMAD.SHL.U32 R63, R29, 0x2, RZ ;  /* 0x000000021d3f7824 */ /* 0x000fe200078e00ff */
[C---:B------:R-:W-:Y:S02]  /*0ed0*/  IADD3 R43, R22.reuse, 0x160, RZ ;  /* 0x00000160162b7810 */ /* 0x040fe40007ffe0ff */
[----:B------:R-:W-:-:S02]  /*0ee0*/  IADD3 R45, R22, 0x180, RZ ;  /* 0x00000180162d7810 */ /* 0x000fc40007ffe0ff */
[-C--:B------:R-:W-:Y:S02]  /*0ef0*/  LEA.HI.SX32 R35, R35, R22.reuse, 0x1b ;  /* 0x0000001623237211 */ /* 0x080fe400078fdaff */
[-C--:B------:R-:W-:Y:S02]  /*0f00*/  LEA.HI.SX32 R37, R37, R22.reuse, 0x1b ;  /* 0x0000001625257211 */ /* 0x080fe400078fdaff */
[----:B------:R-:W-:Y:S01]  /*0f10*/  SHF.L.U32 R64, R27, 0x1, RZ ;  /* 0x000000011b407819 */ /* 0x000fe200000006ff */
[----:B------:R-:W-:Y:S01]  /*0f20*/  IMAD.SHL.U32 R61, R33, 0x2, RZ ;  /* 0x00000002213d7824 */ /* 0x000fe200078e00ff */
[C---:B------:R-:W-:Y:S02]  /*0f30*/  IADD3 R47, R22.reuse, 0x1a0, RZ ;  /* 0x000001a0162f7810 */ /* 0x040fe40007ffe0ff */
[----:B------:R-:W-:Y:S02]  /*0f40*/  IADD3 R49, R22, 0x1c0, RZ ;  /* 0x000001c016317810 */ /* 0x000fe40007ffe0ff */
[----:B------:R-:W-:-:S02]  /*0f50*/  LEA.HI.SX32 R39, R39, R22, 0x1b ;  /* 0x0000001627277211 */ /* 0x000fc400078fdaff */
[-C--:B------:R-:W-:Y:S02]  /*0f60*/  LEA.HI.SX32 R41, R41, R22.reuse, 0x1b ;  /* 0x0000001629297211 */ /* 0x080fe400078fdaff */
[----:B------:R-:W-:Y:S01]  /*0f70*/  SHF.L.U32 R62, R31, 0x1, RZ ;  /* 0x000000011f3e7819 */ /* 0x000fe200000006ff */
[----:B------:R-:W-:Y:S01]  /*0f80*/  IMAD.SHL.U32 R59, R37, 0x2, RZ ;  /* 0x00000002253b7824 */ /* 0x000fe200078e00ff */
[----:B------:R-:W-:Y:S01]  /*0f90*/  IADD3 R51, R22, 0x1e0, RZ ;  /* 0x000001e016337810 */ /* 0x000fe20007ffe0ff */
[----:B------:R-:W-:Y:S01]  /*0fa0*/  IMAD R4, R3, 0x10, R30 ;  /* 0x0000001003047824 */ /* 0x000fe200078e021e */
[-C--:B------:R-:W-:Y:S02]  /*0fb0*/  LEA.HI.SX32 R43, R43, R22.reuse, 0x1b ;  /* 0x000000162b2b7211 */ /* 0x080fe400078fdaff */
[-C--:B------:R-:W-:Y:S02]  /*0fc0*/  LEA.HI.SX32 R45, R45, R22.reuse, 0x1b ;  /* 0x000000162d2d7211 */ /* 0x080fe400078fdaff */
[----:B------:R-:W-:Y:S01]  /*0fd0*/  SHF.L.U32 R60, R35, 0x1, RZ ;  /* 0x00000001233c7819 */ /* 0x000fe200000006ff */
[----:B------:R-:W-:Y:S01]  /*0fe0*/  IMAD.SHL.U32 R57, R41, 0x2, RZ ;  /* 0x0000000229397824 */ /* 0x000fe200078e00ff */
[----:B------:R-:W-:-:S02]  /*0ff0*/  LEA.HI.SX32 R47, R47, R22, 0x1b ;  /* 0x000000162f2f7211 */ /* 0x000fc400078fdaff */
[-C--:B------:R-:W-:Y:S02]  /*1000*/  LEA.HI.SX32 R49, R49, R22.reuse, 0x1b ;  /* 0x0000001631317211 */ /* 0x080fe400078fdaff */
[----:B------:R-:W-:Y:S01]  /*1010*/  SHF.L.U32 R58, R39, 0x1, RZ ;  /* 0x00000001273a7819 */ /* 0x000fe200000006ff */
[----:B------:R-:W-:Y:S01]  /*1020*/  IMAD.SHL.U32 R55, R45, 0x2, RZ ;  /* 0x000000022d377824 */ /* 0x000fe200078e00ff */
[----:B------:R-:W-:Y:S02]  /*1030*/  LEA.HI.SX32 R51, R51, R22, 0x1b ;  /* 0x0000001633337211 */ /* 0x000fe400078fdaff */
[----:B------:R-:W-:Y:S01]  /*1040*/  SHF.L.U32 R56, R43, 0x1, RZ ;  /* 0x000000012b387819 */ /* 0x000fe200000006ff */
[----:B------:R-:W-:Y:S01]  /*1050*/  IMAD.SHL.U32 R53, R49, 0x2, RZ ;  /* 0x0000000231357824 */ /* 0x000fe200078e00ff */
[----:B------:R-:W-:Y:S02]  /*1060*/  SHF.L.U32 R54, R47, 0x1, RZ ;  /* 0x000000012f367819 */ /* 0x000fe400000006ff */
[----:B------:R-:W-:-:S02]  /*1070*/  LEA.HI.SX32 R4, R4, R4, 0x1b ;  /* 0x0000000404047211 */ /* 0x000fc400078fdaff */
[----:B------:R-:W-:Y:S02]  /*1080*/  SHF.L.U32 R52, R51, 0x1, RZ ;  /* 0x0000000133347819 */ /* 0x000fe400000006ff */
[----:B------:R-:W-:Y:S02]  /*1090*/  SHF.L.U32 R4, R4, 0x1, RZ ;  /* 0x0000000104047819 */ /* 0x000fe400000006ff */
[----:B------:R-:W-:Y:S02]  /*10a0*/  ISETP.GE.AND P0, PT, R24, UR23, PT ;  /* 0x0000001718007c0c */ /* 0x000fe4000bf06270 */
[----:B------:R-:W-:Y:S02]  /*10b0*/  ISETP.GE.AND P6, PT, R26, UR23, PT ;  /* 0x000000171a007c0c */ /* 0x000fe4000bfc6270 */
[----:B------:R-:W-:Y:S02]  /*10c0*/  ISETP.GE.AND P3, PT, R28, UR23, PT ;  /* 0x000000171c007c0c */ /* 0x000fe4000bf66270 */
[----:B------:R-:W-:-:S02]  /*10d0*/  PRMT R5, RZ, 0x7610, R5 ;  /* 0x00007610ff057816 */ /* 0x000fc40000000005 */
[----:B------:R-:W-:Y:S02]  /*10e0*/  PRMT R35, RZ, 0x7610, R35 ;  /* 0x00007610ff237816 */ /* 0x000fe40000000023 */
[----:B------:R-:W-:Y:S01]  /*10f0*/  PRMT R37, RZ, 0x7610, R37 ;  /* 0x00007610ff257816 */ /* 0x000fe20000000025 */
[----:B--2---:R0:W-:Y:S04]  /*1100*/  STS.U16 [R67], R6 ;  /* 0x0000000643007388 */ /* 0x0041e80000000400 */
[----:B---3--:R1:W-:Y:S04]  /*1110*/  STS.U16 [R66+0x40], R7 ;  /* 0x0000400742007388 */ /* 0x0083e80000000400 */
[----:B----4-:R2:W-:Y:S04]  /*1120*/  STS.U16 [R65+0x80], R8 ;  /* 0x0000800841007388 */ /* 0x0105e80000000400 */
[----:B-----5:R-:W-:Y:S04]  /*1130*/  STS.U16 [R64+0xc0], R9 ;  /* 0x0000c00940007388 */ /* 0x020fe80000000400 */
[----:B------:R-:W-:Y:S04]  /*1140*/  STS.U16 [R63+0x100], R10 ;  /* 0x0001000a3f007388 */ /* 0x000fe80000000400 */
[----:B------:R3:W-:Y:S04]  /*1150*/  STS.U16 [R62+0x140], R11 ;  /* 0x0001400b3e007388 */ /* 0x0007e80000000400 */
[----:B------:R4:W-:Y:S04]  /*1160*/  STS.U16 [R61+0x180], R12 ;  /* 0x0001800c3d007388 */ /* 0x0009e80000000400 */
[----:B------:R5:W-:Y:S04]  /*1170*/  STS.U16 [R60+0x1c0], R13 ;  /* 0x0001c00d3c007388 */ /* 0x000be80000000400 */
[----:B------:R0:W-:Y:S04]  /*1180*/  STS.U16 [R59+0x200], R14 ;  /* 0x0002000e3b007388 */ /* 0x0001e80000000400 */
[----:B------:R0:W-:Y:S04]  /*1190*/  STS.U16 [R58+0x240], R15 ;  /* 0x0002400f3a007388 */ /* 0x0001e80000000400 */
[----:B------:R0:W-:Y:S04]  /*11a0*/  STS.U16 [R57+0x280], R16 ;  /* 0x0002801039007388 */ /* 0x0001e80000000400 */
[----:B------:R0:W-:Y:S04]  /*11b0*/  STS.U16 [R56+0x2c0], R17 ;  /* 0x0002c01138007388 */ /* 0x0001e80000000400 */
[----:B------:R0:W-:Y:S04]  /*11c0*/  STS.U16 [R55+0x300], R18 ;  /* 0x0003001237007388 */ /* 0x0001e80000000400 */
[----:B------:R-:W-:Y:S04]  /*11d0*/  STS.U16 [R54+0x340], R19 ;  /* 0x0003401336007388 */ /* 0x000fe80000000400 */
        /* <DEDUP_REMOVED lines=19> */
[----:B0-----:R-:W-:Y:S01]  /*1310*/  MOV R6, UR8 ;  /* 0x0000000800067c02 */ /* 0x001fe20008000f00 */
[----:B-1----:R-:W-:Y:S01]  /*1320*/  IMAD.U32 R7, RZ, RZ, UR9 ;  /* 0x00000009ff077e24 */ /* 0x002fe2000f8e00ff */
[----:B--2---:R-:W-:-:S02]  /*1330*/  PRMT R8, RZ, 0x7610, R8 ;  /* 0x00007610ff087816 */ /* 0x004fc40000000008 */
[----:B---3--:R-:W-:Y:S01]  /*1340*/  PRMT R11, RZ, 0x7610, R11 ;  /* 0x00007610ff0b7816 */ /* 0x008fe2000000000b */
[----:B------:R-:W-:Y:S01]  /*1350*/  IMAD.WIDE R6, R68, 0x2, R6 ;  /* 0x0000000244067825 */ /* 0x000fe200078e0206 */
[----:B------:R-:W-:Y:S01]  /*1360*/  BAR.SYNC.DEFER_BLOCKING 0x0 ;  /* 0x0000000000007b1d */ /* 0x000fe20000010000 */
[----:B------:R-:W-:Y:S02]  /*1370*/  PRMT R9, RZ, 0x7610, R9 ;  /* 0x00007610ff097816 */ /* 0x000fe40000000009 */
[----:B------:R-:W-:Y:S02]  /*1380*/  PRMT R10, RZ, 0x7610, R10 ;  /* 0x00007610ff0a7816 */ /* 0x000fe4000000000a */
[----:B----4-:R-:W-:Y:S02]  /*1390*/  PRMT R12, RZ, 0x7610, R12 ;  /* 0x00007610ff0c7816 */ /* 0x010fe4000000000c */
[----:B-----5:R-:W-:Y:S02]  /*13a0*/  PRMT R13, RZ, 0x7610, R13 ;  /* 0x00007610ff0d7816 */ /* 0x020fe4000000000d */
[----:B------:R-:W-:-:S02]  /*13b0*/  PRMT R14, RZ, 0x7610, R14 ;  /* 0x00007610ff0e7816 */ /* 0x000fc4000000000e */
        /* <DEDUP_REMOVED lines=22> */
[----:B------:R-:W-:Y:S02]  /*1520*/  PRMT R18, RZ, 0x7610, R18 ;  /* 0x00007610ff127816 */ /* 0x000fe40000000012 */
[----:B------:R-:W-:Y:S01]  /*1530*/  PRMT R36, RZ, 0x7610, R36 ;  /* 0x00007610ff247816 */ /* 0x000fe20000000024 */
[----:B------:R-:W3:Y:S01]  /*1540*/  @!P4 LDG.E.U16 R16, [R6.64+0x240] ;  /* 0x000240120610c981 */ /* 0x000ee2000c1e1500 */
[----:B------:R-:W-:-:S03]  /*1550*/  PRMT R38, RZ, 0x7610, R38 ;  /* 0x00007610ff267816 */ /* 0x000fc60000000026 */
        /* <DEDUP_REMOVED lines=50> */
[----:B------:R-:W-:Y:S01]  /*1880*/  IMAD.MOV.U32 R37, RZ, RZ, c[0x0][0x16c] ;  /* 0x00005b00ff257624 */ /* 0x000fe200078e00ff */
[----:B------:R-:W-:Y:S01]  /*1890*/  PRMT R11, RZ, 0x5410, R11 ;  /* 0x00005410ff0b7816 */ /* 0x000fe2000000000b */
[----:B------:R-:W-:Y:S01]  /*18a0*/  FADD.FTZ R7, R7, UR4 ;  /* 0x0000000407077e21 */ /* 0x000fe20008010000 */
[----:B------:R-:W-:Y:S01]  /*18b0*/  FSETP.GTU.FTZ.AND P5, PT, R6, 20, PT ;  /* 0x41a000000600780b */ /* 0x000fe20003fbc000 */
[----:B------:R-:W-:Y:S02]  /*18c0*/  FADD.FTZ R8, R8, UR4 ;  /* 0x0000000408087e21 */ /* 0x000fe40008010000 */
[----:B------:R-:W-:Y:S02]  /*18d0*/  FADD.FTZ R9, R9, UR4 ;  /* 0x0000000409097e21 */ /* 0x000fe40008010000 */
        /* <DEDUP_REMOVED lines=40> */
.L_x_271:
[----:B------:R-:W-:Y:S05]  /*1b60*/  BSYNC B0 ;  /* 0x0000000000007941 */ /* 0x000fea0003800000 */
.L_x_270:
        /* <DEDUP_REMOVED lines=36> */
.L_x_273:
[----:B------:R-:W-:Y:S05]  /*1db0*/  BSYNC B0 ;  /* 0x0000000000007941 */ /* 0x000fea0003800000 */
.L_x_272:
        /* <DEDUP_REMOVED lines=38> */
.L_x_275:
[----:B------:R-:W-:Y:S05]  /*2020*/  BSYNC B0 ;  /* 0x0000000000007941 */ /* 0x000fea0003800000 */
.L_x_274:
        /* <DEDUP_REMOVED lines=36> */
.L_x_277:
[----:B------:R-:W-:Y:S05]  /*2270*/  BSYNC B0 ;  /* 0x0000000000007941 */ /* 0x000fea0003800000 */
.L_x_276:
        /* <DEDUP_REMOVED lines=38> */
.L_x_279:
[----:B------:R-:W-:Y:S05]  /*24e0*/  BSYNC B0 ;  /* 0x0000000000007941 */ /* 0x000fea0003800000 */
.L_x_278:
        /* <DEDUP_REMOVED lines=36> */
.L_x_281:
[----:B------:R-:W-:Y:S05]  /*2730*/  BSYNC B0 ;  /* 0x0000000000007941 */ /* 0x000fea0003800000 */
.L_x_280:
        /* <DEDUP_REMOVED lines=38> */
.L_x_283:
[----:B------:R-:W-:Y:S05]  /*29a0*/  BSYNC B0 ;  /* 0x0000000000007941 */ /* 0x000fea0003800000 */
.L_x_282:
        /* <DEDUP_REMOVED lines=36> */
.L_x_285:
[----:B------:R-:W-:Y:S05]  /*2bf0*/  BSYNC B0 ;  /* 0x0000000000007941 */ /* 0x000fea0003800000 */
.L_x_284:
[----:B------:R-:W-:Y:S01]  /*2c00*/  ISETP.EQ.OR P3, PT, RZ, UR7, P3 ;  /* 0x00000007ff007c0c */ /* 0x000fe20009f62670 */
[----:B------:R-:W-:Y:S01]  /*2c10*/  BSSY B0, `(.L_x_286) ;  /* 0x0000028000007945 */ /* 0x000fe20003800000 */
[----:B------:R-:W-:Y:S02]  /*2c20*/  PRMT R36, RZ, 0x5410, R36 ;  /* 0x00005410ff247816 */ /* 0x000fe40000000024 */
[----:B------:R-:W-:Y:S02]  /*2c30*/  PRMT R37, RZ, 0x5410, R19 ;  /* 0x00005410ff257816 */ /* 0x000fe40000000013 */
[----:B------:R-:W-:Y:S01]  /*2c40*/  FSETP.GTU.FTZ.AND P5, PT, R18, 20, PT ;  /* 0x41a000001200780b */ /* 0x000fe20003fbc000 */
[----:B------:R-:W-:Y:S01]  /*2c50*/  FADD.FTZ R19, R36, UR4 ;  /* 0x0000000424137e21 */ /* 0x000fe20008010000 */
[----:B------:R-:W-:Y:S02]  /*2c60*/  ISETP.EQ.OR P2, PT, RZ, UR7, P2 ;  /* 0x00000007ff007c0c */ /* 0x000fe40009742670 */
        /* <DEDUP_REMOVED lines=34> */
.L_x_287:
[----:B------:R-:W-:Y:S05]  /*2e90*/  BSYNC B0 ;  /* 0x0000000000007941 */ /* 0x000fea0003800000 */
.L_x_286:
[----:B------:R-:W-:Y:S01]  /*2ea0*/  PRMT R35, RZ, 0x5410, R35 ;  /* 0x00005410ff237816 */ /* 0x000fe20000000023 */
[----:B------:R-:W-:Y:S01]  /*2eb0*/  BSSY B0, `(.L_x_288) ;  /* 0x0000028000007945 */ /* 0x000fe20003800000 */
[----:B------:R-:W-:Y:S02]  /*2ec0*/  PRMT R44, RZ, 0x5410, R20 ;  /* 0x00005410ff2c7816 */ /* 0x000fe40000000014 */
[----:B------:R-:W-:Y:S01]  /*2ed0*/  FSETP.GTU.FTZ.AND P3, PT, R19, 20, PT ;  /* 0x41a000001300780b */ /* 0x000fe20003f7c000 */
        /* <DEDUP_REMOVED lines=37> */
.L_x_289:
[----:B------:R-:W-:Y:S05]  /*3130*/  BSYNC B0 ;  /* 0x0000000000007941 */ /* 0x000fea0003800000 */
.L_x_288:
        /* <DEDUP_REMOVED lines=47> */
.L_x_291:
[----:B------:R-:W-:Y:S05]  /*3430*/  BSYNC B0 ;  /* 0x0000000000007941 */ /* 0x000fea0003800000 */
.L_x_290:
        /* <DEDUP_REMOVED lines=30> */
[----:B------:R-:W-:-:S04]  /*3620*/  @P0 IMAD.MOV.U32 R22, RZ, RZ, 0x7f800000 ;  /* 0x7f800000ff160424 */ /* 0x000fc800078e00ff */
[----:B------:R-:W-:-:S05]  /*3630*/  @P0 FFMA.FTZ R16, R25, R22, +INF ;  /* 0x7f80000019100423 */ /* 0x000fca0000010016 */
[----:B------:R-:W-:Y:S02]  /*3640*/  FSEL R16, R16, -RZ, P1 ;  /* 0x800000ff10107208 */ /* 0x000fe40000800000 */
.L_x_293:
[----:B------:R-:W-:Y:S05]  /*3650*/  BSYNC B0 ;  /* 0x0000000000007941 */ /* 0x000fea0003800000 */
.L_x_292:
        /* <DEDUP_REMOVED lines=33> */
.L_x_295:
[----:B------:R-:W-:Y:S05]  /*3870*/  BSYNC B0 ;  /* 0x0000000000007941 */ /* 0x000fea0003800000 */
.L_x_294:
        /* <DEDUP_REMOVED lines=33> */
.L_x_297:
[----:B------:R-:W-:Y:S05]  /*3a90*/  BSYNC B0 ;  /* 0x0000000000007941 */ /* 0x000fea0003800000 */
.L_x_296:
        /* <DEDUP_REMOVED lines=33> */
.L_x_299:
[----:B------:R-:W-:Y:S05]  /*3cb0*/  BSYNC B0 ;  /* 0x0000000000007941 */ /* 0x000fea0003800000 */
.L_x_298:
        /* <DEDUP_REMOVED lines=33> */
.L_x_301:
[----:B------:R-:W-:Y:S05]  /*3ed0*/  BSYNC B0 ;  /* 0x0000000000007941 */ /* 0x000fea0003800000 */
.L_x_300:
        /* <DEDUP_REMOVED lines=20> */
[----:B------:R-:W-:Y:S01]  /*4020*/  UMOV UR7, URZ ;  /* 0x0000003f00077c82 */ /* 0x000fe20008000000 */
[----:B------:R-:W-:-:S02]  /*4030*/  FMUL.FTZ R37, R37, R6 ;  /* 0x0000000625257220 */ /* 0x000fc40000410000 */
[----:B------:R-:W-:Y:S01]  /*4040*/  FMUL.FTZ R38, R40, R7 ;  /* 0x0000000728267220 */ /* 0x000fe20000410000 */
[----:B------:R-:W-:Y:S01]  /*4050*/  STL [R1+0x14], R47 ;  /* 0x0000142f01007387 */ /* 0x000fe20000100800 */
[----:B------:R-:W-:Y:S02]  /*4060*/  FMUL.FTZ R39, R39, R8 ;  /* 0x0000000827277220 */ /* 0x000fe40000410000 */
[----:B------:R-:W-:Y:S01]  /*4070*/  FMUL.FTZ R165, R44, R11 ;  /* 0x0000000b2ca57220 */ /* 0x000fe20000410000 */
[----:B------:R0:W-:Y:S01]  /*4080*/  STL [R1+0x10], R37 ;  /* 0x0000102501007387 */ /* 0x0001e20000100800 */
[----:B------:R-:W-:Y:S02]  /*4090*/  FMUL.FTZ R56, R56, R15 ;  /* 0x0000000f38387220 */ /* 0x000fe40000410000 */
[----:B------:R-:W-:Y:S01]  /*40a0*/  FMUL.FTZ R57, R57, R16 ;  /* 0x0000001039397220 */ /* 0x000fe20000410000 */
[----:B------:R1:W-:Y:S01]  /*40b0*/  STL [R1+0xc], R38 ;  /* 0x00000c2601007387 */ /* 0x0003e20000100800 */
[----:B------:R-:W-:-:S02]  /*40c0*/  FMUL.FTZ R58, R58, R17 ;  /* 0x000000113a3a7220 */ /* 0x000fc40000410000 */
[----:B------:R-:W-:Y:S01]  /*40d0*/  FMUL.FTZ R59, R59, R18 ;  /* 0x000000123b3b7220 */ /* 0x000fe20000410000 */
[----:B------:R2:W-:Y:S01]  /*40e0*/  STL [R1+0x8], R39 ;  /* 0x0000082701007387 */ /* 0x0005e20000100800 */
[----:B------:R-:W-:Y:S02]  /*40f0*/  FMUL.FTZ R60, R60, R19 ;  /* 0x000000133c3c7220 */ /* 0x000fe40000410000 */
[----:B0-----:R-:W-:Y:S02]  /*4100*/  FMUL.FTZ R37, R42, R9 ;  /* 0x000000092a257220 */ /* 0x001fe40000410000 */
[----:B------:R-:W-:Y:S02]  /*4110*/  FMUL.FTZ R61, R61, R20 ;  /* 0x000000143d3d7220 */ /* 0x000fe40000410000 */
[----:B-1----:R-:W-:Y:S01]  /*4120*/  FMUL.FTZ R38, R41, R10 ;  /* 0x0000000a29267220 */ /* 0x002fe20000410000 */
[----:B------:R0:W-:Y:S01]  /*4130*/  STL [R1+0x4], R37 ;  /* 0x0000042501007387 */ /* 0x0001e20000100800 */
[----:B--2---:R-:W-:-:S03]  /*4140*/  FMUL.FTZ R39, R45, R14 ;  /* 0x0000000e2d277220 */ /* 0x004fc60000410000 */
[----:B------:R1:W-:Y:S01]  /*4150*/  STL [R1], R38 ;  /* 0x0000002601007387 */ /* 0x0003e20000100800 */
[----:B0-----:R-:W-:Y:S02]  /*4160*/  FMUL.FTZ R37, R43, R12 ;  /* 0x0000000c2b257220 */ /* 0x001fe40000410000 */
[----:B-1----:R-:W-:Y:S02]  /*4170*/  FMUL.FTZ R38, R46, R13 ;  /* 0x0000000d2e267220 */ /* 0x002fe40000410000 */
.L_x_308:
[----:B-1----:R-:W0:Y:S01]  /*4180*/  S2R R40, SR_TID.X ;  /* 0x0000000000287919 */ /* 0x002e220000002100 */
[----:B------:R-:W-:Y:S02]  /*4190*/  USHF.R.S32.HI UR22, URZ, 0x1f, UR7 ;  /* 0x0000001f3f167899 */ /* 0x000fe40008011407 */
[----:B------:R-:W-:Y:S01]  /*41a0*/  ULDC.64 UR16, c[0x0][0x1a0] ;  /* 0x0000680000107ab9 */ /* 0x000fe20000000a00 */
[----:B------:R-:W-:Y:S01]  /*41b0*/  IMAD.U32 R43, RZ, RZ, UR7 ;  /* 0x00000007ff2b7e24 */ /* 0x000fe2000f8e00ff */
[----:B------:R-:W-:Y:S01]  /*41c0*/  UMOV UR23, 0xfffff800 ;  /* 0xfffff80000177882 */ /* 0x000fe20000000000 */
[----:B------:R-:W-:Y:S01]  /*41d0*/  PRMT R77, RZ, 0x7610, R77 ;  /* 0x00007610ff4d7816 */ /* 0x000fe2000000004d */
[----:B------:R-:W-:Y:S01]  /*41e0*/  ULDC.64 UR24, c[0x0][0x1c0] ;  /* 0x0000700000187ab9 */ /* 0x000fe20000000a00 */
[----:B------:R-:W2:Y:S04]  /*41f0*/  LDL R161, [R1+0x14] ;  /* 0x0000140001a17983 */ /* 0x000ea80000100800 */
[----:B------:R-:W3:Y:S04]  /*4200*/  LDL R160, [R1+0x10] ;  /* 0x0000100001a07983 */ /* 0x000ee80000100800 */
[----:B------:R-:W4:Y:S01]  /*4210*/  LDL R159, [R1+0xc] ;  /* 0x00000c00019f7983 */ /* 0x000f220000100800 */
[----:B0-----:R-:W-:-:S04]  /*4220*/  SHF.L.U32 R42, R40, 0x4, RZ ;  /* 0x00000004282a7819 */ /* 0x001fc800000006ff */
[----:B------:R-:W-:-:S04]  /*4230*/  LOP3.LUT R42, R42, 0xfffffe00, RZ, 0xc0, !PT ;  /* 0xfffffe002a2a7812 */ /* 0x000fc800078ec0ff */
[----:B------:R-:W-:Y:S01]  /*4240*/  LOP3.LUT R42, R42, 0x1f, R40, 0xf8, !PT ;  /* 0x0000001f2a2a7812 */ /* 0x000fe200078ef828 */
[----:B------:R-:W-:-:S05]  /*4250*/  IMAD.SHL.U32 R40, R40, 0x10, RZ ;  /* 0x0000001028287824 */ /* 0x000fca00078e00ff */
[----:B------:R-:W-:-:S04]  /*4260*/  LOP3.LUT R40, R40, 0xfffffe00, RZ, 0xc0, !PT ;  /* 0xfffffe0028287812 */ /* 0x000fc800078ec0ff */
[----:B------:R-:W-:Y:S01]  /*4270*/  IADD3 R40, R40, R42, RZ ;  /* 0x0000002a28287210 */ /* 0x000fe20007ffe0ff */
[----:B------:R-:W-:-:S03]  /*4280*/  UIMAD UR16, UR22, UR16, URZ ;  /* 0x00000010161072a4 */ /* 0x000fc6000f8e023f */
[----:B------:R-:W-:Y:S01]  /*4290*/  SHF.R.S32.HI R41, RZ, 0x1f, R40 ;  /* 0x0000001fff297819 */ /* 0x000fe20000011428 */
[----:B------:R-:W-:-:S04]  /*42a0*/  UIMAD UR16, UR7, UR17, UR16 ;  /* 0x00000011071072a4 */ /* 0x000fc8000f8e0210 */
[----:B------:R-:W-:-:S05]  /*42b0*/  IMAD.WIDE.U32 R42, R43, c[0x0][0x1a0], R40 ;  /* 0x000068002b2a7a25 */ /* 0x000fca00078e0028 */
[----:B------:R-:W-:Y:S01]  /*42c0*/  IADD3 R43, R43, UR16, RZ ;  /* 0x000000102b2b7c10 */ /* 0x000fe2000fffe0ff */
[----:B------:R-:W-:Y:S02]  /*42d0*/  ULDC UR16, c[0x0][0x168] ;  /* 0x00005a0000107ab9 */ /* 0x000fe40000000800 */
[----:B------:R-:W-:Y:S01]  /*42e0*/  UIMAD UR23, UR6, UR23, UR16 ;  /* 0x00000017061772a4 */ /* 0x000fe2000f8e0210 */
[----:B------:R-:W-:-:S03]  /*42f0*/  IADD3 R98, R40, 0x20, RZ ;  /* 0x0000002028627810 */ /* 0x000fc60007ffe0ff */
[----:B------:R-:W-:Y:S01]  /*4300*/  USHF.L.U32 UR26, UR23, 0x1, URZ ;  /* 0x00000001171a7899 */ /* 0x000fe2000800063f */
[C---:B------:R-:W-:Y:S02]  /*4310*/  IADD3 R99, R40.reuse, 0x40, RZ ;  /* 0x0000004028637810 */ /* 0x040fe40007ffe0ff */
[----:B------:R-:W-:-:S03]  /*4320*/  IADD3 R79, R40, 0x60, RZ ;  /* 0x00000060284f7810 */ /* 0x000fc60007ffe0ff */
[----:B------:R-:W-:Y:S02]  /*4330*/  ISETP.GE.AND P1, PT, R40, UR26, PT ;  /* 0x0000001a28007c0c */ /* 0x000fe4000bf26270 */
[----:B------:R-:W-:Y:S02]  /*4340*/  ISETP.GE.AND P2, PT, R98, UR26, PT ;  /* 0x0000001a62007c0c */ /* 0x000fe4000bf46270 */
[----:B------:R-:W-:Y:S02]  /*4350*/  ISETP.GE.AND P3, PT, R99, UR26, PT ;  /* 0x0000001a63007c0c */ /* 0x000fe4000bf66270 */
[----:B------:R-:W-:Y:S02]  /*4360*/  ISETP.GE.AND P4, PT, R79, UR26, PT ;  /* 0x0000001a4f007c0c */ /* 0x000fe4000bf86270 */
[----:B------:R-:W-:Y:S02]  /*4370*/  LEA R46, P0, R42, UR10, 0x1 ;  /* 0x0000000a2a2e7c11 */ /* 0x000fe4000f8008ff */
[----:B------:R-:W-:-:S02]  /*4380*/  IADD3 R83, R40, 0x80, RZ ;  /* 0x0000008028537810 */ /* 0x000fc40007ffe0ff */
[----:B------:R-:W-:Y:S02]  /*4390*/  IADD3 R86, R40, 0xa0, RZ ;  /* 0x000000a028567810 */ /* 0x000fe40007ffe0ff */
[----:B------:R-:W-:Y:S02]  /*43a0*/  LEA.HI.X R47, R42, UR14, R43, 0x1, P0 ;  /* 0x0000000e2a2f7c11 */ /* 0x000fe400080f0c2b */
[----:B------:R-:W-:Y:S02]  /*43b0*/  PRMT R75, RZ, 0x7610, R75 ;  /* 0x00007610ff4b7816 */ /* 0x000fe4000000004b */
[----:B------:R-:W-:Y:S01]  /*43c0*/  IADD3 R90, R40, 0xc0, RZ ;  /* 0x000000c0285a7810 */ /* 0x000fe20007ffe0ff */
[----:B------:R0:W5:Y:S01]  /*43d0*/  @!P1 LDG.E.U16 R77, [R46.64] ;  /* 0x000000122e4d9981 */ /* 0x000162000c1e1500 */
[----:B------:R-:W-:Y:S02]  /*43e0*/  ISETP.GE.AND P5, PT, R83, UR26, PT ;  /* 0x0000001a53007c0c */ /* 0x000fe4000bfa6270 */
[----:B------:R-:W-:Y:S01]  /*43f0*/  PRMT R93, RZ, 0x7610, R93 ;  /* 0x00007610ff5d7816 */ /* 0x000fe2000000005d */
[----:B------:R0:W2:Y:S01]  /*4400*/  @!P2 LDG.E.U16 R75, [R46.64+0x40] ;  /* 0x000040122e4ba981 */ /* 0x0000a2000c1e1500 */
[----:B------:R-:W-:-:S02]  /*4410*/  ISETP.GE.AND P6, PT, R86, UR26, PT ;  /* 0x0000001a56007c0c */ /* 0x000fc4000bfc6270 */
[----:B------:R-:W-:Y:S02]  /*4420*/  PRMT R65, RZ, 0x7610, R65 ;  /* 0x00007610ff417816 */ /* 0x000fe40000000041 */
[C---:B------:R-:W-:Y:S01]  /*4430*/  IADD3 R94, R40.reuse, 0xe0, RZ ;  /* 0x000000e0285e7810 */ /* 0x040fe20007ffe0ff */
[----:B------:R0:W3:Y:S01]  /*4440*/  @!P3 LDG.E.U16 R93, [R46.64+0x80] ;  /* 0x000080122e5db981 */ /* 0x0000e2000c1e1500 */
[C---:B------:R-:W-:Y:S02]  /*4450*/  IADD3 R96, R40.reuse, 0x100, RZ ;  /* 0x0000010028607810 */ /* 0x040fe40007ffe0ff */
[----:B------:R-:W-:Y:S01]  /*4460*/  IADD3 R92, R40, 0x120, RZ ;  /* 0x00000120285c7810 */ /* 0x000fe20007ffe0ff */
[----:B------:R0:W3:Y:S01]  /*4470*/  @!P4 LDG.E.U16 R65, [R46.64+0xc0] ;  /* 0x0000c0122e41c981 */ /* 0x0000e2000c1e1500 */
[----:B------:R-:W-:Y:S02]  /*4480*/  ISETP.GE.AND P0, PT, R90, UR26, PT ;  /* 0x0000001a5a007c0c */ /* 0x000fe4000bf06270 */
[----:B------:R-:W-:-:S02]  /*4490*/  IADD3 R91, R40, 0x140, RZ ;  /* 0x00000140285b7810 */ /* 0x000fc40007ffe0ff */
[----:B------:R-:W-:Y:S02]  /*44a0*/  ISETP.GE.AND P1, PT, R94, UR26, PT ;  /* 0x0000001a5e007c0c */ /* 0x000fe4000bf26270 */
[----:B------:R-:W-:Y:S02]  /*44b0*/  PRMT R125, RZ, 0x7610, R125 ;  /* 0x00007610ff7d7816 */ /* 0x000fe4000000007d */
[----:B------:R-:W-:Y:S02]  /*44c0*/  ISETP.GE.AND P2, PT, R96, UR26, PT ;  /* 0x0000001a60007c0c */ /* 0x000fe4000bf46270 */
[----:B------:R-:W-:Y:S02]  /*44d0*/  PRMT R97, RZ, 0x7610, R97 ;  /* 0x00007610ff617816 */ /* 0x000fe40000000061 */
[----:B------:R-:W-:Y:S01]  /*44e0*/  ISETP.GE.AND P3, PT, R92, UR26, PT ;  /* 0x0000001a5c007c0c */ /* 0x000fe2000bf66270 */
[----:B------:R0:W4:Y:S01]  /*44f0*/  @!P5 LDG.E.U16 R125, [R46.64+0x100] ;  /* 0x000100122e7dd981 */ /* 0x000122000c1e1500 */
[----:B------:R-:W-:-:S02]  /*4500*/  ISETP.GE.AND P4, PT, R91, UR26, PT ;  /* 0x0000001a5b007c0c */ /* 0x000fc4000bf86270 */
[C---:B------:R-:W-:Y:S01]  /*4510*/  IADD3 R80, R40.reuse, 0x160, RZ ;  /* 0x0000016028507810 */ /* 0x040fe20007ffe0ff */
[----:B------:R0:W4:Y:S01]  /*4520*/  @!P6 LDG.E.U16 R97, [R46.64+0x140] ;  /* 0x000140122e61e981 */ /* 0x000122000c1e1500 */
[----:B------:R-:W-:Y:S02]  /*4530*/  PRMT R95, RZ, 0x7610, R95 ;  /* 0x00007610ff5f7816 */ /* 0x000fe4000000005f */
[C---:B------:R-:W-:Y:S02]  /*4540*/  IADD3 R82, R40.reuse, 0x180, RZ ;  /* 0x0000018028527810 */ /* 0x040fe40007ffe0ff */
[----:B------:R-:W-:Y:S02]  /*4550*/  PRMT R119, RZ, 0x7610, R119 ;  /* 0x00007610ff777816 */ /* 0x000fe40000000077 */
[----:B------:R-:W-:Y:S01]  /*4560*/  PRMT R120, RZ, 0x7610, R120 ;  /* 0x00007610ff787816 */ /* 0x000fe20000000078 */
[----:B------:R0:W4:Y:S01]  /*4570*/  @!P0 LDG.E.U16 R95, [R46.64+0x180] ;  /* 0x000180122e5f8981 */ /* 0x000122000c1e1500 */
[----:B------:R-:W-:-:S02]  /*4580*/  IADD3 R84, R40, 0x1a0, RZ ;  /* 0x000001a028547810 */ /* 0x000fc40007ffe0ff */
[----:B------:R-:W-:Y:S01]  /*4590*/  ISETP.GE.AND P5, PT, R80, UR26, PT ;  /* 0x0000001a50007c0c */ /* 0x000fe2000bfa6270 */
[----:B------:R0:W4:Y:S01]  /*45a0*/  @!P1 LDG.E.U16 R119, [R46.64+0x1c0] ;  /* 0x0001c0122e779981 */ /* 0x000122000c1e1500 */
[----:B------:R-:W-:Y:S02]  /*45b0*/  PRMT R121, RZ, 0x7610, R121 ;  /* 0x00007610ff797816 */ /* 0x000fe40000000079 */
[----:B------:R-:W-:Y:S01]  /*45c0*/  ISETP.GE.AND P6, PT, R82, UR26, PT ;  /* 0x0000001a52007c0c */ /* 0x000fe2000bfc6270 */
[----:B------:R0:W4:Y:S01]  /*45d0*/  @!P2 LDG.E.U16 R120, [R46.64+0x200] ;  /* 0x000200122e78a981 */ /* 0x000122000c1e1500 */
[----:B------:R-:W-:Y:S02]  /*45e0*/  PRMT R122, RZ, 0x7610, R122 ;  /* 0x00007610ff7a7816 */ /* 0x000fe4000000007a */
[C---:B------:R-:W-:Y:S01]  /*45f0*/  IADD3 R87, R40.reuse, 0x1c0, RZ ;  /* 0x000001c028577810 */ /* 0x040fe20007ffe0ff */
[----:B------:R0:W4:Y:S01]  /*4600*/  @!P3 LDG.E.U16 R121, [R46.64+0x240] ;  /* 0x000240122e79b981 */ /* 0x000122000c1e1500 */
[----:B------:R-:W-:-:S02]  /*4610*/  IADD3 R88, R40, 0x1e0, RZ ;  /* 0x000001e028587810 */ /* 0x000fc40007ffe0ff */
[----:B------:R-:W-:Y:S01]  /*4620*/  IADD3 R78, R40, 0x200, RZ ;  /* 0x00000200284e7810 */ /* 0x000fe20007ffe0ff */
[----:B------:R0:W4:Y:S01]  /*4630*/  @!P4 LDG.E.U16 R122, [R46.64+0x280] ;  /* 0x000280122e7ac981 */ /* 0x000122000c1e1500 */
[----:B------:R-:W-:Y:S02]  /*4640*/  ISETP.GE.AND P0, PT, R84, UR26, PT ;  /* 0x0000001a54007c0c */ /* 0x000fe4000bf06270 */
[----:B------:R-:W-:Y:S02]  /*4650*/  IADD3 R76, R40, 0x220, RZ ;  /* 0x00000220284c7810 */ /* 0x000fe40007ffe0ff */
[----:B------:R-:W-:Y:S02]  /*4660*/  ISETP.GE.AND P1, PT, R87, UR26, PT ;  /* 0x0000001a57007c0c */ /* 0x000fe4000bf26270 */
[----:B------:R-:W-:Y:S02]  /*4670*/  PRMT R123, RZ, 0x7610, R123 ;  /* 0x00007610ff7b7816 */ /* 0x000fe4000000007b */
[----:B------:R-:W-:-:S02]  /*4680*/  ISETP.GE.AND P2, PT, R88, UR26, PT ;  /* 0x0000001a58007c0c */ /* 0x000fc4000bf46270 */
[----:B------:R-:W-:Y:S02]  /*4690*/  PRMT R42, RZ, 0x7610, R42 ;  /* 0x00007610ff2a7816 */ /* 0x000fe4000000002a */
[----:B------:R-:W-:Y:S01]  /*46a0*/  ISETP.GE.AND P3, PT, R78, UR26, PT ;  /* 0x0000001a4e007c0c */ /* 0x000fe2000bf66270 */
[----:B------:R0:W4:Y:S01]  /*46b0*/  @!P5 LDG.E.U16 R123, [R46.64+0x2c0] ;  /* 0x0002c0122e7bd981 */ /* 0x000122000c1e1500 */
[----:B------:R-:W-:Y:S02]  /*46c0*/  ISETP.GE.AND P4, PT, R76, UR26, PT ;  /* 0x0000001a4c007c0c */ /* 0x000fe4000bf86270 */
[C---:B------:R-:W-:Y:S01]  /*46d0*/  IADD3 R45, R40.reuse, 0x240, RZ ;  /* 0x00000240282d7810 */ /* 0x040fe20007ffe0ff */
[----:B------:R0:W4:Y:S01]  /*46e0*/  @!P6 LDG.E.U16 R42, [R46.64+0x300] ;  /* 0x000300122e2ae981 */ /* 0x000122000c1e1500 */
[----:B------:R-:W-:Y:S02]  /*46f0*/  PRMT R117, RZ, 0x7610, R117 ;  /* 0x00007610ff757816 */ /* 0x000fe40000000075 */
[----:B------:R-:W-:-:S02]  /*4700*/  IADD3 R74, R40, 0x260, RZ ;  /* 0x00000260284a7810 */ /* 0x000fc40007ffe0ff */
[----:B------:R-:W-:Y:S02]  /*4710*/  PRMT R116, RZ, 0x7610, R116 ;  /* 0x00007610ff747816 */ /* 0x000fe40000000074 */
[----:B------:R-:W-:Y:S01]  /*4720*/  PRMT R115, RZ, 0x7610, R115 ;  /* 0x00007610ff737816 */ /* 0x000fe20000000073 */
[----:B------:R0:W4:Y:S01]  /*4730*/  @!P0 LDG.E.U16 R117, [R46.64+0x340] ;  /* 0x000340122e758981 */ /* 0x000122000c1e1500 */
[----:B------:R-:W-:Y:S02]  /*4740*/  IADD3 R71, R40, 0x280, RZ ;  /* 0x0000028028477810 */ /* 0x000fe40007ffe0ff */
[----:B------:R-:W-:Y:S01]  /*4750*/  ISETP.GE.AND P5, PT, R45, UR26, PT ;  /* 0x0000001a2d007c0c */ /* 0x000fe2000bfa6270 */
[----:B------:R0:W4:Y:S01]  /*4760*/  @!P1 LDG.E.U16 R116, [R46.64+0x380] ;  /* 0x000380122e749981 */ /* 0x000122000c1e1500 */
[----:B------:R-:W-:Y:S02]  /*4770*/  PRMT R44, RZ, 0x7610, R44 ;  /* 0x00007610ff2c7816 */ /* 0x000fe4000000002c */
[----:B------:R-:W-:Y:S01]  /*4780*/  ISETP.GE.AND P6, PT, R74, UR26, PT ;  /* 0x0000001a4a007c0c */ /* 0x000fe2000bfc6270 */
[----:B------:R0:W4:Y:S01]  /*4790*/  @!P2 LDG.E.U16 R115, [R46.64+0x3c0] ;  /* 0x0003c0122e73a981 */ /* 0x000122000c1e1500 */
[----:B------:R-:W-:-:S02]  /*47a0*/  PRMT R107, RZ, 0x7610, R107 ;  /* 0x00007610ff6b7816 */ /* 0x000fc4000000006b */
[C---:B------:R-:W-:Y:S01]  /*47b0*/  IADD3 R70, R40.reuse, 0x2a0, RZ ;  /* 0x000002a028467810 */ /* 0x040fe20007ffe0ff */
[----:B------:R0:W4:Y:S01]  /*47c0*/  @!P3 LDG.E.U16 R44, [R46.64+0x400] ;  /* 0x000400122e2cb981 */ /* 0x000122000c1e1500 */
[C---:B------:R-:W-:Y:S02]  /*47d0*/  IADD3 R69, R40.reuse, 0x2c0, RZ ;  /* 0x000002c028457810 */ /* 0x040fe40007ffe0ff */
[C---:B------:R-:W-:Y:S01]  /*47e0*/  IADD3 R68, R40.reuse, 0x2e0, RZ ;  /* 0x000002e028447810 */ /* 0x040fe20007ffe0ff */
[----:B------:R0:W4:Y:S01]  /*47f0*/  @!P4 LDG.E.U16 R107, [R46.64+0x440] ;  /* 0x000440122e6bc981 */ /* 0x000122000c1e1500 */
[----:B------:R-:W-:Y:S02]  /*4800*/  ISETP.GE.AND P0, PT, R71, UR26, PT ;  /* 0x0000001a47007c0c */ /* 0x000fe4000bf06270 */
[----:B------:R-:W-:Y:S02]  /*4810*/  IADD3 R43, R40, 0x300, RZ ;  /* 0x00000300282b7810 */ /* 0x000fe40007ffe0ff */
[----:B------:R-:W-:-:S02]  /*4820*/  ISETP.GE.AND P1, PT, R70, UR26, PT ;  /* 0x0000001a46007c0c */ /* 0x000fc4000bf26270 */
[----:B------:R-:W-:Y:S02]  /*4830*/  PRMT R108, RZ, 0x7610, R108 ;  /* 0x00007610ff6c7816 */ /* 0x000fe4000000006c */
[----:B------:R-:W-:Y:S02]  /*4840*/  ISETP.GE.AND P2, PT, R69, UR26, PT ;  /* 0x0000001a45007c0c */ /* 0x000fe4000bf46270 */
[----:B------:R-:W-:Y:S02]  /*4850*/  PRMT R109, RZ, 0x7610, R109 ;  /* 0x00007610ff6d7816 */ /* 0x000fe4000000006d */
[----:B------:R-:W-:Y:S01]  /*4860*/  ISETP.GE.AND P3, PT, R68, UR26, PT ;  /* 0x0000001a44007c0c */ /* 0x000fe2000bf66270 */
[----:B------:R0:W4:Y:S01]  /*4870*/  @!P5 LDG.E.U16 R108, [R46.64+0x480] ;  /* 0x000480122e6cd981 */ /* 0x000122000c1e1500 */
[----:B------:R-:W-:Y:S02]  /*4880*/  ISETP.GE.AND P4, PT, R43, UR26, PT ;  /* 0x0000001a2b007c0c */ /* 0x000fe4000bf86270 */
[----:B------:R-:W-:Y:S01]  /*4890*/  IADD3 R67, R40, 0x320, RZ ;  /* 0x0000032028437810 */ /* 0x000fe20007ffe0ff */
[----:B------:R0:W4:Y:S01]  /*48a0*/  @!P6 LDG.E.U16 R109, [R46.64+0x4c0] ;  /* 0x0004c0122e6de981 */ /* 0x000122000c1e1500 */
[----:B------:R-:W-:-:S02]  /*48b0*/  PRMT R110, RZ, 0x7610, R110 ;  /* 0x00007610ff6e7816 */ /* 0x000fc4000000006e */
[C---:B------:R-:W-:Y:S02]  /*48c0*/  IADD3 R66, R40.reuse, 0x340, RZ ;  /* 0x0000034028427810 */ /* 0x040fe40007ffe0ff */
[----:B------:R-:W-:Y:S02]  /*48d0*/  PRMT R111, RZ, 0x7610, R111 ;  /* 0x00007610ff6f7816 */ /* 0x000fe4000000006f */
[----:B------:R-:W-:Y:S01]  /*48e0*/  PRMT R49, RZ, 0x7610, R49 ;  /* 0x00007610ff317816 */ /* 0x000fe20000000031 */
[----:B------:R0:W4:Y:S01]  /*48f0*/  @!P0 LDG.E.U16 R110, [R46.64+0x500] ;  /* 0x000500122e6e8981 */ /* 0x000122000c1e1500 */
[----:B------:R-:W-:Y:S02]  /*4900*/  IADD3 R64, R40, 0x360, RZ ;  /* 0x0000036028407810 */ /* 0x000fe40007ffe0ff */
[----:B------:R-:W-:Y:S01]  /*4910*/  ISETP.GE.AND P5, PT, R67, UR26, PT ;  /* 0x0000001a43007c0c */ /* 0x000fe2000bfa6270 */
[----:B------:R0:W4:Y:S01]  /*4920*/  @!P1 LDG.E.U16 R111, [R46.64+0x540] ;  /* 0x000540122e6f9981 */ /* 0x000122000c1e1500 */
[----:B------:R-:W-:-:S02]  /*4930*/  PRMT R106, RZ, 0x7610, R106 ;  /* 0x00007610ff6a7816 */ /* 0x000fc4000000006a */
[----:B------:R-:W-:Y:S01]  /*4940*/  ISETP.GE.AND P6, PT, R66, UR26, PT ;  /* 0x0000001a42007c0c */ /* 0x000fe2000bfc6270 */
[----:B------:R0:W4:Y:S01]  /*4950*/  @!P2 LDG.E.U16 R49, [R46.64+0x580] ;  /* 0x000580122e31a981 */ /* 0x000122000c1e1500 */
[----:B------:R-:W-:Y:S02]  /*4960*/  PRMT R105, RZ, 0x7610, R105 ;  /* 0x00007610ff697816 */ /* 0x000fe40000000069 */
[C---:B------:R-:W-:Y:S01]  /*4970*/  IADD3 R63, R40.reuse, 0x380, RZ ;  /* 0x00000380283f7810 */ /* 0x040fe20007ffe0ff */
[----:B------:R0:W4:Y:S01]  /*4980*/  @!P3 LDG.E.U16 R106, [R46.64+0x5c0] ;  /* 0x0005c0122e6ab981 */ /* 0x000122000c1e1500 */
[C---:B------:R-:W-:Y:S02]  /*4990*/  IADD3 R52, R40.reuse, 0x3a0, RZ ;  /* 0x000003a028347810 */ /* 0x040fe40007ffe0ff */
[----:B------:R-:W-:Y:S01]  /*49a0*/  IADD3 R54, R40, 0x3c0, RZ ;  /* 0x000003c028367810 */ /* 0x000fe20007ffe0ff */
[----:B------:R0:W4:Y:S01]  /*49b0*/  @!P4 LDG.E.U16 R105, [R46.64+0x600] ;  /* 0x000600122e69c981 */ /* 0x000122000c1e1500 */
[----:B------:R-:W-:-:S02]  /*49c0*/  ISETP.GE.AND P0, PT, R64, UR26, PT ;  /* 0x0000001a40007c0c */ /* 0x000fc4000bf06270 */
[----:B------:R-:W-:Y:S02]  /*49d0*/  IADD3 R62, R40, 0x3e0, RZ ;  /* 0x000003e0283e7810 */ /* 0x000fe40007ffe0ff */
[----:B------:R-:W-:Y:S02]  /*49e0*/  ISETP.GE.AND P1, PT, R63, UR26, PT ;  /* 0x0000001a3f007c0c */ /* 0x000fe4000bf26270 */
[----:B------:R-:W-:Y:S02]  /*49f0*/  PRMT R55, RZ, 0x7610, R55 ;  /* 0x00007610ff377816 */ /* 0x000fe40000000037 */
[----:B------:R-:W-:Y:S02]  /*4a00*/  ISETP.GE.AND P2, PT, R52, UR26, PT ;  /* 0x0000001a34007c0c */ /* 0x000fe4000bf46270 */
[----:B------:R-:W-:Y:S02]  /*4a10*/  PRMT R53, RZ, 0x7610, R53 ;  /* 0x00007610ff357816 */ /* 0x000fe40000000035 */
[----:B------:R-:W-:Y:S01]  /*4a20*/  ISETP.GE.AND P3, PT, R54, UR26, PT ;  /* 0x0000001a36007c0c */ /* 0x000fe2000bf66270 */
[----:B------:R0:W4:Y:S01]  /*4a30*/  @!P5 LDG.E.U16 R55, [R46.64+0x640] ;  /* 0x000640122e37d981 */ /* 0x000122000c1e1500 */
[----:B------:R-:W-:-:S02]  /*4a40*/  ISETP.GE.AND P4, PT, R62, UR26, PT ;  /* 0x0000001a3e007c0c */ /* 0x000fc4000bf86270 */
[----:B------:R-:W-:Y:S01]  /*4a50*/  PRMT R72, RZ, 0x7610, R72 ;  /* 0x00007610ff487816 */ /* 0x000fe20000000048 */
[----:B------:R0:W4:Y:S01]  /*4a60*/  @!P6 LDG.E.U16 R53, [R46.64+0x680] ;  /* 0x000680122e35e981 */ /* 0x000122000c1e1500 */
[----:B------:R-:W-:Y:S02]  /*4a70*/  PRMT R100, RZ, 0x7610, R100 ;  /* 0x00007610ff647816 */ /* 0x000fe40000000064 */
[----:B------:R-:W-:Y:S02]  /*4a80*/  PRMT R101, RZ, 0x7610, R101 ;  /* 0x00007610ff657816 */ /* 0x000fe40000000065 */
[----:B------:R-:W-:Y:S01]  /*4a90*/  PRMT R103, RZ, 0x7610, R103 ;  /* 0x00007610ff677816 */ /* 0x000fe20000000067 */
[----:B------:R0:W4:Y:S01]  /*4aa0*/  @!P0 LDG.E.U16 R72, [R46.64+0x6c0] ;  /* 0x0006c0122e488981 */ /* 0x000122000c1e1500 */
[----:B------:R-:W-:-:S03]  /*4ab0*/  PRMT R104, RZ, 0x7610, R104 ;  /* 0x00007610ff687816 */ /* 0x000fc60000000068 */
[----:B------:R0:W4:Y:S04]  /*4ac0*/  @!P1 LDG.E.U16 R100, [R46.64+0x700] ;  /* 0x000700122e649981 */ /* 0x000128000c1e1500 */
[----:B------:R0:W4:Y:S04]  /*4ad0*/  @!P2 LDG.E.U16 R101, [R46.64+0x740] ;  /* 0x000740122e65a981 */ /* 0x000128000c1e1500 */
[----:B------:R0:W4:Y:S04]  /*4ae0*/  @!P3 LDG.E.U16 R103, [R46.64+0x780] ;  /* 0x000780122e67b981 */ /* 0x000128000c1e1500 */
[----:B------:R0:W4:Y:S04]  /*4af0*/  @!P4 LDG.E.U16 R104, [R46.64+0x7c0] ;  /* 0x0007c0122e68c981 */ /* 0x000128000c1e1500 */
[----:B------:R-:W1:Y:S01]  /*4b00*/  S2R R163, SR_TID.X ;  /* 0x0000000000a37919 */ /* 0x000e620000002100 */
[----:B------:R-:W-:-:S02]  /*4b10*/  ULDC UR16, c[0x0][0x180] ;  /* 0x0000600000107ab9 */ /* 0x000fc40000000800 */
[----:B------:R-:W-:Y:S01]  /*4b20*/  UIMAD UR16, UR21, UR16, URZ ;  /* 0x00000010151072a4 */ /* 0x000fe2000f8e023f */
[----:B------:R-:W-:Y:S01]  /*4b30*/  MOV R51, UR7 ;  /* 0x0000000700337c02 */ /* 0x000fe20008000f00 */
[----:B------:R-:W-:Y:S01]  /*4b40*/  UIMAD UR17, UR22, UR24, URZ ;  /* 0x00000018161172a4 */ /* 0x000fe2000f8e023f */
[----:B------:R-:W-:-:S03]  /*4b50*/  ISETP.GE.AND P0, PT, R40, UR26, PT ;  /* 0x0000001a28007c0c */ /* 0x000fc6000bf06270 */
[----:B------:R-:W-:Y:S01]  /*4b60*/  IMAD.U32 R73, RZ, RZ, UR16 ;  /* 0x00000010ff497e24 */ /* 0x000fe2000f8e00ff */
[----:B------:R-:W-:Y:S01]  /*4b70*/  UIMAD UR17, UR7, UR25, UR17 ;  /* 0x00000019071172a4 */ /* 0x000fe2000f8e0211 */
[----:B------:R-:W-:-:S04]  /*4b80*/  IMAD.WIDE.U32 R40, R51, c[0x0][0x1c0], R40 ;  /* 0x0000700033287a25 */ /* 0x000fc800078e0028 */
[----:B0-----:R-:W-:Y:S01]  /*4b90*/  IMAD.WIDE.U32 R46, R0, c[0x0][0x180], RZ ;  /* 0x00006000002e7a25 */ /* 0x001fe200078e00ff */
[----:B-1----:R-:W-:-:S04]  /*4ba0*/  SHF.L.U32 R48, R163, 0x5, RZ ;  /* 0x00000005a3307819 */ /* 0x002fc800000006ff */
[----:B------:R-:W-:Y:S01]  /*4bb0*/  LOP3.LUT R48, R48, 0xfffffc00, RZ, 0xc0, !PT ;  /* 0xfffffc0030307812 */ /* 0x000fe200078ec0ff */
[----:B------:R-:W-:Y:S01]  /*4bc0*/  IMAD R73, R0, c[0x0][0x184], R73 ;  /* 0x0000610000497a24 */ /* 0x000fe200078e0249 */
[----:B------:R-:W-:Y:S01]  /*4bd0*/  IADD3 R51, R41, UR17, RZ ;  /* 0x0000001129337c10 */ /* 0x000fe2000fffe0ff */
[----:B------:R-:W-:Y:S01]  /*4be0*/  IMAD.U32 R81, RZ, RZ, UR7 ;  /* 0x00000007ff517e24 */ /* 0x000fe2000f8e00ff */
[----:B------:R-:W-:Y:S01]  /*4bf0*/  LEA R50, P1, R40, UR11, 0x1 ;  /* 0x0000000b28327c11 */ /* 0x000fe2000f8208ff */
[----:B------:R-:W-:Y:S01]  /*4c00*/  IMAD.IADD R112, R48, 0x1, R3 ;  /* 0x0000000130707824 */ /* 0x000fe200078e0203 */
[----:B------:R-:W-:Y:S01]  /*4c10*/  IADD3 R41, R47, R73, RZ ;  /* 0x000000492f297210 */ /* 0x000fe20007ffe0ff */
[----:B------:R-:W-:Y:S01]  /*4c20*/  ULDC.64 UR16, c[0x0][0x188] ;  /* 0x0000620000107ab9 */ /* 0x000fe20000000a00 */
[----:B------:R-:W-:Y:S02]  /*4c30*/  LEA.HI.X R51, R40, UR15, R51, 0x1, P1 ;  /* 0x0000000f28337c11 */ /* 0x000fe400088f0c33 */
[----:B------:R-:W-:-:S02]  /*4c40*/  IADD3 R73, R112, 0x20, RZ ;  /* 0x0000002070497810 */ /* 0x000fc40007ffe0ff */
[----:B------:R-:W-:Y:S02]  /*4c50*/  MOV R40, R46 ;  /* 0x0000002e00287202 */ /* 0x000fe40000000f00 */
[CC--:B------:R-:W-:Y:S02]  /*4c60*/  LEA.HI.SX32 R102, R112.reuse, R112.reuse, 0x1b ;  /* 0x0000007070667211 */ /* 0x0c0fe400078fdaff */
[----:B------:R-:W-:Y:S01]  /*4c70*/  LEA.HI.SX32 R73, R73, R112, 0x1b ;  /* 0x0000007049497211 */ /* 0x000fe200078fdaff */
[----:B------:R-:W-:Y:S01]  /*4c80*/  IMAD.WIDE.U32 R40, R81, c[0x0][0x188], R40 ;  /* 0x0000620051287a25 */ /* 0x000fe200078e0028 */
[C---:B------:R-:W-:Y:S02]  /*4c90*/  IADD3 R137, R112.reuse, 0x40, RZ ;  /* 0x0000004070897810 */ /* 0x040fe40007ffe0ff */
[----:B------:R-:W-:Y:S01]  /*4ca0*/  IADD3 R135, R112, 0x60, RZ ;  /* 0x0000006070877810 */ /* 0x000fe20007ffe0ff */
[----:B------:R-:W-:Y:S01]  /*4cb0*/  IMAD.SHL.U32 R102, R102, 0x2, RZ ;  /* 0x0000000266667824 */ /* 0x000fe200078e00ff */
[----:B------:R-:W-:-:S02]  /*4cc0*/  IADD3 R81, R112, 0x80, RZ ;  /* 0x0000008070517810 */ /* 0x000fc40007ffe0ff */
[----:B------:R-:W-:Y:S02]  /*4cd0*/  SHF.L.U32 R73, R73, 0x1, RZ ;  /* 0x0000000149497819 */ /* 0x000fe400000006ff */
[C---:B------:R-:W-:Y:S02]  /*4ce0*/  IADD3 R85, R112.reuse, 0xa0, RZ ;  /* 0x000000a070557810 */ /* 0x040fe40007ffe0ff */
[-C--:B------:R-:W-:Y:S02]  /*4cf0*/  LEA.HI.SX32 R137, R137, R112.reuse, 0x1b ;  /* 0x0000007089897211 */ /* 0x080fe400078fdaff */
[----:B------:R-:W-:Y:S02]  /*4d00*/  IADD3 R89, R112, 0xc0, RZ ;  /* 0x000000c070597810 */ /* 0x000fe40007ffe0ff */
[-C--:B------:R-:W-:Y:S02]  /*4d10*/  LEA.HI.SX32 R135, R135, R112.reuse, 0x1b ;  /* 0x0000007087877211 */ /* 0x080fe400078fdaff */
[----:B------:R-:W-:-:S02]  /*4d20*/  LEA.HI.SX32 R81, R81, R112, 0x1b ;  /* 0x0000007051517211 */ /* 0x000fc400078fdaff */
[-C--:B------:R-:W-:Y:S02]  /*4d30*/  LEA.HI.SX32 R85, R85, R112.reuse, 0x1b ;  /* 0x0000007055557211 */ /* 0x080fe400078fdaff */
[C---:B------:R-:W-:Y:S02]  /*4d40*/  IADD3 R134, R112.reuse, 0xe0, RZ ;  /* 0x000000e070867810 */ /* 0x040fe40007ffe0ff */
[C---:B------:R-:W-:Y:S02]  /*4d50*/  IADD3 R132, R112.reuse, 0x100, RZ ;  /* 0x0000010070847810 */ /* 0x040fe40007ffe0ff */
[----:B------:R-:W-:Y:S01]  /*4d60*/  LEA.HI.SX32 R89, R89, R112, 0x1b ;  /* 0x0000007059597211 */ /* 0x000fe200078fdaff */
[----:B------:R-:W-:Y:S01]  /*4d70*/  IMAD.SHL.U32 R81, R81, 0x2, RZ ;  /* 0x0000000251517824 */ /* 0x000fe200078e00ff */
[C---:B------:R-:W-:Y:S02]  /*4d80*/  IADD3 R130, R112.reuse, 0x120, RZ ;  /* 0x0000012070827810 */ /* 0x040fe40007ffe0ff */
[----:B------:R-:W-:-:S02]  /*4d90*/  IADD3 R128, R112, 0x140, RZ ;  /* 0x0000014070807810 */ /* 0x000fc40007ffe0ff */
[----:B------:R-:W-:Y:S01]  /*4da0*/  SHF.L.U32 R85, R85, 0x1, RZ ;  /* 0x0000000155557819 */ /* 0x000fe200000006ff */
[----:B------:R-:W-:Y:S01]  /*4db0*/  IMAD.SHL.U32 R89, R89, 0x2, RZ ;  /* 0x0000000259597824 */ /* 0x000fe200078e00ff */
[C---:B------:R-:W-:Y:S02]  /*4dc0*/  IADD3 R151, R112.reuse, 0x160, RZ ;  /* 0x0000016070977810 */ /* 0x040fe40007ffe0ff */
[----:B------:R-:W-:Y:S02]  /*4dd0*/  IADD3 R139, R112, 0x180, RZ ;  /* 0x00000180708b7810 */ /* 0x000fe40007ffe0ff */
[-C--:B------:R-:W-:Y:S02]  /*4de0*/  LEA.HI.SX32 R134, R134, R112.reuse, 0x1b ;  /* 0x0000007086867211 */ /* 0x080fe400078fdaff */
[----:B------:R-:W-:Y:S02]  /*4df0*/  LEA.HI.SX32 R132, R132, R112, 0x1b ;  /* 0x0000007084847211 */ /* 0x000fe400078fdaff */
[----:B------:R-:W-:-:S02]  /*4e00*/  IADD3 R153, R112, 0x1a0, RZ ;  /* 0x000001a070997810 */ /* 0x000fc40007ffe0ff */
[----:B------:R-:W-:Y:S02]  /*4e10*/  IADD3 R150, R112, 0x1c0, RZ ;  /* 0x000001c070967810 */ /* 0x000fe40007ffe0ff */
[-C--:B------:R-:W-:Y:S02]  /*4e20*/  LEA.HI.SX32 R130, R130, R112.reuse, 0x1b ;  /* 0x0000007082827211 */ /* 0x080fe400078fdaff */
[-C--:B------:R-:W-:Y:S02]  /*4e30*/  LEA.HI.SX32 R128, R128, R112.reuse, 0x1b ;  /* 0x0000007080807211 */ /* 0x080fe400078fdaff */
[C---:B------:R-:W-:Y:S02]  /*4e40*/  IADD3 R149, R112.reuse, 0x1e0, RZ ;  /* 0x000001e070957810 */ /* 0x040fe40007ffe0ff */
[----:B------:R-:W-:Y:S02]  /*4e50*/  IADD3 R147, R112, 0x200, RZ ;  /* 0x0000020070937810 */ /* 0x000fe40007ffe0ff */
[----:B------:R-:W-:-:S02]  /*4e60*/  LEA.HI.SX32 R151, R151, R112, 0x1b ;  /* 0x0000007097977211 */ /* 0x000fc400078fdaff */
[-C--:B------:R-:W-:Y:S02]  /*4e70*/  LEA.HI.SX32 R139, R139, R112.reuse, 0x1b ;  /* 0x000000708b8b7211 */ /* 0x080fe400078fdaff */
[-C--:B------:R-:W-:Y:S02]  /*4e80*/  LEA.HI.SX32 R153, R153, R112.reuse, 0x1b ;  /* 0x0000007099997211 */ /* 0x080fe400078fdaff */
[----:B------:R-:W-:Y:S01]  /*4e90*/  LEA.HI.SX32 R150, R150, R112, 0x1b ;  /* 0x0000007096967211 */ /* 0x000fe200078fdaff */
[----:B-----5:R0:W-:Y:S04]  /*4ea0*/  STS.U16 [R102], R77 ;  /* 0x0000004d66007388 */ /* 0x0201e80000000400 */
[----:B--2---:R1:W-:Y:S01]  /*4eb0*/  STS.U16 [R73+0x40], R75 ;  /* 0x0000404b49007388 */ /* 0x0043e20000000400 */
[----:B0-----:R-:W-:Y:S01]  /*4ec0*/  SHF.L.U32 R77, R135, 0x1, RZ ;  /* 0x00000001874d7819 */ /* 0x001fe200000006ff */
[----:B-1----:R-:W-:-:S05]  /*4ed0*/  IMAD.SHL.U32 R75, R137, 0x2, RZ ;  /* 0x00000002894b7824 */ /* 0x002fca00078e00ff */
[----:B---3--:R0:W-:Y:S04]  /*4ee0*/  STS.U16 [R75+0x80], R93 ;  /* 0x0000805d4b007388 */ /* 0x0081e80000000400 */
[----:B------:R1:W-:Y:S04]  /*4ef0*/  STS.U16 [R77+0xc0], R65 ;  /* 0x0000c0414d007388 */ /* 0x0003e80000000400 */
[----:B----4-:R-:W-:Y:S01]  /*4f00*/  STS.U16 [R81+0x100], R125 ;  /* 0x0001007d51007388 */ /* 0x010fe20000000400 */
[----:B0-----:R-:W-:-:S03]  /*4f10*/  SHF.L.U32 R93, R134, 0x1, RZ ;  /* 0x00000001865d7819 */ /* 0x001fc600000006ff */
[----:B------:R0:W-:Y:S01]  /*4f20*/  STS.U16 [R85+0x140], R97 ;  /* 0x0001406155007388 */ /* 0x0001e20000000400 */
[----:B-1----:R-:W-:Y:S01]  /*4f30*/  SHF.L.U32 R65, R130, 0x1, RZ ;  /* 0x0000000182417819 */ /* 0x002fe200000006ff */
[----:B------:R-:W-:Y:S01]  /*4f40*/  IMAD.SHL.U32 R139, R139, 0x2, RZ ;  /* 0x000000028b8b7824 */ /* 0x000fe200078e00ff */
[-C--:B------:R-:W-:Y:S02]  /*4f50*/  LEA.HI.SX32 R149, R149, R112.reuse, 0x1b ;  /* 0x0000007095957211 */ /* 0x080fe400078fdaff */
[----:B------:R-:W-:Y:S01]  /*4f60*/  LEA.HI.SX32 R147, R147, R112, 0x1b ;  /* 0x0000007093937211 */ /* 0x000fe200078fdaff */
[----:B------:R1:W-:Y:S01]  /*4f70*/  STS.U16 [R89+0x180], R95 ;  /* 0x0001805f59007388 */ /* 0x0003e20000000400 */
[----:B0-----:R-:W-:Y:S01]  /*4f80*/  IMAD.SHL.U32 R97, R132, 0x2, RZ ;  /* 0x0000000284617824 */ /* 0x001fe200078e00ff */
[----:B------:R-:W-:Y:S02]  /*4f90*/  SHF.L.U32 R151, R151, 0x1, RZ ;  /* 0x0000000197977819 */ /* 0x000fe400000006ff */
[----:B------:R-:W-:Y:S01]  /*4fa0*/  STS.U16 [R93+0x1c0], R119 ;  /* 0x0001c0775d007388 */ /* 0x000fe20000000400 */
[----:B------:R-:W-:Y:S01]  /*4fb0*/  UIMAD UR16, UR22, UR16, URZ ;  /* 0x00000010161072a4 */ /* 0x000fe2000f8e023f */
[----:B------:R-:W-:Y:S01]  /*4fc0*/  SHF.L.U32 R153, R153, 0x1, RZ ;  /* 0x0000000199997819 */ /* 0x000fe200000006ff */
[----:B-1----:R-:W-:Y:S01]  /*4fd0*/  IMAD.SHL.U32 R95, R128, 0x2, RZ ;  /* 0x00000002805f7824 */ /* 0x002fe200078e00ff */
[----:B------:R-:W-:Y:S01]  /*4fe0*/  STS.U16 [R97+0x200], R120 ;  /* 0x0002007861007388 */ /* 0x000fe20000000400 */
[----:B------:R-:W-:Y:S01]  /*4ff0*/  IADD3 R126, R112, 0x220, RZ ;  /* 0x00000220707e7810 */ /* 0x000fe20007ffe0ff */
[----:B------:R-:W-:Y:S01]  /*5000*/  IMAD.SHL.U32 R150, R150, 0x2, RZ ;  /* 0x0000000296967824 */ /* 0x000fe200078e00ff */
[C---:B------:R-:W-:Y:S01]  /*5010*/  IADD3 R144, R112.reuse, 0x240, RZ ;  /* 0x0000024070907810 */ /* 0x040fe20007ffe0ff */
[----:B------:R-:W-:Y:S01]  /*5020*/  STS.U16 [R65+0x240], R121 ;  /* 0x0002407941007388 */ /* 0x000fe20000000400 */
[----:B------:R-:W-:Y:S01]  /*5030*/  SHF.L.U32 R149, R149, 0x1, RZ ;  /* 0x0000000195957819 */ /* 0x000fe200000006ff */
[----:B------:R-:W-:Y:S01]  /*5040*/  IMAD.SHL.U32 R147, R147, 0x2, RZ ;  /* 0x0000000293937824 */ /* 0x000fe200078e00ff */
[C---:B------:R-:W-:Y:S01]  /*5050*/  IADD3 R142, R112.reuse, 0x260, RZ ;  /* 0x00000260708e7810 */ /* 0x040fe20007ffe0ff */
[----:B------:R-:W-:Y:S01]  /*5060*/  STS.U16 [R95+0x280], R122 ;  /* 0x0002807a5f007388 */ /* 0x000fe20000000400 */
[C---:B------:R-:W-:Y:S01]  /*5070*/  IADD3 R124, R112.reuse, 0x280, RZ ;  /* 0x00000280707c7810 */ /* 0x040fe20007ffe0ff */
[----:B------:R-:W-:Y:S01]  /*5080*/  UIMAD UR16, UR7, UR17, UR16 ;  /* 0x00000011071072a4 */ /* 0x000fe2000f8e0210 */
[----:B------:R-:W-:-:S02]  /*5090*/  IADD3 R138, R112, 0x2a0, RZ ;  /* 0x000002a0708a7810 */ /* 0x000fc40007ffe0ff */
[----:B------:R-:W-:Y:S02]  /*50a0*/  IADD3 R136, R112, 0x2c0, RZ ;  /* 0x000002c070887810 */ /* 0x000fe40007ffe0ff */
[-C--:B------:R-:W-:Y:S02]  /*50b0*/  LEA.HI.SX32 R126, R126, R112.reuse, 0x1b ;  /* 0x000000707e7e7211 */ /* 0x080fe400078fdaff */
[----:B------:R-:W-:Y:S01]  /*50c0*/  LEA.HI.SX32 R144, R144, R112, 0x1b ;  /* 0x0000007090907211 */ /* 0x000fe200078fdaff */
[----:B------:R-:W-:Y:S01]  /*50d0*/  STS.U16 [R151+0x2c0], R123 ;  /* 0x0002c07b97007388 */ /* 0x000fe20000000400 */
[----:B------:R-:W-:-:S03]  /*50e0*/  IADD3 R118, R112, 0x2e0, RZ ;  /* 0x000002e070767810 */ /* 0x000fc60007ffe0ff */
[----:B------:R0:W-:Y:S01]  /*50f0*/  STS.U16 [R139+0x300], R42 ;  /* 0x0003002a8b007388 */ /* 0x0001e20000000400 */
[----:B------:R-:W-:Y:S02]  /*5100*/  IADD3 R133, R112, 0x300, RZ ;  /* 0x0000030070857810 */ /* 0x000fe40007ffe0ff */
[-C--:B------:R-:W-:Y:S02]  /*5110*/  LEA.HI.SX32 R142, R142, R112.reuse, 0x1b ;  /* 0x000000708e8e7211 */ /* 0x080fe400078fdaff */
[----:B------:R-:W-:Y:S01]  /*5120*/  LEA.HI.SX32 R124, R124, R112, 0x1b ;  /* 0x000000707c7c7211 */ /* 0x000fe200078fdaff */
[----:B------:R-:W-:Y:S01]  /*5130*/  STS.U16 [R153+0x340], R117 ;  /* 0x0003407599007388 */ /* 0x000fe20000000400 */
[----:B------:R-:W-:-:S03]  /*5140*/  IADD3 R131, R112, 0x320, RZ ;  /* 0x0000032070837810 */ /* 0x000fc60007ffe0ff */
[----:B------:R-:W-:Y:S01]  /*5150*/  STS.U16 [R150+0x380], R116 ;  /* 0x0003807496007388 */ /* 0x000fe20000000400 */
[----:B------:R-:W-:-:S03]  /*5160*/  IADD3 R129, R112, 0x340, RZ ;  /* 0x0000034070817810 */ /* 0x000fc60007ffe0ff */
[----:B------:R-:W-:Y:S01]  /*5170*/  STS.U16 [R149+0x3c0], R115 ;  /* 0x0003c07395007388 */ /* 0x000fe20000000400 */
[-C--:B------:R-:W-:Y:S01]  /*5180*/  LEA.HI.SX32 R138, R138, R112.reuse, 0x1b ;  /* 0x000000708a8a7211 */ /* 0x080fe200078fdaff */
[----:B------:R-:W-:Y:S01]  /*5190*/  IMAD.SHL.U32 R144, R144, 0x2, RZ ;  /* 0x0000000290907824 */ /* 0x000fe200078e00ff */
[-C--:B------:R-:W-:Y:S01]  /*51a0*/  LEA.HI.SX32 R136, R136, R112.reuse, 0x1b ;  /* 0x0000007088887211 */ /* 0x080fe200078fdaff */
[----:B------:R1:W-:Y:S01]  /*51b0*/  STS.U16 [R147+0x400], R44 ;  /* 0x0004002c93007388 */ /* 0x0003e20000000400 */
[----:B------:R-:W-:Y:S02]  /*51c0*/  IADD3 R47, R41, UR16, RZ ;  /* 0x00000010292f7c10 */ /* 0x000fe4000fffe0ff */
[----:B------:R-:W-:Y:S01]  /*51d0*/  LEA R46, P1, R40, c[0x0][0x220], 0x3 ;  /* 0x00008800282e7a11 */ /* 0x000fe200078218ff */
[----:B0-----:R-:W-:Y:S01]  /*51e0*/  IMAD.SHL.U32 R42, R124, 0x2, RZ ;  /* 0x000000027c2a7824 */ /* 0x001fe200078e00ff */
[-C--:B------:R-:W-:Y:S02]  /*51f0*/  LEA.HI.SX32 R118, R118, R112.reuse, 0x1b ;  /* 0x0000007076767211 */ /* 0x080fe400078fdaff */
[----:B------:R-:W-:-:S02]  /*5200*/  LEA.HI.SX32 R133, R133, R112, 0x1b ;  /* 0x0000007085857211 */ /* 0x000fc400078fdaff */
[----:B-1----:R-:W-:Y:S02]  /*5210*/  SHF.L.U32 R44, R126, 0x1, RZ ;  /* 0x000000017e2c7819 */ /* 0x002fe400000006ff */
[----:B------:R-:W-:Y:S01]  /*5220*/  SHF.L.U32 R142, R142, 0x1, RZ ;  /* 0x000000018e8e7819 */ /* 0x000fe200000006ff */
[----:B------:R-:W-:Y:S01]  /*5230*/  IMAD.SHL.U32 R136, R136, 0x2, RZ ;  /* 0x0000000288887824 */ /* 0x000fe200078e00ff */
[----:B------:R-:W-:Y:S01]  /*5240*/  IADD3 R127, R112, 0x360, RZ ;  /* 0x00000360707f7810 */ /* 0x000fe20007ffe0ff */
[----:B------:R-:W-:Y:S01]  /*5250*/  STS.U16 [R44+0x440], R107 ;  /* 0x0004406b2c007388 */ /* 0x000fe20000000400 */
[-C--:B------:R-:W-:Y:S02]  /*5260*/  LEA.HI.SX32 R131, R131, R112.reuse, 0x1b ;  /* 0x0000007083837211 */ /* 0x080fe400078fdaff */
[----:B------:R-:W-:Y:S02]  /*5270*/  LEA.HI.SX32 R129, R129, R112, 0x1b ;  /* 0x0000007081817211 */ /* 0x000fe400078fdaff */
[----:B------:R-:W-:Y:S01]  /*5280*/  SHF.L.U32 R138, R138, 0x1, RZ ;  /* 0x000000018a8a7819 */ /* 0x000fe200000006ff */
[----:B------:R-:W-:Y:S01]  /*5290*/  STS.U16 [R144+0x480], R108 ;  /* 0x0004806c90007388 */ /* 0x000fe20000000400 */
[----:B------:R-:W-:-:S02]  /*52a0*/  IADD3 R114, R112, 0x380, RZ ;  /* 0x0000038070727810 */ /* 0x000fc40007ffe0ff */
[----:B------:R-:W-:Y:S01]  /*52b0*/  LEA.HI.X R47, R40, c[0x0][0x224], R47, 0x3, P1 ;  /* 0x00008900282f7a11 */ /* 0x000fe200008f1c2f */
[----:B------:R-:W-:Y:S01]  /*52c0*/  STS.U16 [R142+0x4c0], R109 ;  /* 0x0004c06d8e007388 */ /* 0x000fe20000000400 */
[----:B------:R-:W-:Y:S01]  /*52d0*/  SHF.L.U32 R40, R118, 0x1, RZ ;  /* 0x0000000176287819 */ /* 0x000fe200000006ff */
[----:B------:R-:W-:Y:S01]  /*52e0*/  IMAD.SHL.U32 R133, R133, 0x2, RZ ;  /* 0x0000000285857824 */ /* 0x000fe200078e00ff */
[C---:B------:R-:W-:Y:S02]  /*52f0*/  IADD3 R113, R112.reuse, 0x3a0, RZ ;  /* 0x000003a070717810 */ /* 0x040fe40007ffe0ff */
[C---:B------:R-:W-:Y:S01]  /*5300*/  IADD3 R141, R112.reuse, 0x3c0, RZ ;  /* 0x000003c0708d7810 */ /* 0x040fe20007ffe0ff */
[----:B------:R-:W-:Y:S01]  /*5310*/  STS.U16 [R42+0x500], R110 ;  /* 0x0005006e2a007388 */ /* 0x000fe20000000400 */
[----:B------:R-:W-:Y:S01]  /*5320*/  LEA.HI.SX32 R127, R127, R112, 0x1b ;  /* 0x000000707f7f7211 */ /* 0x000fe200078fdaff */
[----:B------:R-:W-:Y:S01]  /*5330*/  IMAD.SHL.U32 R129, R129, 0x2, RZ ;  /* 0x0000000281817824 */ /* 0x000fe200078e00ff */
[----:B------:R-:W-:Y:S01]  /*5340*/  SHF.L.U32 R131, R131, 0x1, RZ ;  /* 0x0000000183837819 */ /* 0x000fe200000006ff */
[----:B------:R-:W-:Y:S01]  /*5350*/  STS.U16 [R138+0x540], R111 ;  /* 0x0005406f8a007388 */ /* 0x000fe20000000400 */
[----:B------:R-:W-:-:S02]  /*5360*/  IADD3 R140, R112, 0x3e0, RZ ;  /* 0x000003e0708c7810 */ /* 0x000fc40007ffe0ff */
[-C--:B------:R-:W-:Y:S01]  /*5370*/  LEA.HI.SX32 R114, R114, R112.reuse, 0x1b ;  /* 0x0000007072727211 */ /* 0x080fe200078fdaff */
[----:B------:R0:W-:Y:S01]  /*5380*/  STS.U16 [R136+0x580], R49 ;  /* 0x0005803188007388 */ /* 0x0001e20000000400 */
[-C--:B------:R-:W-:Y:S02]  /*5390*/  LEA.HI.SX32 R113, R113, R112.reuse, 0x1b ;  /* 0x0000007071717211 */ /* 0x080fe400078fdaff */
[-C--:B------:R-:W-:Y:S01]  /*53a0*/  LEA.HI.SX32 R41, R141, R112.reuse, 0x1b ;  /* 0x000000708d297211 */ /* 0x080fe200078fdaff */
[----:B------:R-:W-:Y:S01]  /*53b0*/  STS.U16 [R40+0x5c0], R106 ;  /* 0x0005c06a28007388 */ /* 0x000fe20000000400 */
[----:B------:R-:W-:Y:S02]  /*53c0*/  SHF.L.U32 R127, R127, 0x1, RZ ;  /* 0x000000017f7f7819 */ /* 0x000fe400000006ff */
[----:B------:R-:W-:Y:S01]  /*53d0*/  LEA.HI.SX32 R112, R140, R112, 0x1b ;  /* 0x000000708c707211 */ /* 0x000fe200078fdaff */
[----:B------:R-:W-:Y:S01]  /*53e0*/  STS.U16 [R133+0x600], R105 ;  /* 0x0006006985007388 */ /* 0x000fe20000000400 */
[----:B------:R-:W-:-:S02]  /*53f0*/  IMAD.SHL.U32 R41, R41, 0x2, RZ ;  /* 0x0000000229297824 */ /* 0x000fc400078e00ff */
[----:B0-----:R-:W-:Y:S01]  /*5400*/  SHF.L.U32 R49, R112, 0x1, RZ ;  /* 0x0000000170317819 */ /* 0x001fe200000006ff */
[----:B------:R-:W2:Y:S04]  /*5410*/  LDG.E.64 R46, [R46.64] ;  /* 0x000000122e2e7981 */ /* 0x000ea8000c1e1b00 */
[----:B------:R0:W-:Y:S04]  /*5420*/  STS.U16 [R131+0x640], R55 ;  /* 0x0006403783007388 */ /* 0x0001e80000000400 */
[----:B------:R1:W-:Y:S01]  /*5430*/  STS.U16 [R129+0x680], R53 ;  /* 0x0006803581007388 */ /* 0x0003e20000000400 */
[----:B0-----:R-:W-:-:S03]  /*5440*/  IMAD.SHL.U32 R55, R114, 0x2, RZ ;  /* 0x0000000272377824 */ /* 0x001fc600078e00ff */
[----:B------:R0:W-:Y:S01]  /*5450*/  STS.U16 [R127+0x6c0], R72 ;  /* 0x0006c0487f007388 */ /* 0x0001e20000000400 */
[----:B-1----:R-:W-:-:S03]  /*5460*/  SHF.L.U32 R53, R113, 0x1, RZ ;  /* 0x0000000171357819 */ /* 0x002fc600000006ff */
[----:B------:R-:W-:Y:S04]  /*5470*/  STS.U16 [R55+0x700], R100 ;  /* 0x0007006437007388 */ /* 0x000fe80000000400 */
[----:B------:R1:W-:Y:S01]  /*5480*/  STS.U16 [R53+0x740], R101 ;  /* 0x0007406535007388 */ /* 0x0003e20000000400 */
[----:B0-----:R-:W-:-:S03]  /*5490*/  PRMT R72, RZ, 0x7610, R72 ;  /* 0x00007610ff487816 */ /* 0x001fc60000000048 */
[----:B------:R-:W-:Y:S04]  /*54a0*/  STS.U16 [R41+0x780], R103 ;  /* 0x0007806729007388 */ /* 0x000fe80000000400 */
[----:B------:R-:W-:Y:S01]  /*54b0*/  STS.U16 [R49+0x7c0], R104 ;  /* 0x0007c06831007388 */ /* 0x000fe20000000400 */
[----:B------:R-:W-:-:S06]  /*54c0*/  NOP ;  /* 0x0000000000007918 */ /* 0x000fcc0000000000 */
[----:B------:R0:W3:Y:S01]  /*54d0*/  @!P0 LDG.E.U16 R72, [R50.64] ;  /* 0x0000001232488981 */ /* 0x0000e2000c1e1500 */
[----:B------:R-:W-:Y:S02]  /*54e0*/  ISETP.GE.AND P0, PT, R98, UR26, PT ;  /* 0x0000001a62007c0c */ /* 0x000fe4000bf06270 */
[----:B------:R-:W-:-:S11]  /*54f0*/  PRMT R111, RZ, 0x7610, R111 ;  /* 0x00007610ff6f7816 */ /* 0x000fd6000000006f */
[----:B------:R0:W4:Y:S01]  /*5500*/  @!P0 LDG.E.U16 R111, [R50.64+0x40] ;  /* 0x00004012326f8981 */ /* 0x000122000c1e1500 */
[----:B------:R-:W-:Y:S02]  /*5510*/  ISETP.GE.AND P0, PT, R79, UR26, PT ;  /* 0x0000001a4f007c0c */ /* 0x000fe4000bf06270 */
[----:B------:R-:W-:-:S11]  /*5520*/  PRMT R79, RZ, 0x7610, R79 ;  /* 0x00007610ff4f7816 */ /* 0x000fd6000000004f */
[----:B------:R0:W5:Y:S01]  /*5530*/  @!P0 LDG.E.U16 R79, [R50.64+0xc0] ;  /* 0x0000c012324f8981 */ /* 0x000162000c1e1500 */
[----:B------:R-:W-:Y:S02]  /*5540*/  ISETP.GE.AND P0, PT, R83, UR26, PT ;  /* 0x0000001a53007c0c */ /* 0x000fe4000bf06270 */
[----:B------:R-:W-:-:S11]  /*5550*/  PRMT R83, RZ, 0x7610, R83 ;  /* 0x00007610ff537816 */ /* 0x000fd60000000053 */
[----:B------:R0:W3:Y:S01]  /*5560*/  @!P0 LDG.E.U16 R83, [R50.64+0x100] ;  /* 0x0001001232538981 */ /* 0x0000e2000c1e1500 */
[----:B------:R-:W-:Y:S02]  /*5570*/  ISETP.GE.AND P0, PT, R86, UR26, PT ;  /* 0x0000001a56007c0c */ /* 0x000fe4000bf06270 */
[----:B------:R-:W-:Y:S02]  /*5580*/  PRMT R86, RZ, 0x7610, R86 ;  /* 0x00007610ff567816 */ /* 0x000fe40000000056 */
[----:B------:R-:W-:-:S09]  /*5590*/  ISETP.GE.AND P1, PT, R99, UR26, PT ;  /* 0x0000001a63007c0c */ /* 0x000fd2000bf26270 */
[----:B------:R0:W3:Y:S01]  /*55a0*/  @!P0 LDG.E.U16 R86, [R50.64+0x140] ;  /* 0x0001401232568981 */ /* 0x0000e2000c1e1500 */
[----:B------:R-:W-:Y:S02]  /*55b0*/  ISETP.GE.AND P0, PT, R90, UR26, PT ;  /* 0x0000001a5a007c0c */ /* 0x000fe4000bf06270 */
[----:B------:R-:W-:Y:S02]  /*55c0*/  PRMT R90, RZ, 0x7610, R90 ;  /* 0x00007610ff5a7816 */ /* 0x000fe4000000005a */
[----:B------:R-:W-:-:S06]  /*55d0*/  PRMT R107, RZ, 0x7610, R107 ;  /* 0x00007610ff6b7816 */ /* 0x000fcc000000006b */
[----:B------:R0:W3:Y:S04]  /*55e0*/  @!P1 LDG.E.U16 R107, [R50.64+0x80] ;  /* 0x00008012326b9981 */ /* 0x0000e8000c1e1500 */
[----:B------:R0:W3:Y:S01]  /*55f0*/  @!P0 LDG.E.U16 R90, [R50.64+0x180] ;  /* 0x00018012325a8981 */ /* 0x0000e2000c1e1500 */
[----:B------:R-:W-:Y:S02]  /*5600*/  ISETP.GE.AND P0, PT, R94, UR26, PT ;  /* 0x0000001a5e007c0c */ /* 0x000fe4000bf06270 */
[----:B------:R-:W-:Y:S02]  /*5610*/  PRMT R94, RZ, 0x7610, R94 ;  /* 0x00007610ff5e7816 */ /* 0x000fe4000000005e */
[----:B------:R-:W-:-:S09]  /*5620*/  PRMT R98, RZ, 0x7610, R98 ;  /* 0x00007610ff627816 */ /* 0x000fd20000000062 */
[----:B------:R0:W5:Y:S01]  /*5630*/  @!P0 LDG.E.U16 R94, [R50.64+0x1c0] ;  /* 0x0001c012325e8981 */ /* 0x000162000c1e1500 */
[----:B------:R-:W-:Y:S02]  /*5640*/  ISETP.GE.AND P0, PT, R96, UR26, PT ;  /* 0x0000001a60007c0c */ /* 0x000fe4000bf06270 */
[----:B------:R-:W-:-:S11]  /*5650*/  PRMT R99, RZ, 0x7610, R99 ;  /* 0x00007610ff637816 */ /* 0x000fd60000000063 */
[----:B------:R0:W5:Y:S01]  /*5660*/  @!P0 LDG.E.U16 R98, [R50.64+0x200] ;  /* 0x0002001232628981 */ /* 0x000162000c1e1500 */
[----:B------:R-:W-:-:S13]  /*5670*/  ISETP.GE.AND P0, PT, R92, UR26, PT ;  /* 0x0000001a5c007c0c */ /* 0x000fda000bf06270 */
[----:B------:R0:W5:Y:S01]  /*5680*/  @!P0 LDG.E.U16 R99, [R50.64+0x240] ;  /* 0x0002401232638981 */ /* 0x000162000c1e1500 */
[----:B------:R-:W-:Y:S02]  /*5690*/  ISETP.GE.AND P0, PT, R91, UR26, PT ;  /* 0x0000001a5b007c0c */ /* 0x000fe4000bf06270 */
[----:B-1----:R-:W-:Y:S02]  /*56a0*/  PRMT R101, RZ, 0x7610, R101 ;  /* 0x00007610ff657816 */ /* 0x002fe40000000065 */
[----:B------:R-:W-:-:S09]  /*56b0*/  PRMT R140, RZ, 0x7610, R140 ;  /* 0x00007610ff8c7816 */ /* 0x000fd2000000008c */
[----:B------:R0:W5:Y:S01]  /*56c0*/  @!P0 LDG.E.U16 R101, [R50.64+0x280] ;  /* 0x0002801232658981 */ /* 0x000162000c1e1500 */
[----:B------:R-:W-:Y:S02]  /*56d0*/  ISETP.GE.AND P0, PT, R80, UR26, PT ;  /* 0x0000001a50007c0c */ /* 0x000fe4000bf06270 */
[----:B------:R-:W-:Y:S02]  /*56e0*/  ISETP.GE.AND P1, PT, R82, UR26, PT ;  /* 0x0000001a52007c0c */ /* 0x000fe4000bf26270 */
[----:B------:R-:W-:Y:S02]  /*56f0*/  ISETP.GE.AND P2, PT, R84, UR26, PT ;  /* 0x0000001a54007c0c */ /* 0x000fe4000bf46270 */
[----:B------:R-:W-:Y:S02]  /*5700*/  ISETP.GE.AND P3, PT, R87, UR26, PT ;  /* 0x0000001a57007c0c */ /* 0x000fe4000bf66270 */
[----:B------:R-:W-:Y:S02]  /*5710*/  ISETP.GE.AND P4, PT, R88, UR26, PT ;  /* 0x0000001a58007c0c */ /* 0x000fe4000bf86270 */
[----:B------:R-:W-:-:S02]  /*5720*/  ISETP.GE.AND P5, PT, R78, UR26, PT ;  /* 0x0000001a4e007c0c */ /* 0x000fc4000bfa6270 */
[----:B------:R-:W-:Y:S01]  /*5730*/  ISETP.GE.AND P6, PT, R76, UR26, PT ;  /* 0x0000001a4c007c0c */ /* 0x000fe2000bfc6270 */
[----:B------:R0:W5:Y:S01]  /*5740*/  @!P0 LDG.E.U16 R140, [R50.64+0x2c0] ;  /* 0x0002c012328c8981 */ /* 0x000162000c1e1500 */
        /* <DEDUP_REMOVED lines=9> */
[----:B------:R-:W-:Y:S02]  /*57e0*/  ISETP.GE.AND P1, PT, R74, UR26, PT ;  /* 0x0000001a4a007c0c */ /* 0x000fe4000bf26270 */
[----:B------:R-:W-:Y:S01]  /*57f0*/  ISETP.GE.AND P2, PT, R71, UR26, PT ;  /* 0x0000001a47007c0c */ /* 0x000fe2000bf46270 */
[----:B------:R0:W5:Y:S01]  /*5800*/  @!P3 LDG.E.U16 R45, [R50.64+0x380] ;  /* 0x00038012322db981 */ /* 0x000162000c1e1500 */
[----:B------:R-:W-:-:S03]  /*5810*/  ISETP.GE.AND P3, PT, R70, UR26, PT ;  /* 0x0000001a46007c0c */ /* 0x000fc6000bf66270 */
[----:B------:R0:W5:Y:S01]  /*5820*/  @!P4 LDG.E.U16 R148, [R50.64+0x3c0] ;  /* 0x0003c0123294c981 */ /* 0x000162000c1e1500 */
[----:B------:R-:W-:-:S03]  /*5830*/  ISETP.GE.AND P4, PT, R69, UR26, PT ;  /* 0x0000001a45007c0c */ /* 0x000fc6000bf86270 */
[----:B------:R0:W5:Y:S01]  /*5840*/  @!P5 LDG.E.U16 R146, [R50.64+0x400] ;  /* 0x000400123292d981 */ /* 0x000162000c1e1500 */
[----:B------:R-:W-:-:S03]  /*5850*/  ISETP.GE.AND P5, PT, R68, UR26, PT ;  /* 0x0000001a44007c0c */ /* 0x000fc6000bfa6270 */
        /* <DEDUP_REMOVED lines=10> */
[----:B------:R-:W-:Y:S01]  /*5900*/  PRMT R132, RZ, 0x7610, R132 ;  /* 0x00007610ff847816 */ /* 0x000fe20000000084 */
[----:B------:R-:W-:Y:S01]  /*5910*/  IMAD R48, R3, 0x20, R48 ;  /* 0x0000002003307824 */ /* 0x000fe200078e0230 */
[----:B------:R-:W-:Y:S01]  /*5920*/  ISETP.GE.AND P0, PT, R67, UR26, PT ;  /* 0x0000001a43007c0c */ /* 0x000fe2000bf06270 */
        /* <DEDUP_REMOVED lines=11> */
[----:B------:R-:W-:Y:S02]  /*59e0*/  LEA.HI.SX32 R158, R48, R48, 0x1b ;  /* 0x00000030309e7211 */ /* 0x000fe400078fdaff */
        /* <DEDUP_REMOVED lines=8> */
[----:B------:R-:W-:-:S03]  /*5a70*/  SHF.L.U32 R158, R158, 0x1, RZ ;  /* 0x000000019e9e7819 */ /* 0x000fc600000006ff */
[----:B------:R0:W5:Y:S04]  /*5a80*/  @!P2 LDG.E.U16 R126, [R50.64+0x6c0] ;  /* 0x0006c012327ea981 */ /* 0x000168000c1e1500 */
[----:B------:R0:W5:Y:S04]  /*5a90*/  @!P3 LDG.E.U16 R54, [R50.64+0x700] ;  /* 0x000700123236b981 */ /* 0x000168000c1e1500 */
[----:B------:R0:W5:Y:S04]  /*5aa0*/  @!P4 LDG.E.U16 R52, [R50.64+0x740] ;  /* 0x000740123234c981 */ /* 0x000168000c1e1500 */
[----:B------:R0:W5:Y:S04]  /*5ab0*/  @!P6 LDG.E.U16 R155, [R50.64+0x7c0] ;  /* 0x0007c012329be981 */ /* 0x000168000c1e1500 */
[----:B------:R-:W1:Y:S04]  /*5ac0*/  LDS.U16 R62, [R158] ;  /* 0x000000009e3e7984 */ /* 0x000e680000000400 */
[----:B------:R-:W-:Y:S04]  /*5ad0*/  LDS.U16 R68, [R158+0x4] ;  /* 0x000004009e447984 */ /* 0x000fe80000000400 */
[----:B------:R-:W-:Y:S04]  /*5ae0*/  LDS.U16 R67, [R158+0x6] ;  /* 0x000006009e437984 */ /* 0x000fe80000000400 */
[----:B------:R-:W-:Y:S01]  /*5af0*/  LDS.U16 R70, [R158+0x8] ;  /* 0x000008009e467984 */ /* 0x000fe20000000400 */
[----:B--2---:R-:W-:-:S03]  /*5b00*/  FMUL.FTZ R63, R47, R5 ;  /* 0x000000052f3f7220 */ /* 0x004fc60000410000 */
[----:B------:R-:W-:Y:S01]  /*5b10*/  LDS.U16 R71, [R158+0xa] ;  /* 0x00000a009e477984 */ /* 0x000fe20000000400 */
[----:B------:R-:W-:Y:S01]  /*5b20*/  FMUL.FTZ R121, R46, 1.4426950216293334961 ;  /* 0x3fb8aa3b2e797820 */ /* 0x000fe20000410000 */
[----:B------:R-:W-:Y:S01]  /*5b30*/  PRMT R46, RZ, 0x7610, R46 ;  /* 0x00007610ff2e7816 */ /* 0x000fe2000000002e */
[----:B------:R-:W-:Y:S01]  /*5b40*/  FMUL.RZ R63, R63, 0.15915493667125701904 ;  /* 0x3e22f9833f3f7820 */ /* 0x000fe2000040c000 */
[----:B------:R-:W-:Y:S03]  /*5b50*/  LDS.U16 R76, [R158+0xc] ;  /* 0x00000c009e4c7984 */ /* 0x000fe60000000400 */
[----:B------:R-:W-:Y:S01]  /*5b60*/  MUFU.SIN R64, R63 ;  /* 0x0000003f00407308 */ /* 0x000fe20000000400 */
[----:B------:R0:W2:Y:S04]  /*5b70*/  @!P5 LDG.E.U16 R46, [R50.64+0x780] ;  /* 0x00078012322ed981 */ /* 0x0000a8000c1e1500 */
[----:B------:R-:W-:Y:S03]  /*5b80*/  LDS.U16 R74, [R158+0xe] ;  /* 0x00000e009e4a7984 */ /* 0x000fe60000000400 */
[----:B------:R0:W-:Y:S01]  /*5b90*/  MUFU.COS R109, R63 ;  /* 0x0000003f006d7308 */ /* 0x0001e20000000000 */
[----:B------:R-:W-:Y:S04]  /*5ba0*/  LDS.U16 R80, [R158+0x10] ;  /* 0x000010009e507984 */ /* 0x000fe80000000400 */
[----:B------:R-:W-:Y:S04]  /*5bb0*/  LDS.U16 R78, [R158+0x12] ;  /* 0x000012009e4e7984 */ /* 0x000fe80000000400 */
[----:B0-----:R-:W0:Y:S04]  /*5bc0*/  LDS.U16 R63, [R158+0x2] ;  /* 0x000002009e3f7984 */ /* 0x001e280000000400 */
[----:B------:R-:W0:Y:S04]  /*5bd0*/  LDS.U16 R84, [R158+0x14] ;  /* 0x000014009e547984 */ /* 0x000e280000000400 */
        /* <DEDUP_REMOVED lines=15> */
[----:B------:R-:W-:Y:S04]  /*5cd0*/  LDS.U16 R117, [R158+0x34] ;  /* 0x000034009e757984 */ /* 0x000fe80000000400 */
[----:B------:R-:W0:Y:S04]  /*5ce0*/  LDS.U16 R116, [R158+0x36] ;  /* 0x000036009e747984 */ /* 0x000e280000000400 */
[----:B------:R-:W0:Y:S04]  /*5cf0*/  LDS.U16 R51, [R158+0x38] ;  /* 0x000038009e337984 */ /* 0x000e280000000400 */
[----:B------:R-:W0:Y:S04]  /*5d00*/  LDS.U16 R120, [R158+0x3a] ;  /* 0x00003a009e787984 */ /* 0x000e280000000400 */
[----:B------:R-:W-:Y:S04]  /*5d10*/  LDS.U16 R48, [R158+0x3c] ;  /* 0x00003c009e307984 */ /* 0x000fe80000000400 */
[----:B------:R-:W0:Y:S04]  /*5d20*/  LDS.U16 R50, [R158+0x3e] ;  /* 0x00003e009e327984 */ /* 0x000e280000000400 */
[----:B---3--:R-:W-:Y:S04]  /*5d30*/  STS.U16 [R102+0x2100], R72 ;  /* 0x0021004866007388 */ /* 0x008fe80000000400 */
[----:B----4-:R3:W-:Y:S04]  /*5d40*/  STS.U16 [R73+0x2140], R111 ;  /* 0x0021406f49007388 */ /* 0x0107e80000000400 */
[----:B------:R4:W-:Y:S01]  /*5d50*/  STS.U16 [R75+0x2180], R107 ;  /* 0x0021806b4b007388 */ /* 0x0009e20000000400 */
[----:B---3--:R-:W-:-:S03]  /*5d60*/  FMUL.FTZ R111, R47, R8 ;  /* 0x000000082f6f7220 */ /* 0x008fc60000410000 */
[----:B-----5:R3:W-:Y:S01]  /*5d70*/  STS.U16 [R77+0x21c0], R79 ;  /* 0x0021c04f4d007388 */ /* 0x0207e20000000400 */
[----:B------:R-:W-:-:S04]  /*5d80*/  FMUL.RZ R111, R111, 0.15915493667125701904 ;  /* 0x3e22f9836f6f7820 */ /* 0x000fc8000040c000 */
[----:B----4-:R-:W-:Y:S01]  /*5d90*/  MUFU.SIN R75, R111 ;  /* 0x0000006f004b7308 */ /* 0x010fe20000000400 */
[----:B------:R-:W-:-:S07]  /*5da0*/  FMUL.FTZ R119, R121, R9 ;  /* 0x0000000979777220 */ /* 0x000fce0000410000 */
[----:B---3--:R3:W-:Y:S01]  /*5db0*/  MUFU.COS R77, R111 ;  /* 0x0000006f004d7308 */ /* 0x0087e20000000000 */
[----:B------:R4:W-:Y:S01]  /*5dc0*/  STS.U16 [R81+0x2200], R83 ;  /* 0x0022005351007388 */ /* 0x0009e20000000400 */
[----:B---3--:R-:W-:-:S04]  /*5dd0*/  FMUL.FTZ R111, R47, R9 ;  /* 0x000000092f6f7220 */ /* 0x008fc80000410000 */
[----:B------:R-:W-:Y:S02]  /*5de0*/  FMUL.RZ R111, R111, 0.15915493667125701904 ;  /* 0x3e22f9836f6f7820 */ /* 0x000fe4000040c000 */
[----:B------:R-:W-:Y:S01]  /*5df0*/  MUFU.EX2 R119, R119 ;  /* 0x0000007700777308 */ /* 0x000fe20000000800 */
[----:B------:R-:W-:-:S07]  /*5e00*/  FMUL.FTZ R122, R121, R8 ;  /* 0x00000008797a7220 */ /* 0x000fce0000410000 */
[----:B------:R-:W3:Y:S08]  /*5e10*/  MUFU.SIN R79, R111 ;  /* 0x0000006f004f7308 */ /* 0x000ef00000000400 */
[----:B----4-:R-:W4:Y:S08]  /*5e20*/  MUFU.COS R81, R111 ;  /* 0x0000006f00517308 */ /* 0x010f300000000000 */
[----:B------:R-:W5:Y:S01]  /*5e30*/  MUFU.EX2 R122, R122 ;  /* 0x0000007a007a7308 */ /* 0x000f620000000800 */
[----:B---3--:R-:W-:-:S02]  /*5e40*/  FMUL.FTZ R79, R119, R79 ;  /* 0x0000004f774f7220 */ /* 0x008fc40000410000 */
[----:B------:R-:W-:Y:S02]  /*5e50*/  FMUL.FTZ R123, R47, R14 ;  /* 0x0000000e2f7b7220 */ /* 0x000fe40000410000 */
[----:B----4-:R-:W-:Y:S02]  /*5e60*/  FMUL.FTZ R81, R119, R81 ;  /* 0x0000005177517220 */ /* 0x010fe40000410000 */
[----:B------:R-:W3:Y:S01]  /*5e70*/  LDL R119, [R1+0x8] ;  /* 0x0000080001777983 */ /* 0x000ee20000100800 */
[----:B------:R-:W-:-:S03]  /*5e80*/  FMUL.RZ R123, R123, 0.15915493667125701904 ;  /* 0x3e22f9837b7b7820 */ /* 0x000fc6000040c000 */
[----:B------:R-:W-:Y:S01]  /*5e90*/  STS.U16 [R85+0x2240], R86 ;  /* 0x0022405655007388 */ /* 0x000fe20000000400 */
[C---:B-----5:R-:W-:Y:S02]  /*5ea0*/  FMUL.FTZ R77, R122.reuse, R77 ;  /* 0x0000004d7a4d7220 */ /* 0x060fe40000410000 */
[----:B------:R-:W-:Y:S02]  /*5eb0*/  FMUL.FTZ R75, R122, R75 ;  /* 0x0000004b7a4b7220 */ /* 0x000fe40000410000 */
[----:B------:R-:W4:Y:S04]  /*5ec0*/  LDL R122, [R1+0x4] ;  /* 0x00000400017a7983 */ /* 0x000f280000100800 */
[----:B------:R-:W-:Y:S04]  /*5ed0*/  STS.U16 [R89+0x2280], R90 ;  /* 0x0022805a59007388 */ /* 0x000fe80000000400 */
[----:B------:R-:W-:Y:S04]  /*5ee0*/  STS.U16 [R93+0x22c0], R94 ;  /* 0x0022c05e5d007388 */ /* 0x000fe80000000400 */
[----:B------:R5:W-:Y:S04]  /*5ef0*/  STS.U16 [R97+0x2300], R98 ;  /* 0x0023006261007388 */ /* 0x000be80000000400 */
[----:B------:R0:W-:Y:S01]  /*5f00*/  STS.U16 [R65+0x2340], R99 ;  /* 0x0023406341007388 */ /* 0x0001e20000000400 */
[----:B-----5:R-:W-:Y:S08]  /*5f10*/  MUFU.SIN R98, R123 ;  /* 0x0000007b00627308 */ /* 0x020ff00000000400 */
[----:B0-----:R0:W-:Y:S02]  /*5f20*/  MUFU.COS R99, R123 ;  /* 0x0000007b00637308 */ /* 0x0011e40000000000 */
[----:B0-----:R-:W5:Y:S01]  /*5f30*/  LDL R123, [R1] ;  /* 0x00000000017b7983 */ /* 0x001f620000100800 */
[----:B------:R-:W-:-:S04]  /*5f40*/  FMUL.FTZ R111, R47, R10 ;  /* 0x0000000a2f6f7220 */ /* 0x000fc80000410000 */
[----:B------:R-:W-:-:S04]  /*5f50*/  FMUL.RZ R111, R111, 0.15915493667125701904 ;  /* 0x3e22f9836f6f7820 */ /* 0x000fc8000040c000 */
[----:B------:R-:W-:Y:S08]  /*5f60*/  MUFU.SIN R83, R111 ;  /* 0x0000006f00537308 */ /* 0x000ff00000000400 */
[----:B------:R0:W-:Y:S02]  /*5f70*/  MUFU.COS R85, R111 ;  /* 0x0000006f00557308 */ /* 0x0001e40000000000 */
[----:B0-----:R-:W-:-:S04]  /*5f80*/  FMUL.FTZ R111, R47, R11 ;  /* 0x0000000b2f6f7220 */ /* 0x001fc80000410000 */
[----:B------:R-:W-:-:S04]  /*5f90*/  FMUL.RZ R111, R111, 0.15915493667125701904 ;  /* 0x3e22f9836f6f7820 */ /* 0x000fc8000040c000 */
[----:B------:R-:W-:Y:S08]  /*5fa0*/  MUFU.SIN R86, R111 ;  /* 0x0000006f00567308 */ /* 0x000ff00000000400 */
[----:B------:R0:W-:Y:S01]  /*5fb0*/  MUFU.COS R89, R111 ;  /* 0x0000006f00597308 */ /* 0x0001e20000000000 */
[C---:B------:R-:W-:Y:S02]  /*5fc0*/  FMUL.FTZ R105, R47.reuse, R6 ;  /* 0x000000062f697220 */ /* 0x040fe40000410000 */
[----:B0-----:R-:W-:-:S04]  /*5fd0*/  FMUL.FTZ R111, R47, R12 ;  /* 0x0000000c2f6f7220 */ /* 0x001fc80000410000 */
[----:B------:R-:W-:Y:S02]  /*5fe0*/  FMUL.RZ R111, R111, 0.15915493667125701904 ;  /* 0x3e22f9836f6f7820 */ /* 0x000fe4000040c000 */
[----:B------:R-:W-:Y:S02]  /*5ff0*/  FMUL.FTZ R69, R121, R5 ;  /* 0x0000000579457220 */ /* 0x000fe40000410000 */
[----:B------:R-:W-:Y:S01]  /*6000*/  MUFU.SIN R90, R111 ;  /* 0x0000006f005a7308 */ /* 0x000fe20000000400 */
[----:B------:R-:W-:Y:S02]  /*6010*/  FMUL.RZ R105, R105, 0.15915493667125701904 ;  /* 0x3e22f98369697820 */ /* 0x000fe4000040c000 */
[----:B------:R-:W-:-:S05]  /*6020*/  FMUL.FTZ R102, R121, R6 ;  /* 0x0000000679667220 */ /* 0x000fca0000410000 */
[----:B------:R0:W-:Y:S02]  /*6030*/  MUFU.COS R93, R111 ;  /* 0x0000006f005d7308 */ /* 0x0001e40000000000 */
[----:B0-----:R-:W-:-:S06]  /*6040*/  FMUL.FTZ R111, R47, R13 ;  /* 0x0000000d2f6f7220 */ /* 0x001fcc0000410000 */
[----:B------:R-:W0:Y:S01]  /*6050*/  MUFU.EX2 R69, R69 ;  /* 0x0000004500457308 */ /* 0x000e220000000800 */
[----:B------:R-:W-:Y:S02]  /*6060*/  FMUL.RZ R111, R111, 0.15915493667125701904 ;  /* 0x3e22f9836f6f7820 */ /* 0x000fe4000040c000 */
[----:B------:R-:W-:-:S05]  /*6070*/  FMUL.FTZ R113, R47, R7 ;  /* 0x000000072f717220 */ /* 0x000fca0000410000 */
[----:B------:R-:W-:Y:S01]  /*6080*/  MUFU.SIN R66, R105 ;  /* 0x0000006900427308 */ /* 0x000fe20000000400 */
[----:B------:R-:W-:Y:S02]  /*6090*/  FMUL.FTZ R107, R121, R7 ;  /* 0x00000007796b7220 */ /* 0x000fe40000410000 */
[----:B------:R-:W-:-:S05]  /*60a0*/  FMUL.RZ R113, R113, 0.15915493667125701904 ;  /* 0x3e22f98371717820 */ /* 0x000fca000040c000 */
[----:B------:R-:W-:Y:S08]  /*60b0*/  MUFU.COS R105, R105 ;  /* 0x0000006900697308 */ /* 0x000ff00000000000 */
[----:B------:R-:W0:Y:S08]  /*60c0*/  MUFU.EX2 R102, R102 ;  /* 0x0000006600667308 */ /* 0x000e300000000800 */
[----:B------:R-:W-:Y:S08]  /*60d0*/  MUFU.SIN R94, R111 ;  /* 0x0000006f005e7308 */ /* 0x000ff00000000400 */
[----:B------:R0:W-:Y:S02]  /*60e0*/  MUFU.COS R97, R111 ;  /* 0x0000006f00617308 */ /* 0x0001e40000000000 */
[----:B0-----:R-:W-:-:S06]  /*60f0*/  FMUL.FTZ R111, R121, R13 ;  /* 0x0000000d796f7220 */ /* 0x001fcc0000410000 */
[----:B------:R-:W-:Y:S08]  /*6100*/  MUFU.SIN R72, R113 ;  /* 0x0000007100487308 */ /* 0x000ff00000000400 */
[----:B------:R-:W0:Y:S01]  /*6110*/  MUFU.EX2 R111, R111 ;  /* 0x0000006f006f7308 */ /* 0x000e220000000800 */
[----:B------:R-:W-:-:S07]  /*6120*/  FMUL.FTZ R65, R69, R109 ;  /* 0x0000006d45417220 */ /* 0x000fce0000410000 */
[----:B------:R0:W-:Y:S01]  /*6130*/  MUFU.COS R73, R113 ;  /* 0x0000007100497308 */ /* 0x0001e20000000000 */
[----:B------:R-:W-:-:S07]  /*6140*/  FMUL.FTZ R64, R69, R64 ;  /* 0x0000004045407220 */ /* 0x000fce0000410000 */
[----:B------:R-:W1:Y:S01]  /*6150*/  MUFU.EX2 R107, R107 ;  /* 0x0000006b006b7308 */ /* 0x000e620000000800 */
[C---:B------:R-:W-:Y:S01]  /*6160*/  FMUL.FTZ R69, R102.reuse, R105 ;  /* 0x0000006966457220 */ /* 0x040fe20000410000 */
[----:B------:R2:W-:Y:S01]  /*6170*/  STS.U16 [R95+0x2380], R101 ;  /* 0x002380655f007388 */ /* 0x0005e20000000400 */
[-C--:B------:R-:W-:Y:S02]  /*6180*/  FMUL.FTZ R105, R47, R15.reuse ;  /* 0x0000000f2f697220 */ /* 0x080fe40000410000 */
[----:B------:R-:W-:Y:S02]  /*6190*/  FMUL.FTZ R66, R102, R66 ;  /* 0x0000004266427220 */ /* 0x000fe40000410000 */
[C---:B0-----:R-:W-:Y:S02]  /*61a0*/  FMUL.FTZ R113, R121.reuse, R12 ;  /* 0x0000000c79717220 */ /* 0x041fe40000410000 */
[----:B------:R-:W-:Y:S02]  /*61b0*/  FMUL.FTZ R102, R121, R15 ;  /* 0x0000000f79667220 */ /* 0x000fe40000410000 */
[----:B--2---:R-:W-:-:S02]  /*61c0*/  IMAD.SHL.U32 R95, R163, 0x10, RZ ;  /* 0x00000010a35f7824 */ /* 0x004fc400078e00ff */
[----:B------:R-:W-:Y:S02]  /*61d0*/  FMUL.RZ R105, R105, 0.15915493667125701904 ;  /* 0x3e22f98369697820 */ /* 0x000fe4000040c000 */
[C---:B------:R-:W-:Y:S02]  /*61e0*/  FMUL.FTZ R97, R111.reuse, R97 ;  /* 0x000000616f617220 */ /* 0x040fe40000410000 */
[----:B------:R-:W-:Y:S01]  /*61f0*/  FMUL.FTZ R94, R111, R94 ;  /* 0x0000005e6f5e7220 */ /* 0x000fe20000410000 */
[----:B------:R-:W-:Y:S01]  /*6200*/  IADD3 R111, R95, 0x2, RZ ;  /* 0x000000025f6f7810 */ /* 0x000fe20007ffe0ff */
[C---:B-1----:R-:W-:Y:S01]  /*6210*/  FMUL.FTZ R73, R107.reuse, R73 ;  /* 0x000000496b497220 */ /* 0x042fe20000410000 */
[----:B------:R-:W0:Y:S01]  /*6220*/  MUFU.EX2 R113, R113 ;  /* 0x0000007100717308 */ /* 0x000e220000000800 */
[----:B------:R-:W-:Y:S01]  /*6230*/  FMUL.FTZ R72, R107, R72 ;  /* 0x000000486b487220 */ /* 0x000fe20000410000 */
[----:B------:R-:W-:Y:S01]  /*6240*/  ISETP.GE.U32.AND P0, PT, R111, UR23, PT ;  /* 0x000000176f007c0c */ /* 0x000fe2000bf06070 */
[----:B------:R-:W-:Y:S01]  /*6250*/  FMUL.FTZ R115, R121, R11 ;  /* 0x0000000b79737220 */ /* 0x000fe20000410000 */
[----:B------:R-:W-:-:S04]  /*6260*/  IADD3 R111, R95, 0x4, RZ ;  /* 0x000000045f6f7810 */ /* 0x000fc80007ffe0ff */
[----:B------:R-:W-:Y:S01]  /*6270*/  MUFU.EX2 R102, R102 ;  /* 0x0000006600667308 */ /* 0x000fe20000000800 */
[----:B------:R-:W-:-:S07]  /*6280*/  ISETP.GE.U32.AND P6, PT, R111, UR23, PT ;  /* 0x000000176f007c0c */ /* 0x000fce000bfc6070 */
[----:B------:R-:W1:Y:S01]  /*6290*/  MUFU.COS R107, R105 ;  /* 0x00000069006b7308 */ /* 0x000e620000000000 */
[----:B------:R-:W-:-:S07]  /*62a0*/  IADD3 R111, R95, 0x6, RZ ;  /* 0x000000065f6f7810 */ /* 0x000fce0007ffe0ff */
[----:B------:R-:W2:Y:S01]  /*62b0*/  MUFU.SIN R105, R105 ;  /* 0x0000006900697308 */ /* 0x000ea20000000400 */
[----:B------:R-:W-:Y:S01]  /*62c0*/  PRMT R62, RZ, 0x5410, R62 ;  /* 0x00005410ff3e7816 */ /* 0x000fe2000000003e */
[----:B------:R-:W-:Y:S01]  /*62d0*/  FMUL.FTZ R118, R121, R10 ;  /* 0x0000000a79767220 */ /* 0x000fe20000410000 */
[----:B------:R-:W-:Y:S02]  /*62e0*/  ISETP.GE.U32.AND P2, PT, R95, UR23, PT ;  /* 0x000000175f007c0c */ /* 0x000fe4000bf46070 */
[----:B------:R-:W-:-:S03]  /*62f0*/  PRMT R63, RZ, 0x5410, R63 ;  /* 0x00005410ff3f7816 */ /* 0x000fc6000000003f */
[----:B------:R-:W2:Y:S01]  /*6300*/  MUFU.EX2 R115, R115 ;  /* 0x0000007300737308 */ /* 0x000ea20000000800 */
[----:B------:R-:W-:Y:S01]  /*6310*/  ISETP.GE.U32.AND P3, PT, R111, UR23, PT ;  /* 0x000000176f007c0c */ /* 0x000fe2000bf66070 */
[----:B------:R-:W-:Y:S01]  /*6320*/  FMUL.FTZ R111, R161, R62 ;  /* 0x0000003ea16f7220 */ /* 0x000fe20000410000 */
[----:B------:R-:W-:Y:S01]  /*6330*/  FSEL R62, R64, RZ, !P2 ;  /* 0x000000ff403e7208 */ /* 0x000fe20005000000 */
[----:B------:R-:W-:Y:S01]  /*6340*/  FMUL.FTZ R109, R121, R14 ;  /* 0x0000000e796d7220 */ /* 0x000fe20000410000 */
[----:B------:R-:W-:Y:S01]  /*6350*/  PRMT R68, RZ, 0x5410, R68 ;  /* 0x00005410ff447816 */ /* 0x000fe20000000044 */
[----:B------:R-:W-:Y:S01]  /*6360*/  FMUL.FTZ R64, R161, R63 ;  /* 0x0000003fa1407220 */ /* 0x000fe20000410000 */
[----:B------:R-:W-:Y:S01]  /*6370*/  PRMT R67, RZ, 0x5410, R67 ;  /* 0x00005410ff437816 */ /* 0x000fe20000000043 */
[----:B------:R-:W3:Y:S01]  /*6380*/  MUFU.EX2 R118, R118 ;  /* 0x0000007600767308 */ /* 0x000ee20000000800 */
[C---:B0-----:R-:W-:Y:S02]  /*6390*/  FMUL.FTZ R93, R113.reuse, R93 ;  /* 0x0000005d715d7220 */ /* 0x041fe40000410000 */
[----:B------:R-:W-:Y:S01]  /*63a0*/  FMUL.FTZ R90, R113, R90 ;  /* 0x0000005a715a7220 */ /* 0x000fe20000410000 */
[----:B------:R-:W-:Y:S01]  /*63b0*/  IADD3 R113, R95, 0x7, RZ ;  /* 0x000000075f717810 */ /* 0x000fe20007ffe0ff */
[----:B-1----:R-:W-:-:S02]  /*63c0*/  FMUL.FTZ R101, R102, R107 ;  /* 0x0000006b66657220 */ /* 0x002fc40000410000 */
[----:B--2---:R-:W-:Y:S01]  /*63d0*/  FMUL.FTZ R102, R102, R105 ;  /* 0x0000006966667220 */ /* 0x004fe20000410000 */
[----:B------:R-:W-:Y:S01]  /*63e0*/  IADD3 R105, R95, 0x1, RZ ;  /* 0x000000015f697810 */ /* 0x000fe20007ffe0ff */
[----:B------:R-:W0:Y:S01]  /*63f0*/  MUFU.EX2 R109, R109 ;  /* 0x0000006d006d7308 */ /* 0x000e220000000800 */
[----:B------:R-:W-:Y:S01]  /*6400*/  FSEL R63, R111, RZ, !P2 ;  /* 0x000000ff6f3f7208 */ /* 0x000fe20005000000 */
[----:B------:R-:W-:Y:S01]  /*6410*/  FMUL.FTZ R68, R160, R68 ;  /* 0x00000044a0447220 */ /* 0x000fe20000410000 */
[----:B------:R-:W-:Y:S02]  /*6420*/  FSEL R64, R64, RZ, !P2 ;  /* 0x000000ff40407208 */ /* 0x000fe40005000000 */
[----:B------:R-:W-:Y:S02]  /*6430*/  FSEL R65, R65, 1, !P2 ;  /* 0x3f80000041417808 */ /* 0x000fe40005000000 */
[----:B------:R-:W-:Y:S01]  /*6440*/  ISETP.GE.U32.AND P2, PT, R113, UR23, PT ;  /* 0x0000001771007c0c */ /* 0x000fe2000bf46070 */
[----:B------:R-:W-:Y:S01]  /*6450*/  FMUL.FTZ R113, R160, R67 ;  /* 0x00000043a0717220 */ /* 0x000fe20000410000 */
[----:B------:R-:W-:Y:S01]  /*6460*/  ISETP.GE.U32.AND P1, PT, R105, UR23, PT ;  /* 0x0000001769007c0c */ /* 0x000fe2000bf26070 */
[C---:B------:R-:W-:Y:S01]  /*6470*/  FMUL.FTZ R89, R115.reuse, R89 ;  /* 0x0000005973597220 */ /* 0x040fe20000410000 */
[----:B------:R-:W-:Y:S01]  /*6480*/  PRMT R70, RZ, 0x5410, R70 ;  /* 0x00005410ff467816 */ /* 0x000fe20000000046 */
[----:B------:R-:W-:Y:S01]  /*6490*/  FMUL.FTZ R86, R115, R86 ;  /* 0x0000005673567220 */ /* 0x000fe20000410000 */
[----:B------:R-:W-:-:S02]  /*64a0*/  IADD3 R115, R95, 0x8, RZ ;  /* 0x000000085f737810 */ /* 0x000fc40007ffe0ff */
[----:B------:R-:W-:Y:S02]  /*64b0*/  FSEL R67, R68, RZ, !P1 ;  /* 0x000000ff44437208 */ /* 0x000fe40004800000 */
[----:B------:R-:W-:Y:S02]  /*64c0*/  PRMT R71, RZ, 0x5410, R71 ;  /* 0x00005410ff477816 */ /* 0x000fe40000000047 */
[----:B------:R-:W-:Y:S02]  /*64d0*/  FSEL R66, R66, RZ, !P1 ;  /* 0x000000ff42427208 */ /* 0x000fe40004800000 */
[----:B------:R-:W-:Y:S02]  /*64e0*/  FSEL R68, R113, RZ, !P1 ;  /* 0x000000ff71447208 */ /* 0x000fe40004800000 */
[----:B------:R-:W-:Y:S02]  /*64f0*/  FSEL R69, R69, 1, !P1 ;  /* 0x3f80000045457808 */ /* 0x000fe40004800000 */
[----:B------:R-:W-:Y:S01]  /*6500*/  ISETP.GE.U32.AND P1, PT, R115, UR23, PT ;  /* 0x0000001773007c0c */ /* 0x000fe2000bf26070 */
[C---:B------:R-:W-:Y:S01]  /*6510*/  FMUL.FTZ R115, R159.reuse, R70 ;  /* 0x000000469f737220 */ /* 0x040fe20000410000 */
[----:B------:R-:W-:Y:S01]  /*6520*/  FSEL R70, R72, RZ, !P0 ;  /* 0x000000ff48467208 */ /* 0x000fe20004000000 */
[----:B------:R-:W-:Y:S01]  /*6530*/  FMUL.FTZ R72, R159, R71 ;  /* 0x000000479f487220 */ /* 0x000fe20000410000 */
[----:B------:R-:W-:Y:S01]  /*6540*/  PRMT R76, RZ, 0x5410, R76 ;  /* 0x00005410ff4c7816 */ /* 0x000fe2000000004c */
[C---:B---3--:R-:W-:Y:S01]  /*6550*/  FMUL.FTZ R85, R118.reuse, R85 ;  /* 0x0000005576557220 */ /* 0x048fe20000410000 */
[C---:B------:R-:W-:Y:S01]  /*6560*/  IADD3 R105, R95.reuse, 0x3, RZ ;  /* 0x000000035f697810 */ /* 0x040fe20007ffe0ff */
[----:B------:R-:W-:Y:S01]  /*6570*/  FMUL.FTZ R83, R118, R83 ;  /* 0x0000005376537220 */ /* 0x000fe20000410000 */
[----:B------:R-:W-:-:S02]  /*6580*/  IADD3 R118, R95, 0x9, RZ ;  /* 0x000000095f767810 */ /* 0x000fc40007ffe0ff */
[----:B------:R-:W-:Y:S01]  /*6590*/  PRMT R74, RZ, 0x5410, R74 ;  /* 0x00005410ff4a7816 */ /* 0x000fe2000000004a */
[----:B0-----:R-:W-:Y:S01]  /*65a0*/  FMUL.FTZ R99, R109, R99 ;  /* 0x000000636d637220 */ /* 0x001fe20000410000 */
[----:B------:R-:W-:Y:S01]  /*65b0*/  FSEL R71, R115, RZ, !P0 ;  /* 0x000000ff73477208 */ /* 0x000fe20004000000 */
[----:B------:R-:W-:Y:S01]  /*65c0*/  FMUL.FTZ R98, R109, R98 ;  /* 0x000000626d627220 */ /* 0x000fe20000410000 */
[----:B------:R-:W-:Y:S01]  /*65d0*/  FSEL R72, R72, RZ, !P0 ;  /* 0x000000ff48487208 */ /* 0x000fe20004000000 */
[----:B------:R-:W-:Y:S01]  /*65e0*/  FMUL.FTZ R109, R47, R16 ;  /* 0x000000102f6d7220 */ /* 0x000fe20000410000 */
[----:B------:R-:W-:Y:S01]  /*65f0*/  FSEL R73, R73, 1, !P0 ;  /* 0x3f80000049497808 */ /* 0x000fe20004000000 */
[----:B------:R-:W-:Y:S01]  /*6600*/  FMUL.FTZ R76, R119, R76 ;  /* 0x0000004c774c7220 */ /* 0x000fe20000410000 */
[----:B------:R-:W-:Y:S02]  /*6610*/  ISETP.GE.U32.AND P4, PT, R105, UR23, PT ;  /* 0x0000001769007c0c */ /* 0x000fe4000bf86070 */
[----:B------:R-:W-:Y:S01]  /*6620*/  ISETP.GE.U32.AND P0, PT, R118, UR23, PT ;  /* 0x0000001776007c0c */ /* 0x000fe2000bf06070 */
[----:B------:R-:W-:Y:S01]  /*6630*/  FMUL.FTZ R118, R119, R74 ;  /* 0x0000004a77767220 */ /* 0x000fe20000410000 */
[----:B------:R-:W-:-:S02]  /*6640*/  PRMT R80, RZ, 0x5410, R80 ;  /* 0x00005410ff507816 */ /* 0x000fc40000000050 */
[----:B------:R-:W-:Y:S01]  /*6650*/  PRMT R78, RZ, 0x5410, R78 ;  /* 0x00005410ff4e7816 */ /* 0x000fe2000000004e */
[----:B------:R-:W-:Y:S01]  /*6660*/  FMUL.RZ R109, R109, 0.15915493667125701904 ;  /* 0x3e22f9836d6d7820 */ /* 0x000fe2000040c000 */
[----:B------:R-:W-:Y:S01]  /*6670*/  FSEL R74, R75, RZ, !P4 ;  /* 0x000000ff4b4a7208 */ /* 0x000fe20006000000 */
[----:B----4-:R-:W-:Y:S01]  /*6680*/  FMUL.FTZ R80, R122, R80 ;  /* 0x000000507a507220 */ /* 0x010fe20000410000 */
[----:B------:R-:W-:Y:S02]  /*6690*/  FSEL R75, R76, RZ, !P4 ;  /* 0x000000ff4c4b7208 */ /* 0x000fe40006000000 */
[----:B------:R-:W-:Y:S01]  /*66a0*/  FSEL R76, R118, RZ, !P4 ;  /* 0x000000ff764c7208 */ /* 0x000fe20006000000 */
[----:B------:R-:W-:Y:S01]  /*66b0*/  FMUL.FTZ R118, R122, R78 ;  /* 0x0000004e7a767220 */ /* 0x000fe20000410000 */
[----:B------:R-:W-:Y:S01]  /*66c0*/  MUFU.SIN R107, R109 ;  /* 0x0000006d006b7308 */ /* 0x000fe20000000400 */
[----:B------:R-:W-:Y:S02]  /*66d0*/  PRMT R84, RZ, 0x5410, R84 ;  /* 0x00005410ff547816 */ /* 0x000fe40000000054 */
[----:B------:R-:W-:-:S02]  /*66e0*/  IADD3 R122, R95, 0xb, RZ ;  /* 0x0000000b5f7a7810 */ /* 0x000fc40007ffe0ff */
[----:B------:R-:W-:-:S03]  /*66f0*/  PRMT R82, RZ, 0x5410, R82 ;  /* 0x00005410ff527816 */ /* 0x000fc60000000052 */
[----:B------:R0:W-:Y:S01]  /*6700*/  MUFU.COS R105, R109 ;  /* 0x0000006d00697308 */ /* 0x0001e20000000000 */
[----:B------:R-:W-:Y:S02]  /*6710*/  FSEL R78, R79, RZ, !P6 ;  /* 0x000000ff4f4e7208 */ /* 0x000fe40007000000 */
[----:B------:R-:W-:Y:S02]  /*6720*/  FSEL R79, R80, RZ, !P6 ;  /* 0x000000ff504f7208 */ /* 0x000fe40007000000 */
[----:B------:R-:W-:Y:S02]  /*6730*/  FSEL R80, R118, RZ, !P6 ;  /* 0x000000ff76507208 */ /* 0x000fe40007000000 */
[----:B0-----:R-:W-:Y:S02]  /*6740*/  IADD3 R109, R95, 0x5, RZ ;  /* 0x000000055f6d7810 */ /* 0x001fe40007ffe0ff */
[----:B------:R-:W-:Y:S02]  /*6750*/  FSEL R81, R81, 1, !P6 ;  /* 0x3f80000051517808 */ /* 0x000fe40007000000 */
[----:B------:R-:W-:Y:S01]  /*6760*/  ISETP.GE.U32.AND P5, PT, R109, UR23, PT ;  /* 0x000000176d007c0c */ /* 0x000fe2000bfa6070 */
[C---:B-----5:R-:W-:Y:S01]  /*6770*/  FMUL.FTZ R84, R123.reuse, R84 ;  /* 0x000000547b547220 */ /* 0x060fe20000410000 */
[----:B------:R-:W-:Y:S01]  /*6780*/  ISETP.GE.U32.AND P6, PT, R122, UR23, PT ;  /* 0x000000177a007c0c */ /* 0x000fe2000bfc6070 */
[----:B------:R-:W-:Y:S01]  /*6790*/  FMUL.FTZ R122, R123, R82 ;  /* 0x000000527b7a7220 */ /* 0x000fe20000410000 */
[----:B------:R-:W-:-:S02]  /*67a0*/  PRMT R87, RZ, 0x5410, R87 ;  /* 0x00005410ff577816 */ /* 0x000fc40000000057 */
[----:B------:R-:W-:Y:S02]  /*67b0*/  PRMT R88, RZ, 0x5410, R88 ;  /* 0x00005410ff587816 */ /* 0x000fe40000000058 */
[----:B------:R-:W-:Y:S02]  /*67c0*/  IADD3 R123, R95, 0xc, RZ ;  /* 0x0000000c5f7b7810 */ /* 0x000fe40007ffe0ff */
[----:B------:R-:W-:Y:S01]  /*67d0*/  FSEL R82, R83, RZ, !P5 ;  /* 0x000000ff53527208 */ /* 0x000fe20006800000 */
[----:B------:R-:W-:Y:S01]  /*67e0*/  FMUL.FTZ R113, R47, R18 ;  /* 0x000000122f717220 */ /* 0x000fe20000410000 */
[----:B------:R-:W-:Y:S01]  /*67f0*/  IADD3 R119, R95, 0xa, RZ ;  /* 0x0000000a5f777810 */ /* 0x000fe20007ffe0ff */
[C---:B------:R-:W-:Y:S01]  /*6800*/  FMUL.FTZ R87, R165.reuse, R87 ;  /* 0x00000057a5577220 */ /* 0x040fe20000410000 */
[----:B------:R-:W-:Y:S01]  /*6810*/  FSEL R83, R84, RZ, !P5 ;  /* 0x000000ff54537208 */ /* 0x000fe20006800000 */
[----:B------:R-:W-:Y:S01]  /*6820*/  FMUL.FTZ R88, R165, R88 ;  /* 0x00000058a5587220 */ /* 0x000fe20000410000 */
[----:B------:R-:W-:Y:S01]  /*6830*/  FSEL R84, R122, RZ, !P5 ;  /* 0x000000ff7a547208 */ /* 0x000fe20006800000 */
[----:B------:R-:W-:Y:S01]  /*6840*/  FMUL.FTZ R124, R47, R19 ;  /* 0x000000132f7c7220 */ /* 0x000fe20000410000 */
[----:B------:R-:W-:-:S02]  /*6850*/  FSEL R85, R85, 1, !P5 ;  /* 0x3f80000055557808 */ /* 0x000fc40006800000 */
[----:B------:R-:W-:Y:S02]  /*6860*/  ISETP.GE.U32.AND P5, PT, R123, UR23, PT ;  /* 0x000000177b007c0c */ /* 0x000fe4000bfa6070 */
[----:B------:R-:W-:Y:S02]  /*6870*/  PRMT R91, RZ, 0x5410, R91 ;  /* 0x00005410ff5b7816 */ /* 0x000fe4000000005b */
[----:B------:R-:W-:Y:S01]  /*6880*/  PRMT R92, RZ, 0x5410, R92 ;  /* 0x00005410ff5c7816 */ /* 0x000fe2000000005c */
[----:B------:R-:W-:Y:S01]  /*6890*/  FMUL.FTZ R109, R47, R17 ;  /* 0x000000112f6d7220 */ /* 0x000fe20000410000 */
[----:B------:R-:W-:Y:S02]  /*68a0*/  FSEL R77, R77, 1, !P4 ;  /* 0x3f8000004d4d7808 */ /* 0x000fe40006000000 */
[----:B------:R-:W-:Y:S01]  /*68b0*/  IADD3 R123, R95, 0xd, RZ ;  /* 0x0000000d5f7b7810 */ /* 0x000fe20007ffe0ff */
[----:B------:R-:W-:Y:S01]  /*68c0*/  FMUL.RZ R113, R113, 0.15915493667125701904 ;  /* 0x3e22f98371717820 */ /* 0x000fe2000040c000 */
[----:B------:R-:W-:Y:S01]  /*68d0*/  ISETP.GE.U32.AND P4, PT, R119, UR23, PT ;  /* 0x0000001777007c0c */ /* 0x000fe2000bf86070 */
[----:B------:R-:W-:Y:S01]  /*68e0*/  FMUL.FTZ R119, R121, R18 ;  /* 0x0000001279777220 */ /* 0x000fe20000410000 */
[----:B------:R-:W-:Y:S01]  /*68f0*/  FSEL R86, R86, RZ, !P3 ;  /* 0x000000ff56567208 */ /* 0x000fe20005800000 */
[----:B------:R-:W-:Y:S01]  /*6900*/  FMUL.FTZ R47, R47, R20 ;  /* 0x000000142f2f7220 */ /* 0x000fe20000410000 */
[----:B------:R-:W-:Y:S01]  /*6910*/  FSEL R87, R87, RZ, !P3 ;  /* 0x000000ff57577208 */ /* 0x000fe20005800000 */
[----:B------:R-:W-:Y:S01]  /*6920*/  FMUL.FTZ R118, R121, R19 ;  /* 0x0000001379767220 */ /* 0x000fe20000410000 */
[----:B------:R-:W-:Y:S01]  /*6930*/  FSEL R88, R88, RZ, !P3 ;  /* 0x000000ff58587208 */ /* 0x000fe20005800000 */
[----:B------:R-:W-:Y:S01]  /*6940*/  FMUL.RZ R124, R124, 0.15915493667125701904 ;  /* 0x3e22f9837c7c7820 */ /* 0x000fe2000040c000 */
[----:B------:R-:W-:Y:S01]  /*6950*/  FSEL R89, R89, 1, !P3 ;  /* 0x3f80000059597808 */ /* 0x000fe20005800000 */
[----:B------:R-:W-:Y:S01]  /*6960*/  FMUL.FTZ R91, R37, R91 ;  /* 0x0000005b255b7220 */ /* 0x000fe20000410000 */
[----:B------:R-:W-:Y:S01]  /*6970*/  ISETP.GE.U32.AND P3, PT, R123, UR23, PT ;  /* 0x000000177b007c0c */ /* 0x000fe2000bf66070 */
[----:B------:R-:W-:Y:S01]  /*6980*/  FMUL.FTZ R92, R37, R92 ;  /* 0x0000005c255c7220 */ /* 0x000fe20000410000 */
[----:B------:R-:W-:Y:S01]  /*6990*/  IADD3 R123, R95, 0xe, RZ ;  /* 0x0000000e5f7b7810 */ /* 0x000fe20007ffe0ff */
[----:B------:R-:W-:Y:S01]  /*69a0*/  FMUL.FTZ R122, R121, R20 ;  /* 0x00000014797a7220 */ /* 0x000fe20000410000 */
[----:B------:R-:W-:Y:S01]  /*69b0*/  MUFU.SIN R115, R113 ;  /* 0x0000007100737308 */ /* 0x000fe20000000400 */
[----:B------:R-:W-:Y:S01]  /*69c0*/  FMUL.RZ R47, R47, 0.15915493667125701904 ;  /* 0x3e22f9832f2f7820 */ /* 0x000fe2000040c000 */
[----:B------:R-:W-:Y:S01]  /*69d0*/  PRMT R157, RZ, 0x5410, R157 ;  /* 0x00005410ff9d7816 */ /* 0x000fe2000000009d */
[C---:B------:R-:W-:Y:S01]  /*69e0*/  FMUL.FTZ R156, R121.reuse, R16 ;  /* 0x00000010799c7220 */ /* 0x040fe20000410000 */
[----:B------:R-:W-:Y:S01]  /*69f0*/  PRMT R96, RZ, 0x5410, R96 ;  /* 0x00005410ff607816 */ /* 0x000fe20000000060 */
[----:B------:R-:W-:Y:S01]  /*6a00*/  FMUL.FTZ R125, R121, R17 ;  /* 0x00000011797d7220 */ /* 0x000fe20000410000 */
[----:B------:R-:W-:-:S02]  /*6a10*/  FSEL R90, R90, RZ, !P2 ;  /* 0x000000ff5a5a7208 */ /* 0x000fc40005000000 */
[----:B------:R-:W-:Y:S01]  /*6a20*/  MUFU.COS R113, R113 ;  /* 0x0000007100717308 */ /* 0x000fe20000000000 */
[----:B------:R-:W-:Y:S02]  /*6a30*/  FSEL R91, R91, RZ, !P2 ;  /* 0x000000ff5b5b7208 */ /* 0x000fe40005000000 */
[----:B------:R-:W-:Y:S02]  /*6a40*/  FSEL R92, R92, RZ, !P2 ;  /* 0x000000ff5c5c7208 */ /* 0x000fe40005000000 */
[----:B------:R-:W-:-:S03]  /*6a50*/  FSEL R93, R93, 1, !P2 ;  /* 0x3f8000005d5d7808 */ /* 0x000fc60005000000 */
[----:B------:R-:W0:Y:S01]  /*6a60*/  MUFU.EX2 R119, R119 ;  /* 0x0000007700777308 */ /* 0x000e220000000800 */
[----:B------:R-:W-:Y:S01]  /*6a70*/  ISETP.GE.U32.AND P2, PT, R123, UR23, PT ;  /* 0x000000177b007c0c */ /* 0x000fe2000bf46070 */
[C---:B------:R-:W-:Y:S02]  /*6a80*/  FMUL.FTZ R157, R38.reuse, R157 ;  /* 0x0000009d269d7220 */ /* 0x040fe40000410000 */
[----:B------:R-:W-:-:S04]  /*6a90*/  FMUL.FTZ R96, R38, R96 ;  /* 0x0000006026607220 */ /* 0x000fc80000410000 */
[----:B------:R-:W-:Y:S01]  /*6aa0*/  MUFU.SIN R121, R124 ;  /* 0x0000007c00797308 */ /* 0x000fe20000000400 */
[----:B------:R-:W-:-:S07]  /*6ab0*/  IADD3 R159, R95, 0xf, RZ ;  /* 0x0000000f5f9f7810 */ /* 0x000fce0007ffe0ff */
[----:B------:R-:W-:Y:S08]  /*6ac0*/  MUFU.EX2 R118, R118 ;  /* 0x0000007600767308 */ /* 0x000ff00000000800 */
[----:B------:R-:W1:Y:S01]  /*6ad0*/  MUFU.COS R124, R124 ;  /* 0x0000007c007c7308 */ /* 0x000e620000000000 */
[----:B------:R-:W-:-:S07]  /*6ae0*/  FSEL R94, R94, RZ, !P1 ;  /* 0x000000ff5e5e7208 */ /* 0x000fce0004800000 */
[----:B------:R-:W-:Y:S01]  /*6af0*/  MUFU.EX2 R122, R122 ;  /* 0x0000007a007a7308 */ /* 0x000fe20000000800 */
[----:B------:R-:W-:-:S07]  /*6b00*/  FSEL R95, R157, RZ, !P1 ;  /* 0x000000ff9d5f7208 */ /* 0x000fce0004800000 */
[----:B------:R-:W2:Y:S01]  /*6b10*/  MUFU.COS R123, R47 ;  /* 0x0000002f007b7308 */ /* 0x000ea20000000000 */
[----:B------:R-:W-:Y:S02]  /*6b20*/  FSEL R96, R96, RZ, !P1 ;  /* 0x000000ff60607208 */ /* 0x000fe40004800000 */
[----:B------:R-:W-:-:S05]  /*6b30*/  FSEL R97, R97, 1, !P1 ;  /* 0x3f80000061617808 */ /* 0x000fca0004800000 */
[----:B------:R-:W3:Y:S01]  /*6b40*/  MUFU.SIN R47, R47 ;  /* 0x0000002f002f7308 */ /* 0x000ee20000000400 */
[----:B------:R-:W-:Y:S01]  /*6b50*/  ISETP.GE.U32.AND P1, PT, R159, UR23, PT ;  /* 0x000000179f007c0c */ /* 0x000fe2000bf26070 */
[-C--:B------:R-:W-:Y:S02]  /*6b60*/  FMUL.FTZ R159, R65, R66.reuse ;  /* 0x00000042419f7220 */ /* 0x080fe40000410000 */
[----:B------:R-:W-:Y:S02]  /*6b70*/  FMUL.RZ R109, R109, 0.15915493667125701904 ;  /* 0x3e22f9836d6d7820 */ /* 0x000fe4000040c000 */
[C---:B------:R-:W-:Y:S02]  /*6b80*/  FMUL.FTZ R157, R62.reuse, R66 ;  /* 0x000000423e9d7220 */ /* 0x040fe40000410000 */
[----:B------:R-:W-:Y:S02]  /*6b90*/  FFMA.FTZ R159, R62, R69, R159 ;  /* 0x000000453e9f7223 */ /* 0x000fe4000001009f */
[----:B0-----:R-:W-:-:S02]  /*6ba0*/  FMUL.FTZ R113, R119, R113 ;  /* 0x0000007177717220 */ /* 0x001fc40000410000 */
[----:B------:R-:W-:Y:S01]  /*6bb0*/  FMUL.FTZ R115, R119, R115 ;  /* 0x0000007377737220 */ /* 0x000fe20000410000 */
[----:B------:R-:W-:Y:S01]  /*6bc0*/  MUFU.SIN R111, R109 ;  /* 0x0000006d006f7308 */ /* 0x000fe20000000400 */
[C---:B-1----:R-:W-:Y:S02]  /*6bd0*/  FMUL.FTZ R119, R118.reuse, R124 ;  /* 0x0000007c76777220 */ /* 0x042fe40000410000 */
[----:B------:R-:W-:Y:S02]  /*6be0*/  FFMA.FTZ R157, R65, R69, -R157 ;  /* 0x00000045419d7223 */ /* 0x000fe4000001089d */
[----:B------:R-:W-:Y:S02]  /*6bf0*/  FMUL.FTZ R118, R118, R121 ;  /* 0x0000007976767220 */ /* 0x000fe40000410000 */
[----:B--2---:R-:W-:Y:S01]  /*6c00*/  FMUL.FTZ R123, R122, R123 ;  /* 0x0000007b7a7b7220 */ /* 0x004fe20000410000 */
[----:B------:R-:W-:Y:S01]  /*6c10*/  MUFU.COS R109, R109 ;  /* 0x0000006d006d7308 */ /* 0x000fe20000000000 */
[----:B------:R-:W-:-:S02]  /*6c20*/  FMUL.FTZ R121, R70, R159 ;  /* 0x0000009f46797220 */ /* 0x000fc40000410000 */
[----:B---3--:R-:W-:Y:S02]  /*6c30*/  FMUL.FTZ R122, R122, R47 ;  /* 0x0000002f7a7a7220 */ /* 0x008fe40000410000 */
[----:B------:R-:W-:-:S03]  /*6c40*/  FMUL.FTZ R47, R70, R157 ;  /* 0x0000009d462f7220 */ /* 0x000fc60000410000 */
[----:B------:R-:W0:Y:S01]  /*6c50*/  MUFU.EX2 R125, R125 ;  /* 0x0000007d007d7308 */ /* 0x000e220000000800 */
[----:B------:R-:W-:Y:S02]  /*6c60*/  FFMA.FTZ R157, R73, R157, -R121 ;  /* 0x0000009d499d7223 */ /* 0x000fe40000010879 */
[-C--:B------:R-:W-:Y:S02]  /*6c70*/  FMUL.FTZ R121, R63, R66.reuse ;  /* 0x000000423f797220 */ /* 0x080fe40000410000 */
[----:B------:R-:W-:Y:S02]  /*6c80*/  FFMA.FTZ R159, R73, R159, R47 ;  /* 0x0000009f499f7223 */ /* 0x000fe4000001002f */
[C---:B------:R-:W-:Y:S02]  /*6c90*/  FMUL.FTZ R47, R64.reuse, R66 ;  /* 0x00000042402f7220 */ /* 0x040fe40000410000 */
[-C--:B------:R-:W-:Y:S02]  /*6ca0*/  FFMA.FTZ R121, R64, R69.reuse, R121 ;  /* 0x0000004540797223 */ /* 0x080fe40000010079 */
[----:B------:R-:W-:-:S02]  /*6cb0*/  FFMA.FTZ R47, R63, R69, -R47 ;  /* 0x000000453f2f7223 */ /* 0x000fc4000001082f */
[----:B------:R-:W-:Y:S02]  /*6cc0*/  FADD.FTZ R121, R68, R121 ;  /* 0x0000007944797221 */ /* 0x000fe40000010000 */
[----:B------:R-:W-:Y:S02]  /*6cd0*/  FADD.FTZ R47, R67, R47 ;  /* 0x0000002f432f7221 */ /* 0x000fe40000010000 */
[C---:B0-----:R-:W-:Y:S02]  /*6ce0*/  FMUL.FTZ R109, R125.reuse, R109 ;  /* 0x0000006d7d6d7220 */ /* 0x041fe40000410000 */
[----:B------:R-:W-:Y:S02]  /*6cf0*/  FMUL.FTZ R111, R125, R111 ;  /* 0x0000006f7d6f7220 */ /* 0x000fe40000410000 */
[C---:B------:R-:W-:Y:S02]  /*6d00*/  FMUL.FTZ R125, R70.reuse, R121 ;  /* 0x00000079467d7220 */ /* 0x040fe40000410000 */
[----:B------:R-:W-:-:S02]  /*6d10*/  FMUL.FTZ R124, R70, R47 ;  /* 0x0000002f467c7220 */ /* 0x000fc40000410000 */
[C---:B------:R-:W-:Y:S02]  /*6d20*/  FFMA.FTZ R47, R73.reuse, R47, -R125 ;  /* 0x0000002f492f7223 */ /* 0x040fe4000001087d */
[----:B------:R-:W-:Y:S02]  /*6d30*/  FFMA.FTZ R121, R73, R121, R124 ;  /* 0x0000007949797223 */ /* 0x000fe4000001007c */
[C---:B------:R-:W-:Y:S02]  /*6d40*/  FMUL.FTZ R124, R74.reuse, R157 ;  /* 0x0000009d4a7c7220 */ /* 0x040fe40000410000 */
[----:B------:R-:W-:Y:S02]  /*6d50*/  FADD.FTZ R47, R71, R47 ;  /* 0x0000002f472f7221 */ /* 0x000fe40000010000 */
[----:B------:R-:W-:Y:S02]  /*6d60*/  FMUL.FTZ R125, R74, R159 ;  /* 0x0000009f4a7d7220 */ /* 0x000fe40000410000 */
[----:B------:R-:W-:-:S02]  /*6d70*/  FADD.FTZ R121, R72, R121 ;  /* 0x0000007948797221 */ /* 0x000fc40000010000 */
[C---:B------:R-:W-:Y:S02]  /*6d80*/  FFMA.FTZ R159, R77.reuse, R159, R124 ;  /* 0x0000009f4d9f7223 */ /* 0x040fe4000001007c */
[C---:B------:R-:W-:Y:S02]  /*6d90*/  FMUL.FTZ R124, R74.reuse, R47 ;  /* 0x0000002f4a7c7220 */ /* 0x040fe40000410000 */
[C---:B------:R-:W-:Y:S02]  /*6da0*/  FFMA.FTZ R157, R77.reuse, R157, -R125 ;  /* 0x0000009d4d9d7223 */ /* 0x040fe4000001087d */
[-C--:B------:R-:W-:Y:S02]  /*6db0*/  FMUL.FTZ R125, R74, R121.reuse ;  /* 0x000000794a7d7220 */ /* 0x080fe40000410000 */
[C---:B------:R-:W-:Y:S02]  /*6dc0*/  FFMA.FTZ R121, R77.reuse, R121, R124 ;  /* 0x000000794d797223 */ /* 0x040fe4000001007c */
[----:B------:R-:W-:-:S02]  /*6dd0*/  FFMA.FTZ R47, R77, R47, -R125 ;  /* 0x0000002f4d2f7223 */ /* 0x000fc4000001087d */
[----:B------:R-:W-:Y:S02]  /*6de0*/  FMUL.FTZ R125, R78, R159 ;  /* 0x0000009f4e7d7220 */ /* 0x000fe40000410000 */
[----:B------:R-:W-:Y:S02]  /*6df0*/  FADD.FTZ R121, R76, R121 ;  /* 0x000000794c797221 */ /* 0x000fe40000010000 */
[CC--:B------:R-:W-:Y:S02]  /*6e00*/  FMUL.FTZ R124, R78.reuse, R157.reuse ;  /* 0x0000009d4e7c7220 */ /* 0x0c0fe40000410000 */
[----:B------:R-:W-:Y:S02]  /*6e10*/  FADD.FTZ R47, R75, R47 ;  /* 0x0000002f4b2f7221 */ /* 0x000fe40000010000 */
[----:B------:R-:W-:Y:S02]  /*6e20*/  FFMA.FTZ R157, R81, R157, -R125 ;  /* 0x0000009d519d7223 */ /* 0x000fe4000001087d */
[----:B------:R-:W-:-:S02]  /*6e30*/  FMUL.FTZ R125, R78, R121 ;  /* 0x000000794e7d7220 */ /* 0x000fc40000410000 */
[C---:B------:R-:W-:Y:S02]  /*6e40*/  FFMA.FTZ R159, R81.reuse, R159, R124 ;  /* 0x0000009f519f7223 */ /* 0x040fe4000001007c */
[-C--:B------:R-:W-:Y:S02]  /*6e50*/  FMUL.FTZ R124, R78, R47.reuse ;  /* 0x0000002f4e7c7220 */ /* 0x080fe40000410000 */
[C---:B------:R-:W-:Y:S02]  /*6e60*/  FFMA.FTZ R47, R81.reuse, R47, -R125 ;  /* 0x0000002f512f7223 */ /* 0x040fe4000001087d */
[----:B------:R-:W-:Y:S02]  /*6e70*/  FFMA.FTZ R121, R81, R121, R124 ;  /* 0x0000007951797223 */ /* 0x000fe4000001007c */
[----:B------:R-:W-:Y:S02]  /*6e80*/  FMUL.FTZ R124, R82, R157 ;  /* 0x0000009d527c7220 */ /* 0x000fe40000410000 */
[----:B------:R-:W-:-:S02]  /*6e90*/  FADD.FTZ R47, R79, R47 ;  /* 0x0000002f4f2f7221 */ /* 0x000fc40000010000 */
[-C--:B------:R-:W-:Y:S02]  /*6ea0*/  FMUL.FTZ R125, R82, R159.reuse ;  /* 0x0000009f527d7220 */ /* 0x080fe40000410000 */
[----:B------:R-:W-:Y:S02]  /*6eb0*/  FADD.FTZ R121, R80, R121 ;  /* 0x0000007950797221 */ /* 0x000fe40000010000 */
[C---:B------:R-:W-:Y:S02]  /*6ec0*/  FFMA.FTZ R159, R85.reuse, R159, R124 ;  /* 0x0000009f559f7223 */ /* 0x040fe4000001007c */
[C---:B------:R-:W-:Y:S02]  /*6ed0*/  FMUL.FTZ R124, R82.reuse, R47 ;  /* 0x0000002f527c7220 */ /* 0x040fe40000410000 */
[----:B------:R-:W-:Y:S02]  /*6ee0*/  FFMA.FTZ R157, R85, R157, -R125 ;  /* 0x0000009d559d7223 */ /* 0x000fe4000001087d */
[----:B------:R-:W-:-:S02]  /*6ef0*/  FMUL.FTZ R125, R82, R121 ;  /* 0x00000079527d7220 */ /* 0x000fc40000410000 */
[C---:B------:R-:W-:Y:S02]  /*6f00*/  FFMA.FTZ R121, R85.reuse, R121, R124 ;  /* 0x0000007955797223 */ /* 0x040fe4000001007c */
[----:B------:R-:W-:Y:S02]  /*6f10*/  FFMA.FTZ R47, R85, R47, -R125 ;  /* 0x0000002f552f7223 */ /* 0x000fe4000001087d */
[----:B------:R-:W-:Y:S02]  /*6f20*/  FMUL.FTZ R125, R86, R159 ;  /* 0x0000009f567d7220 */ /* 0x000fe40000410000 */
[----:B------:R-:W-:Y:S02]  /*6f30*/  FADD.FTZ R121, R84, R121 ;  /* 0x0000007954797221 */ /* 0x000fe40000010000 */
[----:B------:R-:W-:Y:S02]  /*6f40*/  FMUL.FTZ R124, R86, R157 ;  /* 0x0000009d567c7220 */ /* 0x000fe40000410000 */
[----:B------:R-:W-:-:S02]  /*6f50*/  FADD.FTZ R47, R83, R47 ;  /* 0x0000002f532f7221 */ /* 0x000fc40000010000 */
[C---:B------:R-:W-:Y:S02]  /*6f60*/  FFMA.FTZ R157, R89.reuse, R157, -R125 ;  /* 0x0000009d599d7223 */ /* 0x040fe4000001087d */
[C---:B------:R-:W-:Y:S02]  /*6f70*/  FMUL.FTZ R125, R86.reuse, R121 ;  /* 0x00000079567d7220 */ /* 0x040fe40000410000 */
[C---:B------:R-:W-:Y:S02]  /*6f80*/  FFMA.FTZ R159, R89.reuse, R159, R124 ;  /* 0x0000009f599f7223 */ /* 0x040fe4000001007c */
[-C--:B------:R-:W-:Y:S02]  /*6f90*/  FMUL.FTZ R124, R86, R47.reuse ;  /* 0x0000002f567c7220 */ /* 0x080fe40000410000 */
[C---:B------:R-:W-:Y:S02]  /*6fa0*/  FFMA.FTZ R47, R89.reuse, R47, -R125 ;  /* 0x0000002f592f7223 */ /* 0x040fe4000001087d */
[----:B------:R-:W-:-:S02]  /*6fb0*/  FFMA.FTZ R121, R89, R121, R124 ;  /* 0x0000007959797223 */ /* 0x000fc4000001007c */
[C---:B------:R-:W-:Y:S02]  /*6fc0*/  FMUL.FTZ R124, R90.reuse, R157 ;  /* 0x0000009d5a7c7220 */ /* 0x040fe40000410000 */
[----:B------:R-:W-:Y:S02]  /*6fd0*/  FADD.FTZ R47, R87, R47 ;  /* 0x0000002f572f7221 */ /* 0x000fe40000010000 */
[-C--:B------:R-:W-:Y:S02]  /*6fe0*/  FMUL.FTZ R125, R90, R159.reuse ;  /* 0x0000009f5a7d7220 */ /* 0x080fe40000410000 */
[----:B------:R-:W-:Y:S02]  /*6ff0*/  FADD.FTZ R121, R88, R121 ;  /* 0x0000007958797221 */ /* 0x000fe40000010000 */
[----:B------:R-:W-:Y:S02]  /*7000*/  FFMA.FTZ R159, R93, R159, R124 ;  /* 0x0000009f5d9f7223 */ /* 0x000fe4000001007c */
[----:B------:R-:W-:-:S02]  /*7010*/  FMUL.FTZ R124, R90, R47 ;  /* 0x0000002f5a7c7220 */ /* 0x000fc40000410000 */
[C---:B------:R-:W-:Y:S02]  /*7020*/  FFMA.FTZ R157, R93.reuse, R157, -R125 ;  /* 0x0000009d5d9d7223 */ /* 0x040fe4000001087d */
[-C--:B------:R-:W-:Y:S02]  /*7030*/  FMUL.FTZ R125, R90, R121.reuse ;  /* 0x000000795a7d7220 */ /* 0x080fe40000410000 */
[C---:B------:R-:W-:Y:S02]  /*7040*/  FFMA.FTZ R121, R93.reuse, R121, R124 ;  /* 0x000000795d797223 */ /* 0x040fe4000001007c */
[----:B------:R-:W-:Y:S02]  /*7050*/  FFMA.FTZ R47, R93, R47, -R125 ;  /* 0x0000002f5d2f7223 */ /* 0x000fe4000001087d */
[----:B------:R-:W-:Y:S02]  /*7060*/  FMUL.FTZ R125, R94, R159 ;  /* 0x0000009f5e7d7220 */ /* 0x000fe40000410000 */
[----:B------:R-:W-:-:S02]  /*7070*/  FADD.FTZ R121, R92, R121 ;  /* 0x000000795c797221 */ /* 0x000fc40000010000 */
[CC--:B------:R-:W-:Y:S02]  /*7080*/  FMUL.FTZ R124, R94.reuse, R157.reuse ;  /* 0x0000009d5e7c7220 */ /* 0x0c0fe40000410000 */
[----:B------:R-:W-:Y:S02]  /*7090*/  FADD.FTZ R47, R91, R47 ;  /* 0x0000002f5b2f7221 */ /* 0x000fe40000010000 */
[C---:B------:R-:W-:Y:S02]  /*70a0*/  FFMA.FTZ R157, R97.reuse, R157, -R125 ;  /* 0x0000009d619d7223 */ /* 0x040fe4000001087d */
[----:B------:R-:W-:Y:S01]  /*70b0*/  FMUL.FTZ R125, R94, R121 ;  /* 0x000000795e7d7220 */ /* 0x000fe20000410000 */
[----:B------:R-:W-:Y:S01]  /*70c0*/  FSEL R98, R98, RZ, !P0 ;  /* 0x000000ff62627208 */ /* 0x000fe20004000000 */
[----:B------:R-:W-:Y:S02]  /*70d0*/  FFMA.FTZ R159, R97, R159, R124 ;  /* 0x0000009f619f7223 */ /* 0x000fe4000001007c */
[----:B------:R-:W-:-:S02]  /*70e0*/  FMUL.FTZ R124, R94, R47 ;  /* 0x0000002f5e7c7220 */ /* 0x000fc40000410000 */
[----:B------:R-:W-:Y:S01]  /*70f0*/  FFMA.FTZ R47, R97, R47, -R125 ;  /* 0x0000002f612f7223 */ /* 0x000fe2000001087d */
[----:B------:R-:W-:Y:S01]  /*7100*/  FSEL R99, R99, 1, !P0 ;  /* 0x3f80000063637808 */ /* 0x000fe20004000000 */
[----:B------:R-:W-:Y:S02]  /*7110*/  FFMA.FTZ R121, R97, R121, R124 ;  /* 0x0000007961797223 */ /* 0x000fe4000001007c */
[C---:B------:R-:W-:Y:S01]  /*7120*/  FMUL.FTZ R124, R98.reuse, R157 ;  /* 0x0000009d627c7220 */ /* 0x040fe20000410000 */
[----:B------:R-:W-:Y:S01]  /*7130*/  PRMT R103, RZ, 0x5410, R103 ;  /* 0x00005410ff677816 */ /* 0x000fe20000000067 */
[----:B------:R-:W-:Y:S02]  /*7140*/  FADD.FTZ R47, R95, R47 ;  /* 0x0000002f5f2f7221 */ /* 0x000fe40000010000 */
[-C--:B------:R-:W-:Y:S01]  /*7150*/  FMUL.FTZ R125, R98, R159.reuse ;  /* 0x0000009f627d7220 */ /* 0x080fe20000410000 */
[----:B------:R-:W-:Y:S01]  /*7160*/  PRMT R100, RZ, 0x5410, R100 ;  /* 0x00005410ff647816 */ /* 0x000fe20000000064 */
[----:B------:R-:W-:-:S02]  /*7170*/  FFMA.FTZ R159, R99, R159, R124 ;  /* 0x0000009f639f7223 */ /* 0x000fc4000001007c */
[----:B------:R-:W-:Y:S01]  /*7180*/  FADD.FTZ R121, R96, R121 ;  /* 0x0000007960797221 */ /* 0x000fe20000010000 */
[----:B------:R-:W0:Y:S01]  /*7190*/  MUFU.EX2 R156, R156 ;  /* 0x0000009c009c7308 */ /* 0x000e220000000800 */
[C---:B------:R-:W-:Y:S02]  /*71a0*/  FMUL.FTZ R124, R98.reuse, R47 ;  /* 0x0000002f627c7220 */ /* 0x040fe40000410000 */
[----:B------:R-:W-:Y:S02]  /*71b0*/  FFMA.FTZ R157, R99, R157, -R125 ;  /* 0x0000009d639d7223 */ /* 0x000fe4000001087d */
[----:B------:R-:W-:Y:S02]  /*71c0*/  FMUL.FTZ R103, R39, R103 ;  /* 0x0000006727677220 */ /* 0x000fe40000410000 */
[-C--:B------:R-:W-:Y:S02]  /*71d0*/  FMUL.FTZ R125, R98, R121.reuse ;  /* 0x00000079627d7220 */ /* 0x080fe40000410000 */
[----:B------:R-:W-:-:S02]  /*71e0*/  FFMA.FTZ R121, R99, R121, R124 ;  /* 0x0000007963797223 */ /* 0x000fc4000001007c */
[----:B------:R-:W-:Y:S01]  /*71f0*/  FMUL.FTZ R124, R39, R100 ;  /* 0x00000064277c7220 */ /* 0x000fe20000410000 */
[----:B------:R-:W-:Y:S01]  /*7200*/  FSEL R100, R102, RZ, !P4 ;  /* 0x000000ff66647208 */ /* 0x000fe20006000000 */
[----:B------:R-:W-:Y:S01]  /*7210*/  FFMA.FTZ R47, R99, R47, -R125 ;  /* 0x0000002f632f7223 */ /* 0x000fe2000001087d */
[----:B------:R-:W-:Y:S02]  /*7220*/  FSEL R103, R103, RZ, !P0 ;  /* 0x000000ff67677208 */ /* 0x000fe40004000000 */
[----:B------:R-:W-:Y:S02]  /*7230*/  FSEL R101, R101, 1, !P4 ;  /* 0x3f80000065657808 */ /* 0x000fe40006000000 */
[----:B------:R-:W-:Y:S01]  /*7240*/  FSEL R102, R124, RZ, !P0 ;  /* 0x000000ff7c667208 */ /* 0x000fe20004000000 */
[----:B------:R-:W-:Y:S01]  /*7250*/  FMUL.FTZ R124, R100, R157 ;  /* 0x0000009d647c7220 */ /* 0x000fe20000410000 */
[----:B------:R-:W-:Y:S01]  /*7260*/  PRMT R106, RZ, 0x5410, R106 ;  /* 0x00005410ff6a7816 */ /* 0x000fe2000000006a */
[----:B------:R-:W-:-:S02]  /*7270*/  FADD.FTZ R47, R103, R47 ;  /* 0x0000002f672f7221 */ /* 0x000fc40000010000 */
[-C--:B------:R-:W-:Y:S01]  /*7280*/  FMUL.FTZ R125, R100, R159.reuse ;  /* 0x0000009f647d7220 */ /* 0x080fe20000410000 */
[----:B------:R-:W-:Y:S01]  /*7290*/  PRMT R104, RZ, 0x5410, R104 ;  /* 0x00005410ff687816 */ /* 0x000fe20000000068 */
[C---:B------:R-:W-:Y:S02]  /*72a0*/  FFMA.FTZ R159, R101.reuse, R159, R124 ;  /* 0x0000009f659f7223 */ /* 0x040fe4000001007c */
[----:B------:R-:W-:Y:S02]  /*72b0*/  FADD.FTZ R121, R102, R121 ;  /* 0x0000007966797221 */ /* 0x000fe40000010000 */
[----:B------:R-:W-:Y:S02]  /*72c0*/  FMUL.FTZ R124, R100, R47 ;  /* 0x0000002f647c7220 */ /* 0x000fe40000410000 */
[----:B0-----:R-:W-:Y:S02]  /*72d0*/  FMUL.FTZ R107, R156, R107 ;  /* 0x0000006b9c6b7220 */ /* 0x001fe40000410000 */
[----:B------:R-:W-:-:S02]  /*72e0*/  FFMA.FTZ R157, R101, R157, -R125 ;  /* 0x0000009d659d7223 */ /* 0x000fc4000001087d */
[----:B------:R-:W-:Y:S02]  /*72f0*/  FMUL.FTZ R106, R56, R106 ;  /* 0x0000006a386a7220 */ /* 0x000fe40000410000 */
[-C--:B------:R-:W-:Y:S02]  /*7300*/  FMUL.FTZ R125, R100, R121.reuse ;  /* 0x00000079647d7220 */ /* 0x080fe40000410000 */
[----:B------:R-:W-:Y:S02]  /*7310*/  FFMA.FTZ R121, R101, R121, R124 ;  /* 0x0000007965797223 */ /* 0x000fe4000001007c */
[----:B------:R-:W-:Y:S02]  /*7320*/  FMUL.FTZ R105, R156, R105 ;  /* 0x000000699c697220 */ /* 0x000fe40000410000 */
[----:B------:R-:W-:Y:S01]  /*7330*/  FMUL.FTZ R124, R56, R104 ;  /* 0x00000068387c7220 */ /* 0x000fe20000410000 */
[----:B------:R-:W-:Y:S01]  /*7340*/  FSEL R104, R107, RZ, !P6 ;  /* 0x000000ff6b687208 */ /* 0x000fe20007000000 */
[----:B------:R-:W-:Y:S01]  /*7350*/  FFMA.FTZ R47, R101, R47, -R125 ;  /* 0x0000002f652f7223 */ /* 0x000fe2000001087d */
[----:B------:R-:W-:-:S02]  /*7360*/  FSEL R106, R106, RZ, !P4 ;  /* 0x000000ff6a6a7208 */ /* 0x000fc40006000000 */
[----:B------:R-:W-:Y:S02]  /*7370*/  FSEL R105, R105, 1, !P6 ;  /* 0x3f80000069697808 */ /* 0x000fe40007000000 */
[----:B------:R-:W-:Y:S01]  /*7380*/  FSEL R107, R124, RZ, !P4 ;  /* 0x000000ff7c6b7208 */ /* 0x000fe20006000000 */
[----:B------:R-:W-:Y:S01]  /*7390*/  FMUL.FTZ R124, R104, R157 ;  /* 0x0000009d687c7220 */ /* 0x000fe20000410000 */
[----:B------:R-:W-:Y:S01]  /*73a0*/  PRMT R110, RZ, 0x5410, R110 ;  /* 0x00005410ff6e7816 */ /* 0x000fe2000000006e */
[----:B------:R-:W-:Y:S02]  /*73b0*/  FADD.FTZ R47, R106, R47 ;  /* 0x0000002f6a2f7221 */ /* 0x000fe40000010000 */
[-C--:B------:R-:W-:Y:S01]  /*73c0*/  FMUL.FTZ R125, R104, R159.reuse ;  /* 0x0000009f687d7220 */ /* 0x080fe20000410000 */
[----:B------:R-:W-:Y:S01]  /*73d0*/  PRMT R108, RZ, 0x5410, R108 ;  /* 0x00005410ff6c7816 */ /* 0x000fe2000000006c */
[----:B------:R-:W-:Y:S02]  /*73e0*/  FFMA.FTZ R159, R105, R159, R124 ;  /* 0x0000009f699f7223 */ /* 0x000fe4000001007c */
[----:B------:R-:W-:-:S02]  /*73f0*/  FADD.FTZ R121, R107, R121 ;  /* 0x000000796b797221 */ /* 0x000fc40000010000 */
[C---:B------:R-:W-:Y:S02]  /*7400*/  FMUL.FTZ R124, R104.reuse, R47 ;  /* 0x0000002f687c7220 */ /* 0x040fe40000410000 */
[----:B------:R-:W-:Y:S02]  /*7410*/  FFMA.FTZ R157, R105, R157, -R125 ;  /* 0x0000009d699d7223 */ /* 0x000fe4000001087d */
[----:B------:R-:W-:Y:S02]  /*7420*/  FMUL.FTZ R110, R57, R110 ;  /* 0x0000006e396e7220 */ /* 0x000fe40000410000 */
[-C--:B------:R-:W-:Y:S02]  /*7430*/  FMUL.FTZ R125, R104, R121.reuse ;  /* 0x00000079687d7220 */ /* 0x080fe40000410000 */
[----:B------:R-:W-:Y:S02]  /*7440*/  FFMA.FTZ R121, R105, R121, R124 ;  /* 0x0000007969797223 */ /* 0x000fe4000001007c */
        /* <DEDUP_REMOVED lines=13> */
[----:B------:R-:W-:Y:S02]  /*7520*/  FMUL.FTZ R124, R108, R47 ;  /* 0x0000002f6c7c7220 */ /* 0x000fe40000410000 */
[C---:B------:R-:W-:Y:S02]  /*7530*/  FFMA.FTZ R157, R109.reuse, R157, -R125 ;  /* 0x0000009d6d9d7223 */ /* 0x040fe4000001087d */
        /* <DEDUP_REMOVED lines=9> */
[----:B------:R-:W-:Y:S02]  /*75d0*/  FMUL.FTZ R124, R112, R157 ;  /* 0x0000009d707c7220 */ /* 0x000fe40000410000 */
[----:B------:R-:W-:Y:S02]  /*75e0*/  FADD.FTZ R47, R114, R47 ;  /* 0x0000002f722f7221 */ /* 0x000fe40000010000 */
[-C--:B------:R-:W-:Y:S02]  /*75f0*/  FMUL.FTZ R125, R112, R159.reuse ;  /* 0x0000009f707d7220 */ /* 0x080fe40000410000 */
[----:B------:R-:W-:Y:S02]  /*7600*/  FFMA.FTZ R159, R113, R159, R124 ;  /* 0x0000009f719f7223 */ /* 0x000fe4000001007c */
[----:B------:R-:W-:-:S02]  /*7610*/  FADD.FTZ R121, R115, R121 ;  /* 0x0000007973797221 */ /* 0x000fc40000010000 */
[C---:B------:R-:W-:Y:S02]  /*7620*/  FMUL.FTZ R124, R112.reuse, R47 ;  /* 0x0000002f707c7220 */ /* 0x040fe40000410000 */
[C---:B------:R-:W-:Y:S01]  /*7630*/  FFMA.FTZ R157, R113.reuse, R157, -R125 ;  /* 0x0000009d719d7223 */ /* 0x040fe2000001087d */
[----:B------:R-:W-:Y:S01]  /*7640*/  PRMT R116, RZ, 0x5410, R116 ;  /* 0x00005410ff747816 */ /* 0x000fe20000000074 */
[-C--:B------:R-:W-:Y:S02]  /*7650*/  FMUL.FTZ R125, R112, R121.reuse ;  /* 0x00000079707d7220 */ /* 0x080fe40000410000 */
[----:B------:R-:W-:Y:S01]  /*7660*/  FFMA.FTZ R121, R113, R121, R124 ;  /* 0x0000007971797223 */ /* 0x000fe2000001007c */
[----:B------:R-:W-:Y:S01]  /*7670*/  PRMT R124, RZ, 0x5410, R117 ;  /* 0x00005410ff7c7816 */ /* 0x000fe20000000075 */
[----:B------:R-:W-:-:S04]  /*7680*/  FMUL.FTZ R117, R59, R116 ;  /* 0x000000743b757220 */ /* 0x000fc80000410000 */
[----:B------:R-:W-:Y:S01]  /*7690*/  FMUL.FTZ R124, R59, R124 ;  /* 0x0000007c3b7c7220 */ /* 0x000fe20000410000 */
[----:B------:R-:W-:Y:S02]  /*76a0*/  FSEL R116, R118, RZ, !P2 ;  /* 0x000000ff76747208 */ /* 0x000fe40005000000 */
[----:B------:R-:W-:Y:S02]  /*76b0*/  FSEL R117, R117, RZ, !P3 ;  /* 0x000000ff75757208 */ /* 0x000fe40005800000 */
[----:B------:R-:W-:Y:S02]  /*76c0*/  FSEL R118, R124, RZ, !P3 ;  /* 0x000000ff7c767208 */ /* 0x000fe40005800000 */
[----:B------:R-:W-:Y:S01]  /*76d0*/  PRMT R124, RZ, 0x5410, R51 ;  /* 0x00005410ff7c7816 */ /* 0x000fe20000000033 */
[----:B------:R-:W-:Y:S01]  /*76e0*/  FFMA.FTZ R47, R113, R47, -R125 ;  /* 0x0000002f712f7223 */ /* 0x000fe2000001087d */
[----:B------:R-:W-:Y:S01]  /*76f0*/  PRMT R120, RZ, 0x5410, R120 ;  /* 0x00005410ff787816 */ /* 0x000fe20000000078 */
[----:B------:R-:W-:Y:S01]  /*7700*/  FADD.FTZ R51, R117, R121 ;  /* 0x0000007975337221 */ /* 0x000fe20000010000 */
[----:B------:R-:W-:Y:S01]  /*7710*/  FSEL R119, R119, 1, !P2 ;  /* 0x3f80000077777808 */ /* 0x000fe20005000000 */
[----:B------:R-:W-:-:S02]  /*7720*/  FMUL.FTZ R121, R60, R124 ;  /* 0x0000007c3c797220 */ /* 0x000fc40000410000 */
[----:B------:R-:W-:Y:S02]  /*7730*/  FADD.FTZ R47, R118, R47 ;  /* 0x0000002f762f7221 */ /* 0x000fe40000010000 */
[----:B------:R-:W-:Y:S02]  /*7740*/  FMUL.FTZ R125, R116, R51 ;  /* 0x00000033747d7220 */ /* 0x000fe40000410000 */
[----:B------:R-:W-:Y:S01]  /*7750*/  FMUL.FTZ R120, R60, R120 ;  /* 0x000000783c787220 */ /* 0x000fe20000410000 */
[----:B------:R-:W-:Y:S01]  /*7760*/  FSEL R121, R121, RZ, !P2 ;  /* 0x000000ff79797208 */ /* 0x000fe20005000000 */
[-C--:B------:R-:W-:Y:S02]  /*7770*/  FMUL.FTZ R124, R116, R47.reuse ;  /* 0x0000002f747c7220 */ /* 0x080fe40000410000 */
[C---:B------:R-:W-:Y:S01]  /*7780*/  FFMA.FTZ R47, R119.reuse, R47, -R125 ;  /* 0x0000002f772f7223 */ /* 0x040fe2000001087d */
[----:B------:R-:W-:Y:S01]  /*7790*/  FSEL R120, R120, RZ, !P2 ;  /* 0x000000ff78787208 */ /* 0x000fe20005000000 */
[----:B------:R-:W-:Y:S01]  /*77a0*/  FFMA.FTZ R51, R119, R51, R124 ;  /* 0x0000003377337223 */ /* 0x000fe2000001007c */
[----:B------:R-:W-:Y:S01]  /*77b0*/  FSEL R122, R122, RZ, !P1 ;  /* 0x000000ff7a7a7208 */ /* 0x000fe20004800000 */
[----:B------:R-:W-:Y:S01]  /*77c0*/  FADD.FTZ R47, R121, R47 ;  /* 0x0000002f792f7221 */ /* 0x000fe20000010000 */
[----:B------:R-:W-:Y:S01]  /*77d0*/  FSEL R123, R123, 1, !P1 ;  /* 0x3f8000007b7b7808 */ /* 0x000fe20004800000 */
[----:B------:R-:W-:Y:S01]  /*77e0*/  FADD.FTZ R51, R120, R51 ;  /* 0x0000003378337221 */ /* 0x000fe20000010000 */
[----:B------:R-:W-:Y:S01]  /*77f0*/  PRMT R50, RZ, 0x5410, R50 ;  /* 0x00005410ff327816 */ /* 0x000fe20000000032 */
[C---:B------:R-:W-:Y:S01]  /*7800*/  FMUL.FTZ R124, R122.reuse, R47 ;  /* 0x0000002f7a7c7220 */ /* 0x040fe20000410000 */
[----:B------:R-:W-:Y:S01]  /*7810*/  PRMT R48, RZ, 0x5410, R48 ;  /* 0x00005410ff307816 */ /* 0x000fe20000000030 */
[----:B------:R-:W-:-:S02]  /*7820*/  FMUL.FTZ R125, R122, R51 ;  /* 0x000000337a7d7220 */ /* 0x000fc40000410000 */
[----:B------:R-:W-:Y:S02]  /*7830*/  FFMA.FTZ R51, R123, R51, R124 ;  /* 0x000000337b337223 */ /* 0x000fe4000001007c */
[----:B------:R-:W-:Y:S02]  /*7840*/  FMUL.FTZ R124, R61, R50 ;  /* 0x000000323d7c7220 */ /* 0x000fe40000410000 */
[----:B------:R-:W-:Y:S02]  /*7850*/  FFMA.FTZ R47, R123, R47, -R125 ;  /* 0x0000002f7b2f7223 */ /* 0x000fe4000001087d */
[----:B------:R-:W-:Y:S01]  /*7860*/  FMUL.FTZ R125, R61, R48 ;  /* 0x000000303d7d7220 */ /* 0x000fe20000410000 */
[----:B------:R-:W-:-:S04]  /*7870*/  FSEL R124, R124, RZ, !P1 ;  /* 0x000000ff7c7c7208 */ /* 0x000fc80004800000 */
[----:B------:R-:W-:Y:S01]  /*7880*/  FSEL R125, R125, RZ, !P1 ;  /* 0x000000ff7d7d7208 */ /* 0x000fe20004800000 */
[----:B------:R-:W-:-:S04]  /*7890*/  FADD.FTZ R51, R124, R51 ;  /* 0x000000337c337221 */ /* 0x000fc80000010000 */
[----:B------:R-:W-:Y:S02]  /*78a0*/  FADD.FTZ R50, R125, R47 ;  /* 0x0000002f7d327221 */ /* 0x000fe40000010000 */
[----:B------:R-:W0:Y:S01]  /*78b0*/  SHFL.UP PT, R47, R51, 0x1, RZ ;  /* 0x04200000332f7989 */ /* 0x000e2200000e00ff */
[----:B------:R-:W-:-:S03]  /*78c0*/  FMUL.FTZ R48, R116, R159 ;  /* 0x0000009f74307220 */ /* 0x000fc60000410000 */
[----:B------:R-:W1:Y:S01]  /*78d0*/  SHFL.UP PT, R156, R50, 0x1, RZ ;  /* 0x04200000329c7989 */ /* 0x000e6200000e00ff */
[-C--:B------:R-:W-:Y:S02]  /*78e0*/  FFMA.FTZ R48, R119, R157.reuse, -R48 ;  /* 0x0000009d77307223 */ /* 0x080fe40000010830 */
[----:B------:R-:W-:-:S04]  /*78f0*/  FMUL.FTZ R157, R116, R157 ;  /* 0x0000009d749d7220 */ /* 0x000fc80000410000 */
[----:B------:R-:W-:Y:S02]  /*7900*/  FFMA.FTZ R159, R119, R159, R157 ;  /* 0x0000009f779f7223 */ /* 0x000fe4000001009d */
[----:B------:R-:W-:Y:S01]  /*7910*/  FMUL.FTZ R157, R122, R48 ;  /* 0x000000307a9d7220 */ /* 0x000fe20000410000 */
[----:B------:R-:W-:-:S03]  /*7920*/  ISETP.GE.AND P0, PT, R3, 0x1, PT ;  /* 0x000000010300780c */ /* 0x000fc60003f06270 */
[-C--:B------:R-:W-:Y:S02]  /*7930*/  FFMA.FTZ R157, R123, R159.reuse, R157 ;  /* 0x0000009f7b9d7223 */ /* 0x080fe4000001009d */
[----:B------:R-:W-:-:S04]  /*7940*/  FMUL.FTZ R159, R122, R159 ;  /* 0x0000009f7a9f7220 */ /* 0x000fc80000410000 */
[----:B------:R-:W-:Y:S02]  /*7950*/  FFMA.FTZ R48, R123, R48, -R159 ;  /* 0x000000307b307223 */ /* 0x000fe4000001089f */
[----:B0-----:R-:W-:-:S04]  /*7960*/  FMUL.FTZ R159, R157, R47 ;  /* 0x0000002f9d9f7220 */ /* 0x001fc80000410000 */
[-C--:B-1----:R-:W-:Y:S02]  /*7970*/  FFMA.FTZ R159, R48, R156.reuse, -R159 ;  /* 0x0000009c309f7223 */ /* 0x082fe4000001089f */
[----:B------:R-:W-:Y:S02]  /*7980*/  FMUL.FTZ R156, R157, R156 ;  /* 0x0000009c9d9c7220 */ /* 0x000fe40000410000 */
[----:B------:R-:W-:Y:S02]  /*7990*/  @P0 FADD.FTZ R50, R50, R159 ;  /* 0x0000009f32320221 */ /* 0x000fe40000010000 */
[----:B------:R-:W0:Y:S01]  /*79a0*/  SHFL.UP PT, R159, R48, 0x1, RZ ;  /* 0x04200000309f7989 */ /* 0x000e2200000e00ff */
[----:B------:R-:W-:-:S03]  /*79b0*/  FFMA.FTZ R47, R48, R47, R156 ;  /* 0x0000002f302f7223 */ /* 0x000fc6000001009c */
[----:B------:R-:W1:Y:S01]  /*79c0*/  SHFL.UP PT, R156, R157, 0x1, RZ ;  /* 0x042000009d9c7989 */ /* 0x000e6200000e00ff */
[----:B------:R-:W-:-:S03]  /*79d0*/  @P0 FADD.FTZ R51, R51, R47 ;  /* 0x0000002f33330221 */ /* 0x000fc60000010000 */
[----:B------:R0:W-:Y:S04]  /*79e0*/  STS.U16 [R151+0x23c0], R140 ;  /* 0x0023c08c97007388 */ /* 0x0001e80000000400 */
[----:B------:R-:W2:Y:S04]  /*79f0*/  SHFL.UP PT, R140, R50, 0x2, RZ ;  /* 0x04400000328c7989 */ /* 0x000ea800000e00ff */
[----:B------:R-:W3:Y:S01]  /*7a00*/  SHFL.UP PT, R47, R51, 0x2, RZ ;  /* 0x04400000332f7989 */ /* 0x000ee200000e00ff */
[----:B0-----:R-:W-:-:S04]  /*7a10*/  FMUL.FTZ R151, R157, R159 ;  /* 0x0000009f9d977220 */ /* 0x001fc80000410000 */
[-C--:B-1----:R-:W-:Y:S02]  /*7a20*/  FFMA.FTZ R151, R48, R156.reuse, R151 ;  /* 0x0000009c30977223 */ /* 0x082fe40000010097 */
[----:B------:R-:W-:-:S04]  /*7a30*/  FMUL.FTZ R156, R157, R156 ;  /* 0x0000009c9d9c7220 */ /* 0x000fc80000410000 */
[----:B------:R-:W-:Y:S01]  /*7a40*/  @P0 FFMA.FTZ R48, R48, R159, -R156 ;  /* 0x0000009f30300223 */ /* 0x000fe2000001089c */
[----:B------:R-:W-:-:S04]  /*7a50*/  FSEL R151, R157, R151, !P0 ;  /* 0x000000979d977208 */ /* 0x000fc80004000000 */
[----:B------:R-:W0:Y:S04]  /*7a60*/  SHFL.UP PT, R157, R48, 0x2, RZ ;  /* 0x04400000309d7989 */ /* 0x000e2800000e00ff */
[----:B------:R-:W1:Y:S01]  /*7a70*/  SHFL.UP PT, R156, R151, 0x2, RZ ;  /* 0x04400000979c7989 */ /* 0x000e6200000e00ff */
[----:B------:R-:W-:Y:S01]  /*7a80*/  ISETP.GE.AND P0, PT, R3, 0x2, PT ;  /* 0x000000020300780c */ /* 0x000fe20003f06270 */
[----:B--2---:R-:W-:-:S04]  /*7a90*/  FMUL.FTZ R159, R151, R140 ;  /* 0x0000008c979f7220 */ /* 0x004fc80000410000 */
[-C--:B---3--:R-:W-:Y:S02]  /*7aa0*/  FFMA.FTZ R159, R48, R47.reuse, R159 ;  /* 0x0000002f309f7223 */ /* 0x088fe4000001009f */
[----:B------:R-:W-:-:S04]  /*7ab0*/  FMUL.FTZ R47, R151, R47 ;  /* 0x0000002f972f7220 */ /* 0x000fc80000410000 */
[----:B------:R-:W-:Y:S02]  /*7ac0*/  FFMA.FTZ R47, R48, R140, -R47 ;  /* 0x0000008c302f7223 */ /* 0x000fe4000001082f */
[----:B------:R-:W-:Y:S02]  /*7ad0*/  @P0 FADD.FTZ R51, R51, R159 ;  /* 0x0000009f33330221 */ /* 0x000fe40000010000 */
[----:B------:R-:W-:Y:S02]  /*7ae0*/  @P0 FADD.FTZ R50, R50, R47 ;  /* 0x0000002f32320221 */ /* 0x000fe40000010000 */
[C---:B0-----:R-:W-:Y:S01]  /*7af0*/  FMUL.FTZ R159, R151.reuse, R157 ;  /* 0x0000009d979f7220 */ /* 0x041fe20000410000 */
[----:B------:R-:W0:Y:S03]  /*7b00*/  SHFL.UP PT, R140, R51, 0x4, RZ ;  /* 0x04800000338c7989 */ /* 0x000e2600000e00ff */
[-C--:B-1----:R-:W-:Y:S01]  /*7b10*/  FFMA.FTZ R159, R48, R156.reuse, R159 ;  /* 0x0000009c309f7223 */ /* 0x082fe2000001009f */
[----:B------:R-:W1:Y:S01]  /*7b20*/  SHFL.UP PT, R47, R50, 0x4, RZ ;  /* 0x04800000322f7989 */ /* 0x000e6200000e00ff */
[----:B------:R-:W-:-:S04]  /*7b30*/  FMUL.FTZ R156, R151, R156 ;  /* 0x0000009c979c7220 */ /* 0x000fc80000410000 */
[----:B------:R-:W-:Y:S01]  /*7b40*/  @P0 FFMA.FTZ R48, R48, R157, -R156 ;  /* 0x0000009d30300223 */ /* 0x000fe2000001089c */
[----:B------:R-:W-:-:S04]  /*7b50*/  FSEL R159, R151, R159, !P0 ;  /* 0x0000009f979f7208 */ /* 0x000fc80004000000 */
[----:B------:R-:W2:Y:S04]  /*7b60*/  SHFL.UP PT, R156, R48, 0x4, RZ ;  /* 0x04800000309c7989 */ /* 0x000ea800000e00ff */
[----:B------:R-:W3:Y:S01]  /*7b70*/  SHFL.UP PT, R151, R159, 0x4, RZ ;  /* 0x048000009f977989 */ /* 0x000ee200000e00ff */
[----:B------:R-:W-:Y:S01]  /*7b80*/  ISETP.GE.AND P0, PT, R3, 0x4, PT ;  /* 0x000000040300780c */ /* 0x000fe20003f06270 */
[----:B0-----:R-:W-:-:S04]  /*7b90*/  FMUL.FTZ R157, R159, R140 ;  /* 0x0000008c9f9d7220 */ /* 0x001fc80000410000 */
[-C--:B-1----:R-:W-:Y:S02]  /*7ba0*/  FFMA.FTZ R157, R48, R47.reuse, -R157 ;  /* 0x0000002f309d7223 */ /* 0x082fe4000001089d */
[----:B------:R-:W-:-:S06]  /*7bb0*/  FMUL.FTZ R47, R159, R47 ;  /* 0x0000002f9f2f7220 */ /* 0x000fcc0000410000 */
[----:B------:R-:W-:Y:S02]  /*7bc0*/  @P0 FADD.FTZ R50, R50, R157 ;  /* 0x0000009d32320221 */ /* 0x000fe40000010000 */
[C---:B------:R-:W-:Y:S02]  /*7bd0*/  FFMA.FTZ R47, R48.reuse, R140, R47 ;  /* 0x0000008c302f7223 */ /* 0x040fe4000001002f */
[-C--:B--2---:R-:W-:Y:S02]  /*7be0*/  FMUL.FTZ R157, R159, R156.reuse ;  /* 0x0000009c9f9d7220 */ /* 0x084fe40000410000 */
[----:B------:R-:W-:Y:S02]  /*7bf0*/  @P0 FADD.FTZ R51, R51, R47 ;  /* 0x0000002f33330221 */ /* 0x000fe40000010000 */
[CC--:B---3--:R-:W-:Y:S02]  /*7c00*/  FFMA.FTZ R157, R48.reuse, R151.reuse, R157 ;  /* 0x00000097309d7223 */ /* 0x0c8fe4000001009d */
[C---:B------:R-:W-:Y:S01]  /*7c10*/  FMUL.FTZ R151, R159.reuse, R151 ;  /* 0x000000979f977220 */ /* 0x040fe20000410000 */
[----:B------:R-:W0:Y:S02]  /*7c20*/  SHFL.UP PT, R140, R51, 0x8, RZ ;  /* 0x05000000338c7989 */ /* 0x000e2400000e00ff */
[----:B------:R-:W-:Y:S01]  /*7c30*/  FSEL R157, R159, R157, !P0 ;  /* 0x0000009d9f9d7208 */ /* 0x000fe20004000000 */
[----:B------:R-:W-:Y:S01]  /*7c40*/  @P0 FFMA.FTZ R48, R48, R156, -R151 ;  /* 0x0000009c30300223 */ /* 0x000fe20000010897 */
[----:B------:R-:W1:Y:S04]  /*7c50*/  SHFL.UP PT, R47, R50, 0x8, RZ ;  /* 0x05000000322f7989 */ /* 0x000e6800000e00ff */
[----:B------:R-:W-:Y:S04]  /*7c60*/  STS.U16 [R139+0x2400], R154 ;  /* 0x0024009a8b007388 */ /* 0x000fe80000000400 */
[----:B------:R-:W2:Y:S04]  /*7c70*/  SHFL.UP PT, R139, R48, 0x8, RZ ;  /* 0x05000000308b7989 */ /* 0x000ea800000e00ff */
[----:B------:R-:W3:Y:S01]  /*7c80*/  SHFL.UP PT, R151, R157, 0x8, RZ ;  /* 0x050000009d977989 */ /* 0x000ee200000e00ff */
[----:B------:R-:W-:-:S03]  /*7c90*/  ISETP.GE.AND P0, PT, R3, 0x8, PT ;  /* 0x000000080300780c */ /* 0x000fc60003f06270 */
[----:B------:R0:W-:Y:S04]  /*7ca0*/  STS.U16 [R153+0x2440], R152 ;  /* 0x0024409899007388 */ /* 0x0001e80000000400 */
[----:B------:R-:W-:Y:S01]  /*7cb0*/  STS.U16 [R150+0x2480], R45 ;  /* 0x0024802d96007388 */ /* 0x000fe20000000400 */
[CC--:B0-----:R-:W-:Y:S02]  /*7cc0*/  FMUL.FTZ R153, R157.reuse, R140.reuse ;  /* 0x0000008c9d997220 */ /* 0x0c1fe40000410000 */
[-C--:B-1----:R-:W-:Y:S02]  /*7cd0*/  FMUL.FTZ R152, R157, R47.reuse ;  /* 0x0000002f9d987220 */ /* 0x082fe40000410000 */
[C---:B------:R-:W-:Y:S01]  /*7ce0*/  FFMA.FTZ R153, R48.reuse, R47, -R153 ;  /* 0x0000002f30997223 */ /* 0x040fe20000010899 */
[----:B------:R-:W-:Y:S01]  /*7cf0*/  STS.U16 [R149+0x24c0], R148 ;  /* 0x0024c09495007388 */ /* 0x000fe20000000400 */
[----:B------:R-:W-:-:S02]  /*7d00*/  FFMA.FTZ R152, R48, R140, R152 ;  /* 0x0000008c30987223 */ /* 0x000fc40000010098 */
[----:B------:R-:W-:Y:S01]  /*7d10*/  @P0 FADD.FTZ R50, R50, R153 ;  /* 0x0000009932320221 */ /* 0x000fe20000010000 */
[----:B------:R0:W-:Y:S01]  /*7d20*/  STS.U16 [R147+0x2500], R146 ;  /* 0x0025009293007388 */ /* 0x0001e20000000400 */
[----:B--2---:R-:W-:Y:S02]  /*7d30*/  FMUL.FTZ R140, R157, R139 ;  /* 0x0000008b9d8c7220 */ /* 0x004fe40000410000 */
[----:B------:R-:W-:Y:S01]  /*7d40*/  @P0 FADD.FTZ R51, R51, R152 ;  /* 0x0000009833330221 */ /* 0x000fe20000010000 */
[----:B------:R-:W1:Y:S01]  /*7d50*/  SHFL.UP PT, R47, R50, 0x10, RZ ;  /* 0x06000000322f7989 */ /* 0x000e6200000e00ff */
[CC--:B---3--:R-:W-:Y:S02]  /*7d60*/  FFMA.FTZ R140, R48.reuse, R151.reuse, R140 ;  /* 0x00000097308c7223 */ /* 0x0c8fe4000001008c */
[C---:B0-----:R-:W-:Y:S01]  /*7d70*/  FMUL.FTZ R146, R157.reuse, R151 ;  /* 0x000000979d927220 */ /* 0x041fe20000410000 */
[----:B------:R-:W-:Y:S03]  /*7d80*/  STS.U16 [R44+0x2540], R145 ;  /* 0x002540912c007388 */ /* 0x000fe60000000400 */
[----:B------:R-:W-:Y:S01]  /*7d90*/  @P0 FFMA.FTZ R48, R48, R139, -R146 ;  /* 0x0000008b30300223 */ /* 0x000fe20000010892 */
[----:B------:R-:W0:Y:S01]  /*7da0*/  SHFL.UP PT, R45, R51, 0x10, RZ ;  /* 0x06000000332d7989 */ /* 0x000e2200000e00ff */
[----:B------:R-:W-:-:S03]  /*7db0*/  FSEL R140, R157, R140, !P0 ;  /* 0x0000008c9d8c7208 */ /* 0x000fc60004000000 */
[----:B------:R-:W-:Y:S04]  /*7dc0*/  STS.U16 [R144+0x2580], R143 ;  /* 0x0025808f90007388 */ /* 0x000fe80000000400 */
[----:B------:R-:W-:Y:S04]  /*7dd0*/  STS.U16 [R142+0x25c0], R141 ;  /* 0x0025c08d8e007388 */ /* 0x000fe80000000400 */
[----:B------:R-:W2:Y:S04]  /*7de0*/  SHFL.UP PT, R44, R48, 0x10, RZ ;  /* 0x06000000302c7989 */ /* 0x000ea800000e00ff */
[----:B------:R1:W-:Y:S04]  /*7df0*/  STS.U16 [R42+0x2600], R43 ;  /* 0x0026002b2a007388 */ /* 0x0003e80000000400 */
[----:B------:R-:W-:Y:S04]  /*7e00*/  STS.U16 [R138+0x2640], R137 ;  /* 0x002640898a007388 */ /* 0x000fe80000000400 */
[----:B------:R-:W-:Y:S04]  /*7e10*/  STS.U16 [R136+0x2680], R135 ;  /* 0x0026808788007388 */ /* 0x000fe80000000400 */
[----:B------:R-:W3:Y:S01]  /*7e20*/  SHFL.UP PT, R135, R140, 0x10, RZ ;  /* 0x060000008c877989 */ /* 0x000ee200000e00ff */
[C---:B------:R-:W-:Y:S01]  /*7e30*/  ISETP.NE.AND P2, PT, R3.reuse, 0x1f, PT ;  /* 0x0000001f0300780c */ /* 0x040fe20003f45270 */
[C---:B-1----:R-:W-:Y:S01]  /*7e40*/  FMUL.FTZ R43, R140.reuse, R47 ;  /* 0x0000002f8c2b7220 */ /* 0x042fe20000410000 */
[----:B------:R-:W-:Y:S01]  /*7e50*/  ISETP.GE.AND P1, PT, R3, 0x10, PT ;  /* 0x000000100300780c */ /* 0x000fe20003f26270 */
[----:B------:R-:W-:Y:S01]  /*7e60*/  STS.U16 [R40+0x26c0], R134 ;  /* 0x0026c08628007388 */ /* 0x000fe20000000400 */
[----:B------:R-:W-:Y:S01]  /*7e70*/  LOP3.LUT P0, RZ, R163, 0x1f, RZ, 0xc0, !PT ;  /* 0x0000001fa3ff7812 */ /* 0x000fe2000780c0ff */
[----:B0-----:R-:W-:-:S02]  /*7e80*/  FMUL.FTZ R42, R140, R45 ;  /* 0x0000002d8c2a7220 */ /* 0x001fc40000410000 */
[----:B------:R0:W-:Y:S01]  /*7e90*/  STS.U16 [R133+0x2700], R132 ;  /* 0x0027008485007388 */ /* 0x0001e20000000400 */
[----:B------:R-:W-:-:S03]  /*7ea0*/  ISETP.EQ.OR P0, PT, RZ, UR6, P0 ;  /* 0x00000006ff007c0c */ /* 0x000fc60008702670 */
[----:B------:R-:W-:Y:S04]  /*7eb0*/  STS.U16 [R131+0x2740], R130 ;  /* 0x0027408283007388 */ /* 0x000fe80000000400 */
[----:B------:R-:W-:Y:S01]  /*7ec0*/  STS.U16 [R129+0x2780], R128 ;  /* 0x0027808081007388 */ /* 0x000fe20000000400 */
[----:B0-----:R-:W-:Y:S02]  /*7ed0*/  FFMA.FTZ R132, R48, R45, R43 ;  /* 0x0000002d30847223 */ /* 0x001fe4000001002b */
[----:B--2---:R-:W-:Y:S01]  /*7ee0*/  FMUL.FTZ R45, R140, R44 ;  /* 0x0000002c8c2d7220 */ /* 0x004fe20000410000 */
[----:B------:R-:W-:Y:S01]  /*7ef0*/  STS.U16 [R127+0x27c0], R126 ;  /* 0x0027c07e7f007388 */ /* 0x000fe20000000400 */
[----:B------:R-:W-:Y:S02]  /*7f00*/  HFMA2.MMA R40, -RZ, RZ, 1.875, 0 ;  /* 0x3f800000ff287435 */ /* 0x000fe400000001ff */
[-C--:B---3--:R-:W-:Y:S01]  /*7f10*/  FFMA.FTZ R45, R48, R135.reuse, R45 ;  /* 0x00000087302d7223 */ /* 0x088fe2000001002d */
[----:B------:R0:W-:Y:S01]  /*7f20*/  STS.U16 [R55+0x2800], R54 ;  /* 0x0028003637007388 */ /* 0x0001e20000000400 */
[----:B------:R-:W-:-:S03]  /*7f30*/  FMUL.FTZ R135, R140, R135 ;  /* 0x000000878c877220 */ /* 0x000fc60000410000 */
[----:B------:R-:W-:Y:S01]  /*7f40*/  STS.U16 [R53+0x2840], R52 ;  /* 0x0028403435007388 */ /* 0x000fe20000000400 */
[----:B------:R-:W-:-:S03]  /*7f50*/  FFMA.FTZ R47, R48, R47, -R42 ;  /* 0x0000002f302f7223 */ /* 0x000fc6000001082a */
[----:B------:R1:W-:Y:S01]  /*7f60*/  STS.U16 [R41+0x2880], R46 ;  /* 0x0028802e29007388 */ /* 0x0003e20000000400 */
[----:B------:R-:W-:Y:S01]  /*7f70*/  CS2R R42, SRZ ;  /* 0x00000000002a7805 */ /* 0x000fe2000001ff00 */
[----:B0-----:R-:W-:Y:S01]  /*7f80*/  MOV R54, UR7 ;  /* 0x0000000700367c02 */ /* 0x001fe20008000f00 */
[----:B------:R-:W-:Y:S01]  /*7f90*/  @P1 FFMA.FTZ R48, R48, R44, -R135 ;  /* 0x0000002c30301223 */ /* 0x000fe20000010887 */
[----:B------:R0:W-:Y:S01]  /*7fa0*/  STS.U16 [R49+0x28c0], R155 ;  /* 0x0028c09b31007388 */ /* 0x0001e20000000400 */
[----:B------:R-:W-:Y:S01]  /*7fb0*/  @P1 FADD.FTZ R50, R50, R47 ;  /* 0x0000002f32321221 */ /* 0x000fe20000010000 */
[----:B------:R-:W-:-:S06]  /*7fc0*/  NOP ;  /* 0x0000000000007918 */ /* 0x000fcc0000000000 */
[----:B-1----:R-:W-:Y:S01]  /*7fd0*/  @!P2 SHF.R.U32.HI R46, RZ, 0x1, R163 ;  /* 0x00000001ff2ea819 */ /* 0x002fe200000116a3 */
[----:B------:R-:W-:Y:S01]  /*7fe0*/  IMAD.MOV.U32 R41, RZ, RZ, RZ ;  /* 0x000000ffff297224 */ /* 0x000fe200078e00ff */
[----:B0-----:R-:W-:Y:S01]  /*7ff0*/  FSEL R49, R140, R45, !P1 ;  /* 0x0000002d8c317208 */ /* 0x001fe20004800000 */
[----:B------:R-:W-:Y:S01]  /*8000*/  @P1 FADD.FTZ R51, R51, R132 ;  /* 0x0000008433331221 */ /* 0x000fe20000010000 */
[----:B------:R-:W-:Y:S01]  /*8010*/  @!P2 LOP3.LUT R44, R46, 0x7ffffff0, RZ, 0xc0, !PT ;  /* 0x7ffffff02e2ca812 */ /* 0x000fe200078ec0ff */
[----:B------:R-:W-:Y:S04]  /*8020*/  LDS.U16 R126, [R158+0x2100] ;  /* 0x002100009e7e7984 */ /* 0x000fe80000000400 */
[----:B------:R-:W-:Y:S04]  /*8030*/  @!P0 LDS.128 R40, [R54.X16+0x4260] ;  /* 0x0042600036288984 */ /* 0x000fe8000000cc00 */
        /* <DEDUP_REMOVED lines=60> */
[C---:B------:R-:W-:Y:S01]  /*8400*/  FSEL R53, R163.reuse, R47, !P1 ;  /* 0x0000002fa3357208 */ /* 0x040fe20004800000 */
        /* <DEDUP_REMOVED lines=59> */
[----:B------:R-:W-:-:S02]  /*87c0*/  FMUL.FTZ R45, R49, R158 ;  /* 0x0000009e312d7220 */ /* 0x000fc40000410000 */
[----:B------:R-:W-:-:S08]  /*87d0*/  IMAD.MOV.U32 R47, RZ, RZ, R43 ;  /* 0x000000ffff2f7224 */ /* 0x000fd000078e002b */
[C---:B------:R-:W-:Y:S02]  /*87e0*/  @P0 FFMA.FTZ R158, R48.reuse, R158, -R44 ;  /* 0x0000009e309e0223 */ /* 0x040fe4000001082c */
[C---:B------:R-:W-:Y:S02]  /*87f0*/  @P0 FFMA.FTZ R161, R48.reuse, R161, R45 ;  /* 0x000000a130a10223 */ /* 0x040fe4000001002d */
[CC--:B------:R-:W-:Y:S02]  /*8800*/  FMUL.FTZ R44, R49.reuse, R164.reuse ;  /* 0x000000a4312c7220 */ /* 0x0c0fe40000410000 */
[----:B------:R-:W-:Y:S01]  /*8810*/  FMUL.FTZ R45, R49, R53 ;  /* 0x00000035312d7220 */ /* 0x000fe20000410000 */
[----:B------:R-:W-:Y:S01]  /*8820*/  MOV R49, R161 ;  /* 0x000000a100317202 */ /* 0x000fe20000000f00 */
[C---:B------:R-:W-:Y:S02]  /*8830*/  FFMA.FTZ R44, R48.reuse, R53, R44 ;  /* 0x00000035302c7223 */ /* 0x040fe4000001002c */
[----:B------:R-:W-:-:S02]  /*8840*/  FFMA.FTZ R45, R48, R164, -R45 ;  /* 0x000000a4302d7223 */ /* 0x000fc4000001082d */
[----:B------:R-:W-:Y:S01]  /*8850*/  @P0 FADD.FTZ R53, R51, R44 ;  /* 0x0000002c33350221 */ /* 0x000fe20000010000 */
[----:B------:R-:W-:Y:S01]  /*8860*/  MOV R44, R40 ;  /* 0x00000028002c7202 */ /* 0x000fe20000000f00 */
[----:B------:R-:W-:Y:S02]  /*8870*/  @P0 FADD.FTZ R164, R50, R45 ;  /* 0x0000002d32a40221 */ /* 0x000fe40000010000 */
[----:B------:R-:W-:Y:S01]  /*8880*/  IMAD.MOV.U32 R45, RZ, RZ, R41 ;  /* 0x000000ffff2d7224 */ /* 0x000fe200078e0029 */
[----:B------:R-:W-:Y:S01]  /*8890*/  MOV R51, R53 ;  /* 0x0000003500337202 */ /* 0x000fe20000000f00 */
[----:B------:R-:W-:Y:S02]  /*88a0*/  IMAD.MOV.U32 R48, RZ, RZ, R158 ;  /* 0x000000ffff307224 */ /* 0x000fe400078e009e */
[----:B------:R-:W-:Y:S01]  /*88b0*/  IMAD.MOV.U32 R50, RZ, RZ, R164 ;  /* 0x000000ffff327224 */ /* 0x000fe200078e00a4 */
[----:B------:R-:W-:Y:S05]  /*88c0*/  BRA `(.L_x_305) ;  /* 0x0000010000007947 */ /* 0x000fea0003800000 */
.L_x_304:
[----:B-1234-:R-:W-:Y:S01]  /*88d0*/  ISETP.NE.AND P0, PT, R3, RZ, PT ;  /* 0x000000ff0300720c */ /* 0x01efe20003f05270 */
[----:B------:R-:W-:-:S02]  /*88e0*/  FMUL.FTZ R44, R162, R43 ;  /* 0x0000002ba22c7220 */ /* 0x000fc40000410000 */
[----:B------:R-:W-:Y:S02]  /*88f0*/  FMUL.FTZ R45, R162, R40 ;  /* 0x00000028a22d7220 */ /* 0x000fe40000410000 */
[CC--:B------:R-:W-:Y:S02]  /*8900*/  FFMA.FTZ R44, R52.reuse, R42.reuse, -R44 ;  /* 0x0000002a342c7223 */ /* 0x0c0fe4000001082c */
[-C--:B------:R-:W-:Y:S02]  /*8910*/  FFMA.FTZ R45, R52, R41.reuse, R45 ;  /* 0x00000029342d7223 */ /* 0x080fe4000001002d */
[----:B------:R-:W-:Y:S02]  /*8920*/  FADD.FTZ R46, R46, R44 ;  /* 0x0000002c2e2e7221 */ /* 0x000fe40000010000 */
[CC--:B------:R-:W-:Y:S02]  /*8930*/  FMUL.FTZ R44, R162.reuse, R41.reuse ;  /* 0x00000029a22c7220 */ /* 0x0c0fe40000410000 */
[----:B------:R0:W-:Y:S01]  /*8940*/  @!P0 STS.128 [0x4250], R40 ;  /* 0x00425028ff008388 */ /* 0x0001e20000000c00 */
[----:B------:R-:W-:Y:S01]  /*8950*/  FMUL.FTZ R162, R162, R42 ;  /* 0x0000002aa2a27220 */ /* 0x000fe20000410000 */
[----:B------:R-:W-:Y:S01]  /*8960*/  @!P0 MOV R49, R41 ;  /* 0x0000002900318202 */ /* 0x000fe20000000f00 */
[C---:B------:R-:W-:Y:S01]  /*8970*/  FFMA.FTZ R44, R52.reuse, R40, -R44 ;  /* 0x00000028342c7223 */ /* 0x040fe2000001082c */
[-C--:B------:R-:W-:Y:S01]  /*8980*/  @!P0 MOV R51, R43.reuse ;  /* 0x0000002b00338202 */ /* 0x080fe20000000f00 */
[----:B------:R-:W-:-:S02]  /*8990*/  FFMA.FTZ R162, R52, R43, R162 ;  /* 0x0000002b34a27223 */ /* 0x000fc400000100a2 */
[----:B------:R-:W-:Y:S02]  /*89a0*/  @!P0 IMAD.MOV.U32 R48, RZ, RZ, R40 ;  /* 0x000000ffff308224 */ /* 0x000fe400078e0028 */
[----:B------:R-:W-:Y:S02]  /*89b0*/  FADD.FTZ R47, R47, R162 ;  /* 0x000000a22f2f7221 */ /* 0x000fe40000010000 */
[----:B------:R-:W-:Y:S02]  /*89c0*/  @!P0 IMAD.MOV.U32 R50, RZ, RZ, R42 ;  /* 0x000000ffff328224 */ /* 0x000fe400078e002a */
.L_x_305:
[----:B------:R-:W-:Y:S05]  /*89d0*/  BSYNC B0 ;  /* 0x0000000000007941 */ /* 0x000fea0003800000 */
.L_x_303:
[----:B------:R-:W1:Y:S01]  /*89e0*/  S2R R54, SR_TID.X ;  /* 0x0000000000367919 */ /* 0x000e620000002100 */
[----:B------:R-:W-:Y:S03]  /*89f0*/  BSSY B0, `(.L_x_306) ;  /* 0x0000082000007945 */ /* 0x000fe60003800000 */
[----:B------:R-:W-:Y:S01]  /*8a00*/  BAR.SYNC.DEFER_BLOCKING 0x0 ;  /* 0x0000000000007b1d */ /* 0x000fe20000010000 */
[----:B-1----:R-:W-:-:S13]  /*8a10*/  ISETP.NE.AND P0, PT, R54, RZ, PT ;  /* 0x000000ff3600720c */ /* 0x002fda0003f05270 */
        /* <DEDUP_REMOVED lines=12> */
[----:B------:R-:W-:-:S02]  /*8ae0*/  FADD.FTZ R64, R64, R40 ;  /* 0x0000002840407221 */ /* 0x000fc40000010000 */
[----:B------:R-:W-:Y:S02]  /*8af0*/  FADD.FTZ R62, R63, R62 ;  /* 0x0000003e3f3e7221 */ /* 0x000fe40000010000 */
[C---:B------:R-:W-:Y:S02]  /*8b00*/  FMUL.FTZ R40, R66.reuse, R64 ;  /* 0x0000004042287220 */ /* 0x040fe40000410000 */
[-C--:B------:R-:W-:Y:S02]  /*8b10*/  FMUL.FTZ R66, R66, R62.reuse ;  /* 0x0000003e42427220 */ /* 0x080fe40000410000 */
[C---:B------:R-:W-:Y:S02]  /*8b20*/  FFMA.FTZ R40, R69.reuse, R62, -R40 ;  /* 0x0000003e45287223 */ /* 0x040fe40000010828 */
[----:B------:R-:W-:Y:S02]  /*8b30*/  FFMA.FTZ R66, R69, R64, R66 ;  /* 0x0000004045427223 */ /* 0x000fe40000010042 */
[----:B------:R-:W-:-:S02]  /*8b40*/  FADD.FTZ R67, R67, R40 ;  /* 0x0000002843437221 */ /* 0x000fc40000010000 */
[----:B------:R-:W-:Y:S02]  /*8b50*/  FADD.FTZ R66, R68, R66 ;  /* 0x0000004244427221 */ /* 0x000fe40000010000 */
        /* <DEDUP_REMOVED lines=18> */
[CC--:B------:R-:W-:Y:S02]  /*8c80*/  FMUL.FTZ R40, R82.reuse, R80.reuse ;  /* 0x0000005052287220 */ /* 0x0c0fe40000410000 */
        /* <DEDUP_REMOVED lines=64> */
[----:B------:R-:W-:Y:S01]  /*9090*/  FADD.FTZ R124, R124, R123 ;  /* 0x0000007b7c7c7221 */ /* 0x000fe20000010000 */
[----:B------:R-:W-:Y:S05]  /*90a0*/  @P0 BRA `(.L_x_307) ;  /* 0x0000016000000947 */ /* 0x000fea0003800000 */
[----:B------:R-:W0:Y:S01]  /*90b0*/  S2UR UR17, SR_CTAID.X ;  /* 0x00000000001179c3 */ /* 0x000e220000002500 */
[----:B------:R-:W-:Y:S01]  /*90c0*/  ULDC UR22, c[0x0][0x16c] ;  /* 0x00005b0000167ab9 */ /* 0x000fe20000000800 */
[----:B------:R-:W-:Y:S01]  /*90d0*/  IMAD.U32 R54, RZ, RZ, UR7 ;  /* 0x00000007ff367e24 */ /* 0x000fe2000f8e00ff */
        /* <DEDUP_REMOVED lines=17> */
[----:B------:R-:W-:-:S05]  /*91f0*/  IMAD.U32 R41, RZ, RZ, UR17 ;  /* 0x00000011ff297e24 */ /* 0x000fca000f8e00ff */
[----:B------:R1:W-:Y:S02]  /*9200*/  STG.E.128 [R40.64], R44 ;  /* 0x0000002c28007986 */ /* 0x0003e4000c101d12 */
.L_x_307:
[----:B------:R-:W-:Y:S05]  /*9210*/  BSYNC B0 ;  /* 0x0000000000007941 */ /* 0x000fea0003800000 */
.L_x_306:
[----:B------:R-:W-:Y:S01]  /*9220*/  UIADD3 UR7, UR7, 0x1, URZ ;  /* 0x0000000107077890 */ /* 0x000fe2000fffe03f */
[----:B------:R-:W-:Y:S01]  /*9230*/  FMUL.FTZ R127, R127, R64 ;  /* 0x000000407f7f7220 */ /* 0x000fe20000410000 */
[----:B------:R-:W-:Y:S01]  /*9240*/  ULDC UR16, c[0x0][0x16c] ;  /* 0x00005b0000107ab9 */ /* 0x000fe20000000800 */
[----:B------:R-:W-:Y:S01]  /*9250*/  FMUL.FTZ R129, R129, R66 ;  /* 0x0000004281817220 */ /* 0x000fe20000410000 */
[----:B------:R-:W-:Y:S01]  /*9260*/  UISETP.GE.AND UP0, UPT, UR7, UR16, UPT ;  /* 0x000000100700728c */ /* 0x000fe2000bf06270 */
[----:B------:R-:W-:Y:S02]  /*9270*/  FMUL.FTZ R131, R131, R72 ;  /* 0x0000004883837220 */ /* 0x000fe40000410000 */
[----:B------:R-:W-:Y:S02]  /*9280*/  FMUL.FTZ R133, R133, R74 ;  /* 0x0000004a85857220 */ /* 0x000fe40000410000 */
[----:B------:R-:W-:Y:S01]  /*9290*/  FMUL.FTZ R135, R135, R80 ;  /* 0x0000005087877220 */ /* 0x000fe20000410000 */
[----:B------:R-:W-:Y:S01]  /*92a0*/  PLOP3.LUT P0, PT, PT, PT, UP0, 0x80, 0x0 ;  /* 0x000000000000781c */ /* 0x000fe20003f0f008 */
        /* <DEDUP_REMOVED lines=45> */
.L_x_302:
[----:B-1----:R-:W0:Y:S01]  /*9580*/  S2R R40, SR_TID.X ;  /* 0x0000000000287919 */ /* 0x002e220000002100 */
[----:B------:R-:W-:Y:S01]  /*9590*/  F2FP.BF16.PACK_AB R21, R22, R21 ;  /* 0x000000151615723e */ /* 0x000fe200000010ff */
[----:B------:R-:W-:Y:S01]  /*95a0*/  ULDC UR7, c[0x0][0x200] ;  /* 0x0000800000077ab9 */ /* 0x000fe20000000800 */
[----:B------:R-:W-:Y:S01]  /*95b0*/  F2FP.BF16.PACK_AB R25, R26, R25 ;  /* 0x000000191a19723e */ /* 0x000fe200000010ff */
[----:B------:R-:W-:Y:S01]  /*95c0*/  BAR.SYNC.DEFER_BLOCKING 0x0 ;  /* 0x0000000000007b1d */ /* 0x000fe20000010000 */
[----:B------:R-:W-:Y:S01]  /*95d0*/  PRMT R5, R21, 0x7632, R5 ;  /* 0x0000763215057816 */ /* 0x000fe20000000005 */
[----:B------:R-:W-:Y:S01]  /*95e0*/  UIMAD UR7, UR20, UR7, URZ ;  /* 0x00000007140772a4 */ /* 0x000fe2000f8e023f */
[----:B------:R-:W-:-:S02]  /*95f0*/  PRMT R7, R25, 0x7632, R7 ;  /* 0x0000763219077816 */ /* 0x000fc40000000007 */
[----:B------:R-:W-:Y:S01]  /*9600*/  F2FP.BF16.PACK_AB R23, R24, R23 ;  /* 0x000000171817723e */ /* 0x000fe200000010ff */
[----:B------:R-:W1:Y:S01]  /*9610*/  S2R R42, SR_TID.X ;  /* 0x00000000002a7919 */ /* 0x000e620000002100 */
[----:B------:R-:W-:Y:S01]  /*9620*/  F2FP.BF16.PACK_AB R27, R28, R27 ;  /* 0x0000001b1c1b723e */ /* 0x000fe200000010ff */
[----:B------:R-:W-:Y:S01]  /*9630*/  BSSY B0, `(.L_x_309) ;  /* 0x00000a7000007945 */ /* 0x000fe20003800000 */
[----:B------:R-:W-:Y:S02]  /*9640*/  F2FP.BF16.PACK_AB R29, R30, R29 ;  /* 0x0000001d1e1d723e */ /* 0x000fe400000010ff */
[----:B------:R-:W-:Y:S02]  /*9650*/  F2FP.BF16.PACK_AB R31, R32, R31 ;  /* 0x0000001f201f723e */ /* 0x000fe400000010ff */
[----:B------:R-:W-:Y:S02]  /*9660*/  F2FP.BF16.PACK_AB R33, R34, R33 ;  /* 0x000000212221723e */ /* 0x000fe400000010ff */
[----:B------:R-:W-:-:S02]  /*9670*/  F2FP.BF16.PACK_AB R35, R36, R35 ;  /* 0x000000232423723e */ /* 0x000fc400000010ff */
[----:B------:R-:W-:Y:S02]  /*9680*/  PRMT R6, R23, 0x7632, R6 ;  /* 0x0000763217067816 */ /* 0x000fe40000000006 */
[----:B------:R-:W-:Y:S02]  /*9690*/  PRMT R8, R29, 0x7632, R8 ;  /* 0x000076321d087816 */ /* 0x000fe40000000008 */
[C---:B0-----:R-:W-:Y:S02]  /*96a0*/  SHF.L.U32 R41, R40.reuse, 0x4, RZ ;  /* 0x0000000428297819 */ /* 0x041fe400000006ff */
[----:B------:R-:W-:Y:S01]  /*96b0*/  SHF.L.U32 R44, R40, 0x4, RZ ;  /* 0x00000004282c7819 */ /* 0x000fe200000006ff */
[----:B------:R0:W-:Y:S01]  /*96c0*/  STS.U16 [R4+0x2], R5 ;  /* 0x0000020504007388 */ /* 0x0001e20000000400 */
[----:B------:R-:W-:Y:S02]  /*96d0*/  LOP3.LUT R41, R41, 0xfffffe00, RZ, 0xc0, !PT ;  /* 0xfffffe0029297812 */ /* 0x000fe400078ec0ff */
[----:B------:R-:W-:Y:S01]  /*96e0*/  PRMT R9, R33, 0x7632, R9 ;  /* 0x0000763221097816 */ /* 0x000fe20000000009 */
[----:B------:R2:W-:Y:S01]  /*96f0*/  STS.U16 [R4+0xa], R7 ;  /* 0x00000a0704007388 */ /* 0x0005e20000000400 */
[CC--:B------:R-:W-:Y:S01]  /*9700*/  IADD3 R40, R41.reuse, R3.reuse, RZ ;  /* 0x0000000329287210 */ /* 0x0c0fe20007ffe0ff */
[C-C-:B------:R-:W-:Y:S01]  /*9710*/  IMAD.IADD R46, R41.reuse, 0x1, R3.reuse ;  /* 0x00000001292e7824 */ /* 0x140fe200078e0203 */
[C---:B------:R-:W-:Y:S01]  /*9720*/  IADD3 R45, R41.reuse, R3, RZ ;  /* 0x00000003292d7210 */ /* 0x040fe20007ffe0ff */
[----:B------:R-:W-:Y:S01]  /*9730*/  IMAD.IADD R43, R41, 0x1, R3 ;  /* 0x00000001292b7824 */ /* 0x000fe200078e0203 */
[----:B------:R-:W-:Y:S01]  /*9740*/  IADD3 R40, R40, 0x20, RZ ;  /* 0x0000002028287810 */ /* 0x000fe20007ffe0ff */
[----:B------:R-:W3:Y:S01]  /*9750*/  S2R R41, SR_TID.X ;  /* 0x0000000000297919 */ /* 0x000ee20000002100 */
[----:B------:R-:W-:-:S02]  /*9760*/  LEA.HI.SX32 R45, R45, R46, 0x1b ;  /* 0x0000002e2d2d7211 */ /* 0x000fc400078fdaff */
[----:B------:R-:W-:Y:S01]  /*9770*/  LEA.HI.SX32 R40, R40, R43, 0x1b ;  /* 0x0000002b28287211 */ /* 0x000fe200078fdaff */
[----:B------:R-:W-:Y:S01]  /*9780*/  STS.U16 [R4], R21 ;  /* 0x0000001504007388 */ /* 0x000fe20000000400 */
[----:B0-----:R-:W-:Y:S01]  /*9790*/  PRMT R5, R27, 0x7632, R5 ;  /* 0x000076321b057816 */ /* 0x001fe20000000005 */
[----:B------:R-:W-:Y:S01]  /*97a0*/  IMAD.SHL.U32 R45, R45, 0x2, RZ ;  /* 0x000000022d2d7824 */ /* 0x000fe200078e00ff */
[----:B--2---:R-:W-:Y:S01]  /*97b0*/  PRMT R7, R31, 0x7632, R7 ;  /* 0x000076321f077816 */ /* 0x004fe20000000007 */
[----:B------:R-:W-:Y:S01]  /*97c0*/  STS.U16 [R4+0x4], R23 ;  /* 0x0000041704007388 */ /* 0x000fe20000000400 */
[----:B------:R-:W-:Y:S02]  /*97d0*/  PRMT R10, R35, 0x7632, R10 ;  /* 0x00007632230a7816 */ /* 0x000fe4000000000a */
[----:B------:R-:W-:Y:S01]  /*97e0*/  SHF.L.U32 R40, R40, 0x1, RZ ;  /* 0x0000000128287819 */ /* 0x000fe200000006ff */
[----:B------:R0:W-:Y:S01]  /*97f0*/  STS.U16 [R4+0x6], R6 ;  /* 0x0000060604007388 */ /* 0x0001e20000000400 */
[----:B------:R-:W-:-:S02]  /*9800*/  LOP3.LUT R44, R44, 0xfffffe00, RZ, 0xc0, !PT ;  /* 0xfffffe002c2c7812 */ /* 0x000fc400078ec0ff */
[----:B-1----:R-:W-:Y:S01]  /*9810*/  ISETP.NE.AND P0, PT, R42, RZ, PT ;  /* 0x000000ff2a00720c */ /* 0x002fe20003f05270 */
[----:B------:R-:W-:Y:S02]  /*9820*/  STS.U16 [R4+0x8], R25 ;  /* 0x0000081904007388 */ /* 0x000fe40000000400 */
[----:B------:R-:W-:Y:S02]  /*9830*/  IMAD.IADD R43, R44, 0x1, R3 ;  /* 0x000000012c2b7824 */ /* 0x000fe400078e0203 */
[----:B------:R-:W-:Y:S01]  /*9840*/  STS.U16 [R4+0xc], R27 ;  /* 0x00000c1b04007388 */ /* 0x000fe20000000400 */
[----:B0-----:R-:W-:-:S03]  /*9850*/  IMAD.U32 R6, RZ, RZ, UR23 ;  /* 0x00000017ff067e24 */ /* 0x001fc6000f8e00ff */
[----:B------:R-:W-:Y:S01]  /*9860*/  STS.U16 [R4+0xe], R5 ;  /* 0x00000e0504007388 */ /* 0x000fe20000000400 */
[----:B---3--:R-:W-:-:S03]  /*9870*/  IMAD.SHL.U32 R47, R41, 0x10, RZ ;  /* 0x00000010292f7824 */ /* 0x008fc600078e00ff */
[----:B------:R-:W-:Y:S02]  /*9880*/  STS.U16 [R4+0x10], R29 ;  /* 0x0000101d04007388 */ /* 0x000fe40000000400 */
[----:B------:R-:W-:Y:S02]  /*9890*/  LOP3.LUT R47, R47, 0xfffffe00, RZ, 0xc0, !PT ;  /* 0xfffffe002f2f7812 */ /* 0x000fe400078ec0ff */
[----:B------:R-:W-:Y:S02]  /*98a0*/  STS.U16 [R4+0x12], R8 ;  /* 0x0000120804007388 */ /* 0x000fe40000000400 */
[C---:B------:R-:W-:Y:S01]  /*98b0*/  IADD3 R48, R47.reuse, R3, RZ ;  /* 0x000000032f307210 */ /* 0x040fe20007ffe0ff */
[----:B------:R-:W-:Y:S01]  /*98c0*/  IMAD.IADD R46, R47, 0x1, R3 ;  /* 0x000000012f2e7824 */ /* 0x000fe200078e0203 */
[----:B------:R-:W-:Y:S04]  /*98d0*/  STS.U16 [R4+0x14], R31 ;  /* 0x0000141f04007388 */ /* 0x000fe80000000400 */
[----:B------:R-:W-:Y:S04]  /*98e0*/  STS.U16 [R4+0x16], R7 ;  /* 0x0000160704007388 */ /* 0x000fe80000000400 */
[----:B------:R-:W-:Y:S04]  /*98f0*/  STS.U16 [R4+0x18], R33 ;  /* 0x0000182104007388 */ /* 0x000fe80000000400 */
[----:B------:R0:W-:Y:S04]  /*9900*/  STS.U16 [R4+0x1a], R9 ;  /* 0x00001a0904007388 */ /* 0x0001e80000000400 */
[----:B------:R-:W-:Y:S04]  /*9910*/  STS.U16 [R4+0x1c], R35 ;  /* 0x00001c2304007388 */ /* 0x000fe80000000400 */
[----:B------:R1:W-:Y:S01]  /*9920*/  STS.U16 [R4+0x1e], R10 ;  /* 0x00001e0a04007388 */ /* 0x0003e20000000400 */
[----:B------:R-:W-:-:S06]  /*9930*/  NOP ;  /* 0x0000000000007918 */ /* 0x000fcc0000000000 */
[----:B------:R2:W-:Y:S01]  /*9940*/  LDS.U16 R11, [R45] ;  /* 0x000000002d0b7984 */ /* 0x0005e20000000400 */
[----:B0-----:R-:W-:Y:S01]  /*9950*/  MOV R9, UR7 ;  /* 0x0000000700097c02 */ /* 0x001fe20008000f00 */
[C---:B-1----:R-:W-:Y:S02]  /*9960*/  IMAD.WIDE.U32 R4, R2.reuse, c[0x0][0x200], RZ ;  /* 0x0000800002047a25 */ /* 0x042fe400078e00ff */
[----:B------:R0:W-:Y:S02]  /*9970*/  LDS.U16 R13, [R40+0x40] ;  /* 0x00004000280d7984 */ /* 0x0001e40000000400 */
[----:B------:R-:W-:Y:S02]  /*9980*/  IMAD R9, R2, c[0x0][0x204], R9 ;  /* 0x0000810002097a24 */ /* 0x000fe400078e0209 */
[C---:B--2---:R-:W-:Y:S01]  /*9990*/  IMAD.IADD R45, R44.reuse, 0x1, R3 ;  /* 0x000000012c2d7824 */ /* 0x044fe200078e0203 */
[CC--:B0-----:R-:W-:Y:S02]  /*99a0*/  IADD3 R40, R44.reuse, R3.reuse, RZ ;  /* 0x000000032c287210 */ /* 0x0c1fe40007ffe0ff */
[----:B------:R-:W-:-:S02]  /*99b0*/  IADD3 R44, R44, R3, RZ ;  /* 0x000000032c2c7210 */ /* 0x000fc40007ffe0ff */
[----:B------:R-:W-:Y:S02]  /*99c0*/  IADD3 R40, R40, 0x60, RZ ;  /* 0x0000006028287810 */ /* 0x000fe40007ffe0ff */
[----:B------:R-:W-:Y:S02]  /*99d0*/  IADD3 R44, R44, 0x40, RZ ;  /* 0x000000402c2c7810 */ /* 0x000fe40007ffe0ff */
[----:B------:R-:W-:Y:S01]  /*99e0*/  LEA.HI.SX32 R40, R40, R43, 0x1b ;  /* 0x0000002b28287211 */ /* 0x000fe200078fdaff */
[C---:B------:R-:W-:Y:S01]  /*99f0*/  IMAD.IADD R43, R47.reuse, 0x1, R3 ;  /* 0x000000012f2b7824 */ /* 0x040fe200078e0203 */
[----:B------:R-:W-:Y:S02]  /*9a00*/  LEA.HI.SX32 R44, R44, R45, 0x1b ;  /* 0x0000002d2c2c7211 */ /* 0x000fe400078fdaff */
[----:B------:R-:W-:Y:S02]  /*9a10*/  SHF.L.U32 R40, R40, 0x1, RZ ;  /* 0x0000000128287819 */ /* 0x000fe400000006ff */
[----:B------:R-:W-:Y:S01]  /*9a20*/  IADD3 R45, R47, R3, RZ ;  /* 0x000000032f2d7210 */ /* 0x000fe20007ffe0ff */
[----:B------:R-:W-:-:S02]  /*9a30*/  IMAD.SHL.U32 R44, R44, 0x2, RZ ;  /* 0x000000022c2c7824 */ /* 0x000fc400078e00ff */
[----:B------:R0:W-:Y:S01]  /*9a40*/  LDS.U16 R17, [R40+0xc0] ;  /* 0x0000c00028117984 */ /* 0x0001e20000000400 */
[----:B------:R-:W-:-:S03]  /*9a50*/  IADD3 R45, R45, 0xa0, RZ ;  /* 0x000000a02d2d7810 */ /* 0x000fc60007ffe0ff */
[----:B------:R1:W-:Y:S01]  /*9a60*/  LDS.U16 R15, [R44+0x80] ;  /* 0x000080002c0f7984 */ /* 0x0003e20000000400 */
[----:B------:R-:W-:-:S03]  /*9a70*/  LEA.HI.SX32 R45, R45, R46, 0x1b ;  /* 0x0000002e2d2d7211 */ /* 0x000fc600078fdaff */
[----:B0-----:R-:W0:Y:S01]  /*9a80*/  S2R R40, SR_TID.X ;  /* 0x0000000000287919 */ /* 0x001e220000002100 */
[----:B------:R-:W-:Y:S02]  /*9a90*/  SHF.L.U32 R45, R45, 0x1, RZ ;  /* 0x000000012d2d7819 */ /* 0x000fe400000006ff */
[----:B-1----:R-:W-:Y:S02]  /*9aa0*/  SHF.L.U32 R44, R41, 0x4, RZ ;  /* 0x00000004292c7819 */ /* 0x002fe400000006ff */
[C---:B------:R-:W-:Y:S01]  /*9ab0*/  IADD3 R41, R47.reuse, R3, RZ ;  /* 0x000000032f297210 */ /* 0x040fe20007ffe0ff */
[--C-:B------:R-:W-:Y:S01]  /*9ac0*/  IMAD.IADD R47, R47, 0x1, R3.reuse ;  /* 0x000000012f2f7824 */ /* 0x100fe200078e0203 */
[----:B------:R-:W-:Y:S01]  /*9ad0*/  LOP3.LUT R44, R44, 0xfffffe00, RZ, 0xc0, !PT ;  /* 0xfffffe002c2c7812 */ /* 0x000fe200078ec0ff */
[----:B------:R0:W-:Y:S01]  /*9ae0*/  LDS.U16 R21, [R45+0x140] ;  /* 0x000140002d157984 */ /* 0x0001e20000000400 */
[----:B------:R-:W-:Y:S02]  /*9af0*/  IADD3 R41, R41, 0xc0, RZ ;  /* 0x000000c029297810 */ /* 0x000fe40007ffe0ff */
[----:B------:R-:W-:Y:S01]  /*9b00*/  IADD3 R47, R47, 0x80, RZ ;  /* 0x000000802f2f7810 */ /* 0x000fe20007ffe0ff */
[----:B------:R-:W-:Y:S01]  /*9b10*/  IMAD.IADD R46, R44, 0x1, R3 ;  /* 0x000000012c2e7824 */ /* 0x000fe200078e0203 */
[----:B------:R-:W-:-:S02]  /*9b20*/  LEA.HI.SX32 R41, R41, R43, 0x1b ;  /* 0x0000002b29297211 */ /* 0x000fc400078fdaff */
[----:B------:R-:W-:Y:S02]  /*9b30*/  IADD3 R43, R44, R3, RZ ;  /* 0x000000032c2b7210 */ /* 0x000fe40007ffe0ff */
[----:B------:R-:W-:Y:S01]  /*9b40*/  LEA.HI.SX32 R47, R47, R48, 0x1b ;  /* 0x000000302f2f7211 */ /* 0x000fe200078fdaff */
[----:B------:R-:W-:-:S03]  /*9b50*/  IMAD.SHL.U32 R41, R41, 0x2, RZ ;  /* 0x0000000229297824 */ /* 0x000fc600078e00ff */
[----:B------:R-:W-:Y:S02]  /*9b60*/  SHF.L.U32 R47, R47, 0x1, RZ ;  /* 0x000000012f2f7819 */ /* 0x000fe400000006ff */
[----:B------:R1:W-:Y:S01]  /*9b70*/  LDS.U16 R23, [R41+0x180] ;  /* 0x0001800029177984 */ /* 0x0003e20000000400 */
[----:B0-----:R-:W-:-:S03]  /*9b80*/  SHF.L.U32 R45, R40, 0x4, RZ ;  /* 0x00000004282d7819 */ /* 0x001fc600000006ff */
[----:B------:R0:W-:Y:S01]  /*9b90*/  LDS.U16 R19, [R47+0x100] ;  /* 0x000100002f137984 */ /* 0x0001e20000000400 */
[----:B------:R-:W-:Y:S02]  /*9ba0*/  LOP3.LUT R45, R45, 0xfffffe00, RZ, 0xc0, !PT ;  /* 0xfffffe002d2d7812 */ /* 0x000fe400078ec0ff */
[CC--:B-1----:R-:W-:Y:S02]  /*9bb0*/  IADD3 R41, R44.reuse, R3.reuse, RZ ;  /* 0x000000032c297210 */ /* 0x0c2fe40007ffe0ff */
[----:B------:R-:W-:Y:S02]  /*9bc0*/  IADD3 R44, R44, R3, RZ ;  /* 0x000000032c2c7210 */ /* 0x000fe40007ffe0ff */
[----:B------:R-:W-:Y:S02]  /*9bd0*/  IADD3 R41, R41, 0x100, RZ ;  /* 0x0000010029297810 */ /* 0x000fe40007ffe0ff */
[----:B------:R-:W-:Y:S02]  /*9be0*/  IADD3 R44, R44, 0xe0, RZ ;  /* 0x000000e02c2c7810 */ /* 0x000fe40007ffe0ff */
[----:B------:R-:W-:Y:S01]  /*9bf0*/  LEA.HI.SX32 R41, R41, R43, 0x1b ;  /* 0x0000002b29297211 */ /* 0x000fe200078fdaff */
[----:B------:R-:W-:Y:S01]  /*9c00*/  IMAD.IADD R43, R45, 0x1, R3 ;  /* 0x000000012d2b7824 */ /* 0x000fe200078e0203 */
[----:B------:R-:W-:-:S02]  /*9c10*/  LEA.HI.SX32 R44, R44, R46, 0x1b ;  /* 0x0000002e2c2c7211 */ /* 0x000fc400078fdaff */
[----:B0-----:R-:W-:Y:S01]  /*9c20*/  SHF.L.U32 R47, R40, 0x4, RZ ;  /* 0x00000004282f7819 */ /* 0x001fe200000006ff */
[----:B------:R-:W-:Y:S01]  /*9c30*/  IMAD.SHL.U32 R41, R41, 0x2, RZ ;  /* 0x0000000229297824 */ /* 0x000fe200078e00ff */
[----:B------:R-:W-:Y:S02]  /*9c40*/  SHF.L.U32 R44, R44, 0x1, RZ ;  /* 0x000000012c2c7819 */ /* 0x000fe400000006ff */
[CC--:B------:R-:W-:Y:S02]  /*9c50*/  IADD3 R40, R45.reuse, R3.reuse, RZ ;  /* 0x000000032d287210 */ /* 0x0c0fe40007ffe0ff */
[----:B------:R0:W-:Y:S01]  /*9c60*/  LDS.U16 R27, [R41+0x200] ;  /* 0x00020000291b7984 */ /* 0x0001e20000000400 */
[----:B------:R-:W-:Y:S02]  /*9c70*/  IADD3 R46, R45, R3, RZ ;  /* 0x000000032d2e7210 */ /* 0x000fe40007ffe0ff */
[----:B------:R-:W-:Y:S01]  /*9c80*/  IADD3 R40, R40, 0x160, RZ ;  /* 0x0000016028287810 */ /* 0x000fe20007ffe0ff */
[----:B------:R1:W-:Y:S01]  /*9c90*/  LDS.U16 R25, [R44+0x1c0] ;  /* 0x0001c0002c197984 */ /* 0x0003e20000000400 */
[----:B------:R-:W-:-:S02]  /*9ca0*/  IADD3 R43, R43, 0x140, RZ ;  /* 0x000001402b2b7810 */ /* 0x000fc40007ffe0ff */
[----:B------:R-:W-:Y:S01]  /*9cb0*/  LOP3.LUT R47, R47, 0xfffffe00, RZ, 0xc0, !PT ;  /* 0xfffffe002f2f7812 */ /* 0x000fe200078ec0ff */
[C---:B0-----:R-:W-:Y:S01]  /*9cc0*/  IMAD.IADD R41, R45.reuse, 0x1, R3 ;  /* 0x000000012d297824 */ /* 0x041fe200078e0203 */
[----:B-1----:R-:W-:-:S03]  /*9cd0*/  IADD3 R44, R45, R3, RZ ;  /* 0x000000032d2c7210 */ /* 0x002fc60007ffe0ff */
[--C-:B------:R-:W-:Y:S01]  /*9ce0*/  IMAD.IADD R48, R47, 0x1, R3.reuse ;  /* 0x000000012f307824 */ /* 0x100fe200078e0203 */
[----:B------:R-:W-:Y:S02]  /*9cf0*/  IADD3 R45, R45, R3, RZ ;  /* 0x000000032d2d7210 */ /* 0x000fe40007ffe0ff */
[----:B------:R-:W-:Y:S01]  /*9d00*/  LEA.HI.SX32 R40, R40, R41, 0x1b ;  /* 0x0000002928287211 */ /* 0x000fe200078fdaff */
[----:B------:R-:W-:Y:S01]  /*9d10*/  IMAD.IADD R41, R47, 0x1, R3 ;  /* 0x000000012f297824 */ /* 0x000fe200078e0203 */
[----:B------:R-:W-:Y:S02]  /*9d20*/  IADD3 R45, R45, 0x120, RZ ;  /* 0x000001202d2d7810 */ /* 0x000fe40007ffe0ff */
[----:B------:R-:W-:Y:S02]  /*9d30*/  LEA.HI.SX32 R43, R43, R44, 0x1b ;  /* 0x0000002c2b2b7211 */ /* 0x000fe400078fdaff */
[----:B------:R-:W-:Y:S02]  /*9d40*/  LEA.HI.SX32 R45, R45, R46, 0x1b ;  /* 0x0000002e2d2d7211 */ /* 0x000fe400078fdaff */
[----:B------:R-:W-:-:S02]  /*9d50*/  SHF.L.U32 R43, R43, 0x1, RZ ;  /* 0x000000012b2b7819 */ /* 0x000fc400000006ff */
[----:B------:R-:W-:Y:S01]  /*9d60*/  SHF.L.U32 R40, R40, 0x1, RZ ;  /* 0x0000000128287819 */ /* 0x000fe200000006ff */
[----:B------:R-:W-:Y:S01]  /*9d70*/  IMAD.SHL.U32 R45, R45, 0x2, RZ ;  /* 0x000000022d2d7824 */ /* 0x000fe200078e00ff */
[CC--:B------:R-:W-:Y:S01]  /*9d80*/  IADD3 R44, R47.reuse, R3.reuse, RZ ;  /* 0x000000032f2c7210 */ /* 0x0c0fe20007ffe0ff */
[----:B------:R0:W-:Y:S01]  /*9d90*/  LDS.U16 R31, [R43+0x280] ;  /* 0x000280002b1f7984 */ /* 0x0001e20000000400 */
[----:B------:R-:W-:-:S03]  /*9da0*/  IADD3 R46, R47, R3, RZ ;  /* 0x000000032f2e7210 */ /* 0x000fc60007ffe0ff */
[----:B------:R1:W-:Y:S04]  /*9db0*/  LDS.U16 R29, [R45+0x240] ;  /* 0x000240002d1d7984 */ /* 0x0003e80000000400 */
[----:B------:R2:W-:Y:S01]  /*9dc0*/  LDS.U16 R33, [R40+0x2c0] ;  /* 0x0002c00028217984 */ /* 0x0005e20000000400 */
[C---:B0-----:R-:W-:Y:S01]  /*9dd0*/  IMAD.IADD R43, R47.reuse, 0x1, R3 ;  /* 0x000000012f2b7824 */ /* 0x041fe200078e0203 */
[----:B-1----:R-:W-:-:S04]  /*9de0*/  IADD3 R45, R47, R3, RZ ;  /* 0x000000032f2d7210 */ /* 0x002fc80007ffe0ff */
[----:B------:R-:W-:Y:S02]  /*9df0*/  IADD3 R43, R43, 0x1c0, RZ ;  /* 0x000001c02b2b7810 */ /* 0x000fe40007ffe0ff */
[CC--:B--2---:R-:W-:Y:S02]  /*9e00*/  IADD3 R40, R47.reuse, R3.reuse, RZ ;  /* 0x000000032f287210 */ /* 0x0c4fe40007ffe0ff */
[----:B------:R-:W-:Y:S02]  /*9e10*/  IADD3 R47, R47, R3, RZ ;  /* 0x000000032f2f7210 */ /* 0x000fe40007ffe0ff */
[----:B------:R-:W-:Y:S02]  /*9e20*/  IADD3 R45, R45, 0x1a0, RZ ;  /* 0x000001a02d2d7810 */ /* 0x000fe40007ffe0ff */
[----:B------:R-:W-:Y:S02]  /*9e30*/  IADD3 R40, R40, 0x1e0, RZ ;  /* 0x000001e028287810 */ /* 0x000fe40007ffe0ff */
[----:B------:R-:W-:-:S02]  /*9e40*/  IADD3 R47, R47, 0x180, RZ ;  /* 0x000001802f2f7810 */ /* 0x000fc40007ffe0ff */
[----:B------:R-:W-:Y:S02]  /*9e50*/  LEA.HI.SX32 R45, R45, R46, 0x1b ;  /* 0x0000002e2d2d7211 */ /* 0x000fe400078fdaff */
[----:B------:R-:W-:Y:S02]  /*9e60*/  LEA.HI.SX32 R40, R40, R41, 0x1b ;  /* 0x0000002928287211 */ /* 0x000fe400078fdaff */
[----:B------:R-:W-:Y:S01]  /*9e70*/  LEA.HI.SX32 R43, R43, R44, 0x1b ;  /* 0x0000002c2b2b7211 */ /* 0x000fe200078fdaff */
[----:B------:R-:W-:Y:S01]  /*9e80*/  IMAD.SHL.U32 R45, R45, 0x2, RZ ;  /* 0x000000022d2d7824 */ /* 0x000fe200078e00ff */
[----:B------:R-:W-:Y:S02]  /*9e90*/  LEA.HI.SX32 R47, R47, R48, 0x1b ;  /* 0x000000302f2f7211 */ /* 0x000fe400078fdaff */
[----:B------:R-:W-:Y:S02]  /*9ea0*/  SHF.L.U32 R43, R43, 0x1, RZ ;  /* 0x000000012b2b7819 */ /* 0x000fe400000006ff */
[----:B------:R-:W-:Y:S01]  /*9eb0*/  SHF.L.U32 R47, R47, 0x1, RZ ;  /* 0x000000012f2f7819 */ /* 0x000fe200000006ff */
[----:B------:R-:W-:Y:S01]  /*9ec0*/  LDS.U16 R37, [R45+0x340] ;  /* 0x000340002d257984 */ /* 0x000fe20000000400 */
[----:B------:R-:W-:-:S03]  /*9ed0*/  SHF.L.U32 R40, R40, 0x1, RZ ;  /* 0x0000000128287819 */ /* 0x000fc600000006ff */
[----:B------:R-:W-:Y:S04]  /*9ee0*/  LDS.U16 R35, [R47+0x300] ;  /* 0x000300002f237984 */ /* 0x000fe80000000400 */
[----:B------:R0:W-:Y:S04]  /*9ef0*/  LDS.U16 R39, [R43+0x380] ;  /* 0x000380002b277984 */ /* 0x0001e80000000400 */
[----:B------:R1:W-:Y:S04]  /*9f00*/  LDS.U16 R41, [R40+0x3c0] ;  /* 0x0003c00028297984 */ /* 0x0003e80000000400 */
[----:B------:R-:W-:Y:S01]  /*9f10*/  @!P0 STS [0x1080], R6 ;  /* 0x00108006ff008388 */ /* 0x000fe20000000800 */
[----:B0-----:R-:W-:-:S03]  /*9f20*/  IADD3 R43, R5, R9, RZ ;  /* 0x00000009052b7210 */ /* 0x001fc60007ffe0ff */
[----:B------:R-:W-:Y:S01]  /*9f30*/  BAR.SYNC.DEFER_BLOCKING 0x0 ;  /* 0x0000000000007b1d */ /* 0x000fe20000010000 */
[----:B-1----:R-:W-:-:S05]  /*9f40*/  IMAD.SHL.U32 R40, R42, 0x10, RZ ;  /* 0x000000102a287824 */ /* 0x002fca00078e00ff */
[----:B------:R-:W-:-:S04]  /*9f50*/  LOP3.LUT R40, R40, 0xfffffe00, RZ, 0xc0, !PT ;  /* 0xfffffe0028287812 */ /* 0x000fc800078ec0ff */
[----:B------:R-:W-:-:S04]  /*9f60*/  LOP3.LUT R40, R40, 0x1f, R42, 0xf8, !PT ;  /* 0x0000001f28287812 */ /* 0x000fc800078ef82a */
[----:B------:R-:W-:Y:S01]  /*9f70*/  SHF.R.S32.HI R12, RZ, 0x1f, R40 ;  /* 0x0000001fff0c7819 */ /* 0x000fe20000011428 */
[----:B------:R-:W0:Y:S02]  /*9f80*/  LDS R10, [0x1080] ;  /* 0x00108000ff0a7984 */ /* 0x000e240000000800 */
[----:B0-----:R-:W-:-:S13]  /*9f90*/  ISETP.GE.AND P0, PT, R40, R10, PT ;  /* 0x0000000a2800720c */ /* 0x001fda0003f06270 */
[----:B------:R-:W-:Y:S05]  /*9fa0*/  @P0 BRA `(.L_x_310) ;  /* 0x000000f000000947 */ /* 0x000fea0003800000 */
[----:B------:R-:W-:-:S06]  /*9fb0*/  USHF.L.U32 UR7, UR6, 0xb, URZ ;  /* 0x0000000b06077899 */ /* 0x000fcc000800063f */
[----:B------:R-:W-:Y:S01]  /*9fc0*/  IMAD.U32 R7, RZ, RZ, UR7 ;  /* 0x00000007ff077e24 */ /* 0x000fe2000f8e00ff */
[----:B------:R-:W-:Y:S01]  /*9fd0*/  IADD3 R6, P0, R40, UR7, RZ ;  /* 0x0000000728067c10 */ /* 0x000fe2000ff1e0ff */
[----:B------:R-:W-:Y:S02]  /*9fe0*/  ULDC UR7, c[0x0][0x208] ;  /* 0x0000820000077ab9 */ /* 0x000fe40000000800 */
[----:B------:R-:W-:Y:S01]  /*9ff0*/  UIMAD UR7, UR21, UR7, URZ ;  /* 0x00000007150772a4 */ /* 0x000fe2000f8e023f */
[----:B------:R-:W-:-:S05]  /*a000*/  LEA.HI.X.SX32 R7, R7, R12, 0x1, P0 ;  /* 0x0000000c07077211 */ /* 0x000fca00000f0eff */
[----:B------:R-:W-:Y:S01]  /*a010*/  IMAD.WIDE.U32 R6, R2, c[0x0][0x200], R6 ;  /* 0x0000800002067a25 */ /* 0x000fe200078e0006 */
[----:B------:R-:W-:-:S04]  /*a020*/  MOV R45, UR7 ;  /* 0x00000007002d7c02 */ /* 0x000fc80008000f00 */
[----:B------:R-:W-:Y:S01]  /*a030*/  IADD3 R7, R9, R7, RZ ;  /* 0x0000000709077210 */ /* 0x000fe20007ffe0ff */
[----:B------:R-:W-:-:S04]  /*a040*/  IMAD R9, R0, c[0x0][0x20c], R45 ;  /* 0x0000830000097a24 */ /* 0x000fc800078e022d */
[----:B------:R-:W-:-:S04]  /*a050*/  IMAD.WIDE.U32 R6, R0, c[0x0][0x208], R6 ;  /* 0x0000820000067a25 */ /* 0x000fc800078e0006 */
[----:B------:R-:W-:Y:S01]  /*a060*/  IMAD.IADD R7, R7, 0x1, R9 ;  /* 0x0000000107077824 */ /* 0x000fe200078e0209 */
[----:B------:R-:W-:-:S04]  /*a070*/  LEA R8, P0, R6, c[0x0][0x258], 0x1 ;  /* 0x0000960006087a11 */ /* 0x000fc800078008ff */
[----:B------:R-:W-:-:S05]  /*a080*/  LEA.HI.X R9, R6, c[0x0][0x25c], R7, 0x1, P0 ;  /* 0x0000970006097a11 */ /* 0x000fca00000f0c07 */
[----:B------:R0:W-:Y:S04]  /*a090*/  STG.E.U16 [R8.64], R11 ;  /* 0x0000000b08007986 */ /* 0x0001e8000c101512 */
.L_x_310:
[----:B------:R-:W-:Y:S05]  /*a0a0*/  BSYNC B0 ;  /* 0x0000000000007941 */ /* 0x000fea0003800000 */
.L_x_309:
[----:B------:R-:W-:Y:S01]  /*a0b0*/  ULDC UR7, c[0x0][0x208] ;  /* 0x0000820000077ab9 */ /* 0x000fe20000000800 */
[C---:B0-----:R-:W-:Y:S01]  /*a0c0*/  LOP3.LUT R9, R40.reuse, 0x40, RZ, 0xfc, !PT ;  /* 0x0000004028097812 */ /* 0x041fe200078efcff */
[----:B------:R-:W-:Y:S01]  /*a0d0*/  UIMAD UR7, UR21, UR7, URZ ;  /* 0x00000007150772a4 */ /* 0x000fe2000f8e023f */
[----:B------:R-:W-:Y:S01]  /*a0e0*/  MOV R5, R43 ;  /* 0x0000002b00057202 */ /* 0x000fe20000000f00 */
[----:B------:R-:W-:Y:S01]  /*a0f0*/  USHF.L.U32 UR16, UR6, 0xb, URZ ;  /* 0x0000000b06107899 */ /* 0x000fe2000800063f */
[-C--:B------:R-:W-:Y:S01]  /*a100*/  ISETP.GE.AND P4, PT, R9, R10.reuse, PT ;  /* 0x0000000a0900720c */ /* 0x080fe20003f86270 */
        /* <DEDUP_REMOVED lines=9> */
[----:B------:R-:W-:Y:S01]  /*a1a0*/  IADD3 R6, P1, R4, UR16, RZ ;  /* 0x0000001004067c10 */ /* 0x000fe2000ff3e0ff */
[----:B------:R-:W-:Y:S01]  /*a1b0*/  UIADD3 UR11, UP2, UR11, 0x2000, URZ ;  /* 0x000020000b0b7890 */ /* 0x000fe2000ff5e03f */
[C---:B------:R-:W-:Y:S01]  /*a1c0*/  LOP3.LUT R11, R40.reuse, 0x60, RZ, 0xfc, !PT ;  /* 0x00000060280b7812 */ /* 0x040fe200078efcff */
[----:B------:R-:W-:Y:S01]  /*a1d0*/  UIADD3 UR8, UP3, UR8, 0x1000, URZ ;  /* 0x0000100008087890 */ /* 0x000fe2000ff7e03f */
[C---:B------:R-:W-:Y:S01]  /*a1e0*/  LOP3.LUT R43, R40.reuse, 0x80, RZ, 0xfc, !PT ;  /* 0x00000080282b7812 */ /* 0x040fe200078efcff */
[----:B------:R-:W-:Y:S01]  /*a1f0*/  UIADD3 UR12, UP4, UR12, 0x1000, URZ ;  /* 0x000010000c0c7890 */ /* 0x000fe2000ff9e03f */
[----:B------:R-:W-:Y:S01]  /*a200*/  LEA.HI.X R12, R40, c[0x0][0x25c], R12, 0x1, P0 ;  /* 0x00009700280c7a11 */ /* 0x000fe200000f0c0c */
[----:B------:R-:W-:Y:S01]  /*a210*/  UIADD3.X UR14, URZ, UR14, URZ, UP1, !UPT ;  /* 0x0000000e3f0e7290 */ /* 0x000fe20008ffe43f */
[----:B------:R-:W-:Y:S01]  /*a220*/  IADD3.X R5, R9, UR7, R5, P1, !PT ;  /* 0x0000000709057c10 */ /* 0x000fe20008ffe405 */
[----:B------:R-:W-:Y:S01]  /*a230*/  ULDC UR7, c[0x0][0x174] ;  /* 0x00005d0000077ab9 */ /* 0x000fe20000000800 */
[----:B------:R-:W-:Y:S01]  /*a240*/  LEA R4, P0, R6, R7, 0x1 ;  /* 0x0000000706047211 */ /* 0x000fe200078008ff */
[----:B------:R-:W-:Y:S01]  /*a250*/  UISETP.GE.AND UP0, UPT, UR6, UR7, UPT ;  /* 0x000000070600728c */ /* 0x000fe2000bf06270 */
[-C--:B------:R-:W-:Y:S01]  /*a260*/  ISETP.GE.AND P5, PT, R11, R10.reuse, PT ;  /* 0x0000000a0b00720c */ /* 0x080fe20003fa6270 */
[----:B------:R-:W-:Y:S01]  /*a270*/  UIADD3.X UR15, URZ, UR15, URZ, UP2, !UPT ;  /* 0x0000000f3f0f7290 */ /* 0x000fe200097fe43f */
[----:B------:R-:W-:Y:S01]  /*a280*/  ISETP.GE.AND P6, PT, R43, R10, PT ;  /* 0x0000000a2b00720c */ /* 0x000fe20003fc6270 */
[----:B------:R-:W-:Y:S01]  /*a290*/  UIADD3.X UR9, URZ, UR9, URZ, UP3, !UPT ;  /* 0x000000093f097290 */ /* 0x000fe20009ffe43f */
[C---:B------:R-:W-:Y:S01]  /*a2a0*/  LOP3.LUT R7, R40.reuse, 0xa0, RZ, 0xfc, !PT ;  /* 0x000000a028077812 */ /* 0x040fe200078efcff */
[----:B------:R-:W-:Y:S01]  /*a2b0*/  UIADD3.X UR13, URZ, UR13, URZ, UP4, !UPT ;  /* 0x0000000d3f0d7290 */ /* 0x000fe2000a7fe43f */
[----:B------:R-:W-:-:S02]  /*a2c0*/  LOP3.LUT R9, R40, 0xc0, RZ, 0xfc, !PT ;  /* 0x000000c028097812 */ /* 0x000fc400078efcff */
[----:B------:R-:W-:Y:S02]  /*a2d0*/  LEA.HI.X R5, R6, R12, R5, 0x1, P0 ;  /* 0x0000000c06057211 */ /* 0x000fe400000f0c05 */
[-C--:B------:R-:W-:Y:S02]  /*a2e0*/  ISETP.GE.AND P0, PT, R7, R10.reuse, PT ;  /* 0x0000000a0700720c */ /* 0x080fe40003f06270 */
[----:B------:R-:W-:Y:S01]  /*a2f0*/  ISETP.GE.AND P1, PT, R9, R10, PT ;  /* 0x0000000a0900720c */ /* 0x000fe20003f26270 */
[----:B------:R0:W-:Y:S01]  /*a300*/  @!P3 STG.E.U16 [R4.64+0x40], R13 ;  /* 0x0000400d0400b986 */ /* 0x0001e2000c101512 */
[C---:B------:R-:W-:Y:S02]  /*a310*/  LOP3.LUT R7, R40.reuse, 0x100, RZ, 0xfc, !PT ;  /* 0x0000010028077812 */ /* 0x040fe400078efcff */
[C---:B------:R-:W-:Y:S01]  /*a320*/  LOP3.LUT R9, R40.reuse, 0x120, RZ, 0xfc, !PT ;  /* 0x0000012028097812 */ /* 0x040fe200078efcff */
[----:B------:R0:W-:Y:S01]  /*a330*/  @!P4 STG.E.U16 [R4.64+0x80], R15 ;  /* 0x0000800f0400c986 */ /* 0x0001e2000c101512 */
[----:B------:R-:W-:-:S02]  /*a340*/  LOP3.LUT R11, R40, 0xe0, RZ, 0xfc, !PT ;  /* 0x000000e0280b7812 */ /* 0x000fc400078efcff */
[-C--:B------:R-:W-:Y:S01]  /*a350*/  ISETP.GE.AND P3, PT, R7, R10.reuse, PT ;  /* 0x0000000a0700720c */ /* 0x080fe20003f66270 */
        /* <DEDUP_REMOVED lines=11> */
[C---:B------:R-:W-:Y:S01]  /*a410*/  LOP3.LUT R9, R40.reuse, 0x1a0, RZ, 0xfc, !PT ;  /* 0x000001a028097812 */ /* 0x040fe200078efcff */
        /* <DEDUP_REMOVED lines=18> */
.L_x_311:
[----:B------:R-:W-:Y:S05]  /*a540*/  EXIT ;  /* 0x000000000000794d */ /* 0x000fea0003800000 */
.L_x_313:
        /* <DEDUP_REMOVED lines=11> */
.L_x_5326:


//--------------------- .text._Z25selective_scan_fwd_kernelI32Selective_Scan_fwd_kernel_traitsILi128ELi16ELi1ELb0ELb1ELb1ELb1EN3c108BFloat16ENS1_7complexIfEEEEv13SSMParamsBase --------------------------
	.section	.text._Z25selective_scan_fwd_kernelI32Selective_Scan_fwd_kernel_traitsILi128ELi16ELi1ELb0ELb1ELb1ELb1EN3c108BFloat16ENS1_7complexIfEEEEv13SSMParamsBase,"ax",@progbits
	.sectioninfo	@"SHI_REGISTERS=168"
	.align	128
        .global         _Z25selective_scan_fwd_kernelI32Selective_Scan_fwd_kernel_traitsILi128ELi16ELi1ELb0ELb1ELb1ELb1EN3c108BFloat16ENS1_7complexIfEEEEv13SSMParamsBase
        .type           _Z25selective_scan_fwd_kernelI32Selective_Scan_fwd_kernel_traitsILi128ELi16ELi1ELb0ELb1ELb1ELb1EN3c108BFloat16ENS1_7complexIfEEEEv13SSMParamsBase,@function
        .size           _Z25selective_scan_fwd_kernelI32Selective_Scan_fwd_kernel_traitsILi128ELi16ELi1ELb0ELb1ELb1ELb1EN3c108BFloat16ENS1_7complexIfEEEEv13SSMParamsBase,(.L_x_5327 - _Z25selective_scan_fwd_kernelI32Selective_Scan_fwd_kernel_traitsILi128ELi16ELi1ELb0ELb1ELb1ELb1EN3c108BFloat16ENS1_7complexIfEEEEv13SSMParamsBase)
        .other          _Z25selective_scan_fwd_kernelI32Selective_Scan_fwd_kernel_traitsILi128ELi16ELi1ELb0ELb1ELb1ELb1EN3c108BFloat16ENS1_7complexIfEEEEv13SSMParamsBase,@"STO_CUDA_ENTRY STV_DEFAULT"
_Z25selective_scan_fwd_kernelI32Selective_Scan_fwd_kernel_traitsILi128ELi16ELi1ELb0ELb1ELb1ELb1EN3c108BFloat16ENS1_7complexIfEEEEv13SSMParamsBase:
.text._Z25selective_scan_fwd_kernelI32Selective_Scan_fwd_kernel_traitsILi128ELi16ELi1ELb0ELb1ELb1ELb1EN3c108BFloat16ENS1_7complexIfEEEEv13SSMParamsBase:
[----:B------:R-:W-:Y:S02]  /*0000*/  IMAD.MOV.U32 R1, RZ, RZ, c[0x0][0x28] ;  /* 0x00000a00ff017624 */ /* 0x000fe400078e00ff */
        /* <DEDUP_REMOVED lines=31> */
[----:B-1----:R-:W-:Y:S01]  /*0200*/  IMAD.U32 R2, RZ, RZ, UR4 ;  /* 0x00000004ff027e24 */ /* 0x002fe2000f8e00ff */
[----:B------:R-:W-:-:S03]  /*0210*/  IABS R3, R0 ;  /* 0x0000000000037213 */ /* 0x000fc60000000000 */
        /* <DEDUP_REMOVED lines=44> */
[----:B------:R-:W-:Y:S02]  /*04e0*/  @!UP0 ULOP3.LUT UR16, URZ, UR25, URZ, 0x33, !UPT ;  /* 0x000000193f108292 */ /* 0x000fe4000f8e333f */
[----:B------:R-:W-:Y:S02]  /*04f0*/  ULDC UR24, c[0x0][0x1b4] ;  /* 0x00006d0000187ab9 */ /* 0x000fe40000000800 */
[----:B------:R-:W-:Y:S01]  /*0500*/  ULDC UR11, c[0x0][0x1b0] ;  /* 0x00006c00000b7ab9 */ /* 0x000fe20000000800 */
[----:B------:R-:W-:Y:S01]  /*0510*/  MOV R3, c[0x0][0x174] ;  /* 0x00005d0000037a02 */ /* 0x000fe20000000f00 */
        /* <DEDUP_REMOVED lines=41> */
[----:B0-----:R-:W-:Y:S01]  /*07b0*/  IMAD.SHL.U32 R5, R6, 0x10, RZ ;  /* 0x0000001006057824 */ /* 0x001fe200078e00ff */
        /* <DEDUP_REMOVED lines=13> */
.L_x_358:
        /* <DEDUP_REMOVED lines=74> */
[----:B------:R-:W-:Y:S01]  /*0d30*/  ISETP.GE.AND P2, PT, R22, UR23, PT ;  /* 0x0000001716007c0c */ /* 0x000fe2000bf46270 */
[----:B------:R-:W-:Y:S01]  /*0d40*/  IMAD.IADD R22, R30, 0x1, R3 ;  /* 0x000000011e167824 */ /* 0x000fe200078e0203 */
[----:B------:R-:W-:-:S02]  /*0d50*/  ISETP.GE.AND P1, PT, R25, UR23, PT ;  /* 0x0000001719007c0c */ /* 0x000fc4000bf26270 */
[----:B------:R-:W-:Y:S02]  /*0d60*/  ISETP.GE.AND P5, PT, R27, UR23, PT ;  /* 0x000000171b007c0c */ /* 0x000fe4000bfa6270 */
[C---:B------:R-:W-:Y:S02]  /*0d70*/  IADD3 R25, R22.reuse, 0x20, RZ ;  /* 0x0000002016197810 */ /* 0x040fe40007ffe0ff */
[C---:B0-----:R-:W-:Y:S02]  /*0d80*/  IADD3 R5, R22.reuse, 0x40, RZ ;  /* 0x0000004016057810 */ /* 0x041fe40007ffe0ff */
[----:B------:R-:W-:Y:S02]  /*0d90*/  ISETP.GE.AND P4, PT, R23, UR23, PT ;  /* 0x0000001717007c0c */ /* 0x000fe4000bf86270 */
[C---:B------:R-:W-:Y:S02]  /*0da0*/  IADD3 R27, R22.reuse, 0x60, RZ ;  /* 0x00000060161b7810 */ /* 0x040fe40007ffe0ff */
[----:B------:R-:W-:-:S02]  /*0db0*/  IADD3 R29, R22, 0x80, RZ ;  /* 0x00000080161d7810 */ /* 0x000fc40007ffe0ff */
[CC--:B------:R-:W-:Y:S02]  /*0dc0*/  LEA.HI.SX32 R23, R22.reuse, R22.reuse, 0x1b ;  /* 0x0000001616177211 */ /* 0x0c0fe400078fdaff */
[C---:B------:R-:W-:Y:S02]  /*0dd0*/  IADD3 R31, R22.reuse, 0xa0, RZ ;  /* 0x000000a0161f7810 */ /* 0x040fe40007ffe0ff */
[-C--:B------:R-:W-:Y:S02]  /*0de0*/  LEA.HI.SX32 R25, R25, R22.reuse, 0x1b ;  /* 0x0000001619197211 */ /* 0x080fe400078fdaff */
[----:B------:R-:W-:Y:S02]  /*0df0*/  LEA.HI.SX32 R5, R5, R22, 0x1b ;  /* 0x0000001605057211 */ /* 0x000fe400078fdaff */
[C---:B------:R-:W-:Y:S02]  /*0e00*/  IADD3 R33, R22.reuse, 0xc0, RZ ;  /* 0x000000c016217810 */ /* 0x040fe40007ffe0ff */
[----:B------:R-:W-:-:S02]  /*0e10*/  IADD3 R35, R22, 0xe0, RZ ;  /* 0x000000e016237810 */ /* 0x000fc40007ffe0ff */
[C---:B------:R-:W-:Y:S02]  /*0e20*/  IADD3 R37, R22.reuse, 0x100, RZ ;  /* 0x0000010016257810 */ /* 0x040fe40007ffe0ff */
[-C--:B------:R-:W-:Y:S02]  /*0e30*/  LEA.HI.SX32 R27, R27, R22.reuse, 0x1b ;  /* 0x000000161b1b7211 */ /* 0x080fe400078fdaff */
[-C--:B------:R-:W-:Y:S01]  /*0e40*/  LEA.HI.SX32 R29, R29, R22.reuse, 0x1b ;  /* 0x000000161d1d7211 */ /* 0x080fe200078fdaff */
[----:B------:R-:W-:Y:S01]  /*0e50*/  IMAD.SHL.U32 R66, R25, 0x2, RZ ;  /* 0x0000000219427824 */ /* 0x000fe200078e00ff */
[----:B------:R-:W-:Y:S02]  /*0e60*/  SHF.L.U32 R67, R23, 0x1, RZ ;  /* 0x0000000117437819 */ /* 0x000fe400000006ff */
[----:B------:R-:W-:Y:S01]  /*0e70*/  LEA.HI.SX32 R31, R31, R22, 0x1b ;  /* 0x000000161f1f7211 */ /* 0x000fe200078fdaff */
[----:B------:R-:W-:Y:S01]  /*0e80*/  IMAD.SHL.U32 R65, R5, 0x2, RZ ;  /* 0x0000000205417824 */ /* 0x000fe200078e00ff */
[----:B------:R-:W-:-:S02]  /*0e90*/  IADD3 R39, R22, 0x120, RZ ;  /* 0x0000012016277810 */ /* 0x000fc40007ffe0ff */
[C---:B------:R-:W-:Y:S02]  /*0ea0*/  IADD3 R41, R22.reuse, 0x140, RZ ;  /* 0x0000014016297810 */ /* 0x040fe40007ffe0ff */
[C---:B------:R-:W-:Y:S02]  /*0eb0*/  IADD3 R43, R22.reuse, 0x160, RZ ;  /* 0x00000160162b7810 */ /* 0x040fe40007ffe0ff */
[-C--:B------:R-:W-:Y:S02]  /*0ec0*/  LEA.HI.SX32 R33, R33, R22.reuse, 0x1b ;  /* 0x0000001621217211 */ /* 0x080fe400078fdaff */
[-C--:B------:R-:W-:Y:S01]  /*0ed0*/  LEA.HI.SX32 R35, R35, R22.reuse, 0x1b ;  /* 0x0000001623237211 */ /* 0x080fe200078fdaff */
[----:B------:R-:W-:Y:S01]  /*0ee0*/  IMAD.SHL.U32 R63, R29, 0x2, RZ ;  /* 0x000000021d3f7824 */ /* 0x000fe200078e00ff */
[----:B------:R-:W-:Y:S02]  /*0ef0*/  LEA.HI.SX32 R37, R37, R22, 0x1b ;  /* 0x0000001625257211 */ /* 0x000fe400078fdaff */
[----:B------:R-:W-:Y:S01]  /*0f00*/  SHF.L.U32 R64, R27, 0x1, RZ ;  /* 0x000000011b407819 */ /* 0x000fe200000006ff */
[----:B------:R-:W-:Y:S01]  /*0f10*/  IMAD.SHL.U32 R62, R31, 0x2, RZ ;  /* 0x000000021f3e7824 */ /* 0x000fe200078e00ff */
[----:B------:R-:W-:-:S02]  /*0f20*/  IADD3 R45, R22, 0x180, RZ ;  /* 0x00000180162d7810 */ /* 0x000fc40007ffe0ff */
[C---:B------:R-:W-:Y:S02]  /*0f30*/  IADD3 R47, R22.reuse, 0x1a0, RZ ;  /* 0x000001a0162f7810 */ /* 0x040fe40007ffe0ff */
[C---:B------:R-:W-:Y:S02]  /*0f40*/  IADD3 R49, R22.reuse, 0x1c0, RZ ;  /* 0x000001c016317810 */ /* 0x040fe40007ffe0ff */
[-C--:B------:R-:W-:Y:S02]  /*0f50*/  LEA.HI.SX32 R39, R39, R22.reuse, 0x1b ;  /* 0x0000001627277211 */ /* 0x080fe400078fdaff */
[-C--:B------:R-:W-:Y:S01]  /*0f60*/  LEA.HI.SX32 R41, R41, R22.reuse, 0x1b ;  /* 0x0000001629297211 */ /* 0x080fe200078fdaff */
[----:B------:R-:W-:Y:S01]  /*0f70*/  IMAD.SHL.U32 R60, R35, 0x2, RZ ;  /* 0x00000002233c7824 */ /* 0x000fe200078e00ff */
[----:B------:R-:W-:Y:S01]  /*0f80*/  LEA.HI.SX32 R43, R43, R22, 0x1b ;  /* 0x000000162b2b7211 */ /* 0x000fe200078fdaff */
[----:B------:R-:W-:Y:S01]  /*0f90*/  IMAD R4, R3, 0x10, R30 ;  /* 0x0000001003047824 */ /* 0x000fe200078e021e */
[----:B------:R-:W-:Y:S01]  /*0fa0*/  SHF.L.U32 R61, R33, 0x1, RZ ;  /* 0x00000001213d7819 */ /* 0x000fe200000006ff */
[----:B------:R-:W-:Y:S01]  /*0fb0*/  IMAD.SHL.U32 R59, R37, 0x2, RZ ;  /* 0x00000002253b7824 */ /* 0x000fe200078e00ff */
[----:B------:R-:W-:-:S02]  /*0fc0*/  IADD3 R51, R22, 0x1e0, RZ ;  /* 0x000001e016337810 */ /* 0x000fc40007ffe0ff */
[-C--:B------:R-:W-:Y:S02]  /*0fd0*/  LEA.HI.SX32 R45, R45, R22.reuse, 0x1b ;  /* 0x000000162d2d7211 */ /* 0x080fe400078fdaff */
[-C--:B------:R-:W-:Y:S01]  /*0fe0*/  LEA.HI.SX32 R47, R47, R22.reuse, 0x1b ;  /* 0x000000162f2f7211 */ /* 0x080fe200078fdaff */
[----:B------:R-:W-:Y:S01]  /*0ff0*/  IMAD.SHL.U32 R57, R41, 0x2, RZ ;  /* 0x0000000229397824 */ /* 0x000fe200078e00ff */
[-C--:B------:R-:W-:Y:S02]  /*1000*/  LEA.HI.SX32 R49, R49, R22.reuse, 0x1b ;  /* 0x0000001631317211 */ /* 0x080fe400078fdaff */
[----:B------:R-:W-:Y:S01]  /*1010*/  SHF.L.U32 R58, R39, 0x1, RZ ;  /* 0x00000001273a7819 */ /* 0x000fe200000006ff */
[----:B------:R-:W-:Y:S01]  /*1020*/  IMAD.SHL.U32 R56, R43, 0x2, RZ ;  /* 0x000000022b387824 */ /* 0x000fe200078e00ff */
[----:B------:R-:W-:Y:S01]  /*1030*/  LEA.HI.SX32 R51, R51, R22, 0x1b ;  /* 0x0000001633337211 */ /* 0x000fe200078fdaff */
[----:B------:R-:W-:Y:S01]  /*1040*/  IMAD.SHL.U32 R54, R47, 0x2, RZ ;  /* 0x000000022f367824 */ /* 0x000fe200078e00ff */
[----:B------:R-:W-:-:S02]  /*1050*/  SHF.L.U32 R55, R45, 0x1, RZ ;  /* 0x000000012d377819 */ /* 0x000fc400000006ff */
[----:B------:R-:W-:Y:S01]  /*1060*/  LEA.HI.SX32 R4, R4, R4, 0x1b ;  /* 0x0000000404047211 */ /* 0x000fe200078fdaff */
[----:B------:R-:W-:Y:S01]  /*1070*/  IMAD.SHL.U32 R53, R49, 0x2, RZ ;  /* 0x0000000231357824 */ /* 0x000fe200078e00ff */
[----:B------:R-:W-:-:S03]  /*1080*/  SHF.L.U32 R52, R51, 0x1, RZ ;  /* 0x0000000133347819 */ /* 0x000fc600000006ff */
[----:B------:R-:W-:Y:S01]  /*1090*/  IMAD.SHL.U32 R4, R4, 0x2, RZ ;  /* 0x0000000204047824 */ /* 0x000fe200078e00ff */
[----:B------:R-:W-:Y:S02]  /*10a0*/  ISETP.GE.AND P0, PT, R24, UR23, PT ;  /* 0x0000001718007c0c */ /* 0x000fe4000bf06270 */
[----:B------:R-:W-:Y:S02]  /*10b0*/  ISETP.GE.AND P6, PT, R26, UR23, PT ;  /* 0x000000171a007c0c */ /* 0x000fe4000bfc6270 */
[----:B------:R-:W-:Y:S02]  /*10c0*/  ISETP.GE.AND P3, PT, R28, UR23, PT ;  /* 0x000000171c007c0c */ /* 0x000fe4000bf66270 */
[----:B------:R-:W-:Y:S02]  /*10d0*/  PRMT R5, RZ, 0x7610, R5 ;  /* 0x00007610ff057816 */ /* 0x000fe40000000005 */
[----:B------:R-:W-:Y:S02]  /*10e0*/  PRMT R35, RZ, 0x7610, R35 ;  /* 0x00007610ff237816 */ /* 0x000fe40000000023 */
[----:B------:R-:W-:Y:S01]  /*10f0*/  PRMT R37, RZ, 0x7610, R37 ;  /* 0x00007610ff257816 */ /* 0x000fe20000000025 */
[----:B--2---:R-:W-:Y:S04]  /*1100*/  STS.U16 [R67], R6 ;  /* 0x0000000643007388 */ /* 0x004fe80000000400 */
        /* <DEDUP_REMOVED lines=33> */
[----:B------:R-:W-:Y:S01]  /*1320*/  IMAD.U32 R6, RZ, RZ, UR8 ;  /* 0x00000008ff067e24 */ /* 0x000fe2000f8e00ff */
[----:B-1----:R-:W-:-:S02]  /*1330*/  PRMT R8, RZ, 0x7610, R8 ;  /* 0x00007610ff087816 */ /* 0x002fc40000000008 */
        /* <DEDUP_REMOVED lines=130> */
.L_x_315:
[----:B------:R-:W-:Y:S05]  /*1b60*/  BSYNC B0 ;  /* 0x0000000000007941 */ /* 0x000fea0003800000 */
.L_x_314:
        /* <DEDUP_REMOVED lines=36> */
.L_x_317:
[----:B------:R-:W-:Y:S05]  /*1db0*/  BSYNC B0 ;  /* 0x0000000000007941 */ /* 0x000fea0003800000 */
.L_x_316:
[----:B------:R-:W-:Y:S01]  /*1dc0*/  ISETP.EQ.OR P3, PT, RZ, UR7, P3 ;  /* 0x00000007ff007c0c */ /* 0x000fe20009f62670 */
[----:B------:R-:W-:Y:S01]  /*1dd0*/  BSSY B0, `(.L_x_318) ;  /* 0x0000025000007945 */ /* 0x000fe20003800000 */
[----:B------:R-:W-:Y:S02]  /*1de0*/  PRMT R13, RZ, 0x5410, R13 ;  /* 0x00005410ff0d7816 */ /* 0x000fe4000000000d */
[----:B------:R-:W-:Y:S02]  /*1df0*/  FSETP.GTU.FTZ.AND P5, PT, R12, 20, PT ;  /* 0x41a000000c00780b */ /* 0x000fe40003fbc000 */
[----:B------:R-:W-:Y:S01]  /*1e00*/  ISETP.EQ.OR P2, PT, RZ, UR7, P2 ;  /* 0x00000007ff007c0c */ /* 0x000fe20009742670 */
[----:B------:R-:W-:-:S06]  /*1e10*/  FADD.FTZ R13, R13, UR4 ;  /* 0x000000040d0d7e21 */ /* 0x000fcc0008010000 */
[----:B------:R-:W-:Y:S05]  /*1e20*/  @P3 BRA `(.L_x_319) ;  /* 0x000001f000003947 */ /* 0x000fea0003800000 */
[----:B------:R-:W-:Y:S02]  /*1e30*/  FMUL.FTZ R7, R7, 1.4426950216293334961 ;  /* 0x3fb8aa3b07077820 */ /* 0x000fe40000410000 */
[----:B------:R-:W-:Y:S02]  /*1e40*/  IMAD.MOV.U32 R42, RZ, RZ, 0x3e800000 ;  /* 0x3e800000ff2a7424 */ /* 0x000fe400078e00ff */
[----:B------:R-:W0:Y:S01]  /*1e50*/  MUFU.EX2 R40, R7 ;  /* 0x0000000700287308 */ /* 0x000e220000000800 */
[----:B------:R-:W-:Y:S02]  /*1e60*/  IMAD.MOV.U32 R41, RZ, RZ, 0x3d39bf78 ;  /* 0x3d39bf78ff297424 */ /* 0x000fe400078e00ff */
        /* <DEDUP_REMOVED lines=27> */
.L_x_319:
[----:B------:R-:W-:Y:S05]  /*2020*/  BSYNC B0 ;  /* 0x0000000000007941 */ /* 0x000fea0003800000 */
.L_x_318:
[----:B------:R-:W-:Y:S01]  /*2030*/  PRMT R14, RZ, 0x5410, R14 ;  /* 0x00005410ff0e7816 */ /* 0x000fe2000000000e */
[----:B------:R-:W-:Y:S01]  /*2040*/  BSSY B0, `(.L_x_320) ;  /* 0x0000023000007945 */ /* 0x000fe20003800000 */
[----:B------:R-:W-:-:S03]  /*2050*/  FSETP.GTU.FTZ.AND P3, PT, R13, 20, PT ;  /* 0x41a000000d00780b */ /* 0x000fc60003f7c000 */
[----:B------:R-:W-:Y:S01]  /*2060*/  FADD.FTZ R14, R14, UR4 ;  /* 0x000000040e0e7e21 */ /* 0x000fe20008010000 */
        /* <DEDUP_REMOVED lines=32> */
.L_x_321:
[----:B------:R-:W-:Y:S05]  /*2270*/  BSYNC B0 ;  /* 0x0000000000007941 */ /* 0x000fea0003800000 */
.L_x_320:
        /* <DEDUP_REMOVED lines=38> */
.L_x_323:
[----:B------:R-:W-:Y:S05]  /*24e0*/  BSYNC B0 ;  /* 0x0000000000007941 */ /* 0x000fea0003800000 */
.L_x_322:
[----:B------:R-:W-:Y:S01]  /*24f0*/  PRMT R16, RZ, 0x5410, R16 ;  /* 0x00005410ff107816 */ /* 0x000fe20000000010 */
[----:B------:R-:W-:Y:S01]  /*2500*/  BSSY B0, `(.L_x_324) ;  /* 0x0000023000007945 */ /* 0x000fe20003800000 */
[----:B------:R-:W-:-:S03]  /*2510*/  FSETP.GTU.FTZ.AND P1, PT, R15, 20, PT ;  /* 0x41a000000f00780b */ /* 0x000fc60003f3c000 */
[----:B------:R-:W-:Y:S01]  /*2520*/  FADD.FTZ R16, R16, UR4 ;  /* 0x0000000410107e21 */ /* 0x000fe20008010000 */
        /* <DEDUP_REMOVED lines=32> */
.L_x_325:
[----:B------:R-:W-:Y:S05]  /*2730*/  BSYNC B0 ;  /* 0x0000000000007941 */ /* 0x000fea0003800000 */
.L_x_324:
        /* <DEDUP_REMOVED lines=38> */
.L_x_327:
[----:B------:R-:W-:Y:S05]  /*29a0*/  BSYNC B0 ;  /* 0x0000000000007941 */ /* 0x000fea0003800000 */
.L_x_326:
        /* <DEDUP_REMOVED lines=36> */
.L_x_329:
[----:B------:R-:W-:Y:S05]  /*2bf0*/  BSYNC B0 ;  /* 0x0000000000007941 */ /* 0x000fea0003800000 */
.L_x_328:
        /* <DEDUP_REMOVED lines=41> */
.L_x_331:
[----:B------:R-:W-:Y:S05]  /*2e90*/  BSYNC B0 ;  /* 0x0000000000007941 */ /* 0x000fea0003800000 */
.L_x_330:
        /* <DEDUP_REMOVED lines=41> */
.L_x_333:
[----:B------:R-:W-:Y:S05]  /*3130*/  BSYNC B0 ;  /* 0x0000000000007941 */ /* 0x000fea0003800000 */
.L_x_332:
        /* <DEDUP_REMOVED lines=47> */
.L_x_335:
[----:B------:R-:W-:Y:S05]  /*3430*/  BSYNC B0 ;  /* 0x0000000000007941 */ /* 0x000fea0003800000 */
.L_x_334:
[----:B------:R-:W-:Y:S01]  /*3440*/  BSSY B0, `(.L_x_336) ;  /* 0x0000021000007945 */ /* 0x000fe20003800000 */
        /* <DEDUP_REMOVED lines=32> */
.L_x_337:
[----:B------:R-:W-:Y:S05]  /*3650*/  BSYNC B0 ;  /* 0x0000000000007941 */ /* 0x000fea0003800000 */
.L_x_336:
[----:B------:R-:W-:Y:S01]  /*3660*/  BSSY B0, `(.L_x_338) ;  /* 0x0000021000007945 */ /* 0x000fe20003800000 */
        /* <DEDUP_REMOVED lines=32> */
.L_x_339:
[----:B------:R-:W-:Y:S05]  /*3870*/  BSYNC B0 ;  /* 0x0000000000007941 */ /* 0x000fea0003800000 */
.L_x_338:
        /* <DEDUP_REMOVED lines=33> */
.L_x_341:
[----:B------:R-:W-:Y:S05]  /*3a90*/  BSYNC B0 ;  /* 0x0000000000007941 */ /* 0x000fea0003800000 */
.L_x_340:
        /* <DEDUP_REMOVED lines=33> */
.L_x_343:
[----:B------:R-:W-:Y:S05]  /*3cb0*/  BSYNC B0 ;  /* 0x0000000000007941 */ /* 0x000fea0003800000 */
.L_x_342:
        /* <DEDUP_REMOVED lines=33> */
.L_x_345:
[----:B------:R-:W-:Y:S05]  /*3ed0*/  BSYNC B0 ;  /* 0x0000000000007941 */ /* 0x000fea0003800000 */
.L_x_344:
        /* <DEDUP_REMOVED lines=42> */
.L_x_352:
        /* <DEDUP_REMOVED lines=10> */
[----:B0-----:R-:W-:-:S05]  /*4220*/  IMAD.SHL.U32 R42, R40, 0x10, RZ ;  /* 0x00000010282a7824 */ /* 0x001fca00078e00ff */
        /* <DEDUP_REMOVED lines=144> */
[----:B------:R-:W-:Y:S01]  /*4b30*/  IMAD.U32 R51, RZ, RZ, UR7 ;  /* 0x00000007ff337e24 */ /* 0x000fe2000f8e00ff */
[----:B------:R-:W-:Y:S01]  /*4b40*/  UIMAD UR17, UR22, UR24, URZ ;  /* 0x00000018161172a4 */ /* 0x000fe2000f8e023f */
[----:B------:R-:W-:-:S03]  /*4b50*/  ISETP.GE.AND P0, PT, R40, UR26, PT ;  /* 0x0000001a28007c0c */ /* 0x000fc6000bf06270 */
[----:B------:R-:W-:Y:S01]  /*4b60*/  MOV R73, UR16 ;  /* 0x0000001000497c02 */ /* 0x000fe20008000f00 */
[----:B------:R-:W-:Y:S01]  /*4b70*/  UIMAD UR17, UR7, UR25, UR17 ;  /* 0x00000019071172a4 */ /* 0x000fe2000f8e0211 */
[----:B------:R-:W-:-:S04]  /*4b80*/  IMAD.WIDE.U32 R40, R51, c[0x0][0x1c0], R40 ;  /* 0x0000700033287a25 */ /* 0x000fc800078e0028 */
[----:B0-----:R-:W-:-:S04]  /*4b90*/  IMAD.WIDE.U32 R46, R0, c[0x0][0x180], RZ ;  /* 0x00006000002e7a25 */ /* 0x001fc800078e00ff */
[----:B-1----:R-:W-:-:S05]  /*4ba0*/  IMAD.SHL.U32 R48, R163, 0x20, RZ ;  /* 0x00000020a3307824 */ /* 0x002fca00078e00ff */
        /* <DEDUP_REMOVED lines=45> */
[----:B------:R-:W-:Y:S01]  /*4e80*/  LEA.HI.SX32 R153, R153, R112, 0x1b ;  /* 0x0000007099997211 */ /* 0x000fe200078fdaff */
[----:B-----5:R0:W-:Y:S04]  /*4e90*/  STS.U16 [R102], R77 ;  /* 0x0000004d66007388 */ /* 0x0201e80000000400 */
[----:B--2---:R1:W-:Y:S01]  /*4ea0*/  STS.U16 [R73+0x40], R75 ;  /* 0x0000404b49007388 */ /* 0x0043e20000000400 */
[----:B0-----:R-:W-:Y:S01]  /*4eb0*/  SHF.L.U32 R77, R135, 0x1, RZ ;  /* 0x00000001874d7819 */ /* 0x001fe200000006ff */
[----:B-1----:R-:W-:-:S05]  /*4ec0*/  IMAD.SHL.U32 R75, R137, 0x2, RZ ;  /* 0x00000002894b7824 */ /* 0x002fca00078e00ff */
[----:B---3--:R0:W-:Y:S04]  /*4ed0*/  STS.U16 [R75+0x80], R93 ;  /* 0x0000805d4b007388 */ /* 0x0081e80000000400 */
[----:B------:R1:W-:Y:S01]  /*4ee0*/  STS.U16 [R77+0xc0], R65 ;  /* 0x0000c0414d007388 */ /* 0x0003e20000000400 */
[----:B------:R-:W-:-:S03]  /*4ef0*/  LEA.HI.SX32 R150, R150, R112, 0x1b ;  /* 0x0000007096967211 */ /* 0x000fc600078fdaff */
        /* <DEDUP_REMOVED lines=925> */
.L_x_348:
        /* <DEDUP_REMOVED lines=16> */
.L_x_349:
[----:B------:R-:W-:Y:S05]  /*89d0*/  BSYNC B0 ;  /* 0x0000000000007941 */ /* 0x000fea0003800000 */
.L_x_347:
        /* <DEDUP_REMOVED lines=131> */
.L_x_351:
[----:B------:R-:W-:Y:S05]  /*9210*/  BSYNC B0 ;  /* 0x0000000000007941 */ /* 0x000fea0003800000 */
.L_x_350:
        /* <DEDUP_REMOVED lines=54> */
.L_x_346:
[----:B-1----:R-:W0:Y:S01]  /*9580*/  S2R R40, SR_TID.X ;  /* 0x0000000000287919 */ /* 0x002e220000002100 */
[----:B------:R-:W-:Y:S01]  /*9590*/  F2FP.BF16.PACK_AB R5, R22, R21 ;  /* 0x000000151605723e */ /* 0x000fe200000010ff */
[----:B------:R-:W-:Y:S01]  /*95a0*/  ULDC UR7, c[0x0][0x200] ;  /* 0x0000800000077ab9 */ /* 0x000fe20000000800 */
[----:B------:R-:W-:Y:S01]  /*95b0*/  F2FP.BF16.PACK_AB R6, R24, R23 ;  /* 0x000000171806723e */ /* 0x000fe200000010ff */
[----:B------:R-:W-:Y:S01]  /*95c0*/  BAR.SYNC.DEFER_BLOCKING 0x0 ;  /* 0x0000000000007b1d */ /* 0x000fe20000010000 */
[C---:B------:R-:W-:Y:S01]  /*95d0*/  PRMT R7, R5.reuse, 0x7610, R7 ;  /* 0x0000761005077816 */ /* 0x040fe20000000007 */
[----:B------:R-:W-:Y:S01]  /*95e0*/  UIMAD UR7, UR20, UR7, URZ ;  /* 0x00000007140772a4 */ /* 0x000fe2000f8e023f */
[----:B------:R-:W-:Y:S01]  /*95f0*/  PRMT R8, R5, 0x7632, R8 ;  /* 0x0000763205087816 */ /* 0x000fe20000000008 */
[----:B------:R-:W-:Y:S01]  /*9600*/  USHF.L.U32 UR16, UR6, 0xb, URZ ;  /* 0x0000000b06107899 */ /* 0x000fe2000800063f */
[----:B------:R-:W-:Y:S01]  /*9610*/  F2FP.BF16.PACK_AB R5, R26, R25 ;  /* 0x000000191a05723e */ /* 0x000fe200000010ff */
[----:B------:R-:W-:Y:S01]  /*9620*/  BSSY B0, `(.L_x_353) ;  /* 0x000009e000007945 */ /* 0x000fe20003800000 */
[C---:B------:R-:W-:Y:S01]  /*9630*/  PRMT R9, R6.reuse, 0x7610, R9 ;  /* 0x0000761006097816 */ /* 0x040fe20000000009 */
[----:B------:R-:W-:Y:S01]  /*9640*/  USHF.R.S32.HI UR17, URZ, 0x1f, UR16 ;  /* 0x0000001f3f117899 */ /* 0x000fe20008011410 */
[----:B------:R-:W-:-:S02]  /*9650*/  PRMT R10, R6, 0x7632, R10 ;  /* 0x00007632060a7816 */ /* 0x000fc4000000000a */
[C---:B------:R-:W-:Y:S02]  /*9660*/  PRMT R11, R5.reuse, 0x7610, R11 ;  /* 0x00007610050b7816 */ /* 0x040fe4000000000b */
[----:B------:R-:W-:Y:S02]  /*9670*/  PRMT R12, R5, 0x7632, R12 ;  /* 0x00007632050c7816 */ /* 0x000fe4000000000c */
[----:B------:R-:W-:Y:S02]  /*9680*/  F2FP.BF16.PACK_AB R5, R28, R27 ;  /* 0x0000001b1c05723e */ /* 0x000fe400000010ff */
[----:B------:R-:W-:Y:S02]  /*9690*/  F2FP.BF16.PACK_AB R6, R30, R29 ;  /* 0x0000001d1e06723e */ /* 0x000fe400000010ff */
[----:B------:R-:W-:Y:S02]  /*96a0*/  PRMT R13, R5, 0x7610, R13 ;  /* 0x00007610050d7816 */ /* 0x000fe4000000000d */
[----:B0-----:R-:W-:-:S02]  /*96b0*/  SHF.L.U32 R62, R40, 0x4, RZ ;  /* 0x00000004283e7819 */ /* 0x001fc400000006ff */
[----:B------:R-:W-:Y:S01]  /*96c0*/  PRMT R14, R6, 0x7610, R14 ;  /* 0x00007610060e7816 */ /* 0x000fe2000000000e */
[----:B------:R0:W-:Y:S01]  /*96d0*/  STS.U16 [R4+0x2], R8 ;  /* 0x0000020804007388 */ /* 0x0001e20000000400 */
[----:B------:R-:W-:Y:S02]  /*96e0*/  LOP3.LUT R62, R62, 0xfffffe00, RZ, 0xc0, !PT ;  /* 0xfffffe003e3e7812 */ /* 0x000fe400078ec0ff */
[----:B------:R-:W-:Y:S01]  /*96f0*/  PRMT R15, R6, 0x7632, R15 ;  /* 0x00007632060f7816 */ /* 0x000fe2000000000f */
[----:B------:R1:W-:Y:S01]  /*9700*/  STS.U16 [R4], R7 ;  /* 0x0000000704007388 */ /* 0x0003e20000000400 */
[CC--:B------:R-:W-:Y:S01]  /*9710*/  IADD3 R119, R62.reuse, R3.reuse, RZ ;  /* 0x000000033e777210 */ /* 0x0c0fe20007ffe0ff */
[C-C-:B------:R-:W-:Y:S01]  /*9720*/  IMAD.IADD R118, R62.reuse, 0x1, R3.reuse ;  /* 0x000000013e767824 */ /* 0x140fe200078e0203 */
[CC--:B------:R-:W-:Y:S01]  /*9730*/  IADD3 R123, R62.reuse, R3.reuse, RZ ;  /* 0x000000033e7b7210 */ /* 0x0c0fe20007ffe0ff */
[C-C-:B------:R-:W-:Y:S01]  /*9740*/  IMAD.IADD R122, R62.reuse, 0x1, R3.reuse ;  /* 0x000000013e7a7824 */ /* 0x140fe200078e0203 */
[CC--:B------:R-:W-:Y:S01]  /*9750*/  IADD3 R111, R62.reuse, R3.reuse, RZ ;  /* 0x000000033e6f7210 */ /* 0x0c0fe20007ffe0ff */
[--C-:B------:R-:W-:Y:S01]  /*9760*/  IMAD.IADD R110, R62, 0x1, R3.reuse ;  /* 0x000000013e6e7824 */ /* 0x100fe200078e0203 */
[----:B------:R-:W-:Y:S01]  /*9770*/  IADD3 R118, R118, 0x60, RZ ;  /* 0x0000006076767810 */ /* 0x000fe20007ffe0ff */
[--C-:B------:R-:W-:Y:S01]  /*9780*/  IMAD.IADD R114, R62, 0x1, R3.reuse ;  /* 0x000000013e727824 */ /* 0x100fe200078e0203 */
[----:B------:R-:W-:Y:S01]  /*9790*/  IADD3 R122, R122, 0x20, RZ ;  /* 0x000000207a7a7810 */ /* 0x000fe20007ffe0ff */
[--C-:B------:R-:W-:Y:S01]  /*97a0*/  IMAD.IADD R102, R62, 0x1, R3.reuse ;  /* 0x000000013e667824 */ /* 0x100fe200078e0203 */
[----:B------:R-:W-:Y:S01]  /*97b0*/  IADD3 R110, R110, 0xe0, RZ ;  /* 0x000000e06e6e7810 */ /* 0x000fe20007ffe0ff */
[C-C-:B------:R-:W-:Y:S01]  /*97c0*/  IMAD.IADD R106, R62.reuse, 0x1, R3.reuse ;  /* 0x000000013e6a7824 */ /* 0x140fe200078e0203 */
[CC--:B------:R-:W-:Y:S01]  /*97d0*/  IADD3 R115, R62.reuse, R3.reuse, RZ ;  /* 0x000000033e737210 */ /* 0x0c0fe20007ffe0ff */
        /* <DEDUP_REMOVED lines=18> */
[C---:B------:R-:W-:Y:S01]  /*9900*/  IMAD.IADD R124, R62.reuse, 0x1, R3 ;  /* 0x000000013e7c7824 */ /* 0x040fe200078e0203 */
[----:B------:R-:W-:Y:S01]  /*9910*/  IADD3 R121, R62, R3, RZ ;  /* 0x000000033e797210 */ /* 0x000fe20007ffe0ff */
[----:B------:R-:W-:Y:S01]  /*9920*/  STS.U16 [R4+0x4], R9 ;  /* 0x0000040904007388 */ /* 0x000fe20000000400 */
[----:B------:R-:W-:-:S02]  /*9930*/  IADD3 R120, R120, 0x40, RZ ;  /* 0x0000004078787810 */ /* 0x000fc40007ffe0ff */
[CC--:B------:R-:W-:Y:S01]  /*9940*/  IADD3 R125, R62.reuse, R3.reuse, RZ ;  /* 0x000000033e7d7210 */ /* 0x0c0fe20007ffe0ff */
[----:B------:R-:W-:Y:S01]  /*9950*/  STS.U16 [R4+0x6], R10 ;  /* 0x0000060a04007388 */ /* 0x000fe20000000400 */
[-C--:B------:R-:W-:Y:S02]  /*9960*/  IADD3 R113, R62, R3.reuse, RZ ;  /* 0x000000033e717210 */ /* 0x080fe40007ffe0ff */
[----:B------:R-:W-:Y:S01]  /*9970*/  IADD3 R112, R112, 0xc0, RZ ;  /* 0x000000c070707810 */ /* 0x000fe20007ffe0ff */
[----:B------:R-:W-:Y:S01]  /*9980*/  STS.U16 [R4+0x8], R11 ;  /* 0x0000080b04007388 */ /* 0x000fe20000000400 */
[-C--:B------:R-:W-:Y:S02]  /*9990*/  IADD3 R117, R62, R3.reuse, RZ ;  /* 0x000000033e757210 */ /* 0x080fe40007ffe0ff */
[----:B------:R-:W-:Y:S01]  /*99a0*/  IADD3 R116, R116, 0x80, RZ ;  /* 0x0000008074747810 */ /* 0x000fe20007ffe0ff */
[----:B------:R-:W-:Y:S01]  /*99b0*/  STS.U16 [R4+0xa], R12 ;  /* 0x00000a0c04007388 */ /* 0x000fe20000000400 */
[----:B------:R-:W-:-:S02]  /*99c0*/  IADD3 R105, R62, R3, RZ ;  /* 0x000000033e697210 */ /* 0x000fc40007ffe0ff */
[----:B------:R-:W-:Y:S01]  /*99d0*/  IADD3 R104, R104, 0x140, RZ ;  /* 0x0000014068687810 */ /* 0x000fe20007ffe0ff */
        /* <DEDUP_REMOVED lines=8> */
[----:B------:R-:W-:Y:S02]  /*9a60*/  IADD3 R100, R100, 0x180, RZ ;  /* 0x0000018064647810 */ /* 0x000fe40007ffe0ff */
[----:B0-----:R-:W-:Y:S02]  /*9a70*/  PRMT R8, R5, 0x7632, R8 ;  /* 0x0000763205087816 */ /* 0x001fe40000000008 */
[----:B------:R-:W-:Y:S02]  /*9a80*/  ISETP.NE.AND P0, PT, R40, RZ, PT ;  /* 0x000000ff2800720c */ /* 0x000fe40003f05270 */
[----:B-1----:R-:W-:Y:S01]  /*9a90*/  F2FP.BF16.PACK_AB R7, R32, R31 ;  /* 0x0000001f2007723e */ /* 0x002fe200000010ff */
[----:B------:R0:W-:Y:S01]  /*9aa0*/  STS.U16 [R4+0xe], R8 ;  /* 0x00000e0804007388 */ /* 0x0001e20000000400 */
[----:B------:R-:W-:Y:S02]  /*9ab0*/  F2FP.BF16.PACK_AB R5, R34, R33 ;  /* 0x000000212205723e */ /* 0x000fe400000010ff */
[----:B------:R-:W-:Y:S01]  /*9ac0*/  F2FP.BF16.PACK_AB R6, R36, R35 ;  /* 0x000000232406723e */ /* 0x000fe200000010ff */
[----:B------:R-:W-:Y:S01]  /*9ad0*/  STS.U16 [R4+0x14], R7 ;  /* 0x0000140704007388 */ /* 0x000fe20000000400 */
[----:B------:R-:W-:-:S02]  /*9ae0*/  LEA.HI.SX32 R118, R118, R119, 0x1b ;  /* 0x0000007776767211 */ /* 0x000fc400078fdaff */
[----:B------:R-:W-:Y:S01]  /*9af0*/  LEA.HI.SX32 R122, R122, R123, 0x1b ;  /* 0x0000007b7a7a7211 */ /* 0x000fe200078fdaff */
[----:B------:R1:W-:Y:S01]  /*9b00*/  STS.U16 [R4+0x1c], R6 ;  /* 0x00001c0604007388 */ /* 0x0003e20000000400 */
[----:B------:R-:W-:Y:S01]  /*9b10*/  LEA.HI.SX32 R110, R110, R111, 0x1b ;  /* 0x0000006f6e6e7211 */ /* 0x000fe200078fdaff */
[----:B------:R-:W-:Y:S01]  /*9b20*/  IMAD.SHL.U32 R118, R118, 0x2, RZ ;  /* 0x0000000276767824 */ /* 0x000fe200078e00ff */
        /* <DEDUP_REMOVED lines=15> */
[----:B0-----:R-:W-:Y:S01]  /*9c20*/  IMAD.U32 R8, RZ, RZ, UR23 ;  /* 0x00000017ff087e24 */ /* 0x001fe2000f8e00ff */
[----:B------:R-:W-:-:S02]  /*9c30*/  LEA.HI.SX32 R116, R116, R117, 0x1b ;  /* 0x0000007574747211 */ /* 0x000fc400078fdaff */
[----:B------:R-:W-:Y:S02]  /*9c40*/  LEA.HI.SX32 R104, R104, R105, 0x1b ;  /* 0x0000006968687211 */ /* 0x000fe400078fdaff */
[----:B------:R-:W-:Y:S02]  /*9c50*/  LEA.HI.SX32 R108, R108, R109, 0x1b ;  /* 0x0000006d6c6c7211 */ /* 0x000fe400078fdaff */
[----:B------:R-:W-:Y:S02]  /*9c60*/  LEA.HI.SX32 R96, R96, R97, 0x1b ;  /* 0x0000006160607211 */ /* 0x000fe400078fdaff */
[----:B------:R-:W-:Y:S02]  /*9c70*/  LEA.HI.SX32 R100, R100, R101, 0x1b ;  /* 0x0000006564647211 */ /* 0x000fe400078fdaff */
[----:B------:R-:W-:Y:S02]  /*9c80*/  PRMT R9, R7, 0x7632, R9 ;  /* 0x0000763207097816 */ /* 0x000fe40000000009 */
[----:B------:R-:W-:-:S02]  /*9c90*/  PRMT R10, R5, 0x7610, R10 ;  /* 0x00007610050a7816 */ /* 0x000fc4000000000a */
[----:B------:R-:W-:Y:S01]  /*9ca0*/  PRMT R11, R5, 0x7632, R11 ;  /* 0x00007632050b7816 */ /* 0x000fe2000000000b */
[----:B------:R-:W-:Y:S01]  /*9cb0*/  STS.U16 [R4+0x16], R9 ;  /* 0x0000160904007388 */ /* 0x000fe20000000400 */
[----:B------:R-:W-:Y:S02]  /*9cc0*/  PRMT R12, R6, 0x7632, R12 ;  /* 0x00007632060c7816 */ /* 0x000fe4000000000c */
[----:B------:R-:W-:Y:S01]  /*9cd0*/  SHF.L.U32 R124, R124, 0x1, RZ ;  /* 0x000000017c7c7819 */ /* 0x000fe200000006ff */
[----:B------:R-:W-:Y:S01]  /*9ce0*/  STS.U16 [R4+0x18], R10 ;  /* 0x0000180a04007388 */ /* 0x000fe20000000400 */
[----:B------:R-:W-:Y:S02]  /*9cf0*/  SHF.L.U32 R120, R120, 0x1, RZ ;  /* 0x0000000178787819 */ /* 0x000fe400000006ff */
[----:B------:R-:W-:Y:S01]  /*9d00*/  SHF.L.U32 R116, R116, 0x1, RZ ;  /* 0x0000000174747819 */ /* 0x000fe200000006ff */
[----:B------:R-:W-:Y:S01]  /*9d10*/  STS.U16 [R4+0x1a], R11 ;  /* 0x00001a0b04007388 */ /* 0x000fe20000000400 */
[----:B------:R-:W-:-:S02]  /*9d20*/  SHF.L.U32 R112, R112, 0x1, RZ ;  /* 0x0000000170707819 */ /* 0x000fc400000006ff */
[----:B------:R-:W-:Y:S01]  /*9d30*/  SHF.L.U32 R108, R108, 0x1, RZ ;  /* 0x000000016c6c7819 */ /* 0x000fe200000006ff */
[----:B------:R-:W-:Y:S01]  /*9d40*/  STS.U16 [R4+0x1e], R12 ;  /* 0x00001e0c04007388 */ /* 0x000fe20000000400 */
[----:B------:R-:W-:Y:S01]  /*9d50*/  SHF.L.U32 R104, R104, 0x1, RZ ;  /* 0x0000000168687819 */ /* 0x000fe200000006ff */
[----:B------:R-:W-:-:S06]  /*9d60*/  NOP ;  /* 0x0000000000007918 */ /* 0x000fcc0000000000 */
[----:B------:R-:W-:Y:S01]  /*9d70*/  SHF.L.U32 R100, R100, 0x1, RZ ;  /* 0x0000000164647819 */ /* 0x000fe200000006ff */
[----:B------:R-:W-:Y:S01]  /*9d80*/  LDS.U16 R5, [R124] ;  /* 0x000000007c057984 */ /* 0x000fe20000000400 */
[----:B------:R-:W-:Y:S02]  /*9d90*/  SHF.L.U32 R96, R96, 0x1, RZ ;  /* 0x0000000160607819 */ /* 0x000fe400000006ff */
[----:B------:R-:W-:Y:S01]  /*9da0*/  LOP3.LUT R93, R62, 0x1f, R40, 0xf8, !PT ;  /* 0x0000001f3e5d7812 */ /* 0x000fe200078ef828 */
[----:B------:R-:W-:Y:S01]  /*9db0*/  LDS.U16 R19, [R122+0x40] ;  /* 0x000040007a137984 */ /* 0x000fe20000000400 */
[----:B------:R-:W-:Y:S02]  /*9dc0*/  MOV R15, UR7 ;  /* 0x00000007000f7c02 */ /* 0x000fe40008000f00 */
[----:B------:R-:W-:Y:S01]  /*9dd0*/  SHF.R.S32.HI R67, RZ, 0x1f, R93 ;  /* 0x0000001fff437819 */ /* 0x000fe2000001145d */
[----:B------:R-:W-:Y:S01]  /*9de0*/  LDS.U16 R37, [R120+0x80] ;  /* 0x0000800078257984 */ /* 0x000fe20000000400 */
[----:B-1----:R-:W-:Y:S01]  /*9df0*/  IADD3 R6, P2, R93, UR16, RZ ;  /* 0x000000105d067c10 */ /* 0x002fe2000ff5e0ff */
[----:B------:R-:W-:-:S02]  /*9e00*/  IMAD R15, R2, c[0x0][0x204], R15 ;  /* 0x00008100020f7a24 */ /* 0x000fc400078e020f */
[----:B------:R-:W-:Y:S01]  /*9e10*/  LDS.U16 R39, [R118+0xc0] ;  /* 0x0000c00076277984 */ /* 0x000fe20000000400 */
[----:B------:R-:W-:-:S03]  /*9e20*/  IADD3.X R7, R67, UR17, RZ, P2, !PT ;  /* 0x0000001143077c10 */ /* 0x000fc600097fe4ff */
        /* <DEDUP_REMOVED lines=25> */
[----:B------:R-:W-:-:S03]  /*9fc0*/  LEA R12, P1, R10, c[0x0][0x258], 0x1 ;  /* 0x000096000a0c7a11 */ /* 0x000fc600078208ff */
[----:B------:R-:W-:-:S05]  /*9fd0*/  IMAD.IADD R11, R11, 0x1, R13 ;  /* 0x000000010b0b7824 */ /* 0x000fca00078e020d */
[----:B------:R-:W-:-:S05]  /*9fe0*/  LEA.HI.X R13, R10, c[0x0][0x25c], R11, 0x1, P1 ;  /* 0x000097000a0d7a11 */ /* 0x000fca00008f0c0b */
[----:B------:R0:W-:Y:S02]  /*9ff0*/  STG.E.U16 [R12.64], R5 ;  /* 0x000000050c007986 */ /* 0x0001e4000c101512 */
.L_x_354:
[----:B------:R-:W-:Y:S05]  /*a000*/  BSYNC B0 ;  /* 0x0000000000007941 */ /* 0x000fea0003800000 */
.L_x_353:
[----:B------:R-:W-:Y:S01]  /*a010*/  ULDC UR7, c[0x0][0x208] ;  /* 0x0000820000077ab9 */ /* 0x000fe20000000800 */
[----:B------:R-:W-:Y:S01]  /*a020*/  IADD3 R9, R9, R15, RZ ;  /* 0x0000000f09097210 */ /* 0x000fe20007ffe0ff */
[----:B------:R-:W-:Y:S01]  /*a030*/  UIMAD UR7, UR21, UR7, URZ ;  /* 0x00000007150772a4 */ /* 0x000fe2000f8e023f */
[C---:B------:R-:W-:Y:S01]  /*a040*/  LOP3.LUT R10, R93.reuse, 0x40, RZ, 0xfc, !PT ;  /* 0x000000405d0a7812 */ /* 0x040fe200078efcff */
[----:B------:R-:W-:Y:S01]  /*a050*/  IMAD.U32 R43, RZ, RZ, UR17 ;  /* 0x00000011ff2b7e24 */ /* 0x000fe2000f8e00ff */
[C---:B0-----:R-:W-:Y:S01]  /*a060*/  LOP3.LUT R5, R93.reuse, 0x20, RZ, 0xfc, !PT ;  /* 0x000000205d057812 */ /* 0x041fe200078efcff */
[----:B------:R-:W-:Y:S01]  /*a070*/  IMAD.WIDE.U32 R8, R0, c[0x0][0x208], R8 ;  /* 0x0000820000087a25 */ /* 0x000fe200078e0008 */
[-C--:B------:R-:W-:Y:S02]  /*a080*/  ISETP.GE.AND P3, PT, R10, R44.reuse, PT ;  /* 0x0000002c0a00720c */ /* 0x080fe40003f66270 */
[C---:B------:R-:W-:Y:S01]  /*a090*/  LOP3.LUT R14, R93.reuse, 0xc0, RZ, 0xfc, !PT ;  /* 0x000000c05d0e7812 */ /* 0x040fe200078efcff */
[----:B------:R-:W-:Y:S01]  /*a0a0*/  IMAD.U32 R13, RZ, RZ, UR7 ;  /* 0x00000007ff0d7e24 */ /* 0x000fe2000f8e00ff */
[----:B------:R-:W-:Y:S01]  /*a0b0*/  IADD3 R11, P2, R8, UR16, RZ ;  /* 0x00000010080b7c10 */ /* 0x000fe2000ff5e0ff */
[----:B------:R-:W-:Y:S01]  /*a0c0*/  ULDC UR7, c[0x0][0x1f0] ;  /* 0x00007c0000077ab9 */ /* 0x000fe20000000800 */
[C---:B------:R-:W-:Y:S01]  /*a0d0*/  LEA R8, P1, R93.reuse, c[0x0][0x258], 0x1 ;  /* 0x000096005d087a11 */ /* 0x040fe200078208ff */
[----:B------:R-:W-:Y:S01]  /*a0e0*/  IMAD R13, R0, c[0x0][0x20c], R13 ;  /* 0x00008300000d7a24 */ /* 0x000fe200078e020d */
[----:B------:R-:W-:Y:S01]  /*a0f0*/  ISETP.GE.AND P5, PT, R14, R44, PT ;  /* 0x0000002c0e00720c */ /* 0x000fe20003fa6270 */
[----:B------:R-:W-:Y:S01]  /*a100*/  UIMAD UR7, UR20, UR7, URZ ;  /* 0x00000007140772a4 */ /* 0x000fe2000f8e023f */
[----:B------:R-:W-:-:S02]  /*a110*/  LOP3.LUT R17, R93, 0x120, RZ, 0xfc, !PT ;  /* 0x000001205d117812 */ /* 0x000fc400078efcff */
[----:B------:R-:W-:Y:S02]  /*a120*/  IADD3.X R12, R13, UR17, R9, P2, !PT ;  /* 0x000000110d0c7c10 */ /* 0x000fe400097fe409 */
[----:B------:R-:W-:Y:S02]  /*a130*/  LEA.HI.X R9, R93, c[0x0][0x25c], R67, 0x1, P1 ;  /* 0x000097005d097a11 */ /* 0x000fe400008f0c43 */
[----:B------:R-:W-:Y:S02]  /*a140*/  LEA R8, P1, R11, R8, 0x1 ;  /* 0x000000080b087211 */ /* 0x000fe400078208ff */
[----:B------:R-:W-:Y:S02]  /*a150*/  ISETP.GE.AND P2, PT, R5, R44, PT ;  /* 0x0000002c0500720c */ /* 0x000fe40003f46270 */
[----:B------:R-:W-:Y:S02]  /*a160*/  LEA.HI.X R9, R11, R9, R12, 0x1, P1 ;  /* 0x000000090b097211 */ /* 0x000fe400008f0c0c */
[----:B------:R-:W-:-:S02]  /*a170*/  LOP3.LUT R11, R93, 0x60, RZ, 0xfc, !PT ;  /* 0x000000605d0b7812 */ /* 0x000fc400078efcff */
[----:B------:R-:W-:Y:S01]  /*a180*/  LOP3.LUT R12, R93, 0x80, RZ, 0xfc, !PT ;  /* 0x000000805d0c7812 */ /* 0x000fe200078efcff */
[----:B------:R-:W-:Y:S01]  /*a190*/  @!P3 STG.E.U16 [R8.64+0x80], R37 ;  /* 0x000080250800b986 */ /* 0x000fe2000c101512 */
[-C--:B------:R-:W-:Y:S02]  /*a1a0*/  ISETP.GE.AND P1, PT, R11, R44.reuse, PT ;  /* 0x0000002c0b00720c */ /* 0x080fe40003f26270 */
[C---:B------:R-:W-:Y:S01]  /*a1b0*/  LOP3.LUT R13, R93.reuse, 0xa0, RZ, 0xfc, !PT ;  /* 0x000000a05d0d7812 */ /* 0x040fe200078efcff */
[----:B------:R-:W-:Y:S01]  /*a1c0*/  @!P5 STG.E.U16 [R8.64+0x180], R47 ;  /* 0x0001802f0800d986 */ /* 0x000fe2000c101512 */
[C---:B------:R-:W-:Y:S02]  /*a1d0*/  LOP3.LUT R15, R93.reuse, 0xe0, RZ, 0xfc, !PT ;  /* 0x000000e05d0f7812 */ /* 0x040fe400078efcff */
[----:B------:R-:W-:Y:S01]  /*a1e0*/  LOP3.LUT R16, R93, 0x100, RZ, 0xfc, !PT ;  /* 0x000001005d107812 */ /* 0x000fe200078efcff */
[----:B------:R0:W-:Y:S01]  /*a1f0*/  @!P2 STG.E.U16 [R8.64+0x40], R19 ;  /* 0x000040130800a986 */ /* 0x0001e2000c101512 */
[----:B------:R-:W-:-:S02]  /*a200*/  ISETP.GE.AND P3, PT, R12, R44, PT ;  /* 0x0000002c0c00720c */ /* 0x000fc40003f66270 */
[----:B------:R-:W-:Y:S02]  /*a210*/  LOP3.LUT R18, R93, 0x140, RZ, 0xfc, !PT ;  /* 0x000001405d127812 */ /* 0x000fe400078efcff */
[-C--:B------:R-:W-:Y:S01]  /*a220*/  ISETP.GE.AND P4, PT, R13, R44.reuse, PT ;  /* 0x0000002c0d00720c */ /* 0x080fe20003f86270 */
[----:B------:R1:W-:Y:S01]  /*a230*/  @!P1 STG.E.U16 [R8.64+0xc0], R39 ;  /* 0x0000c02708009986 */ /* 0x0003e2000c101512 */
[-C--:B------:R-:W-:Y:S02]  /*a240*/  ISETP.GE.AND P1, PT, R17, R44.reuse, PT ;  /* 0x0000002c1100720c */ /* 0x080fe40003f26270 */
[-C--:B------:R-:W-:Y:S02]  /*a250*/  ISETP.GE.AND P6, PT, R15, R44.reuse, PT ;  /* 0x0000002c0f00720c */ /* 0x080fe40003fc6270 */
[-C--:B------:R-:W-:Y:S02]  /*a260*/  ISETP.GE.AND P2, PT, R16, R44.reuse, PT ;  /* 0x0000002c1000720c */ /* 0x080fe40003f46270 */
[----:B------:R-:W-:Y:S01]  /*a270*/  ISETP.GE.AND P5, PT, R18, R44, PT ;  /* 0x0000002c1200720c */ /* 0x000fe20003fa6270 */
[----:B------:R2:W-:Y:S01]  /*a280*/  @!P3 STG.E.U16 [R8.64+0x100], R41 ;  /* 0x000100290800b986 */ /* 0x0005e2000c101512 */
[----:B0-----:R-:W-:-:S02]  /*a290*/  LOP3.LUT R19, R93, 0x160, RZ, 0xfc, !PT ;  /* 0x000001605d137812 */ /* 0x001fc400078efcff */
[C---:B------:R-:W-:Y:S01]  /*a2a0*/  ISETP.GE.AND P3, PT, R93.reuse, UR23, PT ;  /* 0x000000175d007c0c */ /* 0x040fe2000bf66270 */
[----:B------:R0:W-:Y:S01]  /*a2b0*/  @!P4 STG.E.U16 [R8.64+0x140], R45 ;  /* 0x0001402d0800c986 */ /* 0x0001e2000c101512 */
[C---:B------:R-:W-:Y:S02]  /*a2c0*/  LOP3.LUT R20, R93.reuse, 0x180, RZ, 0xfc, !PT ;  /* 0x000001805d147812 */ /* 0x040fe400078efcff */
[C---:B------:R-:W-:Y:S01]  /*a2d0*/  LOP3.LUT R37, R93.reuse, 0x1a0, RZ, 0xfc, !PT ;  /* 0x000001a05d257812 */ /* 0x040fe200078efcff */
[----:B------:R-:W-:Y:S01]  /*a2e0*/  @!P1 STG.E.U16 [R8.64+0x240], R53 ;  /* 0x0002403508009986 */ /* 0x000fe2000c101512 */
[C---:B------:R-:W-:Y:S02]  /*a2f0*/  LOP3.LUT R38, R93.reuse, 0x1c0, RZ, 0xfc, !PT ;  /* 0x000001c05d267812 */ /* 0x040fe400078efcff */
[----:B-1----:R-:W-:Y:S01]  /*a300*/  LOP3.LUT R39, R93, 0x1e0, RZ, 0xfc, !PT ;  /* 0x000001e05d277812 */ /* 0x002fe200078efcff */
[----:B------:R1:W-:Y:S01]  /*a310*/  @!P6 STG.E.U16 [R8.64+0x1c0], R49 ;  /* 0x0001c0310800e986 */ /* 0x0003e2000c101512 */
[-C--:B------:R-:W-:Y:S01]  /*a320*/  ISETP.GE.AND P1, PT, R19, R44.reuse, PT ;  /* 0x0000002c1300720c */ /* 0x080fe20003f26270 */
[----:B--2---:R-:W-:Y:S01]  /*a330*/  IMAD.WIDE.U32 R40, R2, c[0x0][0x1f0], RZ ;  /* 0x00007c0002287a25 */ /* 0x004fe200078e00ff */
[-C--:B------:R-:W-:Y:S01]  /*a340*/  ISETP.GE.AND P4, PT, R37, R44.reuse, PT ;  /* 0x0000002c2500720c */ /* 0x080fe20003f86270 */
[----:B------:R-:W-:Y:S01]  /*a350*/  @!P2 STG.E.U16 [R8.64+0x200], R51 ;  /* 0x000200330800a986 */ /* 0x000fe2000c101512 */
[----:B------:R-:W-:-:S02]  /*a360*/  ISETP.GE.AND P2, PT, R20, R44, PT ;  /* 0x0000002c1400720c */ /* 0x000fc40003f46270 */
[-C--:B------:R-:W-:Y:S01]  /*a370*/  ISETP.GE.AND P6, PT, R38, R44.reuse, PT ;  /* 0x0000002c2600720c */ /* 0x080fe20003fc6270 */
[----:B------:R-:W-:Y:S01]  /*a380*/  @!P5 STG.E.U16 [R8.64+0x280], R55 ;  /* 0x000280370800d986 */ /* 0x000fe2000c101512 */
[----:B------:R-:W-:Y:S02]  /*a390*/  ISETP.GE.AND P5, PT, R39, R44, PT ;  /* 0x0000002c2700720c */ /* 0x000fe40003fa6270 */
[----:B------:R-:W-:Y:S02]  /*a3a0*/  MOV R42, UR16 ;  /* 0x00000010002a7c02 */ /* 0x000fe40008000f00 */
[----:B0-----:R-:W-:Y:S01]  /*a3b0*/  MOV R45, UR7 ;  /* 0x00000007002d7c02 */ /* 0x001fe20008000f00 */
[----:B------:R-:W-:Y:S01]  /*a3c0*/  ULDC UR7, c[0x0][0x1f8] ;  /* 0x00007e0000077ab9 */ /* 0x000fe20000000800 */
[----:B------:R-:W-:Y:S01]  /*a3d0*/  @!P1 STG.E.U16 [R8.64+0x2c0], R57 ;  /* 0x0002c03908009986 */ /* 0x000fe2000c101512 */
[C---:B------:R-:W-:Y:S01]  /*a3e0*/  @!P3 IMAD.WIDE.U32 R42, R2.reuse, c[0x0][0x1f0], R42 ;  /* 0x00007c00022aba25 */ /* 0x040fe200078e002a */
[----:B------:R-:W-:Y:S01]  /*a3f0*/  UIMAD UR7, UR21, UR7, URZ ;  /* 0x00000007150772a4 */ /* 0x000fe2000f8e023f */
[----:B------:R-:W-:Y:S01]  /*a400*/  IADD3 R46, P1, R93, 0x20, RZ ;  /* 0x000000205d2e7810 */ /* 0x000fe20007f3e0ff */
[----:B------:R-:W-:Y:S01]  /*a410*/  @!P2 STG.E.U16 [R8.64+0x300], R59 ;  /* 0x0003003b0800a986 */ /* 0x000fe2000c101512 */
[----:B------:R-:W-:-:S03]  /*a420*/  IMAD R45, R2, c[0x0][0x1f4], R45 ;  /* 0x00007d00022d7a24 */ /* 0x000fc600078e022d */
[----:B------:R-:W-:Y:S01]  /*a430*/  @!P4 STG.E.U16 [R8.64+0x340], R61 ;  /* 0x0003403d0800c986 */ /* 0x000fe2000c101512 */
[----:B------:R-:W-:Y:S01]  /*a440*/  @!P3 IMAD.IADD R43, R45, 0x1, R43 ;  /* 0x000000012d2bb824 */ /* 0x000fe200078e022b */
[----:B------:R-:W-:Y:S01]  /*a450*/  IADD3 R41, R41, R45, RZ ;  /* 0x0000002d29297210 */ /* 0x000fe20007ffe0ff */
[----:B------:R-:W-:Y:S01]  /*a460*/  IMAD.X R47, RZ, RZ, R67, P1 ;  /* 0x000000ffff2f7224 */ /* 0x000fe200008e0643 */
[----:B------:R-:W-:Y:S01]  /*a470*/  @!P6 STG.E.U16 [R8.64+0x380], R63 ;  /* 0x0003803f0800e986 */ /* 0x000fe2000c101512 */
[----:B-1----:R-:W-:Y:S01]  /*a480*/  MOV R49, UR7 ;  /* 0x0000000700317c02 */ /* 0x002fe20008000f00 */
[C---:B------:R-:W-:Y:S02]  /*a490*/  @!P3 IMAD.WIDE.U32 R42, R0.reuse, c[0x0][0x1f8], R42 ;  /* 0x00007e00002aba25 */ /* 0x040fe400078e002a */
[----:B------:R0:W-:Y:S02]  /*a4a0*/  @!P5 STG.E.U16 [R8.64+0x3c0], R65 ;  /* 0x0003c0410800d986 */ /* 0x0001e4000c101512 */
[----:B------:R-:W-:Y:S01]  /*a4b0*/  IMAD.WIDE.U32 R44, R0, c[0x0][0x1f8], R40 ;  /* 0x00007e00002c7a25 */ /* 0x000fe200078e0028 */
[----:B------:R-:W-:-:S03]  /*a4c0*/  SHF.L.U64.HI R40, R46, 0x1, R47 ;  /* 0x000000012e287819 */ /* 0x000fc6000001022f */
[----:B------:R-:W-:Y:S01]  /*a4d0*/  IMAD.SHL.U32 R41, R46, 0x2, RZ ;  /* 0x000000022e297824 */ /* 0x000fe200078e00ff */
[----:B------:R-:W-:Y:S01]  /*a4e0*/  @!P3 IADD3 R46, P1, R93, R42, RZ ;  /* 0x0000002a5d2eb210 */ /* 0x000fe20007f3e0ff */
[----:B------:R-:W-:Y:S01]  /*a4f0*/  IMAD R49, R0, c[0x0][0x1fc], R49 ;  /* 0x00007f0000317a24 */ /* 0x000fe200078e0231 */
[----:B------:R-:W-:Y:S02]  /*a500*/  IADD3 R47, P2, R44, UR16, RZ ;  /* 0x000000102c2f7c10 */ /* 0x000fe4000ff5e0ff */
[----:B------:R-:W-:Y:S02]  /*a510*/  IADD3 R44, P4, R41, c[0x0][0x268], RZ ;  /* 0x00009a00292c7a10 */ /* 0x000fe40007f9e0ff */
[----:B------:R-:W-:Y:S02]  /*a520*/  @!P3 IADD3.X R43, R67, R43, R49, P1, !PT ;  /* 0x0000002b432bb210 */ /* 0x000fe40000ffe431 */
[----:B------:R-:W-:Y:S02]  /*a530*/  @!P3 LEA R42, P1, R46, c[0x0][0x268], 0x1 ;  /* 0x00009a002e2aba11 */ /* 0x000fe400078208ff */
[----:B------:R-:W-:-:S02]  /*a540*/  IADD3.X R48, R49, UR17, R45, P2, !PT ;  /* 0x0000001131307c10 */ /* 0x000fc400097fe42d */
[----:B------:R-:W-:Y:S02]  /*a550*/  @!P3 LEA.HI.X R43, R46, c[0x0][0x26c], R43, 0x1, P1 ;  /* 0x00009b002e2bba11 */ /* 0x000fe400008f0c2b */
[----:B------:R-:W-:Y:S01]  /*a560*/  PRMT R46, RZ, 0x7610, R46 ;  /* 0x00007610ff2e7816 */ /* 0x000fe2000000002e */
[----:B------:R-:W-:Y:S01]  /*a570*/  BAR.SYNC.DEFER_BLOCKING 0x0 ;  /* 0x0000000000007b1d */ /* 0x000fe20000010000 */
[----:B------:R-:W-:Y:S02]  /*a580*/  IADD3.X R45, R40, c[0x0][0x26c], RZ, P4, !PT ;  /* 0x00009b00282d7a10 */ /* 0x000fe400027fe4ff */
[----:B------:R-:W-:Y:S02]  /*a590*/  LEA R44, P2, R47, R44, 0x1 ;  /* 0x0000002c2f2c7211 */ /* 0x000fe400078408ff */
[----:B------:R-:W-:Y:S02]  /*a5a0*/  ISETP.GE.AND P4, PT, R5, UR23, PT ;  /* 0x0000001705007c0c */ /* 0x000fe4000bf86270 */
[----:B------:R-:W-:-:S02]  /*a5b0*/  LEA.HI.X R45, R47, R45, R48, 0x1, P2 ;  /* 0x0000002d2f2d7211 */ /* 0x000fc400010f0c30 */
[----:B------:R-:W-:Y:S02]  /*a5c0*/  ISETP.GE.AND P2, PT, R11, UR23, PT ;  /* 0x000000170b007c0c */ /* 0x000fe4000bf46270 */
[----:B------:R-:W-:Y:S02]  /*a5d0*/  PRMT R47, RZ, 0x7610, R47 ;  /* 0x00007610ff2f7816 */ /* 0x000fe4000000002f */
[----:B------:R-:W-:Y:S02]  /*a5e0*/  PRMT R48, RZ, 0x7610, R48 ;  /* 0x00007610ff307816 */ /* 0x000fe40000000030 */
[----:B------:R-:W-:Y:S01]  /*a5f0*/  PRMT R49, RZ, 0x7610, R49 ;  /* 0x00007610ff317816 */ /* 0x000fe20000000031 */
[----:B------:R1:W2:Y:S01]  /*a600*/  @!P3 LDG.E.U16 R46, [R42.64] ;  /* 0x000000122a2eb981 */ /* 0x0002a2000c1e1500 */
[----:B------:R-:W-:Y:S02]  /*a610*/  ISETP.GE.AND P3, PT, R10, UR23, PT ;  /* 0x000000170a007c0c */ /* 0x000fe4000bf66270 */
[----:B------:R-:W-:Y:S01]  /*a620*/  ISETP.GE.AND P1, PT, R12, UR23, PT ;  /* 0x000000170c007c0c */ /* 0x000fe2000bf26270 */
[----:B------:R3:W4:Y:S01]  /*a630*/  @!P4 LDG.E.U16 R47, [R44.64] ;  /* 0x000000122c2fc981 */ /* 0x000722000c1e1500 */
[----:B------:R-:W-:-:S02]  /*a640*/  ISETP.GE.AND P6, PT, R13, UR23, PT ;  /* 0x000000170d007c0c */ /* 0x000fc4000bfc6270 */
[----:B------:R-:W-:Y:S01]  /*a650*/  ISETP.GE.AND P5, PT, R14, UR23, PT ;  /* 0x000000170e007c0c */ /* 0x000fe2000bfa6270 */
[----:B------:R3:W5:Y:S01]  /*a660*/  @!P2 LDG.E.U16 R49, [R44.64+0x80] ;  /* 0x000080122c31a981 */ /* 0x000762000c1e1500 */
[----:B------:R-:W-:Y:S02]  /*a670*/  ISETP.GE.AND P4, PT, R15, UR23, PT ;  /* 0x000000170f007c0c */ /* 0x000fe4000bf86270 */
[----:B------:R-:W-:Y:S02]  /*a680*/  ISETP.GE.AND P2, PT, R17, UR23, PT ;  /* 0x0000001711007c0c */ /* 0x000fe4000bf46270 */
[----:B0-----:R-:W-:Y:S01]  /*a690*/  PRMT R8, RZ, 0x7610, R8 ;  /* 0x00007610ff087816 */ /* 0x001fe20000000008 */
[----:B------:R3:W5:Y:S01]  /*a6a0*/  @!P3 LDG.E.U16 R48, [R44.64+0x40] ;  /* 0x000040122c30b981 */ /* 0x000762000c1e1500 */
[----:B------:R-:W-:Y:S02]  /*a6b0*/  ISETP.GE.AND P3, PT, R16, UR23, PT ;  /* 0x0000001710007c0c */ /* 0x000fe4000bf66270 */
[----:B------:R-:W-:-:S02]  /*a6c0*/  PRMT R9, RZ, 0x7610, R9 ;  /* 0x00007610ff097816 */ /* 0x000fc40000000009 */
[----:B------:R-:W-:Y:S01]  /*a6d0*/  PRMT R50, RZ, 0x7610, R50 ;  /* 0x00007610ff327816 */ /* 0x000fe20000000032 */
[----:B------:R3:W5:Y:S01]  /*a6e0*/  @!P1 LDG.E.U16 R8, [R44.64+0xc0] ;  /* 0x0000c0122c089981 */ /* 0x000762000c1e1500 */
[----:B------:R-:W-:Y:S02]  /*a6f0*/  PRMT R51, RZ, 0x7610, R51 ;  /* 0x00007610ff337816 */ /* 0x000fe40000000033 */
[----:B-1----:R-:W-:Y:S01]  /*a700*/  PRMT R42, RZ, 0x7610, R42 ;  /* 0x00007610ff2a7816 */ /* 0x002fe2000000002a */
[----:B------:R3:W5:Y:S01]  /*a710*/  @!P6 LDG.E.U16 R9, [R44.64+0x100] ;  /* 0x000100122c09e981 */ /* 0x000762000c1e1500 */
[----:B------:R-:W-:Y:S02]  /*a720*/  PRMT R43, RZ, 0x7610, R43 ;  /* 0x00007610ff2b7816 */ /* 0x000fe4000000002b */
[----:B------:R-:W-:Y:S01]  /*a730*/  ISETP.GE.AND P1, PT, R18, UR23, PT ;  /* 0x0000001712007c0c */ /* 0x000fe2000bf26270 */
[----:B------:R3:W5:Y:S01]  /*a740*/  @!P5 LDG.E.U16 R50, [R44.64+0x140] ;  /* 0x000140122c32d981 */ /* 0x000762000c1e1500 */
[----:B------:R-:W-:-:S02]  /*a750*/  ISETP.GE.AND P6, PT, R19, UR23, PT ;  /* 0x0000001713007c0c */ /* 0x000fc4000bfc6270 */
[----:B------:R-:W-:Y:S01]  /*a760*/  ISETP.GE.AND P5, PT, R20, UR23, PT ;  /* 0x0000001714007c0c */ /* 0x000fe2000bfa6270 */
        /* <DEDUP_REMOVED lines=19> */
[C---:B---3--:R-:W-:Y:S01]  /*a8a0*/  IADD3 R44, R70.reuse, 0x1, RZ ;  /* 0x00000001462c7810 */ /* 0x048fe20007ffe0ff */
[----:B--2---:R-:W-:Y:S04]  /*a8b0*/  STS.U16 [R124], R46 ;  /* 0x0000002e7c007388 */ /* 0x004fe80000000400 */
[----:B----4-:R-:W-:Y:S04]  /*a8c0*/  STS.U16 [R122+0x40], R47 ;  /* 0x0000402f7a007388 */ /* 0x010fe80000000400 */
[----:B-----5:R-:W-:Y:S04]  /*a8d0*/  STS.U16 [R120+0x80], R48 ;  /* 0x0000803078007388 */ /* 0x020fe80000000400 */
[----:B------:R-:W-:Y:S04]  /*a8e0*/  STS.U16 [R118+0xc0], R49 ;  /* 0x0000c03176007388 */ /* 0x000fe80000000400 */
[----:B------:R-:W-:Y:S04]  /*a8f0*/  STS.U16 [R116+0x100], R8 ;  /* 0x0001000874007388 */ /* 0x000fe80000000400 */
[----:B------:R0:W-:Y:S04]  /*a900*/  STS.U16 [R114+0x140], R9 ;  /* 0x0001400972007388 */ /* 0x0001e80000000400 */
[----:B------:R-:W-:Y:S04]  /*a910*/  STS.U16 [R112+0x180], R50 ;  /* 0x0001803270007388 */ /* 0x000fe80000000400 */
[----:B------:R-:W-:Y:S01]  /*a920*/  STS.U16 [R110+0x1c0], R51 ;  /* 0x0001c0336e007388 */ /* 0x000fe20000000400 */
[----:B0-----:R-:W-:-:S03]  /*a930*/  IADD3 R9, R70, 0x2, RZ ;  /* 0x0000000246097810 */ /* 0x001fc60007ffe0ff */
[----:B------:R0:W-:Y:S04]  /*a940*/  STS.U16 [R108+0x200], R42 ;  /* 0x0002002a6c007388 */ /* 0x0001e80000000400 */
[----:B------:R1:W-:Y:S01]  /*a950*/  STS.U16 [R106+0x240], R43 ;  /* 0x0002402b6a007388 */ /* 0x0003e20000000400 */
[----:B------:R-:W-:-:S03]  /*a960*/  LEA.HI.SX32 R9, R9, R70, 0x1b ;  /* 0x0000004609097211 */ /* 0x000fc600078fdaff */
[----:B------:R-:W-:Y:S04]  /*a970*/  STS.U16 [R104+0x280], R52 ;  /* 0x0002803468007388 */ /* 0x000fe80000000400 */
[----:B------:R-:W-:Y:S04]  /*a980*/  STS.U16 [R102+0x2c0], R53 ;  /* 0x0002c03566007388 */ /* 0x000fe80000000400 */
[----:B------:R-:W-:Y:S01]  /*a990*/  STS.U16 [R100+0x300], R54 ;  /* 0x0003003664007388 */ /* 0x000fe20000000400 */
[----:B------:R-:W-:-:S03]  /*a9a0*/  SHF.L.U32 R9, R9, 0x1, RZ ;  /* 0x0000000109097819 */ /* 0x000fc600000006ff */
[----:B------:R-:W-:Y:S04]  /*a9b0*/  STS.U16 [R98+0x340], R55 ;  /* 0x0003403762007388 */ /* 0x000fe80000000400 */
[----:B------:R-:W-:Y:S01]  /*a9c0*/  STS.U16 [R96+0x380], R56 ;  /* 0x0003803860007388 */ /* 0x000fe20000000400 */
[----:B------:R-:W-:-:S03]  /*a9d0*/  LEA.HI.SX32 R8, R44, R70, 0x1b ;  /* 0x000000462c087211 */ /* 0x000fc600078fdaff */
[----:B------:R-:W-:Y:S01]  /*a9e0*/  STS.U16 [R94+0x3c0], R57 ;  /* 0x0003c0395e007388 */ /* 0x000fe20000000400 */
[----:B------:R-:W-:-:S06]  /*a9f0*/  NOP ;  /* 0x0000000000007918 */ /* 0x000fcc0000000000 */
[----:B------:R-:W2:Y:S01]  /*aa00*/  LDS.U16 R45, [R4] ;  /* 0x00000000042d7984 */ /* 0x000ea20000000400 */
[C---:B0-----:R-:W-:Y:S02]  /*aa10*/  IADD3 R42, R70.reuse, 0x3, RZ ;  /* 0x00000003462a7810 */ /* 0x041fe40007ffe0ff */
[----:B-1----:R-:W-:Y:S01]  /*aa20*/  IADD3 R43, R70, 0x4, RZ ;  /* 0x00000004462b7810 */ /* 0x002fe20007ffe0ff */
[----:B------:R-:W0:Y:S01]  /*aa30*/  LDS.U16 R48, [R9+0x4] ;  /* 0x0000040009307984 */ /* 0x000e220000000400 */
[----:B------:R-:W-:Y:S01]  /*aa40*/  IMAD.SHL.U32 R8, R8, 0x2, RZ ;  /* 0x0000000208087824 */ /* 0x000fe200078e00ff */
[-C--:B------:R-:W-:Y:S02]  /*aa50*/  LEA.HI.SX32 R42, R42, R70.reuse, 0x1b ;  /* 0x000000462a2a7211 */ /* 0x080fe400078fdaff */
[----:B------:R-:W-:Y:S02]  /*aa60*/  LEA.HI.SX32 R43, R43, R70, 0x1b ;  /* 0x000000462b2b7211 */ /* 0x000fe400078fdaff */
[----:B------:R-:W1:Y:S01]  /*aa70*/  LDS.U16 R46, [R8+0x2] ;  /* 0x00000200082e7984 */ /* 0x000e620000000400 */
[----:B------:R-:W-:Y:S01]  /*aa80*/  IMAD.SHL.U32 R42, R42, 0x2, RZ ;  /* 0x000000022a2a7824 */ /* 0x000fe200078e00ff */
[----:B------:R-:W-:-:S02]  /*aa90*/  SHF.L.U32 R43, R43, 0x1, RZ ;  /* 0x000000012b2b7819 */ /* 0x000fc400000006ff */
[----:B------:R-:W-:Y:S02]  /*aaa0*/  IADD3 R44, R70, 0x5, RZ ;  /* 0x00000005462c7810 */ /* 0x000fe40007ffe0ff */
[----:B------:R-:W-:Y:S04]  /*aab0*/  LDS.U16 R58, [R42+0x6] ;  /* 0x000006002a3a7984 */ /* 0x000fe80000000400 */
[----:B------:R-:W3:Y:S01]  /*aac0*/  LDS.U16 R60, [R43+0x8] ;  /* 0x000008002b3c7984 */ /* 0x000ee20000000400 */
[----:B------:R-:W-:-:S05]  /*aad0*/  LEA.HI.SX32 R44, R44, R70, 0x1b ;  /* 0x000000462c2c7211 */ /* 0x000fca00078fdaff */
[----:B------:R-:W-:-:S05]  /*aae0*/  IMAD.SHL.U32 R44, R44, 0x2, RZ ;  /* 0x000000022c2c7824 */ /* 0x000fca00078e00ff */
[----:B------:R-:W4:Y:S01]  /*aaf0*/  LDS.U16 R59, [R44+0xa] ;  /* 0x00000a002c3b7984 */ /* 0x000f220000000400 */
[C---:B------:R-:W-:Y:S02]  /*ab00*/  IADD3 R47, R70.reuse, 0x6, RZ ;  /* 0x00000006462f7810 */ /* 0x040fe40007ffe0ff */
[C---:B------:R-:W-:Y:S02]  /*ab10*/  IADD3 R50, R70.reuse, 0x8, RZ ;  /* 0x0000000846327810 */ /* 0x040fe40007ffe0ff */
[----:B------:R-:W-:Y:S02]  /*ab20*/  LEA.HI.SX32 R47, R47, R70, 0x1b ;  /* 0x000000462f2f7211 */ /* 0x000fe400078fdaff */
[----:B------:R-:W-:Y:S02]  /*ab30*/  IADD3 R51, R70, 0x9, RZ ;  /* 0x0000000946337810 */ /* 0x000fe40007ffe0ff */
[----:B--2---:R-:W-:Y:S02]  /*ab40*/  PRMT R53, RZ, 0x5410, R45 ;  /* 0x00005410ff357816 */ /* 0x004fe4000000002d */
[----:B------:R-:W-:-:S02]  /*ab50*/  SHF.L.U32 R45, R47, 0x1, RZ ;  /* 0x000000012f2d7819 */ /* 0x000fc400000006ff */
[----:B0-----:R-:W-:Y:S01]  /*ab60*/  PRMT R57, RZ, 0x5410, R48 ;  /* 0x00005410ff397816 */ /* 0x001fe20000000030 */
[----:B------:R-:W-:Y:S01]  /*ab70*/  FMUL.FTZ R52, R53, -1.4426950216293334961 ;  /* 0xbfb8aa3b35347820 */ /* 0x000fe20000410000 */
[-C--:B------:R-:W-:Y:S01]  /*ab80*/  LEA.HI.SX32 R47, R50, R70.reuse, 0x1b ;  /* 0x00000046322f7211 */ /* 0x080fe200078fdaff */
[----:B------:R-:W-:Y:S01]  /*ab90*/  LDS.U16 R61, [R45+0xc] ;  /* 0x00000c002d3d7984 */ /* 0x000fe20000000400 */
[-C--:B------:R-:W-:Y:S02]  /*aba0*/  LEA.HI.SX32 R48, R51, R70.reuse, 0x1b ;  /* 0x0000004633307211 */ /* 0x080fe400078fdaff */
[----:B------:R-:W-:Y:S01]  /*abb0*/  IADD3 R51, R70, 0xc, RZ ;  /* 0x0000000c46337810 */ /* 0x000fe20007ffe0ff */
[----:B------:R0:W2:Y:S01]  /*abc0*/  MUFU.EX2 R71, R52 ;  /* 0x0000003400477308 */ /* 0x0000a20000000800 */
[----:B------:R-:W-:Y:S02]  /*abd0*/  SHF.L.U32 R47, R47, 0x1, RZ ;  /* 0x000000012f2f7819 */ /* 0x000fe400000006ff */
[----:B------:R-:W-:-:S02]  /*abe0*/  LEA.HI.SX32 R51, R51, R70, 0x1b ;  /* 0x0000004633337211 */ /* 0x000fc400078fdaff */
[----:B-1----:R-:W-:Y:S01]  /*abf0*/  PRMT R56, RZ, 0x5410, R46 ;  /* 0x00005410ff387816 */ /* 0x002fe2000000002e */
[----:B------:R-:W1:Y:S01]  /*ac00*/  LDS.U16 R62, [R47+0x10] ;  /* 0x000010002f3e7984 */ /* 0x000e620000000400 */
[----:B------:R-:W-:Y:S01]  /*ac10*/  IADD3 R49, R70, 0x7, RZ ;  /* 0x0000000746317810 */ /* 0x000fe20007ffe0ff */
[----:B0-----:R-:W-:Y:S01]  /*ac20*/  FMUL.FTZ R52, R57, -1.4426950216293334961 ;  /* 0xbfb8aa3b39347820 */ /* 0x001fe20000410000 */
[----:B------:R-:W-:Y:S01]  /*ac30*/  SHF.L.U32 R51, R51, 0x1, RZ ;  /* 0x0000000133337819 */ /* 0x000fe200000006ff */
[----:B------:R-:W-:Y:S01]  /*ac40*/  FMUL.FTZ R54, R56, -1.4426950216293334961 ;  /* 0xbfb8aa3b38367820 */ /* 0x000fe20000410000 */
[----:B---3--:R-:W-:Y:S01]  /*ac50*/  PRMT R60, RZ, 0x5410, R60 ;  /* 0x00005410ff3c7816 */ /* 0x008fe2000000003c */
[----:B------:R0:W-:Y:S01]  /*ac60*/  MUFU.EX2 R73, R52 ;  /* 0x0000003400497308 */ /* 0x0001e20000000800 */
[----:B------:R-:W-:Y:S01]  /*ac70*/  LEA.HI.SX32 R49, R49, R70, 0x1b ;  /* 0x0000004631317211 */ /* 0x000fe200078fdaff */
[----:B------:R-:W3:Y:S01]  /*ac80*/  LDS.U16 R64, [R51+0x18] ;  /* 0x0000180033407984 */ /* 0x000ee20000000400 */
[----:B------:R-:W-:Y:S01]  /*ac90*/  PRMT R58, RZ, 0x5410, R58 ;  /* 0x00005410ff3a7816 */ /* 0x000fe2000000003a */
[----:B------:R-:W-:Y:S01]  /*aca0*/  FMUL.FTZ R55, R60, -1.4426950216293334961 ;  /* 0xbfb8aa3b3c377820 */ /* 0x000fe20000410000 */
[----:B------:R-:W-:-:S02]  /*acb0*/  IADD3 R50, R70, 0xb, RZ ;  /* 0x0000000b46327810 */ /* 0x000fc40007ffe0ff */
[----:B0-----:R-:W-:Y:S01]  /*acc0*/  IADD3 R52, R70, 0xd, RZ ;  /* 0x0000000d46347810 */ /* 0x001fe20007ffe0ff */
[----:B------:R0:W5:Y:S01]  /*acd0*/  MUFU.EX2 R72, R54 ;  /* 0x0000003600487308 */ /* 0x0001620000000800 */
[----:B------:R-:W-:Y:S02]  /*ace0*/  IMAD.SHL.U32 R46, R49, 0x2, RZ ;  /* 0x00000002312e7824 */ /* 0x000fe400078e00ff */
[-C--:B------:R-:W-:Y:S02]  /*acf0*/  LEA.HI.SX32 R52, R52, R70.reuse, 0x1b ;  /* 0x0000004634347211 */ /* 0x080fe400078fdaff */
[----:B------:R-:W-:Y:S01]  /*ad00*/  IADD3 R49, R70, 0xa, RZ ;  /* 0x0000000a46317810 */ /* 0x000fe20007ffe0ff */
[----:B------:R-:W-:Y:S01]  /*ad10*/  IMAD.SHL.U32 R48, R48, 0x2, RZ ;  /* 0x0000000230307824 */ /* 0x000fe200078e00ff */
[-C--:B------:R-:W-:Y:S01]  /*ad20*/  LEA.HI.SX32 R50, R50, R70.reuse, 0x1b ;  /* 0x0000004632327211 */ /* 0x080fe200078fdaff */
[----:B0-----:R-:W-:Y:S01]  /*ad30*/  FMUL.FTZ R54, R58, -1.4426950216293334961 ;  /* 0xbfb8aa3b3a367820 */ /* 0x001fe20000410000 */
[----:B------:R0:W-:Y:S01]  /*ad40*/  MUFU.EX2 R75, R55 ;  /* 0x00000037004b7308 */ /* 0x0001e20000000800 */
[----:B------:R-:W-:Y:S01]  /*ad50*/  IMAD.SHL.U32 R52, R52, 0x2, RZ ;  /* 0x0000000234347824 */ /* 0x000fe200078e00ff */
[----:B------:R-:W-:Y:S01]  /*ad60*/  LEA.HI.SX32 R49, R49, R70, 0x1b ;  /* 0x0000004631317211 */ /* 0x000fe200078fdaff */
[----:B------:R-:W-:Y:S01]  /*ad70*/  IMAD.SHL.U32 R50, R50, 0x2, RZ ;  /* 0x0000000232327824 */ /* 0x000fe200078e00ff */
[----:B----4-:R-:W-:Y:S01]  /*ad80*/  PRMT R59, RZ, 0x5410, R59 ;  /* 0x00005410ff3b7816 */ /* 0x010fe2000000003b */
[----:B------:R-:W4:Y:S03]  /*ad90*/  LDS.U16 R67, [R46+0xe] ;  /* 0x00000e002e437984 */ /* 0x000f260000000400 */
[----:B------:R1:W2:Y:S01]  /*ada0*/  MUFU.EX2 R74, R54 ;  /* 0x00000036004a7308 */ /* 0x0002a20000000800 */
[----:B0-----:R-:W-:Y:S01]  /*adb0*/  IADD3 R55, R70, 0xf, RZ ;  /* 0x0000000f46377810 */ /* 0x001fe20007ffe0ff */
[----:B------:R-:W-:Y:S01]  /*adc0*/  LDS.U16 R65, [R52+0x1a] ;  /* 0x00001a0034417984 */ /* 0x000fe20000000400 */
[----:B------:R-:W-:-:S02]  /*add0*/  SHF.L.U32 R49, R49, 0x1, RZ ;  /* 0x0000000131317819 */ /* 0x000fc400000006ff */
[----:B------:R-:W-:Y:S01]  /*ade0*/  LEA.HI.SX32 R55, R55, R70, 0x1b ;  /* 0x0000004637377211 */ /* 0x000fe200078fdaff */
[----:B------:R-:W0:Y:S01]  /*adf0*/  LDS.U16 R63, [R48+0x12] ;  /* 0x00001200303f7984 */ /* 0x000e220000000400 */
[----:B-1----:R-:W-:-:S03]  /*ae00*/  IADD3 R54, R70, 0xe, RZ ;  /* 0x0000000e46367810 */ /* 0x002fc60007ffe0ff */
[----:B------:R-:W1:Y:S01]  /*ae10*/  LDS.U16 R68, [R50+0x16] ;  /* 0x0000160032447984 */ /* 0x000e620000000400 */
[----:B------:R-:W-:Y:S01]  /*ae20*/  LEA.HI.SX32 R54, R54, R70, 0x1b ;  /* 0x0000004636367211 */ /* 0x000fe200078fdaff */
[----:B------:R-:W-:Y:S02]  /*ae30*/  FMUL.FTZ R69, R59, -1.4426950216293334961 ;  /* 0xbfb8aa3b3b457820 */ /* 0x000fe40000410000 */
[----:B------:R-:W2:Y:S01]  /*ae40*/  LDS.U16 R66, [R49+0x14] ;  /* 0x0000140031427984 */ /* 0x000ea20000000400 */
[----:B------:R-:W-:Y:S01]  /*ae50*/  IMAD.SHL.U32 R55, R55, 0x2, RZ ;  /* 0x0000000237377824 */ /* 0x000fe200078e00ff */
[----:B------:R-:W-:Y:S01]  /*ae60*/  SHF.L.U32 R54, R54, 0x1, RZ ;  /* 0x0000000136367819 */ /* 0x000fe200000006ff */
[----:B------:R3:W0:Y:S03]  /*ae70*/  MUFU.EX2 R76, R69 ;  /* 0x00000045004c7308 */ /* 0x0006260000000800 */
[----:B------:R-:W-:Y:S04]  /*ae80*/  LDS.U16 R70, [R55+0x1e] ;  /* 0x00001e0037467984 */ /* 0x000fe80000000400 */
[----:B---3--:R-:W3:Y:S01]  /*ae90*/  LDS.U16 R69, [R54+0x1c] ;  /* 0x00001c0036457984 */ /* 0x008ee20000000400 */
[----:B------:R-:W-:-:S02]  /*aea0*/  PRMT R79, RZ, 0x5410, R62 ;  /* 0x00005410ff4f7816 */ /* 0x000fc4000000003e */
[----:B------:R-:W-:-:S03]  /*aeb0*/  PRMT R84, RZ, 0x5410, R64 ;  /* 0x00005410ff547816 */ /* 0x000fc60000000040 */
[----:B------:R-:W-:-:S04]  /*aec0*/  FMUL.FTZ R62, R79, -1.4426950216293334961 ;  /* 0xbfb8aa3b4f3e7820 */ /* 0x000fc80000410000 */
[----:B------:R0:W-:Y:S01]  /*aed0*/  MUFU.EX2 R80, R62 ;  /* 0x0000003e00507308 */ /* 0x0001e20000000800 */
[----:B----4-:R-:W-:Y:S01]  /*aee0*/  PRMT R67, RZ, 0x5410, R67 ;  /* 0x00005410ff437816 */ /* 0x010fe20000000043 */
[----:B0-----:R-:W-:Y:S01]  /*aef0*/  FMUL.FTZ R62, R84, -1.4426950216293334961 ;  /* 0xbfb8aa3b543e7820 */ /* 0x001fe20000410000 */
[----:B------:R-:W-:-:S05]  /*af00*/  PRMT R61, RZ, 0x5410, R61 ;  /* 0x00005410ff3d7816 */ /* 0x000fca000000003d */
[----:B------:R0:W-:Y:S01]  /*af10*/  MUFU.EX2 R85, R62 ;  /* 0x0000003e00557308 */ /* 0x0001e20000000800 */
[----:B------:R-:W-:Y:S01]  /*af20*/  PRMT R63, RZ, 0x5410, R63 ;  /* 0x00005410ff3f7816 */ /* 0x000fe2000000003f */
[----:B------:R-:W-:Y:S01]  /*af30*/  FMUL.FTZ R78, R67, -1.4426950216293334961 ;  /* 0xbfb8aa3b434e7820 */ /* 0x000fe20000410000 */
[----:B-1----:R-:W-:Y:S02]  /*af40*/  PRMT R68, RZ, 0x5410, R68 ;  /* 0x00005410ff447816 */ /* 0x002fe40000000044 */
[----:B0-----:R-:W-:Y:S01]  /*af50*/  PRMT R62, RZ, 0x5410, R65 ;  /* 0x00005410ff3e7816 */ /* 0x001fe20000000041 */
[----:B------:R-:W-:Y:S01]  /*af60*/  FMUL.FTZ R77, R61, -1.4426950216293334961 ;  /* 0xbfb8aa3b3d4d7820 */ /* 0x000fe20000410000 */
[----:B--2---:R-:W-:-:S03]  /*af70*/  PRMT R66, RZ, 0x5410, R66 ;  /* 0x00005410ff427816 */ /* 0x004fc60000000042 */
[----:B------:R-:W-:Y:S02]  /*af80*/  FMUL.FTZ R64, R62, -1.4426950216293334961 ;  /* 0xbfb8aa3b3e407820 */ /* 0x000fe40000410000 */
[----:B------:R-:W-:Y:S01]  /*af90*/  FMUL.FTZ R81, R63, -1.4426950216293334961 ;  /* 0xbfb8aa3b3f517820 */ /* 0x000fe20000410000 */
[----:B---3--:R-:W-:Y:S01]  /*afa0*/  PRMT R65, RZ, 0x5410, R69 ;  /* 0x00005410ff417816 */ /* 0x008fe20000000045 */
[----:B------:R-:W-:Y:S01]  /*afb0*/  FMUL.FTZ R83, R68, -1.4426950216293334961 ;  /* 0xbfb8aa3b44537820 */ /* 0x000fe20000410000 */
[----:B------:R0:W-:Y:S01]  /*afc0*/  MUFU.EX2 R86, R64 ;  /* 0x0000004000567308 */ /* 0x0001e20000000800 */
[----:B------:R-:W-:Y:S02]  /*afd0*/  FMUL.FTZ R82, R66, -1.4426950216293334961 ;  /* 0xbfb8aa3b42527820 */ /* 0x000fe40000410000 */
[----:B------:R-:W-:-:S05]  /*afe0*/  FMUL.FTZ R69, R65, -1.4426950216293334961 ;  /* 0xbfb8aa3b41457820 */ /* 0x000fca0000410000 */
[----:B------:R-:W1:Y:S01]  /*aff0*/  MUFU.EX2 R78, R78 ;  /* 0x0000004e004e7308 */ /* 0x000e620000000800 */
[----:B0-----:R-:W-:Y:S01]  /*b000*/  PRMT R64, RZ, 0x5410, R70 ;  /* 0x00005410ff407816 */ /* 0x001fe20000000046 */
[----:B------:R-:W-:-:S04]  /*b010*/  FADD.FTZ R71, R71, 1 ;  /* 0x3f80000047477421 */ /* 0x000fc80000010000 */
[----:B------:R-:W-:Y:S02]  /*b020*/  FMUL.FTZ R70, R64, -1.4426950216293334961 ;  /* 0xbfb8aa3b40467820 */ /* 0x000fe40000410000 */
[----:B------:R-:W0:Y:S01]  /*b030*/  MUFU.EX2 R77, R77 ;  /* 0x0000004d004d7308 */ /* 0x000e220000000800 */
[----:B-----5:R-:W-:Y:S02]  /*b040*/  FADD.FTZ R72, R72, 1 ;  /* 0x3f80000048487421 */ /* 0x020fe40000010000 */
[----:B------:R-:W-:-:S05]  /*b050*/  FADD.FTZ R74, R74, 1 ;  /* 0x3f8000004a4a7421 */ /* 0x000fca0000010000 */
[----:B------:R-:W2:Y:S08]  /*b060*/  MUFU.EX2 R81, R81 ;  /* 0x0000005100517308 */ /* 0x000eb00000000800 */
[----:B------:R-:W3:Y:S08]  /*b070*/  MUFU.EX2 R83, R83 ;  /* 0x0000005300537308 */ /* 0x000ef00000000800 */
[----:B------:R-:W4:Y:S01]  /*b080*/  MUFU.EX2 R82, R82 ;  /* 0x0000005200527308 */ /* 0x000f220000000800 */
[----:B------:R-:W-:-:S07]  /*b090*/  FADD.FTZ R73, R73, 1 ;  /* 0x3f80000049497421 */ /* 0x000fce0000010000 */
[----:B------:R-:W-:Y:S01]  /*b0a0*/  MUFU.EX2 R87, R70 ;  /* 0x0000004600577308 */ /* 0x000fe20000000800 */
[----:B------:R-:W-:-:S07]  /*b0b0*/  FADD.FTZ R75, R75, 1 ;  /* 0x3f8000004b4b7421 */ /* 0x000fce0000010000 */
[----:B------:R-:W5:Y:S01]  /*b0c0*/  MUFU.RCP R88, R71 ;  /* 0x0000004700587308 */ /* 0x000f620000001000 */
[----:B------:R-:W-:-:S07]  /*b0d0*/  FADD.FTZ R76, R76, 1 ;  /* 0x3f8000004c4c7421 */ /* 0x000fce0000010000 */
[----:B------:R-:W2:Y:S01]  /*b0e0*/  MUFU.EX2 R69, R69 ;  /* 0x0000004500457308 */ /* 0x000ea20000000800 */
[----:B-1----:R-:W-:Y:S02]  /*b0f0*/  FADD.FTZ R78, R78, 1 ;  /* 0x3f8000004e4e7421 */ /* 0x002fe40000010000 */
[----:B0-----:R-:W-:-:S05]  /*b100*/  FADD.FTZ R77, R77, 1 ;  /* 0x3f8000004d4d7421 */ /* 0x001fca0000010000 */
[----:B------:R-:W0:Y:S01]  /*b110*/  MUFU.RCP R89, R72 ;  /* 0x0000004800597308 */ /* 0x000e220000001000 */
[----:B------:R-:W-:-:S07]  /*b120*/  FADD.FTZ R80, R80, 1 ;  /* 0x3f80000050507421 */ /* 0x000fce0000010000 */
[----:B------:R-:W1:Y:S01]  /*b130*/  MUFU.RCP R91, R74 ;  /* 0x0000004a005b7308 */ /* 0x000e620000001000 */
[----:B--2---:R-:W-:Y:S02]  /*b140*/  FADD.FTZ R81, R81, 1 ;  /* 0x3f80000051517421 */ /* 0x004fe40000010000 */
[----:B---3--:R-:W-:Y:S02]  /*b150*/  FADD.FTZ R83, R83, 1 ;  /* 0x3f80000053537421 */ /* 0x008fe40000010000 */
[----:B------:R-:W-:-:S03]  /*b160*/  FADD.FTZ R85, R85, 1 ;  /* 0x3f80000055557421 */ /* 0x000fc60000010000 */
[----:B------:R-:W2:Y:S01]  /*b170*/  MUFU.RCP R90, R73 ;  /* 0x00000049005a7308 */ /* 0x000ea20000001000 */
[----:B----4-:R-:W-:Y:S02]  /*b180*/  FADD.FTZ R82, R82, 1 ;  /* 0x3f80000052527421 */ /* 0x010fe40000010000 */
[----:B------:R-:W-:-:S05]  /*b190*/  FADD.FTZ R86, R86, 1 ;  /* 0x3f80000056567421 */ /* 0x000fca0000010000 */
[----:B------:R-:W3:Y:S01]  /*b1a0*/  MUFU.RCP R75, R75 ;  /* 0x0000004b004b7308 */ /* 0x000ee20000001000 */
[----:B-----5:R-:W-:Y:S02]  /*b1b0*/  FMUL.FTZ R70, R53, R88 ;  /* 0x0000005835467220 */ /* 0x020fe40000410000 */
[----:B------:R-:W-:-:S05]  /*b1c0*/  FADD.FTZ R87, R87, 1 ;  /* 0x3f80000057577421 */ /* 0x000fca0000010000 */
[----:B------:R-:W4:Y:S01]  /*b1d0*/  MUFU.RCP R76, R76 ;  /* 0x0000004c004c7308 */ /* 0x000f220000001000 */
[----:B------:R-:W-:-:S07]  /*b1e0*/  FADD.FTZ R69, R69, 1 ;  /* 0x3f80000045457421 */ /* 0x000fce0000010000 */
[----:B------:R-:W5:Y:S01]  /*b1f0*/  MUFU.RCP R92, R77 ;  /* 0x0000004d005c7308 */ /* 0x000f620000001000 */
[----:B------:R-:W-:-:S07]  /*b200*/  FMUL.FTZ R70, R70, R21 ;  /* 0x0000001546467220 */ /* 0x000fce0000410000 */
[----:B------:R-:W2:Y:S01]  /*b210*/  MUFU.RCP R78, R78 ;  /* 0x0000004e004e7308 */ /* 0x000ea20000001000 */
[----:B0-----:R-:W-:Y:S02]  /*b220*/  FMUL.FTZ R53, R56, R89 ;  /* 0x0000005938357220 */ /* 0x001fe40000410000 */
[----:B-1----:R-:W-:-:S05]  /*b230*/  FMUL.FTZ R21, R58, R91 ;  /* 0x0000005b3a157220 */ /* 0x002fca0000410000 */
[----:B------:R-:W0:Y:S08]  /*b240*/  MUFU.RCP R80, R80 ;  /* 0x0000005000507308 */ /* 0x000e300000001000 */
[----:B------:R-:W1:Y:S01]  /*b250*/  MUFU.RCP R72, R81 ;  /* 0x0000005100487308 */ /* 0x000e620000001000 */
[----:B------:R-:W-:-:S07]  /*b260*/  FMUL.FTZ R53, R53, R22 ;  /* 0x0000001635357220 */ /* 0x000fce0000410000 */
[----:B------:R-:W0:Y:S08]  /*b270*/  MUFU.RCP R71, R82 ;  /* 0x0000005200477308 */ /* 0x000e300000001000 */
[----:B------:R-:W0:Y:S01]  /*b280*/  MUFU.RCP R83, R83 ;  /* 0x0000005300537308 */ /* 0x000e220000001000 */
[----:B--2---:R-:W-:Y:S01]  /*b290*/  FMUL.FTZ R22, R57, R90 ;  /* 0x0000005a39167220 */ /* 0x004fe20000410000 */
[----:B------:R-:W-:Y:S06]  /*b2a0*/  BAR.SYNC.DEFER_BLOCKING 0x0 ;  /* 0x0000000000007b1d */ /* 0x000fec0000010000 */
[----:B------:R-:W2:Y:S08]  /*b2b0*/  MUFU.RCP R85, R85 ;  /* 0x0000005500557308 */ /* 0x000eb00000001000 */
[----:B------:R-:W0:Y:S01]  /*b2c0*/  MUFU.RCP R73, R86 ;  /* 0x0000005600497308 */ /* 0x000e220000001000 */
[----:B---3--:R-:W-:-:S07]  /*b2d0*/  FMUL.FTZ R60, R60, R75 ;  /* 0x0000004b3c3c7220 */ /* 0x008fce0000410000 */
[----:B------:R-:W3:Y:S01]  /*b2e0*/  MUFU.RCP R58, R69 ;  /* 0x00000045003a7308 */ /* 0x000ee20000001000 */
[----:B----4-:R-:W-:-:S07]  /*b2f0*/  FMUL.FTZ R59, R59, R76 ;  /* 0x0000004c3b3b7220 */ /* 0x010fce0000410000 */
[----:B------:R-:W4:Y:S01]  /*b300*/  MUFU.RCP R87, R87 ;  /* 0x0000005700577308 */ /* 0x000f220000001000 */
[----:B------:R-:W-:Y:S02]  /*b310*/  FMUL.FTZ R21, R21, R24 ;  /* 0x0000001815157220 */ /* 0x000fe40000410000 */
[----:B------:R-:W-:Y:S02]  /*b320*/  FMUL.FTZ R22, R22, R23 ;  /* 0x0000001716167220 */ /* 0x000fe40000410000 */
[----:B-----5:R-:W-:Y:S02]  /*b330*/  FMUL.FTZ R24, R61, R92 ;  /* 0x0000005c3d187220 */ /* 0x020fe40000410000 */
[----:B------:R-:W-:Y:S01]  /*b340*/  FMUL.FTZ R67, R67, R78 ;  /* 0x0000004e43437220 */ /* 0x000fe20000410000 */
[----:B------:R-:W-:Y:S01]  /*b350*/  F2FP.BF16.PACK_AB R53, R53, R70 ;  /* 0x000000463535723e */ /* 0x000fe200000010ff */
[----:B------:R-:W-:Y:S02]  /*b360*/  FMUL.FTZ R60, R60, R25 ;  /* 0x000000193c3c7220 */ /* 0x000fe40000410000 */
[----:B0-----:R-:W-:-:S02]  /*b370*/  FMUL.FTZ R56, R79, R80 ;  /* 0x000000504f387220 */ /* 0x001fc40000410000 */
[----:B------:R-:W-:Y:S02]  /*b380*/  FMUL.FTZ R59, R59, R26 ;  /* 0x0000001a3b3b7220 */ /* 0x000fe40000410000 */
[----:B-1----:R-:W-:Y:S01]  /*b390*/  FMUL.FTZ R63, R63, R72 ;  /* 0x000000483f3f7220 */ /* 0x002fe20000410000 */
[----:B------:R-:W-:Y:S01]  /*b3a0*/  F2FP.BF16.PACK_AB R21, R21, R22 ;  /* 0x000000161515723e */ /* 0x000fe200000010ff */
[----:B------:R-:W-:Y:S02]  /*b3b0*/  FMUL.FTZ R24, R24, R27 ;  /* 0x0000001b18187220 */ /* 0x000fe40000410000 */
[----:B------:R-:W-:Y:S02]  /*b3c0*/  FMUL.FTZ R67, R67, R28 ;  /* 0x0000001c43437220 */ /* 0x000fe40000410000 */
[----:B------:R-:W-:Y:S02]  /*b3d0*/  FMUL.FTZ R66, R66, R71 ;  /* 0x0000004742427220 */ /* 0x000fe40000410000 */
[----:B------:R-:W-:-:S02]  /*b3e0*/  FMUL.FTZ R23, R68, R83 ;  /* 0x0000005344177220 */ /* 0x000fc40000410000 */
[----:B--2---:R-:W-:Y:S02]  /*b3f0*/  FMUL.FTZ R84, R84, R85 ;  /* 0x0000005554547220 */ /* 0x004fe40000410000 */
[----:B------:R-:W-:Y:S01]  /*b400*/  FMUL.FTZ R25, R62, R73 ;  /* 0x000000493e197220 */ /* 0x000fe20000410000 */
[----:B------:R-:W-:Y:S01]  /*b410*/  PRMT R22, R53, 0x7632, R22 ;  /* 0x0000763235167816 */ /* 0x000fe20000000016 */
[----:B------:R-:W-:Y:S01]  /*b420*/  FMUL.FTZ R56, R56, R29 ;  /* 0x0000001d38387220 */ /* 0x000fe20000410000 */
[----:B------:R-:W-:Y:S01]  /*b430*/  F2FP.BF16.PACK_AB R59, R59, R60 ;  /* 0x0000003c3b3b723e */ /* 0x000fe200000010ff */
[----:B------:R-:W-:Y:S01]  /*b440*/  FMUL.FTZ R63, R63, R30 ;  /* 0x0000001e3f3f7220 */ /* 0x000fe20000410000 */
[----:B------:R-:W-:Y:S01]  /*b450*/  PRMT R28, R21, 0x7632, R28 ;  /* 0x00007632151c7816 */ /* 0x000fe2000000001c */
[----:B------:R-:W-:Y:S01]  /*b460*/  FMUL.FTZ R66, R66, R31 ;  /* 0x0000001f42427220 */ /* 0x000fe20000410000 */
[----:B------:R-:W-:Y:S01]  /*b470*/  F2FP.BF16.PACK_AB R24, R67, R24 ;  /* 0x000000184318723e */ /* 0x000fe200000010ff */
[----:B------:R-:W-:-:S02]  /*b480*/  FMUL.FTZ R23, R23, R32 ;  /* 0x0000002017177220 */ /* 0x000fc40000410000 */
[----:B---3--:R-:W-:Y:S02]  /*b490*/  FMUL.FTZ R26, R65, R58 ;  /* 0x0000003a411a7220 */ /* 0x008fe40000410000 */
[----:B----4-:R-:W-:Y:S02]  /*b4a0*/  FMUL.FTZ R27, R64, R87 ;  /* 0x00000057401b7220 */ /* 0x010fe40000410000 */
[----:B------:R-:W-:Y:S02]  /*b4b0*/  FMUL.FTZ R84, R84, R33 ;  /* 0x0000002154547220 */ /* 0x000fe40000410000 */
[----:B------:R-:W-:Y:S01]  /*b4c0*/  FMUL.FTZ R25, R25, R34 ;  /* 0x0000002219197220 */ /* 0x000fe20000410000 */
[----:B------:R0:W-:Y:S01]  /*b4d0*/  STS.U16 [R4], R53 ;  /* 0x0000003504007388 */ /* 0x0001e20000000400 */
[----:B------:R-:W-:Y:S01]  /*b4e0*/  PRMT R29, R59, 0x7632, R29 ;  /* 0x000076323b1d7816 */ /* 0x000fe2000000001d */
[----:B------:R-:W-:Y:S01]  /*b4f0*/  FMUL.FTZ R26, R26, R35 ;  /* 0x000000231a1a7220 */ /* 0x000fe20000410000 */
[----:B------:R-:W-:Y:S01]  /*b500*/  F2FP.BF16.PACK_AB R56, R63, R56 ;  /* 0x000000383f38723e */ /* 0x000fe200000010ff */
[----:B------:R-:W-:Y:S01]  /*b510*/  FMUL.FTZ R27, R27, R36 ;  /* 0x000000241b1b7220 */ /* 0x000fe20000410000 */
[----:B------:R1:W-:Y:S01]  /*b520*/  STS.U16 [R8+0x2], R22 ;  /* 0x0000021608007388 */ /* 0x0003e20000000400 */
[----:B------:R-:W-:-:S02]  /*b530*/  F2FP.BF16.PACK_AB R23, R23, R66 ;  /* 0x000000421717723e */ /* 0x000fc400000010ff */
[----:B------:R-:W-:Y:S01]  /*b540*/  F2FP.BF16.PACK_AB R25, R25, R84 ;  /* 0x000000541919723e */ /* 0x000fe200000010ff */
[----:B------:R2:W-:Y:S01]  /*b550*/  STS.U16 [R9+0x4], R21 ;  /* 0x0000041509007388 */ /* 0x0005e20000000400 */
[----:B0-----:R-:W-:-:S03]  /*b560*/  PRMT R4, R24, 0x7632, R4 ;  /* 0x0000763218047816 */ /* 0x001fc60000000004 */
[----:B------:R0:W-:Y:S01]  /*b570*/  STS.U16 [R42+0x6], R28 ;  /* 0x0000061c2a007388 */ /* 0x0001e20000000400 */
[----:B-1----:R-:W-:-:S03]  /*b580*/  PRMT R8, R56, 0x7632, R8 ;  /* 0x0000763238087816 */ /* 0x002fc60000000008 */
[----:B------:R-:W-:Y:S01]  /*b590*/  STS.U16 [R43+0x8], R59 ;  /* 0x0000083b2b007388 */ /* 0x000fe20000000400 */
[----:B------:R-:W-:Y:S02]  /*b5a0*/  F2FP.BF16.PACK_AB R26, R27, R26 ;  /* 0x0000001a1b1a723e */ /* 0x000fe400000010ff */
[----:B--2---:R-:W-:Y:S01]  /*b5b0*/  PRMT R9, R23, 0x7632, R9 ;  /* 0x0000763217097816 */ /* 0x004fe20000000009 */
[----:B------:R-:W-:Y:S01]  /*b5c0*/  STS.U16 [R44+0xa], R29 ;  /* 0x00000a1d2c007388 */ /* 0x000fe20000000400 */
[----:B------:R-:W-:-:S03]  /*b5d0*/  PRMT R22, R25, 0x7610, R22 ;  /* 0x0000761019167816 */ /* 0x000fc60000000016 */
[----:B------:R1:W-:Y:S01]  /*b5e0*/  STS.U16 [R45+0xc], R24 ;  /* 0x00000c182d007388 */ /* 0x0003e20000000400 */
[----:B0-----:R-:W-:-:S03]  /*b5f0*/  PRMT R28, R25, 0x7632, R28 ;  /* 0x00007632191c7816 */ /* 0x001fc6000000001c */
[----:B------:R0:W-:Y:S04]  /*b600*/  STS.U16 [R46+0xe], R4 ;  /* 0x00000e042e007388 */ /* 0x0001e80000000400 */
[----:B------:R-:W-:Y:S01]  /*b610*/  STS.U16 [R47+0x10], R56 ;  /* 0x000010382f007388 */ /* 0x000fe20000000400 */
[----:B-1----:R-:W-:-:S03]  /*b620*/  PRMT R24, R26, 0x7632, R24 ;  /* 0x000076321a187816 */ /* 0x002fc60000000018 */
[----:B------:R-:W-:Y:S04]  /*b630*/  STS.U16 [R48+0x12], R8 ;  /* 0x0000120830007388 */ /* 0x000fe80000000400 */
[----:B------:R-:W-:Y:S01]  /*b640*/  STS.U16 [R49+0x14], R23 ;  /* 0x0000141731007388 */ /* 0x000fe20000000400 */
[----:B0-----:R-:W-:-:S03]  /*b650*/  MOV R4, UR23 ;  /* 0x0000001700047c02 */ /* 0x001fc60008000f00 */
[----:B------:R0:W-:Y:S04]  /*b660*/  STS.U16 [R50+0x16], R9 ;  /* 0x0000160932007388 */ /* 0x0001e80000000400 */
[----:B------:R-:W-:Y:S04]  /*b670*/  STS.U16 [R51+0x18], R22 ;  /* 0x0000181633007388 */ /* 0x000fe80000000400 */
        /* <DEDUP_REMOVED lines=26> */
[----:B------:R-:W-:Y:S01]  /*b820*/  IMAD.U32 R23, RZ, RZ, UR7 ;  /* 0x00000007ff177e24 */ /* 0x000fe2000f8e00ff */
[----:B------:R-:W-:Y:S03]  /*b830*/  BSSY B0, `(.L_x_355) ;  /* 0x0000010000007945 */ /* 0x000fe60003800000 */
        /* <DEDUP_REMOVED lines=15> */
.L_x_356:
[----:B------:R-:W-:Y:S05]  /*b930*/  BSYNC B0 ;  /* 0x0000000000007941 */ /* 0x000fea0003800000 */
.L_x_355:
[----:B------:R-:W-:Y:S01]  /*b940*/  ULDC UR7, c[0x0][0x218] ;  /* 0x0000860000077ab9 */ /* 0x000fe20000000800 */
[----:B------:R-:W-:Y:S01]  /*b950*/  MOV R6, R8 ;  /* 0x0000000800067202 */ /* 0x000fe20000000f00 */
[----:B------:R-:W-:Y:S01]  /*b960*/  UIMAD UR7, UR21, UR7, URZ ;  /* 0x00000007150772a4 */ /* 0x000fe2000f8e023f */
[----:B------:R-:W-:Y:S01]  /*b970*/  IMAD.MOV.U32 R7, RZ, RZ, R61 ;  /* 0x000000ffff077224 */ /* 0x000fe200078e003d */
[----:B------:R-:W-:Y:S01]  /*b980*/  IADD3 R4, P1, R41, c[0x0][0x270], RZ ;  /* 0x00009c0029047a10 */ /* 0x000fe20007f3e0ff */
[----:B------:R-:W-:Y:S01]  /*b990*/  UIADD3 UR6, UR6, 0x1, URZ ;  /* 0x0000000106067890 */ /* 0x000fe2000fffe03f */
[-C--:B------:R-:W-:Y:S01]  /*b9a0*/  ISETP.GE.AND P3, PT, R5, R24.reuse, PT ;  /* 0x000000180500720c */ /* 0x080fe20003f66270 */
[----:B------:R-:W-:Y:S01]  /*b9b0*/  IMAD.WIDE.U32 R6, R0, c[0x0][0x218], R6 ;  /* 0x0000860000067a25 */ /* 0x000fe200078e0006 */
[----:B0-----:R-:W-:Y:S01]  /*b9c0*/  MOV R21, UR7 ;  /* 0x0000000700157c02 */ /* 0x001fe20008000f00 */
[----:B------:R-:W-:Y:S01]  /*b9d0*/  ULDC UR7, c[0x0][0x174] ;  /* 0x00005d0000077ab9 */ /* 0x000fe20000000800 */
[----:B------:R-:W-:Y:S01]  /*b9e0*/  IADD3.X R40, R40, c[0x0][0x274], RZ, P1, !PT ;  /* 0x00009d0028287a10 */ /* 0x000fe20000ffe4ff */
[----:B------:R-:W-:Y:S01]  /*b9f0*/  UISETP.GE.AND UP0, UPT, UR6, UR7, UPT ;  /* 0x000000070600728c */ /* 0x000fe2000bf06270 */
[----:B------:R-:W-:Y:S01]  /*ba00*/  IADD3 R9, P0, R6, UR16, RZ ;  /* 0x0000001006097c10 */ /* 0x000fe2000ff1e0ff */
[----:B------:R-:W-:Y:S01]  /*ba10*/  IMAD R21, R0, c[0x0][0x21c], R21 ;  /* 0x0000870000157a24 */ /* 0x000fe200078e0215 */
[-C--:B------:R-:W-:Y:S01]  /*ba20*/  ISETP.GE.AND P4, PT, R10, R24.reuse, PT ;  /* 0x000000180a00720c */ /* 0x080fe20003f86270 */
[----:B------:R-:W-:Y:S01]  /*ba30*/  UIADD3 UR10, UP1, UR10, 0x2000, URZ ;  /* 0x000020000a0a7890 */ /* 0x000fe2000ff3e03f */
[----:B------:R-:W-:Y:S01]  /*ba40*/  ISETP.GE.AND P5, PT, R11, R24, PT ;  /* 0x000000180b00720c */ /* 0x000fe20003fa6270 */
[----:B------:R-:W-:Y:S01]  /*ba50*/  UIADD3 UR11, UP2, UR11, 0x2000, URZ ;  /* 0x000020000b0b7890 */ /* 0x000fe2000ff5e03f */
[----:B------:R-:W-:Y:S01]  /*ba60*/  IADD3.X R6, R21, UR17, R7, P0, !PT ;  /* 0x0000001115067c10 */ /* 0x000fe200087fe407 */
[----:B------:R-:W-:Y:S01]  /*ba70*/  UIADD3 UR12, UP3, UR12, 0x1000, URZ ;  /* 0x000010000c0c7890 */ /* 0x000fe2000ff7e03f */
[C---:B------:R-:W-:Y:S01]  /*ba80*/  LEA R4, P0, R9.reuse, R4, 0x1 ;  /* 0x0000000409047211 */ /* 0x040fe200078008ff */
[----:B------:R-:W-:Y:S01]  /*ba90*/  UIADD3 UR8, UP4, UR8, 0x1000, URZ ;  /* 0x0000100008087890 */ /* 0x000fe2000ff9e03f */
[----:B------:R-:W-:Y:S01]  /*baa0*/  ISETP.GE.AND P6, PT, R12, R24, PT ;  /* 0x000000180c00720c */ /* 0x000fe20003fc6270 */
[----:B------:R-:W-:Y:S01]  /*bab0*/  UIADD3.X UR14, URZ, UR14, URZ, UP1, !UPT ;  /* 0x0000000e3f0e7290 */ /* 0x000fe20008ffe43f */
[----:B------:R-:W-:Y:S01]  /*bac0*/  LEA.HI.X R5, R9, R40, R6, 0x1, P0 ;  /* 0x0000002809057211 */ /* 0x000fe200000f0c06 */
[----:B------:R-:W-:Y:S01]  /*bad0*/  UIADD3.X UR15, URZ, UR15, URZ, UP2, !UPT ;  /* 0x0000000f3f0f7290 */ /* 0x000fe200097fe43f */
[-C--:B------:R-:W-:Y:S01]  /*bae0*/  ISETP.GE.AND P1, PT, R14, R24.reuse, PT ;  /* 0x000000180e00720c */ /* 0x080fe20003f26270 */
[----:B------:R-:W-:Y:S01]  /*baf0*/  UIADD3.X UR13, URZ, UR13, URZ, UP3, !UPT ;  /* 0x0000000d3f0d7290 */ /* 0x000fe20009ffe43f */
[-C--:B------:R-:W-:Y:S01]  /*bb00*/  ISETP.GE.AND P2, PT, R15, R24.reuse, PT ;  /* 0x000000180f00720c */ /* 0x080fe20003f46270 */
[----:B------:R0:W-:Y:S01]  /*bb10*/  @!P3 STG.E.U16 [R4.64], R25 ;  /* 0x000000190400b986 */ /* 0x0001e2000c101512 */
[-C--:B------:R-:W-:Y:S01]  /*bb20*/  ISETP.GE.AND P3, PT, R16, R24.reuse, PT ;  /* 0x000000181000720c */ /* 0x080fe20003f66270 */
[----:B------:R-:W-:Y:S01]  /*bb30*/  UIADD3.X UR9, URZ, UR9, URZ, UP4, !UPT ;  /* 0x000000093f097290 */ /* 0x000fe2000a7fe43f */
[-C--:B------:R-:W-:Y:S01]  /*bb40*/  ISETP.GE.AND P0, PT, R13, R24.reuse, PT ;  /* 0x000000180d00720c */ /* 0x080fe20003f06270 */
        /* <DEDUP_REMOVED lines=24> */
.L_x_357:
[----:B------:R-:W-:Y:S05]  /*bcd0*/  EXIT ;  /* 0x000000000000794d */ /* 0x000fea0003800000 */
.L_x_359:
        /* <DEDUP_REMOVED lines=10> */
.L_x_5327:


//--------------------- .text._Z25selective_scan_fwd_kernelI32Selective_Scan_fwd_kernel_traitsILi128ELi16ELi1ELb1ELb0ELb0ELb0EN3c108BFloat16ENS1_7complexIfEEEEv13SSMParamsBase --------------------------
	.section	.text._Z25selective_scan_fwd_kernelI32Selective_Scan_fwd_kernel_traitsILi128ELi16ELi1ELb1ELb0ELb0ELb0EN3c108BFloat16ENS1_7complexIfEEEEv13SSMParamsBase,"ax",@progbits
	.sectioninfo	@"SHI_REGISTERS=131"
	.align	128
        .global         _Z25selective_scan_fwd_kernelI32Selective_Scan_fwd_kernel_traitsILi128ELi16ELi1ELb1ELb0ELb0ELb0EN3c108BFloat16ENS1_7complexIfEEEEv13SSMParamsBase
        .type           _Z25selective_scan_fwd_kernelI32Selective_Scan_fwd_kernel_traitsILi128ELi16ELi1ELb1ELb0ELb0ELb0EN3c108BFloat16ENS1_7complexIfEEEEv13SSMParamsBase,@function
        .size           _Z25selective_scan_fwd_kernelI32Selective_Scan_fwd_kernel_traitsILi128ELi16ELi1ELb1ELb0ELb0ELb0EN3c108BFloat16ENS1_7complexIfEEEEv13SSMParamsBase,(.L_x_5328 - _Z25selective_scan_fwd_kernelI32Selective_Scan_fwd_kernel_traitsILi128ELi16ELi1ELb1ELb0ELb0ELb0EN3c108BFloat16ENS1_7complexIfEEEEv13SSMParamsBase)
        .other          _Z25selective_scan_fwd_kernelI32Selective_Scan_fwd_kernel_traitsILi128ELi16ELi1ELb1ELb0ELb0ELb0EN3c108BFloat16ENS1_7complexIfEEEEv13SSMParamsBase,@"STO_CUDA_ENTRY STV_DEFAULT"
_Z25selective_scan_fwd_kernelI32Selective_Scan_fwd_kernel_traitsILi128ELi16ELi1ELb1ELb0ELb0ELb0EN3c108BFloat16ENS1_7complexIfEEEEv13SSMParamsBase:
.text._Z25selective_scan_fwd_kernelI32Selective_Scan_fwd_kernel_traitsILi128ELi16ELi1ELb1ELb0ELb0ELb0EN3c108BFloat16ENS1_7complexIfEEEEv13SSMParamsBase:
[----:B------:R-:W-:Y:S02]  /*0000*/  MOV R1, c[0x0][0x28] ;  /* 0x00000a0000017a02 */ /* 0x000fe40000000f00 */
[----:B------:R-:W0:Y:S01]  /*0010*/  S2UR UR4, SR_CTAID.Y ;  /* 0x00000000000479c3 */ /* 0x000e220000002600 */
[----:B------:R-:W-:Y:S01]  /*0020*/  ISETP.NE.U32.AND P1, PT, RZ, c[0x0][0x250], PT ;  /* 0x00009400ff007a0c */ /* 0x000fe20003f25070 */
[----:B------:R-:W-:Y:S01]  /*0030*/  HFMA2.MMA R40, -RZ, RZ, 0, 0 ;  /* 0x00000000ff287435 */ /* 0x000fe200000001ff */
[----:B------:R-:W-:Y:S02]  /*0040*/  MOV R39, RZ ;  /* 0x000000ff00277202 */ /* 0x000fe40000000f00 */
[----:B------:R-:W-:Y:S02]  /*0050*/  ISETP.NE.AND.EX P1, PT, RZ, c[0x0][0x254], PT, P1 ;  /* 0x00009500ff007a0c */ /* 0x000fe40003f25310 */
[----:B------:R-:W-:-:S04]  /*0060*/  ISETP.NE.U32.AND P0, PT, RZ, c[0x0][0x238], PT ;  /* 0x00008e00ff007a0c */ /* 0x000fc80003f05070 */
[----:B------:R-:W-:Y:S02]  /*0070*/  ISETP.NE.AND.EX P0, PT, RZ, c[0x0][0x23c], PT, P0 ;  /* 0x00008f00ff007a0c */ /* 0x000fe40003f05300 */
[----:B0-----:R-:W-:Y:S01]  /*0080*/  MOV R42, UR4 ;  /* 0x00000004002a7c02 */ /* 0x001fe20008000f00 */
[----:B------:R-:W-:-:S03]  /*0090*/  ULDC.64 UR4, c[0x0][0x118] ;  /* 0x0000460000047ab9 */ /* 0x000fc60000000a00 */
[----:B------:R-:W-:Y:S02]  /*00a0*/  SHF.R.S32.HI R41, RZ, 0x1f, R42 ;  /* 0x0000001fff297819 */ /* 0x000fe4000001142a */
[C---:B------:R-:W-:Y:S01]  /*00b0*/  @P1 LEA R4, P3, R42.reuse, c[0x0][0x250], 0x2 ;  /* 0x000094002a041a11 */ /* 0x040fe200078610ff */
[----:B------:R-:W0:Y:S04]  /*00c0*/  S2UR UR6, SR_CTAID.X ;  /* 0x00000000000679c3 */ /* 0x000e280000002500 */
        /* <DEDUP_REMOVED lines=12> */
[----:B------:R-:W-:Y:S01]  /*0190*/  MOV R34, RZ ;  /* 0x000000ff00227202 */ /* 0x000fe20000000f00 */
[----:B------:R-:W-:Y:S01]  /*01a0*/  IMAD R9, R37, c[0x0][0x1e0], RZ ;  /* 0x0000780025097a24 */ /* 0x000fe200078e02ff */
[----:B------:R-:W1:Y:S01]  /*01b0*/  S2R R35, SR_LANEID ;  /* 0x0000000000237919 */ /* 0x000e620000000000 */
[----:B------:R-:W-:-:S04]  /*01c0*/  IMAD.WIDE.U32 R2, R38, c[0x0][0x1d0], RZ ;  /* 0x0000740026027a25 */ /* 0x000fc800078e00ff */
[C---:B------:R-:W-:Y:S02]  /*01d0*/  IMAD R7, R38.reuse, c[0x0][0x1d4], R7 ;  /* 0x0000750026077a24 */ /* 0x040fe400078e0207 */
[----:B------:R-:W-:-:S03]  /*01e0*/  IMAD.WIDE.U32 R4, R38, c[0x0][0x1e0], RZ ;  /* 0x0000780026047a25 */ /* 0x000fc600078e00ff */
[----:B------:R-:W-:Y:S01]  /*01f0*/  IADD3 R3, R3, R7, RZ ;  /* 0x0000000703037210 */ /* 0x000fe20007ffe0ff */
[----:B------:R-:W-:Y:S02]  /*0200*/  IMAD R9, R38, c[0x0][0x1e4], R9 ;  /* 0x0000790026097a24 */ /* 0x000fe400078e0209 */
[----:B------:R-:W-:Y:S02]  /*0210*/  IMAD R7, R41, c[0x0][0x1d8], RZ ;  /* 0x0000760029077a24 */ /* 0x000fe400078e02ff */
[----:B------:R-:W-:Y:S01]  /*0220*/  IMAD.WIDE.U32 R2, R42, c[0x0][0x1d8], R2 ;  /* 0x000076002a027a25 */ /* 0x000fe200078e0002 */
[----:B------:R-:W-:-:S03]  /*0230*/  IADD3 R5, R5, R9, RZ ;  /* 0x0000000905057210 */ /* 0x000fc60007ffe0ff */
[----:B------:R-:W-:Y:S01]  /*0240*/  IMAD R9, R41, c[0x0][0x1e8], RZ ;  /* 0x00007a0029097a24 */ /* 0x000fe200078e02ff */
[----:B0-----:R-:W-:Y:S01]  /*0250*/  SHF.L.U32 R0, R36, 0x1, RZ ;  /* 0x0000000124007819 */ /* 0x001fe200000006ff */
[----:B------:R-:W-:Y:S01]  /*0260*/  IMAD R7, R42, c[0x0][0x1dc], R7 ;  /* 0x000077002a077a24 */ /* 0x000fe200078e0207 */
[----:B------:R-:W-:Y:S01]  /*0270*/  LEA R32, P0, R2, c[0x0][0x240], 0x1 ;  /* 0x0000900002207a11 */ /* 0x000fe200078008ff */
[----:B------:R-:W-:Y:S01]  /*0280*/  IMAD R9, R42, c[0x0][0x1ec], R9 ;  /* 0x00007b002a097a24 */ /* 0x000fe200078e0209 */
[----:B------:R-:W-:Y:S01]  /*0290*/  LOP3.LUT R115, R36, 0x1f, RZ, 0xc0, !PT ;  /* 0x0000001f24737812 */ /* 0x000fe200078ec0ff */
[----:B------:R-:W-:Y:S01]  /*02a0*/  IMAD.WIDE.U32 R4, R42, c[0x0][0x1e8], R4 ;  /* 0x00007a002a047a25 */ /* 0x000fe200078e0004 */
[----:B------:R-:W-:Y:S02]  /*02b0*/  IADD3 R33, R3, R7, RZ ;  /* 0x0000000703217210 */ /* 0x000fe40007ffe0ff */
[----:B------:R-:W-:Y:S02]  /*02c0*/  LOP3.LUT R3, R0, 0xffffffc0, RZ, 0xc0, !PT ;  /* 0xffffffc000037812 */ /* 0x000fe400078ec0ff */
[----:B------:R-:W-:-:S02]  /*02d0*/  IADD3 R31, R5, R9, RZ ;  /* 0x00000009051f7210 */ /* 0x000fc40007ffe0ff */
[----:B------:R-:W-:Y:S02]  /*02e0*/  LEA R30, P1, R4, c[0x0][0x248], 0x1 ;  /* 0x00009200041e7a11 */ /* 0x000fe400078208ff */
[----:B------:R-:W-:Y:S02]  /*02f0*/  LEA.HI.X R33, R2, c[0x0][0x244], R33, 0x1, P0 ;  /* 0x0000910002217a11 */ /* 0x000fe400000f0c21 */
[----:B------:R-:W-:Y:S02]  /*0300*/  LEA.HI.X R31, R4, c[0x0][0x24c], R31, 0x1, P1 ;  /* 0x00009300041f7a11 */ /* 0x000fe400008f0c1f */
[----:B-1----:R-:W-:-:S04]  /*0310*/  LOP3.LUT R0, R3, 0x1f, R36, 0xf8, !PT ;  /* 0x0000001f03007812 */ /* 0x002fc800078ef824 */
.L_x_400:
[----:B------:R-:W-:Y:S01]  /*0320*/  BAR.SYNC.DEFER_BLOCKING 0x0 ;  /* 0x0000000000007b1d */ /* 0x000fe20000010000 */
[----:B0-----:R-:W-:-:S05]  /*0330*/  IMAD.WIDE R2, R0, 0x10, R32 ;  /* 0x0000001000027825 */ /* 0x001fca00078e0220 */
[----:B------:R-:W2:Y:S04]  /*0340*/  LDG.E.128 R12, [R2.64] ;  /* 0x00000004020c7981 */ /* 0x000ea8000c1e1d00 */
[----:B------:R-:W3:Y:S01]  /*0350*/  LDG.E.128 R16, [R2.64+0x200] ;  /* 0x0002000402107981 */ /* 0x000ee2000c1e1d00 */
[----:B------:R-:W-:Y:S01]  /*0360*/  SHF.L.U32 R4, R36, 0x1, RZ ;  /* 0x0000000124047819 */ /* 0x000fe200000006ff */
[----:B------:R-:W-:-:S03]  /*0370*/  IMAD.WIDE R20, R0, 0x10, R30 ;  /* 0x0000001000147825 */ /* 0x000fc600078e021e */
[----:B------:R-:W-:-:S04]  /*0380*/  LOP3.LUT R4, R4, 0xffffffc0, RZ, 0xc0, !PT ;  /* 0xffffffc004047812 */ /* 0x000fc800078ec0ff */
[----:B------:R-:W-:-:S04]  /*0390*/  IADD3 R22, R4, R35, RZ ;  /* 0x0000002304167210 */ /* 0x000fc80007ffe0ff */
[----:B------:R-:W-:Y:S01]  /*03a0*/  IADD3 R23, R22, R35, RZ ;  /* 0x0000002316177210 */ /* 0x000fe20007ffe0ff */
[----:B--2---:R-:W-:Y:S04]  /*03b0*/  STS.128 [R22.X16], R12 ;  /* 0x0000000c16007388 */ /* 0x004fe8000000cc00 */
[----:B---3--:R-:W-:Y:S01]  /*03c0*/  STS.128 [R22.X16+0x200], R16 ;  /* 0x0002001016007388 */ /* 0x008fe2000000cc00 */
[----:B------:R-:W-:-:S06]  /*03d0*/  NOP ;  /* 0x0000000000007918 */ /* 0x000fcc0000000000 */
[----:B------:R-:W-:Y:S04]  /*03e0*/  LDS.128 R8, [R23.X16] ;  /* 0x0000000017087984 */ /* 0x000fe8000000cc00 */
[----:B------:R-:W-:Y:S04]  /*03f0*/  LDS.128 R4, [R23.X16+0x10] ;  /* 0x0000100017047984 */ /* 0x000fe8000000cc00 */
[----:B------:R-:W-:Y:S06]  /*0400*/  BAR.SYNC.DEFER_BLOCKING 0x0 ;  /* 0x0000000000007b1d */ /* 0x000fec0000010000 */
[----:B------:R-:W2:Y:S04]  /*0410*/  LDG.E.128 R24, [R20.64] ;  /* 0x0000000414187981 */ /* 0x000ea8000c1e1d00 */
[----:B------:R-:W3:Y:S01]  /*0420*/  LDG.E.128 R44, [R20.64+0x200] ;  /* 0x00020004142c7981 */ /* 0x000ee2000c1e1d00 */
[----:B------:R-:W-:Y:S01]  /*0430*/  ULDC.U8 UR6, c[0x0][0x17e] ;  /* 0x00005f8000067ab9 */ /* 0x000fe20000000000 */
[----:B------:R-:W-:Y:S01]  /*0440*/  MOV R2, c[0x0][0x16c] ;  /* 0x00005b0000027a02 */ /* 0x000fe20000000f00 */
[----:B------:R-:W-:Y:S03]  /*0450*/  BSSY B0, `(.L_x_360) ;  /* 0x000003d000007945 */ /* 0x000fe60003800000 */
[----:B------:R-:W-:Y:S01]  /*0460*/  ISETP.GE.AND P6, PT, R2, 0x1, PT ;  /* 0x000000010200780c */ /* 0x000fe20003fc6270 */
[----:B--2---:R-:W-:Y:S04]  /*0470*/  STS.128 [R22.X16], R24 ;  /* 0x0000001816007388 */ /* 0x004fe8000000cc00 */
[----:B---3--:R-:W-:Y:S01]  /*0480*/  STS.128 [R22.X16+0x200], R44 ;  /* 0x0002002c16007388 */ /* 0x008fe2000000cc00 */
[----:B------:R-:W-:-:S06]  /*0490*/  NOP ;  /* 0x0000000000007918 */ /* 0x000fcc0000000000 */
[----:B------:R-:W0:Y:S04]  /*04a0*/  LDS.128 R16, [R23.X16] ;  /* 0x0000000017107984 */ /* 0x000e28000000cc00 */
[----:B------:R1:W2:Y:S01]  /*04b0*/  LDS.128 R12, [R23.X16+0x10] ;  /* 0x00001000170c7984 */ /* 0x0002a2000000cc00 */
[--C-:B0-----:R-:W-:Y:S02]  /*04c0*/  PRMT R56, RZ, 0x5410, R16.reuse ;  /* 0x00005410ff387816 */ /* 0x101fe40000000010 */
[----:B------:R-:W-:Y:S02]  /*04d0*/  PRMT R16, RZ, 0x7610, R16 ;  /* 0x00007610ff107816 */ /* 0x000fe40000000010 */
[--C-:B------:R-:W-:Y:S01]  /*04e0*/  PRMT R48, RZ, 0x5410, R18.reuse ;  /* 0x00005410ff307816 */ /* 0x100fe20000000012 */
[----:B-----5:R-:W-:Y:S01]  /*04f0*/  FADD.FTZ R56, R56, R39 ;  /* 0x0000002738387221 */ /* 0x020fe20000010000 */
[----:B------:R-:W-:Y:S01]  /*0500*/  PRMT R52, RZ, 0x5410, R17 ;  /* 0x00005410ff347816 */ /* 0x000fe20000000011 */
[----:B------:R-:W-:Y:S01]  /*0510*/  FADD.FTZ R54, R16, R39 ;  /* 0x0000002710367221 */ /* 0x000fe20000010000 */
[----:B------:R-:W-:Y:S01]  /*0520*/  PRMT R50, RZ, 0x7610, R17 ;  /* 0x00007610ff327816 */ /* 0x000fe20000000011 */
[--C-:B------:R-:W-:Y:S01]  /*0530*/  FADD.FTZ R48, R48, R39.reuse ;  /* 0x0000002730307221 */ /* 0x100fe20000010000 */
[----:B------:R-:W-:Y:S01]  /*0540*/  FSETP.GTU.FTZ.AND P4, PT, R56, 20, PT ;  /* 0x41a000003800780b */ /* 0x000fe20003f9c000 */
[--C-:B------:R-:W-:Y:S01]  /*0550*/  FADD.FTZ R52, R52, R39.reuse ;  /* 0x0000002734347221 */ /* 0x100fe20000010000 */
[----:B------:R-:W-:Y:S01]  /*0560*/  PRMT R18, RZ, 0x7610, R18 ;  /* 0x00007610ff127816 */ /* 0x000fe20000000012 */
[----:B------:R-:W-:Y:S01]  /*0570*/  FADD.FTZ R50, R50, R39 ;  /* 0x0000002732327221 */ /* 0x000fe20000010000 */
[----:B------:R-:W-:-:S02]  /*0580*/  ISETP.EQ.OR P4, PT, RZ, UR6, P4 ;  /* 0x00000006ff007c0c */ /* 0x000fc4000a782670 */
[----:B------:R-:W-:Y:S01]  /*0590*/  PRMT R44, RZ, 0x5410, R19 ;  /* 0x00005410ff2c7816 */ /* 0x000fe20000000013 */
[--C-:B------:R-:W-:Y:S01]  /*05a0*/  FADD.FTZ R46, R18, R39.reuse ;  /* 0x00000027122e7221 */ /* 0x100fe20000010000 */
[----:B------:R-:W-:Y:S02]  /*05b0*/  FSETP.GTU.FTZ.AND P5, PT, R54, 20, PT ;  /* 0x41a000003600780b */ /* 0x000fe40003fbc000 */
[----:B------:R-:W-:Y:S01]  /*05c0*/  FSETP.GTU.FTZ.AND P3, PT, R52, 20, PT ;  /* 0x41a000003400780b */ /* 0x000fe20003f7c000 */
[----:B------:R-:W-:Y:S01]  /*05d0*/  FADD.FTZ R44, R44, R39 ;  /* 0x000000272c2c7221 */ /* 0x000fe20000010000 */
[----:B------:R-:W-:Y:S02]  /*05e0*/  FSETP.GTU.FTZ.AND P2, PT, R50, 20, PT ;  /* 0x41a000003200780b */ /* 0x000fe40003f5c000 */
[----:B------:R-:W-:Y:S02]  /*05f0*/  FSETP.GTU.FTZ.AND P1, PT, R48, 20, PT ;  /* 0x41a000003000780b */ /* 0x000fe40003f3c000 */
[----:B------:R-:W-:-:S02]  /*0600*/  FSETP.GTU.FTZ.AND P0, PT, R46, 20, PT ;  /* 0x41a000002e00780b */ /* 0x000fc40003f1c000 */
[----:B------:R-:W-:Y:S01]  /*0610*/  ISETP.EQ.OR P5, PT, RZ, UR6, P5 ;  /* 0x00000006ff007c0c */ /* 0x000fe2000afa2670 */
[----:B------:R-:W-:Y:S07]  /*0620*/  @P4 BRA `(.L_x_361) ;  /* 0x000001f000004947 */ /* 0x000fee0003800000 */
[----:B-12---:R-:W-:Y:S01]  /*0630*/  FMUL.FTZ R56, R56, 1.4426950216293334961 ;  /* 0x3fb8aa3b38387820 */ /* 0x006fe20000410000 */
        /* <DEDUP_REMOVED lines=30> */
.L_x_361:
[----:B-12---:R-:W-:Y:S05]  /*0820*/  BSYNC B0 ;  /* 0x0000000000007941 */ /* 0x006fea0003800000 */
.L_x_360:
        /* <DEDUP_REMOVED lines=36> */
.L_x_363:
[----:B------:R-:W-:Y:S05]  /*0a70*/  BSYNC B0 ;  /* 0x0000000000007941 */ /* 0x000fea0003800000 */
.L_x_362:
        /* <DEDUP_REMOVED lines=38> */
.L_x_365:
[----:B------:R-:W-:Y:S05]  /*0ce0*/  BSYNC B0 ;  /* 0x0000000000007941 */ /* 0x000fea0003800000 */
.L_x_364:
        /* <DEDUP_REMOVED lines=36> */
.L_x_367:
[----:B------:R-:W-:Y:S05]  /*0f30*/  BSYNC B0 ;  /* 0x0000000000007941 */ /* 0x000fea0003800000 */
.L_x_366:
        /* <DEDUP_REMOVED lines=38> */
.L_x_369:
[----:B------:R-:W-:Y:S05]  /*11a0*/  BSYNC B0 ;  /* 0x0000000000007941 */ /* 0x000fea0003800000 */
.L_x_368:
[----:B------:R-:W-:Y:S01]  /*11b0*/  PRMT R66, RZ, 0x7610, R13 ;  /* 0x00007610ff427816 */ /* 0x000fe2000000000d */
[----:B------:R-:W-:Y:S01]  /*11c0*/  BSSY B0, `(.L_x_370) ;  /* 0x0000026000007945 */ /* 0x000fe20003800000 */
[----:B------:R-:W-:Y:S02]  /*11d0*/  FSETP.GTU.FTZ.AND P1, PT, R62, 20, PT ;  /* 0x41a000003e00780b */ /* 0x000fe40003f3c000 */
[--C-:B------:R-:W-:Y:S01]  /*11e0*/  PRMT R59, RZ, 0x5410, R8.reuse ;  /* 0x00005410ff3b7816 */ /* 0x100fe20000000008 */
[----:B------:R-:W-:Y:S01]  /*11f0*/  FADD.FTZ R66, R66, R39 ;  /* 0x0000002742427221 */ /* 0x000fe20000010000 */
[----:B------:R-:W-:Y:S02]  /*1200*/  PRMT R61, RZ, 0x7610, R8 ;  /* 0x00007610ff3d7816 */ /* 0x000fe40000000008 */
[----:B------:R-:W-:Y:S01]  /*1210*/  PRMT R63, RZ, 0x5410, R9 ;  /* 0x00005410ff3f7816 */ /* 0x000fe20000000009 */
[----:B------:R-:W-:Y:S05]  /*1220*/  @P0 BRA `(.L_x_371) ;  /* 0x000001f000000947 */ /* 0x000fea0003800000 */
[----:B------:R-:W-:Y:S01]  /*1230*/  FMUL.FTZ R46, R46, 1.4426950216293334961 ;  /* 0x3fb8aa3b2e2e7820 */ /* 0x000fe20000410000 */
[----:B------:R-:W-:Y:S01]  /*1240*/  HFMA2.MMA R17, -RZ, RZ, 1.625, 0 ;  /* 0x3e800000ff117435 */ /* 0x000fe200000001ff */
[----:B------:R-:W-:-:S02]  /*1250*/  MOV R12, 0x3d39bf78 ;  /* 0x3d39bf78000c7802 */ /* 0x000fc40000000f00 */
        /* <DEDUP_REMOVED lines=28> */
.L_x_371:
[----:B------:R-:W-:Y:S05]  /*1420*/  BSYNC B0 ;  /* 0x0000000000007941 */ /* 0x000fea0003800000 */
.L_x_370:
[----:B------:R-:W-:Y:S01]  /*1430*/  ISETP.EQ.OR P4, PT, RZ, UR6, P4 ;  /* 0x00000006ff007c0c */ /* 0x000fe2000a782670 */
[----:B------:R-:W-:Y:S01]  /*1440*/  BSSY B0, `(.L_x_372) ;  /* 0x000002a000007945 */ /* 0x000fe20003800000 */
[----:B------:R-:W-:Y:S02]  /*1450*/  PRMT R68, RZ, 0x5410, R14 ;  /* 0x00005410ff447816 */ /* 0x000fe4000000000e */
[----:B------:R-:W-:Y:S02]  /*1460*/  PRMT R71, RZ, 0x5410, R11 ;  /* 0x00005410ff477816 */ /* 0x000fe4000000000b */
[----:B------:R-:W-:Y:S01]  /*1470*/  FSETP.GTU.FTZ.AND P0, PT, R66, 20, PT ;  /* 0x41a000004200780b */ /* 0x000fe20003f1c000 */
[----:B------:R-:W-:Y:S01]  /*1480*/  FADD.FTZ R68, R68, R39 ;  /* 0x0000002744447221 */ /* 0x000fe20000010000 */
[----:B------:R-:W-:Y:S02]  /*1490*/  ISETP.EQ.OR P5, PT, RZ, UR6, P5 ;  /* 0x00000006ff007c0c */ /* 0x000fe4000afa2670 */
[----:B------:R-:W-:-:S02]  /*14a0*/  PRMT R9, RZ, 0x7610, R9 ;  /* 0x00007610ff097816 */ /* 0x000fc40000000009 */
[--C-:B------:R-:W-:Y:S02]  /*14b0*/  PRMT R67, RZ, 0x5410, R10.reuse ;  /* 0x00005410ff437816 */ /* 0x100fe4000000000a */
        /* <DEDUP_REMOVED lines=34> */
.L_x_373:
[----:B------:R-:W-:Y:S05]  /*16e0*/  BSYNC B0 ;  /* 0x0000000000007941 */ /* 0x000fea0003800000 */
.L_x_372:
[----:B------:R-:W-:Y:S01]  /*16f0*/  PRMT R14, RZ, 0x7610, R14 ;  /* 0x00007610ff0e7816 */ /* 0x000fe2000000000e */
[----:B------:R-:W-:Y:S01]  /*1700*/  BSSY B0, `(.L_x_374) ;  /* 0x0000028000007945 */ /* 0x000fe20003800000 */
[----:B------:R-:W-:Y:S02]  /*1710*/  FSETP.GTU.FTZ.AND P4, PT, R68, 20, PT ;  /* 0x41a000004400780b */ /* 0x000fe40003f9c000 */
[----:B------:R-:W-:Y:S01]  /*1720*/  PRMT R72, RZ, 0x5410, R15 ;  /* 0x00005410ff487816 */ /* 0x000fe2000000000f */
[----:B------:R-:W-:Y:S01]  /*1730*/  FADD.FTZ R70, R14, R39 ;  /* 0x000000270e467221 */ /* 0x000fe20000010000 */
[----:B------:R-:W-:Y:S02]  /*1740*/  PRMT R82, RZ, 0x7610, R15 ;  /* 0x00007610ff527816 */ /* 0x000fe4000000000f */
[--C-:B------:R-:W-:Y:S02]  /*1750*/  PRMT R75, RZ, 0x5410, R4.reuse ;  /* 0x00005410ff4b7816 */ /* 0x100fe40000000004 */
        /* <DEDUP_REMOVED lines=34> */
.L_x_375:
[----:B------:R-:W-:Y:S05]  /*1980*/  BSYNC B0 ;  /* 0x0000000000007941 */ /* 0x000fea0003800000 */
.L_x_374:
[----:B------:R-:W-:Y:S01]  /*1990*/  ISETP.EQ.OR P3, PT, RZ, UR6, P3 ;  /* 0x00000006ff007c0c */ /* 0x000fe20009f62670 */
[----:B------:R-:W-:Y:S01]  /*19a0*/  BSSY B0, `(.L_x_376) ;  /* 0x000002a000007945 */ /* 0x000fe20003800000 */
[----:B------:R-:W-:Y:S01]  /*19b0*/  FSETP.GTU.FTZ.AND P5, PT, R70, 20, PT ;  /* 0x41a000004600780b */ /* 0x000fe20003fbc000 */
[-C--:B------:R-:W-:Y:S01]  /*19c0*/  FMUL.FTZ R74, R59, R40.reuse ;  /* 0x000000283b4a7220 */ /* 0x080fe20000410000 */
[----:B------:R-:W-:Y:S01]  /*19d0*/  ISETP.EQ.OR P2, PT, RZ, UR6, P2 ;  /* 0x00000006ff007c0c */ /* 0x000fe20009742670 */
[-C--:B------:R-:W-:Y:S01]  /*19e0*/  FMUL.FTZ R45, R61, R40.reuse ;  /* 0x000000283d2d7220 */ /* 0x080fe20000410000 */
[----:B------:R-:W-:Y:S01]  /*19f0*/  PRMT R5, RZ, 0x7610, R5 ;  /* 0x00007610ff057816 */ /* 0x000fe20000000005 */
[----:B------:R-:W-:Y:S01]  /*1a00*/  FMUL.FTZ R43, R63, R40 ;  /* 0x000000283f2b7220 */ /* 0x000fe20000410000 */
[--C-:B------:R-:W-:Y:S01]  /*1a10*/  PRMT R83, RZ, 0x5410, R6.reuse ;  /* 0x00005410ff537816 */ /* 0x100fe20000000006 */
[----:B------:R-:W-:Y:S01]  /*1a20*/  FADD.FTZ R72, R72, R39 ;  /* 0x0000002748487221 */ /* 0x000fe20000010000 */
[----:B------:R-:W-:-:S03]  /*1a30*/  PRMT R85, RZ, 0x7610, R6 ;  /* 0x00007610ff557816 */ /* 0x000fc60000000006 */
        /* <DEDUP_REMOVED lines=32> */
.L_x_377:
[----:B------:R-:W-:Y:S05]  /*1c40*/  BSYNC B0 ;  /* 0x0000000000007941 */ /* 0x000fea0003800000 */
.L_x_376:
[----:B------:R-:W-:Y:S01]  /*1c50*/  BSSY B0, `(.L_x_378) ;  /* 0x0000029000007945 */ /* 0x000fe20003800000 */
[----:B------:R-:W-:Y:S01]  /*1c60*/  FSETP.GTU.FTZ.AND P3, PT, R72, 20, PT ;  /* 0x41a000004800780b */ /* 0x000fe20003f7c000 */
[-C--:B------:R-:W-:Y:S01]  /*1c70*/  FMUL.FTZ R88, R9, R40.reuse ;  /* 0x0000002809587220 */ /* 0x080fe20000410000 */
[----:B------:R-:W-:Y:S01]  /*1c80*/  PRMT R87, RZ, 0x5410, R7 ;  /* 0x00005410ff577816 */ /* 0x000fe20000000007 */
[-C--:B------:R-:W-:Y:S02]  /*1c90*/  FMUL.FTZ R86, R67, R40.reuse ;  /* 0x0000002843567220 */ /* 0x080fe40000410000 */
[-C--:B------:R-:W-:Y:S02]  /*1ca0*/  FMUL.FTZ R55, R69, R40.reuse ;  /* 0x0000002845377220 */ /* 0x080fe40000410000 */
[-C--:B------:R-:W-:Y:S02]  /*1cb0*/  FMUL.FTZ R84, R71, R40.reuse ;  /* 0x0000002847547220 */ /* 0x080fe40000410000 */
[----:B------:R-:W-:-:S02]  /*1cc0*/  FMUL.FTZ R53, R11, R40 ;  /* 0x000000280b357220 */ /* 0x000fc40000410000 */
        /* <DEDUP_REMOVED lines=33> */
.L_x_379:
[----:B------:R-:W-:Y:S05]  /*1ee0*/  BSYNC B0 ;  /* 0x0000000000007941 */ /* 0x000fea0003800000 */
.L_x_378:
[----:B------:R-:W-:Y:S01]  /*1ef0*/  ISETP.EQ.OR P1, PT, RZ, UR6, P1 ;  /* 0x00000006ff007c0c */ /* 0x000fe20008f22670 */
[----:B------:R-:W-:Y:S01]  /*1f00*/  BSSY B0, `(.L_x_380) ;  /* 0x000002e000007945 */ /* 0x000fe20003800000 */
[----:B------:R-:W-:Y:S01]  /*1f10*/  FSETP.GTU.FTZ.AND P2, PT, R82, 20, PT ;  /* 0x41a000005200780b */ /* 0x000fe20003f5c000 */
[-C--:B------:R-:W-:Y:S01]  /*1f20*/  FMUL.FTZ R80, R75, R40.reuse ;  /* 0x000000284b507220 */ /* 0x080fe20000410000 */
[----:B------:R-:W-:Y:S01]  /*1f30*/  ISETP.EQ.OR P0, PT, RZ, UR6, P0 ;  /* 0x00000006ff007c0c */ /* 0x000fe20008702670 */
        /* <DEDUP_REMOVED lines=8> */
[----:B------:R-:W-:Y:S01]  /*1fc0*/  FMUL.FTZ R47, R85, R40 ;  /* 0x00000028552f7220 */ /* 0x000fe20000410000 */
        /* <DEDUP_REMOVED lines=33> */
.L_x_381:
[----:B------:R-:W-:Y:S05]  /*21e0*/  BSYNC B0 ;  /* 0x0000000000007941 */ /* 0x000fea0003800000 */
.L_x_380:
        /* <DEDUP_REMOVED lines=33> */
.L_x_383:
[----:B------:R-:W-:Y:S05]  /*2400*/  BSYNC B0 ;  /* 0x0000000000007941 */ /* 0x000fea0003800000 */
.L_x_382:
        /* <DEDUP_REMOVED lines=33> */
.L_x_385:
[----:B------:R-:W-:Y:S05]  /*2620*/  BSYNC B0 ;  /* 0x0000000000007941 */ /* 0x000fea0003800000 */
.L_x_384:
        /* <DEDUP_REMOVED lines=33> */
.L_x_387:
[----:B------:R-:W-:Y:S05]  /*2840*/  BSYNC B0 ;  /* 0x0000000000007941 */ /* 0x000fea0003800000 */
.L_x_386:
        /* <DEDUP_REMOVED lines=33> */
.L_x_389:
[----:B------:R-:W-:Y:S05]  /*2a60*/  BSYNC B0 ;  /* 0x0000000000007941 */ /* 0x000fea0003800000 */
.L_x_388:
        /* <DEDUP_REMOVED lines=33> */
.L_x_391:
[----:B------:R-:W-:Y:S05]  /*2c80*/  BSYNC B0 ;  /* 0x0000000000007941 */ /* 0x000fea0003800000 */
.L_x_390:
[----:B------:R-:W-:Y:S01]  /*2c90*/  BAR.SYNC.DEFER_BLOCKING 0x0 ;  /* 0x0000000000007b1d */ /* 0x000fe20000010000 */
[-C--:B------:R-:W-:Y:S02]  /*2ca0*/  FMUL.FTZ R90, R87, R40.reuse ;  /* 0x00000028575a7220 */ /* 0x080fe40000410000 */
        /* <DEDUP_REMOVED lines=15> */
[----:B------:R-:W-:Y:S01]  /*2da0*/  FMUL.FTZ R87, R87, R72 ;  /* 0x0000004857577220 */ /* 0x000fe20000410000 */
[----:B------:R-:W-:Y:S05]  /*2db0*/  @!P6 BRA `(.L_x_392) ;  /* 0x000029f00000e947 */ /* 0x000fea0003800000 */
[----:B------:R-:W-:Y:S01]  /*2dc0*/  HFMA2.MMA R91, -RZ, RZ, 0, 0 ;  /* 0x00000000ff5b7435 */ /* 0x000fe200000001ff */
[----:B------:R-:W-:-:S08]  /*2dd0*/  FMUL.FTZ R89, R7, R82 ;  /* 0x0000005207597220 */ /* 0x000fd00000410000 */
.L_x_398:
        /* <DEDUP_REMOVED lines=12> */
[----:B------:R-:W-:-:S04]  /*2ea0*/  IMAD R27, R41, c[0x0][0x1b8], RZ ;  /* 0x00006e00291b7a24 */ /* 0x000fc800078e02ff */
[----:B------:R-:W-:Y:S02]  /*2eb0*/  IMAD R93, R42, c[0x0][0x1bc], R27 ;  /* 0x00006f002a5d7a24 */ /* 0x000fe400078e021b */
[----:B--2---:R-:W-:Y:S02]  /*2ec0*/  FMUL.FTZ R11, R2, 1.4426950216293334961 ;  /* 0x3fb8aa3b020b7820 */ /* 0x004fe40000410000 */
[C---:B------:R-:W-:Y:S02]  /*2ed0*/  FMUL.FTZ R2, R3.reuse, R54 ;  /* 0x0000003603027220 */ /* 0x040fe40000410000 */
[C---:B------:R-:W-:Y:S02]  /*2ee0*/  FMUL.FTZ R6, R3.reuse, R56 ;  /* 0x0000003803067220 */ /* 0x040fe40000410000 */
[----:B------:R-:W-:Y:S02]  /*2ef0*/  FMUL.RZ R7, R2, 0.15915493667125701904 ;  /* 0x3e22f98302077820 */ /* 0x000fe4000040c000 */
[----:B------:R-:W-:-:S02]  /*2f00*/  FMUL.FTZ R2, R3, R52 ;  /* 0x0000003403027220 */ /* 0x000fc40000410000 */
[----:B------:R-:W-:Y:S01]  /*2f10*/  FMUL.RZ R6, R6, 0.15915493667125701904 ;  /* 0x3e22f98306067820 */ /* 0x000fe2000040c000 */
[----:B------:R-:W-:Y:S01]  /*2f20*/  MUFU.SIN R106, R7 ;  /* 0x00000007006a7308 */ /* 0x000fe20000000400 */
[----:B------:R-:W-:Y:S02]  /*2f30*/  FMUL.RZ R4, R2, 0.15915493667125701904 ;  /* 0x3e22f98302047820 */ /* 0x000fe4000040c000 */
[----:B------:R-:W-:Y:S02]  /*2f40*/  FMUL.FTZ R2, R3, R50 ;  /* 0x0000003203027220 */ /* 0x000fe40000410000 */
        /* <DEDUP_REMOVED lines=14> */
[----:B------:R-:W-:Y:S02]  /*3030*/  FMUL.FTZ R2, R3, R46 ;  /* 0x0000002e03027220 */ /* 0x000fe40000410000 */
[C---:B------:R-:W-:Y:S02]  /*3040*/  FMUL.FTZ R10, R11.reuse, R64 ;  /* 0x000000400b0a7220 */ /* 0x040fe40000410000 */
[C---:B------:R-:W-:Y:S01]  /*3050*/  FMUL.FTZ R22, R11.reuse, R56 ;  /* 0x000000380b167220 */ /* 0x040fe20000410000 */
[----:B------:R0:W-:Y:S01]  /*3060*/  MUFU.COS R101, R4 ;  /* 0x0000000400657308 */ /* 0x0001e20000000000 */
[----:B------:R-:W-:-:S07]  /*3070*/  FMUL.FTZ R13, R11, R66 ;  /* 0x000000420b0d7220 */ /* 0x000fce0000410000 */
        /* <DEDUP_REMOVED lines=18> */
[----:B------:R-:W-:-:S04]  /*31a0*/  FMUL.FTZ R2, R3, R62 ;  /* 0x0000003e03027220 */ /* 0x000fc80000410000 */
[----:B------:R-:W-:Y:S01]  /*31b0*/  FMUL.RZ R9, R2, 0.15915493667125701904 ;  /* 0x3e22f98302097820 */ /* 0x000fe2000040c000 */
[----:B------:R0:W-:Y:S01]  /*31c0*/  MUFU.COS R17, R4 ;  /* 0x0000000400117308 */ /* 0x0001e20000000000 */
[----:B------:R-:W-:-:S07]  /*31d0*/  FMUL.FTZ R2, R11, R62 ;  /* 0x0000003e0b027220 */ /* 0x000fce0000410000 */
[----:B------:R-:W-:Y:S01]  /*31e0*/  MUFU.SIN R111, R5 ;  /* 0x00000005006f7308 */ /* 0x000fe20000000400 */
[----:B0-----:R-:W-:-:S04]  /*31f0*/  FMUL.FTZ R4, R3, R66 ;  /* 0x0000004203047220 */ /* 0x001fc80000410000 */
[----:B------:R-:W-:-:S03]  /*3200*/  FMUL.RZ R16, R4, 0.15915493667125701904 ;  /* 0x3e22f98304107820 */ /* 0x000fc6000040c000 */
[----:B------:R0:W-:Y:S08]  /*3210*/  MUFU.COS R15, R5 ;  /* 0x00000005000f7308 */ /* 0x0001f00000000000 */
[----:B------:R-:W1:Y:S01]  /*3220*/  MUFU.EX2 R23, R23 ;  /* 0x0000001700177308 */ /* 0x000e620000000800 */
[----:B0-----:R-:W-:-:S04]  /*3230*/  IMAD R5, R41, c[0x0][0x198], RZ ;  /* 0x0000660029057a24 */ /* 0x001fc800078e02ff */
[C---:B------:R-:W-:Y:S02]  /*3240*/  IMAD R29, R42.reuse, c[0x0][0x19c], R5 ;  /* 0x000067002a1d7a24 */ /* 0x040fe400078e0205 */
[----:B------:R-:W-:Y:S01]  /*3250*/  IMAD.WIDE.U32 R4, R42, c[0x0][0x1b8], RZ ;  /* 0x00006e002a047a25 */ /* 0x000fe200078e00ff */
[----:B------:R-:W0:Y:S04]  /*3260*/  MUFU.COS R108, R7 ;  /* 0x00000007006c7308 */ /* 0x000e280000000000 */
[----:B------:R-:W-:-:S04]  /*3270*/  IADD3 R5, R5, R93, RZ ;  /* 0x0000005d05057210 */ /* 0x000fc80007ffe0ff */
[----:B------:R-:W-:Y:S01]  /*3280*/  MUFU.SIN R103, R6 ;  /* 0x0000000600677308 */ /* 0x000fe20000000400 */
[----:B-1----:R-:W-:-:S07]  /*3290*/  FMUL.FTZ R106, R23, R106 ;  /* 0x0000006a176a7220 */ /* 0x002fce0000410000 */
[----:B------:R1:W-:Y:S01]  /*32a0*/  MUFU.COS R102, R6 ;  /* 0x0000000600667308 */ /* 0x0003e20000000000 */
[----:B0-----:R-:W-:-:S07]  /*32b0*/  FMUL.FTZ R108, R23, R108 ;  /* 0x0000006c176c7220 */ /* 0x001fce0000410000 */
[----:B------:R-:W-:Y:S01]  /*32c0*/  MUFU.SIN R116, R16 ;  /* 0x0000001000747308 */ /* 0x000fe20000000400 */
[----:B-1----:R-:W-:-:S05]  /*32d0*/  IMAD.WIDE.U32 R6, R42, c[0x0][0x198], RZ ;  /* 0x000066002a067a25 */ /* 0x002fca00078e00ff */
[----:B------:R-:W-:Y:S02]  /*32e0*/  IADD3 R7, R7, R29, RZ ;  /* 0x0000001d07077210 */ /* 0x000fe40007ffe0ff */
[----:B------:R0:W-:Y:S03]  /*32f0*/  MUFU.COS R114, R16 ;  /* 0x0000001000727308 */ /* 0x0001e60000000000 */
[----:B------:R-:W-:-:S05]  /*3300*/  IMAD.WIDE.U32 R6, R91, c[0x0][0x1a0], R6 ;  /* 0x000068005b067a25 */ /* 0x000fca00078e0006 */
[----:B------:R-:W-:Y:S01]  /*3310*/  MUFU.SIN R113, R9 ;  /* 0x0000000900717308 */ /* 0x000fe20000000400 */
[C---:B0-----:R-:W-:Y:S02]  /*3320*/  IMAD R16, R8.reuse, c[0x0][0x1a0], RZ ;  /* 0x0000680008107a24 */ /* 0x041fe400078e02ff */
[----:B------:R-:W-:Y:S02]  /*3330*/  IMAD R8, R8, c[0x0][0x1c0], RZ ;  /* 0x0000700008087a24 */ /* 0x000fe400078e02ff */
[C---:B------:R-:W-:Y:S02]  /*3340*/  IMAD R29, R91.reuse, c[0x0][0x1a4], R16 ;  /* 0x000069005b1d7a24 */ /* 0x040fe400078e0210 */
[----:B------:R-:W-:Y:S01]  /*3350*/  IMAD R93, R91, c[0x0][0x1c4], R8 ;  /* 0x000071005b5d7a24 */ /* 0x000fe200078e0208 */
[----:B------:R0:W-:Y:S01]  /*3360*/  MUFU.COS R112, R9 ;  /* 0x0000000900707308 */ /* 0x0001e20000000000 */
[----:B------:R-:W-:-:S07]  /*3370*/  FMUL.FTZ R16, R11, R68 ;  /* 0x000000440b107220 */ /* 0x000fce0000410000 */
[----:B------:R-:W1:Y:S01]  /*3380*/  MUFU.EX2 R21, R21 ;  /* 0x0000001500157308 */ /* 0x000e620000000800 */
[----:B0-----:R-:W-:-:S04]  /*3390*/  FMUL.FTZ R9, R3, R68 ;  /* 0x0000004403097220 */ /* 0x001fc80000410000 */
[----:B------:R-:W-:Y:S02]  /*33a0*/  FMUL.RZ R27, R9, 0.15915493667125701904 ;  /* 0x3e22f983091b7820 */ /* 0x000fe4000040c000 */
[----:B------:R-:W-:Y:S01]  /*33b0*/  IMAD.WIDE.U32 R8, R91, c[0x0][0x1c0], R4 ;  /* 0x000070005b087a25 */ /* 0x000fe200078e0004 */
[----:B------:R-:W0:Y:S01]  /*33c0*/  MUFU.EX2 R19, R19 ;  /* 0x0000001300137308 */ /* 0x000e220000000800 */
[----:B------:R-:W-:Y:S02]  /*33d0*/  IADD3 R5, R7, R29, RZ ;  /* 0x0000001d07057210 */ /* 0x000fe40007ffe0ff */
[----:B------:R-:W-:Y:S01]  /*33e0*/  FMUL.FTZ R4, R3, R70 ;  /* 0x0000004603047220 */ /* 0x000fe20000410000 */
[----:B------:R-:W-:Y:S01]  /*33f0*/  IADD3 R7, R9, R93, RZ ;  /* 0x0000005d09077210 */ /* 0x000fe20007ffe0ff */
[----:B------:R-:W-:Y:S01]  /*3400*/  FMUL.FTZ R9, R59, R106 ;  /* 0x0000006a3b097220 */ /* 0x000fe20000410000 */
[----:B------:R-:W-:Y:S01]  /*3410*/  LEA R28, P1, R8, c[0x0][0x230], 0x3 ;  /* 0x00008c00081c7a11 */ /* 0x000fe200078218ff */
[----:B------:R-:W-:Y:S01]  /*3420*/  FMUL.RZ R93, R4, 0.15915493667125701904 ;  /* 0x3e22f983045d7820 */ /* 0x000fe2000040c000 */
[----:B------:R-:W2:Y:S01]  /*3430*/  MUFU.EX2 R20, R20 ;  /* 0x0000001400147308 */ /* 0x000ea20000000800 */
[----:B------:R-:W-:Y:S01]  /*3440*/  FFMA.FTZ R9, RZ, R108, R9 ;  /* 0x0000006cff097223 */ /* 0x000fe20000010009 */
[----:B------:R-:W-:Y:S01]  /*3450*/  LEA.HI.X R29, R8, c[0x0][0x234], R7, 0x3, P1 ;  /* 0x00008d00081d7a11 */ /* 0x000fe200008f1c07 */
[----:B------:R-:W-:Y:S01]  /*3460*/  FMUL.FTZ R8, RZ, R106 ;  /* 0x0000006aff087220 */ /* 0x000fe20000410000 */
[----:B------:R-:W-:Y:S01]  /*3470*/  LEA R4, P0, R6, c[0x0][0x228], 0x3 ;  /* 0x00008a0006047a11 */ /* 0x000fe200078018ff */
[----:B-1----:R-:W-:-:S02]  /*3480*/  FMUL.FTZ R100, R21, R100 ;  /* 0x0000006415647220 */ /* 0x002fc40000410000 */
[----:B------:R-:W-:Y:S01]  /*3490*/  FFMA.FTZ R8, R59, R108, -R8 ;  /* 0x0000006c3b087223 */ /* 0x000fe20000010808 */
[----:B------:R-:W1:Y:S01]  /*34a0*/  MUFU.EX2 R26, R26 ;  /* 0x0000001a001a7308 */ /* 0x000e620000000800 */
[----:B------:R-:W-:Y:S01]  /*34b0*/  FADD.FTZ R9, RZ, R9 ;  /* 0x00000009ff097221 */ /* 0x000fe20000010000 */
[----:B------:R-:W-:Y:S01]  /*34c0*/  LEA.HI.X R5, R6, c[0x0][0x22c], R5, 0x3, P0 ;  /* 0x00008b0006057a11 */ /* 0x000fe200000f1c05 */
[----:B------:R-:W-:Y:S01]  /*34d0*/  FADD.FTZ R8, R61, R8 ;  /* 0x000000083d087221 */ /* 0x000fe20000010000 */
[----:B------:R-:W3:Y:S01]  /*34e0*/  LDG.E.64 R28, [R28.64] ;  /* 0x000000041c1c7981 */ /* 0x000ee2000c1e1b00 */
[----:B------:R-:W-:Y:S02]  /*34f0*/  FMUL.FTZ R101, R21, R101 ;  /* 0x0000006515657220 */ /* 0x000fe40000410000 */
[----:B0-----:R-:W-:Y:S01]  /*3500*/  FMUL.FTZ R92, R19, R92 ;  /* 0x0000005c135c7220 */ /* 0x001fe20000410000 */
[----:B------:R-:W-:Y:S01]  /*3510*/  MUFU.SIN R120, R93 ;  /* 0x0000005d00787308 */ /* 0x000fe20000000400 */
[----:B--2---:R-:W-:-:S02]  /*3520*/  FMUL.FTZ R95, R20, R95 ;  /* 0x0000005f145f7220 */ /* 0x004fc40000410000 */
[----:B------:R-:W-:Y:S02]  /*3530*/  FMUL.FTZ R94, R20, R94 ;  /* 0x0000005e145e7220 */ /* 0x000fe40000410000 */
[----:B------:R-:W-:Y:S02]  /*3540*/  FMUL.FTZ R20, R100, R8 ;  /* 0x0000000864147220 */ /* 0x000fe40000410000 */
[----:B------:R-:W-:Y:S01]  /*3550*/  FMUL.FTZ R6, R11, R70 ;  /* 0x000000460b067220 */ /* 0x000fe20000410000 */
[----:B------:R0:W-:Y:S01]  /*3560*/  MUFU.COS R119, R93 ;  /* 0x0000005d00777308 */ /* 0x0001e20000000000 */
[----:B------:R-:W-:Y:S02]  /*3570*/  FFMA.FTZ R20, R101, R9, R20 ;  /* 0x0000000965147223 */ /* 0x000fe40000010014 */
[----:B-1----:R-:W-:Y:S02]  /*3580*/  FMUL.FTZ R98, R26, R98 ;  /* 0x000000621a627220 */ /* 0x002fe40000410000 */
[----:B------:R-:W-:-:S02]  /*3590*/  FADD.FTZ R20, RZ, R20 ;  /* 0x00000014ff147221 */ /* 0x000fc40000010000 */
[----:B------:R-:W-:Y:S01]  /*35a0*/  FMUL.FTZ R99, R26, R99 ;  /* 0x000000631a637220 */ /* 0x000fe20000410000 */
[----:B------:R-:W1:Y:S01]  /*35b0*/  MUFU.EX2 R25, R25 ;  /* 0x0000001900197308 */ /* 0x000e620000000800 */
[----:B0-----:R-:W-:Y:S02]  /*35c0*/  FMUL.FTZ R93, R19, R18 ;  /* 0x00000012135d7220 */ /* 0x001fe40000410000 */
[----:B------:R-:W-:Y:S02]  /*35d0*/  FMUL.FTZ R18, R100, R9 ;  /* 0x0000000964127220 */ /* 0x000fe40000410000 */
[----:B------:R-:W-:Y:S02]  /*35e0*/  FMUL.FTZ R7, R11, R72 ;  /* 0x000000480b077220 */ /* 0x000fe40000410000 */
[----:B------:R-:W-:Y:S01]  /*35f0*/  FFMA.FTZ R18, R101, R8, -R18 ;  /* 0x0000000865127223 */ /* 0x000fe20000010812 */
[----:B------:R-:W0:Y:S01]  /*3600*/  MUFU.EX2 R14, R14 ;  /* 0x0000000e000e7308 */ /* 0x000e220000000800 */
[----:B------:R-:W-:-:S02]  /*3610*/  FMUL.FTZ R8, R3, R72 ;  /* 0x0000004803087220 */ /* 0x000fc40000410000 */
[----:B------:R-:W-:Y:S02]  /*3620*/  FADD.FTZ R18, R63, R18 ;  /* 0x000000123f127221 */ /* 0x000fe40000010000 */
[----:B------:R-:W-:Y:S02]  /*3630*/  FMUL.RZ R19, R8, 0.15915493667125701904 ;  /* 0x3e22f98308137820 */ /* 0x000fe4000040c000 */
[C---:B------:R-:W-:Y:S01]  /*3640*/  FMUL.FTZ R9, R98.reuse, R18 ;  /* 0x0000001262097220 */ /* 0x040fe20000410000 */
[----:B------:R-:W2:Y:S01]  /*3650*/  MUFU.EX2 R12, R12 ;  /* 0x0000000c000c7308 */ /* 0x000ea20000000800 */
[-C--:B------:R-:W-:Y:S02]  /*3660*/  FMUL.FTZ R8, R98, R20.reuse ;  /* 0x0000001462087220 */ /* 0x080fe40000410000 */
[C---:B------:R-:W-:Y:S02]  /*3670*/  FFMA.FTZ R9, R99.reuse, R20, R9 ;  /* 0x0000001463097223 */ /* 0x040fe40000010009 */
[----:B------:R-:W-:-:S02]  /*3680*/  FFMA.FTZ R18, R99, R18, -R8 ;  /* 0x0000001263127223 */ /* 0x000fc40000010808 */
[----:B------:R-:W-:Y:S01]  /*3690*/  FMUL.FTZ R3, R3, R82 ;  /* 0x0000005203037220 */ /* 0x000fe20000410000 */
[----:B------:R-:W4:Y:S01]  /*36a0*/  MUFU.EX2 R2, R2 ;  /* 0x0000000200027308 */ /* 0x000f220000000800 */
[----:B-1----:R-:W-:Y:S02]  /*36b0*/  FMUL.FTZ R96, R25, R96 ;  /* 0x0000006019607220 */ /* 0x002fe40000410000 */
[----:B------:R-:W-:Y:S02]  /*36c0*/  FADD.FTZ R9, RZ, R9 ;  /* 0x00000009ff097221 */ /* 0x000fe40000010000 */
[C---:B0-----:R-:W-:Y:S02]  /*36d0*/  FMUL.FTZ R102, R14.reuse, R102 ;  /* 0x000000660e667220 */ /* 0x041fe40000410000 */
[----:B------:R-:W-:Y:S01]  /*36e0*/  FMUL.FTZ R103, R14, R103 ;  /* 0x000000670e677220 */ /* 0x000fe20000410000 */
[----:B------:R-:W0:Y:S01]  /*36f0*/  MUFU.EX2 R10, R10 ;  /* 0x0000000a000a7308 */ /* 0x000e220000000800 */
[----:B------:R-:W-:-:S02]  /*3700*/  FADD.FTZ R18, R65, R18 ;  /* 0x0000001241127221 */ /* 0x000fc40000010000 */
[----:B------:R-:W-:Y:S02]  /*3710*/  FMUL.RZ R14, R3, 0.15915493667125701904 ;  /* 0x3e22f983030e7820 */ /* 0x000fe4000040c000 */
[----:B------:R-:W-:Y:S02]  /*3720*/  FMUL.FTZ R97, R25, R24 ;  /* 0x0000001819617220 */ /* 0x000fe40000410000 */
[----:B------:R-:W-:Y:S01]  /*3730*/  FMUL.FTZ R3, R96, R9 ;  /* 0x0000000960037220 */ /* 0x000fe20000410000 */
[----:B------:R-:W1:Y:S01]  /*3740*/  MUFU.EX2 R6, R6 ;  /* 0x0000000600067308 */ /* 0x000e620000000800 */
[C---:B--2---:R-:W-:Y:S02]  /*3750*/  FMUL.FTZ R104, R12.reuse, R17 ;  /* 0x000000110c687220 */ /* 0x044fe40000410000 */
[----:B------:R-:W-:Y:S02]  /*3760*/  FMUL.FTZ R105, R12, R105 ;  /* 0x000000690c697220 */ /* 0x000fe40000410000 */
[----:B------:R-:W-:-:S02]  /*3770*/  FMUL.FTZ R12, R96, R18 ;  /* 0x00000012600c7220 */ /* 0x000fc40000410000 */
[C---:B------:R-:W-:Y:S01]  /*3780*/  FFMA.FTZ R18, R97.reuse, R18, -R3 ;  /* 0x0000001261127223 */ /* 0x040fe20000010803 */
[----:B------:R-:W-:Y:S01]  /*3790*/  MUFU.EX2 R7, R7 ;  /* 0x0000000700077308 */ /* 0x000fe20000000800 */
[----:B------:R-:W-:Y:S02]  /*37a0*/  FFMA.FTZ R12, R97, R9, R12 ;  /* 0x00000009610c7223 */ /* 0x000fe4000001000c */
[----:B------:R-:W-:Y:S02]  /*37b0*/  FADD.FTZ R18, R67, R18 ;  /* 0x0000001243127221 */ /* 0x000fe40000010000 */
[----:B------:R-:W-:Y:S02]  /*37c0*/  FADD.FTZ R12, RZ, R12 ;  /* 0x0000000cff0c7221 */ /* 0x000fe40000010000 */
[----:B------:R-:W-:Y:S01]  /*37d0*/  FMUL.FTZ R3, R94, R18 ;  /* 0x000000125e037220 */ /* 0x000fe20000410000 */
[----:B------:R-:W2:Y:S01]  /*37e0*/  MUFU.COS R8, R19 ;  /* 0x0000001300087308 */ /* 0x000ea20000000000 */
[----:B------:R-:W-:-:S02]  /*37f0*/  FMUL.FTZ R11, R11, R82 ;  /* 0x000000520b0b7220 */ /* 0x000fc40000410000 */
[C---:B----4-:R-:W-:Y:S02]  /*3800*/  FMUL.FTZ R112, R2.reuse, R112 ;  /* 0x0000007002707220 */ /* 0x050fe40000410000 */
[----:B------:R-:W-:Y:S02]  /*3810*/  FMUL.FTZ R113, R2, R113 ;  /* 0x0000007102717220 */ /* 0x000fe40000410000 */
[-C--:B------:R-:W-:Y:S01]  /*3820*/  FMUL.FTZ R2, R94, R12.reuse ;  /* 0x0000000c5e027220 */ /* 0x080fe20000410000 */
[----:B------:R-:W4:Y:S01]  /*3830*/  MUFU.EX2 R22, R22 ;  /* 0x0000001600167308 */ /* 0x000f220000000800 */
[----:B------:R-:W-:Y:S02]  /*3840*/  FFMA.FTZ R3, R95, R12, R3 ;  /* 0x0000000c5f037223 */ /* 0x000fe40000010003 */
[C---:B0-----:R-:W-:Y:S02]  /*3850*/  FMUL.FTZ R110, R10.reuse, R15 ;  /* 0x0000000f0a6e7220 */ /* 0x041fe40000410000 */
[----:B------:R-:W-:-:S02]  /*3860*/  FMUL.FTZ R111, R10, R111 ;  /* 0x0000006f0a6f7220 */ /* 0x000fc40000410000 */
[----:B------:R-:W-:Y:S01]  /*3870*/  FFMA.FTZ R2, R95, R18, -R2 ;  /* 0x000000125f027223 */ /* 0x000fe20000010802 */
[----:B------:R-:W0:Y:S01]  /*3880*/  MUFU.SIN R122, R19 ;  /* 0x00000013007a7308 */ /* 0x000e220000000400 */
[----:B------:R-:W-:Y:S02]  /*3890*/  FADD.FTZ R3, RZ, R3 ;  /* 0x00000003ff037221 */ /* 0x000fe40000010000 */
[C---:B-1----:R-:W-:Y:S02]  /*38a0*/  FMUL.FTZ R119, R6.reuse, R119 ;  /* 0x0000007706777220 */ /* 0x042fe40000410000 */
[----:B------:R-:W-:Y:S02]  /*38b0*/  FMUL.FTZ R120, R6, R120 ;  /* 0x0000007806787220 */ /* 0x000fe40000410000 */
[----:B------:R-:W-:Y:S01]  /*38c0*/  FADD.FTZ R2, R69, R2 ;  /* 0x0000000245027221 */ /* 0x000fe20000010000 */
[----:B------:R-:W-:Y:S01]  /*38d0*/  MUFU.EX2 R11, R11 ;  /* 0x0000000b000b7308 */ /* 0x000fe20000000800 */
[----:B------:R-:W-:-:S02]  /*38e0*/  FMUL.FTZ R6, R92, R3 ;  /* 0x000000035c067220 */ /* 0x000fc40000410000 */
[----:B--2---:R-:W-:Y:S02]  /*38f0*/  FMUL.FTZ R121, R7, R8 ;  /* 0x0000000807797220 */ /* 0x004fe40000410000 */
[-C--:B------:R-:W-:Y:S02]  /*3900*/  FMUL.FTZ R8, R92, R2.reuse ;  /* 0x000000025c087220 */ /* 0x080fe40000410000 */
[C---:B----4-:R-:W-:Y:S01]  /*3910*/  FMUL.FTZ R107, R22.reuse, R107 ;  /* 0x0000006b166b7220 */ /* 0x050fe20000410000 */
[----:B------:R-:W1:Y:S01]  /*3920*/  MUFU.COS R10, R14 ;  /* 0x0000000e000a7308 */ /* 0x000e620000000000 */
[----:B------:R-:W-:Y:S02]  /*3930*/  FFMA.FTZ R6, R93, R2, -R6 ;  /* 0x000000025d067223 */ /* 0x000fe40000010806 */
[----:B------:R-:W-:Y:S02]  /*3940*/  FMUL.FTZ R109, R22, R109 ;  /* 0x0000006d166d7220 */ /* 0x000fe40000410000 */
[----:B0-----:R-:W-:-:S02]  /*3950*/  FMUL.FTZ R122, R7, R122 ;  /* 0x0000007a077a7220 */ /* 0x001fc40000410000 */
[----:B------:R-:W-:Y:S01]  /*3960*/  FFMA.FTZ R8, R93, R3, R8 ;  /* 0x000000035d087223 */ /* 0x000fe20000010008 */
[----:B------:R-:W0:Y:S01]  /*3970*/  MUFU.SIN R124, R14 ;  /* 0x0000000e007c7308 */ /* 0x000e220000000400 */
[-C--:B------:R-:W-:Y:S02]  /*3980*/  FMUL.FTZ R2, R107, R106.reuse ;  /* 0x0000006a6b027220 */ /* 0x080fe40000410000 */
[----:B------:R-:W-:Y:S02]  /*3990*/  FADD.FTZ R7, R71, R6 ;  /* 0x0000000647077221 */ /* 0x000fe40000010000 */
[----:B------:R-:W-:Y:S02]  /*39a0*/  FMUL.FTZ R3, R109, R106 ;  /* 0x0000006a6d037220 */ /* 0x000fe40000410000 */
[----:B------:R-:W-:Y:S01]  /*39b0*/  FADD.FTZ R9, RZ, R8 ;  /* 0x00000008ff097221 */ /* 0x000fe20000010000 */
[----:B------:R-:W2:Y:S01]  /*39c0*/  MUFU.EX2 R13, R13 ;  /* 0x0000000d000d7308 */ /* 0x000ea20000000800 */
[----:B-1----:R-:W-:-:S02]  /*39d0*/  FMUL.FTZ R123, R11, R10 ;  /* 0x0000000a0b7b7220 */ /* 0x002fc40000410000 */
[-C--:B------:R-:W-:Y:S02]  /*39e0*/  FFMA.FTZ R2, R109, R108.reuse, -R2 ;  /* 0x0000006c6d027223 */ /* 0x080fe40000010802 */
[----:B------:R-:W-:Y:S02]  /*39f0*/  FFMA.FTZ R3, R107, R108, R3 ;  /* 0x0000006c6b037223 */ /* 0x000fe40000010003 */
[----:B------:R-:W-:Y:S01]  /*3a00*/  FMUL.FTZ R10, R103, R9 ;  /* 0x00000009670a7220 */ /* 0x000fe20000410000 */
[----:B------:R-:W-:Y:S01]  /*3a10*/  MUFU.SIN R118, R27 ;  /* 0x0000001b00767308 */ /* 0x000fe20000000400 */
[----:B0-----:R-:W-:Y:S02]  /*3a20*/  FMUL.FTZ R124, R11, R124 ;  /* 0x0000007c0b7c7220 */ /* 0x001fe40000410000 */
[----:B------:R-:W-:Y:S02]  /*3a30*/  FMUL.FTZ R11, R103, R7 ;  /* 0x00000007670b7220 */ /* 0x000fe40000410000 */
[----:B------:R-:W-:-:S02]  /*3a40*/  FMUL.FTZ R8, R100, R2 ;  /* 0x0000000264087220 */ /* 0x000fc40000410000 */
[----:B------:R-:W-:Y:S01]  /*3a50*/  FFMA.FTZ R11, R102, R9, R11 ;  /* 0x00000009660b7223 */ /* 0x000fe2000001000b */
[----:B------:R-:W0:Y:S01]  /*3a60*/  MUFU.EX2 R16, R16 ;  /* 0x0000001000107308 */ /* 0x000e220000000800 */
[----:B------:R-:W-:Y:S02]  /*3a70*/  FMUL.FTZ R6, R100, R3 ;  /* 0x0000000364067220 */ /* 0x000fe40000410000 */
[----:B------:R-:W-:Y:S02]  /*3a80*/  FFMA.FTZ R10, R102, R7, -R10 ;  /* 0x00000007660a7223 */ /* 0x000fe4000001080a */
[C---:B------:R-:W-:Y:S02]  /*3a90*/  FFMA.FTZ R8, R101.reuse, R3, R8 ;  /* 0x0000000365087223 */ /* 0x040fe40000010008 */
[----:B------:R-:W-:Y:S01]  /*3aa0*/  FADD.FTZ R11, RZ, R11 ;  /* 0x0000000bff0b7221 */ /* 0x000fe20000010000 */
[----:B------:R-:W1:Y:S01]  /*3ab0*/  MUFU.COS R117, R27 ;  /* 0x0000001b00757308 */ /* 0x000e620000000000 */
[----:B------:R-:W-:-:S02]  /*3ac0*/  FFMA.FTZ R6, R101, R2, -R6 ;  /* 0x0000000265067223 */ /* 0x000fc40000010806 */
[----:B------:R-:W-:Y:S02]  /*3ad0*/  FADD.FTZ R10, R73, R10 ;  /* 0x0000000a490a7221 */ /* 0x000fe40000010000 */
        /* <DEDUP_REMOVED lines=8> */
[C---:B------:R-:W-:Y:S02]  /*3b60*/  FMUL.FTZ R8, R96.reuse, R2 ;  /* 0x0000000260087220 */ /* 0x040fe40000410000 */
[----:B------:R-:W-:Y:S02]  /*3b70*/  FADD.FTZ R10, R75, R10 ;  /* 0x0000000a4b0a7221 */ /* 0x000fe40000010000 */
[----:B------:R-:W-:-:S02]  /*3b80*/  FMUL.FTZ R6, R96, R3 ;  /* 0x0000000360067220 */ /* 0x000fc40000410000 */
[----:B------:R-:W-:Y:S02]  /*3b90*/  FADD.FTZ R9, RZ, R9 ;  /* 0x00000009ff097221 */ /* 0x000fe40000010000 */
[----:B------:R-:W-:Y:S02]  /*3ba0*/  FFMA.FTZ R8, R97, R3, R8 ;  /* 0x0000000361087223 */ /* 0x000fe40000010008 */
[----:B------:R-:W-:Y:S02]  /*3bb0*/  FMUL.FTZ R11, R111, R10 ;  /* 0x0000000a6f0b7220 */ /* 0x000fe40000410000 */
[----:B------:R-:W-:Y:S02]  /*3bc0*/  FFMA.FTZ R6, R97, R2, -R6 ;  /* 0x0000000261067223 */ /* 0x000fe40000010806 */
[----:B------:R-:W-:Y:S02]  /*3bd0*/  FMUL.FTZ R7, R111, R9 ;  /* 0x000000096f077220 */ /* 0x000fe40000410000 */
[----:B------:R-:W-:-:S02]  /*3be0*/  FMUL.FTZ R2, R94, R8 ;  /* 0x000000085e027220 */ /* 0x000fc40000410000 */
[----:B------:R-:W-:Y:S02]  /*3bf0*/  FFMA.FTZ R11, R110, R9, R11 ;  /* 0x000000096e0b7223 */ /* 0x000fe4000001000b */
[----:B------:R-:W-:Y:S02]  /*3c00*/  FMUL.FTZ R3, R94, R6 ;  /* 0x000000065e037220 */ /* 0x000fe40000410000 */
[----:B------:R-:W-:Y:S02]  /*3c10*/  FFMA.FTZ R10, R110, R10, -R7 ;  /* 0x0000000a6e0a7223 */ /* 0x000fe40000010807 */
[C---:B------:R-:W-:Y:S02]  /*3c20*/  FFMA.FTZ R2, R95.reuse, R6, -R2 ;  /* 0x000000065f027223 */ /* 0x040fe40000010802 */
[----:B------:R-:W-:Y:S02]  /*3c30*/  FADD.FTZ R11, RZ, R11 ;  /* 0x0000000bff0b7221 */ /* 0x000fe40000010000 */
[----:B------:R-:W-:-:S02]  /*3c40*/  FFMA.FTZ R3, R95, R8, R3 ;  /* 0x000000085f037223 */ /* 0x000fc40000010003 */
[----:B------:R-:W-:Y:S02]  /*3c50*/  FADD.FTZ R10, R77, R10 ;  /* 0x0000000a4d0a7221 */ /* 0x000fe40000010000 */
[C---:B------:R-:W-:Y:S02]  /*3c60*/  FMUL.FTZ R8, R92.reuse, R2 ;  /* 0x000000025c087220 */ /* 0x040fe40000410000 */
[C---:B------:R-:W-:Y:S02]  /*3c70*/  FMUL.FTZ R7, R113.reuse, R11 ;  /* 0x0000000b71077220 */ /* 0x040fe40000410000 */
[-C--:B------:R-:W-:Y:S02]  /*3c80*/  FMUL.FTZ R6, R92, R3.reuse ;  /* 0x000000035c067220 */ /* 0x080fe40000410000 */
[----:B------:R-:W-:Y:S02]  /*3c90*/  FMUL.FTZ R9, R113, R10 ;  /* 0x0000000a71097220 */ /* 0x000fe40000410000 */
[----:B------:R-:W-:-:S02]  /*3ca0*/  FFMA.FTZ R8, R93, R3, R8 ;  /* 0x000000035d087223 */ /* 0x000fc40000010008 */
[C---:B------:R-:W-:Y:S02]  /*3cb0*/  FFMA.FTZ R10, R112.reuse, R10, -R7 ;  /* 0x0000000a700a7223 */ /* 0x040fe40000010807 */
[----:B------:R-:W-:Y:S02]  /*3cc0*/  FFMA.FTZ R6, R93, R2, -R6 ;  /* 0x000000025d067223 */ /* 0x000fe40000010806 */
[C---:B--2---:R-:W-:Y:S01]  /*3cd0*/  FMUL.FTZ R114, R13.reuse, R114 ;  /* 0x000000720d727220 */ /* 0x044fe20000410000 */
[----:B------:R2:W3:Y:S01]  /*3ce0*/  LDG.E.64 R2, [R4.64] ;  /* 0x0000000404027981 */ /* 0x0004e2000c1e1b00 */
[----:B------:R-:W-:Y:S02]  /*3cf0*/  FMUL.FTZ R116, R13, R116 ;  /* 0x000000740d747220 */ /* 0x000fe40000410000 */
[----:B------:R-:W-:Y:S02]  /*3d00*/  FFMA.FTZ R11, R112, R11, R9 ;  /* 0x0000000b700b7223 */ /* 0x000fe40000010009 */
[----:B------:R-:W-:-:S02]  /*3d10*/  FMUL.FTZ R7, R103, R8 ;  /* 0x0000000867077220 */ /* 0x000fc40000410000 */
[----:B------:R-:W-:Y:S02]  /*3d20*/  FADD.FTZ R13, R79, R10 ;  /* 0x0000000a4f0d7221 */ /* 0x000fe40000010000 */
[-C--:B------:R-:W-:Y:S02]  /*3d30*/  FMUL.FTZ R9, R103, R6.reuse ;  /* 0x0000000667097220 */ /* 0x080fe40000410000 */
[----:B------:R-:W-:Y:S02]  /*3d40*/  FADD.FTZ R11, RZ, R11 ;  /* 0x0000000bff0b7221 */ /* 0x000fe40000010000 */
[----:B------:R-:W-:Y:S02]  /*3d50*/  FFMA.FTZ R7, R102, R6, -R7 ;  /* 0x0000000666077223 */ /* 0x000fe40000010807 */
[----:B------:R-:W-:Y:S02]  /*3d60*/  FMUL.FTZ R12, R116, R13 ;  /* 0x0000000d740c7220 */ /* 0x000fe40000410000 */
[----:B------:R-:W-:-:S02]  /*3d70*/  FFMA.FTZ R9, R102, R8, R9 ;  /* 0x0000000866097223 */ /* 0x000fc40000010009 */
[----:B------:R-:W-:Y:S02]  /*3d80*/  FMUL.FTZ R10, R116, R11 ;  /* 0x0000000b740a7220 */ /* 0x000fe40000410000 */
[C---:B------:R-:W-:Y:S02]  /*3d90*/  FMUL.FTZ R8, R105.reuse, R7 ;  /* 0x0000000769087220 */ /* 0x040fe40000410000 */
[C---:B------:R-:W-:Y:S02]  /*3da0*/  FFMA.FTZ R12, R114.reuse, R11, R12 ;  /* 0x0000000b720c7223 */ /* 0x040fe4000001000c */
[----:B------:R-:W-:Y:S02]  /*3db0*/  FMUL.FTZ R6, R105, R9 ;  /* 0x0000000969067220 */ /* 0x000fe40000410000 */
[----:B------:R-:W-:Y:S02]  /*3dc0*/  FFMA.FTZ R10, R114, R13, -R10 ;  /* 0x0000000d720a7223 */ /* 0x000fe4000001080a */
[----:B0-----:R-:W-:-:S02]  /*3dd0*/  FMUL.FTZ R118, R16, R118 ;  /* 0x0000007610767220 */ /* 0x001fc40000410000 */
[C---:B------:R-:W-:Y:S02]  /*3de0*/  FFMA.FTZ R8, R104.reuse, R9, R8 ;  /* 0x0000000968087223 */ /* 0x040fe40000010008 */
[----:B------:R-:W-:Y:S02]  /*3df0*/  FADD.FTZ R12, RZ, R12 ;  /* 0x0000000cff0c7221 */ /* 0x000fe40000010000 */
[----:B------:R-:W-:Y:S02]  /*3e00*/  FFMA.FTZ R6, R104, R7, -R6 ;  /* 0x0000000768067223 */ /* 0x000fe40000010806 */
[----:B------:R-:W-:Y:S02]  /*3e10*/  FADD.FTZ R10, R81, R10 ;  /* 0x0000000a510a7221 */ /* 0x000fe40000010000 */
[----:B-1----:R-:W-:Y:S02]  /*3e20*/  FMUL.FTZ R117, R16, R117 ;  /* 0x0000007510757220 */ /* 0x002fe40000410000 */
[----:B--2---:R-:W-:-:S02]  /*3e30*/  FMUL.FTZ R5, R111, R8 ;  /* 0x000000086f057220 */ /* 0x004fc40000410000 */
[C---:B------:R-:W-:Y:S02]  /*3e40*/  FMUL.FTZ R4, R118.reuse, R12 ;  /* 0x0000000c76047220 */ /* 0x040fe40000410000 */
[----:B------:R-:W-:Y:S02]  /*3e50*/  FMUL.FTZ R7, R111, R6 ;  /* 0x000000066f077220 */ /* 0x000fe40000410000 */
[----:B------:R-:W-:Y:S02]  /*3e60*/  FMUL.FTZ R9, R118, R10 ;  /* 0x0000000a76097220 */ /* 0x000fe40000410000 */
[C---:B------:R-:W-:Y:S02]  /*3e70*/  FFMA.FTZ R5, R110.reuse, R6, -R5 ;  /* 0x000000066e057223 */ /* 0x040fe40000010805 */
[----:B------:R-:W-:Y:S02]  /*3e80*/  FFMA.FTZ R10, R117, R10, -R4 ;  /* 0x0000000a750a7223 */ /* 0x000fe40000010804 */
[----:B------:R-:W-:-:S02]  /*3e90*/  FFMA.FTZ R7, R110, R8, R7 ;  /* 0x000000086e077223 */ /* 0x000fc40000010007 */
[----:B------:R-:W-:Y:S02]  /*3ea0*/  FFMA.FTZ R9, R117, R12, R9 ;  /* 0x0000000c75097223 */ /* 0x000fe40000010009 */
[----:B------:R-:W-:Y:S02]  /*3eb0*/  FMUL.FTZ R6, R113, R5 ;  /* 0x0000000571067220 */ /* 0x000fe40000410000 */
[----:B------:R-:W-:Y:S02]  /*3ec0*/  FADD.FTZ R10, R83, R10 ;  /* 0x0000000a530a7221 */ /* 0x000fe40000010000 */
[-C--:B------:R-:W-:Y:S02]  /*3ed0*/  FMUL.FTZ R4, R113, R7.reuse ;  /* 0x0000000771047220 */ /* 0x080fe40000410000 */
[----:B------:R-:W-:Y:S02]  /*3ee0*/  FADD.FTZ R9, RZ, R9 ;  /* 0x00000009ff097221 */ /* 0x000fe40000010000 */
[----:B------:R-:W-:-:S02]  /*3ef0*/  FFMA.FTZ R7, R112, R7, R6 ;  /* 0x0000000770077223 */ /* 0x000fc40000010006 */
[----:B------:R-:W-:Y:S02]  /*3f00*/  FMUL.FTZ R12, R120, R10 ;  /* 0x0000000a780c7220 */ /* 0x000fe40000410000 */
[----:B------:R-:W-:Y:S02]  /*3f10*/  FFMA.FTZ R5, R112, R5, -R4 ;  /* 0x0000000570057223 */ /* 0x000fe40000010804 */
[----:B------:R-:W-:Y:S02]  /*3f20*/  FMUL.FTZ R8, R120, R9 ;  /* 0x0000000978087220 */ /* 0x000fe40000410000 */
[C---:B------:R-:W-:Y:S02]  /*3f30*/  FMUL.FTZ R4, R116.reuse, R7 ;  /* 0x0000000774047220 */ /* 0x040fe40000410000 */
[----:B------:R-:W-:Y:S02]  /*3f40*/  FFMA.FTZ R12, R119, R9, R12 ;  /* 0x00000009770c7223 */ /* 0x000fe4000001000c */
[----:B------:R-:W-:-:S02]  /*3f50*/  FMUL.FTZ R6, R116, R5 ;  /* 0x0000000574067220 */ /* 0x000fc40000410000 */
[----:B------:R-:W-:Y:S02]  /*3f60*/  FFMA.FTZ R8, R119, R10, -R8 ;  /* 0x0000000a77087223 */ /* 0x000fe40000010808 */
[C---:B------:R-:W-:Y:S02]  /*3f70*/  FFMA.FTZ R4, R114.reuse, R5, -R4 ;  /* 0x0000000572047223 */ /* 0x040fe40000010804 */
[----:B------:R-:W-:Y:S02]  /*3f80*/  FADD.FTZ R12, RZ, R12 ;  /* 0x0000000cff0c7221 */ /* 0x000fe40000010000 */
[----:B------:R-:W-:Y:S02]  /*3f90*/  FFMA.FTZ R6, R114, R7, R6 ;  /* 0x0000000772067223 */ /* 0x000fe40000010006 */
[----:B------:R-:W-:Y:S02]  /*3fa0*/  FADD.FTZ R8, R85, R8 ;  /* 0x0000000855087221 */ /* 0x000fe40000010000 */
[----:B------:R-:W-:-:S02]  /*3fb0*/  FMUL.FTZ R7, R118, R4 ;  /* 0x0000000476077220 */ /* 0x000fc40000410000 */
[----:B------:R-:W-:Y:S02]  /*3fc0*/  FMUL.FTZ R9, R122, R12 ;  /* 0x0000000c7a097220 */ /* 0x000fe40000410000 */
[----:B------:R-:W-:Y:S02]  /*3fd0*/  FMUL.FTZ R5, R118, R6 ;  /* 0x0000000676057220 */ /* 0x000fe40000410000 */
[----:B------:R-:W-:Y:S02]  /*3fe0*/  FMUL.FTZ R10, R122, R8 ;  /* 0x000000087a0a7220 */ /* 0x000fe40000410000 */
[----:B------:R-:W-:Y:S02]  /*3ff0*/  FFMA.FTZ R7, R117, R6, R7 ;  /* 0x0000000675077223 */ /* 0x000fe40000010007 */
[----:B------:R-:W-:Y:S02]  /*4000*/  FFMA.FTZ R8, R121, R8, -R9 ;  /* 0x0000000879087223 */ /* 0x000fe40000010809 */
[----:B------:R-:W-:-:S02]  /*4010*/  FFMA.FTZ R5, R117, R4, -R5 ;  /* 0x0000000475057223 */ /* 0x000fc40000010805 */
[----:B------:R-:W-:Y:S02]  /*4020*/  FFMA.FTZ R10, R121, R12, R10 ;  /* 0x0000000c790a7223 */ /* 0x000fe4000001000a */
[C---:B------:R-:W-:Y:S02]  /*4030*/  FMUL.FTZ R4, R120.reuse, R7 ;  /* 0x0000000778047220 */ /* 0x040fe40000410000 */
[----:B------:R-:W-:Y:S02]  /*4040*/  FADD.FTZ R8, R87, R8 ;  /* 0x0000000857087221 */ /* 0x000fe40000010000 */
[-C--:B------:R-:W-:Y:S02]  /*4050*/  FMUL.FTZ R6, R120, R5.reuse ;  /* 0x0000000578067220 */ /* 0x080fe40000410000 */
[----:B------:R-:W-:Y:S02]  /*4060*/  FADD.FTZ R10, RZ, R10 ;  /* 0x0000000aff0a7221 */ /* 0x000fe40000010000 */
[----:B------:R-:W-:-:S02]  /*4070*/  FFMA.FTZ R4, R119, R5, -R4 ;  /* 0x0000000577047223 */ /* 0x000fc40000010804 */
[C---:B------:R-:W-:Y:S02]  /*4080*/  FMUL.FTZ R9, R124.reuse, R8 ;  /* 0x000000087c097220 */ /* 0x040fe40000410000 */
[----:B------:R-:W-:Y:S02]  /*4090*/  FFMA.FTZ R6, R119, R7, R6 ;  /* 0x0000000777067223 */ /* 0x000fe40000010006 */
[----:B------:R-:W-:Y:S02]  /*40a0*/  FMUL.FTZ R7, R124, R10 ;  /* 0x0000000a7c077220 */ /* 0x000fe40000410000 */
[----:B------:R-:W-:Y:S02]  /*40b0*/  FMUL.FTZ R5, R122, R4 ;  /* 0x000000047a057220 */ /* 0x000fe40000410000 */
[C---:B------:R-:W-:Y:S02]  /*40c0*/  FFMA.FTZ R9, R123.reuse, R10, R9 ;  /* 0x0000000a7b097223 */ /* 0x040fe40000010009 */
[----:B------:R-:W-:-:S02]  /*40d0*/  FFMA.FTZ R8, R123, R8, -R7 ;  /* 0x000000087b087223 */ /* 0x000fc40000010807 */
[-C--:B------:R-:W-:Y:S02]  /*40e0*/  FFMA.FTZ R5, R121, R6.reuse, R5 ;  /* 0x0000000679057223 */ /* 0x080fe40000010005 */
[----:B------:R-:W-:Y:S02]  /*40f0*/  FADD.FTZ R11, RZ, R9 ;  /* 0x00000009ff0b7221 */ /* 0x000fe40000010000 */
[----:B------:R-:W-:Y:S02]  /*4100*/  FMUL.FTZ R6, R122, R6 ;  /* 0x000000067a067220 */ /* 0x000fe40000410000 */
[----:B------:R-:W-:Y:S01]  /*4110*/  FADD.FTZ R10, R89, R8 ;  /* 0x00000008590a7221 */ /* 0x000fe20000010000 */
[----:B------:R-:W0:Y:S01]  /*4120*/  SHFL.UP PT, R13, R11, 0x1, RZ ;  /* 0x042000000b0d7989 */ /* 0x000e2200000e00ff */
[----:B------:R-:W-:Y:S02]  /*4130*/  FFMA.FTZ R6, R121, R4, -R6 ;  /* 0x0000000479067223 */ /* 0x000fe40000010806 */
[C---:B------:R-:W-:Y:S01]  /*4140*/  FMUL.FTZ R8, R124.reuse, R5 ;  /* 0x000000057c087220 */ /* 0x040fe20000410000 */
[----:B------:R-:W1:Y:S01]  /*4150*/  SHFL.UP PT, R9, R10, 0x1, RZ ;  /* 0x042000000a097989 */ /* 0x000e6200000e00ff */
[----:B------:R-:W-:-:S02]  /*4160*/  FMUL.FTZ R4, R124, R6 ;  /* 0x000000067c047220 */ /* 0x000fc40000410000 */
[C---:B------:R-:W-:Y:S02]  /*4170*/  FFMA.FTZ R8, R123.reuse, R6, -R8 ;  /* 0x000000067b087223 */ /* 0x040fe40000010808 */
[----:B------:R-:W-:-:S03]  /*4180*/  FFMA.FTZ R4, R123, R5, R4 ;  /* 0x000000057b047223 */ /* 0x000fc60000010004 */
[----:B------:R-:W2:Y:S04]  /*4190*/  SHFL.UP PT, R5, R8, 0x1, RZ ;  /* 0x0420000008057989 */ /* 0x000ea800000e00ff */
        /* <DEDUP_REMOVED lines=8> */
[C---:B--2---:R-:W-:Y:S01]  /*4220*/  FMUL.FTZ R9, R4.reuse, R5 ;  /* 0x0000000504097220 */ /* 0x044fe20000410000 */
[----:B------:R-:W0:Y:S01]  /*4230*/  SHFL.UP PT, R12, R10, 0x2, RZ ;  /* 0x044000000a0c7989 */ /* 0x000e2200000e00ff */
[-C--:B----4-:R-:W-:Y:S02]  /*4240*/  FMUL.FTZ R6, R4, R7.reuse ;  /* 0x0000000704067220 */ /* 0x090fe40000410000 */
[C---:B------:R-:W-:Y:S02]  /*4250*/  FFMA.FTZ R9, R8.reuse, R7, R9 ;  /* 0x0000000708097223 */ /* 0x040fe40000010009 */
[----:B------:R-:W1:Y:S01]  /*4260*/  SHFL.UP PT, R7, R11, 0x2, RZ ;  /* 0x044000000b077989 */ /* 0x000e6200000e00ff */
[----:B------:R-:W-:-:S02]  /*4270*/  @P0 FFMA.FTZ R8, R8, R5, -R6 ;  /* 0x0000000508080223 */ /* 0x000fc40000010806 */
[----:B------:R-:W-:-:S03]  /*4280*/  FSEL R9, R4, R9, !P0 ;  /* 0x0000000904097208 */ /* 0x000fc60004000000 */
[----:B------:R-:W2:Y:S04]  /*4290*/  SHFL.UP PT, R4, R8, 0x2, RZ ;  /* 0x0440000008047989 */ /* 0x000ea800000e00ff */
[----:B------:R-:W4:Y:S01]  /*42a0*/  SHFL.UP PT, R5, R9, 0x2, RZ ;  /* 0x0440000009057989 */ /* 0x000f2200000e00ff */
[----:B------:R-:W-:Y:S01]  /*42b0*/  ISETP.GE.AND P0, PT, R35, 0x2, PT ;  /* 0x000000022300780c */ /* 0x000fe20003f06270 */
[C---:B0-----:R-:W-:Y:S02]  /*42c0*/  FMUL.FTZ R6, R9.reuse, R12 ;  /* 0x0000000c09067220 */ /* 0x041fe40000410000 */
[-C--:B-1----:R-:W-:Y:S02]  /*42d0*/  FMUL.FTZ R13, R9, R7.reuse ;  /* 0x00000007090d7220 */ /* 0x082fe40000410000 */
[----:B------:R-:W-:-:S02]  /*42e0*/  FFMA.FTZ R6, R8, R7, R6 ;  /* 0x0000000708067223 */ /* 0x000fc40000010006 */
[----:B------:R-:W-:-:S06]  /*42f0*/  FFMA.FTZ R13, R8, R12, -R13 ;  /* 0x0000000c080d7223 */ /* 0x000fcc000001080d */
[----:B------:R-:W-:Y:S02]  /*4300*/  @P0 FADD.FTZ R11, R11, R6 ;  /* 0x000000060b0b0221 */ /* 0x000fe40000010000 */
[CC--:B--2---:R-:W-:Y:S02]  /*4310*/  FMUL.FTZ R6, R9.reuse, R4.reuse ;  /* 0x0000000409067220 */ /* 0x0c4fe40000410000 */
[----:B------:R-:W-:Y:S02]  /*4320*/  @P0 FADD.FTZ R10, R10, R13 ;  /* 0x0000000d0a0a0221 */ /* 0x000fe40000010000 */
[-C--:B----4-:R-:W-:Y:S02]  /*4330*/  FMUL.FTZ R7, R9, R5.reuse ;  /* 0x0000000509077220 */ /* 0x090fe40000410000 */
[C---:B------:R-:W-:Y:S01]  /*4340*/  FFMA.FTZ R6, R8.reuse, R5, R6 ;  /* 0x0000000508067223 */ /* 0x040fe20000010006 */
[----:B------:R-:W0:Y:S01]  /*4350*/  SHFL.UP PT, R15, R11, 0x4, RZ ;  /* 0x048000000b0f7989 */ /* 0x000e2200000e00ff */
[----:B------:R-:W-:-:S03]  /*4360*/  @P0 FFMA.FTZ R8, R8, R4, -R7 ;  /* 0x0000000408080223 */ /* 0x000fc60000010807 */
[----:B------:R-:W1:Y:S01]  /*4370*/  SHFL.UP PT, R13, R10, 0x4, RZ ;  /* 0x048000000a0d7989 */ /* 0x000e6200000e00ff */
[----:B------:R-:W-:-:S03]  /*4380*/  FSEL R6, R9, R6, !P0 ;  /* 0x0000000609067208 */ /* 0x000fc60004000000 */
[----:B------:R-:W2:Y:S04]  /*4390*/  SHFL.UP PT, R5, R8, 0x4, RZ ;  /* 0x0480000008057989 */ /* 0x000ea800000e00ff */
[----:B------:R-:W4:Y:S01]  /*43a0*/  SHFL.UP PT, R7, R6, 0x4, RZ ;  /* 0x0480000006077989 */ /* 0x000f2200000e00ff */
[----:B------:R-:W-:Y:S01]  /*43b0*/  ISETP.GE.AND P0, PT, R35, 0x4, PT ;  /* 0x000000042300780c */ /* 0x000fe20003f06270 */
[C---:B0-----:R-:W-:Y:S02]  /*43c0*/  FMUL.FTZ R4, R6.reuse, R15 ;  /* 0x0000000f06047220 */ /* 0x041fe40000410000 */
[-C--:B-1----:R-:W-:Y:S02]  /*43d0*/  FMUL.FTZ R9, R6, R13.reuse ;  /* 0x0000000d06097220 */ /* 0x082fe40000410000 */
[----:B------:R-:W-:-:S02]  /*43e0*/  FFMA.FTZ R13, R8, R13, -R4 ;  /* 0x0000000d080d7223 */ /* 0x000fc40000010804 */
[----:B------:R-:W-:Y:S02]  /*43f0*/  FFMA.FTZ R12, R8, R15, R9 ;  /* 0x0000000f080c7223 */ /* 0x000fe40000010009 */
[----:B--2---:R-:W-:-:S04]  /*4400*/  FMUL.FTZ R9, R6, R5 ;  /* 0x0000000506097220 */ /* 0x004fc80000410000 */
[----:B------:R-:W-:Y:S02]  /*4410*/  @P0 FADD.FTZ R10, R10, R13 ;  /* 0x0000000d0a0a0221 */ /* 0x000fe40000010000 */
[-C--:B----4-:R-:W-:Y:S02]  /*4420*/  FMUL.FTZ R4, R6, R7.reuse ;  /* 0x0000000706047220 */ /* 0x090fe40000410000 */
[C---:B------:R-:W-:Y:S02]  /*4430*/  FFMA.FTZ R9, R8.reuse, R7, R9 ;  /* 0x0000000708097223 */ /* 0x040fe40000010009 */
[----:B------:R-:W-:Y:S01]  /*4440*/  @P0 FADD.FTZ R11, R11, R12 ;  /* 0x0000000c0b0b0221 */ /* 0x000fe20000010000 */
[----:B------:R-:W0:Y:S01]  /*4450*/  SHFL.UP PT, R7, R10, 0x8, RZ ;  /* 0x050000000a077989 */ /* 0x000e2200000e00ff */
[----:B------:R-:W-:Y:S01]  /*4460*/  @P0 FFMA.FTZ R8, R8, R5, -R4 ;  /* 0x0000000508080223 */ /* 0x000fe20000010804 */
[----:B------:R-:W-:Y:S02]  /*4470*/  FSEL R9, R6, R9, !P0 ;  /* 0x0000000906097208 */ /* 0x000fe40004000000 */
[----:B------:R-:W1:Y:S04]  /*4480*/  SHFL.UP PT, R12, R11, 0x8, RZ ;  /* 0x050000000b0c7989 */ /* 0x000e6800000e00ff */
[----:B------:R-:W2:Y:S04]  /*4490*/  SHFL.UP PT, R4, R8, 0x8, RZ ;  /* 0x0500000008047989 */ /* 0x000ea800000e00ff */
[----:B------:R-:W4:Y:S01]  /*44a0*/  SHFL.UP PT, R5, R9, 0x8, RZ ;  /* 0x0500000009057989 */ /* 0x000f2200000e00ff */
[----:B------:R-:W-:Y:S01]  /*44b0*/  ISETP.GE.AND P0, PT, R35, 0x8, PT ;  /* 0x000000082300780c */ /* 0x000fe20003f06270 */
[----:B0-----:R-:W-:-:S02]  /*44c0*/  FMUL.FTZ R15, R9, R7 ;  /* 0x00000007090f7220 */ /* 0x001fc40000410000 */
[CC--:B-1----:R-:W-:Y:S02]  /*44d0*/  FMUL.FTZ R13, R9.reuse, R12.reuse ;  /* 0x0000000c090d7220 */ /* 0x0c2fe40000410000 */
[C---:B------:R-:W-:Y:S02]  /*44e0*/  FFMA.FTZ R12, R8.reuse, R12, R15 ;  /* 0x0000000c080c7223 */ /* 0x040fe4000001000f */
[----:B--2---:R-:W-:Y:S02]  /*44f0*/  FMUL.FTZ R6, R9, R4 ;  /* 0x0000000409067220 */ /* 0x004fe40000410000 */
[----:B------:R-:W-:-:S04]  /*4500*/  FFMA.FTZ R13, R8, R7, -R13 ;  /* 0x00000007080d7223 */ /* 0x000fc8000001080d */
[----:B------:R-:W-:Y:S02]  /*4510*/  @P0 FADD.FTZ R11, R11, R12 ;  /* 0x0000000c0b0b0221 */ /* 0x000fe40000010000 */
[-C--:B----4-:R-:W-:Y:S02]  /*4520*/  FFMA.FTZ R6, R8, R5.reuse, R6 ;  /* 0x0000000508067223 */ /* 0x090fe40000010006 */
[C---:B------:R-:W-:Y:S02]  /*4530*/  FMUL.FTZ R5, R9.reuse, R5 ;  /* 0x0000000509057220 */ /* 0x040fe40000410000 */
[----:B------:R-:W-:Y:S02]  /*4540*/  @P0 FADD.FTZ R10, R10, R13 ;  /* 0x0000000d0a0a0221 */ /* 0x000fe40000010000 */
[----:B------:R-:W0:Y:S01]  /*4550*/  SHFL.UP PT, R13, R11, 0x10, RZ ;  /* 0x060000000b0d7989 */ /* 0x000e2200000e00ff */
[----:B------:R-:W-:Y:S01]  /*4560*/  @P0 FFMA.FTZ R8, R8, R4, -R5 ;  /* 0x0000000408080223 */ /* 0x000fe20000010805 */
[----:B------:R-:W-:-:S02]  /*4570*/  FSEL R6, R9, R6, !P0 ;  /* 0x0000000609067208 */ /* 0x000fc40004000000 */
[----:B------:R-:W1:Y:S04]  /*4580*/  SHFL.UP PT, R9, R10, 0x10, RZ ;  /* 0x060000000a097989 */ /* 0x000e6800000e00ff */
[----:B------:R-:W2:Y:S04]  /*4590*/  SHFL.UP PT, R5, R8, 0x10, RZ ;  /* 0x0600000008057989 */ /* 0x000ea800000e00ff */
[----:B------:R-:W4:Y:S01]  /*45a0*/  SHFL.UP PT, R7, R6, 0x10, RZ ;  /* 0x0600000006077989 */ /* 0x000f2200000e00ff */
[C---:B------:R-:W-:Y:S02]  /*45b0*/  ISETP.GE.AND P1, PT, R35.reuse, 0x10, PT ;  /* 0x000000102300780c */ /* 0x040fe40003f26270 */
[----:B------:R-:W-:-:S02]  /*45c0*/  ISETP.NE.AND P2, PT, R35, 0x1f, PT ;  /* 0x0000001f2300780c */ /* 0x000fc40003f45270 */
[----:B------:R-:W-:Y:S01]  /*45d0*/  ISETP.NE.AND P0, PT, R115, RZ, PT ;  /* 0x000000ff7300720c */ /* 0x000fe20003f05270 */
[----:B0-----:R-:W-:-:S04]  /*45e0*/  FMUL.FTZ R4, R6, R13 ;  /* 0x0000000d06047220 */ /* 0x001fc80000410000 */
[-C--:B-1----:R-:W-:Y:S02]  /*45f0*/  FFMA.FTZ R15, R8, R9.reuse, -R4 ;  /* 0x00000009080f7223 */ /* 0x082fe40000010804 */
[C---:B------:R-:W-:Y:S02]  /*4600*/  FMUL.FTZ R12, R6.reuse, R9 ;  /* 0x00000009060c7220 */ /* 0x040fe40000410000 */
[----:B--2---:R-:W-:Y:S01]  /*4610*/  FMUL.FTZ R9, R6, R5 ;  /* 0x0000000506097220 */ /* 0x004fe20000410000 */
        /* <DEDUP_REMOVED lines=15> */
[----:B------:R-:W-:Y:S06]  /*4710*/  BAR.SYNC.DEFER_BLOCKING 0x0 ;  /* 0x0000000000007b1d */ /* 0x000fec0000010000 */
[----:B------:R-:W-:Y:S04]  /*4720*/  LDS.128 R12, [0x1090] ;  /* 0x00109000ff0c7984 */ /* 0x000fe80000000c00 */
[----:B------:R-:W0:Y:S04]  /*4730*/  LDS.128 R16, [0x10a0] ;  /* 0x0010a000ff107984 */ /* 0x000e280000000c00 */
[----:B------:R-:W1:Y:S04]  /*4740*/  LDS.128 R20, [0x10b0] ;  /* 0x0010b000ff147984 */ /* 0x000e680000000c00 */
[----:B------:R-:W2:Y:S01]  /*4750*/  LDS.128 R24, [0x10c0] ;  /* 0x0010c000ff187984 */ /* 0x000ea20000000c00 */
[----:B---3--:R-:W-:-:S02]  /*4760*/  FMUL.FTZ R125, R3, R29 ;  /* 0x0000001d037d7220 */ /* 0x008fc40000410000 */
[C---:B------:R-:W-:Y:S02]  /*4770*/  FMUL.FTZ R126, R2.reuse, R29 ;  /* 0x0000001d027e7220 */ /* 0x040fe40000410000 */
[-C--:B------:R-:W-:Y:S02]  /*4780*/  FFMA.FTZ R29, R2, R28.reuse, -R125 ;  /* 0x0000001c021d7223 */ /* 0x080fe4000001087d */
[----:B------:R-:W-:Y:S01]  /*4790*/  FFMA.FTZ R28, R3, R28, R126 ;  /* 0x0000001c031c7223 */ /* 0x000fe2000001007e */
[----:B------:R-:W-:-:S04]  /*47a0*/  SHF.R.U32.HI R128, RZ, 0x5, R36 ;  /* 0x00000005ff807819 */ /* 0x000fc80000011624 */
[----:B------:R-:W-:Y:S01]  /*47b0*/  ISETP.NE.AND P1, PT, R128, 0x2, PT ;  /* 0x000000028000780c */ /* 0x000fe20003f25270 */
[-C--:B0-----:R-:W-:Y:S02]  /*47c0*/  FMUL.FTZ R2, R12, R17.reuse ;  /* 0x000000110c027220 */ /* 0x081fe40000410000 */
[-C--:B------:R-:W-:Y:S02]  /*47d0*/  FMUL.FTZ R125, R15, R17.reuse ;  /* 0x000000110f7d7220 */ /* 0x080fe40000410000 */
[CC--:B------:R-:W-:Y:S02]  /*47e0*/  FMUL.FTZ R3, R13.reuse, R17.reuse ;  /* 0x000000110d037220 */ /* 0x0c0fe40000410000 */
[C---:B------:R-:W-:Y:S02]  /*47f0*/  FMUL.FTZ R17, R14.reuse, R17 ;  /* 0x000000110e117220 */ /* 0x040fe40000410000 */
[-C--:B------:R-:W-:Y:S02]  /*4800*/  FFMA.FTZ R2, R13, R16.reuse, R2 ;  /* 0x000000100d027223 */ /* 0x080fe40000010002 */
[----:B------:R-:W-:-:S02]  /*4810*/  FFMA.FTZ R125, R14, R16, -R125 ;  /* 0x000000100e7d7223 */ /* 0x000fc4000001087d */
[-C--:B------:R-:W-:Y:S02]  /*4820*/  FFMA.FTZ R3, R12, R16.reuse, -R3 ;  /* 0x000000100c037223 */ /* 0x080fe40000010803 */
[----:B------:R-:W-:Y:S02]  /*4830*/  FFMA.FTZ R126, R15, R16, R17 ;  /* 0x000000100f7e7223 */ /* 0x000fe40000010011 */
[----:B-1----:R-:W-:Y:S02]  /*4840*/  FMUL.FTZ R17, R2, R21 ;  /* 0x0000001502117220 */ /* 0x002fe40000410000 */
[----:B------:R-:W-:Y:S01]  /*4850*/  FADD.FTZ R125, R18, R125 ;  /* 0x0000007d127d7221 */ /* 0x000fe20000010000 */
[----:B------:R-:W-:Y:S01]  /*4860*/  FSEL R12, R3, R12, !P1 ;  /* 0x0000000c030c7208 */ /* 0x000fe20004800000 */
[----:B------:R-:W-:Y:S02]  /*4870*/  FADD.FTZ R126, R19, R126 ;  /* 0x0000007e137e7221 */ /* 0x000fe40000010000 */
[----:B------:R-:W-:-:S02]  /*4880*/  FFMA.FTZ R17, R3, R20, -R17 ;  /* 0x0000001403117223 */ /* 0x000fc40000010811 */
[-C--:B------:R-:W-:Y:S02]  /*4890*/  FMUL.FTZ R3, R3, R21.reuse ;  /* 0x0000001503037220 */ /* 0x080fe40000410000 */
[C---:B------:R-:W-:Y:S01]  /*48a0*/  FMUL.FTZ R19, R125.reuse, R21 ;  /* 0x000000157d137220 */ /* 0x040fe20000410000 */
[----:B------:R-:W-:Y:S01]  /*48b0*/  FSEL R13, R2, R13, !P1 ;  /* 0x0000000d020d7208 */ /* 0x000fe20004800000 */
[----:B------:R-:W-:Y:S02]  /*48c0*/  FMUL.FTZ R21, R126, R21 ;  /* 0x000000157e157220 */ /* 0x000fe40000410000 */
[-C--:B------:R-:W-:Y:S02]  /*48d0*/  FFMA.FTZ R2, R2, R20.reuse, R3 ;  /* 0x0000001402027223 */ /* 0x080fe40000010003 */
[-C--:B------:R-:W-:Y:S01]  /*48e0*/  FFMA.FTZ R18, R126, R20.reuse, R19 ;  /* 0x000000147e127223 */ /* 0x080fe20000010013 */
[C---:B------:R-:W-:Y:S01]  /*48f0*/  ISETP.NE.AND P2, PT, R128.reuse, RZ, PT ;  /* 0x000000ff8000720c */ /* 0x040fe20003f45270 */
[----:B------:R-:W-:Y:S01]  /*4900*/  FFMA.FTZ R21, R125, R20, -R21 ;  /* 0x000000147d157223 */ /* 0x000fe20000010815 */
[----:B------:R-:W-:Y:S01]  /*4910*/  ISETP.NE.AND P0, PT, R128, 0x3, PT ;  /* 0x000000038000780c */ /* 0x000fe20003f05270 */
[----:B--2---:R-:W-:-:S02]  /*4920*/  FMUL.FTZ R3, R2, R25 ;  /* 0x0000001902037220 */ /* 0x004fc40000410000 */
[----:B------:R-:W-:Y:S02]  /*4930*/  FADD.FTZ R18, R23, R18 ;  /* 0x0000001217127221 */ /* 0x000fe40000010000 */
[----:B------:R-:W-:Y:S01]  /*4940*/  FADD.FTZ R21, R22, R21 ;  /* 0x0000001516157221 */ /* 0x000fe20000010000 */
[----:B------:R0:W1:Y:S01]  /*4950*/  SHFL.UP PT, R16, R11, 0x1, RZ ;  /* 0x042000000b107989 */ /* 0x00006200000e00ff */
[C---:B------:R-:W-:Y:S01]  /*4960*/  FSEL R12, R17.reuse, R12, !P0 ;  /* 0x0000000c110c7208 */ /* 0x040fe20004000000 */
[CC--:B------:R-:W-:Y:S01]  /*4970*/  FFMA.FTZ R3, R17.reuse, R24.reuse, -R3 ;  /* 0x0000001811037223 */ /* 0x0c0fe20000010803 */
[----:B------:R-:W-:Y:S01]  /*4980*/  FSEL R15, R126, R15, !P1 ;  /* 0x0000000f7e0f7208 */ /* 0x000fe20004800000 */
[-C--:B------:R-:W-:Y:S02]  /*4990*/  FMUL.FTZ R17, R17, R25.reuse ;  /* 0x0000001911117220 */ /* 0x080fe40000410000 */
[CC--:B0-----:R-:W-:Y:S02]  /*49a0*/  FMUL.FTZ R11, R18.reuse, R25.reuse ;  /* 0x00000019120b7220 */ /* 0x0c1fe40000410000 */
[C---:B------:R-:W-:Y:S01]  /*49b0*/  FMUL.FTZ R25, R21.reuse, R25 ;  /* 0x0000001915197220 */ /* 0x040fe20000410000 */
[C---:B------:R-:W-:Y:S01]  /*49c0*/  FSEL R15, R18.reuse, R15, !P0 ;  /* 0x0000000f120f7208 */ /* 0x040fe20004000000 */
[----:B------:R-:W-:Y:S01]  /*49d0*/  FFMA.FTZ R11, R21, R24, -R11 ;  /* 0x00000018150b7223 */ /* 0x000fe2000001080b */
[----:B------:R-:W-:Y:S01]  /*49e0*/  FSEL R14, R125, R14, !P1 ;  /* 0x0000000e7d0e7208 */ /* 0x000fe20004800000 */
[----:B------:R-:W-:Y:S01]  /*49f0*/  FFMA.FTZ R18, R18, R24, R25 ;  /* 0x0000001812127223 */ /* 0x000fe20000010019 */
[----:B------:R-:W0:Y:S01]  /*4a00*/  SHFL.UP PT, R10, R10, 0x1, RZ ;  /* 0x042000000a0a7989 */ /* 0x000e2200000e00ff */
[----:B------:R-:W-:Y:S03]  /*4a10*/  BSSY B0, `(.L_x_393) ;  /* 0x0000029000007945 */ /* 0x000fe60003800000 */
[----:B------:R-:W2:Y:S01]  /*4a20*/  SHFL.UP PT, R8, R8, 0x1, RZ ;  /* 0x0420000008087989 */ /* 0x000ea200000e00ff */
[----:B------:R-:W-:-:S03]  /*4a30*/  FSEL R14, R21, R14, !P0 ;  /* 0x0000000e150e7208 */ /* 0x000fc60004000000 */
[----:B------:R-:W3:Y:S01]  /*4a40*/  SHFL.UP PT, R9, R9, 0x1, RZ ;  /* 0x0420000009097989 */ /* 0x000ee200000e00ff */
[C---:B------:R-:W-:Y:S01]  /*4a50*/  FSEL R13, R2.reuse, R13, !P0 ;  /* 0x0000000d020d7208 */ /* 0x040fe20004000000 */
[----:B------:R-:W-:Y:S02]  /*4a60*/  FFMA.FTZ R17, R2, R24, R17 ;  /* 0x0000001802117223 */ /* 0x000fe40000010011 */
[----:B------:R-:W-:Y:S02]  /*4a70*/  FADD.FTZ R11, R26, R11 ;  /* 0x0000000b1a0b7221 */ /* 0x000fe40000010000 */
[----:B------:R-:W-:Y:S01]  /*4a80*/  FADD.FTZ R18, R27, R18 ;  /* 0x000000121b127221 */ /* 0x000fe20000010000 */
[----:B------:R-:W-:Y:S05]  /*4a90*/  @!P2 BRA `(.L_x_394) ;  /* 0x000001000000a947 */ /* 0x000fea0003800000 */
[----:B-1----:R-:W-:Y:S01]  /*4aa0*/  ISETP.NE.AND P0, PT, R35, RZ, PT ;  /* 0x000000ff2300720c */ /* 0x002fe20003f05270 */
[C---:B---3--:R-:W-:Y:S02]  /*4ab0*/  FMUL.FTZ R11, R9.reuse, R15 ;  /* 0x0000000f090b7220 */ /* 0x048fe40000410000 */
[----:B------:R-:W-:-:S02]  /*4ac0*/  FMUL.FTZ R17, R9, R14 ;  /* 0x0000000e09117220 */ /* 0x000fc40000410000 */
[C---:B------:R-:W-:Y:S02]  /*4ad0*/  FMUL.FTZ R3, R9.reuse, R13 ;  /* 0x0000000d09037220 */ /* 0x040fe40000410000 */
[----:B------:R-:W-:Y:S02]  /*4ae0*/  FMUL.FTZ R2, R9, R12 ;  /* 0x0000000c09027220 */ /* 0x000fe40000410000 */
[C---:B--2---:R-:W-:Y:S02]  /*4af0*/  FFMA.FTZ R11, R8.reuse, R14, -R11 ;  /* 0x0000000e080b7223 */ /* 0x044fe4000001080b */
[C---:B------:R-:W-:Y:S02]  /*4b00*/  FFMA.FTZ R17, R8.reuse, R15, R17 ;  /* 0x0000000f08117223 */ /* 0x040fe40000010011 */
[C---:B------:R-:W-:Y:S02]  /*4b10*/  @P0 FFMA.FTZ R12, R8.reuse, R12, -R3 ;  /* 0x0000000c080c0223 */ /* 0x040fe40000010803 */
[----:B------:R-:W-:-:S02]  /*4b20*/  @P0 FFMA.FTZ R13, R8, R13, R2 ;  /* 0x0000000d080d0223 */ /* 0x000fc40000010002 */
[----:B0-----:R-:W-:Y:S01]  /*4b30*/  @P0 FADD.FTZ R14, R10, R11 ;  /* 0x0000000b0a0e0221 */ /* 0x001fe20000010000 */
[----:B------:R-:W-:Y:S01]  /*4b40*/  MOV R8, R12 ;  /* 0x0000000c00087202 */ /* 0x000fe20000000f00 */
[----:B------:R-:W-:Y:S01]  /*4b50*/  @P0 FADD.FTZ R15, R16, R17 ;  /* 0x00000011100f0221 */ /* 0x000fe20000010000 */
[----:B------:R-:W-:Y:S02]  /*4b60*/  MOV R9, R13 ;  /* 0x0000000d00097202 */ /* 0x000fe40000000f00 */
[----:B------:R-:W-:Y:S02]  /*4b70*/  MOV R10, R14 ;  /* 0x0000000e000a7202 */ /* 0x000fe40000000f00 */
[----:B------:R-:W-:Y:S01]  /*4b80*/  MOV R16, R15 ;  /* 0x0000000f00107202 */ /* 0x000fe20000000f00 */
[----:B------:R-:W-:Y:S05]  /*4b90*/  BRA `(.L_x_395) ;  /* 0x0000010000007947 */ /* 0x000fea0003800000 */
.L_x_394:
[----:B-1----:R-:W-:Y:S01]  /*4ba0*/  ISETP.NE.AND P0, PT, R35, RZ, PT ;  /* 0x000000ff2300720c */ /* 0x002fe20003f05270 */
[C---:B------:R-:W-:Y:S02]  /*4bb0*/  FMUL.FTZ R12, R17.reuse, R7 ;  /* 0x00000007110c7220 */ /* 0x040fe40000410000 */
[----:B------:R-:W-:-:S02]  /*4bc0*/  FMUL.FTZ R20, R17, R6 ;  /* 0x0000000611147220 */ /* 0x000fc40000410000 */
[----:B------:R-:W-:Y:S02]  /*4bd0*/  FFMA.FTZ R14, R3, R6, -R12 ;  /* 0x00000006030e7223 */ /* 0x000fe4000001080c */
[C---:B------:R-:W-:Y:S02]  /*4be0*/  FMUL.FTZ R2, R17.reuse, R5 ;  /* 0x0000000511027220 */ /* 0x040fe40000410000 */
[----:B------:R-:W-:Y:S02]  /*4bf0*/  FMUL.FTZ R12, R17, R4 ;  /* 0x00000004110c7220 */ /* 0x000fe40000410000 */
[----:B------:R-:W-:Y:S02]  /*4c00*/  FFMA.FTZ R13, R3, R7, R20 ;  /* 0x00000007030d7223 */ /* 0x000fe40000010014 */
[----:B------:R1:W-:Y:S01]  /*4c10*/  @!P0 STS.128 [0x10e0], R4 ;  /* 0x0010e004ff008388 */ /* 0x0003e20000000c00 */
[----:B0-----:R-:W-:Y:S02]  /*4c20*/  @!P0 MOV R10, R6 ;  /* 0x00000006000a8202 */ /* 0x001fe40000000f00 */
[----:B--2---:R-:W-:-:S02]  /*4c30*/  @!P0 MOV R8, R4 ;  /* 0x0000000400088202 */ /* 0x004fc40000000f00 */
[----:B---3--:R-:W-:Y:S02]  /*4c40*/  @!P0 MOV R9, R5 ;  /* 0x0000000500098202 */ /* 0x008fe40000000f00 */
[----:B------:R-:W-:Y:S01]  /*4c50*/  @!P0 MOV R16, R7 ;  /* 0x0000000700108202 */ /* 0x000fe20000000f00 */
[C---:B-1----:R-:W-:Y:S02]  /*4c60*/  FFMA.FTZ R4, R3.reuse, R4, -R2 ;  /* 0x0000000403047223 */ /* 0x042fe40000010802 */
[----:B------:R-:W-:Y:S02]  /*4c70*/  FFMA.FTZ R5, R3, R5, R12 ;  /* 0x0000000503057223 */ /* 0x000fe4000001000c */
[----:B------:R-:W-:Y:S02]  /*4c80*/  FADD.FTZ R6, R11, R14 ;  /* 0x0000000e0b067221 */ /* 0x000fe40000010000 */
[----:B------:R-:W-:Y:S02]  /*4c90*/  FADD.FTZ R7, R18, R13 ;  /* 0x0000000d12077221 */ /* 0x000fe40000010000 */
.L_x_395:
[----:B------:R-:W-:Y:S05]  /*4ca0*/  BSYNC B0 ;  /* 0x0000000000007941 */ /* 0x000fea0003800000 */
.L_x_393:
        /* <DEDUP_REMOVED lines=122> */
.L_x_397:
[----:B------:R-:W-:Y:S05]  /*5450*/  BSYNC B0 ;  /* 0x0000000000007941 */ /* 0x000fea0003800000 */
.L_x_396:
[----:B-1----:R-:W-:Y:S01]  /*5460*/  IADD3 R91, R91, 0x1, RZ ;  /* 0x000000015b5b7810 */ /* 0x002fe20007ffe0ff */
[C---:B------:R-:W-:Y:S02]  /*5470*/  FMUL.FTZ R2, R28.reuse, R9 ;  /* 0x000000091c027220 */ /* 0x040fe40000410000 */
[C---:B------:R-:W-:Y:S01]  /*5480*/  FMUL.FTZ R17, R28.reuse, R17 ;  /* 0x000000111c117220 */ /* 0x040fe20000410000 */
[----:B------:R-:W-:Y:S01]  /*5490*/  ISETP.GE.AND P0, PT, R91, c[0x0][0x16c], PT ;  /* 0x00005b005b007a0c */ /* 0x000fe20003f06270 */
[C---:B------:R-:W-:Y:S02]  /*54a0*/  FMUL.FTZ R19, R28.reuse, R19 ;  /* 0x000000131c137220 */ /* 0x040fe40000410000 */
[----:B------:R-:W-:Y:S02]  /*54b0*/  FMUL.FTZ R4, R28, R97 ;  /* 0x000000611c047220 */ /* 0x000fe40000410000 */
[----:B------:R-:W-:Y:S02]  /*54c0*/  FADD.FTZ R5, RZ, R124 ;  /* 0x0000007cff057221 */ /* 0x000fe40000010000 */
[----:B------:R-:W-:-:S02]  /*54d0*/  FFMA.FTZ R11, R29, R11, -R2 ;  /* 0x0000000b1d0b7223 */ /* 0x000fc40000010802 */
[C---:B------:R-:W-:Y:S02]  /*54e0*/  FFMA.FTZ R17, R29.reuse, R12, -R17 ;  /* 0x0000000c1d117223 */ /* 0x040fe40000010811 */
[C---:B------:R-:W-:Y:S02]  /*54f0*/  FFMA.FTZ R19, R29.reuse, R14, -R19 ;  /* 0x0000000e1d137223 */ /* 0x040fe40000010813 */
[----:B------:R-:W-:Y:S02]  /*5500*/  FFMA.FTZ R3, R29, R95, -R4 ;  /* 0x0000005f1d037223 */ /* 0x000fe40000010804 */
        /* <DEDUP_REMOVED lines=11> */
[----:B------:R-:W-:Y:S02]  /*55c0*/  FMUL.FTZ R28, R28, R5 ;  /* 0x000000051c1c7220 */ /* 0x000fe40000410000 */
        /* <DEDUP_REMOVED lines=30> */
.L_x_392:
[----:B------:R-:W-:Y:S01]  /*57b0*/  BAR.SYNC.DEFER_BLOCKING 0x0 ;  /* 0x0000000000007b1d */ /* 0x000fe20000010000 */
[----:B------:R-:W-:Y:S01]  /*57c0*/  SHF.L.U32 R2, R36, 0x1, RZ ;  /* 0x0000000124027819 */ /* 0x000fe200000006ff */
[----:B------:R-:W-:Y:S01]  /*57d0*/  IMAD R5, R37, c[0x0][0x200], RZ ;  /* 0x0000800025057a24 */ /* 0x000fe200078e02ff */
[----:B------:R-:W-:Y:S02]  /*57e0*/  F2FP.BF16.PACK_AB R87, R53, R84 ;  /* 0x000000543557723e */ /* 0x000fe400000010ff */
[----:B------:R-:W-:Y:S01]  /*57f0*/  LOP3.LUT R6, R2, 0xffffffc0, RZ, 0xc0, !PT ;  /* 0xffffffc002067812 */ /* 0x000fe200078ec0ff */
[----:B------:R-:W-:Y:S01]  /*5800*/  IMAD R5, R38, c[0x0][0x204], R5 ;  /* 0x0000810026057a24 */ /* 0x000fe200078e0205 */
[----:B------:R-:W-:Y:S02]  /*5810*/  F2FP.BF16.PACK_AB R86, R55, R86 ;  /* 0x000000563756723e */ /* 0x000fe400000010ff */
[----:B------:R-:W-:-:S02]  /*5820*/  F2FP.BF16.PACK_AB R85, R88, R43 ;  /* 0x0000002b5855723e */ /* 0x000fc400000010ff */
[----:B------:R-:W-:Y:S02]  /*5830*/  F2FP.BF16.PACK_AB R84, R45, R74 ;  /* 0x0000004a2d54723e */ /* 0x000fe400000010ff */
[----:B------:R-:W-:Y:S02]  /*5840*/  F2FP.BF16.PACK_AB R83, R57, R90 ;  /* 0x0000005a3953723e */ /* 0x000fe400000010ff */
[----:B------:R-:W-:Y:S02]  /*5850*/  F2FP.BF16.PACK_AB R82, R47, R76 ;  /* 0x0000004c2f52723e */ /* 0x000fe400000010ff */
[----:B------:R-:W-:Y:S02]  /*5860*/  F2FP.BF16.PACK_AB R81, R49, R78 ;  /* 0x0000004e3151723e */ /* 0x000fe400000010ff */
[----:B------:R-:W-:Y:S02]  /*5870*/  LEA R4, R35, R6, 0x1 ;  /* 0x0000000623047211 */ /* 0x000fe400078e08ff */
[----:B------:R-:W-:-:S02]  /*5880*/  F2FP.BF16.PACK_AB R80, R51, R80 ;  /* 0x000000503350723e */ /* 0x000fc400000010ff */
[----:B------:R-:W-:Y:S01]  /*5890*/  IADD3 R6, R6, R35, RZ ;  /* 0x0000002306067210 */ /* 0x000fe20007ffe0ff */
[----:B------:R-:W-:Y:S01]  /*58a0*/  STS.128 [R4.X16], R84 ;  /* 0x0000005404007388 */ /* 0x000fe2000000cc00 */
[C---:B------:R-:W-:Y:S02]  /*58b0*/  SHF.L.U32 R2, R34.reuse, 0xb, RZ ;  /* 0x0000000b22027819 */ /* 0x040fe400000006ff */
[----:B------:R-:W-:Y:S01]  /*58c0*/  IADD3 R34, R34, 0x1, RZ ;  /* 0x0000000122227810 */ /* 0x000fe20007ffe0ff */
[----:B------:R0:W-:Y:S01]  /*58d0*/  STS.128 [R4.X16+0x10], R80 ;  /* 0x0000105004007388 */ /* 0x0001e2000000cc00 */
[----:B------:R-:W-:-:S06]  /*58e0*/  NOP ;  /* 0x0000000000007918 */ /* 0x000fcc0000000000 */
[----:B------:R-:W1:Y:S01]  /*58f0*/  LDS.128 R8, [R6.X16] ;  /* 0x0000000006087984 */ /* 0x000e62000000cc00 */
[--C-:B------:R-:W-:Y:S02]  /*5900*/  SHF.R.S32.HI R3, RZ, 0x1f, R2.reuse ;  /* 0x0000001fff037819 */ /* 0x100fe40000011402 */
[----:B------:R-:W-:Y:S01]  /*5910*/  IADD3 R32, P1, R32, 0x1000, RZ ;  /* 0x0000100020207810 */ /* 0x000fe20007f3e0ff */
[----:B------:R-:W2:Y:S01]  /*5920*/  LDS.128 R12, [R6.X16+0x200] ;  /* 0x00020000060c7984 */ /* 0x000ea2000000cc00 */
[----:B------:R-:W-:Y:S01]  /*5930*/  IADD3 R30, P2, R30, 0x1000, RZ ;  /* 0x000010001e1e7810 */ /* 0x000fe20007f5e0ff */
[----:B------:R-:W-:Y:S01]  /*5940*/  IMAD.WIDE.U32 R2, R38, c[0x0][0x200], R2 ;  /* 0x0000800026027a25 */ /* 0x000fe200078e0002 */
[----:B------:R-:W-:Y:S02]  /*5950*/  IADD3.X R33, RZ, R33, RZ, P1, !PT ;  /* 0x00000021ff217210 */ /* 0x000fe40000ffe4ff */
[----:B------:R-:W-:Y:S02]  /*5960*/  IADD3.X R31, RZ, R31, RZ, P2, !PT ;  /* 0x0000001fff1f7210 */ /* 0x000fe400017fe4ff */
[----:B------:R-:W-:Y:S01]  /*5970*/  IADD3 R3, R3, R5, RZ ;  /* 0x0000000503037210 */ /* 0x000fe20007ffe0ff */
[----:B------:R-:W-:-:S04]  /*5980*/  IMAD R5, R41, c[0x0][0x208], RZ ;  /* 0x0000820029057a24 */ /* 0x000fc800078e02ff */
[C---:B------:R-:W-:Y:S02]  /*5990*/  IMAD R5, R42.reuse, c[0x0][0x20c], R5 ;  /* 0x000083002a057a24 */ /* 0x040fe400078e0205 */
[----:B------:R-:W-:-:S05]  /*59a0*/  IMAD.WIDE.U32 R2, R42, c[0x0][0x208], R2 ;  /* 0x000082002a027a25 */ /* 0x000fca00078e0002 */
[----:B------:R-:W-:Y:S02]  /*59b0*/  IADD3 R3, R3, R5, RZ ;  /* 0x0000000503037210 */ /* 0x000fe40007ffe0ff */
[----:B0-----:R-:W-:-:S04]  /*59c0*/  LEA R4, P0, R2, c[0x0][0x258], 0x1 ;  /* 0x0000960002047a11 */ /* 0x001fc800078008ff */
[----:B------:R-:W-:Y:S02]  /*59d0*/  LEA.HI.X R5, R2, c[0x0][0x25c], R3, 0x1, P0 ;  /* 0x0000970002057a11 */ /* 0x000fe400000f0c03 */
[----:B------:R-:W-:-:S03]  /*59e0*/  ISETP.GE.AND P0, PT, R34, c[0x0][0x174], PT ;  /* 0x00005d0022007a0c */ /* 0x000fc60003f06270 */
[----:B------:R-:W-:-:S05]  /*59f0*/  IMAD.WIDE R2, R0, 0x10, R4 ;  /* 0x0000001000027825 */ /* 0x000fca00078e0204 */
[----:B-1----:R0:W-:Y:S04]  /*5a00*/  STG.E.128 [R2.64], R8 ;  /* 0x0000000802007986 */ /* 0x0021e8000c101d04 */
[----:B--2---:R0:W-:Y:S01]  /*5a10*/  STG.E.128 [R2.64+0x200], R12 ;  /* 0x0002000c02007986 */ /* 0x0041e2000c101d04 */
[----:B------:R-:W-:Y:S01]  /*5a20*/  @P0 CALL.REL.NOINC `(.L_x_399) ;  /* 0x0000001000000944 */ /* 0x000fe20003c00000 */
[----:B------:R-:W-:Y:S05]  /*5a30*/  BRA `(.L_x_400) ;  /* 0xffffa8e000007947 */ /* 0x000fea000383ffff */
.L_x_399:
[----:B------:R-:W-:Y:S05]  /*5a40*/  EXIT ;  /* 0x000000000000794d */ /* 0x000fea0003800000 */
.L_x_401:
        /* <DEDUP_REMOVED lines=11> */
.L_x_5328:


//--------------------- .text._Z25selective_scan_fwd_kernelI32Selective_Scan_fwd_kernel_traitsILi128ELi16ELi1ELb1ELb0ELb0ELb1EN3c108BFloat16ENS1_7complexIfEEEEv13SSMParamsBase --------------------------
	.section	.text._Z25selective_scan_fwd_kernelI32Selective_Scan_fwd_kernel_traitsILi128ELi16ELi1ELb1ELb0ELb0ELb1EN3c108BFloat16ENS1_7complexIfEEEEv13SSMParamsBase,"ax",@progbits
	.sectioninfo	@"SHI_REGISTERS=131"
	.align	128
        .global         _Z25selective_scan_fwd_kernelI32Selective_Scan_fwd_kernel_traitsILi128ELi16ELi1ELb1ELb0ELb0ELb1EN3c108BFloat16ENS1_7complexIfEEEEv13SSMParamsBase
        .type           _Z25selective_scan_fwd_kernelI32Selective_Scan_fwd_kernel_traitsILi128ELi16ELi1ELb1ELb0ELb0ELb1EN3c108BFloat16ENS1_7complexIfEEEEv13SSMParamsBase,@function
        .size           _Z25selective_scan_fwd_kernelI32Selective_Scan_fwd_kernel_traitsILi128ELi16ELi1ELb1ELb0ELb0ELb1EN3c108BFloat16ENS1_7complexIfEEEEv13SSMParamsBase,(.L_x_5329 - _Z25selective_scan_fwd_kernelI32Selective_Scan_fwd_kernel_traitsILi128ELi16ELi1ELb1ELb0ELb0ELb1EN3c108BFloat16ENS1_7complexIfEEEEv13SSMParamsBase)
        .other          _Z25selective_scan_fwd_kernelI32Selective_Scan_fwd_kernel_traitsILi128ELi16ELi1ELb1ELb0ELb0ELb1EN3c108BFloat16ENS1_7complexIfEEEEv13SSMParamsBase,@"STO_CUDA_ENTRY STV_DEFAULT"
_Z25selective_scan_fwd_kernelI32Selective_Scan_fwd_kernel_traitsILi128ELi16ELi1ELb1ELb0ELb0ELb1EN3c108BFloat16ENS1_7complexIfEEEEv13SSMParamsBase:
.text._Z25selective_scan_fwd_kernelI32Selective_Scan_fwd_kernel_traitsILi128ELi16ELi1ELb1ELb0ELb0ELb1EN3c108BFloat16ENS1_7complexIfEEEEv13SSMParamsBase:
        /* <DEDUP_REMOVED lines=50> */
.L_x_442:
        /* <DEDUP_REMOVED lines=80> */
.L_x_403:
[----:B-12---:R-:W-:Y:S05]  /*0820*/  BSYNC B0 ;  /* 0x0000000000007941 */ /* 0x006fea0003800000 */
.L_x_402:
        /* <DEDUP_REMOVED lines=36> */
.L_x_405:
[----:B------:R-:W-:Y:S05]  /*0a70*/  BSYNC B0 ;  /* 0x0000000000007941 */ /* 0x000fea0003800000 */
.L_x_404:
        /* <DEDUP_REMOVED lines=38> */
.L_x_407:
[----:B------:R-:W-:Y:S05]  /*0ce0*/  BSYNC B0 ;  /* 0x0000000000007941 */ /* 0x000fea0003800000 */
.L_x_406:
        /* <DEDUP_REMOVED lines=36> */
.L_x_409:
[----:B------:R-:W-:Y:S05]  /*0f30*/  BSYNC B0 ;  /* 0x0000000000007941 */ /* 0x000fea0003800000 */
.L_x_408:
        /* <DEDUP_REMOVED lines=38> */
.L_x_411:
[----:B------:R-:W-:Y:S05]  /*11a0*/  BSYNC B0 ;  /* 0x0000000000007941 */ /* 0x000fea0003800000 */
.L_x_410:
        /* <DEDUP_REMOVED lines=39> */
.L_x_413:
[----:B------:R-:W-:Y:S05]  /*1420*/  BSYNC B0 ;  /* 0x0000000000007941 */ /* 0x000fea0003800000 */
.L_x_412:
        /* <DEDUP_REMOVED lines=43> */
.L_x_415:
[----:B------:R-:W-:Y:S05]  /*16e0*/  BSYNC B0 ;  /* 0x0000000000007941 */ /* 0x000fea0003800000 */
.L_x_414:
        /* <DEDUP_REMOVED lines=41> */
.L_x_417:
[----:B------:R-:W-:Y:S05]  /*1980*/  BSYNC B0 ;  /* 0x0000000000007941 */ /* 0x000fea0003800000 */
.L_x_416:
        /* <DEDUP_REMOVED lines=43> */
.L_x_419:
[----:B------:R-:W-:Y:S05]  /*1c40*/  BSYNC B0 ;  /* 0x0000000000007941 */ /* 0x000fea0003800000 */
.L_x_418:
        /* <DEDUP_REMOVED lines=41> */
.L_x_421:
[----:B------:R-:W-:Y:S05]  /*1ee0*/  BSYNC B0 ;  /* 0x0000000000007941 */ /* 0x000fea0003800000 */
.L_x_420:
        /* <DEDUP_REMOVED lines=47> */
.L_x_423:
[----:B------:R-:W-:Y:S05]  /*21e0*/  BSYNC B0 ;  /* 0x0000000000007941 */ /* 0x000fea0003800000 */
.L_x_422:
        /* <DEDUP_REMOVED lines=33> */
.L_x_425:
[----:B------:R-:W-:Y:S05]  /*2400*/  BSYNC B0 ;  /* 0x0000000000007941 */ /* 0x000fea0003800000 */
.L_x_424:
        /* <DEDUP_REMOVED lines=33> */
.L_x_427:
[----:B------:R-:W-:Y:S05]  /*2620*/  BSYNC B0 ;  /* 0x0000000000007941 */ /* 0x000fea0003800000 */
.L_x_426:
        /* <DEDUP_REMOVED lines=33> */
.L_x_429:
[----:B------:R-:W-:Y:S05]  /*2840*/  BSYNC B0 ;  /* 0x0000000000007941 */ /* 0x000fea0003800000 */
.L_x_428:
        /* <DEDUP_REMOVED lines=33> */
.L_x_431:
[----:B------:R-:W-:Y:S05]  /*2a60*/  BSYNC B0 ;  /* 0x0000000000007941 */ /* 0x000fea0003800000 */
.L_x_430:
        /* <DEDUP_REMOVED lines=33> */
.L_x_433:
[----:B------:R-:W-:Y:S05]  /*2c80*/  BSYNC B0 ;  /* 0x0000000000007941 */ /* 0x000fea0003800000 */
.L_x_432:
        /* <DEDUP_REMOVED lines=21> */
.L_x_440:
        /* <DEDUP_REMOVED lines=476> */
.L_x_436:
        /* <DEDUP_REMOVED lines=16> */
.L_x_437:
[----:B------:R-:W-:Y:S05]  /*4ca0*/  BSYNC B0 ;  /* 0x0000000000007941 */ /* 0x000fea0003800000 */
.L_x_435:
        /* <DEDUP_REMOVED lines=122> */
.L_x_439:
[----:B------:R-:W-:Y:S05]  /*5450*/  BSYNC B0 ;  /* 0x0000000000007941 */ /* 0x000fea0003800000 */
.L_x_438:
        /* <DEDUP_REMOVED lines=53> */
.L_x_434:
[----:B------:R-:W-:Y:S01]  /*57b0*/  BAR.SYNC.DEFER_BLOCKING 0x0 ;  /* 0x0000000000007b1d */ /* 0x000fe20000010000 */
[----:B------:R-:W-:Y:S01]  /*57c0*/  SHF.L.U32 R2, R36, 0x1, RZ ;  /* 0x0000000124027819 */ /* 0x000fe200000006ff */
[----:B------:R-:W-:Y:S01]  /*57d0*/  IMAD R13, R37, c[0x0][0x200], RZ ;  /* 0x00008000250d7a24 */ /* 0x000fe200078e02ff */
[----:B------:R-:W-:Y:S01]  /*57e0*/  F2FP.BF16.PACK_AB R23, R53, R74 ;  /* 0x0000004a3517723e */ /* 0x000fe200000010ff */
[----:B------:R-:W-:Y:S01]  /*57f0*/  IMAD R15, R37, c[0x0][0x1f0], RZ ;  /* 0x00007c00250f7a24 */ /* 0x000fe200078e02ff */
[----:B------:R-:W-:Y:S01]  /*5800*/  LOP3.LUT R18, R2, 0xffffffc0, RZ, 0xc0, !PT ;  /* 0xffffffc002127812 */ /* 0x000fe200078ec0ff */
[C---:B------:R-:W-:Y:S01]  /*5810*/  IMAD R17, R38.reuse, c[0x0][0x204], R13 ;  /* 0x0000810026117a24 */ /* 0x040fe200078e020d */
[----:B------:R-:W-:Y:S01]  /*5820*/  F2FP.BF16.PACK_AB R22, R55, R76 ;  /* 0x0000004c3716723e */ /* 0x000fe200000010ff */
[----:B------:R-:W-:Y:S01]  /*5830*/  IMAD R19, R38, c[0x0][0x1f4], R15 ;  /* 0x00007d0026137a24 */ /* 0x000fe200078e020f */
        /* <DEDUP_REMOVED lines=8> */
[----:B------:R0:W-:Y:S01]  /*58c0*/  STS.128 [R16.X16], R20 ;  /* 0x0000001410007388 */ /* 0x0001e2000000cc00 */
[----:B------:R-:W-:-:S03]  /*58d0*/  SHF.L.U32 R2, R34, 0xb, RZ ;  /* 0x0000000b22027819 */ /* 0x000fc600000006ff */
[----:B------:R-:W-:Y:S01]  /*58e0*/  STS.128 [R16.X16+0x10], R24 ;  /* 0x0000101810007388 */ /* 0x000fe2000000cc00 */
[----:B------:R-:W-:-:S06]  /*58f0*/  NOP ;  /* 0x0000000000007918 */ /* 0x000fcc0000000000 */
[----:B------:R-:W1:Y:S01]  /*5900*/  LDS.128 R8, [R18.X16] ;  /* 0x0000000012087984 */ /* 0x000e62000000cc00 */
[----:B------:R-:W-:-:S03]  /*5910*/  SHF.R.S32.HI R3, RZ, 0x1f, R2 ;  /* 0x0000001fff037819 */ /* 0x000fc60000011402 */
[----:B------:R-:W2:Y:S02]  /*5920*/  LDS.128 R4, [R18.X16+0x200] ;  /* 0x0002000012047984 */ /* 0x000ea4000000cc00 */
[----:B------:R-:W-:-:S04]  /*5930*/  IMAD.WIDE.U32 R12, R38, c[0x0][0x200], R2 ;  /* 0x00008000260c7a25 */ /* 0x000fc800078e0002 */
[----:B------:R-:W-:Y:S01]  /*5940*/  IMAD.WIDE.U32 R14, R38, c[0x0][0x1f0], R2 ;  /* 0x00007c00260e7a25 */ /* 0x000fe200078e0002 */
[----:B------:R-:W-:-:S03]  /*5950*/  IADD3 R13, R13, R17, RZ ;  /* 0x000000110d0d7210 */ /* 0x000fc60007ffe0ff */
[----:B------:R-:W-:Y:S01]  /*5960*/  IMAD R17, R41, c[0x0][0x208], RZ ;  /* 0x0000820029117a24 */ /* 0x000fe200078e02ff */
[----:B------:R-:W-:Y:S01]  /*5970*/  IADD3 R15, R15, R19, RZ ;  /* 0x000000130f0f7210 */ /* 0x000fe20007ffe0ff */
[----:B------:R-:W-:-:S04]  /*5980*/  IMAD.WIDE.U32 R12, R42, c[0x0][0x208], R12 ;  /* 0x000082002a0c7a25 */ /* 0x000fc800078e000c */
[----:B------:R-:W-:Y:S01]  /*5990*/  IMAD R17, R42, c[0x0][0x20c], R17 ;  /* 0x000083002a117a24 */ /* 0x000fe200078e0211 */
[----:B0-----:R-:W-:Y:S01]  /*59a0*/  LEA R20, P0, R12, c[0x0][0x258], 0x1 ;  /* 0x000096000c147a11 */ /* 0x001fe200078008ff */
[----:B------:R-:W-:Y:S02]  /*59b0*/  IMAD R19, R41, c[0x0][0x1f8], RZ ;  /* 0x00007e0029137a24 */ /* 0x000fe400078e02ff */
[----:B------:R-:W-:Y:S01]  /*59c0*/  IMAD.WIDE.U32 R14, R42, c[0x0][0x1f8], R14 ;  /* 0x00007e002a0e7a25 */ /* 0x000fe200078e000e */
[----:B------:R-:W-:-:S03]  /*59d0*/  IADD3 R17, R13, R17, RZ ;  /* 0x000000110d117210 */ /* 0x000fc60007ffe0ff */
[----:B------:R-:W-:Y:S01]  /*59e0*/  IMAD R19, R42, c[0x0][0x1fc], R19 ;  /* 0x00007f002a137a24 */ /* 0x000fe200078e0213 */
[----:B------:R-:W-:Y:S02]  /*59f0*/  LEA.HI.X R21, R12, c[0x0][0x25c], R17, 0x1, P0 ;  /* 0x000097000c157a11 */ /* 0x000fe400000f0c11 */
[----:B------:R-:W-:Y:S02]  /*5a00*/  LEA R22, P1, R14, c[0x0][0x268], 0x1 ;  /* 0x00009a000e167a11 */ /* 0x000fe400078208ff */
[----:B------:R-:W-:Y:S01]  /*5a10*/  IADD3 R13, R15, R19, RZ ;  /* 0x000000130f0d7210 */ /* 0x000fe20007ffe0ff */
[----:B------:R-:W-:-:S03]  /*5a20*/  IMAD.WIDE R20, R0, 0x10, R20 ;  /* 0x0000001000147825 */ /* 0x000fc600078e0214 */
[----:B------:R-:W-:Y:S02]  /*5a30*/  LEA.HI.X R23, R14, c[0x0][0x26c], R13, 0x1, P1 ;  /* 0x00009b000e177a11 */ /* 0x000fe400008f0c0d */
[----:B-1----:R-:W-:Y:S03]  /*5a40*/  STG.E.128 [R20.64], R8 ;  /* 0x0000000814007986 */ /* 0x002fe6000c101d04 */
[----:B------:R-:W-:Y:S01]  /*5a50*/  IMAD.WIDE R22, R0, 0x10, R22 ;  /* 0x0000001000167825 */ /* 0x000fe200078e0216 */
[----:B--2---:R-:W-:Y:S04]  /*5a60*/  STG.E.128 [R20.64+0x200], R4 ;  /* 0x0002000414007986 */ /* 0x004fe8000c101d04 */
[----:B------:R-:W-:Y:S06]  /*5a70*/  BAR.SYNC.DEFER_BLOCKING 0x0 ;  /* 0x0000000000007b1d */ /* 0x000fec0000010000 */
[----:B------:R-:W2:Y:S04]  /*5a80*/  LDG.E.128 R24, [R22.64] ;  /* 0x0000000416187981 */ /* 0x000ea8000c1e1d00 */
[----:B------:R-:W3:Y:S01]  /*5a90*/  LDG.E.128 R60, [R22.64+0x200] ;  /* 0x00020004163c7981 */ /* 0x000ee2000c1e1d00 */
[----:B------:R-:W-:Y:S01]  /*5aa0*/  IADD3 R17, R18, R35, RZ ;  /* 0x0000002312117210 */ /* 0x000fe20007ffe0ff */
[----:B------:R-:W-:Y:S01]  /*5ab0*/  IMAD.WIDE.U32 R2, R38, c[0x0][0x210], R2 ;  /* 0x0000840026027a25 */ /* 0x000fe200078e0002 */
[----:B------:R-:W-:-:S02]  /*5ac0*/  IADD3 R34, R34, 0x1, RZ ;  /* 0x0000000122227810 */ /* 0x000fc40007ffe0ff */
[----:B------:R-:W-:Y:S02]  /*5ad0*/  IADD3 R32, P1, R32, 0x1000, RZ ;  /* 0x0000100020207810 */ /* 0x000fe40007f3e0ff */
[----:B------:R-:W-:Y:S02]  /*5ae0*/  IADD3 R30, P2, R30, 0x1000, RZ ;  /* 0x000010001e1e7810 */ /* 0x000fe40007f5e0ff */
[----:B------:R-:W-:Y:S02]  /*5af0*/  IADD3.X R33, RZ, R33, RZ, P1, !PT ;  /* 0x00000021ff217210 */ /* 0x000fe40000ffe4ff */
[----:B------:R-:W-:Y:S01]  /*5b00*/  IADD3.X R31, RZ, R31, RZ, P2, !PT ;  /* 0x0000001fff1f7210 */ /* 0x000fe200017fe4ff */
[----:B--2---:R-:W-:Y:S04]  /*5b10*/  STS.128 [R18.X16], R24 ;  /* 0x0000001812007388 */ /* 0x004fe8000000cc00 */
[----:B---3--:R-:W-:Y:S01]  /*5b20*/  STS.128 [R18.X16+0x200], R60 ;  /* 0x0002003c12007388 */ /* 0x008fe2000000cc00 */
[----:B------:R-:W-:-:S06]  /*5b30*/  NOP ;  /* 0x0000000000007918 */ /* 0x000fcc0000000000 */
[----:B------:R-:W0:Y:S04]  /*5b40*/  LDS.128 R12, [R17.X16] ;  /* 0x00000000110c7984 */ /* 0x000e28000000cc00 */
[----:B------:R-:W1:Y:S01]  /*5b50*/  LDS.128 R4, [R17.X16+0x10] ;  /* 0x0000100011047984 */ /* 0x000e62000000cc00 */
[--C-:B0-----:R-:W-:Y:S02]  /*5b60*/  PRMT R22, RZ, 0x5410, R15.reuse ;  /* 0x00005410ff167816 */ /* 0x101fe4000000000f */
[----:B------:R-:W-:Y:S02]  /*5b70*/  PRMT R23, RZ, 0x7610, R15 ;  /* 0x00007610ff177816 */ /* 0x000fe4000000000f */
[--C-:B------:R-:W-:Y:S01]  /*5b80*/  PRMT R19, RZ, 0x5410, R14.reuse ;  /* 0x00005410ff137816 */ /* 0x100fe2000000000e */
[----:B------:R-:W-:Y:S01]  /*5b90*/  FMUL.FTZ R8, R22, -1.4426950216293334961 ;  /* 0xbfb8aa3b16087820 */ /* 0x000fe20000410000 */
[----:B------:R-:W-:Y:S01]  /*5ba0*/  PRMT R14, RZ, 0x7610, R14 ;  /* 0x00007610ff0e7816 */ /* 0x000fe2000000000e */
[----:B------:R-:W-:Y:S01]  /*5bb0*/  FMUL.FTZ R11, R23, -1.4426950216293334961 ;  /* 0xbfb8aa3b170b7820 */ /* 0x000fe20000410000 */
[--C-:B-1----:R-:W-:Y:S01]  /*5bc0*/  PRMT R24, RZ, 0x5410, R4.reuse ;  /* 0x00005410ff187816 */ /* 0x102fe20000000004 */
[----:B------:R0:W-:Y:S01]  /*5bd0*/  MUFU.EX2 R28, R8 ;  /* 0x00000008001c7308 */ /* 0x0001e20000000800 */
[--C-:B------:R-:W-:Y:S01]  /*5be0*/  PRMT R27, RZ, 0x5410, R5.reuse ;  /* 0x00005410ff1b7816 */ /* 0x100fe20000000005 */
[----:B------:R-:W-:Y:S01]  /*5bf0*/  FMUL.FTZ R20, R19, -1.4426950216293334961 ;  /* 0xbfb8aa3b13147820 */ /* 0x000fe20000410000 */
[----:B------:R-:W-:Y:S01]  /*5c00*/  PRMT R46, RZ, 0x7610, R5 ;  /* 0x00007610ff2e7816 */ /* 0x000fe20000000005 */
[----:B------:R-:W-:Y:S01]  /*5c10*/  FMUL.FTZ R21, R14, -1.4426950216293334961 ;  /* 0xbfb8aa3b0e157820 */ /* 0x000fe20000410000 */
[----:B------:R-:W-:Y:S01]  /*5c20*/  PRMT R26, RZ, 0x7610, R4 ;  /* 0x00007610ff1a7816 */ /* 0x000fe20000000004 */
[----:B------:R-:W-:Y:S01]  /*5c30*/  FMUL.FTZ R25, R24, -1.4426950216293334961 ;  /* 0xbfb8aa3b18197820 */ /* 0x000fe20000410000 */
[----:B------:R-:W-:Y:S01]  /*5c40*/  PRMT R48, RZ, 0x5410, R6 ;  /* 0x00005410ff307816 */ /* 0x000fe20000000006 */
[----:B------:R1:W2:Y:S01]  /*5c50*/  MUFU.EX2 R29, R11 ;  /* 0x0000000b001d7308 */ /* 0x0002a20000000800 */
[--C-:B0-----:R-:W-:Y:S01]  /*5c60*/  PRMT R8, RZ, 0x5410, R12.reuse ;  /* 0x00005410ff087816 */ /* 0x101fe2000000000c */
[----:B------:R-:W-:Y:S01]  /*5c70*/  FMUL.FTZ R44, R27, -1.4426950216293334961 ;  /* 0xbfb8aa3b1b2c7820 */ /* 0x000fe20000410000 */
[----:B------:R-:W-:Y:S01]  /*5c80*/  PRMT R12, RZ, 0x7610, R12 ;  /* 0x00007610ff0c7816 */ /* 0x000fe2000000000c */
[----:B------:R-:W-:Y:S01]  /*5c90*/  FMUL.FTZ R5, R46, -1.4426950216293334961 ;  /* 0xbfb8aa3b2e057820 */ /* 0x000fe20000410000 */
[----:B------:R-:W-:Y:S01]  /*5ca0*/  PRMT R52, RZ, 0x7610, R6 ;  /* 0x00007610ff347816 */ /* 0x000fe20000000006 */
[----:B------:R-:W-:Y:S01]  /*5cb0*/  FMUL.FTZ R9, R8, -1.4426950216293334961 ;  /* 0xbfb8aa3b08097820 */ /* 0x000fe20000410000 */
[----:B------:R-:W-:Y:S01]  /*5cc0*/  PRMT R54, RZ, 0x5410, R7 ;  /* 0x00005410ff367816 */ /* 0x000fe20000000007 */
[----:B------:R-:W-:Y:S01]  /*5cd0*/  FMUL.FTZ R10, R12, -1.4426950216293334961 ;  /* 0xbfb8aa3b0c0a7820 */ /* 0x000fe20000410000 */
[--C-:B-1----:R-:W-:Y:S01]  /*5ce0*/  PRMT R11, RZ, 0x5410, R13.reuse ;  /* 0x00005410ff0b7816 */ /* 0x102fe2000000000d */
[----:B------:R-:W-:Y:S01]  /*5cf0*/  FMUL.FTZ R4, R26, -1.4426950216293334961 ;  /* 0xbfb8aa3b1a047820 */ /* 0x000fe20000410000 */
[----:B------:R-:W-:Y:S01]  /*5d00*/  PRMT R13, RZ, 0x7610, R13 ;  /* 0x00007610ff0d7816 */ /* 0x000fe2000000000d */
[----:B------:R-:W0:Y:S01]  /*5d10*/  MUFU.EX2 R9, R9 ;  /* 0x0000000900097308 */ /* 0x000e220000000800 */
[----:B------:R-:W-:Y:S01]  /*5d20*/  PRMT R58, RZ, 0x7610, R7 ;  /* 0x00007610ff3a7816 */ /* 0x000fe20000000007 */
[----:B------:R-:W-:-:S02]  /*5d30*/  FMUL.FTZ R15, R11, -1.4426950216293334961 ;  /* 0xbfb8aa3b0b0f7820 */ /* 0x000fc40000410000 */
[----:B------:R-:W-:Y:S02]  /*5d40*/  FMUL.FTZ R17, R13, -1.4426950216293334961 ;  /* 0xbfb8aa3b0d117820 */ /* 0x000fe40000410000 */
[----:B------:R-:W-:Y:S02]  /*5d50*/  FMUL.FTZ R50, R48, -1.4426950216293334961 ;  /* 0xbfb8aa3b30327820 */ /* 0x000fe40000410000 */
[----:B------:R-:W-:Y:S01]  /*5d60*/  FMUL.FTZ R6, R52, -1.4426950216293334961 ;  /* 0xbfb8aa3b34067820 */ /* 0x000fe20000410000 */
[----:B------:R-:W1:Y:S01]  /*5d70*/  MUFU.EX2 R10, R10 ;  /* 0x0000000a000a7308 */ /* 0x000e620000000800 */
[----:B------:R-:W-:Y:S02]  /*5d80*/  FMUL.FTZ R56, R54, -1.4426950216293334961 ;  /* 0xbfb8aa3b36387820 */ /* 0x000fe40000410000 */
[----:B------:R-:W-:Y:S02]  /*5d90*/  FMUL.FTZ R7, R58, -1.4426950216293334961 ;  /* 0xbfb8aa3b3a077820 */ /* 0x000fe40000410000 */
[----:B--2---:R-:W-:-:S02]  /*5da0*/  FADD.FTZ R29, R29, 1 ;  /* 0x3f8000001d1d7421 */ /* 0x004fc40000010000 */
[----:B0-----:R-:W-:Y:S01]  /*5db0*/  FADD.FTZ R9, R9, 1 ;  /* 0x3f80000009097421 */ /* 0x001fe20000010000 */
[----:B------:R-:W0:Y:S01]  /*5dc0*/  MUFU.EX2 R15, R15 ;  /* 0x0000000f000f7308 */ /* 0x000e220000000800 */
[----:B------:R-:W-:-:S07]  /*5dd0*/  FADD.FTZ R28, R28, 1 ;  /* 0x3f8000001c1c7421 */ /* 0x000fce0000010000 */
[----:B------:R-:W2:Y:S01]  /*5de0*/  MUFU.EX2 R20, R20 ;  /* 0x0000001400147308 */ /* 0x000ea20000000800 */
[----:B-1----:R-:W-:-:S07]  /*5df0*/  FADD.FTZ R10, R10, 1 ;  /* 0x3f8000000a0a7421 */ /* 0x002fce0000010000 */
[----:B------:R-:W1:Y:S01]  /*5e00*/  MUFU.EX2 R21, R21 ;  /* 0x0000001500157308 */ /* 0x000e620000000800 */
[----:B0-----:R-:W-:-:S07]  /*5e10*/  FADD.FTZ R15, R15, 1 ;  /* 0x3f8000000f0f7421 */ /* 0x001fce0000010000 */
[----:B------:R-:W0:Y:S01]  /*5e20*/  MUFU.EX2 R17, R17 ;  /* 0x0000001100117308 */ /* 0x000e220000000800 */
[----:B--2---:R-:W-:-:S07]  /*5e30*/  FADD.FTZ R20, R20, 1 ;  /* 0x3f80000014147421 */ /* 0x004fce0000010000 */
[----:B------:R-:W2:Y:S01]  /*5e40*/  MUFU.EX2 R25, R25 ;  /* 0x0000001900197308 */ /* 0x000ea20000000800 */
[----:B-1----:R-:W-:-:S07]  /*5e50*/  FADD.FTZ R21, R21, 1 ;  /* 0x3f80000015157421 */ /* 0x002fce0000010000 */
[----:B------:R-:W1:Y:S01]  /*5e60*/  MUFU.EX2 R44, R44 ;  /* 0x0000002c002c7308 */ /* 0x000e620000000800 */
[----:B0-----:R-:W-:-:S07]  /*5e70*/  FADD.FTZ R17, R17, 1 ;  /* 0x3f80000011117421 */ /* 0x001fce0000010000 */
[----:B------:R-:W0:Y:S01]  /*5e80*/  MUFU.EX2 R59, R7 ;  /* 0x00000007003b7308 */ /* 0x000e220000000800 */
[----:B--2---:R-:W-:-:S07]  /*5e90*/  FADD.FTZ R25, R25, 1 ;  /* 0x3f80000019197421 */ /* 0x004fce0000010000 */
[----:B------:R-:W-:Y:S01]  /*5ea0*/  MUFU.EX2 R5, R5 ;  /* 0x0000000500057308 */ /* 0x000fe20000000800 */
[----:B-1----:R-:W-:-:S07]  /*5eb0*/  FADD.FTZ R44, R44, 1 ;  /* 0x3f8000002c2c7421 */ /* 0x002fce0000010000 */
[----:B------:R-:W1:Y:S01]  /*5ec0*/  MUFU.EX2 R4, R4 ;  /* 0x0000000400047308 */ /* 0x000e620000000800 */
[----:B0-----:R-:W-:-:S07]  /*5ed0*/  FADD.FTZ R59, R59, 1 ;  /* 0x3f8000003b3b7421 */ /* 0x001fce0000010000 */
[----:B------:R-:W0:Y:S08]  /*5ee0*/  MUFU.EX2 R50, R50 ;  /* 0x0000003200327308 */ /* 0x000e300000000800 */
[----:B------:R-:W-:Y:S01]  /*5ef0*/  MUFU.EX2 R6, R6 ;  /* 0x0000000600067308 */ /* 0x000fe20000000800 */
[----:B-1----:R-:W-:-:S07]  /*5f00*/  FADD.FTZ R4, R4, 1 ;  /* 0x3f80000004047421 */ /* 0x002fce0000010000 */
[----:B------:R-:W1:Y:S01]  /*5f10*/  MUFU.EX2 R56, R56 ;  /* 0x0000003800387308 */ /* 0x000e620000000800 */
[----:B0-----:R-:W-:-:S07]  /*5f20*/  FADD.FTZ R50, R50, 1 ;  /* 0x3f80000032327421 */ /* 0x001fce0000010000 */
[----:B------:R-:W0:Y:S08]  /*5f30*/  MUFU.RCP R64, R29 ;  /* 0x0000001d00407308 */ /* 0x000e300000001000 */
[----:B------:R2:W3:Y:S01]  /*5f40*/  MUFU.RCP R61, R9 ;  /* 0x00000009003d7308 */ /* 0x0004e20000001000 */
[----:B-1----:R-:W-:-:S07]  /*5f50*/  FADD.FTZ R56, R56, 1 ;  /* 0x3f80000038387421 */ /* 0x002fce0000010000 */
[----:B------:R1:W4:Y:S01]  /*5f60*/  MUFU.RCP R63, R10 ;  /* 0x0000000a003f7308 */ /* 0x0003220000001000 */
[----:B--2---:R-:W-:-:S07]  /*5f70*/  FADD.FTZ R9, R5, 1 ;  /* 0x3f80000005097421 */ /* 0x004fce0000010000 */
[----:B------:R-:W-:Y:S01]  /*5f80*/  MUFU.RCP R60, R15 ;  /* 0x0000000f003c7308 */ /* 0x000fe20000001000 */
[----:B-1----:R-:W-:Y:S02]  /*5f90*/  FADD.FTZ R10, R6, 1 ;  /* 0x3f800000060a7421 */ /* 0x002fe40000010000 */
[----:B0-----:R-:W-:Y:S02]  /*5fa0*/  FMUL.FTZ R6, R23, R64 ;  /* 0x0000004017067220 */ /* 0x001fe40000410000 */
[----:B---3--:R-:W-:Y:S02]  /*5fb0*/  FMUL.FTZ R5, R8, R61 ;  /* 0x0000003d08057220 */ /* 0x008fe40000410000 */
[----:B------:R-:W-:Y:S01]  /*5fc0*/  FMUL.FTZ R6, R6, R53 ;  /* 0x0000003506067220 */ /* 0x000fe20000410000 */
[----:B------:R-:W0:Y:S01]  /*5fd0*/  MUFU.RCP R62, R17 ;  /* 0x00000011003e7308 */ /* 0x000e220000001000 */
[----:B----4-:R-:W-:Y:S02]  /*5fe0*/  FMUL.FTZ R12, R12, R63 ;  /* 0x0000003f0c0c7220 */ /* 0x010fe40000410000 */
[----:B------:R-:W-:-:S02]  /*5ff0*/  FMUL.FTZ R5, R5, R66 ;  /* 0x0000004205057220 */ /* 0x000fc40000410000 */
[----:B------:R-:W-:-:S03]  /*6000*/  FMUL.FTZ R12, R12, R45 ;  /* 0x0000002d0c0c7220 */ /* 0x000fc60000410000 */
[----:B------:R-:W1:Y:S08]  /*6010*/  MUFU.RCP R20, R20 ;  /* 0x0000001400147308 */ /* 0x000e700000001000 */
[----:B------:R-:W2:Y:S01]  /*6020*/  MUFU.RCP R21, R21 ;  /* 0x0000001500157308 */ /* 0x000ea20000001000 */
[----:B0-----:R-:W-:-:S04]  /*6030*/  FMUL.FTZ R13, R13, R62 ;  /* 0x0000003e0d0d7220 */ /* 0x001fc80000410000 */
[----:B------:R-:W-:-:S03]  /*6040*/  FMUL.FTZ R13, R13, R78 ;  /* 0x0000004e0d0d7220 */ /* 0x000fc60000410000 */
[----:B------:R-:W0:Y:S01]  /*6050*/  MUFU.RCP R15, R9 ;  /* 0x00000009000f7308 */ /* 0x000e220000001000 */
[----:B-1----:R-:W-:Y:S01]  /*6060*/  FMUL.FTZ R19, R19, R20 ;  /* 0x0000001413137220 */ /* 0x002fe20000410000 */
[----:B------:R-:W-:Y:S01]  /*6070*/  F2FP.BF16.PACK_AB R20, R12, R5 ;  /* 0x000000050c14723e */ /* 0x000fe200000010ff */
[----:B------:R-:W-:Y:S02]  /*6080*/  IMAD R5, R37, c[0x0][0x210], RZ ;  /* 0x0000840025057a24 */ /* 0x000fe400078e02ff */
[----:B------:R-:W-:Y:S02]  /*6090*/  FMUL.FTZ R19, R19, R76 ;  /* 0x0000004c13137220 */ /* 0x000fe40000410000 */
[----:B------:R-:W-:Y:S01]  /*60a0*/  IMAD R5, R38, c[0x0][0x214], R5 ;  /* 0x0000850026057a24 */ /* 0x000fe200078e0205 */
[----:B------:R-:W1:Y:S01]  /*60b0*/  MUFU.RCP R65, R28 ;  /* 0x0000001c00417308 */ /* 0x000e620000001000 */
[----:B--2---:R-:W-:-:S03]  /*60c0*/  FMUL.FTZ R14, R14, R21 ;  /* 0x000000150e0e7220 */ /* 0x004fc60000410000 */
[----:B------:R-:W-:Y:S01]  /*60d0*/  IADD3 R3, R3, R5, RZ ;  /* 0x0000000503037210 */ /* 0x000fe20007ffe0ff */
[----:B------:R-:W-:Y:S02]  /*60e0*/  FMUL.FTZ R14, R14, R55 ;  /* 0x000000370e0e7220 */ /* 0x000fe40000410000 */
[----:B------:R-:W-:Y:S01]  /*60f0*/  IMAD R5, R41, c[0x0][0x218], RZ ;  /* 0x0000860029057a24 */ /* 0x000fe200078e02ff */
[----:B------:R-:W2:Y:S01]  /*6100*/  MUFU.RCP R25, R25 ;  /* 0x0000001900197308 */ /* 0x000ea20000001000 */
[----:B0-----:R-:W-:Y:S02]  /*6110*/  FMUL.FTZ R46, R46, R15 ;  /* 0x0000000f2e2e7220 */ /* 0x001fe40000410000 */
[----:B------:R-:W-:Y:S02]  /*6120*/  IMAD R5, R42, c[0x0][0x21c], R5 ;  /* 0x000087002a057a24 */ /* 0x000fe400078e0205 */
[----:B------:R-:W-:Y:S02]  /*6130*/  FMUL.FTZ R46, R46, R49 ;  /* 0x000000312e2e7220 */ /* 0x000fe40000410000 */
[----:B------:R-:W-:Y:S01]  /*6140*/  IMAD.WIDE.U32 R2, R42, c[0x0][0x218], R2 ;  /* 0x000086002a027a25 */ /* 0x000fe200078e0002 */
[----:B------:R0:W3:Y:S03]  /*6150*/  MUFU.RCP R29, R4 ;  /* 0x00000004001d7308 */ /* 0x0000e60000001000 */
[----:B-1----:R-:W-:Y:S01]  /*6160*/  FMUL.FTZ R7, R22, R65 ;  /* 0x0000004116077220 */ /* 0x002fe20000410000 */
[----:B------:R-:W-:-:S02]  /*6170*/  F2FP.BF16.PACK_AB R22, R14, R19 ;  /* 0x000000130e16723e */ /* 0x000fc400000010ff */
[----:B------:R-:W-:Y:S01]  /*6180*/  IADD3 R3, R3, R5, RZ ;  /* 0x0000000503037210 */ /* 0x000fe20007ffe0ff */
[----:B------:R-:W-:Y:S01]  /*6190*/  FMUL.FTZ R7, R7, R74 ;  /* 0x0000004a07077220 */ /* 0x000fe20000410000 */
[----:B------:R-:W1:Y:S01]  /*61a0*/  MUFU.RCP R44, R44 ;  /* 0x0000002c002c7308 */ /* 0x000e620000001000 */
[----:B0-----:R-:W-:Y:S02]  /*61b0*/  FMUL.FTZ R4, R11, R60 ;  /* 0x0000003c0b047220 */ /* 0x001fe40000410000 */
[----:B--2---:R-:W-:Y:S02]  /*61c0*/  FMUL.FTZ R9, R24, R25 ;  /* 0x0000001918097220 */ /* 0x004fe40000410000 */
[----:B------:R-:W-:Y:S02]  /*61d0*/  FMUL.FTZ R4, R4, R43 ;  /* 0x0000002b04047220 */ /* 0x000fe40000410000 */
[----:B------:R-:W-:Y:S01]  /*61e0*/  FMUL.FTZ R9, R9, R72 ;  /* 0x0000004809097220 */ /* 0x000fe20000410000 */
[----:B------:R-:W0:Y:S01]  /*61f0*/  MUFU.RCP R17, R50 ;  /* 0x0000003200117308 */ /* 0x000e220000001000 */
[----:B---3--:R-:W-:Y:S01]  /*6200*/  FMUL.FTZ R26, R26, R29 ;  /* 0x0000001d1a1a7220 */ /* 0x008fe20000410000 */
[----:B------:R-:W-:Y:S01]  /*6210*/  F2FP.BF16.PACK_AB R21, R13, R4 ;  /* 0x000000040d15723e */ /* 0x000fe200000010ff */
[----:B------:R-:W-:Y:S01]  /*6220*/  BAR.SYNC.DEFER_BLOCKING 0x0 ;  /* 0x0000000000007b1d */ /* 0x000fe20000010000 */
[----:B------:R-:W-:Y:S01]  /*6230*/  LEA R4, P0, R2, c[0x0][0x270], 0x1 ;  /* 0x00009c0002047a11 */ /* 0x000fe200078008ff */
[----:B------:R-:W-:-:S02]  /*6240*/  FMUL.FTZ R26, R26, R51 ;  /* 0x000000331a1a7220 */ /* 0x000fc40000410000 */
[----:B-1----:R-:W-:Y:S02]  /*6250*/  FMUL.FTZ R27, R27, R44 ;  /* 0x0000002c1b1b7220 */ /* 0x002fe40000410000 */
[----:B------:R-:W1:Y:S01]  /*6260*/  MUFU.RCP R67, R10 ;  /* 0x0000000a00437308 */ /* 0x000e620000001000 */
[----:B------:R-:W-:Y:S01]  /*6270*/  F2FP.BF16.PACK_AB R12, R26, R9 ;  /* 0x000000091a0c723e */ /* 0x000fe200000010ff */
[----:B------:R-:W-:Y:S01]  /*6280*/  FMUL.FTZ R27, R27, R70 ;  /* 0x000000461b1b7220 */ /* 0x000fe20000410000 */
[----:B------:R-:W-:Y:S02]  /*6290*/  LEA.HI.X R5, R2, c[0x0][0x274], R3, 0x1, P0 ;  /* 0x00009d0002057a11 */ /* 0x000fe400000f0c03 */
[----:B------:R-:W-:Y:S01]  /*62a0*/  ISETP.GE.AND P0, PT, R34, c[0x0][0x174], PT ;  /* 0x00005d0022007a0c */ /* 0x000fe20003f06270 */
[----:B0-----:R-:W-:Y:S02]  /*62b0*/  FMUL.FTZ R11, R48, R17 ;  /* 0x00000011300b7220 */ /* 0x001fe40000410000 */
[----:B------:R-:W0:Y:S01]  /*62c0*/  MUFU.RCP R23, R56 ;  /* 0x0000003800177308 */ /* 0x000e220000001000 */
[----:B------:R-:W-:Y:S01]  /*62d0*/  F2FP.BF16.PACK_AB R13, R46, R27 ;  /* 0x0000001b2e0d723e */ /* 0x000fe200000010ff */
[----:B------:R-:W-:-:S04]  /*62e0*/  IMAD.WIDE R2, R0, 0x10, R4 ;  /* 0x0000001000027825 */ /* 0x000fc800078e0204 */
[----:B------:R-:W-:Y:S02]  /*62f0*/  FMUL.FTZ R11, R11, R68 ;  /* 0x000000440b0b7220 */ /* 0x000fe40000410000 */
[----:B------:R-:W2:Y:S01]  /*6300*/  MUFU.RCP R59, R59 ;  /* 0x0000003b003b7308 */ /* 0x000ea20000001000 */
[----:B-1----:R-:W-:-:S04]  /*6310*/  FMUL.FTZ R52, R52, R67 ;  /* 0x0000004334347220 */ /* 0x002fc80000410000 */
[----:B------:R-:W-:Y:S02]  /*6320*/  FMUL.FTZ R52, R52, R47 ;  /* 0x0000002f34347220 */ /* 0x000fe40000410000 */
[----:B0-----:R-:W-:Y:S01]  /*6330*/  FMUL.FTZ R15, R54, R23 ;  /* 0x00000017360f7220 */ /* 0x001fe20000410000 */
[----:B------:R-:W-:Y:S02]  /*6340*/  F2FP.BF16.PACK_AB R23, R6, R7 ;  /* 0x000000070617723e */ /* 0x000fe400000010ff */
[----:B------:R-:W-:Y:S01]  /*6350*/  F2FP.BF16.PACK_AB R14, R52, R11 ;  /* 0x0000000b340e723e */ /* 0x000fe200000010ff */
[----:B------:R-:W-:Y:S02]  /*6360*/  FMUL.FTZ R15, R15, R82 ;  /* 0x000000520f0f7220 */ /* 0x000fe40000410000 */
[----:B------:R-:W-:Y:S01]  /*6370*/  STS.128 [R16.X16], R20 ;  /* 0x0000001410007388 */ /* 0x000fe2000000cc00 */
[----:B--2---:R-:W-:-:S04]  /*6380*/  FMUL.FTZ R58, R58, R59 ;  /* 0x0000003b3a3a7220 */ /* 0x004fc80000410000 */
[----:B------:R-:W-:-:S05]  /*6390*/  FMUL.FTZ R58, R58, R57 ;  /* 0x000000393a3a7220 */ /* 0x000fca0000410000 */
[----:B------:R-:W-:-:S05]  /*63a0*/  F2FP.BF16.PACK_AB R15, R58, R15 ;  /* 0x0000000f3a0f723e */ /* 0x000fca00000010ff */
[----:B------:R-:W-:Y:S01]  /*63b0*/  STS.128 [R16.X16+0x10], R12 ;  /* 0x0000100c10007388 */ /* 0x000fe2000000cc00 */
[----:B------:R-:W-:-:S06]  /*63c0*/  NOP ;  /* 0x0000000000007918 */ /* 0x000fcc0000000000 */
[----:B------:R-:W0:Y:S04]  /*63d0*/  LDS.128 R8, [R18.X16] ;  /* 0x0000000012087984 */ /* 0x000e28000000cc00 */
[----:B------:R-:W1:Y:S04]  /*63e0*/  LDS.128 R24, [R18.X16+0x200] ;  /* 0x0002000012187984 */ /* 0x000e68000000cc00 */
[----:B0-----:R0:W-:Y:S04]  /*63f0*/  STG.E.128 [R2.64], R8 ;  /* 0x0000000802007986 */ /* 0x0011e8000c101d04 */
[----:B-1----:R0:W-:Y:S01]  /*6400*/  STG.E.128 [R2.64+0x200], R24 ;  /* 0x0002001802007986 */ /* 0x0021e2000c101d04 */
[----:B------:R-:W-:Y:S01]  /*6410*/  @P0 CALL.REL.NOINC `(.L_x_441) ;  /* 0x0000001000000944 */ /* 0x000fe20003c00000 */
[----:B------:R-:W-:Y:S05]  /*6420*/  BRA `(.L_x_442) ;  /* 0xffff9ef000007947 */ /* 0x000fea000383ffff */
.L_x_441:
[----:B------:R-:W-:Y:S05]  /*6430*/  EXIT ;  /* 0x000000000000794d */ /* 0x000fea0003800000 */
.L_x_443:
        /* <DEDUP_REMOVED lines=12> */
.L_x_5329:


//--------------------- .text._Z25selective_scan_fwd_kernelI32Selective_Scan_fwd_kernel_traitsILi128ELi16ELi1ELb1ELb0ELb1ELb0EN3c108BFloat16ENS1_7complexIfEEEEv13SSMParamsBase --------------------------
	.section	.text._Z25selective_scan_fwd_kernelI32Selective_Scan_fwd_kernel_traitsILi128ELi16ELi1ELb1ELb0ELb1ELb0EN3c108BFloat16ENS1_7complexIfEEEEv13SSMParamsBase,"ax",@progbits
	.sectioninfo	@"SHI_REGISTERS=158"
	.align	128
        .global         _Z25selective_scan_fwd_kernelI32Selective_Scan_fwd_kernel_traitsILi128ELi16ELi1ELb1ELb0ELb1ELb0EN3c108BFloat16ENS1_7complexIfEEEEv13SSMParamsBase
        .type           _Z25selective_scan_fwd_kernelI32Selective_Scan_fwd_kernel_traitsILi128ELi16ELi1ELb1ELb0ELb1ELb0EN3c108BFloat16ENS1_7complexIfEEEEv13SSMParamsBase,@function
        .size           _Z25selective_scan_fwd_kernelI32Selective_Scan_fwd_kernel_traitsILi128ELi16ELi1ELb1ELb0ELb1ELb0EN3c108BFloat16ENS1_7complexIfEEEEv13SSMParamsBase,(.L_x_5330 - _Z25selective_scan_fwd_kernelI32Selective_Scan_fwd_kernel_traitsILi128ELi16ELi1ELb1ELb0ELb1ELb0EN3c108BFloat16ENS1_7complexIfEEEEv13SSMParamsBase)
        .other          _Z25selective_scan_fwd_kernelI32Selective_Scan_fwd_kernel_traitsILi128ELi16ELi1ELb1ELb0ELb1ELb0EN3c108BFloat16ENS1_7complexIfEEEEv13SSMParamsBase,@"STO_CUDA_ENTRY STV_DEFAULT"
_Z25selective_scan_fwd_kernelI32Selective_Scan_fwd_kernel_traitsILi128ELi16ELi1ELb1ELb0ELb1ELb0EN3c108BFloat16ENS1_7complexIfEEEEv13SSMParamsBase:
.text._Z25selective_scan_fwd_kernelI32Selective_Scan_fwd_kernel_traitsILi128ELi16ELi1ELb1ELb0ELb1ELb0EN3c108BFloat16ENS1_7complexIfEEEEv13SSMParamsBase:
[----:B------:R-:W-:Y:S02]  /*0000*/  MOV R1, c[0x0][0x28] ;  /* 0x00000a0000017a02 */ /* 0x000fe40000000f00 */
[----:B------:R-:W-:Y:S01]  /*0010*/  IABS R9, c[0x0][0x178] ;  /* 0x00005e0000097a13 */ /* 0x000fe20000000000 */
[----:B------:R-:W0:Y:S01]  /*0020*/  S2UR UR4, SR_CTAID.Y ;  /* 0x00000000000479c3 */ /* 0x000e220000002600 */
[----:B------:R-:W-:Y:S01]  /*0030*/  ISETP.NE.U32.AND P0, PT, RZ, c[0x0][0x238], PT ;  /* 0x00008e00ff007a0c */ /* 0x000fe20003f05070 */
[----:B------:R-:W-:Y:S01]  /*0040*/  HFMA2.MMA R67, -RZ, RZ, 0, 0 ;  /* 0x00000000ff437435 */ /* 0x000fe200000001ff */
[----:B------:R-:W1:Y:S01]  /*0050*/  I2F.RP R0, R9 ;  /* 0x0000000900007306 */ /* 0x000e620000209400 */
[----:B------:R-:W-:Y:S02]  /*0060*/  ISETP.NE.U32.AND P1, PT, RZ, c[0x0][0x250], PT ;  /* 0x00009400ff007a0c */ /* 0x000fe40003f25070 */
[----:B------:R-:W-:Y:S02]  /*0070*/  ISETP.NE.AND.EX P0, PT, RZ, c[0x0][0x23c], PT, P0 ;  /* 0x00008f00ff007a0c */ /* 0x000fe40003f05300 */
[----:B------:R-:W2:Y:S01]  /*0080*/  S2UR UR6, SR_CTAID.X ;  /* 0x00000000000679c3 */ /* 0x000ea20000002500 */
[----:B------:R-:W-:-:S02]  /*0090*/  ISETP.NE.AND.EX P1, PT, RZ, c[0x0][0x254], PT, P1 ;  /* 0x00009500ff007a0c */ /* 0x000fc40003f25310 */
[----:B------:R-:W-:Y:S01]  /*00a0*/  MOV R65, RZ ;  /* 0x000000ff00417202 */ /* 0x000fe20000000f00 */
[----:B-1----:R-:W1:Y:S01]  /*00b0*/  MUFU.RCP R0, R0 ;  /* 0x0000000000007308 */ /* 0x002e620000001000 */
[----:B0-----:R-:W-:Y:S01]  /*00c0*/  MOV R74, UR4 ;  /* 0x00000004004a7c02 */ /* 0x001fe20008000f00 */
[----:B------:R-:W-:-:S03]  /*00d0*/  ULDC.64 UR4, c[0x0][0x118] ;  /* 0x0000460000047ab9 */ /* 0x000fc60000000a00 */
[----:B------:R-:W-:Y:S02]  /*00e0*/  SHF.R.S32.HI R69, RZ, 0x1f, R74 ;  /* 0x0000001fff457819 */ /* 0x000fe4000001144a */
[C---:B------:R-:W-:Y:S02]  /*00f0*/  @P0 LEA R2, P2, R74.reuse, c[0x0][0x238], 0x2 ;  /* 0x00008e004a020a11 */ /* 0x040fe400078410ff */
[----:B--2---:R-:W-:Y:S02]  /*0100*/  MOV R63, UR6 ;  /* 0x00000006003f7c02 */ /* 0x004fe40008000f00 */
[----:B------:R-:W-:Y:S02]  /*0110*/  @P0 LEA.HI.X R3, R74, c[0x0][0x23c], R69, 0x2, P2 ;  /* 0x00008f004a030a11 */ /* 0x000fe400010f1445 */
[----:B-1----:R-:W-:Y:S02]  /*0120*/  IADD3 R6, R0, 0xffffffe, RZ ;  /* 0x0ffffffe00067810 */ /* 0x002fe40007ffe0ff */
[----:B------:R-:W-:Y:S01]  /*0130*/  @P1 LEA R4, P3, R74, c[0x0][0x250], 0x2 ;  /* 0x000094004a041a11 */ /* 0x000fe200078610ff */
[----:B------:R0:W5:Y:S01]  /*0140*/  @P0 LDG.E R67, [R2.64] ;  /* 0x0000000402430981 */ /* 0x000162000c1e1900 */
[----:B------:R1:W2:Y:S01]  /*0150*/  F2I.FTZ.U32.TRUNC.NTZ R7, R6 ;  /* 0x0000000600077305 */ /* 0x0002a2000021f000 */
[----:B------:R-:W-:-:S02]  /*0160*/  SHF.R.S32.HI R135, RZ, 0x1f, R63 ;  /* 0x0000001fff877819 */ /* 0x000fc4000001143f */
[----:B------:R-:W-:Y:S01]  /*0170*/  @P1 LEA.HI.X R5, R74, c[0x0][0x254], R69, 0x2, P3 ;  /* 0x000095004a051a11 */ /* 0x000fe200018f1445 */
[----:B-1----:R-:W-:Y:S01]  /*0180*/  HFMA2.MMA R6, -RZ, RZ, 0, 0 ;  /* 0x00000000ff067435 */ /* 0x002fe200000001ff */
[----:B--2---:R-:W-:Y:S02]  /*0190*/  IADD3 R8, RZ, -R7, RZ ;  /* 0x80000007ff087210 */ /* 0x004fe40007ffe0ff */
[----:B0-----:R-:W-:Y:S02]  /*01a0*/  IABS R2, R74 ;  /* 0x0000004a00027213 */ /* 0x001fe40000000000 */
[----:B------:R-:W-:Y:S01]  /*01b0*/  MOV R3, c[0x0][0x174] ;  /* 0x00005d0000037a02 */ /* 0x000fe20000000f00 */
[----:B------:R-:W-:Y:S01]  /*01c0*/  IMAD R11, R8, R9, RZ ;  /* 0x00000009080b7224 */ /* 0x000fe200078e02ff */
[----:B------:R0:W5:Y:S03]  /*01d0*/  @P1 LDG.E R65, [R4.64] ;  /* 0x0000000404411981 */ /* 0x000166000c1e1900 */
[----:B------:R-:W-:-:S06]  /*01e0*/  IMAD.HI.U32 R7, R7, R11, R6 ;  /* 0x0000000b07077227 */ /* 0x000fcc00078e0006 */
[----:B------:R-:W-:-:S05]  /*01f0*/  IMAD.HI.U32 R8, R7, R2, RZ ;  /* 0x0000000207087227 */ /* 0x000fca00078e00ff */
[----:B------:R-:W-:-:S05]  /*0200*/  IADD3 R0, -R8, RZ, RZ ;  /* 0x000000ff08007210 */ /* 0x000fca0007ffe1ff */
[----:B------:R-:W-:-:S05]  /*0210*/  IMAD R0, R9, R0, R2 ;  /* 0x0000000009007224 */ /* 0x000fca00078e0202 */
[----:B------:R-:W-:Y:S02]  /*0220*/  ISETP.GT.U32.AND P2, PT, R9, R0, PT ;  /* 0x000000000900720c */ /* 0x000fe40003f44070 */
[----:B------:R-:W-:-:S11]  /*0230*/  ISETP.GE.AND P4, PT, R3, 0x1, PT ;  /* 0x000000010300780c */ /* 0x000fd60003f86270 */
[----:B------:R-:W-:-:S04]  /*0240*/  @!P2 IADD3 R0, R0, -R9, RZ ;  /* 0x800000090000a210 */ /* 0x000fc80007ffe0ff */
[----:B------:R-:W-:Y:S01]  /*0250*/  ISETP.GE.U32.AND P0, PT, R0, R9, PT ;  /* 0x000000090000720c */ /* 0x000fe20003f06070 */
[----:B------:R-:W-:Y:S01]  /*0260*/  IMAD R12, R135, c[0x0][0x1b0], RZ ;  /* 0x00006c00870c7a24 */ /* 0x000fe200078e02ff */
[----:B------:R-:W-:Y:S02]  /*0270*/  LOP3.LUT R2, R74, c[0x0][0x178], RZ, 0x3c, !PT ;  /* 0x00005e004a027a12 */ /* 0x000fe400078e3cff */
[----:B------:R-:W-:Y:S01]  /*0280*/  @!P2 IADD3 R8, R8, 0x1, RZ ;  /* 0x000000010808a810 */ /* 0x000fe20007ffe0ff */
[C---:B------:R-:W-:Y:S01]  /*0290*/  IMAD.WIDE.U32 R6, R63.reuse, c[0x0][0x1b0], RZ ;  /* 0x00006c003f067a25 */ /* 0x040fe200078e00ff */
[----:B------:R-:W-:Y:S02]  /*02a0*/  ISETP.GE.AND P3, PT, R2, RZ, PT ;  /* 0x000000ff0200720c */ /* 0x000fe40003f66270 */
[----:B------:R-:W-:Y:S01]  /*02b0*/  ISETP.NE.AND P1, PT, RZ, c[0x0][0x178], PT ;  /* 0x00005e00ff007a0c */ /* 0x000fe20003f25270 */
[----:B------:R-:W-:-:S04]  /*02c0*/  IMAD.WIDE.U32 R2, R63, c[0x0][0x1d0], RZ ;  /* 0x000074003f027a25 */ /* 0x000fc800078e00ff */
[----:B0-----:R-:W-:Y:S01]  /*02d0*/  IMAD.WIDE.U32 R4, R63, c[0x0][0x1e0], RZ ;  /* 0x000078003f047a25 */ /* 0x001fe200078e00ff */
[----:B------:R-:W-:-:S03]  /*02e0*/  @P0 IADD3 R8, R8, 0x1, RZ ;  /* 0x0000000108080810 */ /* 0x000fc60007ffe0ff */
[C---:B------:R-:W-:Y:S02]  /*02f0*/  IMAD R0, R135.reuse, c[0x0][0x1d0], RZ ;  /* 0x0000740087007a24 */ /* 0x040fe400078e02ff */
[----:B------:R-:W-:Y:S02]  /*0300*/  IMAD R10, R135, c[0x0][0x1e0], RZ ;  /* 0x00007800870a7a24 */ /* 0x000fe400078e02ff */
[----:B------:R-:W-:Y:S01]  /*0310*/  IMAD R9, R63, c[0x0][0x1b4], R12 ;  /* 0x00006d003f097a24 */ /* 0x000fe200078e020c */
[----:B------:R-:W-:Y:S06]  /*0320*/  @!P4 EXIT ;  /* 0x000000000000c94d */ /* 0x000fec0003800000 */
[----:B------:R-:W0:Y:S01]  /*0330*/  S2R R61, SR_TID.X ;  /* 0x00000000003d7919 */ /* 0x000e220000002100 */
[----:B------:R-:W-:Y:S01]  /*0340*/  @!P3 IADD3 R8, -R8, RZ, RZ ;  /* 0x000000ff0808b210 */ /* 0x000fe20007ffe1ff */
[----:B------:R-:W-:Y:S01]  /*0350*/  IMAD R11, R63, c[0x0][0x1e4], R10 ;  /* 0x000079003f0b7a24 */ /* 0x000fe200078e020a */
[----:B------:R-:W-:Y:S01]  /*0360*/  @!P1 LOP3.LUT R8, RZ, c[0x0][0x178], RZ, 0x33, !PT ;  /* 0x00005e00ff089a12 */ /* 0x000fe200078e33ff */
[----:B------:R-:W1:Y:S01]  /*0370*/  S2R R59, SR_LANEID ;  /* 0x00000000003b7919 */ /* 0x000e620000000000 */
[----:B------:R-:W-:Y:S01]  /*0380*/  IADD3 R7, R7, R9, RZ ;  /* 0x0000000907077210 */ /* 0x000fe20007ffe0ff */
[----:B------:R-:W-:Y:S01]  /*0390*/  IMAD R9, R63, c[0x0][0x1d4], R0 ;  /* 0x000075003f097a24 */ /* 0x000fe200078e0200 */
[----:B------:R-:W-:-:S02]  /*03a0*/  SHF.R.S32.HI R0, RZ, 0x1f, R8 ;  /* 0x0000001fff007819 */ /* 0x000fc40000011408 */
[----:B------:R-:W-:Y:S01]  /*03b0*/  IADD3 R5, R5, R11, RZ ;  /* 0x0000000b05057210 */ /* 0x000fe20007ffe0ff */
[----:B------:R-:W-:Y:S01]  /*03c0*/  IMAD R11, R69, c[0x0][0x1e8], RZ ;  /* 0x00007a00450b7a24 */ /* 0x000fe200078e02ff */
[----:B------:R-:W-:Y:S01]  /*03d0*/  IADD3 R3, R3, R9, RZ ;  /* 0x0000000903037210 */ /* 0x000fe20007ffe0ff */
[----:B------:R-:W-:Y:S01]  /*03e0*/  IMAD R9, R69, c[0x0][0x1d8], RZ ;  /* 0x0000760045097a24 */ /* 0x000fe200078e02ff */
[----:B------:R-:W-:Y:S01]  /*03f0*/  MOV R57, RZ ;  /* 0x000000ff00397202 */ /* 0x000fe20000000f00 */
[----:B------:R-:W-:Y:S02]  /*0400*/  IMAD R13, R0, c[0x0][0x1c8], RZ ;  /* 0x00007200000d7a24 */ /* 0x000fe400078e02ff */
[C---:B------:R-:W-:Y:S02]  /*0410*/  IMAD R9, R74.reuse, c[0x0][0x1dc], R9 ;  /* 0x000077004a097a24 */ /* 0x040fe400078e0209 */
[C---:B------:R-:W-:Y:S02]  /*0420*/  IMAD R11, R74.reuse, c[0x0][0x1ec], R11 ;  /* 0x00007b004a0b7a24 */ /* 0x040fe400078e020b */
[----:B------:R-:W-:-:S04]  /*0430*/  IMAD.WIDE.U32 R2, R74, c[0x0][0x1d8], R2 ;  /* 0x000076004a027a25 */ /* 0x000fc800078e0002 */
[----:B------:R-:W-:Y:S01]  /*0440*/  IMAD.WIDE.U32 R4, R74, c[0x0][0x1e8], R4 ;  /* 0x00007a004a047a25 */ /* 0x000fe200078e0004 */
[----:B0-----:R-:W-:Y:S02]  /*0450*/  SHF.L.U32 R72, R61, 0x1, RZ ;  /* 0x000000013d487819 */ /* 0x001fe400000006ff */
[----:B------:R-:W-:Y:S01]  /*0460*/  IADD3 R53, R3, R9, RZ ;  /* 0x0000000903357210 */ /* 0x000fe20007ffe0ff */
[----:B------:R-:W-:Y:S01]  /*0470*/  IMAD.WIDE.U32 R6, R8, c[0x0][0x1c8], R6 ;  /* 0x0000720008067a25 */ /* 0x000fe200078e0006 */
[----:B------:R-:W-:Y:S02]  /*0480*/  IADD3 R51, R5, R11, RZ ;  /* 0x0000000b05337210 */ /* 0x000fe40007ffe0ff */
[----:B------:R-:W-:Y:S01]  /*0490*/  LEA R70, P0, R2, c[0x0][0x240], 0x1 ;  /* 0x0000900002467a11 */ /* 0x000fe200078008ff */
[----:B------:R-:W-:Y:S01]  /*04a0*/  IMAD R13, R8, c[0x0][0x1cc], R13 ;  /* 0x00007300080d7a24 */ /* 0x000fe200078e020d */
[----:B------:R-:W-:Y:S02]  /*04b0*/  LEA R68, P1, R4, c[0x0][0x248], 0x1 ;  /* 0x0000920004447a11 */ /* 0x000fe400078208ff */
[----:B------:R-:W-:-:S02]  /*04c0*/  LEA R49, P2, R6, c[0x0][0x230], 0x1 ;  /* 0x00008c0006317a11 */ /* 0x000fc400078408ff */
[----:B------:R-:W-:Y:S02]  /*04d0*/  IADD3 R47, R7, R13, RZ ;  /* 0x0000000d072f7210 */ /* 0x000fe40007ffe0ff */
[----:B------:R-:W-:Y:S02]  /*04e0*/  LOP3.LUT R72, R72, 0xffffffc0, RZ, 0xc0, !PT ;  /* 0xffffffc048487812 */ /* 0x000fe400078ec0ff */
[----:B------:R-:W-:Y:S02]  /*04f0*/  LEA.HI.X R53, R2, c[0x0][0x244], R53, 0x1, P0 ;  /* 0x0000910002357a11 */ /* 0x000fe400000f0c35 */
[----:B------:R-:W-:Y:S02]  /*0500*/  LEA.HI.X R51, R4, c[0x0][0x24c], R51, 0x1, P1 ;  /* 0x0000930004337a11 */ /* 0x000fe400008f0c33 */
[----:B------:R-:W-:Y:S02]  /*0510*/  LEA.HI.X R47, R6, c[0x0][0x234], R47, 0x1, P2 ;  /* 0x00008d00062f7a11 */ /* 0x000fe400010f0c2f */
[----:B-1----:R-:W-:-:S02]  /*0520*/  LOP3.LUT R55, R72, 0x1f, R61, 0xf8, !PT ;  /* 0x0000001f48377812 */ /* 0x002fc400078ef83d */
.L_x_484:
[----:B------:R-:W-:Y:S01]  /*0530*/  BAR.SYNC.DEFER_BLOCKING 0x0 ;  /* 0x0000000000007b1d */ /* 0x000fe20000010000 */
[----:B------:R-:W-:-:S05]  /*0540*/  MOV R52, R70 ;  /* 0x0000004600347202 */ /* 0x000fca0000000f00 */
[----:B0-----:R-:W-:-:S05]  /*0550*/  IMAD.WIDE R2, R55, 0x10, R52 ;  /* 0x0000001037027825 */ /* 0x001fca00078e0234 */
[----:B------:R-:W2:Y:S04]  /*0560*/  LDG.E.128 R8, [R2.64] ;  /* 0x0000000402087981 */ /* 0x000ea8000c1e1d00 */
[----:B------:R-:W3:Y:S01]  /*0570*/  LDG.E.128 R16, [R2.64+0x200] ;  /* 0x0002000402107981 */ /* 0x000ee2000c1e1d00 */
[-C--:B------:R-:W-:Y:S02]  /*0580*/  IADD3 R45, R72, R59.reuse, RZ ;  /* 0x0000003b482d7210 */ /* 0x080fe40007ffe0ff */
[----:B------:R-:W-:Y:S02]  /*0590*/  MOV R50, R68 ;  /* 0x0000004400327202 */ /* 0x000fe40000000f00 */
[----:B------:R-:W-:-:S03]  /*05a0*/  IADD3 R0, R45, R59, RZ ;  /* 0x0000003b2d007210 */ /* 0x000fc60007ffe0ff */
[----:B------:R-:W-:Y:S01]  /*05b0*/  IMAD.WIDE R20, R55, 0x10, R50 ;  /* 0x0000001037147825 */ /* 0x000fe200078e0232 */
        /* <DEDUP_REMOVED lines=71> */
.L_x_445:
[----:B-12---:R-:W-:Y:S05]  /*0a30*/  BSYNC B0 ;  /* 0x0000000000007941 */ /* 0x006fea0003800000 */
.L_x_444:
        /* <DEDUP_REMOVED lines=36> */
.L_x_447:
[----:B------:R-:W-:Y:S05]  /*0c80*/  BSYNC B0 ;  /* 0x0000000000007941 */ /* 0x000fea0003800000 */
.L_x_446:
        /* <DEDUP_REMOVED lines=38> */
.L_x_449:
[----:B------:R-:W-:Y:S05]  /*0ef0*/  BSYNC B0 ;  /* 0x0000000000007941 */ /* 0x000fea0003800000 */
.L_x_448:
        /* <DEDUP_REMOVED lines=36> */
.L_x_451:
[----:B------:R-:W-:Y:S05]  /*1140*/  BSYNC B0 ;  /* 0x0000000000007941 */ /* 0x000fea0003800000 */
.L_x_450:
        /* <DEDUP_REMOVED lines=38> */
.L_x_453:
[----:B------:R-:W-:Y:S05]  /*13b0*/  BSYNC B0 ;  /* 0x0000000000007941 */ /* 0x000fea0003800000 */
.L_x_452:
[----:B------:R-:W-:Y:S01]  /*13c0*/  PRMT R44, RZ, 0x7610, R9 ;  /* 0x00007610ff2c7816 */ /* 0x000fe20000000009 */
[----:B------:R-:W-:Y:S01]  /*13d0*/  BSSY B0, `(.L_x_454) ;  /* 0x0000026000007945 */ /* 0x000fe20003800000 */
[--C-:B------:R-:W-:Y:S02]  /*13e0*/  PRMT R106, RZ, 0x5410, R12.reuse ;  /* 0x00005410ff6a7816 */ /* 0x100fe4000000000c */
[----:B------:R-:W-:Y:S01]  /*13f0*/  FSETP.GTU.FTZ.AND P1, PT, R46, 20, PT ;  /* 0x41a000002e00780b */ /* 0x000fe20003f3c000 */
        /* <DEDUP_REMOVED lines=35> */
.L_x_455:
[----:B------:R-:W-:Y:S05]  /*1630*/  BSYNC B0 ;  /* 0x0000000000007941 */ /* 0x000fea0003800000 */
.L_x_454:
[----:B------:R-:W-:Y:S01]  /*1640*/  ISETP.EQ.OR P4, PT, RZ, UR6, P4 ;  /* 0x00000006ff007c0c */ /* 0x000fe2000a782670 */
[----:B------:R-:W-:Y:S01]  /*1650*/  BSSY B0, `(.L_x_456) ;  /* 0x000002a000007945 */ /* 0x000fe20003800000 */
[----:B------:R-:W-:Y:S02]  /*1660*/  PRMT R0, RZ, 0x5410, R10 ;  /* 0x00005410ff007816 */ /* 0x000fe4000000000a */
[----:B------:R-:W-:Y:S02]  /*1670*/  PRMT R102, RZ, 0x5410, R14 ;  /* 0x00005410ff667816 */ /* 0x000fe4000000000e */
[----:B------:R-:W-:Y:S01]  /*1680*/  PRMT R100, RZ, 0x5410, R15 ;  /* 0x00005410ff647816 */ /* 0x000fe2000000000f */
[----:B------:R-:W-:Y:S01]  /*1690*/  FADD.FTZ R0, R0, R65 ;  /* 0x0000004100007221 */ /* 0x000fe20000010000 */
[----:B------:R-:W-:Y:S02]  /*16a0*/  FSETP.GTU.FTZ.AND P0, PT, R44, 20, PT ;  /* 0x41a000002c00780b */ /* 0x000fe40003f1c000 */
[----:B------:R-:W-:-:S02]  /*16b0*/  ISETP.EQ.OR P5, PT, RZ, UR6, P5 ;  /* 0x00000006ff007c0c */ /* 0x000fc4000afa2670 */
[----:B------:R-:W-:Y:S02]  /*16c0*/  PRMT R13, RZ, 0x7610, R13 ;  /* 0x00007610ff0d7816 */ /* 0x000fe4000000000d */
        /* <DEDUP_REMOVED lines=34> */
.L_x_457:
[----:B------:R-:W-:Y:S05]  /*18f0*/  BSYNC B0 ;  /* 0x0000000000007941 */ /* 0x000fea0003800000 */
.L_x_456:
[----:B------:R-:W-:Y:S01]  /*1900*/  PRMT R10, RZ, 0x7610, R10 ;  /* 0x00007610ff0a7816 */ /* 0x000fe2000000000a */
[----:B------:R-:W-:Y:S01]  /*1910*/  BSSY B0, `(.L_x_458) ;  /* 0x0000028000007945 */ /* 0x000fe20003800000 */
[--C-:B------:R-:W-:Y:S02]  /*1920*/  PRMT R98, RZ, 0x5410, R4.reuse ;  /* 0x00005410ff627816 */ /* 0x100fe40000000004 */
[----:B------:R-:W-:Y:S01]  /*1930*/  FSETP.GTU.FTZ.AND P4, PT, R0, 20, PT ;  /* 0x41a000000000780b */ /* 0x000fe20003f9c000 */
[----:B------:R-:W-:Y:S01]  /*1940*/  FADD.FTZ R76, R10, R65 ;  /* 0x000000410a4c7221 */ /* 0x000fe20000010000 */
[--C-:B------:R-:W-:Y:S02]  /*1950*/  PRMT R78, RZ, 0x5410, R11.reuse ;  /* 0x00005410ff4e7816 */ /* 0x100fe4000000000b */
        /* <DEDUP_REMOVED lines=35> */
.L_x_459:
[----:B------:R-:W-:Y:S05]  /*1b90*/  BSYNC B0 ;  /* 0x0000000000007941 */ /* 0x000fea0003800000 */
.L_x_458:
[----:B------:R-:W-:Y:S01]  /*1ba0*/  ISETP.EQ.OR P3, PT, RZ, UR6, P3 ;  /* 0x00000006ff007c0c */ /* 0x000fe20009f62670 */
[----:B------:R-:W-:Y:S01]  /*1bb0*/  BSSY B0, `(.L_x_460) ;  /* 0x000002a000007945 */ /* 0x000fe20003800000 */
[--C-:B------:R-:W-:Y:S01]  /*1bc0*/  PRMT R91, RZ, 0x5410, R6.reuse ;  /* 0x00005410ff5b7816 */ /* 0x100fe20000000006 */
[-C--:B------:R-:W-:Y:S01]  /*1bd0*/  FMUL.FTZ R80, R106, R67.reuse ;  /* 0x000000436a507220 */ /* 0x080fe20000410000 */
[----:B------:R-:W-:Y:S01]  /*1be0*/  FSETP.GTU.FTZ.AND P5, PT, R76, 20, PT ;  /* 0x41a000004c00780b */ /* 0x000fe20003fbc000 */
[-C--:B------:R-:W-:Y:S01]  /*1bf0*/  FMUL.FTZ R73, R12, R67.reuse ;  /* 0x000000430c497220 */ /* 0x080fe20000410000 */
[----:B------:R-:W-:Y:S01]  /*1c00*/  ISETP.EQ.OR P2, PT, RZ, UR6, P2 ;  /* 0x00000006ff007c0c */ /* 0x000fe20009742670 */
[----:B------:R-:W-:Y:S01]  /*1c10*/  FMUL.FTZ R71, R104, R67 ;  /* 0x0000004368477220 */ /* 0x000fe20000410000 */
[----:B------:R-:W-:Y:S01]  /*1c20*/  PRMT R5, RZ, 0x7610, R5 ;  /* 0x00007610ff057816 */ /* 0x000fe20000000005 */
        /* <DEDUP_REMOVED lines=34> */
.L_x_461:
[----:B------:R-:W-:Y:S05]  /*1e50*/  BSYNC B0 ;  /* 0x0000000000007941 */ /* 0x000fea0003800000 */
.L_x_460:
        /* <DEDUP_REMOVED lines=41> */
.L_x_463:
[----:B------:R-:W-:Y:S05]  /*20f0*/  BSYNC B0 ;  /* 0x0000000000007941 */ /* 0x000fea0003800000 */
.L_x_462:
        /* <DEDUP_REMOVED lines=47> */
.L_x_465:
[----:B------:R-:W-:Y:S05]  /*23f0*/  BSYNC B0 ;  /* 0x0000000000007941 */ /* 0x000fea0003800000 */
.L_x_464:
        /* <DEDUP_REMOVED lines=33> */
.L_x_467:
[----:B------:R-:W-:Y:S05]  /*2610*/  BSYNC B0 ;  /* 0x0000000000007941 */ /* 0x000fea0003800000 */
.L_x_466:
        /* <DEDUP_REMOVED lines=33> */
.L_x_469:
[----:B------:R-:W-:Y:S05]  /*2830*/  BSYNC B0 ;  /* 0x0000000000007941 */ /* 0x000fea0003800000 */
.L_x_468:
        /* <DEDUP_REMOVED lines=33> */
.L_x_471:
[----:B------:R-:W-:Y:S05]  /*2a50*/  BSYNC B0 ;  /* 0x0000000000007941 */ /* 0x000fea0003800000 */
.L_x_470:
        /* <DEDUP_REMOVED lines=33> */
.L_x_473:
[----:B------:R-:W-:Y:S05]  /*2c70*/  BSYNC B0 ;  /* 0x0000000000007941 */ /* 0x000fea0003800000 */
.L_x_472:
        /* <DEDUP_REMOVED lines=33> */
.L_x_475:
[----:B------:R-:W-:Y:S05]  /*2e90*/  BSYNC B0 ;  /* 0x0000000000007941 */ /* 0x000fea0003800000 */
.L_x_474:
        /* <DEDUP_REMOVED lines=21> */
.L_x_482:
        /* <DEDUP_REMOVED lines=12> */
[----:B------:R-:W-:Y:S02]  /*30b0*/  IMAD R5, R22, c[0x0][0x1c0], RZ ;  /* 0x0000700016057a24 */ /* 0x000fe400078e02ff */
[----:B------:R-:W-:-:S04]  /*30c0*/  IMAD.WIDE.U32 R2, R96, c[0x0][0x1c0], RZ ;  /* 0x0000700060027a25 */ /* 0x000fc800078e00ff */
[----:B------:R-:W-:Y:S01]  /*30d0*/  IMAD R5, R96, c[0x0][0x1c4], R5 ;  /* 0x0000710060057a24 */ /* 0x000fe200078e0205 */
[----:B------:R-:W-:-:S04]  /*30e0*/  LEA R8, P0, R2, R49, 0x1 ;  /* 0x0000003102087211 */ /* 0x000fc800078008ff */
[----:B------:R-:W-:-:S04]  /*30f0*/  IADD3 R3, R3, R5, RZ ;  /* 0x0000000503037210 */ /* 0x000fc80007ffe0ff */
[----:B------:R-:W-:Y:S02]  /*3100*/  LEA.HI.X R9, R2, R47, R3, 0x1, P0 ;  /* 0x0000002f02097211 */ /* 0x000fe400000f0c03 */
[----:B------:R-:W-:-:S05]  /*3110*/  IADD3 R3, R72, R55, RZ ;  /* 0x0000003748037210 */ /* 0x000fca0007ffe0ff */
[----:B------:R-:W-:-:S05]  /*3120*/  IMAD.WIDE R8, R3, 0x10, R8 ;  /* 0x0000001003087825 */ /* 0x000fca00078e0208 */
[----:B------:R0:W3:Y:S04]  /*3130*/  LDG.E.128 R4, [R8.64] ;  /* 0x0000000408047981 */ /* 0x0000e8000c1e1d00 */
[----:B------:R0:W4:Y:S04]  /*3140*/  LDG.E.128 R12, [R8.64+0x200] ;  /* 0x00020004080c7981 */ /* 0x000128000c1e1d00 */
[----:B------:R0:W3:Y:S01]  /*3150*/  LDG.E.128 R16, [R8.64+0x400] ;  /* 0x0004000408107981 */ /* 0x0000e2000c1e1d00 */
[----:B------:R-:W-:-:S04]  /*3160*/  IMAD R43, R69, c[0x0][0x198], RZ ;  /* 0x00006600452b7a24 */ /* 0x000fc800078e02ff */
[----:B------:R-:W-:Y:S02]  /*3170*/  IMAD R127, R74, c[0x0][0x19c], R43 ;  /* 0x000067004a7f7a24 */ /* 0x000fe400078e022b */
[C---:B--2---:R-:W-:Y:S02]  /*3180*/  FMUL.FTZ R2, R21.reuse, R66 ;  /* 0x0000004215027220 */ /* 0x044fe40000410000 */
[----:B------:R-:W-:Y:S02]  /*3190*/  FMUL.FTZ R25, R20, 1.4426950216293334961 ;  /* 0x3fb8aa3b14197820 */ /* 0x000fe40000410000 */
[----:B------:R-:W-:Y:S02]  /*31a0*/  FMUL.RZ R3, R2, 0.15915493667125701904 ;  /* 0x3e22f98302037820 */ /* 0x000fe4000040c000 */
[-C--:B------:R-:W-:Y:S02]  /*31b0*/  FMUL.FTZ R2, R21, R64.reuse ;  /* 0x0000004015027220 */ /* 0x080fe40000410000 */
[----:B------:R-:W-:Y:S01]  /*31c0*/  MUFU.SIN R124, R3 ;  /* 0x00000003007c7308 */ /* 0x000fe20000000400 */
[----:B------:R-:W-:-:S02]  /*31d0*/  FMUL.FTZ R42, R25, R64 ;  /* 0x00000040192a7220 */ /* 0x000fc40000410000 */
[----:B------:R-:W-:Y:S02]  /*31e0*/  FMUL.RZ R10, R2, 0.15915493667125701904 ;  /* 0x3e22f983020a7820 */ /* 0x000fe4000040c000 */
[-C--:B------:R-:W-:Y:S02]  /*31f0*/  FMUL.FTZ R2, R21, R62.reuse ;  /* 0x0000003e15027220 */ /* 0x080fe40000410000 */
[----:B------:R-:W-:Y:S01]  /*3200*/  FMUL.FTZ R39, R25, R62 ;  /* 0x0000003e19277220 */ /* 0x000fe20000410000 */
[----:B------:R-:W-:Y:S01]  /*3210*/  MUFU.SIN R123, R10 ;  /* 0x0000000a007b7308 */ /* 0x000fe20000000400 */
[----:B------:R-:W-:Y:S02]  /*3220*/  FMUL.RZ R11, R2, 0.15915493667125701904 ;  /* 0x3e22f983020b7820 */ /* 0x000fe4000040c000 */
[-C--:B------:R-:W-:Y:S02]  /*3230*/  FMUL.FTZ R2, R21, R60.reuse ;  /* 0x0000003c15027220 */ /* 0x080fe40000410000 */
[----:B------:R-:W-:-:S02]  /*3240*/  FMUL.FTZ R38, R25, R60 ;  /* 0x0000003c19267220 */ /* 0x000fc40000410000 */
[C---:B------:R-:W-:Y:S01]  /*3250*/  FMUL.FTZ R36, R25.reuse, R58 ;  /* 0x0000003a19247220 */ /* 0x040fe20000410000 */
[----:B------:R-:W-:Y:S01]  /*3260*/  MUFU.COS R125, R10 ;  /* 0x0000000a007d7308 */ /* 0x000fe20000000000 */
[C---:B------:R-:W-:Y:S02]  /*3270*/  FMUL.FTZ R37, R25.reuse, R56 ;  /* 0x0000003819257220 */ /* 0x040fe40000410000 */
[C---:B------:R-:W-:Y:S02]  /*3280*/  FMUL.FTZ R32, R25.reuse, R54 ;  /* 0x0000003619207220 */ /* 0x040fe40000410000 */
[----:B------:R-:W-:-:S03]  /*3290*/  FMUL.FTZ R41, R25, R66 ;  /* 0x0000004219297220 */ /* 0x000fc60000410000 */
[----:B------:R-:W-:Y:S08]  /*32a0*/  MUFU.SIN R121, R11 ;  /* 0x0000000b00797308 */ /* 0x000ff00000000400 */
[----:B------:R0:W-:Y:S08]  /*32b0*/  MUFU.COS R122, R11 ;  /* 0x0000000b007a7308 */ /* 0x0001f00000000000 */
[----:B------:R1:W-:Y:S01]  /*32c0*/  MUFU.COS R126, R3 ;  /* 0x00000003007e7308 */ /* 0x0003e20000000000 */
[----:B0-----:R-:W2:Y:S07]  /*32d0*/  LDG.E.128 R8, [R8.64+0x600] ;  /* 0x0006000408087981 */ /* 0x001eae000c1e1d00 */
[----:B------:R-:W0:Y:S01]  /*32e0*/  MUFU.EX2 R42, R42 ;  /* 0x0000002a002a7308 */ /* 0x000e220000000800 */
[----:B-1----:R-:W-:-:S02]  /*32f0*/  FMUL.RZ R3, R2, 0.15915493667125701904 ;  /* 0x3e22f98302037820 */ /* 0x002fc4000040c000 */
[----:B------:R-:W-:-:S04]  /*3300*/  FMUL.FTZ R2, R21, R58 ;  /* 0x0000003a15027220 */ /* 0x000fc80000410000 */
[----:B------:R-:W-:Y:S01]  /*3310*/  FMUL.RZ R20, R2, 0.15915493667125701904 ;  /* 0x3e22f98302147820 */ /* 0x000fe2000040c000 */
[----:B------:R-:W-:Y:S01]  /*3320*/  MUFU.SIN R119, R3 ;  /* 0x0000000300777308 */ /* 0x000fe20000000400 */
[----:B------:R-:W-:-:S04]  /*3330*/  FMUL.FTZ R2, R21, R56 ;  /* 0x0000003815027220 */ /* 0x000fc80000410000 */
[----:B------:R-:W-:Y:S02]  /*3340*/  FMUL.RZ R23, R2, 0.15915493667125701904 ;  /* 0x3e22f98302177820 */ /* 0x000fe4000040c000 */
[----:B------:R-:W-:Y:S01]  /*3350*/  FMUL.FTZ R2, R21, R54 ;  /* 0x0000003615027220 */ /* 0x000fe20000410000 */
[----:B------:R1:W-:Y:S08]  /*3360*/  MUFU.COS R120, R3 ;  /* 0x0000000300787308 */ /* 0x0003f00000000000 */
[----:B------:R-:W-:Y:S01]  /*3370*/  MUFU.SIN R117, R20 ;  /* 0x0000001400757308 */ /* 0x000fe20000000400 */
[----:B-1----:R-:W-:-:S02]  /*3380*/  FMUL.RZ R3, R2, 0.15915493667125701904 ;  /* 0x3e22f98302037820 */ /* 0x002fc4000040c000 */
[----:B------:R-:W-:-:S05]  /*3390*/  FMUL.FTZ R2, R21, R52 ;  /* 0x0000003415027220 */ /* 0x000fca0000410000 */
[----:B------:R1:W-:Y:S01]  /*33a0*/  MUFU.COS R35, R20 ;  /* 0x0000001400237308 */ /* 0x0003e20000000000 */
[----:B0-----:R-:W-:-:S07]  /*33b0*/  FMUL.FTZ R123, R42, R123 ;  /* 0x0000007b2a7b7220 */ /* 0x001fce0000410000 */
[----:B------:R-:W0:Y:S01]  /*33c0*/  MUFU.EX2 R39, R39 ;  /* 0x0000002700277308 */ /* 0x000e220000000800 */
[----:B-1----:R-:W-:-:S07]  /*33d0*/  FMUL.RZ R20, R2, 0.15915493667125701904 ;  /* 0x3e22f98302147820 */ /* 0x002fce000040c000 */
[----:B------:R-:W-:Y:S08]  /*33e0*/  MUFU.SIN R111, R20 ;  /* 0x00000014006f7308 */ /* 0x000ff00000000400 */
[----:B------:R1:W-:Y:S01]  /*33f0*/  MUFU.COS R33, R20 ;  /* 0x0000001400217308 */ /* 0x0003e20000000000 */
[----:B------:R-:W-:-:S07]  /*3400*/  FMUL.FTZ R125, R42, R125 ;  /* 0x0000007d2a7d7220 */ /* 0x000fce0000410000 */
[----:B------:R-:W0:Y:S01]  /*3410*/  MUFU.EX2 R38, R38 ;  /* 0x0000002600267308 */ /* 0x000e220000000800 */
[----:B-1----:R-:W-:-:S04]  /*3420*/  FMUL.FTZ R20, R21, R0 ;  /* 0x0000000015147220 */ /* 0x002fc80000410000 */
[----:B------:R-:W-:Y:S01]  /*3430*/  FMUL.RZ R43, R20, 0.15915493667125701904 ;  /* 0x3e22f983142b7820 */ /* 0x000fe2000040c000 */
[----:B------:R-:W-:Y:S02]  /*3440*/  SHF.L.U32 R20, R61, 0x2, RZ ;  /* 0x000000023d147819 */ /* 0x000fe400000006ff */
[----:B------:R-:W-:Y:S02]  /*3450*/  MUFU.SIN R115, R23 ;  /* 0x0000001700737308 */ /* 0x000fe40000000400 */
[----:B------:R-:W-:-:S04]  /*3460*/  LOP3.LUT R20, R20, 0xffffff80, RZ, 0xc0, !PT ;  /* 0xffffff8014147812 */ /* 0x000fc800078ec0ff */
[----:B------:R-:W-:Y:S02]  /*3470*/  IADD3 R20, R20, R59, RZ ;  /* 0x0000003b14147210 */ /* 0x000fe40007ffe0ff */
[----:B------:R-:W1:Y:S03]  /*3480*/  MUFU.EX2 R36, R36 ;  /* 0x0000002400247308 */ /* 0x000e660000000800 */
[----:B---3--:R3:W-:Y:S01]  /*3490*/  STS.128 [R20.X16], R4 ;  /* 0x0000000414007388 */ /* 0x0087e2000000cc00 */
[----:B------:R-:W-:Y:S02]  /*34a0*/  FMUL.FTZ R2, R21, R50 ;  /* 0x0000003215027220 */ /* 0x000fe40000410000 */
[----:B0-----:R-:W-:Y:S02]  /*34b0*/  FMUL.FTZ R121, R39, R121 ;  /* 0x0000007927797220 */ /* 0x001fe40000410000 */
[----:B------:R0:W-:Y:S08]  /*34c0*/  MUFU.COS R116, R23 ;  /* 0x0000001700747308 */ /* 0x0001f00000000000 */
[----:B------:R-:W1:Y:S01]  /*34d0*/  MUFU.EX2 R37, R37 ;  /* 0x0000002500257308 */ /* 0x000e620000000800 */
[----:B---3--:R-:W-:-:S02]  /*34e0*/  FMUL.FTZ R6, R106, R123 ;  /* 0x0000007b6a067220 */ /* 0x008fc40000410000 */
[----:B------:R-:W-:Y:S02]  /*34f0*/  FMUL.FTZ R5, RZ, R123 ;  /* 0x0000007bff057220 */ /* 0x000fe40000410000 */
[----:B------:R-:W-:-:S03]  /*3500*/  FFMA.FTZ R7, RZ, R125, R6 ;  /* 0x0000007dff077223 */ /* 0x000fc60000010006 */
[----:B------:R-:W-:Y:S01]  /*3510*/  MUFU.EX2 R32, R32 ;  /* 0x0000002000207308 */ /* 0x000fe20000000800 */
[----:B------:R-:W-:Y:S02]  /*3520*/  FFMA.FTZ R6, R106, R125, -R5 ;  /* 0x0000007d6a067223 */ /* 0x000fe40000010805 */
[----:B0-----:R-:W-:Y:S02]  /*3530*/  FMUL.RZ R23, R2, 0.15915493667125701904 ;  /* 0x3e22f98302177820 */ /* 0x001fe4000040c000 */
[----:B------:R-:W-:Y:S02]  /*3540*/  FADD.FTZ R7, RZ, R7 ;  /* 0x00000007ff077221 */ /* 0x000fe40000010000 */
[----:B------:R-:W-:Y:S01]  /*3550*/  FMUL.FTZ R2, R21, R48 ;  /* 0x0000003015027220 */ /* 0x000fe20000410000 */
[----:B------:R-:W-:Y:S01]  /*3560*/  MUFU.EX2 R41, R41 ;  /* 0x0000002900297308 */ /* 0x000fe20000000800 */
[----:B------:R-:W-:Y:S01]  /*3570*/  FADD.FTZ R6, R105, R6 ;  /* 0x0000000669067221 */ /* 0x000fe20000010000 */
[----:B----4-:R0:W-:Y:S01]  /*3580*/  STS.128 [R20.X16+0x200], R12 ;  /* 0x0002000c14007388 */ /* 0x0101e2000000cc00 */
[----:B------:R-:W-:-:S02]  /*3590*/  FMUL.FTZ R122, R39, R122 ;  /* 0x0000007a277a7220 */ /* 0x000fc40000410000 */
[----:B------:R-:W-:-:S03]  /*35a0*/  FMUL.FTZ R5, R121, R7 ;  /* 0x0000000779057220 */ /* 0x000fc60000410000 */
[----:B------:R-:W3:Y:S08]  /*35b0*/  MUFU.SIN R113, R3 ;  /* 0x0000000300717308 */ /* 0x000ef00000000400 */
[----:B------:R4:W1:Y:S01]  /*35c0*/  MUFU.COS R114, R3 ;  /* 0x0000000300727308 */ /* 0x0008620000000000 */
[-C--:B0-----:R-:W-:Y:S02]  /*35d0*/  FMUL.FTZ R12, R121, R6.reuse ;  /* 0x00000006790c7220 */ /* 0x081fe40000410000 */
[----:B------:R-:W-:-:S02]  /*35e0*/  FFMA.FTZ R13, R122, R6, -R5 ;  /* 0x000000067a0d7223 */ /* 0x000fc40000010805 */
[----:B----4-:R-:W-:Y:S02]  /*35f0*/  FMUL.RZ R3, R2, 0.15915493667125701904 ;  /* 0x3e22f98302037820 */ /* 0x010fe4000040c000 */
[C---:B------:R-:W-:Y:S02]  /*3600*/  FMUL.FTZ R2, R21.reuse, R46 ;  /* 0x0000002e15027220 */ /* 0x040fe40000410000 */
[----:B------:R-:W-:Y:S02]  /*3610*/  FFMA.FTZ R12, R122, R7, R12 ;  /* 0x000000077a0c7223 */ /* 0x000fe4000001000c */
[----:B------:R-:W-:Y:S02]  /*3620*/  FMUL.RZ R40, R2, 0.15915493667125701904 ;  /* 0x3e22f98302287820 */ /* 0x000fe4000040c000 */
[----:B------:R-:W-:Y:S02]  /*3630*/  FMUL.FTZ R2, R21, R44 ;  /* 0x0000002c15027220 */ /* 0x000fe40000410000 */
[----:B------:R-:W-:-:S02]  /*3640*/  FMUL.FTZ R119, R38, R119 ;  /* 0x0000007726777220 */ /* 0x000fc40000410000 */
[----:B------:R-:W-:Y:S02]  /*3650*/  FMUL.FTZ R5, R21, R78 ;  /* 0x0000004e15057220 */ /* 0x000fe40000410000 */
[----:B------:R-:W-:Y:S01]  /*3660*/  FADD.FTZ R13, R104, R13 ;  /* 0x0000000d680d7221 */ /* 0x000fe20000010000 */
[----:B------:R-:W-:Y:S01]  /*3670*/  MUFU.SIN R109, R23 ;  /* 0x00000017006d7308 */ /* 0x000fe20000000400 */
[----:B------:R-:W-:Y:S02]  /*3680*/  FADD.FTZ R12, RZ, R12 ;  /* 0x0000000cff0c7221 */ /* 0x000fe40000010000 */
[----:B------:R-:W-:Y:S02]  /*3690*/  FMUL.FTZ R120, R38, R120 ;  /* 0x0000007826787220 */ /* 0x000fe40000410000 */
[----:B------:R-:W-:-:S03]  /*36a0*/  FMUL.RZ R14, R5, 0.15915493667125701904 ;  /* 0x3e22f983050e7820 */ /* 0x000fc6000040c000 */
[----:B------:R0:W-:Y:S01]  /*36b0*/  MUFU.COS R31, R23 ;  /* 0x00000017001f7308 */ /* 0x0001e20000000000 */
[C---:B------:R-:W-:Y:S02]  /*36c0*/  FMUL.FTZ R7, R119.reuse, R13 ;  /* 0x0000000d77077220 */ /* 0x040fe40000410000 */
[----:B------:R-:W-:-:S05]  /*36d0*/  FMUL.FTZ R5, R119, R12 ;  /* 0x0000000c77057220 */ /* 0x000fca0000410000 */
[----:B------:R-:W-:Y:S01]  /*36e0*/  MUFU.SIN R140, R3 ;  /* 0x00000003008c7308 */ /* 0x000fe20000000400 */
[----:B0-----:R-:W-:Y:S02]  /*36f0*/  FMUL.RZ R23, R2, 0.15915493667125701904 ;  /* 0x3e22f98302177820 */ /* 0x001fe4000040c000 */
[----:B------:R-:W-:-:S05]  /*3700*/  FFMA.FTZ R7, R120, R12, R7 ;  /* 0x0000000c78077223 */ /* 0x000fca0000010007 */
[----:B------:R0:W-:Y:S01]  /*3710*/  MUFU.COS R26, R3 ;  /* 0x00000003001a7308 */ /* 0x0001e20000000000 */
[----:B------:R-:W-:Y:S02]  /*3720*/  FFMA.FTZ R12, R120, R13, -R5 ;  /* 0x0000000d780c7223 */ /* 0x000fe40000010805 */
[----:B0-----:R-:W-:-:S05]  /*3730*/  IMAD.WIDE.U32 R2, R74, c[0x0][0x198], RZ ;  /* 0x000066004a027a25 */ /* 0x001fca00078e00ff */
[----:B------:R-:W-:Y:S01]  /*3740*/  MUFU.SIN R136, R23 ;  /* 0x0000001700887308 */ /* 0x000fe20000000400 */
[----:B------:R-:W-:-:S07]  /*3750*/  IADD3 R3, R3, R127, RZ ;  /* 0x0000007f03037210 */ /* 0x000fce0007ffe0ff */
[----:B------:R0:W-:Y:S01]  /*3760*/  MUFU.COS R137, R23 ;  /* 0x0000001700897308 */ /* 0x0001e20000000000 */
[----:B-1----:R-:W-:Y:S02]  /*3770*/  FMUL.FTZ R117, R36, R117 ;  /* 0x0000007524757220 */ /* 0x002fe40000410000 */
[----:B------:R-:W-:Y:S02]  /*3780*/  FADD.FTZ R7, RZ, R7 ;  /* 0x00000007ff077221 */ /* 0x000fe40000010000 */
[----:B------:R-:W-:Y:S02]  /*3790*/  FADD.FTZ R12, R103, R12 ;  /* 0x0000000c670c7221 */ /* 0x000fe40000010000 */
[----:B0-----:R-:W-:-:S04]  /*37a0*/  IMAD R23, R22, c[0x0][0x1a0], RZ ;  /* 0x0000680016177a24 */ /* 0x001fc800078e02ff */
[C---:B------:R-:W-:Y:S02]  /*37b0*/  IMAD R127, R96.reuse, c[0x0][0x1a4], R23 ;  /* 0x00006900607f7a24 */ /* 0x040fe400078e0217 */
[----:B------:R-:W-:-:S04]  /*37c0*/  IMAD.WIDE.U32 R22, R96, c[0x0][0x1a0], R2 ;  /* 0x0000680060167a25 */ /* 0x000fc800078e0002 */
[----:B------:R-:W-:Y:S02]  /*37d0*/  FMUL.FTZ R3, R21, R76 ;  /* 0x0000004c15037220 */ /* 0x000fe40000410000 */
[----:B------:R-:W-:Y:S02]  /*37e0*/  FMUL.FTZ R118, R36, R35 ;  /* 0x0000002324767220 */ /* 0x000fe40000410000 */
[C---:B------:R-:W-:Y:S02]  /*37f0*/  FMUL.FTZ R5, R117.reuse, R7 ;  /* 0x0000000775057220 */ /* 0x040fe40000410000 */
[----:B------:R-:W-:Y:S01]  /*3800*/  FMUL.FTZ R13, R117, R12 ;  /* 0x0000000c750d7220 */ /* 0x000fe20000410000 */
[----:B------:R-:W-:Y:S01]  /*3810*/  IADD3 R127, R23, R127, RZ ;  /* 0x0000007f177f7210 */ /* 0x000fe20007ffe0ff */
[----:B------:R-:W-:Y:S02]  /*3820*/  FMUL.FTZ R4, R25, R76 ;  /* 0x0000004c19047220 */ /* 0x000fe40000410000 */
[----:B------:R-:W-:-:S02]  /*3830*/  FMUL.RZ R23, R3, 0.15915493667125701904 ;  /* 0x3e22f98303177820 */ /* 0x000fc4000040c000 */
[C---:B------:R-:W-:Y:S02]  /*3840*/  FFMA.FTZ R5, R118.reuse, R12, -R5 ;  /* 0x0000000c76057223 */ /* 0x040fe40000010805 */
[----:B------:R-:W-:Y:S01]  /*3850*/  FFMA.FTZ R13, R118, R7, R13 ;  /* 0x00000007760d7223 */ /* 0x000fe2000001000d */
[----:B------:R-:W-:Y:S01]  /*3860*/  MUFU.SIN R138, R40 ;  /* 0x00000028008a7308 */ /* 0x000fe20000000400 */
[----:B------:R-:W-:Y:S02]  /*3870*/  FMUL.FTZ R21, R21, R88 ;  /* 0x0000005815157220 */ /* 0x000fe40000410000 */
[C---:B------:R-:W-:Y:S02]  /*3880*/  FMUL.FTZ R30, R25.reuse, R52 ;  /* 0x00000034191e7220 */ /* 0x040fe40000410000 */
[C---:B------:R-:W-:Y:S02]  /*3890*/  FMUL.FTZ R24, R25.reuse, R50 ;  /* 0x0000003219187220 */ /* 0x040fe40000410000 */
[C---:B------:R-:W-:Y:S01]  /*38a0*/  FMUL.FTZ R29, R25.reuse, R48 ;  /* 0x00000030191d7220 */ /* 0x040fe20000410000 */
[----:B------:R0:W-:Y:S01]  /*38b0*/  MUFU.COS R28, R40 ;  /* 0x00000028001c7308 */ /* 0x0001e20000000000 */
[----:B------:R-:W-:-:S02]  /*38c0*/  FMUL.FTZ R27, R25, R46 ;  /* 0x0000002e191b7220 */ /* 0x000fc40000410000 */
[C---:B------:R-:W-:Y:S02]  /*38d0*/  FMUL.FTZ R34, R25.reuse, R44 ;  /* 0x0000002c19227220 */ /* 0x040fe40000410000 */
[----:B------:R-:W-:Y:S02]  /*38e0*/  FMUL.FTZ R129, R25, R78 ;  /* 0x0000004e19817220 */ /* 0x000fe40000410000 */
[----:B------:R-:W-:Y:S01]  /*38f0*/  FMUL.FTZ R115, R37, R115 ;  /* 0x0000007325737220 */ /* 0x000fe20000410000 */
[----:B------:R-:W-:Y:S01]  /*3900*/  MUFU.SIN R131, R23 ;  /* 0x0000001700837308 */ /* 0x000fe20000000400 */
[C---:B0-----:R-:W-:Y:S02]  /*3910*/  FMUL.FTZ R40, R25.reuse, R0 ;  /* 0x0000000019287220 */ /* 0x041fe40000410000 */
[----:B------:R-:W-:Y:S02]  /*3920*/  FADD.FTZ R5, R102, R5 ;  /* 0x0000000566057221 */ /* 0x000fe40000010000 */
[----:B------:R-:W-:-:S02]  /*3930*/  FMUL.FTZ R25, R25, R88 ;  /* 0x0000005819197220 */ /* 0x000fc40000410000 */
[----:B------:R-:W-:Y:S01]  /*3940*/  FADD.FTZ R13, RZ, R13 ;  /* 0x0000000dff0d7221 */ /* 0x000fe20000010000 */
[----:B------:R-:W-:Y:S01]  /*3950*/  MUFU.COS R132, R23 ;  /* 0x0000001700847308 */ /* 0x000fe20000000000 */
[----:B------:R-:W-:Y:S02]  /*3960*/  FMUL.RZ R21, R21, 0.15915493667125701904 ;  /* 0x3e22f98315157820 */ /* 0x000fe4000040c000 */
[----:B------:R-:W-:-:S05]  /*3970*/  FMUL.FTZ R116, R37, R116 ;  /* 0x0000007425747220 */ /* 0x000fca0000410000 */
[----:B------:R-:W0:Y:S01]  /*3980*/  MUFU.EX2 R4, R4 ;  /* 0x0000000400047308 */ /* 0x000e220000000800 */
[C---:B------:R-:W-:Y:S02]  /*3990*/  FMUL.FTZ R15, R115.reuse, R5 ;  /* 0x00000005730f7220 */ /* 0x040fe40000410000 */
[-C--:B------:R-:W-:Y:S02]  /*39a0*/  FMUL.FTZ R7, R115, R13.reuse ;  /* 0x0000000d73077220 */ /* 0x080fe40000410000 */
[----:B------:R-:W-:-:S03]  /*39b0*/  FFMA.FTZ R15, R116, R13, R15 ;  /* 0x0000000d740f7223 */ /* 0x000fc6000001000f */
[----:B------:R-:W-:Y:S01]  /*39c0*/  MUFU.EX2 R25, R25 ;  /* 0x0000001900197308 */ /* 0x000fe20000000800 */
[----:B---3--:R-:W-:Y:S02]  /*39d0*/  FMUL.FTZ R113, R32, R113 ;  /* 0x0000007120717220 */ /* 0x008fe40000410000 */
[----:B------:R-:W-:-:S05]  /*39e0*/  FADD.FTZ R15, RZ, R15 ;  /* 0x0000000fff0f7221 */ /* 0x000fca0000010000 */
[----:B------:R-:W1:Y:S01]  /*39f0*/  MUFU.SIN R12, R21 ;  /* 0x00000015000c7308 */ /* 0x000e620000000400 */
[----:B------:R-:W-:-:S07]  /*3a00*/  FMUL.FTZ R126, R41, R126 ;  /* 0x0000007e297e7220 */ /* 0x000fce0000410000 */
[----:B------:R-:W3:Y:S08]  /*3a10*/  MUFU.EX2 R30, R30 ;  /* 0x0000001e001e7308 */ /* 0x000ef00000000800 */
[----:B------:R-:W-:Y:S08]  /*3a20*/  MUFU.SIN R6, R14 ;  /* 0x0000000e00067308 */ /* 0x000ff00000000400 */
[----:B------:R4:W-:Y:S01]  /*3a30*/  MUFU.COS R130, R14 ;  /* 0x0000000e00827308 */ /* 0x0009e20000000000 */
[----:B------:R-:W-:-:S02]  /*3a40*/  FMUL.FTZ R114, R32, R114 ;  /* 0x0000007220727220 */ /* 0x000fc40000410000 */
[----:B----4-:R-:W-:-:S05]  /*3a50*/  FFMA.FTZ R14, R116, R5, -R7 ;  /* 0x00000005740e7223 */ /* 0x010fca0000010807 */
[----:B------:R-:W4:Y:S01]  /*3a60*/  MUFU.EX2 R129, R129 ;  /* 0x0000008100817308 */ /* 0x000f220000000800 */
[----:B------:R-:W-:Y:S02]  /*3a70*/  FADD.FTZ R14, R101, R14 ;  /* 0x0000000e650e7221 */ /* 0x000fe40000010000 */
[C---:B0-----:R-:W-:Y:S02]  /*3a80*/  FMUL.FTZ R132, R4.reuse, R132 ;  /* 0x0000008404847220 */ /* 0x041fe40000410000 */
[----:B------:R-:W-:Y:S02]  /*3a90*/  FMUL.FTZ R131, R4, R131 ;  /* 0x0000008304837220 */ /* 0x000fe40000410000 */
[C---:B------:R-:W-:Y:S01]  /*3aa0*/  FMUL.FTZ R7, R113.reuse, R15 ;  /* 0x0000000f71077220 */ /* 0x040fe20000410000 */
[----:B------:R-:W-:Y:S01]  /*3ab0*/  LEA R2, P0, R22, c[0x0][0x228], 0x3 ;  /* 0x00008a0016027a11 */ /* 0x000fe200078018ff */
[----:B------:R-:W-:Y:S02]  /*3ac0*/  FMUL.FTZ R4, R113, R14 ;  /* 0x0000000e71047220 */ /* 0x000fe40000410000 */
[----:B------:R-:W-:Y:S01]  /*3ad0*/  FMUL.FTZ R124, R41, R124 ;  /* 0x0000007c297c7220 */ /* 0x000fe20000410000 */
[----:B------:R-:W0:Y:S01]  /*3ae0*/  MUFU.EX2 R24, R24 ;  /* 0x0000001800187308 */ /* 0x000e220000000800 */
[----:B------:R-:W-:-:S02]  /*3af0*/  FMUL.FTZ R5, R126, R123 ;  /* 0x0000007b7e057220 */ /* 0x000fc40000410000 */
[----:B------:R-:W-:Y:S01]  /*3b00*/  FFMA.FTZ R7, R114, R14, -R7 ;  /* 0x0000000e72077223 */ /* 0x000fe20000010807 */
[----:B------:R-:W-:Y:S01]  /*3b10*/  LEA.HI.X R3, R22, c[0x0][0x22c], R127, 0x3, P0 ;  /* 0x00008b0016037a11 */ /* 0x000fe200000f1c7f */
[----:B------:R-:W-:Y:S02]  /*3b20*/  FFMA.FTZ R15, R114, R15, R4 ;  /* 0x0000000f720f7223 */ /* 0x000fe40000010004 */
[C---:B------:R-:W-:Y:S02]  /*3b30*/  FMUL.FTZ R4, R124.reuse, R123 ;  /* 0x0000007b7c047220 */ /* 0x040fe40000410000 */
[----:B-1----:R-:W-:Y:S02]  /*3b40*/  FMUL.FTZ R127, R25, R12 ;  /* 0x0000000c197f7220 */ /* 0x002fe40000410000 */
[----:B------:R-:W-:Y:S02]  /*3b50*/  FFMA.FTZ R5, R124, R125, R5 ;  /* 0x0000007d7c057223 */ /* 0x000fe40000010005 */
[----:B---3--:R-:W-:-:S02]  /*3b60*/  FMUL.FTZ R111, R30, R111 ;  /* 0x0000006f1e6f7220 */ /* 0x008fc40000410000 */
[----:B------:R-:W-:Y:S02]  /*3b70*/  FADD.FTZ R12, R100, R7 ;  /* 0x00000007640c7221 */ /* 0x000fe40000010000 */
[----:B------:R-:W-:Y:S02]  /*3b80*/  FADD.FTZ R15, RZ, R15 ;  /* 0x0000000fff0f7221 */ /* 0x000fe40000010000 */
[----:B------:R-:W-:Y:S02]  /*3b90*/  FFMA.FTZ R4, R126, R125, -R4 ;  /* 0x0000007d7e047223 */ /* 0x000fe40000010804 */
[----:B------:R-:W-:Y:S02]  /*3ba0*/  FMUL.FTZ R7, R121, R5 ;  /* 0x0000000579077220 */ /* 0x000fe40000410000 */
[----:B------:R-:W-:Y:S02]  /*3bb0*/  FMUL.FTZ R112, R30, R33 ;  /* 0x000000211e707220 */ /* 0x000fe40000410000 */
[----:B----4-:R-:W-:-:S02]  /*3bc0*/  FMUL.FTZ R130, R129, R130 ;  /* 0x0000008281827220 */ /* 0x010fc40000410000 */
[----:B------:R-:W-:Y:S02]  /*3bd0*/  FMUL.FTZ R14, R111, R12 ;  /* 0x0000000c6f0e7220 */ /* 0x000fe40000410000 */
[----:B------:R-:W-:Y:S02]  /*3be0*/  FMUL.FTZ R129, R129, R6 ;  /* 0x0000000681817220 */ /* 0x000fe40000410000 */
[-C--:B------:R-:W-:Y:S02]  /*3bf0*/  FMUL.FTZ R13, R111, R15.reuse ;  /* 0x0000000f6f0d7220 */ /* 0x080fe40000410000 */
[-C--:B------:R-:W-:Y:S01]  /*3c00*/  FMUL.FTZ R6, R121, R4.reuse ;  /* 0x0000000479067220 */ /* 0x080fe20000410000 */
[----:B------:R-:W1:Y:S01]  /*3c10*/  MUFU.EX2 R29, R29 ;  /* 0x0000001d001d7308 */ /* 0x000e620000000800 */
[----:B------:R-:W-:Y:S02]  /*3c20*/  FFMA.FTZ R7, R122, R4, -R7 ;  /* 0x000000047a077223 */ /* 0x000fe40000010807 */
[----:B------:R-:W-:-:S02]  /*3c30*/  FFMA.FTZ R14, R112, R15, R14 ;  /* 0x0000000f700e7223 */ /* 0x000fc4000001000e */
[----:B------:R-:W-:Y:S02]  /*3c40*/  FFMA.FTZ R12, R112, R12, -R13 ;  /* 0x0000000c700c7223 */ /* 0x000fe4000001080d */
[----:B------:R-:W-:Y:S02]  /*3c50*/  FFMA.FTZ R6, R122, R5, R6 ;  /* 0x000000057a067223 */ /* 0x000fe40000010006 */
[----:B------:R-:W-:Y:S02]  /*3c60*/  FMUL.FTZ R5, R119, R7 ;  /* 0x0000000777057220 */ /* 0x000fe40000410000 */
[----:B0-----:R-:W-:Y:S02]  /*3c70*/  FMUL.FTZ R109, R24, R109 ;  /* 0x0000006d186d7220 */ /* 0x001fe40000410000 */
[----:B------:R-:W-:Y:S02]  /*3c80*/  FADD.FTZ R14, RZ, R14 ;  /* 0x0000000eff0e7221 */ /* 0x000fe40000010000 */
[----:B------:R-:W-:-:S02]  /*3c90*/  FADD.FTZ R12, R99, R12 ;  /* 0x0000000c630c7221 */ /* 0x000fc40000010000 */
[-C--:B------:R-:W-:Y:S02]  /*3ca0*/  FMUL.FTZ R4, R119, R6.reuse ;  /* 0x0000000677047220 */ /* 0x080fe40000410000 */
[----:B------:R-:W-:Y:S02]  /*3cb0*/  FFMA.FTZ R5, R120, R6, R5 ;  /* 0x0000000678057223 */ /* 0x000fe40000010005 */
[----:B------:R-:W-:Y:S02]  /*3cc0*/  FMUL.FTZ R110, R24, R31 ;  /* 0x0000001f186e7220 */ /* 0x000fe40000410000 */
[C---:B------:R-:W-:Y:S02]  /*3cd0*/  FMUL.FTZ R13, R109.reuse, R14 ;  /* 0x0000000e6d0d7220 */ /* 0x040fe40000410000 */
[----:B------:R-:W-:Y:S02]  /*3ce0*/  FMUL.FTZ R15, R109, R12 ;  /* 0x0000000c6d0f7220 */ /* 0x000fe40000410000 */
[----:B------:R-:W-:Y:S01]  /*3cf0*/  FFMA.FTZ R4, R120, R7, -R4 ;  /* 0x0000000778047223 */ /* 0x000fe20000010804 */
[----:B------:R-:W0:Y:S01]  /*3d00*/  MUFU.EX2 R27, R27 ;  /* 0x0000001b001b7308 */ /* 0x000e220000000800 */
[----:B------:R-:W-:-:S02]  /*3d10*/  FMUL.FTZ R7, R117, R5 ;  /* 0x0000000575077220 */ /* 0x000fc40000410000 */
[C---:B------:R-:W-:Y:S02]  /*3d20*/  FFMA.FTZ R13, R110.reuse, R12, -R13 ;  /* 0x0000000c6e0d7223 */ /* 0x040fe4000001080d */
[----:B------:R-:W-:Y:S02]  /*3d30*/  FFMA.FTZ R15, R110, R14, R15 ;  /* 0x0000000e6e0f7223 */ /* 0x000fe4000001000f */
[-C--:B------:R-:W-:Y:S02]  /*3d40*/  FMUL.FTZ R6, R117, R4.reuse ;  /* 0x0000000475067220 */ /* 0x080fe40000410000 */
[----:B------:R-:W-:Y:S02]  /*3d50*/  FFMA.FTZ R7, R118, R4, -R7 ;  /* 0x0000000476077223 */ /* 0x000fe40000010807 */
[----:B-1----:R-:W-:Y:S02]  /*3d60*/  FMUL.FTZ R140, R29, R140 ;  /* 0x0000008c1d8c7220 */ /* 0x002fe40000410000 */
[----:B------:R-:W-:-:S02]  /*3d70*/  FADD.FTZ R13, R98, R13 ;  /* 0x0000000d620d7221 */ /* 0x000fc40000010000 */
[----:B------:R-:W-:Y:S02]  /*3d80*/  FADD.FTZ R15, RZ, R15 ;  /* 0x0000000fff0f7221 */ /* 0x000fe40000010000 */
[----:B------:R-:W-:Y:S02]  /*3d90*/  FFMA.FTZ R6, R118, R5, R6 ;  /* 0x0000000576067223 */ /* 0x000fe40000010006 */
[----:B------:R-:W-:Y:S02]  /*3da0*/  FMUL.FTZ R5, R115, R7 ;  /* 0x0000000773057220 */ /* 0x000fe40000410000 */
[----:B------:R-:W-:Y:S02]  /*3db0*/  FMUL.FTZ R141, R29, R26 ;  /* 0x0000001a1d8d7220 */ /* 0x000fe40000410000 */
[C---:B------:R-:W-:Y:S02]  /*3dc0*/  FMUL.FTZ R14, R140.reuse, R13 ;  /* 0x0000000d8c0e7220 */ /* 0x040fe40000410000 */
[----:B------:R-:W-:-:S02]  /*3dd0*/  FMUL.FTZ R12, R140, R15 ;  /* 0x0000000f8c0c7220 */ /* 0x000fc40000410000 */
[-C--:B------:R-:W-:Y:S01]  /*3de0*/  FMUL.FTZ R4, R115, R6.reuse ;  /* 0x0000000673047220 */ /* 0x080fe20000410000 */
[----:B------:R-:W1:Y:S01]  /*3df0*/  MUFU.EX2 R34, R34 ;  /* 0x0000002200227308 */ /* 0x000e620000000800 */
[C---:B------:R-:W-:Y:S02]  /*3e00*/  FFMA.FTZ R5, R116.reuse, R6, R5 ;  /* 0x0000000674057223 */ /* 0x040fe40000010005 */
[C---:B------:R-:W-:Y:S02]  /*3e10*/  FFMA.FTZ R14, R141.reuse, R15, R14 ;  /* 0x0000000f8d0e7223 */ /* 0x040fe4000001000e */
[----:B------:R-:W-:Y:S02]  /*3e20*/  FFMA.FTZ R12, R141, R13, -R12 ;  /* 0x0000000d8d0c7223 */ /* 0x000fe4000001080c */
[----:B------:R-:W-:Y:S02]  /*3e30*/  FFMA.FTZ R4, R116, R7, -R4 ;  /* 0x0000000774047223 */ /* 0x000fe40000010804 */
[----:B------:R-:W-:-:S02]  /*3e40*/  FMUL.FTZ R7, R113, R5 ;  /* 0x0000000571077220 */ /* 0x000fc40000410000 */
[----:B0-----:R-:W-:Y:S02]  /*3e50*/  FMUL.FTZ R138, R27, R138 ;  /* 0x0000008a1b8a7220 */ /* 0x001fe40000410000 */
[----:B------:R-:W-:Y:S02]  /*3e60*/  FADD.FTZ R14, RZ, R14 ;  /* 0x0000000eff0e7221 */ /* 0x000fe40000010000 */
[----:B------:R-:W-:Y:S02]  /*3e70*/  FADD.FTZ R12, R97, R12 ;  /* 0x0000000c610c7221 */ /* 0x000fe40000010000 */
[-C--:B------:R-:W-:Y:S02]  /*3e80*/  FMUL.FTZ R6, R113, R4.reuse ;  /* 0x0000000471067220 */ /* 0x080fe40000410000 */
[----:B------:R-:W-:Y:S02]  /*3e90*/  FFMA.FTZ R7, R114, R4, -R7 ;  /* 0x0000000472077223 */ /* 0x000fe40000010807 */
[----:B------:R-:W-:-:S02]  /*3ea0*/  FMUL.FTZ R139, R27, R28 ;  /* 0x0000001c1b8b7220 */ /* 0x000fc40000410000 */
[C---:B------:R-:W-:Y:S02]  /*3eb0*/  FMUL.FTZ R4, R138.reuse, R14 ;  /* 0x0000000e8a047220 */ /* 0x040fe40000410000 */
[-C--:B------:R-:W-:Y:S02]  /*3ec0*/  FMUL.FTZ R13, R138, R12.reuse ;  /* 0x0000000c8a0d7220 */ /* 0x080fe40000410000 */
[----:B------:R-:W-:Y:S01]  /*3ed0*/  FFMA.FTZ R6, R114, R5, R6 ;  /* 0x0000000572067223 */ /* 0x000fe20000010006 */
[----:B------:R-:W-:Y:S01]  /*3ee0*/  MUFU.SIN R133, R43 ;  /* 0x0000002b00857308 */ /* 0x000fe20000000400 */
[----:B------:R-:W-:Y:S02]  /*3ef0*/  FMUL.FTZ R5, R111, R7 ;  /* 0x000000076f057220 */ /* 0x000fe40000410000 */
[C---:B------:R-:W-:Y:S02]  /*3f00*/  FFMA.FTZ R12, R139.reuse, R12, -R4 ;  /* 0x0000000c8b0c7223 */ /* 0x040fe40000010804 */
[----:B------:R-:W-:-:S03]  /*3f10*/  FFMA.FTZ R13, R139, R14, R13 ;  /* 0x0000000e8b0d7223 */ /* 0x000fc6000001000d */
[----:B------:R-:W0:Y:S01]  /*3f20*/  MUFU.EX2 R40, R40 ;  /* 0x0000002800287308 */ /* 0x000e220000000800 */
[-C--:B------:R-:W-:Y:S02]  /*3f30*/  FMUL.FTZ R4, R111, R6.reuse ;  /* 0x000000066f047220 */ /* 0x080fe40000410000 */
[----:B------:R-:W-:Y:S02]  /*3f40*/  FFMA.FTZ R5, R112, R6, R5 ;  /* 0x0000000670057223 */ /* 0x000fe40000010005 */
[----:B-1----:R-:W-:Y:S02]  /*3f50*/  FMUL.FTZ R136, R34, R136 ;  /* 0x0000008822887220 */ /* 0x002fe40000410000 */
[----:B------:R-:W-:Y:S01]  /*3f60*/  FADD.FTZ R12, R95, R12 ;  /* 0x0000000c5f0c7221 */ /* 0x000fe20000010000 */
[----:B------:R-:W1:Y:S01]  /*3f70*/  MUFU.COS R134, R43 ;  /* 0x0000002b00867308 */ /* 0x000e620000000000 */
[----:B------:R-:W-:Y:S01]  /*3f80*/  FADD.FTZ R13, RZ, R13 ;  /* 0x0000000dff0d7221 */ /* 0x000fe20000010000 */
[----:B------:R3:W-:Y:S01]  /*3f90*/  STS.128 [R20.X16+0x400], R16 ;  /* 0x0004001014007388 */ /* 0x0007e2000000cc00 */
[----:B------:R-:W-:-:S02]  /*3fa0*/  FFMA.FTZ R4, R112, R7, -R4 ;  /* 0x0000000770047223 */ /* 0x000fc40000010804 */
[C---:B------:R-:W-:Y:S02]  /*3fb0*/  FMUL.FTZ R7, R109.reuse, R5 ;  /* 0x000000056d077220 */ /* 0x040fe40000410000 */
[----:B------:R-:W-:Y:S02]  /*3fc0*/  FMUL.FTZ R137, R34, R137 ;  /* 0x0000008922897220 */ /* 0x000fe40000410000 */
[----:B------:R-:W-:Y:S02]  /*3fd0*/  FMUL.FTZ R14, R136, R13 ;  /* 0x0000000d880e7220 */ /* 0x000fe40000410000 */
[-C--:B------:R-:W-:Y:S02]  /*3fe0*/  FMUL.FTZ R6, R109, R4.reuse ;  /* 0x000000046d067220 */ /* 0x080fe40000410000 */
[----:B------:R-:W-:Y:S02]  /*3ff0*/  FFMA.FTZ R7, R110, R4, -R7 ;  /* 0x000000046e077223 */ /* 0x000fe40000010807 */
[----:B---3--:R-:W-:-:S02]  /*4000*/  FMUL.FTZ R16, R136, R12 ;  /* 0x0000000c88107220 */ /* 0x008fc40000410000 */
[C---:B------:R-:W-:Y:S02]  /*4010*/  FFMA.FTZ R14, R137.reuse, R12, -R14 ;  /* 0x0000000c890e7223 */ /* 0x040fe4000001080e */
[----:B------:R-:W-:Y:S02]  /*4020*/  FFMA.FTZ R16, R137, R13, R16 ;  /* 0x0000000d89107223 */ /* 0x000fe40000010010 */
[----:B------:R-:W-:Y:S02]  /*4030*/  FFMA.FTZ R6, R110, R5, R6 ;  /* 0x000000056e067223 */ /* 0x000fe40000010006 */
[----:B------:R-:W-:Y:S02]  /*4040*/  FMUL.FTZ R5, R140, R7 ;  /* 0x000000078c057220 */ /* 0x000fe40000410000 */
[----:B0-----:R-:W-:Y:S02]  /*4050*/  FMUL.FTZ R133, R40, R133 ;  /* 0x0000008528857220 */ /* 0x001fe40000410000 */
[----:B------:R-:W-:-:S02]  /*4060*/  FADD.FTZ R16, RZ, R16 ;  /* 0x00000010ff107221 */ /* 0x000fc40000010000 */
[----:B------:R-:W-:Y:S02]  /*4070*/  FADD.FTZ R14, R93, R14 ;  /* 0x0000000e5d0e7221 */ /* 0x000fe40000010000 */
[-C--:B------:R-:W-:Y:S02]  /*4080*/  FMUL.FTZ R4, R140, R6.reuse ;  /* 0x000000068c047220 */ /* 0x080fe40000410000 */
[----:B------:R-:W-:Y:S02]  /*4090*/  FFMA.FTZ R5, R141, R6, R5 ;  /* 0x000000068d057223 */ /* 0x000fe40000010005 */
[----:B-1----:R-:W-:Y:S02]  /*40a0*/  FMUL.FTZ R134, R40, R134 ;  /* 0x0000008628867220 */ /* 0x002fe40000410000 */
[C---:B------:R-:W-:Y:S02]  /*40b0*/  FMUL.FTZ R13, R133.reuse, R16 ;  /* 0x00000010850d7220 */ /* 0x040fe40000410000 */
[----:B------:R-:W-:-:S02]  /*40c0*/  FMUL.FTZ R15, R133, R14 ;  /* 0x0000000e850f7220 */ /* 0x000fc40000410000 */
[----:B------:R-:W-:Y:S02]  /*40d0*/  FFMA.FTZ R4, R141, R7, -R4 ;  /* 0x000000078d047223 */ /* 0x000fe40000010804 */
[----:B------:R-:W-:Y:S02]  /*40e0*/  FMUL.FTZ R6, R138, R5 ;  /* 0x000000058a067220 */ /* 0x000fe40000410000 */
[C---:B------:R-:W-:Y:S02]  /*40f0*/  FFMA.FTZ R14, R134.reuse, R14, -R13 ;  /* 0x0000000e860e7223 */ /* 0x040fe4000001080d */
[----:B------:R-:W-:Y:S02]  /*4100*/  FFMA.FTZ R15, R134, R16, R15 ;  /* 0x00000010860f7223 */ /* 0x000fe4000001000f */
[-C--:B------:R-:W-:Y:S02]  /*4110*/  FMUL.FTZ R12, R138, R4.reuse ;  /* 0x000000048a0c7220 */ /* 0x080fe40000410000 */
[----:B------:R-:W-:-:S02]  /*4120*/  FFMA.FTZ R6, R139, R4, -R6 ;  /* 0x000000048b067223 */ /* 0x000fc40000010806 */
[----:B------:R-:W-:Y:S02]  /*4130*/  FADD.FTZ R14, R91, R14 ;  /* 0x0000000e5b0e7221 */ /* 0x000fe40000010000 */
[----:B------:R-:W-:Y:S02]  /*4140*/  FADD.FTZ R15, RZ, R15 ;  /* 0x0000000fff0f7221 */ /* 0x000fe40000010000 */
[----:B------:R-:W-:Y:S02]  /*4150*/  FFMA.FTZ R12, R139, R5, R12 ;  /* 0x000000058b0c7223 */ /* 0x000fe4000001000c */
[----:B------:R-:W-:Y:S02]  /*4160*/  FMUL.FTZ R5, R136, R6 ;  /* 0x0000000688057220 */ /* 0x000fe40000410000 */
[C---:B------:R-:W-:Y:S02]  /*4170*/  FMUL.FTZ R13, R131.reuse, R14 ;  /* 0x0000000e830d7220 */ /* 0x040fe40000410000 */
[----:B------:R-:W-:-:S02]  /*4180*/  FMUL.FTZ R7, R131, R15 ;  /* 0x0000000f83077220 */ /* 0x000fc40000410000 */
[-C--:B------:R-:W-:Y:S02]  /*4190*/  FMUL.FTZ R4, R136, R12.reuse ;  /* 0x0000000c88047220 */ /* 0x080fe40000410000 */
[C---:B------:R-:W-:Y:S02]  /*41a0*/  FFMA.FTZ R5, R137.reuse, R12, R5 ;  /* 0x0000000c89057223 */ /* 0x040fe40000010005 */
[C---:B------:R-:W-:Y:S02]  /*41b0*/  FFMA.FTZ R13, R132.reuse, R15, R13 ;  /* 0x0000000f840d7223 */ /* 0x040fe4000001000d */
[----:B------:R-:W-:Y:S02]  /*41c0*/  FFMA.FTZ R14, R132, R14, -R7 ;  /* 0x0000000e840e7223 */ /* 0x000fe40000010807 */
[----:B------:R-:W-:Y:S01]  /*41d0*/  FFMA.FTZ R4, R137, R6, -R4 ;  /* 0x0000000689047223 */ /* 0x000fe20000010804 */
[----:B------:R-:W0:Y:S01]  /*41e0*/  MUFU.COS R128, R21 ;  /* 0x0000001500807308 */ /* 0x000e220000000000 */
[----:B------:R-:W-:-:S02]  /*41f0*/  FMUL.FTZ R7, R133, R5 ;  /* 0x0000000585077220 */ /* 0x000fc40000410000 */
[----:B------:R-:W-:Y:S02]  /*4200*/  FADD.FTZ R13, RZ, R13 ;  /* 0x0000000dff0d7221 */ /* 0x000fe40000010000 */
[----:B------:R-:W-:Y:S02]  /*4210*/  FADD.FTZ R14, R89, R14 ;  /* 0x0000000e590e7221 */ /* 0x000fe40000010000 */
[-C--:B------:R-:W-:Y:S02]  /*4220*/  FMUL.FTZ R6, R133, R4.reuse ;  /* 0x0000000485067220 */ /* 0x080fe40000410000 */
[----:B------:R-:W-:Y:S02]  /*4230*/  FFMA.FTZ R7, R134, R4, -R7 ;  /* 0x0000000486077223 */ /* 0x000fe40000010807 */
[C---:B------:R-:W-:Y:S02]  /*4240*/  FMUL.FTZ R15, R129.reuse, R13 ;  /* 0x0000000d810f7220 */ /* 0x040fe40000410000 */
[----:B------:R-:W-:-:S02]  /*4250*/  FMUL.FTZ R4, R129, R14 ;  /* 0x0000000e81047220 */ /* 0x000fc40000410000 */
[----:B------:R-:W-:Y:S02]  /*4260*/  FFMA.FTZ R6, R134, R5, R6 ;  /* 0x0000000586067223 */ /* 0x000fe40000010006 */
[C---:B------:R-:W-:Y:S02]  /*4270*/  FMUL.FTZ R5, R131.reuse, R7 ;  /* 0x0000000783057220 */ /* 0x040fe40000410000 */
[C---:B------:R-:W-:Y:S02]  /*4280*/  FFMA.FTZ R14, R130.reuse, R14, -R15 ;  /* 0x0000000e820e7223 */ /* 0x040fe4000001080f */
[----:B------:R-:W-:Y:S02]  /*4290*/  FFMA.FTZ R13, R130, R13, R4 ;  /* 0x0000000d820d7223 */ /* 0x000fe40000010004 */
[-C--:B------:R-:W-:Y:S02]  /*42a0*/  FMUL.FTZ R4, R131, R6.reuse ;  /* 0x0000000683047220 */ /* 0x080fe40000410000 */
[----:B------:R-:W-:-:S02]  /*42b0*/  FFMA.FTZ R5, R132, R6, R5 ;  /* 0x0000000684057223 */ /* 0x000fc40000010005 */
[----:B------:R-:W-:Y:S02]  /*42c0*/  FADD.FTZ R14, R87, R14 ;  /* 0x0000000e570e7221 */ /* 0x000fe40000010000 */
[----:B------:R-:W-:Y:S02]  /*42d0*/  FFMA.FTZ R4, R132, R7, -R4 ;  /* 0x0000000784047223 */ /* 0x000fe40000010804 */
[----:B------:R-:W-:Y:S02]  /*42e0*/  FADD.FTZ R13, RZ, R13 ;  /* 0x0000000dff0d7221 */ /* 0x000fe40000010000 */
[----:B------:R-:W-:Y:S02]  /*42f0*/  FMUL.FTZ R7, R129, R5 ;  /* 0x0000000581077220 */ /* 0x000fe40000410000 */
[----:B0-----:R-:W-:Y:S02]  /*4300*/  FMUL.FTZ R128, R25, R128 ;  /* 0x0000008019807220 */ /* 0x001fe40000410000 */
[----:B------:R-:W-:-:S02]  /*4310*/  FMUL.FTZ R12, R127, R14 ;  /* 0x0000000e7f0c7220 */ /* 0x000fc40000410000 */
[-C--:B------:R-:W-:Y:S02]  /*4320*/  FMUL.FTZ R6, R129, R4.reuse ;  /* 0x0000000481067220 */ /* 0x080fe40000410000 */
[-C--:B------:R-:W-:Y:S02]  /*4330*/  FMUL.FTZ R15, R127, R13.reuse ;  /* 0x0000000d7f0f7220 */ /* 0x080fe40000410000 */
[----:B------:R-:W-:Y:S02]  /*4340*/  FFMA.FTZ R4, R130, R4, -R7 ;  /* 0x0000000482047223 */ /* 0x000fe40000010807 */
[C---:B------:R-:W-:Y:S02]  /*4350*/  FFMA.FTZ R7, R128.reuse, R13, R12 ;  /* 0x0000000d80077223 */ /* 0x040fe4000001000c */
[----:B------:R-:W-:Y:S02]  /*4360*/  FFMA.FTZ R14, R128, R14, -R15 ;  /* 0x0000000e800e7223 */ /* 0x000fe4000001080f */
[----:B------:R-:W-:-:S02]  /*4370*/  FADD.FTZ R7, RZ, R7 ;  /* 0x00000007ff077221 */ /* 0x000fc40000010000 */
[----:B------:R-:W-:Y:S02]  /*4380*/  FFMA.FTZ R5, R130, R5, R6 ;  /* 0x0000000582057223 */ /* 0x000fe40000010006 */
[----:B------:R-:W-:Y:S01]  /*4390*/  FADD.FTZ R6, R85, R14 ;  /* 0x0000000e55067221 */ /* 0x000fe20000010000 */
[----:B------:R-:W0:Y:S01]  /*43a0*/  SHFL.UP PT, R17, R7, 0x1, RZ ;  /* 0x0420000007117989 */ /* 0x000e2200000e00ff */
[----:B------:R-:W-:-:S03]  /*43b0*/  FMUL.FTZ R13, R127, R5 ;  /* 0x000000057f0d7220 */ /* 0x000fc60000410000 */
[----:B------:R-:W1:Y:S01]  /*43c0*/  SHFL.UP PT, R15, R6, 0x1, RZ ;  /* 0x04200000060f7989 */ /* 0x000e6200000e00ff */
[-C--:B------:R-:W-:Y:S02]  /*43d0*/  FMUL.FTZ R12, R127, R4.reuse ;  /* 0x000000047f0c7220 */ /* 0x080fe40000410000 */
[C---:B------:R-:W-:Y:S02]  /*43e0*/  FFMA.FTZ R4, R128.reuse, R4, -R13 ;  /* 0x0000000480047223 */ /* 0x040fe4000001080d */
[----:B------:R-:W-:-:S03]  /*43f0*/  FFMA.FTZ R12, R128, R5, R12 ;  /* 0x00000005800c7223 */ /* 0x000fc6000001000c */
[----:B------:R-:W3:Y:S04]  /*4400*/  SHFL.UP PT, R5, R4, 0x1, RZ ;  /* 0x0420000004057989 */ /* 0x000ee800000e00ff */
[----:B------:R-:W4:Y:S01]  /*4410*/  SHFL.UP PT, R13, R12, 0x1, RZ ;  /* 0x042000000c0d7989 */ /* 0x000f2200000e00ff */
[----:B------:R-:W-:-:S03]  /*4420*/  ISETP.GE.AND P0, PT, R59, 0x1, PT ;  /* 0x000000013b00780c */ /* 0x000fc60003f06270 */
[----:B--2---:R0:W-:Y:S01]  /*4430*/  STS.128 [R20.X16+0x600], R8 ;  /* 0x0006000814007388 */ /* 0x0041e2000000cc00 */
[C---:B------:R-:W-:Y:S02]  /*4440*/  ISETP.NE.AND P2, PT, R59.reuse, 0x1f, PT ;  /* 0x0000001f3b00780c */ /* 0x040fe40003f45270 */
[C---:B------:R-:W-:Y:S01]  /*4450*/  ISETP.GE.AND P1, PT, R59.reuse, 0x10, PT ;  /* 0x000000103b00780c */ /* 0x040fe20003f26270 */
[----:B------:R-:W-:Y:S01]  /*4460*/  IMAD R40, R59, 0x3, R20 ;  /* 0x000000033b287824 */ /* 0x000fe200078e0214 */
[----:B------:R-:W-:-:S06]  /*4470*/  NOP ;  /* 0x0000000000007918 */ /* 0x000fcc0000000000 */
[----:B------:R-:W-:Y:S01]  /*4480*/  LDS.128 R20, [R40.X16+0x20] ;  /* 0x0000200028147984 */ /* 0x000fe2000000cc00 */
[C---:B0-----:R-:W-:Y:S02]  /*4490*/  FMUL.FTZ R8, R12.reuse, R17 ;  /* 0x000000110c087220 */ /* 0x041fe40000410000 */
[-C--:B-1----:R-:W-:Y:S01]  /*44a0*/  FMUL.FTZ R9, R12, R15.reuse ;  /* 0x0000000f0c097220 */ /* 0x082fe20000410000 */
[----:B------:R-:W-:Y:S01]  /*44b0*/  @!P2 SHF.R.U32.HI R16, RZ, 0x1, R61 ;  /* 0x00000001ff10a819 */ /* 0x000fe2000001163d */
[C---:B------:R-:W-:Y:S01]  /*44c0*/  FFMA.FTZ R15, R4.reuse, R15, -R8 ;  /* 0x0000000f040f7223 */ /* 0x040fe20000010808 */
[----:B------:R-:W-:Y:S01]  /*44d0*/  LDS.128 R24, [R40.X16+0x30] ;  /* 0x0000300028187984 */ /* 0x000fe2000000cc00 */
[----:B------:R-:W-:Y:S02]  /*44e0*/  FFMA.FTZ R8, R4, R17, R9 ;  /* 0x0000001104087223 */ /* 0x000fe40000010009 */
[----:B------:R-:W-:Y:S01]  /*44f0*/  @P0 FADD.FTZ R6, R6, R15 ;  /* 0x0000000f06060221 */ /* 0x000fe20000010000 */
[----:B------:R-:W5:Y:S01]  /*4500*/  LDG.E.64 R2, [R2.64] ;  /* 0x0000000402027981 */ /* 0x000f62000c1e1b00 */
[----:B------:R-:W-:-:S02]  /*4510*/  @P0 FADD.FTZ R7, R7, R8 ;  /* 0x0000000807070221 */ /* 0x000fc40000010000 */
[C---:B---3--:R-:W-:Y:S01]  /*4520*/  FMUL.FTZ R9, R12.reuse, R5 ;  /* 0x000000050c097220 */ /* 0x048fe20000410000 */
[----:B------:R-:W0:Y:S01]  /*4530*/  SHFL.UP PT, R10, R6, 0x2, RZ ;  /* 0x04400000060a7989 */ /* 0x000e2200000e00ff */
[-C--:B----4-:R-:W-:Y:S02]  /*4540*/  FMUL.FTZ R8, R12, R13.reuse ;  /* 0x0000000d0c087220 */ /* 0x090fe40000410000 */
[C---:B------:R-:W-:Y:S01]  /*4550*/  FFMA.FTZ R9, R4.reuse, R13, R9 ;  /* 0x0000000d04097223 */ /* 0x040fe20000010009 */
[----:B------:R-:W1:Y:S01]  /*4560*/  SHFL.UP PT, R11, R7, 0x2, RZ ;  /* 0x04400000070b7989 */ /* 0x000e6200000e00ff */
[----:B------:R-:W-:-:S03]  /*4570*/  @P0 FFMA.FTZ R4, R4, R5, -R8 ;  /* 0x0000000504040223 */ /* 0x000fc60000010808 */
[----:B------:R-:W-:Y:S02]  /*4580*/  FSEL R9, R12, R9, !P0 ;  /* 0x000000090c097208 */ /* 0x000fe40004000000 */
[----:B------:R-:W2:Y:S04]  /*4590*/  SHFL.UP PT, R5, R4, 0x2, RZ ;  /* 0x0440000004057989 */ /* 0x000ea800000e00ff */
[----:B------:R-:W3:Y:S01]  /*45a0*/  SHFL.UP PT, R8, R9, 0x2, RZ ;  /* 0x0440000009087989 */ /* 0x000ee200000e00ff */
[----:B------:R-:W-:Y:S01]  /*45b0*/  ISETP.GE.AND P0, PT, R59, 0x2, PT ;  /* 0x000000023b00780c */ /* 0x000fe20003f06270 */
[C---:B0-----:R-:W-:Y:S02]  /*45c0*/  FMUL.FTZ R12, R9.reuse, R10 ;  /* 0x0000000a090c7220 */ /* 0x041fe40000410000 */
[----:B-1----:R-:W-:-:S02]  /*45d0*/  FMUL.FTZ R13, R9, R11 ;  /* 0x0000000b090d7220 */ /* 0x002fc40000410000 */
[C---:B------:R-:W-:Y:S02]  /*45e0*/  FFMA.FTZ R12, R4.reuse, R11, R12 ;  /* 0x0000000b040c7223 */ /* 0x040fe4000001000c */
[----:B------:R-:W-:-:S06]  /*45f0*/  FFMA.FTZ R13, R4, R10, -R13 ;  /* 0x0000000a040d7223 */ /* 0x000fcc000001080d */
[----:B------:R-:W-:Y:S02]  /*4600*/  @P0 FADD.FTZ R7, R7, R12 ;  /* 0x0000000c07070221 */ /* 0x000fe40000010000 */
[CC--:B--2---:R-:W-:Y:S02]  /*4610*/  FMUL.FTZ R11, R9.reuse, R5.reuse ;  /* 0x00000005090b7220 */ /* 0x0c4fe40000410000 */
[----:B------:R-:W-:Y:S02]  /*4620*/  @P0 FADD.FTZ R6, R6, R13 ;  /* 0x0000000d06060221 */ /* 0x000fe40000010000 */
[CC--:B---3--:R-:W-:Y:S01]  /*4630*/  FMUL.FTZ R10, R9.reuse, R8.reuse ;  /* 0x00000008090a7220 */ /* 0x0c8fe20000410000 */
[----:B------:R-:W0:Y:S01]  /*4640*/  SHFL.UP PT, R13, R7, 0x4, RZ ;  /* 0x04800000070d7989 */ /* 0x000e2200000e00ff */
[C---:B------:R-:W-:Y:S02]  /*4650*/  FFMA.FTZ R8, R4.reuse, R8, R11 ;  /* 0x0000000804087223 */ /* 0x040fe4000001000b */
[----:B------:R-:W-:Y:S01]  /*4660*/  @P0 FFMA.FTZ R4, R4, R5, -R10 ;  /* 0x0000000504040223 */ /* 0x000fe2000001080a */
[----:B------:R-:W1:Y:S02]  /*4670*/  SHFL.UP PT, R11, R6, 0x4, RZ ;  /* 0x04800000060b7989 */ /* 0x000e6400000e00ff */
[----:B------:R-:W-:-:S02]  /*4680*/  FSEL R8, R9, R8, !P0 ;  /* 0x0000000809087208 */ /* 0x000fc40004000000 */
        /* <DEDUP_REMOVED lines=8> */
[C---:B--2---:R-:W-:Y:S02]  /*4710*/  FMUL.FTZ R11, R8.reuse, R5 ;  /* 0x00000005080b7220 */ /* 0x044fe40000410000 */
[-C--:B---3--:R-:W-:Y:S02]  /*4720*/  FMUL.FTZ R10, R8, R9.reuse ;  /* 0x00000009080a7220 */ /* 0x088fe40000410000 */
[----:B------:R-:W-:Y:S02]  /*4730*/  @P0 FADD.FTZ R7, R7, R12 ;  /* 0x0000000c07070221 */ /* 0x000fe40000010000 */
[C---:B------:R-:W-:Y:S02]  /*4740*/  FFMA.FTZ R11, R4.reuse, R9, R11 ;  /* 0x00000009040b7223 */ /* 0x040fe4000001000b */
[----:B------:R-:W0:Y:S01]  /*4750*/  SHFL.UP PT, R9, R6, 0x8, RZ ;  /* 0x0500000006097989 */ /* 0x000e2200000e00ff */
[----:B------:R-:W-:-:S02]  /*4760*/  @P0 FFMA.FTZ R4, R4, R5, -R10 ;  /* 0x0000000504040223 */ /* 0x000fc4000001080a */
[----:B------:R-:W-:Y:S01]  /*4770*/  FSEL R11, R8, R11, !P0 ;  /* 0x0000000b080b7208 */ /* 0x000fe20004000000 */
[----:B------:R-:W1:Y:S04]  /*4780*/  SHFL.UP PT, R10, R7, 0x8, RZ ;  /* 0x05000000070a7989 */ /* 0x000e6800000e00ff */
[----:B------:R-:W2:Y:S04]  /*4790*/  SHFL.UP PT, R5, R4, 0x8, RZ ;  /* 0x0500000004057989 */ /* 0x000ea800000e00ff */
[----:B------:R-:W3:Y:S01]  /*47a0*/  SHFL.UP PT, R8, R11, 0x8, RZ ;  /* 0x050000000b087989 */ /* 0x000ee200000e00ff */
[----:B------:R-:W-:Y:S01]  /*47b0*/  ISETP.GE.AND P0, PT, R59, 0x8, PT ;  /* 0x000000083b00780c */ /* 0x000fe20003f06270 */
[----:B0-----:R-:W-:-:S02]  /*47c0*/  FMUL.FTZ R13, R11, R9 ;  /* 0x000000090b0d7220 */ /* 0x001fc40000410000 */
[CC--:B-1----:R-:W-:Y:S02]  /*47d0*/  FMUL.FTZ R12, R11.reuse, R10.reuse ;  /* 0x0000000a0b0c7220 */ /* 0x0c2fe40000410000 */
[C---:B------:R-:W-:Y:S02]  /*47e0*/  FFMA.FTZ R10, R4.reuse, R10, R13 ;  /* 0x0000000a040a7223 */ /* 0x040fe4000001000d */
[----:B--2---:R-:W-:Y:S02]  /*47f0*/  FMUL.FTZ R13, R11, R5 ;  /* 0x000000050b0d7220 */ /* 0x004fe40000410000 */
[----:B------:R-:W-:-:S04]  /*4800*/  FFMA.FTZ R15, R4, R9, -R12 ;  /* 0x00000009040f7223 */ /* 0x000fc8000001080c */
[----:B------:R-:W-:Y:S02]  /*4810*/  @P0 FADD.FTZ R7, R7, R10 ;  /* 0x0000000a07070221 */ /* 0x000fe40000010000 */
[CC--:B---3--:R-:W-:Y:S02]  /*4820*/  FMUL.FTZ R9, R11.reuse, R8.reuse ;  /* 0x000000080b097220 */ /* 0x0c8fe40000410000 */
[----:B------:R-:W-:Y:S01]  /*4830*/  FFMA.FTZ R8, R4, R8, R13 ;  /* 0x0000000804087223 */ /* 0x000fe2000001000d */
[----:B------:R-:W0:Y:S01]  /*4840*/  SHFL.UP PT, R12, R7, 0x10, RZ ;  /* 0x06000000070c7989 */ /* 0x000e2200000e00ff */
[----:B------:R-:W-:Y:S02]  /*4850*/  @P0 FADD.FTZ R6, R6, R15 ;  /* 0x0000000f06060221 */ /* 0x000fe40000010000 */
[----:B------:R-:W-:Y:S01]  /*4860*/  @P0 FFMA.FTZ R4, R4, R5, -R9 ;  /* 0x0000000504040223 */ /* 0x000fe20000010809 */
[----:B------:R-:W-:Y:S02]  /*4870*/  FSEL R5, R11, R8, !P0 ;  /* 0x000000080b057208 */ /* 0x000fe40004000000 */
[----:B------:R-:W1:Y:S04]  /*4880*/  SHFL.UP PT, R10, R6, 0x10, RZ ;  /* 0x06000000060a7989 */ /* 0x000e6800000e00ff */
[----:B------:R-:W2:Y:S04]  /*4890*/  SHFL.UP PT, R8, R4, 0x10, RZ ;  /* 0x0600000004087989 */ /* 0x000ea800000e00ff */
[----:B------:R-:W3:Y:S01]  /*48a0*/  SHFL.UP PT, R9, R5, 0x10, RZ ;  /* 0x0600000005097989 */ /* 0x000ee200000e00ff */
[----:B------:R-:W-:-:S04]  /*48b0*/  LOP3.LUT P0, RZ, R61, 0x1f, RZ, 0xc0, !PT ;  /* 0x0000001f3dff7812 */ /* 0x000fc8000780c0ff */
[----:B------:R-:W-:Y:S01]  /*48c0*/  ISETP.EQ.OR P0, PT, R57, RZ, P0 ;  /* 0x000000ff3900720c */ /* 0x000fe20000702670 */
[----:B0-----:R-:W-:-:S04]  /*48d0*/  FMUL.FTZ R11, R5, R12 ;  /* 0x0000000c050b7220 */ /* 0x001fc80000410000 */
[CC--:B-1----:R-:W-:Y:S02]  /*48e0*/  FFMA.FTZ R13, R4.reuse, R10.reuse, -R11 ;  /* 0x0000000a040d7223 */ /* 0x0c2fe4000001080b */
[C---:B------:R-:W-:Y:S02]  /*48f0*/  FMUL.FTZ R15, R5.reuse, R10 ;  /* 0x0000000a050f7220 */ /* 0x040fe40000410000 */
[C---:B--2---:R-:W-:Y:S02]  /*4900*/  FMUL.FTZ R10, R5.reuse, R8 ;  /* 0x00000008050a7220 */ /* 0x044fe40000410000 */
[CC--:B---3--:R-:W-:Y:S02]  /*4910*/  FMUL.FTZ R11, R5.reuse, R9.reuse ;  /* 0x00000009050b7220 */ /* 0x0c8fe40000410000 */
[C---:B------:R-:W-:Y:S02]  /*4920*/  FFMA.FTZ R14, R4.reuse, R9, R10 ;  /* 0x00000009040e7223 */ /* 0x040fe4000001000a */
[C---:B------:R-:W-:Y:S01]  /*4930*/  FFMA.FTZ R12, R4.reuse, R12, R15 ;  /* 0x0000000c040c7223 */ /* 0x040fe2000001000f */
[----:B------:R-:W-:Y:S01]  /*4940*/  MOV R9, RZ ;  /* 0x000000ff00097202 */ /* 0x000fe20000000f00 */
[----:B------:R-:W-:Y:S01]  /*4950*/  @P1 FFMA.FTZ R4, R4, R8, -R11 ;  /* 0x0000000804041223 */ /* 0x000fe2000001080b */
[----:B------:R-:W-:Y:S01]  /*4960*/  MOV R8, 0x3f800000 ;  /* 0x3f80000000087802 */ /* 0x000fe20000000f00 */
[----:B------:R-:W-:Y:S01]  /*4970*/  CS2R R10, SRZ ;  /* 0x00000000000a7805 */ /* 0x000fe2000001ff00 */
[----:B------:R-:W-:Y:S01]  /*4980*/  @P1 FADD.FTZ R6, R6, R13 ;  /* 0x0000000d06061221 */ /* 0x000fe20000010000 */
[----:B------:R-:W-:Y:S01]  /*4990*/  FSEL R5, R5, R14, !P1 ;  /* 0x0000000e05057208 */ /* 0x000fe20004800000 */
[----:B------:R-:W-:Y:S01]  /*49a0*/  @P1 FADD.FTZ R7, R7, R12 ;  /* 0x0000000c07071221 */ /* 0x000fe20000010000 */
[----:B------:R-:W-:Y:S01]  /*49b0*/  @!P2 LOP3.LUT R41, R16, 0x7ffffff0, RZ, 0xc0, !PT ;  /* 0x7ffffff01029a812 */ /* 0x000fe200078ec0ff */
[----:B------:R-:W-:Y:S04]  /*49c0*/  LDS.128 R12, [R40.X16] ;  /* 0x00000000280c7984 */ /* 0x000fe8000000cc00 */
[----:B------:R-:W-:Y:S04]  /*49d0*/  @!P0 LDS.128 R8, [R96.X16+0x2160] ;  /* 0x0021600060088984 */ /* 0x000fe8000000cc00 */
[----:B------:R-:W-:Y:S04]  /*49e0*/  LDS.128 R16, [R40.X16+0x10] ;  /* 0x0000100028107984 */ /* 0x000fe8000000cc00 */
[----:B------:R-:W-:Y:S04]  /*49f0*/  @!P2 STS.128 [R41+0x2100], R4 ;  /* 0x002100042900a388 */ /* 0x000fe80000000c00 */
[----:B------:R-:W-:Y:S01]  /*4a00*/  BAR.SYNC.DEFER_BLOCKING 0x0 ;  /* 0x0000000000007b1d */ /* 0x000fe20000010000 */
[----:B------:R-:W-:-:S05]  /*4a10*/  SHF.R.U32.HI R42, RZ, 0x5, R61 ;  /* 0x00000005ff2a7819 */ /* 0x000fca000001163d */
[----:B------:R-:W-:Y:S04]  /*4a20*/  LDS.128 R28, [0x2100] ;  /* 0x00210000ff1c7984 */ /* 0x000fe80000000c00 */
[----:B------:R-:W0:Y:S04]  /*4a30*/  LDS.128 R32, [0x2110] ;  /* 0x00211000ff207984 */ /* 0x000e280000000c00 */
[----:B------:R-:W1:Y:S01]  /*4a40*/  LDS.128 R36, [0x2120] ;  /* 0x00212000ff247984 */ /* 0x000e620000000c00 */
[C---:B------:R-:W-:Y:S02]  /*4a50*/  ISETP.NE.AND P2, PT, R42.reuse, RZ, PT ;  /* 0x000000ff2a00720c */ /* 0x040fe40003f45270 */
[----:B------:R-:W-:-:S02]  /*4a60*/  ISETP.NE.AND P0, PT, R42, 0x3, PT ;  /* 0x000000032a00780c */ /* 0x000fc40003f05270 */
[----:B------:R-:W-:Y:S02]  /*4a70*/  ISETP.NE.AND P1, PT, R42, 0x2, PT ;  /* 0x000000022a00780c */ /* 0x000fe40003f25270 */
[----:B------:R-:W2:Y:S04]  /*4a80*/  LDS.128 R40, [0x2130] ;  /* 0x00213000ff287984 */ /* 0x000ea80000000c00 */
[----:B------:R3:W4:Y:S04]  /*4a90*/  SHFL.UP PT, R142, R4, 0x1, RZ ;  /* 0x04200000048e7989 */ /* 0x00072800000e00ff */
[----:B------:R0:W1:Y:S02]  /*4aa0*/  SHFL.UP PT, R146, R5, 0x1, RZ ;  /* 0x0420000005927989 */ /* 0x00006400000e00ff */
[----:B0-----:R-:W-:-:S02]  /*4ab0*/  FMUL.FTZ R149, R31, R33 ;  /* 0x000000211f957220 */ /* 0x001fc40000410000 */
[CC--:B---3--:R-:W-:Y:S02]  /*4ac0*/  FMUL.FTZ R4, R30.reuse, R33.reuse ;  /* 0x000000211e047220 */ /* 0x0c8fe40000410000 */
[-C--:B------:R-:W-:Y:S02]  /*4ad0*/  FFMA.FTZ R149, R30, R32.reuse, -R149 ;  /* 0x000000201e957223 */ /* 0x080fe40000010895 */
[-C--:B------:R-:W-:Y:S02]  /*4ae0*/  FMUL.FTZ R5, R29, R33.reuse ;  /* 0x000000211d057220 */ /* 0x080fe40000410000 */
[----:B------:R-:W-:Y:S02]  /*4af0*/  FFMA.FTZ R4, R31, R32, R4 ;  /* 0x000000201f047223 */ /* 0x000fe40000010004 */
[----:B------:R-:W-:Y:S02]  /*4b00*/  FADD.FTZ R149, R34, R149 ;  /* 0x0000009522957221 */ /* 0x000fe40000010000 */
[----:B------:R-:W-:-:S02]  /*4b10*/  FMUL.FTZ R150, R28, R33 ;  /* 0x000000211c967220 */ /* 0x000fc40000410000 */
[----:B------:R-:W-:Y:S02]  /*4b20*/  FFMA.FTZ R5, R28, R32, -R5 ;  /* 0x000000201c057223 */ /* 0x000fe40000010805 */
[----:B------:R-:W-:Y:S02]  /*4b30*/  FADD.FTZ R152, R35, R4 ;  /* 0x0000000423987221 */ /* 0x000fe40000010000 */
[----:B-1----:R-:W-:Y:S01]  /*4b40*/  FMUL.FTZ R151, R149, R37 ;  /* 0x0000002595977220 */ /* 0x002fe20000410000 */
[----:B------:R-:W-:Y:S01]  /*4b50*/  FSEL R148, R5, R28, !P1 ;  /* 0x0000001c05947208 */ /* 0x000fe20004800000 */
[----:B------:R-:W-:Y:S01]  /*4b60*/  FFMA.FTZ R150, R29, R32, R150 ;  /* 0x000000201d967223 */ /* 0x000fe20000010096 */
[C---:B------:R-:W-:Y:S01]  /*4b70*/  FSEL R4, R152.reuse, R31, !P1 ;  /* 0x0000001f98047208 */ /* 0x040fe20004800000 */
[----:B------:R-:W-:Y:S02]  /*4b80*/  FFMA.FTZ R28, R152, R36, R151 ;  /* 0x00000024981c7223 */ /* 0x000fe40000010097 */
[----:B------:R-:W-:-:S02]  /*4b90*/  FMUL.FTZ R31, R5, R37 ;  /* 0x00000025051f7220 */ /* 0x000fc40000410000 */
[-C--:B------:R-:W-:Y:S02]  /*4ba0*/  FMUL.FTZ R152, R152, R37.reuse ;  /* 0x0000002598987220 */ /* 0x080fe40000410000 */
[C---:B------:R-:W-:Y:S01]  /*4bb0*/  FMUL.FTZ R153, R150.reuse, R37 ;  /* 0x0000002596997220 */ /* 0x040fe20000410000 */
[C---:B------:R-:W-:Y:S01]  /*4bc0*/  FSEL R37, R150.reuse, R29, !P1 ;  /* 0x0000001d96257208 */ /* 0x040fe20004800000 */
[----:B------:R-:W-:Y:S01]  /*4bd0*/  FFMA.FTZ R150, R150, R36, R31 ;  /* 0x0000002496967223 */ /* 0x000fe2000001001f */
[C---:B------:R-:W-:Y:S01]  /*4be0*/  FSEL R151, R149.reuse, R30, !P1 ;  /* 0x0000001e95977208 */ /* 0x040fe20004800000 */
[-C--:B------:R-:W-:Y:S02]  /*4bf0*/  FFMA.FTZ R149, R149, R36.reuse, -R152 ;  /* 0x0000002495957223 */ /* 0x080fe40000010898 */
[----:B------:R-:W-:Y:S02]  /*4c00*/  FFMA.FTZ R153, R5, R36, -R153 ;  /* 0x0000002405997223 */ /* 0x000fe40000010899 */
[----:B--2---:R-:W-:-:S02]  /*4c10*/  FMUL.FTZ R36, R150, R41 ;  /* 0x0000002996247220 */ /* 0x004fc40000410000 */
[----:B------:R-:W-:Y:S01]  /*4c20*/  FADD.FTZ R38, R38, R149 ;  /* 0x0000009526267221 */ /* 0x000fe20000010000 */
[----:B------:R-:W-:Y:S01]  /*4c30*/  FSEL R5, R153, R148, !P0 ;  /* 0x0000009499057208 */ /* 0x000fe20004000000 */
[----:B------:R-:W-:Y:S02]  /*4c40*/  FADD.FTZ R39, R39, R28 ;  /* 0x0000001c27277221 */ /* 0x000fe40000010000 */
[-C--:B------:R-:W-:Y:S02]  /*4c50*/  FFMA.FTZ R148, R153, R40.reuse, -R36 ;  /* 0x0000002899947223 */ /* 0x080fe40000010824 */
[-C--:B------:R-:W-:Y:S02]  /*4c60*/  FMUL.FTZ R36, R38, R41.reuse ;  /* 0x0000002926247220 */ /* 0x080fe40000410000 */
[C---:B------:R-:W-:Y:S02]  /*4c70*/  FMUL.FTZ R149, R39.reuse, R41 ;  /* 0x0000002927957220 */ /* 0x040fe40000410000 */
[----:B------:R-:W-:-:S02]  /*4c80*/  FFMA.FTZ R36, R39, R40, R36 ;  /* 0x0000002827247223 */ /* 0x000fc40000010024 */
[----:B------:R-:W-:Y:S01]  /*4c90*/  FFMA.FTZ R155, R38, R40, -R149 ;  /* 0x00000028269b7223 */ /* 0x000fe20000010895 */
[----:B------:R-:W-:Y:S01]  /*4ca0*/  FSEL R149, R150, R37, !P0 ;  /* 0x0000002596957208 */ /* 0x000fe20004000000 */
[----:B------:R-:W-:Y:S01]  /*4cb0*/  FADD.FTZ R43, R43, R36 ;  /* 0x000000242b2b7221 */ /* 0x000fe20000010000 */
[----:B------:R0:W1:Y:S01]  /*4cc0*/  SHFL.UP PT, R145, R7, 0x1, RZ ;  /* 0x0420000007917989 */ /* 0x00006200000e00ff */
[--C-:B------:R-:W-:Y:S01]  /*4cd0*/  PRMT R32, RZ, 0x5410, R16.reuse ;  /* 0x00005410ff207816 */ /* 0x100fe20000000010 */
[----:B------:R-:W-:Y:S01]  /*4ce0*/  FMUL.FTZ R153, R153, R41 ;  /* 0x0000002999997220 */ /* 0x000fe20000410000 */
[----:B------:R-:W-:Y:S01]  /*4cf0*/  PRMT R33, RZ, 0x7610, R16 ;  /* 0x00007610ff217816 */ /* 0x000fe20000000010 */
[----:B------:R2:W3:Y:S01]  /*4d00*/  SHFL.UP PT, R143, R6, 0x1, RZ ;  /* 0x04200000068f7989 */ /* 0x0004e200000e00ff */
[--C-:B------:R-:W-:Y:S01]  /*4d10*/  PRMT R28, RZ, 0x5410, R20.reuse ;  /* 0x00005410ff1c7816 */ /* 0x100fe20000000014 */
[----:B------:R-:W-:Y:S01]  /*4d20*/  BSSY B0, `(.L_x_477) ;  /* 0x0000043000007945 */ /* 0x000fe20003800000 */
[----:B------:R-:W-:-:S02]  /*4d30*/  PRMT R29, RZ, 0x7610, R20 ;  /* 0x00007610ff1d7816 */ /* 0x000fc40000000014 */
[----:B------:R-:W-:Y:S02]  /*4d40*/  FSEL R151, R38, R151, !P0 ;  /* 0x0000009726977208 */ /* 0x000fe40004000000 */
[--C-:B------:R-:W-:Y:S02]  /*4d50*/  PRMT R36, RZ, 0x5410, R24.reuse ;  /* 0x00005410ff247816 */ /* 0x100fe40000000018 */
[----:B------:R-:W-:Y:S02]  /*4d60*/  PRMT R37, RZ, 0x7610, R24 ;  /* 0x00007610ff257816 */ /* 0x000fe40000000018 */
[--C-:B0-----:R-:W-:Y:S02]  /*4d70*/  PRMT R7, RZ, 0x5410, R13.reuse ;  /* 0x00005410ff077816 */ /* 0x101fe4000000000d */
[----:B------:R-:W-:Y:S02]  /*4d80*/  PRMT R144, RZ, 0x7610, R13 ;  /* 0x00007610ff907816 */ /* 0x000fe4000000000d */
[----:B------:R-:W-:-:S02]  /*4d90*/  PRMT R16, RZ, 0x5410, R17 ;  /* 0x00005410ff107816 */ /* 0x000fc40000000011 */
[----:B------:R-:W-:Y:S02]  /*4da0*/  PRMT R34, RZ, 0x7610, R17 ;  /* 0x00007610ff227816 */ /* 0x000fe40000000011 */
[--C-:B------:R-:W-:Y:S02]  /*4db0*/  PRMT R20, RZ, 0x5410, R21.reuse ;  /* 0x00005410ff147816 */ /* 0x100fe40000000015 */
[----:B------:R-:W-:Y:S02]  /*4dc0*/  PRMT R30, RZ, 0x7610, R21 ;  /* 0x00007610ff1e7816 */ /* 0x000fe40000000015 */
[----:B------:R-:W-:Y:S02]  /*4dd0*/  FSEL R41, R39, R4, !P0 ;  /* 0x0000000427297208 */ /* 0x000fe40004000000 */
[--C-:B------:R-:W-:Y:S02]  /*4de0*/  PRMT R24, RZ, 0x5410, R25.reuse ;  /* 0x00005410ff187816 */ /* 0x100fe40000000019 */
[----:B------:R-:W-:-:S02]  /*4df0*/  PRMT R38, RZ, 0x7610, R25 ;  /* 0x00007610ff267816 */ /* 0x000fc40000000019 */
[--C-:B------:R-:W-:Y:S02]  /*4e00*/  PRMT R13, RZ, 0x5410, R14.reuse ;  /* 0x00005410ff0d7816 */ /* 0x100fe4000000000e */
[----:B------:R-:W-:Y:S02]  /*4e10*/  PRMT R147, RZ, 0x7610, R14 ;  /* 0x00007610ff937816 */ /* 0x000fe4000000000e */
[--C-:B------:R-:W-:Y:S02]  /*4e20*/  PRMT R17, RZ, 0x5410, R18.reuse ;  /* 0x00005410ff117816 */ /* 0x100fe40000000012 */
[----:B------:R-:W-:Y:S02]  /*4e30*/  PRMT R35, RZ, 0x7610, R18 ;  /* 0x00007610ff237816 */ /* 0x000fe40000000012 */
[--C-:B------:R-:W-:Y:S02]  /*4e40*/  PRMT R21, RZ, 0x5410, R22.reuse ;  /* 0x00005410ff157816 */ /* 0x100fe40000000016 */
[----:B------:R-:W-:-:S02]  /*4e50*/  PRMT R31, RZ, 0x7610, R22 ;  /* 0x00007610ff1f7816 */ /* 0x000fc40000000016 */
[--C-:B------:R-:W-:Y:S02]  /*4e60*/  PRMT R25, RZ, 0x5410, R26.reuse ;  /* 0x00005410ff197816 */ /* 0x100fe4000000001a */
[----:B------:R-:W-:Y:S01]  /*4e70*/  PRMT R39, RZ, 0x7610, R26 ;  /* 0x00007610ff277816 */ /* 0x000fe2000000001a */
[----:B------:R-:W-:Y:S01]  /*4e80*/  FFMA.FTZ R153, R150, R40, R153 ;  /* 0x0000002896997223 */ /* 0x000fe20000010099 */
[----:B--2---:R-:W-:Y:S01]  /*4e90*/  PRMT R6, RZ, 0x5410, R12 ;  /* 0x00005410ff067816 */ /* 0x004fe2000000000c */
[----:B------:R-:W-:Y:S01]  /*4ea0*/  FADD.FTZ R42, R42, R155 ;  /* 0x0000009b2a2a7221 */ /* 0x000fe20000010000 */
        /* <DEDUP_REMOVED lines=8> */
[----:B------:R-:W-:Y:S01]  /*4f30*/  PRMT R27, RZ, 0x7610, R27 ;  /* 0x00007610ff1b7816 */ /* 0x000fe2000000001b */
[----:B------:R-:W-:Y:S05]  /*4f40*/  @!P2 BRA `(.L_x_478) ;  /* 0x000001000000a947 */ /* 0x000fea0003800000 */
[----:B-1-34-:R-:W-:Y:S01]  /*4f50*/  ISETP.NE.AND P0, PT, R59, RZ, PT ;  /* 0x000000ff3b00720c */ /* 0x01afe20003f05270 */
[----:B------:R-:W-:-:S02]  /*4f60*/  FMUL.FTZ R42, R146, R41 ;  /* 0x00000029922a7220 */ /* 0x000fc40000410000 */
[C---:B------:R-:W-:Y:S02]  /*4f70*/  FMUL.FTZ R43, R146.reuse, R151 ;  /* 0x00000097922b7220 */ /* 0x040fe40000410000 */
[C---:B------:R-:W-:Y:S02]  /*4f80*/  FMUL.FTZ R4, R146.reuse, R149 ;  /* 0x0000009592047220 */ /* 0x040fe40000410000 */
[----:B------:R-:W-:Y:S02]  /*4f90*/  FMUL.FTZ R40, R146, R5 ;  /* 0x0000000592287220 */ /* 0x000fe40000410000 */
[C---:B------:R-:W-:Y:S02]  /*4fa0*/  FFMA.FTZ R42, R142.reuse, R151, -R42 ;  /* 0x000000978e2a7223 */ /* 0x040fe4000001082a */
[C---:B------:R-:W-:Y:S02]  /*4fb0*/  FFMA.FTZ R146, R142.reuse, R41, R43 ;  /* 0x000000298e927223 */ /* 0x040fe4000001002b */
[----:B------:R-:W-:-:S02]  /*4fc0*/  @P0 FFMA.FTZ R5, R142, R5, -R4 ;  /* 0x000000058e050223 */ /* 0x000fc40000010804 */
[----:B------:R-:W-:Y:S02]  /*4fd0*/  @P0 FFMA.FTZ R149, R142, R149, R40 ;  /* 0x000000958e950223 */ /* 0x000fe40000010028 */
[----:B------:R-:W-:Y:S01]  /*4fe0*/  @P0 FADD.FTZ R151, R143, R42 ;  /* 0x0000002a8f970221 */ /* 0x000fe20000010000 */
[----:B------:R-:W-:Y:S01]  /*4ff0*/  MOV R142, R5 ;  /* 0x00000005008e7202 */ /* 0x000fe20000000f00 */
[----:B------:R-:W-:Y:S01]  /*5000*/  @P0 FADD.FTZ R41, R145, R146 ;  /* 0x0000009291290221 */ /* 0x000fe20000010000 */
[----:B------:R-:W-:Y:S02]  /*5010*/  MOV R146, R149 ;  /* 0x0000009500927202 */ /* 0x000fe40000000f00 */
[----:B------:R-:W-:Y:S02]  /*5020*/  MOV R143, R151 ;  /* 0x00000097008f7202 */ /* 0x000fe40000000f00 */
[----:B------:R-:W-:Y:S01]  /*5030*/  MOV R145, R41 ;  /* 0x0000002900917202 */ /* 0x000fe20000000f00 */
[----:B------:R-:W-:Y:S05]  /*5040*/  BRA `(.L_x_479) ;  /* 0x0000010000007947 */ /* 0x000fea0003800000 */
.L_x_478:
[----:B-1-34-:R-:W-:Y:S01]  /*5050*/  ISETP.NE.AND P0, PT, R59, RZ, PT ;  /* 0x000000ff3b00720c */ /* 0x01afe20003f05270 */
[----:B------:R-:W-:-:S02]  /*5060*/  FMUL.FTZ R41, R153, R11 ;  /* 0x0000000b99297220 */ /* 0x000fc40000410000 */
[CC--:B------:R-:W-:Y:S02]  /*5070*/  FMUL.FTZ R4, R153.reuse, R10.reuse ;  /* 0x0000000a99047220 */ /* 0x0c0fe40000410000 */
[C---:B------:R-:W-:Y:S02]  /*5080*/  FMUL.FTZ R5, R153.reuse, R9 ;  /* 0x0000000999057220 */ /* 0x040fe40000410000 */
[C---:B------:R-:W-:Y:S02]  /*5090*/  FFMA.FTZ R41, R148.reuse, R10, -R41 ;  /* 0x0000000a94297223 */ /* 0x040fe40000010829 */
[----:B------:R-:W-:Y:S02]  /*50a0*/  FMUL.FTZ R153, R153, R8 ;  /* 0x0000000899997220 */ /* 0x000fe40000410000 */
[----:B------:R-:W-:Y:S02]  /*50b0*/  FFMA.FTZ R4, R148, R11, R4 ;  /* 0x0000000b94047223 */ /* 0x000fe40000010004 */
[----:B------:R0:W-:Y:S01]  /*50c0*/  @!P0 STS.128 [0x2150], R8 ;  /* 0x00215008ff008388 */ /* 0x0001e20000000c00 */
[----:B------:R-:W-:-:S02]  /*50d0*/  @!P0 MOV R143, R10 ;  /* 0x0000000a008f8202 */ /* 0x000fc40000000f00 */
[-C--:B------:R-:W-:Y:S02]  /*50e0*/  @!P0 MOV R142, R8.reuse ;  /* 0x00000008008e8202 */ /* 0x080fe40000000f00 */
[----:B------:R-:W-:Y:S02]  /*50f0*/  @!P0 MOV R146, R9 ;  /* 0x0000000900928202 */ /* 0x000fe40000000f00 */
[----:B------:R-:W-:Y:S01]  /*5100*/  @!P0 MOV R145, R11 ;  /* 0x0000000b00918202 */ /* 0x000fe20000000f00 */
[C---:B0-----:R-:W-:Y:S02]  /*5110*/  FFMA.FTZ R8, R148.reuse, R8, -R5 ;  /* 0x0000000894087223 */ /* 0x041fe40000010805 */
[----:B------:R-:W-:Y:S02]  /*5120*/  FFMA.FTZ R9, R148, R9, R153 ;  /* 0x0000000994097223 */ /* 0x000fe40000010099 */
[----:B------:R-:W-:Y:S02]  /*5130*/  FADD.FTZ R10, R42, R41 ;  /* 0x000000292a0a7221 */ /* 0x000fe40000010000 */
[----:B------:R-:W-:-:S02]  /*5140*/  FADD.FTZ R11, R43, R4 ;  /* 0x000000042b0b7221 */ /* 0x000fc40000010000 */
.L_x_479:
[----:B------:R-:W-:Y:S05]  /*5150*/  BSYNC B0 ;  /* 0x0000000000007941 */ /* 0x000fea0003800000 */
.L_x_477:
        /* <DEDUP_REMOVED lines=122> */
.L_x_481:
[----:B------:R-:W-:Y:S05]  /*5900*/  BSYNC B0 ;  /* 0x0000000000007941 */ /* 0x000fea0003800000 */
.L_x_480:
[-C--:B-1---5:R-:W-:Y:S01]  /*5910*/  FMUL.FTZ R5, R12, R3.reuse ;  /* 0x000000030c057220 */ /* 0x0a2fe20000410000 */
[----:B------:R-:W-:Y:S01]  /*5920*/  IADD3 R96, R96, 0x1, RZ ;  /* 0x0000000160607810 */ /* 0x000fe20007ffe0ff */
[-C--:B------:R-:W-:Y:S02]  /*5930*/  FMUL.FTZ R9, R12, R2.reuse ;  /* 0x000000020c097220 */ /* 0x080fe40000410000 */
[-C--:B------:R-:W-:Y:S01]  /*5940*/  FMUL.FTZ R4, R144, R3.reuse ;  /* 0x0000000390047220 */ /* 0x080fe20000410000 */
[----:B------:R-:W-:Y:S01]  /*5950*/  ISETP.GE.AND P0, PT, R96, c[0x0][0x16c], PT ;  /* 0x00005b0060007a0c */ /* 0x000fe20003f06270 */
[-C--:B------:R-:W-:Y:S02]  /*5960*/  FMUL.FTZ R10, R144, R2.reuse ;  /* 0x00000002900a7220 */ /* 0x080fe40000410000 */
[C---:B------:R-:W-:Y:S02]  /*5970*/  FFMA.FTZ R5, R6.reuse, R2, -R5 ;  /* 0x0000000206057223 */ /* 0x040fe40000010805 */
[----:B------:R-:W-:-:S02]  /*5980*/  FFMA.FTZ R9, R6, R3, R9 ;  /* 0x0000000306097223 */ /* 0x000fc40000010009 */
[-C--:B------:R-:W-:Y:S02]  /*5990*/  FMUL.FTZ R6, R147, R3.reuse ;  /* 0x0000000393067220 */ /* 0x080fe40000410000 */
[CC--:B------:R-:W-:Y:S02]  /*59a0*/  FFMA.FTZ R4, R7.reuse, R2.reuse, -R4 ;  /* 0x0000000207047223 */ /* 0x0c0fe40000010804 */
[-C--:B------:R-:W-:Y:S02]  /*59b0*/  FFMA.FTZ R10, R7, R3.reuse, R10 ;  /* 0x00000003070a7223 */ /* 0x080fe4000001000a */
[-C--:B------:R-:W-:Y:S02]  /*59c0*/  FMUL.FTZ R8, R147, R2.reuse ;  /* 0x0000000293087220 */ /* 0x080fe40000410000 */
[C---:B------:R-:W-:Y:S02]  /*59d0*/  FMUL.FTZ R7, R15.reuse, R3 ;  /* 0x000000030f077220 */ /* 0x040fe40000410000 */
[----:B------:R-:W-:-:S02]  /*59e0*/  FMUL.FTZ R15, R15, R2 ;  /* 0x000000020f0f7220 */ /* 0x000fc40000410000 */
[CC--:B------:R-:W-:Y:S02]  /*59f0*/  FFMA.FTZ R6, R13.reuse, R2.reuse, -R6 ;  /* 0x000000020d067223 */ /* 0x0c0fe40000010806 */
[-C--:B------:R-:W-:Y:S02]  /*5a00*/  FFMA.FTZ R13, R13, R3.reuse, R8 ;  /* 0x000000030d0d7223 */ /* 0x080fe40000010008 */
[C---:B------:R-:W-:Y:S02]  /*5a10*/  FFMA.FTZ R8, R14.reuse, R2, -R7 ;  /* 0x000000020e087223 */ /* 0x040fe40000010807 */
[-C--:B------:R-:W-:Y:S02]  /*5a20*/  FFMA.FTZ R7, R14, R3.reuse, R15 ;  /* 0x000000030e077223 */ /* 0x080fe4000001000f */
[-C--:B------:R-:W-:Y:S02]  /*5a30*/  FMUL.FTZ R11, R33, R3.reuse ;  /* 0x00000003210b7220 */ /* 0x080fe40000410000 */
[----:B------:R-:W-:-:S02]  /*5a40*/  FMUL.FTZ R15, R34, R3 ;  /* 0x00000003220f7220 */ /* 0x000fc40000410000 */
[-C--:B------:R-:W-:Y:S02]  /*5a50*/  FMUL.FTZ R33, R33, R2.reuse ;  /* 0x0000000221217220 */ /* 0x080fe40000410000 */
[-C--:B------:R-:W-:Y:S02]  /*5a60*/  FMUL.FTZ R34, R34, R2.reuse ;  /* 0x0000000222227220 */ /* 0x080fe40000410000 */
[-C--:B------:R-:W-:Y:S02]  /*5a70*/  FFMA.FTZ R12, R32, R2.reuse, -R11 ;  /* 0x00000002200c7223 */ /* 0x080fe4000001080b */
[----:B------:R-:W-:Y:S02]  /*5a80*/  FFMA.FTZ R14, R16, R2, -R15 ;  /* 0x00000002100e7223 */ /* 0x000fe4000001080f */
[-C--:B------:R-:W-:Y:S02]  /*5a90*/  FFMA.FTZ R11, R32, R3.reuse, R33 ;  /* 0x00000003200b7223 */ /* 0x080fe40000010021 */
[----:B------:R-:W-:-:S02]  /*5aa0*/  FFMA.FTZ R15, R16, R3, R34 ;  /* 0x00000003100f7223 */ /* 0x000fc40000010022 */
[CC--:B------:R-:W-:Y:S02]  /*5ab0*/  FMUL.FTZ R16, R35.reuse, R3.reuse ;  /* 0x0000000323107220 */ /* 0x0c0fe40000410000 */
[-C--:B------:R-:W-:Y:S02]  /*5ac0*/  FMUL.FTZ R32, R35, R2.reuse ;  /* 0x0000000223207220 */ /* 0x080fe40000410000 */
[CC--:B------:R-:W-:Y:S02]  /*5ad0*/  FMUL.FTZ R33, R19.reuse, R3.reuse ;  /* 0x0000000313217220 */ /* 0x0c0fe40000410000 */
[-C--:B------:R-:W-:Y:S02]  /*5ae0*/  FMUL.FTZ R34, R19, R2.reuse ;  /* 0x0000000213227220 */ /* 0x080fe40000410000 */
[C---:B------:R-:W-:Y:S02]  /*5af0*/  FFMA.FTZ R16, R17.reuse, R2, -R16 ;  /* 0x0000000211107223 */ /* 0x040fe40000010810 */
[----:B------:R-:W-:-:S02]  /*5b00*/  FFMA.FTZ R19, R17, R3, R32 ;  /* 0x0000000311137223 */ /* 0x000fc40000010020 */
[CC--:B------:R-:W-:Y:S02]  /*5b10*/  FMUL.FTZ R17, R29.reuse, R3.reuse ;  /* 0x000000031d117220 */ /* 0x0c0fe40000410000 */
[CC--:B------:R-:W-:Y:S02]  /*5b20*/  FFMA.FTZ R32, R18.reuse, R2.reuse, -R33 ;  /* 0x0000000212207223 */ /* 0x0c0fe40000010821 */
[-C--:B------:R-:W-:Y:S02]  /*5b30*/  FFMA.FTZ R33, R18, R3.reuse, R34 ;  /* 0x0000000312217223 */ /* 0x080fe40000010022 */
[-C--:B------:R-:W-:Y:S02]  /*5b40*/  FMUL.FTZ R29, R29, R2.reuse ;  /* 0x000000021d1d7220 */ /* 0x080fe40000410000 */
[----:B------:R-:W-:Y:S02]  /*5b50*/  FMUL.FTZ R35, R30, R3 ;  /* 0x000000031e237220 */ /* 0x000fe40000410000 */
[----:B------:R-:W-:-:S02]  /*5b60*/  FFMA.FTZ R18, R28, R2, -R17 ;  /* 0x000000021c127223 */ /* 0x000fc40000010811 */
[-C--:B------:R-:W-:Y:S02]  /*5b70*/  FMUL.FTZ R30, R30, R2.reuse ;  /* 0x000000021e1e7220 */ /* 0x080fe40000410000 */
[CC--:B------:R-:W-:Y:S02]  /*5b80*/  FMUL.FTZ R17, R23.reuse, R3.reuse ;  /* 0x0000000317117220 */ /* 0x0c0fe40000410000 */
[-C--:B------:R-:W-:Y:S02]  /*5b90*/  FMUL.FTZ R23, R23, R2.reuse ;  /* 0x0000000217177220 */ /* 0x080fe40000410000 */
[-C--:B------:R-:W-:Y:S02]  /*5ba0*/  FFMA.FTZ R29, R28, R3.reuse, R29 ;  /* 0x000000031c1d7223 */ /* 0x080fe4000001001d */
[C---:B------:R-:W-:Y:S02]  /*5bb0*/  FFMA.FTZ R28, R20.reuse, R2, -R35 ;  /* 0x00000002141c7223 */ /* 0x040fe40000010823 */
[----:B------:R-:W-:-:S02]  /*5bc0*/  FFMA.FTZ R35, R20, R3, R30 ;  /* 0x0000000314237223 */ /* 0x000fc4000001001e */
[CC--:B------:R-:W-:Y:S02]  /*5bd0*/  FMUL.FTZ R20, R31.reuse, R3.reuse ;  /* 0x000000031f147220 */ /* 0x0c0fe40000410000 */
[-C--:B------:R-:W-:Y:S02]  /*5be0*/  FMUL.FTZ R30, R31, R2.reuse ;  /* 0x000000021f1e7220 */ /* 0x080fe40000410000 */
[-C--:B------:R-:W-:Y:S02]  /*5bf0*/  FFMA.FTZ R34, R22, R3.reuse, R23 ;  /* 0x0000000316227223 */ /* 0x080fe40000010017 */
[-C--:B------:R-:W-:Y:S02]  /*5c00*/  FMUL.FTZ R23, R37, R3.reuse ;  /* 0x0000000325177220 */ /* 0x080fe40000410000 */
[C---:B------:R-:W-:Y:S02]  /*5c10*/  FMUL.FTZ R31, R38.reuse, R3 ;  /* 0x00000003261f7220 */ /* 0x040fe40000410000 */
[----:B------:R-:W-:-:S02]  /*5c20*/  FMUL.FTZ R38, R38, R2 ;  /* 0x0000000226267220 */ /* 0x000fc40000410000 */
[-C--:B------:R-:W-:Y:S02]  /*5c30*/  FMUL.FTZ R37, R37, R2.reuse ;  /* 0x0000000225257220 */ /* 0x080fe40000410000 */
[CC--:B------:R-:W-:Y:S02]  /*5c40*/  FFMA.FTZ R20, R21.reuse, R2.reuse, -R20 ;  /* 0x0000000215147223 */ /* 0x0c0fe40000010814 */
[-C--:B------:R-:W-:Y:S02]  /*5c50*/  FFMA.FTZ R17, R22, R2.reuse, -R17 ;  /* 0x0000000216117223 */ /* 0x080fe40000010811 */
[----:B------:R-:W-:Y:S02]  /*5c60*/  FFMA.FTZ R21, R21, R3, R30 ;  /* 0x0000000315157223 */ /* 0x000fe4000001001e */
[-C--:B------:R-:W-:Y:S02]  /*5c70*/  FFMA.FTZ R22, R36, R2.reuse, -R23 ;  /* 0x0000000224167223 */ /* 0x080fe40000010817 */
[----:B------:R-:W-:-:S02]  /*5c80*/  FFMA.FTZ R30, R24, R2, -R31 ;  /* 0x00000002181e7223 */ /* 0x000fc4000001081f */
[-C--:B------:R-:W-:Y:S02]  /*5c90*/  FFMA.FTZ R23, R24, R3.reuse, R38 ;  /* 0x0000000318177223 */ /* 0x080fe40000010026 */
[-C--:B------:R-:W-:Y:S02]  /*5ca0*/  FFMA.FTZ R37, R36, R3.reuse, R37 ;  /* 0x0000000324257223 */ /* 0x080fe40000010025 */
[-C--:B------:R-:W-:Y:S02]  /*5cb0*/  FMUL.FTZ R24, R39, R3.reuse ;  /* 0x0000000327187220 */ /* 0x080fe40000410000 */
[----:B------:R-:W-:Y:S02]  /*5cc0*/  FMUL.FTZ R31, R27, R3 ;  /* 0x000000031b1f7220 */ /* 0x000fe40000410000 */
[-C--:B------:R-:W-:Y:S02]  /*5cd0*/  FMUL.FTZ R36, R39, R2.reuse ;  /* 0x0000000227247220 */ /* 0x080fe40000410000 */
[----:B------:R-:W-:-:S02]  /*5ce0*/  FMUL.FTZ R27, R27, R2 ;  /* 0x000000021b1b7220 */ /* 0x000fc40000410000 */
[CC--:B------:R-:W-:Y:S02]  /*5cf0*/  FFMA.FTZ R24, R25.reuse, R2.reuse, -R24 ;  /* 0x0000000219187223 */ /* 0x0c0fe40000010818 */
[-C--:B------:R-:W-:Y:S02]  /*5d00*/  FFMA.FTZ R25, R25, R3.reuse, R36 ;  /* 0x0000000319197223 */ /* 0x080fe40000010024 */
[C---:B------:R-:W-:Y:S02]  /*5d10*/  FFMA.FTZ R27, R26.reuse, R3, R27 ;  /* 0x000000031a1b7223 */ /* 0x040fe4000001001b */
[----:B------:R-:W-:Y:S02]  /*5d20*/  FADD.FTZ R128, RZ, R128 ;  /* 0x00000080ff807221 */ /* 0x000fe40000010000 */
        /* <DEDUP_REMOVED lines=51> */
.L_x_476:
[----:B------:R-:W-:Y:S01]  /*6060*/  BAR.SYNC.DEFER_BLOCKING 0x0 ;  /* 0x0000000000007b1d */ /* 0x000fe20000010000 */
[----:B------:R-:W-:Y:S01]  /*6070*/  F2FP.BF16.PACK_AB R7, R81, R90 ;  /* 0x0000005a5107723e */ /* 0x000fe200000010ff */
[----:B------:R-:W-:Y:S01]  /*6080*/  IMAD R16, R135, c[0x0][0x200], RZ ;  /* 0x0000800087107a24 */ /* 0x000fe200078e02ff */
[----:B------:R-:W-:-:S02]  /*6090*/  F2FP.BF16.PACK_AB R6, R83, R92 ;  /* 0x0000005c5306723e */ /* 0x000fc400000010ff */
[----:B------:R-:W-:Y:S01]  /*60a0*/  F2FP.BF16.PACK_AB R4, R73, R80 ;  /* 0x000000504904723e */ /* 0x000fe200000010ff */
[----:B------:R-:W-:Y:S01]  /*60b0*/  IMAD R17, R63, c[0x0][0x204], R16 ;  /* 0x000081003f117a24 */ /* 0x000fe200078e0210 */
[----:B------:R-:W-:Y:S02]  /*60c0*/  F2FP.BF16.PACK_AB R5, R94, R71 ;  /* 0x000000475e05723e */ /* 0x000fe400000010ff */
[----:B------:R-:W-:Y:S02]  /*60d0*/  F2FP.BF16.PACK_AB R83, R107, R108 ;  /* 0x0000006c6b53723e */ /* 0x000fe400000010ff */
[----:B------:R-:W-:Y:S02]  /*60e0*/  F2FP.BF16.PACK_AB R82, R75, R82 ;  /* 0x000000524b52723e */ /* 0x000fe400000010ff */
[----:B------:R-:W-:Y:S02]  /*60f0*/  F2FP.BF16.PACK_AB R81, R77, R84 ;  /* 0x000000544d51723e */ /* 0x000fe400000010ff */
[----:B------:R-:W-:-:S02]  /*6100*/  LEA R0, R59, R72, 0x1 ;  /* 0x000000483b007211 */ /* 0x000fc400078e08ff */
[----:B------:R-:W-:Y:S02]  /*6110*/  F2FP.BF16.PACK_AB R80, R79, R86 ;  /* 0x000000564f50723e */ /* 0x000fe400000010ff */
[C---:B------:R-:W-:Y:S02]  /*6120*/  SHF.L.U32 R2, R57.reuse, 0xb, RZ ;  /* 0x0000000b39027819 */ /* 0x040fe400000006ff */
[----:B------:R-:W-:Y:S02]  /*6130*/  IADD3 R57, R57, 0x1, RZ ;  /* 0x0000000139397810 */ /* 0x000fe40007ffe0ff */
[----:B------:R-:W-:Y:S01]  /*6140*/  SHF.R.S32.HI R3, RZ, 0x1f, R2 ;  /* 0x0000001fff037819 */ /* 0x000fe20000011402 */
[----:B------:R0:W-:Y:S01]  /*6150*/  STS.128 [R0.X16], R4 ;  /* 0x0000000400007388 */ /* 0x0001e2000000cc00 */
[----:B------:R-:W-:Y:S02]  /*6160*/  IADD3 R49, P1, R49, 0x2000, RZ ;  /* 0x0000200031317810 */ /* 0x000fe40007f3e0ff */
[----:B------:R-:W-:Y:S01]  /*6170*/  IADD3 R70, P2, R70, 0x1000, RZ ;  /* 0x0000100046467810 */ /* 0x000fe20007f5e0ff */
[----:B------:R-:W-:Y:S01]  /*6180*/  STS.128 [R0.X16+0x10], R80 ;  /* 0x0000105000007388 */ /* 0x000fe2000000cc00 */
[----:B------:R-:W-:-:S06]  /*6190*/  NOP ;  /* 0x0000000000007918 */ /* 0x000fcc0000000000 */
[----:B------:R-:W1:Y:S01]  /*61a0*/  LDS.128 R8, [R45.X16] ;  /* 0x000000002d087984 */ /* 0x000e62000000cc00 */
[----:B------:R-:W-:Y:S01]  /*61b0*/  IMAD.WIDE.U32 R2, R63, c[0x0][0x200], R2 ;  /* 0x000080003f027a25 */ /* 0x000fe200078e0002 */
[----:B------:R-:W-:Y:S02]  /*61c0*/  IADD3 R68, P3, R68, 0x1000, RZ ;  /* 0x0000100044447810 */ /* 0x000fe40007f7e0ff */
[----:B------:R-:W2:Y:S01]  /*61d0*/  LDS.128 R12, [R45.X16+0x200] ;  /* 0x000200002d0c7984 */ /* 0x000ea2000000cc00 */
[----:B------:R-:W-:Y:S02]  /*61e0*/  IADD3.X R47, RZ, R47, RZ, P1, !PT ;  /* 0x0000002fff2f7210 */ /* 0x000fe40000ffe4ff */
[----:B------:R-:W-:Y:S01]  /*61f0*/  IADD3 R3, R3, R17, RZ ;  /* 0x0000001103037210 */ /* 0x000fe20007ffe0ff */
[----:B------:R-:W-:Y:S01]  /*6200*/  IMAD R17, R69, c[0x0][0x208], RZ ;  /* 0x0000820045117a24 */ /* 0x000fe200078e02ff */
[----:B------:R-:W-:Y:S02]  /*6210*/  IADD3.X R53, RZ, R53, RZ, P2, !PT ;  /* 0x00000035ff357210 */ /* 0x000fe400017fe4ff */
[----:B------:R-:W-:Y:S01]  /*6220*/  IADD3.X R51, RZ, R51, RZ, P3, !PT ;  /* 0x00000033ff337210 */ /* 0x000fe20001ffe4ff */
[----:B------:R-:W-:-:S02]  /*6230*/  IMAD R17, R74, c[0x0][0x20c], R17 ;  /* 0x000083004a117a24 */ /* 0x000fc400078e0211 */
        /* <DEDUP_REMOVED lines=10> */
.L_x_483:
[----:B------:R-:W-:Y:S05]  /*62e0*/  EXIT ;  /* 0x000000000000794d */ /* 0x000fea0003800000 */
.L_x_485:
        /* <DEDUP_REMOVED lines=9> */
.L_x_5330:


//--------------------- .text._Z25selective_scan_fwd_kernelI32Selective_Scan_fwd_kernel_traitsILi128ELi16ELi1ELb1ELb0ELb1ELb1EN3c108BFloat16ENS1_7complexIfEEEEv13SSMParamsBase --------------------------
	.section	.text._Z25selective_scan_fwd_kernelI32Selective_Scan_fwd_kernel_traitsILi128ELi16ELi1ELb1ELb0ELb1ELb1EN3c108BFloat16ENS1_7complexIfEEEEv13SSMParamsBase,"ax",@progbits
	.sectioninfo	@"SHI_REGISTERS=159"
	.align	128
        .global         _Z25selective_scan_fwd_kernelI32Selective_Scan_fwd_kernel_traitsILi128ELi16ELi1ELb1ELb0ELb1ELb1EN3c108BFloat16ENS1_7complexIfEEEEv13SSMParamsBase
        .type           _Z25selective_scan_fwd_kernelI32Selective_Scan_fwd_kernel_traitsILi128ELi16ELi1ELb1ELb0ELb1ELb1EN3c108BFloat16ENS1_7complexIfEEEEv13SSMParamsBase,@function
        .size           _Z25selective_scan_fwd_kernelI32Selective_Scan_fwd_kernel_traitsILi128ELi16ELi1ELb1ELb0ELb1ELb1EN3c108BFloat16ENS1_7complexIfEEEEv13SSMParamsBase,(.L_x_5331 - _Z25selective_scan_fwd_kernelI32Selective_Scan_fwd_kernel_traitsILi128ELi16ELi1ELb1ELb0ELb1ELb1EN3c108BFloat16ENS1_7complexIfEEEEv13SSMParamsBase)
        .other          _Z25selective_scan_fwd_kernelI32Selective_Scan_fwd_kernel_traitsILi128ELi16ELi1ELb1ELb0ELb1ELb1EN3c108BFloat16ENS1_7complexIfEEEEv13SSMParamsBase,@"STO_CUDA_ENTRY STV_DEFAULT"
_Z25selective_scan_fwd_kernelI32Selective_Scan_fwd_kernel_traitsILi128ELi16ELi1ELb1ELb0ELb1ELb1EN3c108BFloat16ENS1_7complexIfEEEEv13SSMParamsBase:
.text._Z25selective_scan_fwd_kernelI32Selective_Scan_fwd_kernel_traitsILi128ELi16ELi1ELb1ELb0ELb1ELb1EN3c108BFloat16ENS1_7complexIfEEEEv13SSMParamsBase:
        /* <DEDUP_REMOVED lines=83> */
.L_x_526:
        /* <DEDUP_REMOVED lines=80> */
.L_x_487:
[----:B-12---:R-:W-:Y:S05]  /*0a30*/  BSYNC B0 ;  /* 0x0000000000007941 */ /* 0x006fea0003800000 */
.L_x_486:
        /* <DEDUP_REMOVED lines=36> */
.L_x_489:
[----:B------:R-:W-:Y:S05]  /*0c80*/  BSYNC B0 ;  /* 0x0000000000007941 */ /* 0x000fea0003800000 */
.L_x_488:
        /* <DEDUP_REMOVED lines=38> */
.L_x_491:
[----:B------:R-:W-:Y:S05]  /*0ef0*/  BSYNC B0 ;  /* 0x0000000000007941 */ /* 0x000fea0003800000 */
.L_x_490:
        /* <DEDUP_REMOVED lines=36> */
.L_x_493:
[----:B------:R-:W-:Y:S05]  /*1140*/  BSYNC B0 ;  /* 0x0000000000007941 */ /* 0x000fea0003800000 */
.L_x_492:
        /* <DEDUP_REMOVED lines=38> */
.L_x_495:
[----:B------:R-:W-:Y:S05]  /*13b0*/  BSYNC B0 ;  /* 0x0000000000007941 */ /* 0x000fea0003800000 */
.L_x_494:
        /* <DEDUP_REMOVED lines=39> */
.L_x_497:
[----:B------:R-:W-:Y:S05]  /*1630*/  BSYNC B0 ;  /* 0x0000000000007941 */ /* 0x000fea0003800000 */
.L_x_496:
        /* <DEDUP_REMOVED lines=43> */
.L_x_499:
[----:B------:R-:W-:Y:S05]  /*18f0*/  BSYNC B0 ;  /* 0x0000000000007941 */ /* 0x000fea0003800000 */
.L_x_498:
        /* <DEDUP_REMOVED lines=41> */
.L_x_501:
[----:B------:R-:W-:Y:S05]  /*1b90*/  BSYNC B0 ;  /* 0x0000000000007941 */ /* 0x000fea0003800000 */
.L_x_500:
        /* <DEDUP_REMOVED lines=43> */
.L_x_503:
[----:B------:R-:W-:Y:S05]  /*1e50*/  BSYNC B0 ;  /* 0x0000000000007941 */ /* 0x000fea0003800000 */
.L_x_502:
        /* <DEDUP_REMOVED lines=41> */
.L_x_505:
[----:B------:R-:W-:Y:S05]  /*20f0*/  BSYNC B0 ;  /* 0x0000000000007941 */ /* 0x000fea0003800000 */
.L_x_504:
        /* <DEDUP_REMOVED lines=47> */
.L_x_507:
[----:B------:R-:W-:Y:S05]  /*23f0*/  BSYNC B0 ;  /* 0x0000000000007941 */ /* 0x000fea0003800000 */
.L_x_506:
        /* <DEDUP_REMOVED lines=33> */
.L_x_509:
[----:B------:R-:W-:Y:S05]  /*2610*/  BSYNC B0 ;  /* 0x0000000000007941 */ /* 0x000fea0003800000 */
.L_x_508:
        /* <DEDUP_REMOVED lines=33> */
.L_x_511:
[----:B------:R-:W-:Y:S05]  /*2830*/  BSYNC B0 ;  /* 0x0000000000007941 */ /* 0x000fea0003800000 */
.L_x_510:
        /* <DEDUP_REMOVED lines=33> */
.L_x_513:
[----:B------:R-:W-:Y:S05]  /*2a50*/  BSYNC B0 ;  /* 0x0000000000007941 */ /* 0x000fea0003800000 */
.L_x_512:
        /* <DEDUP_REMOVED lines=33> */
.L_x_515:
[----:B------:R-:W-:Y:S05]  /*2c70*/  BSYNC B0 ;  /* 0x0000000000007941 */ /* 0x000fea0003800000 */
.L_x_514:
        /* <DEDUP_REMOVED lines=33> */
.L_x_517:
[----:B------:R-:W-:Y:S05]  /*2e90*/  BSYNC B0 ;  /* 0x0000000000007941 */ /* 0x000fea0003800000 */
.L_x_516:
        /* <DEDUP_REMOVED lines=21> */
.L_x_524:
        /* <DEDUP_REMOVED lines=59> */
[----:B------:R1:W-:Y:S08]  /*33a0*/  MUFU.COS R26, R20 ;  /* 0x00000014001a7308 */ /* 0x0003f00000000000 */
[----:B------:R-:W-:Y:S01]  /*33b0*/  MUFU.SIN R116, R23 ;  /* 0x0000001700747308 */ /* 0x000fe20000000400 */
[----:B-1----:R-:W-:Y:S02]  /*33c0*/  FMUL.RZ R20, R2, 0.15915493667125701904 ;  /* 0x3e22f98302147820 */ /* 0x002fe4000040c000 */
[----:B------:R-:W-:-:S05]  /*33d0*/  FMUL.FTZ R2, R21, R50 ;  /* 0x0000003215027220 */ /* 0x000fca0000410000 */
[----:B------:R1:W-:Y:S08]  /*33e0*/  MUFU.COS R117, R23 ;  /* 0x0000001700757308 */ /* 0x0003f00000000000 */
[----:B------:R-:W0:Y:S01]  /*33f0*/  MUFU.EX2 R37, R37 ;  /* 0x0000002500257308 */ /* 0x000e220000000800 */
[----:B-1----:R-:W-:Y:S02]  /*3400*/  FMUL.RZ R23, R2, 0.15915493667125701904 ;  /* 0x3e22f98302177820 */ /* 0x002fe4000040c000 */
[----:B------:R-:W-:-:S05]  /*3410*/  FMUL.FTZ R2, R21, R48 ;  /* 0x0000003015027220 */ /* 0x000fca0000410000 */
[----:B------:R-:W-:Y:S08]  /*3420*/  MUFU.SIN R114, R3 ;  /* 0x0000000300727308 */ /* 0x000ff00000000400 */
[----:B------:R1:W-:Y:S08]  /*3430*/  MUFU.COS R115, R3 ;  /* 0x0000000300737308 */ /* 0x0003f00000000000 */
[----:B------:R-:W0:Y:S01]  /*3440*/  MUFU.EX2 R36, R36 ;  /* 0x0000002400247308 */ /* 0x000e220000000800 */
[----:B-1----:R-:W-:-:S02]  /*3450*/  FMUL.RZ R3, R2, 0.15915493667125701904 ;  /* 0x3e22f98302037820 */ /* 0x002fc4000040c000 */
[----:B------:R-:W-:-:S04]  /*3460*/  FMUL.FTZ R2, R21, R46 ;  /* 0x0000002e15027220 */ /* 0x000fc80000410000 */
[----:B------:R-:W-:Y:S01]  /*3470*/  FMUL.RZ R42, R2, 0.15915493667125701904 ;  /* 0x3e22f983022a7820 */ /* 0x000fe2000040c000 */
[----:B------:R-:W-:Y:S08]  /*3480*/  MUFU.SIN R112, R20 ;  /* 0x0000001400707308 */ /* 0x000ff00000000400 */
[----:B------:R1:W-:Y:S08]  /*3490*/  MUFU.COS R34, R20 ;  /* 0x0000001400227308 */ /* 0x0003f00000000000 */
[----:B------:R-:W0:Y:S01]  /*34a0*/  MUFU.EX2 R27, R27 ;  /* 0x0000001b001b7308 */ /* 0x000e220000000800 */
[----:B-1----:R-:W-:-:S07]  /*34b0*/  FMUL.FTZ R20, R21, R0 ;  /* 0x0000000015147220 */ /* 0x002fce0000410000 */
[----:B------:R-:W-:Y:S08]  /*34c0*/  MUFU.SIN R139, R42 ;  /* 0x0000002a008b7308 */ /* 0x000ff00000000400 */
[----:B------:R1:W-:Y:S08]  /*34d0*/  MUFU.COS R33, R42 ;  /* 0x0000002a00217308 */ /* 0x0003f00000000000 */
[----:B------:R-:W4:Y:S01]  /*34e0*/  MUFU.EX2 R39, R39 ;  /* 0x0000002700277308 */ /* 0x000f220000000800 */
[----:B-1----:R-:W-:Y:S01]  /*34f0*/  FMUL.RZ R42, R20, 0.15915493667125701904 ;  /* 0x3e22f983142a7820 */ /* 0x002fe2000040c000 */
[----:B------:R-:W-:-:S04]  /*3500*/  SHF.L.U32 R20, R63, 0x2, RZ ;  /* 0x000000023f147819 */ /* 0x000fc800000006ff */
[----:B------:R-:W-:Y:S01]  /*3510*/  LOP3.LUT R20, R20, 0xffffff80, RZ, 0xc0, !PT ;  /* 0xffffff8014147812 */ /* 0x000fe200078ec0ff */
[C---:B0-----:R-:W-:Y:S01]  /*3520*/  FMUL.FTZ R124, R41.reuse, R124 ;  /* 0x0000007c297c7220 */ /* 0x041fe20000410000 */
[----:B------:R-:W0:Y:S02]  /*3530*/  MUFU.EX2 R32, R32 ;  /* 0x0000002000207308 */ /* 0x000e240000000800 */
[----:B------:R-:W-:Y:S01]  /*3540*/  IADD3 R20, R20, R61, RZ ;  /* 0x0000003d14147210 */ /* 0x000fe20007ffe0ff */
[----:B------:R-:W-:-:S04]  /*3550*/  FMUL.FTZ R126, R41, R126 ;  /* 0x0000007e297e7220 */ /* 0x000fc80000410000 */
[----:B---3--:R1:W-:Y:S01]  /*3560*/  STS.128 [R20.X16], R4 ;  /* 0x0000000414007388 */ /* 0x0083e2000000cc00 */
[C---:B------:R-:W-:Y:S01]  /*3570*/  FMUL.FTZ R122, R37.reuse, R122 ;  /* 0x0000007a257a7220 */ /* 0x040fe20000410000 */
[----:B------:R-:W3:Y:S01]  /*3580*/  MUFU.EX2 R40, R40 ;  /* 0x0000002800287308 */ /* 0x000ee20000000800 */
[----:B------:R-:W-:Y:S02]  /*3590*/  FMUL.FTZ R123, R37, R123 ;  /* 0x0000007b257b7220 */ /* 0x000fe40000410000 */
[CC--:B-1----:R-:W-:Y:S02]  /*35a0*/  FMUL.FTZ R7, R107.reuse, R124.reuse ;  /* 0x0000007c6b077220 */ /* 0x0c2fe40000410000 */
[----:B------:R-:W-:Y:S02]  /*35b0*/  FMUL.FTZ R5, RZ, R124 ;  /* 0x0000007cff057220 */ /* 0x000fe40000410000 */
[-C--:B------:R-:W-:Y:S02]  /*35c0*/  FFMA.FTZ R7, RZ, R126.reuse, R7 ;  /* 0x0000007eff077223 */ /* 0x080fe40000010007 */
[----:B------:R-:W-:-:S02]  /*35d0*/  FFMA.FTZ R5, R107, R126, -R5 ;  /* 0x0000007e6b057223 */ /* 0x000fc40000010805 */
[----:B------:R-:W-:Y:S02]  /*35e0*/  FADD.FTZ R7, RZ, R7 ;  /* 0x00000007ff077221 */ /* 0x000fe40000010000 */
[----:B------:R-:W-:Y:S01]  /*35f0*/  FADD.FTZ R5, R106, R5 ;  /* 0x000000056a057221 */ /* 0x000fe20000010000 */
[----:B----4-:R1:W-:Y:S01]  /*3600*/  STS.128 [R20.X16+0x200], R12 ;  /* 0x0002000c14007388 */ /* 0x0103e2000000cc00 */
[----:B------:R-:W-:Y:S02]  /*3610*/  FMUL.FTZ R6, R122, R7 ;  /* 0x000000077a067220 */ /* 0x000fe40000410000 */
[----:B------:R-:W-:Y:S02]  /*3620*/  FMUL.FTZ R2, R21, R44 ;  /* 0x0000002c15027220 */ /* 0x000fe40000410000 */
[----:B------:R-:W-:Y:S01]  /*3630*/  FFMA.FTZ R6, R123, R5, -R6 ;  /* 0x000000057b067223 */ /* 0x000fe20000010806 */
[----:B------:R-:W-:Y:S01]  /*3640*/  MUFU.SIN R110, R23 ;  /* 0x00000017006e7308 */ /* 0x000fe20000000400 */
[----:B------:R-:W-:-:S02]  /*3650*/  FMUL.FTZ R120, R36, R120 ;  /* 0x0000007824787220 */ /* 0x000fc40000410000 */
[----:B------:R-:W-:Y:S02]  /*3660*/  FADD.FTZ R6, R105, R6 ;  /* 0x0000000669067221 */ /* 0x000fe40000010000 */
[----:B-1----:R-:W-:-:S03]  /*3670*/  FMUL.FTZ R12, R122, R5 ;  /* 0x000000057a0c7220 */ /* 0x002fc60000410000 */
[----:B------:R1:W-:Y:S01]  /*3680*/  MUFU.COS R30, R23 ;  /* 0x00000017001e7308 */ /* 0x0003e20000000000 */
[----:B------:R-:W-:Y:S02]  /*3690*/  FFMA.FTZ R12, R123, R7, R12 ;  /* 0x000000077b0c7223 */ /* 0x000fe4000001000c */
[----:B------:R-:W-:Y:S02]  /*36a0*/  FMUL.FTZ R121, R36, R121 ;  /* 0x0000007924797220 */ /* 0x000fe40000410000 */
[----:B------:R-:W-:-:S03]  /*36b0*/  FADD.FTZ R12, RZ, R12 ;  /* 0x0000000cff0c7221 */ /* 0x000fc60000010000 */
[----:B------:R-:W-:Y:S01]  /*36c0*/  MUFU.SIN R141, R3 ;  /* 0x00000003008d7308 */ /* 0x000fe20000000400 */
[----:B-1----:R-:W-:Y:S02]  /*36d0*/  FMUL.RZ R23, R2, 0.15915493667125701904 ;  /* 0x3e22f98302177820 */ /* 0x002fe4000040c000 */
[----:B------:R-:W-:-:S05]  /*36e0*/  FMUL.FTZ R13, R120, R6 ;  /* 0x00000006780d7220 */ /* 0x000fca0000410000 */
[----:B------:R1:W-:Y:S01]  /*36f0*/  MUFU.COS R31, R3 ;  /* 0x00000003001f7308 */ /* 0x0003e20000000000 */
[-C--:B------:R-:W-:Y:S02]  /*3700*/  FMUL.FTZ R7, R120, R12.reuse ;  /* 0x0000000c78077220 */ /* 0x080fe40000410000 */
[----:B------:R-:W-:Y:S02]  /*3710*/  FFMA.FTZ R13, R121, R12, R13 ;  /* 0x0000000c790d7223 */ /* 0x000fe4000001000d */
[----:B-1----:R-:W-:-:S03]  /*3720*/  IMAD.WIDE.U32 R2, R74, c[0x0][0x198], RZ ;  /* 0x000066004a027a25 */ /* 0x002fc600078e00ff */
[----:B------:R-:W-:Y:S02]  /*3730*/  MUFU.SIN R137, R23 ;  /* 0x0000001700897308 */ /* 0x000fe40000000400 */
[----:B------:R-:W-:Y:S01]  /*3740*/  IADD3 R3, R3, R43, RZ ;  /* 0x0000002b03037210 */ /* 0x000fe20007ffe0ff */
[----:B------:R-:W-:-:S05]  /*3750*/  FFMA.FTZ R7, R121, R6, -R7 ;  /* 0x0000000679077223 */ /* 0x000fca0000010807 */
[----:B------:R1:W-:Y:S01]  /*3760*/  MUFU.COS R138, R23 ;  /* 0x00000017008a7308 */ /* 0x0003e20000000000 */
[----:B------:R-:W-:Y:S02]  /*3770*/  FMUL.FTZ R118, R27, R118 ;  /* 0x000000761b767220 */ /* 0x000fe40000410000 */
[----:B------:R-:W-:Y:S02]  /*3780*/  FADD.FTZ R13, RZ, R13 ;  /* 0x0000000dff0d7221 */ /* 0x000fe40000010000 */
[----:B-1----:R-:W-:Y:S02]  /*3790*/  IMAD R23, R22, c[0x0][0x1a0], RZ ;  /* 0x0000680016177a24 */ /* 0x002fe400078e02ff */
[----:B------:R-:W-:Y:S02]  /*37a0*/  FADD.FTZ R7, R104, R7 ;  /* 0x0000000768077221 */ /* 0x000fe40000010000 */
[C---:B------:R-:W-:Y:S02]  /*37b0*/  IMAD R111, R96.reuse, c[0x0][0x1a4], R23 ;  /* 0x00006900606f7a24 */ /* 0x040fe400078e0217 */
[----:B------:R-:W-:-:S04]  /*37c0*/  IMAD.WIDE.U32 R22, R96, c[0x0][0x1a0], R2 ;  /* 0x0000680060167a25 */ /* 0x000fc800078e0002 */
[----:B------:R-:W-:Y:S02]  /*37d0*/  FMUL.FTZ R3, R21, R76 ;  /* 0x0000004c15037220 */ /* 0x000fe40000410000 */
[----:B------:R-:W-:Y:S02]  /*37e0*/  FMUL.FTZ R119, R27, R26 ;  /* 0x0000001a1b777220 */ /* 0x000fe40000410000 */
[C---:B------:R-:W-:Y:S01]  /*37f0*/  FMUL.FTZ R6, R118.reuse, R13 ;  /* 0x0000000d76067220 */ /* 0x040fe20000410000 */
[----:B------:R-:W-:Y:S01]  /*3800*/  IADD3 R111, R23, R111, RZ ;  /* 0x0000006f176f7210 */ /* 0x000fe20007ffe0ff */
[----:B------:R-:W-:Y:S02]  /*3810*/  FMUL.FTZ R4, R25, R76 ;  /* 0x0000004c19047220 */ /* 0x000fe40000410000 */
[----:B------:R-:W-:Y:S02]  /*3820*/  FMUL.FTZ R5, R21, R78 ;  /* 0x0000004e15057220 */ /* 0x000fe40000410000 */
[----:B------:R-:W-:-:S02]  /*3830*/  FMUL.FTZ R14, R118, R7 ;  /* 0x00000007760e7220 */ /* 0x000fc40000410000 */
[----:B------:R-:W-:Y:S02]  /*3840*/  FMUL.RZ R23, R3, 0.15915493667125701904 ;  /* 0x3e22f98303177820 */ /* 0x000fe4000040c000 */
[----:B------:R-:W-:Y:S02]  /*3850*/  FMUL.FTZ R130, R25, R78 ;  /* 0x0000004e19827220 */ /* 0x000fe40000410000 */
[----:B------:R-:W-:Y:S02]  /*3860*/  FMUL.FTZ R21, R21, R88 ;  /* 0x0000005815157220 */ /* 0x000fe40000410000 */
[C---:B------:R-:W-:Y:S02]  /*3870*/  FMUL.FTZ R35, R25.reuse, R52 ;  /* 0x0000003419237220 */ /* 0x040fe40000410000 */
[C---:B------:R-:W-:Y:S02]  /*3880*/  FMUL.FTZ R29, R25.reuse, R50 ;  /* 0x00000032191d7220 */ /* 0x040fe40000410000 */
[----:B------:R-:W-:-:S02]  /*3890*/  FMUL.FTZ R28, R25, R48 ;  /* 0x00000030191c7220 */ /* 0x000fc40000410000 */
[C---:B------:R-:W-:Y:S02]  /*38a0*/  FMUL.FTZ R24, R25.reuse, R46 ;  /* 0x0000002e19187220 */ /* 0x040fe40000410000 */
[C---:B------:R-:W-:Y:S02]  /*38b0*/  FMUL.FTZ R38, R25.reuse, R44 ;  /* 0x0000002c19267220 */ /* 0x040fe40000410000 */
[----:B------:R-:W-:Y:S02]  /*38c0*/  FMUL.FTZ R43, R25, R0 ;  /* 0x00000000192b7220 */ /* 0x000fe40000410000 */
[----:B------:R-:W-:Y:S02]  /*38d0*/  FFMA.FTZ R12, R119, R7, -R6 ;  /* 0x00000007770c7223 */ /* 0x000fe40000010806 */
[----:B------:R-:W-:Y:S02]  /*38e0*/  FMUL.FTZ R25, R25, R88 ;  /* 0x0000005819197220 */ /* 0x000fe40000410000 */
[----:B------:R-:W-:Y:S01]  /*38f0*/  FMUL.RZ R15, R5, 0.15915493667125701904 ;  /* 0x3e22f983050f7820 */ /* 0x000fe2000040c000 */
[----:B------:R-:W-:Y:S01]  /*3900*/  MUFU.SIN R132, R23 ;  /* 0x0000001700847308 */ /* 0x000fe20000000400 */
[----:B------:R-:W-:-:S02]  /*3910*/  FFMA.FTZ R14, R119, R13, R14 ;  /* 0x0000000d770e7223 */ /* 0x000fc4000001000e */
[----:B------:R-:W-:Y:S02]  /*3920*/  FMUL.RZ R21, R21, 0.15915493667125701904 ;  /* 0x3e22f98315157820 */ /* 0x000fe4000040c000 */
[----:B------:R-:W-:Y:S02]  /*3930*/  FMUL.FTZ R116, R39, R116 ;  /* 0x0000007427747220 */ /* 0x000fe40000410000 */
[----:B------:R-:W-:Y:S01]  /*3940*/  FADD.FTZ R12, R103, R12 ;  /* 0x0000000c670c7221 */ /* 0x000fe20000010000 */
[----:B------:R-:W-:Y:S01]  /*3950*/  MUFU.COS R133, R23 ;  /* 0x0000001700857308 */ /* 0x000fe20000000000 */
[----:B------:R-:W-:Y:S02]  /*3960*/  FADD.FTZ R14, RZ, R14 ;  /* 0x0000000eff0e7221 */ /* 0x000fe40000010000 */
[----:B------:R-:W-:-:S05]  /*3970*/  FMUL.FTZ R117, R39, R117 ;  /* 0x0000007527757220 */ /* 0x000fca0000410000 */
[----:B------:R-:W1:Y:S01]  /*3980*/  MUFU.EX2 R4, R4 ;  /* 0x0000000400047308 */ /* 0x000e620000000800 */
[C---:B------:R-:W-:Y:S02]  /*3990*/  FMUL.FTZ R13, R116.reuse, R12 ;  /* 0x0000000c740d7220 */ /* 0x040fe40000410000 */
[----:B------:R-:W-:-:S05]  /*39a0*/  FMUL.FTZ R7, R116, R14 ;  /* 0x0000000e74077220 */ /* 0x000fca0000410000 */
[----:B------:R-:W-:Y:S01]  /*39b0*/  MUFU.EX2 R130, R130 ;  /* 0x0000008200827308 */ /* 0x000fe20000000800 */
[----:B------:R-:W-:-:S07]  /*39c0*/  FFMA.FTZ R13, R117, R14, R13 ;  /* 0x0000000e750d7223 */ /* 0x000fce000001000d */
[----:B------:R-:W4:Y:S08]  /*39d0*/  MUFU.COS R131, R15 ;  /* 0x0000000f00837308 */ /* 0x000f300000000000 */
[----:B------:R-:W0:Y:S01]  /*39e0*/  MUFU.SIN R5, R15 ;  /* 0x0000000f00057308 */ /* 0x000e220000000400 */
[----:B------:R-:W-:-:S07]  /*39f0*/  FFMA.FTZ R7, R117, R12, -R7 ;  /* 0x0000000c75077223 */ /* 0x000fce0000010807 */
[----:B------:R-:W-:Y:S08]  /*3a00*/  MUFU.EX2 R25, R25 ;  /* 0x0000001900197308 */ /* 0x000ff00000000800 */
[----:B------:R-:W2:Y:S01]  /*3a10*/  MUFU.COS R6, R21 ;  /* 0x0000001500067308 */ /* 0x000ea20000000000 */
[----:B0-----:R-:W-:Y:S02]  /*3a20*/  FMUL.FTZ R114, R32, R114 ;  /* 0x0000007220727220 */ /* 0x001fe40000410000 */
[----:B------:R-:W-:-:S05]  /*3a30*/  FADD.FTZ R13, RZ, R13 ;  /* 0x0000000dff0d7221 */ /* 0x000fca0000010000 */
[----:B------:R-:W0:Y:S01]  /*3a40*/  MUFU.EX2 R35, R35 ;  /* 0x0000002300237308 */ /* 0x000e220000000800 */
[----:B------:R-:W-:Y:S02]  /*3a50*/  FADD.FTZ R7, R102, R7 ;  /* 0x0000000766077221 */ /* 0x000fe40000010000 */
[----:B---3--:R-:W-:Y:S02]  /*3a60*/  FMUL.FTZ R127, R40, R127 ;  /* 0x0000007f287f7220 */ /* 0x008fe40000410000 */
[C---:B-1----:R-:W-:Y:S02]  /*3a70*/  FMUL.FTZ R133, R4.reuse, R133 ;  /* 0x0000008504857220 */ /* 0x042fe40000410000 */
[----:B------:R-:W-:Y:S02]  /*3a80*/  FMUL.FTZ R132, R4, R132 ;  /* 0x0000008404847220 */ /* 0x000fe40000410000 */
[----:B------:R-:W-:Y:S02]  /*3a90*/  FMUL.FTZ R115, R32, R115 ;  /* 0x0000007320737220 */ /* 0x000fe40000410000 */
[----:B------:R-:W-:-:S02]  /*3aa0*/  FMUL.FTZ R4, R114, R13 ;  /* 0x0000000d72047220 */ /* 0x000fc40000410000 */
[----:B----4-:R-:W-:Y:S02]  /*3ab0*/  FMUL.FTZ R131, R130, R131 ;  /* 0x0000008382837220 */ /* 0x010fe40000410000 */
[----:B------:R-:W-:Y:S02]  /*3ac0*/  FMUL.FTZ R125, R40, R125 ;  /* 0x0000007d287d7220 */ /* 0x000fe40000410000 */
[----:B------:R-:W-:Y:S02]  /*3ad0*/  FMUL.FTZ R130, R130, R5 ;  /* 0x0000000582827220 */ /* 0x000fe40000410000 */
[----:B------:R-:W-:Y:S01]  /*3ae0*/  FMUL.FTZ R12, R114, R7 ;  /* 0x00000007720c7220 */ /* 0x000fe20000410000 */
[----:B------:R-:W1:Y:S01]  /*3af0*/  MUFU.EX2 R29, R29 ;  /* 0x0000001d001d7308 */ /* 0x000e620000000800 */
[----:B--2---:R-:W-:Y:S02]  /*3b00*/  FMUL.FTZ R129, R25, R6 ;  /* 0x0000000619817220 */ /* 0x004fe40000410000 */
[----:B------:R-:W-:-:S02]  /*3b10*/  FMUL.FTZ R5, R127, R124 ;  /* 0x0000007c7f057220 */ /* 0x000fc40000410000 */
[C---:B------:R-:W-:Y:S02]  /*3b20*/  FFMA.FTZ R6, R115.reuse, R7, -R4 ;  /* 0x0000000773067223 */ /* 0x040fe40000010804 */
[----:B------:R-:W-:Y:S02]  /*3b30*/  FFMA.FTZ R12, R115, R13, R12 ;  /* 0x0000000d730c7223 */ /* 0x000fe4000001000c */
[C---:B------:R-:W-:Y:S02]  /*3b40*/  FMUL.FTZ R4, R125.reuse, R124 ;  /* 0x0000007c7d047220 */ /* 0x040fe40000410000 */
[----:B------:R-:W-:Y:S02]  /*3b50*/  FFMA.FTZ R5, R125, R126, R5 ;  /* 0x0000007e7d057223 */ /* 0x000fe40000010005 */
[----:B0-----:R-:W-:Y:S02]  /*3b60*/  FMUL.FTZ R112, R35, R112 ;  /* 0x0000007023707220 */ /* 0x001fe40000410000 */
[----:B------:R-:W-:Y:S01]  /*3b70*/  FADD.FTZ R7, R101, R6 ;  /* 0x0000000665077221 */ /* 0x000fe20000010000 */
[----:B------:R0:W-:Y:S01]  /*3b80*/  STS.128 [R20.X16+0x400], R16 ;  /* 0x0004001014007388 */ /* 0x0001e2000000cc00 */
[----:B------:R-:W-:-:S02]  /*3b90*/  FADD.FTZ R13, RZ, R12 ;  /* 0x0000000cff0d7221 */ /* 0x000fc40000010000 */
[----:B------:R-:W-:Y:S02]  /*3ba0*/  FFMA.FTZ R4, R127, R126, -R4 ;  /* 0x0000007e7f047223 */ /* 0x000fe40000010804 */
[----:B------:R-:W-:Y:S02]  /*3bb0*/  FMUL.FTZ R6, R122, R5 ;  /* 0x000000057a067220 */ /* 0x000fe40000410000 */
[----:B------:R-:W-:Y:S02]  /*3bc0*/  FMUL.FTZ R113, R35, R34 ;  /* 0x0000002223717220 */ /* 0x000fe40000410000 */
[----:B------:R-:W-:Y:S02]  /*3bd0*/  FMUL.FTZ R14, R112, R13 ;  /* 0x0000000d700e7220 */ /* 0x000fe40000410000 */
[-C--:B------:R-:W-:Y:S01]  /*3be0*/  FMUL.FTZ R12, R122, R4.reuse ;  /* 0x000000047a0c7220 */ /* 0x080fe20000410000 */
[----:B------:R-:W2:Y:S01]  /*3bf0*/  MUFU.EX2 R28, R28 ;  /* 0x0000001c001c7308 */ /* 0x000ea20000000800 */
[----:B------:R-:W-:-:S02]  /*3c00*/  FFMA.FTZ R6, R123, R4, -R6 ;  /* 0x000000047b067223 */ /* 0x000fc40000010806 */
[-C--:B0-----:R-:W-:Y:S01]  /*3c10*/  FMUL.FTZ R16, R112, R7.reuse ;  /* 0x0000000770107220 */ /* 0x081fe20000410000 */
[----:B------:R-:W-:Y:S01]  /*3c20*/  LEA R2, P0, R22, c[0x0][0x228], 0x3 ;  /* 0x00008a0016027a11 */ /* 0x000fe200078018ff */
[C---:B------:R-:W-:Y:S02]  /*3c30*/  FFMA.FTZ R7, R113.reuse, R7, -R14 ;  /* 0x0000000771077223 */ /* 0x040fe4000001080e */
[----:B------:R-:W-:Y:S02]  /*3c40*/  FFMA.FTZ R16, R113, R13, R16 ;  /* 0x0000000d71107223 */ /* 0x000fe40000010010 */
[----:B------:R-:W-:Y:S02]  /*3c50*/  FFMA.FTZ R12, R123, R5, R12 ;  /* 0x000000057b0c7223 */ /* 0x000fe4000001000c */
[----:B------:R-:W-:Y:S02]  /*3c60*/  FMUL.FTZ R5, R120, R6 ;  /* 0x0000000678057220 */ /* 0x000fe40000410000 */
[----:B-1----:R-:W-:-:S02]  /*3c70*/  FMUL.FTZ R110, R29, R110 ;  /* 0x0000006e1d6e7220 */ /* 0x002fc40000410000 */
[----:B------:R-:W-:Y:S01]  /*3c80*/  FADD.FTZ R16, RZ, R16 ;  /* 0x00000010ff107221 */ /* 0x000fe20000010000 */
[----:B------:R-:W-:Y:S01]  /*3c90*/  LEA.HI.X R3, R22, c[0x0][0x22c], R111, 0x3, P0 ;  /* 0x00008b0016037a11 */ /* 0x000fe200000f1c6f */
[----:B------:R-:W-:Y:S02]  /*3ca0*/  FADD.FTZ R7, R100, R7 ;  /* 0x0000000764077221 */ /* 0x000fe40000010000 */
[-C--:B------:R-:W-:Y:S02]  /*3cb0*/  FMUL.FTZ R4, R120, R12.reuse ;  /* 0x0000000c78047220 */ /* 0x080fe40000410000 */
[----:B------:R-:W-:Y:S02]  /*3cc0*/  FFMA.FTZ R5, R121, R12, R5 ;  /* 0x0000000c79057223 */ /* 0x000fe40000010005 */
[----:B------:R-:W-:Y:S02]  /*3cd0*/  FMUL.FTZ R111, R29, R30 ;  /* 0x0000001e1d6f7220 */ /* 0x000fe40000410000 */
[----:B------:R-:W-:-:S02]  /*3ce0*/  FMUL.FTZ R12, R110, R16 ;  /* 0x000000106e0c7220 */ /* 0x000fc40000410000 */
[----:B------:R-:W-:Y:S02]  /*3cf0*/  FMUL.FTZ R13, R110, R7 ;  /* 0x000000076e0d7220 */ /* 0x000fe40000410000 */
[----:B------:R-:W-:Y:S01]  /*3d00*/  FFMA.FTZ R4, R121, R6, -R4 ;  /* 0x0000000679047223 */ /* 0x000fe20000010804 */
[----:B------:R-:W0:Y:S01]  /*3d10*/  MUFU.EX2 R24, R24 ;  /* 0x0000001800187308 */ /* 0x000e220000000800 */
[C---:B------:R-:W-:Y:S02]  /*3d20*/  FMUL.FTZ R6, R118.reuse, R5 ;  /* 0x0000000576067220 */ /* 0x040fe40000410000 */
[C---:B------:R-:W-:Y:S02]  /*3d30*/  FFMA.FTZ R14, R111.reuse, R7, -R12 ;  /* 0x000000076f0e7223 */ /* 0x040fe4000001080c */
[----:B------:R-:W-:Y:S02]  /*3d40*/  FFMA.FTZ R13, R111, R16, R13 ;  /* 0x000000106f0d7223 */ /* 0x000fe4000001000d */
[----:B------:R-:W-:-:S02]  /*3d50*/  FMUL.FTZ R12, R118, R4 ;  /* 0x00000004760c7220 */ /* 0x000fc40000410000 */
[----:B------:R-:W-:Y:S02]  /*3d60*/  FFMA.FTZ R6, R119, R4, -R6 ;  /* 0x0000000477067223 */ /* 0x000fe40000010806 */
[----:B--2---:R-:W-:Y:S02]  /*3d70*/  FMUL.FTZ R141, R28, R141 ;  /* 0x0000008d1c8d7220 */ /* 0x004fe40000410000 */
[----:B------:R-:W-:Y:S02]  /*3d80*/  FADD.FTZ R14, R99, R14 ;  /* 0x0000000e630e7221 */ /* 0x000fe40000010000 */
[----:B------:R-:W-:Y:S02]  /*3d90*/  FADD.FTZ R13, RZ, R13 ;  /* 0x0000000dff0d7221 */ /* 0x000fe40000010000 */
[----:B------:R-:W-:Y:S02]  /*3da0*/  FFMA.FTZ R12, R119, R5, R12 ;  /* 0x00000005770c7223 */ /* 0x000fe4000001000c */
[----:B------:R-:W-:-:S02]  /*3db0*/  FMUL.FTZ R5, R116, R6 ;  /* 0x0000000674057220 */ /* 0x000fc40000410000 */
[----:B------:R-:W-:Y:S02]  /*3dc0*/  FMUL.FTZ R142, R28, R31 ;  /* 0x0000001f1c8e7220 */ /* 0x000fe40000410000 */
[C---:B------:R-:W-:Y:S02]  /*3dd0*/  FMUL.FTZ R15, R141.reuse, R14 ;  /* 0x0000000e8d0f7220 */ /* 0x040fe40000410000 */
[-C--:B------:R-:W-:Y:S02]  /*3de0*/  FMUL.FTZ R7, R141, R13.reuse ;  /* 0x0000000d8d077220 */ /* 0x080fe40000410000 */
[-C--:B------:R-:W-:Y:S01]  /*3df0*/  FMUL.FTZ R4, R116, R12.reuse ;  /* 0x0000000c74047220 */ /* 0x080fe20000410000 */
[----:B------:R-:W1:Y:S01]  /*3e00*/  MUFU.EX2 R38, R38 ;  /* 0x0000002600267308 */ /* 0x000e620000000800 */
[----:B------:R-:W-:Y:S02]  /*3e10*/  FFMA.FTZ R5, R117, R12, R5 ;  /* 0x0000000c75057223 */ /* 0x000fe40000010005 */
[----:B------:R-:W-:-:S02]  /*3e20*/  FFMA.FTZ R15, R142, R13, R15 ;  /* 0x0000000d8e0f7223 */ /* 0x000fc4000001000f */
[----:B------:R-:W-:Y:S02]  /*3e30*/  FFMA.FTZ R7, R142, R14, -R7 ;  /* 0x0000000e8e077223 */ /* 0x000fe40000010807 */
[----:B------:R-:W-:Y:S02]  /*3e40*/  FFMA.FTZ R4, R117, R6, -R4 ;  /* 0x0000000675047223 */ /* 0x000fe40000010804 */
[----:B------:R-:W-:Y:S02]  /*3e50*/  FMUL.FTZ R6, R114, R5 ;  /* 0x0000000572067220 */ /* 0x000fe40000410000 */
[----:B0-----:R-:W-:Y:S02]  /*3e60*/  FMUL.FTZ R139, R24, R139 ;  /* 0x0000008b188b7220 */ /* 0x001fe40000410000 */
[----:B------:R-:W-:Y:S02]  /*3e70*/  FADD.FTZ R15, RZ, R15 ;  /* 0x0000000fff0f7221 */ /* 0x000fe40000010000 */
[----:B------:R-:W-:-:S02]  /*3e80*/  FADD.FTZ R7, R98, R7 ;  /* 0x0000000762077221 */ /* 0x000fc40000010000 */
[-C--:B------:R-:W-:Y:S02]  /*3e90*/  FMUL.FTZ R12, R114, R4.reuse ;  /* 0x00000004720c7220 */ /* 0x080fe40000410000 */
[----:B------:R-:W-:Y:S02]  /*3ea0*/  FFMA.FTZ R6, R115, R4, -R6 ;  /* 0x0000000473067223 */ /* 0x000fe40000010806 */
[----:B------:R-:W-:Y:S02]  /*3eb0*/  FMUL.FTZ R140, R24, R33 ;  /* 0x00000021188c7220 */ /* 0x000fe40000410000 */
[C---:B------:R-:W-:Y:S02]  /*3ec0*/  FMUL.FTZ R4, R139.reuse, R15 ;  /* 0x0000000f8b047220 */ /* 0x040fe40000410000 */
[----:B------:R-:W-:Y:S02]  /*3ed0*/  FMUL.FTZ R13, R139, R7 ;  /* 0x000000078b0d7220 */ /* 0x000fe40000410000 */
[----:B------:R-:W-:Y:S01]  /*3ee0*/  FFMA.FTZ R12, R115, R5, R12 ;  /* 0x00000005730c7223 */ /* 0x000fe2000001000c */
[----:B------:R-:W-:Y:S01]  /*3ef0*/  MUFU.SIN R134, R42 ;  /* 0x0000002a00867308 */ /* 0x000fe20000000400 */
[----:B------:R-:W-:-:S02]  /*3f00*/  FMUL.FTZ R5, R112, R6 ;  /* 0x0000000670057220 */ /* 0x000fc40000410000 */
        /* <DEDUP_REMOVED lines=8> */
[----:B------:R-:W-:Y:S02]  /*3f90*/  FADD.FTZ R13, RZ, R13 ;  /* 0x0000000dff0d7221 */ /* 0x000fe40000010000 */
[----:B------:R-:W-:-:S02]  /*3fa0*/  FFMA.FTZ R4, R113, R6, -R4 ;  /* 0x0000000671047223 */ /* 0x000fc40000010804 */
[----:B------:R-:W-:Y:S02]  /*3fb0*/  FMUL.FTZ R6, R110, R5 ;  /* 0x000000056e067220 */ /* 0x000fe40000410000 */
[----:B------:R-:W-:Y:S02]  /*3fc0*/  FMUL.FTZ R138, R38, R138 ;  /* 0x0000008a268a7220 */ /* 0x000fe40000410000 */
[C---:B------:R-:W-:Y:S02]  /*3fd0*/  FMUL.FTZ R15, R137.reuse, R14 ;  /* 0x0000000e890f7220 */ /* 0x040fe40000410000 */
[----:B------:R-:W-:Y:S02]  /*3fe0*/  FMUL.FTZ R7, R137, R13 ;  /* 0x0000000d89077220 */ /* 0x000fe40000410000 */
[-C--:B------:R-:W-:Y:S02]  /*3ff0*/  FMUL.FTZ R12, R110, R4.reuse ;  /* 0x000000046e0c7220 */ /* 0x080fe40000410000 */
[----:B------:R-:W-:-:S02]  /*4000*/  FFMA.FTZ R6, R111, R4, -R6 ;  /* 0x000000046f067223 */ /* 0x000fc40000010806 */
[C---:B------:R-:W-:Y:S02]  /*4010*/  FFMA.FTZ R15, R138.reuse, R13, R15 ;  /* 0x0000000d8a0f7223 */ /* 0x040fe4000001000f */
[----:B------:R-:W-:Y:S02]  /*4020*/  FFMA.FTZ R14, R138, R14, -R7 ;  /* 0x0000000e8a0e7223 */ /* 0x000fe40000010807 */
[----:B------:R-:W-:Y:S02]  /*4030*/  FFMA.FTZ R12, R111, R5, R12 ;  /* 0x000000056f0c7223 */ /* 0x000fe4000001000c */
[----:B------:R-:W-:Y:S02]  /*4040*/  FMUL.FTZ R7, R141, R6 ;  /* 0x000000068d077220 */ /* 0x000fe40000410000 */
[----:B0-----:R-:W-:Y:S02]  /*4050*/  FMUL.FTZ R134, R43, R134 ;  /* 0x000000862b867220 */ /* 0x001fe40000410000 */
[----:B------:R-:W-:-:S02]  /*4060*/  FADD.FTZ R15, RZ, R15 ;  /* 0x0000000fff0f7221 */ /* 0x000fc40000010000 */
[-C--:B------:R-:W-:Y:S02]  /*4070*/  FMUL.FTZ R5, R141, R12.reuse ;  /* 0x0000000c8d057220 */ /* 0x080fe40000410000 */
[----:B------:R-:W-:Y:S02]  /*4080*/  FADD.FTZ R13, R95, R14 ;  /* 0x0000000e5f0d7221 */ /* 0x000fe40000010000 */
[----:B------:R-:W-:Y:S02]  /*4090*/  FFMA.FTZ R7, R142, R12, R7 ;  /* 0x0000000c8e077223 */ /* 0x000fe40000010007 */
[----:B-1----:R-:W-:Y:S02]  /*40a0*/  FMUL.FTZ R136, R43, R136 ;  /* 0x000000882b887220 */ /* 0x002fe40000410000 */
[----:B------:R-:W-:Y:S02]  /*40b0*/  FMUL.FTZ R12, R134, R15 ;  /* 0x0000000f860c7220 */ /* 0x000fe40000410000 */
[----:B------:R-:W-:-:S02]  /*40c0*/  FFMA.FTZ R5, R142, R6, -R5 ;  /* 0x000000068e057223 */ /* 0x000fc40000010805 */
[----:B------:R-:W-:Y:S02]  /*40d0*/  FMUL.FTZ R14, R134, R13 ;  /* 0x0000000d860e7220 */ /* 0x000fe40000410000 */
[C---:B------:R-:W-:Y:S02]  /*40e0*/  FMUL.FTZ R4, R139.reuse, R7 ;  /* 0x000000078b047220 */ /* 0x040fe40000410000 */
[C---:B------:R-:W-:Y:S02]  /*40f0*/  FFMA.FTZ R12, R136.reuse, R13, -R12 ;  /* 0x0000000d880c7223 */ /* 0x040fe4000001080c */
[----:B------:R-:W-:Y:S02]  /*4100*/  FMUL.FTZ R6, R139, R5 ;  /* 0x000000058b067220 */ /* 0x000fe40000410000 */
[----:B------:R-:W-:Y:S02]  /*4110*/  FFMA.FTZ R14, R136, R15, R14 ;  /* 0x0000000f880e7223 */ /* 0x000fe4000001000e */
[----:B------:R-:W-:-:S02]  /*4120*/  FFMA.FTZ R4, R140, R5, -R4 ;  /* 0x000000058c047223 */ /* 0x000fc40000010804 */
[----:B------:R-:W-:Y:S02]  /*4130*/  FADD.FTZ R12, R93, R12 ;  /* 0x0000000c5d0c7221 */ /* 0x000fe40000010000 */
[----:B------:R-:W-:Y:S02]  /*4140*/  FFMA.FTZ R6, R140, R7, R6 ;  /* 0x000000078c067223 */ /* 0x000fe40000010006 */
[----:B------:R-:W-:Y:S02]  /*4150*/  FADD.FTZ R14, RZ, R14 ;  /* 0x0000000eff0e7221 */ /* 0x000fe40000010000 */
[C---:B------:R-:W-:Y:S02]  /*4160*/  FMUL.FTZ R7, R137.reuse, R4 ;  /* 0x0000000489077220 */ /* 0x040fe40000410000 */
[C---:B------:R-:W-:Y:S02]  /*4170*/  FMUL.FTZ R15, R132.reuse, R12 ;  /* 0x0000000c840f7220 */ /* 0x040fe40000410000 */
[----:B------:R-:W-:Y:S01]  /*4180*/  FMUL.FTZ R5, R137, R6 ;  /* 0x0000000689057220 */ /* 0x000fe20000410000 */
[----:B------:R-:W0:Y:S01]  /*4190*/  MUFU.SIN R128, R21 ;  /* 0x0000001500807308 */ /* 0x000e220000000400 */
[----:B------:R-:W-:-:S02]  /*41a0*/  FMUL.FTZ R13, R132, R14 ;  /* 0x0000000e840d7220 */ /* 0x000fc40000410000 */
[C---:B------:R-:W-:Y:S02]  /*41b0*/  FFMA.FTZ R7, R138.reuse, R6, R7 ;  /* 0x000000068a077223 */ /* 0x040fe40000010007 */
[C---:B------:R-:W-:Y:S02]  /*41c0*/  FFMA.FTZ R15, R133.reuse, R14, R15 ;  /* 0x0000000e850f7223 */ /* 0x040fe4000001000f */
[----:B------:R-:W-:Y:S02]  /*41d0*/  FFMA.FTZ R5, R138, R4, -R5 ;  /* 0x000000048a057223 */ /* 0x000fe40000010805 */
[----:B------:R-:W-:Y:S02]  /*41e0*/  FFMA.FTZ R12, R133, R12, -R13 ;  /* 0x0000000c850c7223 */ /* 0x000fe4000001080d */
[----:B------:R-:W-:Y:S02]  /*41f0*/  FMUL.FTZ R4, R134, R7 ;  /* 0x0000000786047220 */ /* 0x000fe40000410000 */
[----:B------:R-:W-:-:S02]  /*4200*/  FADD.FTZ R15, RZ, R15 ;  /* 0x0000000fff0f7221 */ /* 0x000fc40000010000 */
[----:B------:R-:W-:Y:S02]  /*4210*/  FADD.FTZ R12, R91, R12 ;  /* 0x0000000c5b0c7221 */ /* 0x000fe40000010000 */
[-C--:B------:R-:W-:Y:S02]  /*4220*/  FMUL.FTZ R6, R134, R5.reuse ;  /* 0x0000000586067220 */ /* 0x080fe40000410000 */
[----:B------:R-:W-:Y:S02]  /*4230*/  FFMA.FTZ R4, R136, R5, -R4 ;  /* 0x0000000588047223 */ /* 0x000fe40000010804 */
[C---:B------:R-:W-:Y:S02]  /*4240*/  FMUL.FTZ R5, R130.reuse, R15 ;  /* 0x0000000f82057220 */ /* 0x040fe40000410000 */
[----:B------:R-:W-:Y:S02]  /*4250*/  FMUL.FTZ R14, R130, R12 ;  /* 0x0000000c820e7220 */ /* 0x000fe40000410000 */
[----:B------:R-:W-:-:S02]  /*4260*/  FFMA.FTZ R6, R136, R7, R6 ;  /* 0x0000000788067223 */ /* 0x000fc40000010006 */
[C---:B------:R-:W-:Y:S02]  /*4270*/  FFMA.FTZ R12, R131.reuse, R12, -R5 ;  /* 0x0000000c830c7223 */ /* 0x040fe40000010805 */
[C---:B------:R-:W-:Y:S02]  /*4280*/  FMUL.FTZ R7, R132.reuse, R4 ;  /* 0x0000000484077220 */ /* 0x040fe40000410000 */
[----:B------:R-:W-:Y:S02]  /*4290*/  FFMA.FTZ R14, R131, R15, R14 ;  /* 0x0000000f830e7223 */ /* 0x000fe4000001000e */
[----:B------:R-:W-:Y:S02]  /*42a0*/  FMUL.FTZ R5, R132, R6 ;  /* 0x0000000684057220 */ /* 0x000fe40000410000 */
[----:B0-----:R-:W-:Y:S02]  /*42b0*/  FMUL.FTZ R128, R25, R128 ;  /* 0x0000008019807220 */ /* 0x001fe40000410000 */
[----:B------:R-:W-:-:S02]  /*42c0*/  FADD.FTZ R12, R89, R12 ;  /* 0x0000000c590c7221 */ /* 0x000fc40000010000 */
[C---:B------:R-:W-:Y:S02]  /*42d0*/  FFMA.FTZ R7, R133.reuse, R6, R7 ;  /* 0x0000000685077223 */ /* 0x040fe40000010007 */
[----:B------:R-:W-:Y:S02]  /*42e0*/  FADD.FTZ R14, RZ, R14 ;  /* 0x0000000eff0e7221 */ /* 0x000fe40000010000 */
[----:B------:R-:W-:Y:S02]  /*42f0*/  FFMA.FTZ R5, R133, R4, -R5 ;  /* 0x0000000485057223 */ /* 0x000fe40000010805 */
[----:B------:R-:W-:Y:S02]  /*4300*/  FMUL.FTZ R15, R128, R12 ;  /* 0x0000000c800f7220 */ /* 0x000fe40000410000 */
[----:B------:R-:W-:Y:S02]  /*4310*/  FMUL.FTZ R4, R130, R7 ;  /* 0x0000000782047220 */ /* 0x000fe40000410000 */
[----:B------:R-:W-:-:S02]  /*4320*/  FMUL.FTZ R13, R128, R14 ;  /* 0x0000000e800d7220 */ /* 0x000fc40000410000 */
[-C--:B------:R-:W-:Y:S02]  /*4330*/  FMUL.FTZ R6, R130, R5.reuse ;  /* 0x0000000582067220 */ /* 0x080fe40000410000 */
[----:B------:R-:W-:Y:S02]  /*4340*/  FFMA.FTZ R15, R129, R14, R15 ;  /* 0x0000000e810f7223 */ /* 0x000fe4000001000f */
[----:B------:R-:W-:Y:S02]  /*4350*/  FFMA.FTZ R4, R131, R5, -R4 ;  /* 0x0000000583047223 */ /* 0x000fe40000010804 */
[----:B------:R-:W-:Y:S02]  /*4360*/  FFMA.FTZ R12, R129, R12, -R13 ;  /* 0x0000000c810c7223 */ /* 0x000fe4000001080d */
[----:B------:R-:W-:Y:S02]  /*4370*/  FFMA.FTZ R5, R131, R7, R6 ;  /* 0x0000000783057223 */ /* 0x000fe40000010006 */
[----:B------:R-:W-:-:S02]  /*4380*/  FADD.FTZ R7, RZ, R15 ;  /* 0x0000000fff077221 */ /* 0x000fc40000010000 */
[----:B------:R-:W-:-:S03]  /*4390*/  FADD.FTZ R6, R87, R12 ;  /* 0x0000000c57067221 */ /* 0x000fc60000010000 */
[----:B------:R-:W0:Y:S01]  /*43a0*/  SHFL.UP PT, R17, R7, 0x1, RZ ;  /* 0x0420000007117989 */ /* 0x000e2200000e00ff */
[----:B------:R-:W-:-:S03]  /*43b0*/  FMUL.FTZ R12, R128, R5 ;  /* 0x00000005800c7220 */ /* 0x000fc60000410000 */
[----:B------:R-:W1:Y:S01]  /*43c0*/  SHFL.UP PT, R15, R6, 0x1, RZ ;  /* 0x04200000060f7989 */ /* 0x000e6200000e00ff */
[-C--:B------:R-:W-:Y:S02]  /*43d0*/  FMUL.FTZ R14, R128, R4.reuse ;  /* 0x00000004800e7220 */ /* 0x080fe40000410000 */
[C---:B------:R-:W-:Y:S02]  /*43e0*/  FFMA.FTZ R4, R129.reuse, R4, -R12 ;  /* 0x0000000481047223 */ /* 0x040fe4000001080c */
[----:B------:R-:W-:-:S03]  /*43f0*/  FFMA.FTZ R14, R129, R5, R14 ;  /* 0x00000005810e7223 */ /* 0x000fc6000001000e */
[----:B------:R-:W2:Y:S04]  /*4400*/  SHFL.UP PT, R5, R4, 0x1, RZ ;  /* 0x0420000004057989 */ /* 0x000ea800000e00ff */
[----:B------:R-:W3:Y:S01]  /*4410*/  SHFL.UP PT, R13, R14, 0x1, RZ ;  /* 0x042000000e0d7989 */ /* 0x000ee200000e00ff */
[----:B------:R-:W-:-:S03]  /*4420*/  ISETP.GE.AND P0, PT, R61, 0x1, PT ;  /* 0x000000013d00780c */ /* 0x000fc60003f06270 */
[----:B------:R0:W-:Y:S01]  /*4430*/  STS.128 [R20.X16+0x600], R8 ;  /* 0x0006000814007388 */ /* 0x0001e2000000cc00 */
[C---:B------:R-:W-:Y:S02]  /*4440*/  ISETP.GE.AND P1, PT, R61.reuse, 0x10, PT ;  /* 0x000000103d00780c */ /* 0x040fe40003f26270 */
[C---:B------:R-:W-:Y:S01]  /*4450*/  ISETP.NE.AND P2, PT, R61.reuse, 0x1f, PT ;  /* 0x0000001f3d00780c */ /* 0x040fe20003f45270 */
[----:B------:R-:W-:Y:S01]  /*4460*/  IMAD R40, R61, 0x3, R20 ;  /* 0x000000033d287824 */ /* 0x000fe200078e0214 */
[----:B------:R-:W-:-:S06]  /*4470*/  NOP ;  /* 0x0000000000007918 */ /* 0x000fcc0000000000 */
[----:B------:R-:W-:Y:S04]  /*4480*/  LDS.128 R20, [R40.X16+0x20] ;  /* 0x0000200028147984 */ /* 0x000fe8000000cc00 */
[----:B------:R-:W-:Y:S01]  /*4490*/  LDS.128 R24, [R40.X16+0x30] ;  /* 0x0000300028187984 */ /* 0x000fe2000000cc00 */
[C---:B0-----:R-:W-:Y:S02]  /*44a0*/  FMUL.FTZ R8, R14.reuse, R17 ;  /* 0x000000110e087220 */ /* 0x041fe40000410000 */
[-C--:B-1----:R-:W-:Y:S01]  /*44b0*/  FMUL.FTZ R9, R14, R15.reuse ;  /* 0x0000000f0e097220 */ /* 0x082fe20000410000 */
[----:B------:R-:W5:Y:S01]  /*44c0*/  LDG.E.64 R2, [R2.64] ;  /* 0x0000000402027981 */ /* 0x000f62000c1e1b00 */
[C---:B------:R-:W-:Y:S02]  /*44d0*/  FFMA.FTZ R15, R4.reuse, R15, -R8 ;  /* 0x0000000f040f7223 */ /* 0x040fe40000010808 */
[----:B------:R-:W-:-:S02]  /*44e0*/  FFMA.FTZ R8, R4, R17, R9 ;  /* 0x0000001104087223 */ /* 0x000fc40000010009 */
[----:B------:R-:W-:Y:S01]  /*44f0*/  @P0 FADD.FTZ R6, R6, R15 ;  /* 0x0000000f06060221 */ /* 0x000fe20000010000 */
[----:B------:R-:W-:Y:S01]  /*4500*/  LDS.128 R16, [R40.X16+0x10] ;  /* 0x0000100028107984 */ /* 0x000fe2000000cc00 */
[----:B------:R-:W-:Y:S02]  /*4510*/  @P0 FADD.FTZ R7, R7, R8 ;  /* 0x0000000807070221 */ /* 0x000fe40000010000 */
[C---:B--2---:R-:W-:Y:S01]  /*4520*/  FMUL.FTZ R9, R14.reuse, R5 ;  /* 0x000000050e097220 */ /* 0x044fe20000410000 */
[----:B------:R-:W0:Y:S01]  /*4530*/  SHFL.UP PT, R10, R6, 0x2, RZ ;  /* 0x04400000060a7989 */ /* 0x000e2200000e00ff */
[-C--:B---3--:R-:W-:Y:S02]  /*4540*/  FMUL.FTZ R8, R14, R13.reuse ;  /* 0x0000000d0e087220 */ /* 0x088fe40000410000 */
        /* <DEDUP_REMOVED lines=57> */
[-C--:B-1----:R-:W-:Y:S02]  /*48e0*/  FFMA.FTZ R13, R4, R10.reuse, -R11 ;  /* 0x0000000a040d7223 */ /* 0x082fe4000001080b */
[C---:B------:R-:W-:Y:S02]  /*48f0*/  FMUL.FTZ R15, R5.reuse, R10 ;  /* 0x0000000a050f7220 */ /* 0x040fe40000410000 */
[C---:B--2---:R-:W-:Y:S02]  /*4900*/  FMUL.FTZ R10, R5.reuse, R8 ;  /* 0x00000008050a7220 */ /* 0x044fe40000410000 */
[----:B------:R-:W-:Y:S02]  /*4910*/  @P1 FADD.FTZ R6, R6, R13 ;  /* 0x0000000d06061221 */ /* 0x000fe40000010000 */
[-C--:B---3--:R-:W-:Y:S01]  /*4920*/  FMUL.FTZ R11, R5, R9.reuse ;  /* 0x00000009050b7220 */ /* 0x088fe20000410000 */
[----:B------:R-:W-:Y:S01]  /*4930*/  @!P2 SHF.R.U32.HI R13, RZ, 0x1, R63 ;  /* 0x00000001ff0da819 */ /* 0x000fe2000001163f */
[----:B------:R-:W-:-:S02]  /*4940*/  FFMA.FTZ R14, R4, R9, R10 ;  /* 0x00000009040e7223 */ /* 0x000fc4000001000a */
[C---:B------:R-:W-:Y:S01]  /*4950*/  FFMA.FTZ R12, R4.reuse, R12, R15 ;  /* 0x0000000c040c7223 */ /* 0x040fe2000001000f */
[----:B------:R-:W-:Y:S01]  /*4960*/  MOV R9, RZ ;  /* 0x000000ff00097202 */ /* 0x000fe20000000f00 */
[----:B------:R-:W-:Y:S01]  /*4970*/  @P1 FFMA.FTZ R4, R4, R8, -R11 ;  /* 0x0000000804041223 */ /* 0x000fe2000001080b */
[----:B------:R-:W-:Y:S01]  /*4980*/  MOV R8, 0x3f800000 ;  /* 0x3f80000000087802 */ /* 0x000fe20000000f00 */
[----:B------:R-:W-:Y:S01]  /*4990*/  CS2R R10, SRZ ;  /* 0x00000000000a7805 */ /* 0x000fe2000001ff00 */
[----:B------:R-:W-:Y:S01]  /*49a0*/  @P1 FADD.FTZ R7, R7, R12 ;  /* 0x0000000c07071221 */ /* 0x000fe20000010000 */
[----:B------:R-:W-:Y:S02]  /*49b0*/  FSEL R5, R5, R14, !P1 ;  /* 0x0000000e05057208 */ /* 0x000fe40004800000 */
[----:B------:R-:W-:Y:S02]  /*49c0*/  @!P2 LOP3.LUT R41, R13, 0x7ffffff0, RZ, 0xc0, !PT ;  /* 0x7ffffff00d29a812 */ /* 0x000fe400078ec0ff */
[----:B------:R-:W-:Y:S04]  /*49d0*/  LDS.128 R12, [R40.X16] ;  /* 0x00000000280c7984 */ /* 0x000fe8000000cc00 */
[----:B------:R-:W-:Y:S04]  /*49e0*/  @!P0 LDS.128 R8, [R96.X16+0x2160] ;  /* 0x0021600060088984 */ /* 0x000fe8000000cc00 */
        /* <DEDUP_REMOVED lines=13> */
[-C--:B---3--:R-:W-:Y:S02]  /*4ac0*/  FMUL.FTZ R4, R28, R33.reuse ;  /* 0x000000211c047220 */ /* 0x088fe40000410000 */
[CC--:B------:R-:W-:Y:S02]  /*4ad0*/  FMUL.FTZ R5, R30.reuse, R33.reuse ;  /* 0x000000211e057220 */ /* 0x0c0fe40000410000 */
[----:B------:R-:W-:Y:S02]  /*4ae0*/  FMUL.FTZ R33, R29, R33 ;  /* 0x000000211d217220 */ /* 0x000fe40000410000 */
[-C--:B------:R-:W-:Y:S02]  /*4af0*/  FFMA.FTZ R149, R30, R32.reuse, -R149 ;  /* 0x000000201e957223 */ /* 0x080fe40000010895 */
[-C--:B------:R-:W-:Y:S02]  /*4b00*/  FFMA.FTZ R33, R28, R32.reuse, -R33 ;  /* 0x000000201c217223 */ /* 0x080fe40000010821 */
[----:B------:R-:W-:-:S02]  /*4b10*/  FFMA.FTZ R150, R31, R32, R5 ;  /* 0x000000201f967223 */ /* 0x000fc40000010005 */
[----:B------:R-:W-:Y:S02]  /*4b20*/  FFMA.FTZ R4, R29, R32, R4 ;  /* 0x000000201d047223 */ /* 0x000fe40000010004 */
[-C--:B-1----:R-:W-:Y:S02]  /*4b30*/  FMUL.FTZ R151, R33, R37.reuse ;  /* 0x0000002521977220 */ /* 0x082fe40000410000 */
[----:B------:R-:W-:Y:S02]  /*4b40*/  FADD.FTZ R149, R34, R149 ;  /* 0x0000009522957221 */ /* 0x000fe40000010000 */
[----:B------:R-:W-:Y:S02]  /*4b50*/  FADD.FTZ R152, R35, R150 ;  /* 0x0000009623987221 */ /* 0x000fe40000010000 */
[C---:B------:R-:W-:Y:S02]  /*4b60*/  FFMA.FTZ R150, R4.reuse, R36, R151 ;  /* 0x0000002404967223 */ /* 0x040fe40000010097 */
[----:B------:R-:W-:-:S02]  /*4b70*/  FMUL.FTZ R34, R4, R37 ;  /* 0x0000002504227220 */ /* 0x000fc40000410000 */
[CC--:B------:R-:W-:Y:S02]  /*4b80*/  FMUL.FTZ R151, R149.reuse, R37.reuse ;  /* 0x0000002595977220 */ /* 0x0c0fe40000410000 */
[----:B------:R-:W-:Y:S01]  /*4b90*/  FMUL.FTZ R37, R152, R37 ;  /* 0x0000002598257220 */ /* 0x000fe20000410000 */
[----:B------:R-:W-:Y:S01]  /*4ba0*/  FSEL R5, R4, R29, !P1 ;  /* 0x0000001d04057208 */ /* 0x000fe20004800000 */
[-C--:B------:R-:W-:Y:S02]  /*4bb0*/  FFMA.FTZ R4, R152, R36.reuse, R151 ;  /* 0x0000002498047223 */ /* 0x080fe40000010097 */
[-C--:B------:R-:W-:Y:S02]  /*4bc0*/  FFMA.FTZ R37, R149, R36.reuse, -R37 ;  /* 0x0000002495257223 */ /* 0x080fe40000010825 */
[----:B------:R-:W-:Y:S02]  /*4bd0*/  FFMA.FTZ R34, R33, R36, -R34 ;  /* 0x0000002421227223 */ /* 0x000fe40000010822 */
[----:B------:R-:W-:-:S02]  /*4be0*/  FADD.FTZ R39, R39, R4 ;  /* 0x0000000427277221 */ /* 0x000fc40000010000 */
[----:B------:R-:W-:Y:S01]  /*4bf0*/  FADD.FTZ R37, R38, R37 ;  /* 0x0000002526257221 */ /* 0x000fe20000010000 */
[----:B------:R-:W-:Y:S01]  /*4c00*/  FSEL R30, R149, R30, !P1 ;  /* 0x0000001e951e7208 */ /* 0x000fe20004800000 */
[----:B--2---:R-:W-:Y:S01]  /*4c10*/  FMUL.FTZ R149, R150, R41 ;  /* 0x0000002996957220 */ /* 0x004fe20000410000 */
[----:B------:R-:W-:Y:S01]  /*4c20*/  FSEL R36, R152, R31, !P1 ;  /* 0x0000001f98247208 */ /* 0x000fe20004800000 */
[-C--:B------:R-:W-:Y:S02]  /*4c30*/  FMUL.FTZ R31, R39, R41.reuse ;  /* 0x00000029271f7220 */ /* 0x080fe40000410000 */
[-C--:B------:R-:W-:Y:S02]  /*4c40*/  FMUL.FTZ R151, R34, R41.reuse ;  /* 0x0000002922977220 */ /* 0x080fe40000410000 */
[C---:B------:R-:W-:Y:S01]  /*4c50*/  FMUL.FTZ R41, R37.reuse, R41 ;  /* 0x0000002925297220 */ /* 0x040fe20000410000 */
[C---:B------:R-:W-:Y:S01]  /*4c60*/  FSEL R152, R37.reuse, R30, !P0 ;  /* 0x0000001e25987208 */ /* 0x040fe20004000000 */
[----:B------:R-:W-:Y:S01]  /*4c70*/  FFMA.FTZ R37, R37, R40, -R31 ;  /* 0x0000002825257223 */ /* 0x000fe2000001081f */
[C---:B------:R-:W-:Y:S01]  /*4c80*/  FSEL R154, R39.reuse, R36, !P0 ;  /* 0x00000024279a7208 */ /* 0x040fe20004000000 */
[----:B------:R-:W-:Y:S01]  /*4c90*/  FFMA.FTZ R36, R39, R40, R41 ;  /* 0x0000002827247223 */ /* 0x000fe20000010029 */
[----:B------:R-:W-:Y:S01]  /*4ca0*/  FSEL R35, R33, R28, !P1 ;  /* 0x0000001c21237208 */ /* 0x000fe20004800000 */
[----:B------:R-:W-:Y:S01]  /*4cb0*/  FADD.FTZ R42, R42, R37 ;  /* 0x000000252a2a7221 */ /* 0x000fe20000010000 */
[----:B------:R0:W1:Y:S01]  /*4cc0*/  SHFL.UP PT, R146, R7, 0x1, RZ ;  /* 0x0420000007927989 */ /* 0x00006200000e00ff */
[----:B------:R-:W-:Y:S01]  /*4cd0*/  FADD.FTZ R43, R43, R36 ;  /* 0x000000242b2b7221 */ /* 0x000fe20000010000 */
[--C-:B------:R-:W-:Y:S01]  /*4ce0*/  PRMT R28, RZ, 0x5410, R16.reuse ;  /* 0x00005410ff1c7816 */ /* 0x100fe20000000010 */
[----:B------:R-:W-:Y:S01]  /*4cf0*/  FFMA.FTZ R149, R34, R40, -R149 ;  /* 0x0000002822957223 */ /* 0x000fe20000010895 */
[----:B------:R-:W-:Y:S01]  /*4d00*/  PRMT R29, RZ, 0x7610, R16 ;  /* 0x00007610ff1d7816 */ /* 0x000fe20000000010 */
[----:B------:R2:W3:Y:S01]  /*4d10*/  SHFL.UP PT, R144, R6, 0x1, RZ ;  /* 0x0420000006907989 */ /* 0x0004e200000e00ff */
[--C-:B------:R-:W-:Y:S01]  /*4d20*/  PRMT R36, RZ, 0x5410, R24.reuse ;  /* 0x00005410ff247816 */ /* 0x100fe20000000018 */
[----:B------:R-:W-:Y:S01]  /*4d30*/  BSSY B0, `(.L_x_519) ;  /* 0x0000042000007945 */ /* 0x000fe20003800000 */
[----:B------:R-:W-:-:S02]  /*4d40*/  PRMT R37, RZ, 0x7610, R24 ;  /* 0x00007610ff257816 */ /* 0x000fc40000000018 */
[--C-:B0-----:R-:W-:Y:S02]  /*4d50*/  PRMT R7, RZ, 0x5410, R13.reuse ;  /* 0x00005410ff077816 */ /* 0x101fe4000000000d */
[----:B------:R-:W-:Y:S02]  /*4d60*/  PRMT R145, RZ, 0x7610, R13 ;  /* 0x00007610ff917816 */ /* 0x000fe4000000000d */
[--C-:B------:R-:W-:Y:S02]  /*4d70*/  PRMT R16, RZ, 0x5410, R17.reuse ;  /* 0x00005410ff107816 */ /* 0x100fe40000000011 */
[----:B------:R-:W-:Y:S02]  /*4d80*/  PRMT R32, RZ, 0x7610, R17 ;  /* 0x00007610ff207816 */ /* 0x000fe40000000011 */
[----:B------:R-:W-:Y:S02]  /*4d90*/  FSEL R4, R34, R35, !P0 ;  /* 0x0000002322047208 */ /* 0x000fe40004000000 */
[----:B------:R-:W-:-:S02]  /*4da0*/  PRMT R24, RZ, 0x5410, R25 ;  /* 0x00005410ff187816 */ /* 0x000fc40000000019 */
[----:B------:R-:W-:Y:S02]  /*4db0*/  PRMT R38, RZ, 0x7610, R25 ;  /* 0x00007610ff267816 */ /* 0x000fe40000000019 */
[--C-:B------:R-:W-:Y:S02]  /*4dc0*/  PRMT R13, RZ, 0x5410, R14.reuse ;  /* 0x00005410ff0d7816 */ /* 0x100fe4000000000e */
[----:B------:R-:W-:Y:S02]  /*4dd0*/  PRMT R148, RZ, 0x7610, R14 ;  /* 0x00007610ff947816 */ /* 0x000fe4000000000e */
[--C-:B------:R-:W-:Y:S02]  /*4de0*/  PRMT R17, RZ, 0x5410, R18.reuse ;  /* 0x00005410ff117816 */ /* 0x100fe40000000012 */
[----:B------:R-:W-:Y:S02]  /*4df0*/  PRMT R33, RZ, 0x7610, R18 ;  /* 0x00007610ff217816 */ /* 0x000fe40000000012 */
[----:B------:R-:W-:-:S02]  /*4e00*/  PRMT R30, RZ, 0x5410, R20 ;  /* 0x00005410ff1e7816 */ /* 0x000fc40000000014 */
[----:B------:R-:W-:Y:S02]  /*4e10*/  PRMT R31, RZ, 0x7610, R20 ;  /* 0x00007610ff1f7816 */ /* 0x000fe40000000014 */
[--C-:B------:R-:W-:Y:S02]  /*4e20*/  PRMT R34, RZ, 0x5410, R22.reuse ;  /* 0x00005410ff227816 */ /* 0x100fe40000000016 */
[----:B------:R-:W-:Y:S02]  /*4e30*/  PRMT R35, RZ, 0x7610, R22 ;  /* 0x00007610ff237816 */ /* 0x000fe40000000016 */
[--C-:B------:R-:W-:Y:S02]  /*4e40*/  PRMT R25, RZ, 0x5410, R26.reuse ;  /* 0x00005410ff197816 */ /* 0x100fe4000000001a */
[----:B------:R-:W-:Y:S01]  /*4e50*/  PRMT R39, RZ, 0x7610, R26 ;  /* 0x00007610ff277816 */ /* 0x000fe2000000001a */
[----:B------:R-:W-:Y:S01]  /*4e60*/  FFMA.FTZ R151, R150, R40, R151 ;  /* 0x0000002896977223 */ /* 0x000fe20000010097 */
[----:B--2---:R-:W-:-:S02]  /*4e70*/  PRMT R6, RZ, 0x5410, R12 ;  /* 0x00005410ff067816 */ /* 0x004fc4000000000c */
        /* <DEDUP_REMOVED lines=10> */
[----:B------:R-:W-:Y:S02]  /*4f20*/  FSEL R156, R150, R5, !P0 ;  /* 0x00000005969c7208 */ /* 0x000fe40004000000 */
        /* <DEDUP_REMOVED lines=18> */
.L_x_520:
[----:B-1-34-:R-:W-:Y:S01]  /*5050*/  ISETP.NE.AND P0, PT, R61, RZ, PT ;  /* 0x000000ff3d00720c */ /* 0x01afe20003f05270 */
[----:B------:R-:W-:-:S02]  /*5060*/  FMUL.FTZ R5, R151, R11 ;  /* 0x0000000b97057220 */ /* 0x000fc40000410000 */
[CC--:B------:R-:W-:Y:S02]  /*5070*/  FMUL.FTZ R150, R151.reuse, R10.reuse ;  /* 0x0000000a97967220 */ /* 0x0c0fe40000410000 */
[----:B------:R-:W-:Y:S02]  /*5080*/  FMUL.FTZ R4, R151, R9 ;  /* 0x0000000997047220 */ /* 0x000fe40000410000 */
[----:B------:R-:W-:Y:S02]  /*5090*/  FFMA.FTZ R5, R149, R10, -R5 ;  /* 0x0000000a95057223 */ /* 0x000fe40000010805 */
        /* <DEDUP_REMOVED lines=11> */
.L_x_521:
[----:B------:R-:W-:Y:S05]  /*5150*/  BSYNC B0 ;  /* 0x0000000000007941 */ /* 0x000fea0003800000 */
.L_x_519:
        /* <DEDUP_REMOVED lines=122> */
.L_x_523:
[----:B------:R-:W-:Y:S05]  /*5900*/  BSYNC B0 ;  /* 0x0000000000007941 */ /* 0x000fea0003800000 */
.L_x_522:
[-C--:B-1---5:R-:W-:Y:S01]  /*5910*/  FMUL.FTZ R5, R12, R3.reuse ;  /* 0x000000030c057220 */ /* 0x0a2fe20000410000 */
[----:B------:R-:W-:Y:S01]  /*5920*/  IADD3 R96, R96, 0x1, RZ ;  /* 0x0000000160607810 */ /* 0x000fe20007ffe0ff */
[CC--:B------:R-:W-:Y:S02]  /*5930*/  FMUL.FTZ R8, R145.reuse, R3.reuse ;  /* 0x0000000391087220 */ /* 0x0c0fe40000410000 */
[-C--:B------:R-:W-:Y:S01]  /*5940*/  FMUL.FTZ R10, R145, R2.reuse ;  /* 0x00000002910a7220 */ /* 0x080fe20000410000 */
[----:B------:R-:W-:Y:S01]  /*5950*/  ISETP.GE.AND P0, PT, R96, c[0x0][0x16c], PT ;  /* 0x00005b0060007a0c */ /* 0x000fe20003f06270 */
[-C--:B------:R-:W-:Y:S02]  /*5960*/  FFMA.FTZ R4, R6, R2.reuse, -R5 ;  /* 0x0000000206047223 */ /* 0x080fe40000010805 */
[C---:B------:R-:W-:Y:S02]  /*5970*/  FFMA.FTZ R5, R7.reuse, R2, -R8 ;  /* 0x0000000207057223 */ /* 0x040fe40000010808 */
[----:B------:R-:W-:-:S02]  /*5980*/  FFMA.FTZ R11, R7, R3, R10 ;  /* 0x00000003070b7223 */ /* 0x000fc4000001000a */
[CC--:B------:R-:W-:Y:S02]  /*5990*/  FMUL.FTZ R7, R148.reuse, R3.reuse ;  /* 0x0000000394077220 */ /* 0x0c0fe40000410000 */
[-C--:B------:R-:W-:Y:S02]  /*59a0*/  FMUL.FTZ R8, R148, R2.reuse ;  /* 0x0000000294087220 */ /* 0x080fe40000410000 */
[CC--:B------:R-:W-:Y:S02]  /*59b0*/  FMUL.FTZ R9, R15.reuse, R3.reuse ;  /* 0x000000030f097220 */ /* 0x0c0fe40000410000 */
[-C--:B------:R-:W-:Y:S02]  /*59c0*/  FMUL.FTZ R15, R15, R2.reuse ;  /* 0x000000020f0f7220 */ /* 0x080fe40000410000 */
[C---:B------:R-:W-:Y:S02]  /*59d0*/  FFMA.FTZ R7, R13.reuse, R2, -R7 ;  /* 0x000000020d077223 */ /* 0x040fe40000010807 */
[----:B------:R-:W-:-:S02]  /*59e0*/  FFMA.FTZ R8, R13, R3, R8 ;  /* 0x000000030d087223 */ /* 0x000fc40000010008 */
[-C--:B------:R-:W-:Y:S02]  /*59f0*/  FFMA.FTZ R9, R14, R2.reuse, -R9 ;  /* 0x000000020e097223 */ /* 0x080fe40000010809 */
[-C--:B------:R-:W-:Y:S02]  /*5a00*/  FMUL.FTZ R12, R12, R2.reuse ;  /* 0x000000020c0c7220 */ /* 0x080fe40000410000 */
[-C--:B------:R-:W-:Y:S02]  /*5a10*/  FFMA.FTZ R14, R14, R3.reuse, R15 ;  /* 0x000000030e0e7223 */ /* 0x080fe4000001000f */
[CC--:B------:R-:W-:Y:S02]  /*5a20*/  FMUL.FTZ R13, R29.reuse, R3.reuse ;  /* 0x000000031d0d7220 */ /* 0x0c0fe40000410000 */
[----:B------:R-:W-:Y:S02]  /*5a30*/  FMUL.FTZ R29, R29, R2 ;  /* 0x000000021d1d7220 */ /* 0x000fe40000410000 */
[----:B------:R-:W-:-:S02]  /*5a40*/  FMUL.FTZ R15, R32, R3 ;  /* 0x00000003200f7220 */ /* 0x000fc40000410000 */
[-C--:B------:R-:W-:Y:S02]  /*5a50*/  FMUL.FTZ R32, R32, R2.reuse ;  /* 0x0000000220207220 */ /* 0x080fe40000410000 */
[-C--:B------:R-:W-:Y:S02]  /*5a60*/  FFMA.FTZ R6, R6, R3.reuse, R12 ;  /* 0x0000000306067223 */ /* 0x080fe4000001000c */
[CC--:B------:R-:W-:Y:S02]  /*5a70*/  FFMA.FTZ R13, R28.reuse, R2.reuse, -R13 ;  /* 0x000000021c0d7223 */ /* 0x0c0fe4000001080d */
[-C--:B------:R-:W-:Y:S02]  /*5a80*/  FMUL.FTZ R10, R33, R3.reuse ;  /* 0x00000003210a7220 */ /* 0x080fe40000410000 */
[----:B------:R-:W-:Y:S02]  /*5a90*/  FFMA.FTZ R28, R28, R3, R29 ;  /* 0x000000031c1c7223 */ /* 0x000fe4000001001d */
[----:B------:R-:W-:-:S02]  /*5aa0*/  FFMA.FTZ R15, R16, R2, -R15 ;  /* 0x00000002100f7223 */ /* 0x000fc4000001080f */
[-C--:B------:R-:W-:Y:S02]  /*5ab0*/  FMUL.FTZ R12, R33, R2.reuse ;  /* 0x00000002210c7220 */ /* 0x080fe40000410000 */
[-C--:B------:R-:W-:Y:S02]  /*5ac0*/  FFMA.FTZ R16, R16, R3.reuse, R32 ;  /* 0x0000000310107223 */ /* 0x080fe40000010020 */
[CC--:B------:R-:W-:Y:S02]  /*5ad0*/  FMUL.FTZ R29, R19.reuse, R3.reuse ;  /* 0x00000003131d7220 */ /* 0x0c0fe40000410000 */
[-C--:B------:R-:W-:Y:S02]  /*5ae0*/  FMUL.FTZ R32, R19, R2.reuse ;  /* 0x0000000213207220 */ /* 0x080fe40000410000 */
[C---:B------:R-:W-:Y:S02]  /*5af0*/  FFMA.FTZ R19, R17.reuse, R2, -R10 ;  /* 0x0000000211137223 */ /* 0x040fe4000001080a */
[----:B------:R-:W-:-:S02]  /*5b00*/  FFMA.FTZ R10, R17, R3, R12 ;  /* 0x00000003110a7223 */ /* 0x000fc4000001000c */
[-C--:B------:R-:W-:Y:S02]  /*5b10*/  FFMA.FTZ R17, R18, R2.reuse, -R29 ;  /* 0x0000000212117223 */ /* 0x080fe4000001081d */
[CC--:B------:R-:W-:Y:S02]  /*5b20*/  FMUL.FTZ R29, R31.reuse, R3.reuse ;  /* 0x000000031f1d7220 */ /* 0x0c0fe40000410000 */
[-C--:B------:R-:W-:Y:S02]  /*5b30*/  FMUL.FTZ R31, R31, R2.reuse ;  /* 0x000000021f1f7220 */ /* 0x080fe40000410000 */
[C---:B------:R-:W-:Y:S02]  /*5b40*/  FMUL.FTZ R33, R21.reuse, R3 ;  /* 0x0000000315217220 */ /* 0x040fe40000410000 */
[-C--:B------:R-:W-:Y:S02]  /*5b50*/  FMUL.FTZ R12, R21, R2.reuse ;  /* 0x00000002150c7220 */ /* 0x080fe40000410000 */
[----:B------:R-:W-:-:S02]  /*5b60*/  FFMA.FTZ R21, R30, R2, -R29 ;  /* 0x000000021e157223 */ /* 0x000fc4000001081d */
[-C--:B------:R-:W-:Y:S02]  /*5b70*/  FFMA.FTZ R30, R30, R3.reuse, R31 ;  /* 0x000000031e1e7223 */ /* 0x080fe4000001001f */
[----:B------:R-:W-:Y:S02]  /*5b80*/  FFMA.FTZ R29, R20, R2, -R33 ;  /* 0x00000002141d7223 */ /* 0x000fe40000010821 */
[-C--:B------:R-:W-:Y:S02]  /*5b90*/  FMUL.FTZ R31, R35, R3.reuse ;  /* 0x00000003231f7220 */ /* 0x080fe40000410000 */
[-C--:B------:R-:W-:Y:S02]  /*5ba0*/  FMUL.FTZ R33, R23, R3.reuse ;  /* 0x0000000317217220 */ /* 0x080fe40000410000 */
[-C--:B------:R-:W-:Y:S02]  /*5bb0*/  FFMA.FTZ R18, R18, R3.reuse, R32 ;  /* 0x0000000312127223 */ /* 0x080fe40000010020 */
[----:B------:R-:W-:-:S02]  /*5bc0*/  FFMA.FTZ R20, R20, R3, R12 ;  /* 0x0000000314147223 */ /* 0x000fc4000001000c */
[-C--:B------:R-:W-:Y:S02]  /*5bd0*/  FMUL.FTZ R32, R23, R2.reuse ;  /* 0x0000000217207220 */ /* 0x080fe40000410000 */
[-C--:B------:R-:W-:Y:S02]  /*5be0*/  FFMA.FTZ R23, R34, R2.reuse, -R31 ;  /* 0x0000000222177223 */ /* 0x080fe4000001081f */
[-C--:B------:R-:W-:Y:S02]  /*5bf0*/  FFMA.FTZ R12, R22, R2.reuse, -R33 ;  /* 0x00000002160c7223 */ /* 0x080fe40000010821 */
[CC--:B------:R-:W-:Y:S02]  /*5c00*/  FMUL.FTZ R31, R37.reuse, R3.reuse ;  /* 0x00000003251f7220 */ /* 0x0c0fe40000410000 */
[----:B------:R-:W-:Y:S02]  /*5c10*/  FMUL.FTZ R33, R38, R3 ;  /* 0x0000000326217220 */ /* 0x000fe40000410000 */
[----:B------:R-:W-:-:S02]  /*5c20*/  FMUL.FTZ R37, R37, R2 ;  /* 0x0000000225257220 */ /* 0x000fc40000410000 */
[-C--:B------:R-:W-:Y:S02]  /*5c30*/  FMUL.FTZ R38, R38, R2.reuse ;  /* 0x0000000226267220 */ /* 0x080fe40000410000 */
[-C--:B------:R-:W-:Y:S02]  /*5c40*/  FMUL.FTZ R35, R35, R2.reuse ;  /* 0x0000000223237220 */ /* 0x080fe40000410000 */
[CC--:B------:R-:W-:Y:S02]  /*5c50*/  FFMA.FTZ R31, R36.reuse, R2.reuse, -R31 ;  /* 0x00000002241f7223 */ /* 0x0c0fe4000001081f */
[-C--:B------:R-:W-:Y:S02]  /*5c60*/  FFMA.FTZ R37, R36, R3.reuse, R37 ;  /* 0x0000000324257223 */ /* 0x080fe40000010025 */
[C---:B------:R-:W-:Y:S02]  /*5c70*/  FFMA.FTZ R33, R24.reuse, R2, -R33 ;  /* 0x0000000218217223 */ /* 0x040fe40000010821 */
[----:B------:R-:W-:-:S02]  /*5c80*/  FFMA.FTZ R38, R24, R3, R38 ;  /* 0x0000000318267223 */ /* 0x000fc40000010026 */
[-C--:B------:R-:W-:Y:S02]  /*5c90*/  FMUL.FTZ R24, R39, R2.reuse ;  /* 0x0000000227187220 */ /* 0x080fe40000410000 */
[----:B------:R-:W-:Y:S02]  /*5ca0*/  FMUL.FTZ R36, R27, R2 ;  /* 0x000000021b247220 */ /* 0x000fe40000410000 */
[-C--:B------:R-:W-:Y:S02]  /*5cb0*/  FFMA.FTZ R32, R22, R3.reuse, R32 ;  /* 0x0000000316207223 */ /* 0x080fe40000010020 */
[-C--:B------:R-:W-:Y:S02]  /*5cc0*/  FFMA.FTZ R34, R34, R3.reuse, R35 ;  /* 0x0000000322227223 */ /* 0x080fe40000010023 */
[-C--:B------:R-:W-:Y:S02]  /*5cd0*/  FMUL.FTZ R22, R39, R3.reuse ;  /* 0x0000000327167220 */ /* 0x080fe40000410000 */
[----:B------:R-:W-:-:S02]  /*5ce0*/  FMUL.FTZ R35, R27, R3 ;  /* 0x000000031b237220 */ /* 0x000fc40000410000 */
[CC--:B------:R-:W-:Y:S02]  /*5cf0*/  FFMA.FTZ R24, R25.reuse, R3.reuse, R24 ;  /* 0x0000000319187223 */ /* 0x0c0fe40000010018 */
[C---:B------:R-:W-:Y:S02]  /*5d00*/  FFMA.FTZ R36, R26.reuse, R3, R36 ;  /* 0x000000031a247223 */ /* 0x040fe40000010024 */
[----:B------:R-:W-:Y:S02]  /*5d10*/  FADD.FTZ R129, RZ, R129 ;  /* 0x00000081ff817221 */ /* 0x000fe40000010000 */
        /* <DEDUP_REMOVED lines=52> */
.L_x_518:
[----:B------:R-:W-:Y:S01]  /*6060*/  BAR.SYNC.DEFER_BLOCKING 0x0 ;  /* 0x0000000000007b1d */ /* 0x000fe20000010000 */
[----:B------:R-:W-:Y:S01]  /*6070*/  LEA R0, R61, R72, 0x1 ;  /* 0x000000483d007211 */ /* 0x000fe200078e08ff */
[----:B------:R-:W-:Y:S01]  /*6080*/  IMAD R12, R135, c[0x0][0x200], RZ ;  /* 0x00008000870c7a24 */ /* 0x000fe200078e02ff */
[----:B------:R-:W-:Y:S01]  /*6090*/  F2FP.BF16.PACK_AB R19, R83, R90 ;  /* 0x0000005a5313723e */ /* 0x000fe200000010ff */
[----:B------:R-:W-:Y:S01]  /*60a0*/  IMAD R14, R135, c[0x0][0x1f0], RZ ;  /* 0x00007c00870e7a24 */ /* 0x000fe200078e02ff */
[----:B------:R-:W-:Y:S01]  /*60b0*/  F2FP.BF16.PACK_AB R18, R85, R92 ;  /* 0x0000005c5512723e */ /* 0x000fe200000010ff */
        /* <DEDUP_REMOVED lines=8> */
[----:B------:R-:W-:-:S04]  /*6140*/  SHF.L.U32 R2, R59, 0xb, RZ ;  /* 0x0000000b3b027819 */ /* 0x000fc800000006ff */
[----:B------:R-:W-:Y:S01]  /*6150*/  SHF.R.S32.HI R3, RZ, 0x1f, R2 ;  /* 0x0000001fff037819 */ /* 0x000fe20000011402 */
[----:B------:R0:W-:Y:S04]  /*6160*/  STS.128 [R0.X16], R16 ;  /* 0x0000001000007388 */ /* 0x0001e8000000cc00 */
[----:B------:R-:W-:Y:S01]  /*6170*/  STS.128 [R0.X16+0x10], R20 ;  /* 0x0000101400007388 */ /* 0x000fe2000000cc00 */
[----:B------:R-:W-:-:S06]  /*6180*/  NOP ;  /* 0x0000000000007918 */ /* 0x000fcc0000000000 */
[----:B------:R-:W1:Y:S01]  /*6190*/  LDS.128 R8, [R47.X16] ;  /* 0x000000002f087984 */ /* 0x000e62000000cc00 */
[----:B------:R-:W-:-:S03]  /*61a0*/  IMAD.WIDE.U32 R12, R65, c[0x0][0x200], R2 ;  /* 0x00008000410c7a25 */ /* 0x000fc600078e0002 */
[----:B------:R-:W2:Y:S01]  /*61b0*/  LDS.128 R4, [R47.X16+0x200] ;  /* 0x000200002f047984 */ /* 0x000ea2000000cc00 */
[----:B0-----:R-:W-:Y:S01]  /*61c0*/  IMAD R17, R71, c[0x0][0x208], RZ ;  /* 0x0000820047117a24 */ /* 0x001fe200078e02ff */
[----:B------:R-:W-:Y:S01]  /*61d0*/  IADD3 R13, R13, R25, RZ ;  /* 0x000000190d0d7210 */ /* 0x000fe20007ffe0ff */
[----:B------:R-:W-:-:S04]  /*61e0*/  IMAD.WIDE.U32 R14, R65, c[0x0][0x1f0], R2 ;  /* 0x00007c00410e7a25 */ /* 0x000fc800078e0002 */
[C---:B------:R-:W-:Y:S01]  /*61f0*/  IMAD R17, R74.reuse, c[0x0][0x20c], R17 ;  /* 0x000083004a117a24 */ /* 0x040fe200078e0211 */
[----:B------:R-:W-:Y:S01]  /*6200*/  IADD3 R15, R15, R27, RZ ;  /* 0x0000001b0f0f7210 */ /* 0x000fe20007ffe0ff */
[----:B------:R-:W-:-:S04]  /*6210*/  IMAD.WIDE.U32 R12, R74, c[0x0][0x208], R12 ;  /* 0x000082004a0c7a25 */ /* 0x000fc800078e000c */
[----:B------:R-:W-:Y:S01]  /*6220*/  IMAD R19, R71, c[0x0][0x1f8], RZ ;  /* 0x00007e0047137a24 */ /* 0x000fe200078e02ff */
[----:B------:R-:W-:Y:S01]  /*6230*/  IADD3 R17, R13, R17, RZ ;  /* 0x000000110d117210 */ /* 0x000fe20007ffe0ff */
[----:B------:R-:W-:Y:S01]  /*6240*/  IMAD.WIDE.U32 R14, R74, c[0x0][0x1f8], R14 ;  /* 0x00007e004a0e7a25 */ /* 0x000fe200078e000e */
[----:B------:R-:W-:-:S03]  /*6250*/  LEA R16, P0, R12, c[0x0][0x258], 0x1 ;  /* 0x000096000c107a11 */ /* 0x000fc600078008ff */
[----:B------:R-:W-:Y:S01]  /*6260*/  IMAD R19, R74, c[0x0][0x1fc], R19 ;  /* 0x00007f004a137a24 */ /* 0x000fe200078e0213 */
[----:B------:R-:W-:Y:S02]  /*6270*/  LEA.HI.X R17, R12, c[0x0][0x25c], R17, 0x1, P0 ;  /* 0x000097000c117a11 */ /* 0x000fe400000f0c11 */
[----:B------:R-:W-:Y:S02]  /*6280*/  LEA R18, P1, R14, c[0x0][0x268], 0x1 ;  /* 0x00009a000e127a11 */ /* 0x000fe400078208ff */
[----:B------:R-:W-:Y:S01]  /*6290*/  IADD3 R13, R15, R19, RZ ;  /* 0x000000130f0d7210 */ /* 0x000fe20007ffe0ff */
[----:B------:R-:W-:-:S03]  /*62a0*/  IMAD.WIDE R16, R57, 0x10, R16 ;  /* 0x0000001039107825 */ /* 0x000fc600078e0210 */
[----:B------:R-:W-:-:S05]  /*62b0*/  LEA.HI.X R19, R14, c[0x0][0x26c], R13, 0x1, P1 ;  /* 0x00009b000e137a11 */ /* 0x000fca00008f0c0d */
[----:B------:R-:W-:Y:S01]  /*62c0*/  IMAD.WIDE R18, R57, 0x10, R18 ;  /* 0x0000001039127825 */ /* 0x000fe200078e0212 */
[----:B-1----:R-:W-:Y:S04]  /*62d0*/  STG.E.128 [R16.64], R8 ;  /* 0x0000000810007986 */ /* 0x002fe8000c101d04 */
[----:B--2---:R-:W-:Y:S04]  /*62e0*/  STG.E.128 [R16.64+0x200], R4 ;  /* 0x0002000410007986 */ /* 0x004fe8000c101d04 */
[----:B------:R-:W-:Y:S06]  /*62f0*/  BAR.SYNC.DEFER_BLOCKING 0x0 ;  /* 0x0000000000007b1d */ /* 0x000fec0000010000 */
[----:B------:R-:W2:Y:S04]  /*6300*/  LDG.E.128 R20, [R18.64] ;  /* 0x0000000412147981 */ /* 0x000ea8000c1e1d00 */
[----:B------:R-:W3:Y:S01]  /*6310*/  LDG.E.128 R24, [R18.64+0x200] ;  /* 0x0002000412187981 */ /* 0x000ee2000c1e1d00 */
[----:B------:R-:W-:Y:S01]  /*6320*/  IMAD.WIDE.U32 R2, R65, c[0x0][0x210], R2 ;  /* 0x0000840041027a25 */ /* 0x000fe200078e0002 */
[----:B------:R-:W-:-:S02]  /*6330*/  IADD3 R59, R59, 0x1, RZ ;  /* 0x000000013b3b7810 */ /* 0x000fc40007ffe0ff */
[----:B------:R-:W-:Y:S02]  /*6340*/  IADD3 R51, P1, R51, 0x2000, RZ ;  /* 0x0000200033337810 */ /* 0x000fe40007f3e0ff */
[----:B------:R-:W-:Y:S02]  /*6350*/  IADD3 R70, P2, R70, 0x1000, RZ ;  /* 0x0000100046467810 */ /* 0x000fe40007f5e0ff */
[----:B------:R-:W-:Y:S02]  /*6360*/  IADD3 R68, P3, R68, 0x1000, RZ ;  /* 0x0000100044447810 */ /* 0x000fe40007f7e0ff */
[----:B------:R-:W-:Y:S02]  /*6370*/  IADD3.X R49, RZ, R49, RZ, P1, !PT ;  /* 0x00000031ff317210 */ /* 0x000fe40000ffe4ff */
[----:B------:R-:W-:Y:S02]  /*6380*/  IADD3.X R55, RZ, R55, RZ, P2, !PT ;  /* 0x00000037ff377210 */ /* 0x000fe400017fe4ff */
[----:B------:R-:W-:Y:S01]  /*6390*/  IADD3.X R53, RZ, R53, RZ, P3, !PT ;  /* 0x00000035ff357210 */ /* 0x000fe20001ffe4ff */
[----:B--2---:R-:W-:Y:S04]  /*63a0*/  STS.128 [R47.X16], R20 ;  /* 0x000000142f007388 */ /* 0x004fe8000000cc00 */
[----:B---3--:R-:W-:Y:S01]  /*63b0*/  STS.128 [R47.X16+0x200], R24 ;  /* 0x000200182f007388 */ /* 0x008fe2000000cc00 */
[----:B------:R-:W-:-:S06]  /*63c0*/  NOP ;  /* 0x0000000000007918 */ /* 0x000fcc0000000000 */
[----:B------:R-:W0:Y:S04]  /*63d0*/  LDS.128 R12, [R45.X16] ;  /* 0x000000002d0c7984 */ /* 0x000e28000000cc00 */
[----:B------:R-:W1:Y:S01]  /*63e0*/  LDS.128 R4, [R45.X16+0x10] ;  /* 0x000010002d047984 */ /* 0x000e62000000cc00 */
[----:B0-----:R-:W-:Y:S02]  /*63f0*/  PRMT R8, RZ, 0x5410, R12 ;  /* 0x00005410ff087816 */ /* 0x001fe4000000000c */
[--C-:B------:R-:W-:Y:S02]  /*6400*/  PRMT R20, RZ, 0x5410, R15.reuse ;  /* 0x00005410ff147816 */ /* 0x100fe4000000000f */
[----:B------:R-:W-:Y:S01]  /*6410*/  PRMT R15, RZ, 0x7610, R15 ;  /* 0x00007610ff0f7816 */ /* 0x000fe2000000000f */
[----:B------:R-:W-:Y:S01]  /*6420*/  FMUL.FTZ R28, R8, -1.4426950216293334961 ;  /* 0xbfb8aa3b081c7820 */ /* 0x000fe20000410000 */
[--C-:B------:R-:W-:Y:S01]  /*6430*/  PRMT R17, RZ, 0x5410, R14.reuse ;  /* 0x00005410ff117816 */ /* 0x100fe2000000000e */
[----:B------:R-:W-:Y:S01]  /*6440*/  FMUL.FTZ R21, R20, -1.4426950216293334961 ;  /* 0xbfb8aa3b14157820 */ /* 0x000fe20000410000 */
[--C-:B------:R-:W-:Y:S01]  /*6450*/  PRMT R10, RZ, 0x5410, R13.reuse ;  /* 0x00005410ff0a7816 */ /* 0x100fe2000000000d */
[----:B------:R-:W-:Y:S01]  /*6460*/  FMUL.FTZ R22, R15, -1.4426950216293334961 ;  /* 0xbfb8aa3b0f167820 */ /* 0x000fe20000410000 */
[----:B------:R-:W-:Y:S01]  /*6470*/  PRMT R14, RZ, 0x7610, R14 ;  /* 0x00007610ff0e7816 */ /* 0x000fe2000000000e */
[----:B------:R-:W0:Y:S01]  /*6480*/  MUFU.EX2 R28, R28 ;  /* 0x0000001c001c7308 */ /* 0x000e220000000800 */
[----:B------:R-:W-:Y:S01]  /*6490*/  PRMT R12, RZ, 0x7610, R12 ;  /* 0x00007610ff0c7816 */ /* 0x000fe2000000000c */
[----:B------:R-:W-:Y:S01]  /*64a0*/  FMUL.FTZ R18, R17, -1.4426950216293334961 ;  /* 0xbfb8aa3b11127820 */ /* 0x000fe20000410000 */
[----:B------:R-:W-:Y:S01]  /*64b0*/  PRMT R13, RZ, 0x7610, R13 ;  /* 0x00007610ff0d7816 */ /* 0x000fe2000000000d */
[----:B------:R-:W-:Y:S01]  /*64c0*/  FMUL.FTZ R19, R14, -1.4426950216293334961 ;  /* 0xbfb8aa3b0e137820 */ /* 0x000fe20000410000 */
[--C-:B-1----:R-:W-:Y:S01]  /*64d0*/  PRMT R23, RZ, 0x5410, R4.reuse ;  /* 0x00005410ff177816 */ /* 0x102fe20000000004 */
[----:B------:R-:W-:Y:S01]  /*64e0*/  FMUL.FTZ R9, R12, -1.4426950216293334961 ;  /* 0xbfb8aa3b0c097820 */ /* 0x000fe20000410000 */
[----:B------:R-:W-:Y:S01]  /*64f0*/  PRMT R25, RZ, 0x7610, R4 ;  /* 0x00007610ff197816 */ /* 0x000fe20000000004 */
[----:B------:R-:W1:Y:S01]  /*6500*/  MUFU.EX2 R22, R22 ;  /* 0x0000001600167308 */ /* 0x000e620000000800 */
[--C-:B------:R-:W-:Y:S01]  /*6510*/  PRMT R26, RZ, 0x5410, R5.reuse ;  /* 0x00005410ff1a7816 */ /* 0x100fe20000000005 */
[----:B------:R-:W-:Y:S01]  /*6520*/  FMUL.FTZ R11, R10, -1.4426950216293334961 ;  /* 0xbfb8aa3b0a0b7820 */ /* 0x000fe20000410000 */
[----:B------:R-:W-:Y:S01]  /*6530*/  PRMT R29, RZ, 0x7610, R5 ;  /* 0x00007610ff1d7816 */ /* 0x000fe20000000005 */
[----:B------:R-:W-:Y:S01]  /*6540*/  FMUL.FTZ R16, R13, -1.4426950216293334961 ;  /* 0xbfb8aa3b0d107820 */ /* 0x000fe20000410000 */
[--C-:B------:R-:W-:Y:S01]  /*6550*/  PRMT R30, RZ, 0x5410, R6.reuse ;  /* 0x00005410ff1e7816 */ /* 0x100fe20000000006 */
[----:B------:R-:W-:Y:S01]  /*6560*/  FMUL.FTZ R24, R23, -1.4426950216293334961 ;  /* 0xbfb8aa3b17187820 */ /* 0x000fe20000410000 */
[--C-:B------:R-:W-:Y:S01]  /*6570*/  PRMT R34, RZ, 0x5410, R7.reuse ;  /* 0x00005410ff227816 */ /* 0x100fe20000000007 */
[----:B------:R-:W-:Y:S01]  /*6580*/  FMUL.FTZ R4, R25, -1.4426950216293334961 ;  /* 0xbfb8aa3b19047820 */ /* 0x000fe20000410000 */
[----:B------:R-:W-:Y:S01]  /*6590*/  PRMT R32, RZ, 0x7610, R6 ;  /* 0x00007610ff207816 */ /* 0x000fe20000000006 */
[----:B------:R-:W-:Y:S01]  /*65a0*/  FMUL.FTZ R27, R26, -1.4426950216293334961 ;  /* 0xbfb8aa3b1a1b7820 */ /* 0x000fe20000410000 */
[----:B------:R-:W-:Y:S01]  /*65b0*/  PRMT R36, RZ, 0x7610, R7 ;  /* 0x00007610ff247816 */ /* 0x000fe20000000007 */
[----:B------:R-:W-:Y:S01]  /*65c0*/  FMUL.FTZ R5, R29, -1.4426950216293334961 ;  /* 0xbfb8aa3b1d057820 */ /* 0x000fe20000410000 */
[----:B------:R-:W2:Y:S01]  /*65d0*/  MUFU.EX2 R18, R18 ;  /* 0x0000001200127308 */ /* 0x000ea20000000800 */
[----:B------:R-:W-:-:S02]  /*65e0*/  FMUL.FTZ R31, R30, -1.4426950216293334961 ;  /* 0xbfb8aa3b1e1f7820 */ /* 0x000fc40000410000 */
[----:B------:R-:W-:Y:S02]  /*65f0*/  FMUL.FTZ R35, R34, -1.4426950216293334961 ;  /* 0xbfb8aa3b22237820 */ /* 0x000fe40000410000 */
[----:B------:R-:W-:Y:S02]  /*6600*/  FMUL.FTZ R6, R32, -1.4426950216293334961 ;  /* 0xbfb8aa3b20067820 */ /* 0x000fe40000410000 */
[----:B------:R-:W-:Y:S01]  /*6610*/  FMUL.FTZ R7, R36, -1.4426950216293334961 ;  /* 0xbfb8aa3b24077820 */ /* 0x000fe20000410000 */
[----:B------:R-:W3:Y:S01]  /*6620*/  MUFU.EX2 R19, R19 ;  /* 0x0000001300137308 */ /* 0x000ee20000000800 */
[----:B0-----:R-:W-:Y:S02]  /*6630*/  FADD.FTZ R28, R28, 1 ;  /* 0x3f8000001c1c7421 */ /* 0x001fe40000010000 */
[----:B-1----:R-:W-:-:S05]  /*6640*/  FADD.FTZ R22, R22, 1 ;  /* 0x3f80000016167421 */ /* 0x002fca0000010000 */
[----:B------:R-:W0:Y:S01]  /*6650*/  MUFU.EX2 R9, R9 ;  /* 0x0000000900097308 */ /* 0x000e220000000800 */
[----:B--2---:R-:W-:-:S07]  /*6660*/  FADD.FTZ R18, R18, 1 ;  /* 0x3f80000012127421 */ /* 0x004fce0000010000 */
[----:B------:R-:W1:Y:S01]  /*6670*/  MUFU.EX2 R11, R11 ;  /* 0x0000000b000b7308 */ /* 0x000e620000000800 */
[----:B---3--:R-:W-:-:S07]  /*6680*/  FADD.FTZ R19, R19, 1 ;  /* 0x3f80000013137421 */ /* 0x008fce0000010000 */
[----:B------:R-:W2:Y:S01]  /*6690*/  MUFU.EX2 R16, R16 ;  /* 0x0000001000107308 */ /* 0x000ea20000000800 */
[----:B0-----:R-:W-:-:S07]  /*66a0*/  FADD.FTZ R9, R9, 1 ;  /* 0x3f80000009097421 */ /* 0x001fce0000010000 */
[----:B------:R-:W0:Y:S01]  /*66b0*/  MUFU.EX2 R21, R21 ;  /* 0x0000001500157308 */ /* 0x000e220000000800 */
[----:B-1----:R-:W-:-:S07]  /*66c0*/  FADD.FTZ R11, R11, 1 ;  /* 0x3f8000000b0b7421 */ /* 0x002fce0000010000 */
[----:B------:R-:W1:Y:S01]  /*66d0*/  MUFU.EX2 R24, R24 ;  /* 0x0000001800187308 */ /* 0x000e620000000800 */
[----:B--2---:R-:W-:-:S07]  /*66e0*/  FADD.FTZ R16, R16, 1 ;  /* 0x3f80000010107421 */ /* 0x004fce0000010000 */
        /* <DEDUP_REMOVED lines=8> */
[----:B------:R1:W0:Y:S08]  /*6770*/  MUFU.EX2 R33, R6 ;  /* 0x0000000600217308 */ /* 0x0002300000000800 */
[----:B------:R-:W3:Y:S01]  /*6780*/  MUFU.EX2 R35, R35 ;  /* 0x0000002300237308 */ /* 0x000ee20000000800 */
[----:B-1----:R-:W-:Y:S02]  /*6790*/  FADD.FTZ R6, R5, 1 ;  /* 0x3f80000005067421 */ /* 0x002fe40000010000 */
[----:B--2---:R-:W-:-:S05]  /*67a0*/  FADD.FTZ R31, R31, 1 ;  /* 0x3f8000001f1f7421 */ /* 0x004fca0000010000 */
[----:B------:R-:W1:Y:S01]  /*67b0*/  MUFU.RCP R37, R28 ;  /* 0x0000001c00257308 */ /* 0x000e620000001000 */
[----:B0-----:R-:W-:-:S07]  /*67c0*/  FADD.FTZ R33, R33, 1 ;  /* 0x3f80000021217421 */ /* 0x001fce0000010000 */
[----:B------:R-:W0:Y:S01]  /*67d0*/  MUFU.EX2 R7, R7 ;  /* 0x0000000700077308 */ /* 0x000e220000000800 */
[----:B---3--:R-:W-:-:S07]  /*67e0*/  FADD.FTZ R35, R35, 1 ;  /* 0x3f80000023237421 */ /* 0x008fce0000010000 */
[----:B------:R-:W-:Y:S01]  /*67f0*/  MUFU.RCP R22, R22 ;  /* 0x0000001600167308 */ /* 0x000fe20000001000 */
[----:B-1----:R-:W-:-:S04]  /*6800*/  FMUL.FTZ R5, R8, R37 ;  /* 0x0000002508057220 */ /* 0x002fc80000410000 */
[----:B------:R-:W-:Y:S02]  /*6810*/  FMUL.FTZ R5, R5, R80 ;  /* 0x0000005005057220 */ /* 0x000fe40000410000 */
[----:B0-----:R-:W-:Y:S01]  /*6820*/  FADD.FTZ R8, R7, 1 ;  /* 0x3f80000007087421 */ /* 0x001fe20000010000 */
[----:B------:R-:W0:Y:S08]  /*6830*/  MUFU.RCP R18, R18 ;  /* 0x0000001200127308 */ /* 0x000e300000001000 */
[----:B------:R-:W1:Y:S08]  /*6840*/  MUFU.RCP R19, R19 ;  /* 0x0000001300137308 */ /* 0x000e700000001000 */
[----:B------:R2:W-:Y:S01]  /*6850*/  MUFU.RCP R28, R4 ;  /* 0x00000004001c7308 */ /* 0x0005e20000001000 */
[----:B0-----:R-:W-:-:S04]  /*6860*/  FMUL.FTZ R17, R17, R18 ;  /* 0x0000001211117220 */ /* 0x001fc80000410000 */
[----:B------:R-:W-:-:S03]  /*6870*/  FMUL.FTZ R17, R17, R92 ;  /* 0x0000005c11117220 */ /* 0x000fc60000410000 */
[----:B------:R-:W0:Y:S01]  /*6880*/  MUFU.RCP R9, R9 ;  /* 0x0000000900097308 */ /* 0x000e220000001000 */
[----:B--2---:R-:W-:Y:S02]  /*6890*/  FMUL.FTZ R4, R15, R22 ;  /* 0x000000160f047220 */ /* 0x004fe40000410000 */
[----:B-1----:R-:W-:Y:S02]  /*68a0*/  FMUL.FTZ R14, R14, R19 ;  /* 0x000000130e0e7220 */ /* 0x002fe40000410000 */
[----:B------:R-:W-:Y:S02]  /*68b0*/  FMUL.FTZ R4, R4, R83 ;  /* 0x0000005304047220 */ /* 0x000fe40000410000 */
[----:B------:R-:W-:Y:S01]  /*68c0*/  FMUL.FTZ R14, R14, R85 ;  /* 0x000000550e0e7220 */ /* 0x000fe20000410000 */
[----:B------:R-:W1:Y:S04]  /*68d0*/  MUFU.RCP R11, R11 ;  /* 0x0000000b000b7308 */ /* 0x000e680000001000 */
[----:B------:R-:W-:-:S04]  /*68e0*/  F2FP.BF16.PACK_AB R18, R14, R17 ;  /* 0x000000110e12723e */ /* 0x000fc800000010ff */
[----:B------:R-:W2:Y:S01]  /*68f0*/  MUFU.RCP R16, R16 ;  /* 0x0000001000107308 */ /* 0x000ea20000001000 */
[----:B0-----:R-:W-:-:S04]  /*6900*/  FMUL.FTZ R12, R12, R9 ;  /* 0x000000090c0c7220 */ /* 0x001fc80000410000 */
[----:B------:R-:W-:-:S03]  /*6910*/  FMUL.FTZ R12, R12, R75 ;  /* 0x0000004b0c0c7220 */ /* 0x000fc60000410000 */
[----:B------:R-:W0:Y:S01]  /*6920*/  MUFU.RCP R21, R21 ;  /* 0x0000001500157308 */ /* 0x000e220000001000 */
[----:B-1----:R-:W-:-:S04]  /*6930*/  FMUL.FTZ R10, R10, R11 ;  /* 0x0000000b0a0a7220 */ /* 0x002fc80000410000 */
[----:B------:R-:W-:-:S03]  /*6940*/  FMUL.FTZ R10, R10, R73 ;  /* 0x000000490a0a7220 */ /* 0x000fc60000410000 */
[----:B------:R-:W1:Y:S01]  /*6950*/  MUFU.RCP R24, R24 ;  /* 0x0000001800187308 */ /* 0x000e620000001000 */
[----:B--2---:R-:W-:Y:S01]  /*6960*/  FMUL.FTZ R13, R13, R16 ;  /* 0x000000100d0d7220 */ /* 0x004fe20000410000 */
[----:B------:R-:W-:-:S03]  /*6970*/  F2FP.BF16.PACK_AB R16, R12, R5 ;  /* 0x000000050c10723e */ /* 0x000fc600000010ff */
[----:B------:R-:W-:-:S03]  /*6980*/  FMUL.FTZ R13, R13, R94 ;  /* 0x0000005e0d0d7220 */ /* 0x000fc60000410000 */
[----:B------:R-:W2:Y:S01]  /*6990*/  MUFU.RCP R27, R27 ;  /* 0x0000001b001b7308 */ /* 0x000ea20000001000 */
[----:B0-----:R-:W-:Y:S01]  /*69a0*/  FMUL.FTZ R7, R20, R21 ;  /* 0x0000001514077220 */ /* 0x001fe20000410000 */
[----:B------:R-:W-:-:S03]  /*69b0*/  F2FP.BF16.PACK_AB R17, R13, R10 ;  /* 0x0000000a0d11723e */ /* 0x000fc600000010ff */
[----:B------:R-:W-:-:S03]  /*69c0*/  FMUL.FTZ R7, R7, R90 ;  /* 0x0000005a07077220 */ /* 0x000fc60000410000 */
[----:B------:R0:W-:Y:S01]  /*69d0*/  MUFU.RCP R38, R6 ;  /* 0x0000000600267308 */ /* 0x0001e20000001000 */
[----:B-1----:R-:W-:Y:S01]  /*69e0*/  FMUL.FTZ R23, R23, R24 ;  /* 0x0000001817177220 */ /* 0x002fe20000410000 */
[----:B------:R-:W-:Y:S01]  /*69f0*/  F2FP.BF16.PACK_AB R19, R4, R7 ;  /* 0x000000070413723e */ /* 0x000fe200000010ff */
[----:B------:R-:W-:Y:S01]  /*6a00*/  BAR.SYNC.DEFER_BLOCKING 0x0 ;  /* 0x0000000000007b1d */ /* 0x000fe20000010000 */
[----:B------:R-:W-:Y:S02]  /*6a10*/  IMAD R4, R135, c[0x0][0x210], RZ ;  /* 0x0000840087047a24 */ /* 0x000fe400078e02ff */
[----:B------:R-:W-:Y:S02]  /*6a20*/  FMUL.FTZ R23, R23, R86 ;  /* 0x0000005617177220 */ /* 0x000fe40000410000 */
[----:B--2---:R-:W-:Y:S01]  /*6a30*/  FMUL.FTZ R9, R26, R27 ;  /* 0x0000001b1a097220 */ /* 0x004fe20000410000 */
[----:B------:R-:W1:Y:S01]  /*6a40*/  MUFU.RCP R31, R31 ;  /* 0x0000001f001f7308 */ /* 0x000e620000001000 */
[----:B0-----:R-:W-:-:S02]  /*6a50*/  FMUL.FTZ R6, R25, R28 ;  /* 0x0000001c19067220 */ /* 0x001fc40000410000 */
[----:B------:R-:W-:Y:S02]  /*6a60*/  FMUL.FTZ R9, R9, R84 ;  /* 0x0000005409097220 */ /* 0x000fe40000410000 */
[----:B------:R-:W-:Y:S02]  /*6a70*/  FMUL.FTZ R6, R6, R81 ;  /* 0x0000005106067220 */ /* 0x000fe40000410000 */
[----:B------:R-:W-:Y:S01]  /*6a80*/  IMAD R5, R65, c[0x0][0x214], R4 ;  /* 0x0000850041057a24 */ /* 0x000fe200078e0204 */
[----:B------:R-:W0:Y:S02]  /*6a90*/  MUFU.RCP R33, R33 ;  /* 0x0000002100217308 */ /* 0x000e240000001000 */
[----:B------:R-:W-:Y:S02]  /*6aa0*/  F2FP.BF16.PACK_AB R12, R6, R23 ;  /* 0x00000017060c723e */ /* 0x000fe400000010ff */
[----:B------:R-:W-:Y:S01]  /*6ab0*/  IADD3 R3, R3, R5, RZ ;  /* 0x0000000503037210 */ /* 0x000fe20007ffe0ff */
[----:B------:R-:W-:-:S03]  /*6ac0*/  IMAD R5, R71, c[0x0][0x218], RZ ;  /* 0x0000860047057a24 */ /* 0x000fc600078e02ff */
[----:B------:R-:W2:Y:S01]  /*6ad0*/  MUFU.RCP R35, R35 ;  /* 0x0000002300237308 */ /* 0x000ea20000001000 */
[----:B-1----:R-:W-:Y:S01]  /*6ae0*/  FMUL.FTZ R11, R30, R31 ;  /* 0x0000001f1e0b7220 */ /* 0x002fe20000410000 */
[----:B------:R-:W-:Y:S01]  /*6af0*/  STS.128 [R0.X16], R16 ;  /* 0x0000001000007388 */ /* 0x000fe2000000cc00 */
[C---:B------:R-:W-:Y:S02]  /*6b00*/  IMAD R5, R74.reuse, c[0x0][0x21c], R5 ;  /* 0x000087004a057a24 */ /* 0x040fe400078e0205 */
[----:B------:R-:W-:Y:S02]  /*6b10*/  FMUL.FTZ R11, R11, R82 ;  /* 0x000000520b0b7220 */ /* 0x000fe40000410000 */
[----:B------:R-:W-:Y:S01]  /*6b20*/  IMAD.WIDE.U32 R2, R74, c[0x0][0x218], R2 ;  /* 0x000086004a027a25 */ /* 0x000fe200078e0002 */
[----:B------:R1:W3:Y:S03]  /*6b30*/  MUFU.RCP R15, R8 ;  /* 0x00000008000f7308 */ /* 0x0002e60000001000 */
[----:B0-----:R-:W-:Y:S01]  /*6b40*/  FMUL.FTZ R32, R32, R33 ;  /* 0x0000002120207220 */ /* 0x001fe20000410000 */
[----:B------:R-:W-:-:S02]  /*6b50*/  IADD3 R3, R3, R5, RZ ;  /* 0x0000000503037210 */ /* 0x000fc40007ffe0ff */
[----:B------:R-:W-:Y:S01]  /*6b60*/  LEA R4, P0, R2, c[0x0][0x270], 0x1 ;  /* 0x00009c0002047a11 */ /* 0x000fe200078008ff */
[----:B------:R-:W-:Y:S02]  /*6b70*/  FMUL.FTZ R32, R32, R77 ;  /* 0x0000004d20207220 */ /* 0x000fe40000410000 */
[----:B-1----:R-:W-:Y:S01]  /*6b80*/  FMUL.FTZ R8, R29, R38 ;  /* 0x000000261d087220 */ /* 0x002fe20000410000 */
[----:B------:R-:W-:Y:S01]  /*6b90*/  LEA.HI.X R5, R2, c[0x0][0x274], R3, 0x1, P0 ;  /* 0x00009d0002057a11 */ /* 0x000fe200000f0c03 */
[----:B--2---:R-:W-:Y:S01]  /*6ba0*/  FMUL.FTZ R34, R34, R35 ;  /* 0x0000002322227220 */ /* 0x004fe20000410000 */
[----:B------:R-:W-:Y:S01]  /*6bb0*/  F2FP.BF16.PACK_AB R14, R32, R11 ;  /* 0x0000000b200e723e */ /* 0x000fe200000010ff */
[----:B------:R-:W-:Y:S01]  /*6bc0*/  FMUL.FTZ R8, R8, R79 ;  /* 0x0000004f08087220 */ /* 0x000fe20000410000 */
[----:B------:R-:W-:Y:S01]  /*6bd0*/  ISETP.GE.AND P0, PT, R59, c[0x0][0x174], PT ;  /* 0x00005d003b007a0c */ /* 0x000fe20003f06270 */
[----:B------:R-:W-:Y:S02]  /*6be0*/  FMUL.FTZ R34, R34, R109 ;  /* 0x0000006d22227220 */ /* 0x000fe40000410000 */
[----:B---3--:R-:W-:Y:S01]  /*6bf0*/  FMUL.FTZ R15, R36, R15 ;  /* 0x0000000f240f7220 */ /* 0x008fe20000410000 */
[----:B------:R-:W-:Y:S01]  /*6c00*/  F2FP.BF16.PACK_AB R13, R8, R9 ;  /* 0x00000009080d723e */ /* 0x000fe200000010ff */
[----:B------:R-:W-:-:S04]  /*6c10*/  IMAD.WIDE R2, R57, 0x10, R4 ;  /* 0x0000001039027825 */ /* 0x000fc800078e0204 */
        /* <DEDUP_REMOVED lines=10> */
.L_x_525:
[----:B------:R-:W-:Y:S05]  /*6cc0*/  EXIT ;  /* 0x000000000000794d */ /* 0x000fea0003800000 */
.L_x_527:
        /* <DEDUP_REMOVED lines=11> */
.L_x_5331:


//--------------------- .text._Z25selective_scan_fwd_kernelI32Selective_Scan_fwd_kernel_traitsILi128ELi16ELi1ELb1ELb1ELb0ELb0EN3c108BFloat16ENS1_7complexIfEEEEv13SSMParamsBase --------------------------
	.section	.text._Z25selective_scan_fwd_kernelI32Selective_Scan_fwd_kernel_traitsILi128ELi16ELi1ELb1ELb1ELb0ELb0EN3c108BFloat16ENS1_7complexIfEEEEv13SSMParamsBase,"ax",@progbits
	.sectioninfo	@"SHI_REGISTERS=164"
	.align	128
        .global         _Z25selective_scan_fwd_kernelI32Selective_Scan_fwd_kernel_traitsILi128ELi16ELi1ELb1ELb1ELb0ELb0EN3c108BFloat16ENS1_7complexIfEEEEv13SSMParamsBase
        .type           _Z25selective_scan_fwd_kernelI32Selective_Scan_fwd_kernel_traitsILi128ELi16ELi1ELb1ELb1ELb0ELb0EN3c108BFloat16ENS1_7complexIfEEEEv13SSMParamsBase,@function
        .size           _Z25selective_scan_fwd_kernelI32Selective_Scan_fwd_kernel_traitsILi128ELi16ELi1ELb1ELb1ELb0ELb0EN3c108BFloat16ENS1_7complexIfEEEEv13SSMParamsBase,(.L_x_5332 - _Z25selective_scan_fwd_kernelI32Selective_Scan_fwd_kernel_traitsILi128ELi16ELi1ELb1ELb1ELb0ELb0EN3c108BFloat16ENS1_7complexIfEEEEv13SSMParamsBase)
        .other          _Z25selective_scan_fwd_kernelI32Selective_Scan_fwd_kernel_traitsILi128ELi16ELi1ELb1ELb1ELb0ELb0EN3c108BFloat16ENS1_7complexIfEEEEv13SSMParamsBase,@"STO_CUDA_ENTRY STV_DEFAULT"
_Z25selective_scan_fwd_kernelI32Selective_Scan_fwd_kernel_traitsILi128ELi16ELi1ELb1ELb1ELb0ELb0EN3c108BFloat16ENS1_7complexIfEEEEv13SSMParamsBase:
.text._Z25selective_scan_fwd_kernelI32Selective_Scan_fwd_kernel_traitsILi128ELi16ELi1ELb1ELb1ELb0ELb0EN3c108BFloat16ENS1_7complexIfEEEEv13SSMParamsBase:
        /* <DEDUP_REMOVED lines=83> */
.L_x_568:
        /* <DEDUP_REMOVED lines=80> */
.L_x_529:
[----:B-12---:R-:W-:Y:S05]  /*0a30*/  BSYNC B0 ;  /* 0x0000000000007941 */ /* 0x006fea0003800000 */
.L_x_528:
        /* <DEDUP_REMOVED lines=36> */
.L_x_531:
[----:B------:R-:W-:Y:S05]  /*0c80*/  BSYNC B0 ;  /* 0x0000000000007941 */ /* 0x000fea0003800000 */
.L_x_530:
        /* <DEDUP_REMOVED lines=38> */
.L_x_533:
[----:B------:R-:W-:Y:S05]  /*0ef0*/  BSYNC B0 ;  /* 0x0000000000007941 */ /* 0x000fea0003800000 */
.L_x_532:
        /* <DEDUP_REMOVED lines=36> */
.L_x_535:
[----:B------:R-:W-:Y:S05]  /*1140*/  BSYNC B0 ;  /* 0x0000000000007941 */ /* 0x000fea0003800000 */
.L_x_534:
        /* <DEDUP_REMOVED lines=38> */
.L_x_537:
[----:B------:R-:W-:Y:S05]  /*13b0*/  BSYNC B0 ;  /* 0x0000000000007941 */ /* 0x000fea0003800000 */
.L_x_536:
        /* <DEDUP_REMOVED lines=36> */
.L_x_539:
[----:B------:R-:W-:Y:S05]  /*1600*/  BSYNC B0 ;  /* 0x0000000000007941 */ /* 0x000fea0003800000 */
.L_x_538:
        /* <DEDUP_REMOVED lines=38> */
.L_x_541:
[----:B------:R-:W-:Y:S05]  /*1870*/  BSYNC B0 ;  /* 0x0000000000007941 */ /* 0x000fea0003800000 */
.L_x_540:
        /* <DEDUP_REMOVED lines=36> */
.L_x_543:
[----:B------:R-:W-:Y:S05]  /*1ac0*/  BSYNC B0 ;  /* 0x0000000000007941 */ /* 0x000fea0003800000 */
.L_x_542:
        /* <DEDUP_REMOVED lines=41> */
.L_x_545:
[----:B------:R-:W-:Y:S05]  /*1d60*/  BSYNC B0 ;  /* 0x0000000000007941 */ /* 0x000fea0003800000 */
.L_x_544:
[----:B------:R-:W-:Y:S01]  /*1d70*/  BSSY B0, `(.L_x_546) ;  /* 0x0000029000007945 */ /* 0x000fe20003800000 */
[----:B------:R-:W-:Y:S01]  /*1d80*/  PRMT R41, RZ, 0x5410, R5 ;  /* 0x00005410ff297816 */ /* 0x000fe20000000005 */
[----:B------:R-:W-:Y:S01]  /*1d90*/  FADD.FTZ R60, R60, R81 ;  /* 0x000000513c3c7221 */ /* 0x000fe20000010000 */
[--C-:B------:R-:W-:Y:S02]  /*1da0*/  PRMT R39, RZ, 0x5410, R6.reuse ;  /* 0x00005410ff277816 */ /* 0x100fe40000000006 */
[----:B------:R-:W-:Y:S02]  /*1db0*/  PRMT R37, RZ, 0x5410, R7 ;  /* 0x00005410ff257816 */ /* 0x000fe40000000007 */
[----:B------:R-:W-:Y:S02]  /*1dc0*/  FSETP.GTU.FTZ.AND P3, PT, R62, 20, PT ;  /* 0x41a000003e00780b */ /* 0x000fe40003f7c000 */
        /* <DEDUP_REMOVED lines=35> */
.L_x_547:
[----:B------:R-:W-:Y:S05]  /*2000*/  BSYNC B0 ;  /* 0x0000000000007941 */ /* 0x000fea0003800000 */
.L_x_546:
[----:B------:R-:W-:Y:S01]  /*2010*/  ISETP.EQ.OR P1, PT, RZ, UR6, P1 ;  /* 0x00000006ff007c0c */ /* 0x000fe20008f22670 */
[----:B------:R-:W-:Y:S01]  /*2020*/  BSSY B0, `(.L_x_548) ;  /* 0x000002e000007945 */ /* 0x000fe20003800000 */
[----:B------:R-:W-:Y:S02]  /*2030*/  FSETP.GTU.FTZ.AND P2, PT, R60, 20, PT ;  /* 0x41a000003c00780b */ /* 0x000fe40003f5c000 */
[----:B------:R-:W-:Y:S02]  /*2040*/  PRMT R35, RZ, 0x5410, R8 ;  /* 0x00005410ff237816 */ /* 0x000fe40000000008 */
[----:B------:R-:W-:Y:S02]  /*2050*/  PRMT R33, RZ, 0x5410, R9 ;  /* 0x00005410ff217816 */ /* 0x000fe40000000009 */
[----:B------:R-:W-:Y:S02]  /*2060*/  PRMT R31, RZ, 0x5410, R10 ;  /* 0x00005410ff1f7816 */ /* 0x000fe4000000000a */
[----:B------:R-:W-:-:S02]  /*2070*/  ISETP.EQ.OR P0, PT, RZ, UR6, P0 ;  /* 0x00000006ff007c0c */ /* 0x000fc40008702670 */
[----:B------:R-:W-:Y:S02]  /*2080*/  ISETP.EQ.OR P4, PT, RZ, UR6, P4 ;  /* 0x00000006ff007c0c */ /* 0x000fe4000a782670 */
[----:B------:R-:W-:Y:S02]  /*2090*/  ISETP.EQ.OR P5, PT, RZ, UR6, P5 ;  /* 0x00000006ff007c0c */ /* 0x000fe4000afa2670 */
[----:B------:R-:W-:Y:S02]  /*20a0*/  ISETP.EQ.OR P3, PT, RZ, UR6, P3 ;  /* 0x00000006ff007c0c */ /* 0x000fe40009f62670 */
[----:B------:R-:W-:Y:S02]  /*20b0*/  ISETP.EQ.OR P2, PT, RZ, UR6, P2 ;  /* 0x00000006ff007c0c */ /* 0x000fe40009742670 */
        /* <DEDUP_REMOVED lines=36> */
.L_x_549:
[----:B------:R-:W-:Y:S05]  /*2300*/  BSYNC B0 ;  /* 0x0000000000007941 */ /* 0x000fea0003800000 */
.L_x_548:
        /* <DEDUP_REMOVED lines=33> */
.L_x_551:
[----:B------:R-:W-:Y:S05]  /*2520*/  BSYNC B0 ;  /* 0x0000000000007941 */ /* 0x000fea0003800000 */
.L_x_550:
        /* <DEDUP_REMOVED lines=33> */
.L_x_553:
[----:B------:R-:W-:Y:S05]  /*2740*/  BSYNC B0 ;  /* 0x0000000000007941 */ /* 0x000fea0003800000 */
.L_x_552:
        /* <DEDUP_REMOVED lines=33> */
.L_x_555:
[----:B------:R-:W-:Y:S05]  /*2960*/  BSYNC B0 ;  /* 0x0000000000007941 */ /* 0x000fea0003800000 */
.L_x_554:
        /* <DEDUP_REMOVED lines=33> */
.L_x_557:
[----:B------:R-:W-:Y:S05]  /*2b80*/  BSYNC B0 ;  /* 0x0000000000007941 */ /* 0x000fea0003800000 */
.L_x_556:
        /* <DEDUP_REMOVED lines=33> */
.L_x_559:
[----:B------:R-:W-:Y:S05]  /*2da0*/  BSYNC B0 ;  /* 0x0000000000007941 */ /* 0x000fea0003800000 */
.L_x_558:
        /* <DEDUP_REMOVED lines=36> */
.L_x_566:
        /* <DEDUP_REMOVED lines=11> */
[----:B------:R0:W2:Y:S01]  /*30a0*/  LDG.E.64 R2, [R12.64] ;  /* 0x000000040c027981 */ /* 0x0000a2000c1e1b00 */
        /* <DEDUP_REMOVED lines=10> */
[----:B0-----:R1:W3:Y:S04]  /*3150*/  LDG.E.128 R12, [R20.64+0x400] ;  /* 0x00040004140c7981 */ /* 0x0012e8000c1e1d00 */
[----:B------:R1:W3:Y:S01]  /*3160*/  LDG.E.128 R16, [R20.64+0x600] ;  /* 0x0006000414107981 */ /* 0x0002e2000c1e1d00 */
[----:B------:R-:W-:-:S02]  /*3170*/  IMAD R119, R85, c[0x0][0x1b8], RZ ;  /* 0x00006e0055777a24 */ /* 0x000fc400078e02ff */
        /* <DEDUP_REMOVED lines=9> */
[----:B-1----:R-:W-:Y:S02]  /*3210*/  FMUL.RZ R20, R2, 0.15915493667125701904 ;  /* 0x3e22f98302147820 */ /* 0x002fe4000040c000 */
        /* <DEDUP_REMOVED lines=28> */
[----:B------:R-:W1:Y:S01]  /*33e0*/  MUFU.EX2 R104, R104 ;  /* 0x0000006800687308 */ /* 0x000e620000000800 */
[----:B0-----:R-:W-:Y:S02]  /*33f0*/  FMUL.RZ R20, R2, 0.15915493667125701904 ;  /* 0x3e22f98302147820 */ /* 0x001fe4000040c000 */
[----:B------:R-:W-:-:S04]  /*3400*/  FMUL.FTZ R2, R3, R72 ;  /* 0x0000004803027220 */ /* 0x000fc80000410000 */
[----:B------:R-:W-:Y:S01]  /*3410*/  FMUL.RZ R111, R2, 0.15915493667125701904 ;  /* 0x3e22f983026f7820 */ /* 0x000fe2000040c000 */
[----:B------:R-:W-:Y:S01]  /*3420*/  SHF.L.U32 R2, R77, 0x2, RZ ;  /* 0x000000024d027819 */ /* 0x000fe200000006ff */
[----:B------:R-:W-:Y:S03]  /*3430*/  MUFU.SIN R109, R21 ;  /* 0x00000015006d7308 */ /* 0x000fe60000000400 */
[----:B------:R-:W-:-:S04]  /*3440*/  LOP3.LUT R2, R2, 0xffffff80, RZ, 0xc0, !PT ;  /* 0xffffff8002027812 */ /* 0x000fc800078ec0ff */
[----:B------:R-:W-:Y:S01]  /*3450*/  IADD3 R118, R2, R75, RZ ;  /* 0x0000004b02767210 */ /* 0x000fe20007ffe0ff */
[----:B------:R-:W-:Y:S01]  /*3460*/  FMUL.FTZ R2, R3, R70 ;  /* 0x0000004603027220 */ /* 0x000fe20000410000 */
[----:B------:R-:W-:Y:S01]  /*3470*/  MUFU.COS R117, R21 ;  /* 0x0000001500757308 */ /* 0x000fe20000000000 */
[----:B-1----:R-:W-:Y:S02]  /*3480*/  FMUL.FTZ R97, R104, R97 ;  /* 0x0000006168617220 */ /* 0x002fe40000410000 */
[----:B------:R-:W-:Y:S01]  /*3490*/  FMUL.RZ R120, R2, 0.15915493667125701904 ;  /* 0x3e22f98302787820 */ /* 0x000fe2000040c000 */
[----:B---3--:R0:W-:Y:S01]  /*34a0*/  STS.128 [R118.X16], R4 ;  /* 0x0000000476007388 */ /* 0x0081e2000000cc00 */
[----:B------:R-:W-:Y:S02]  /*34b0*/  IMAD R2, R75, 0x3, R118 ;  /* 0x000000034b027824 */ /* 0x000fe400078e0276 */
[----:B------:R-:W-:Y:S01]  /*34c0*/  FMUL.FTZ R95, R104, R95 ;  /* 0x0000005f685f7220 */ /* 0x000fe20000410000 */
[----:B----4-:R-:W-:Y:S01]  /*34d0*/  STS.128 [R118.X16+0x200], R8 ;  /* 0x0002000876007388 */ /* 0x010fe2000000cc00 */
[----:B------:R-:W-:Y:S03]  /*34e0*/  MUFU.SIN R113, R20 ;  /* 0x0000001400717308 */ /* 0x000fe60000000400 */
[----:B------:R1:W-:Y:S04]  /*34f0*/  STS.128 [R118.X16+0x400], R12 ;  /* 0x0004000c76007388 */ /* 0x0003e8000000cc00 */
[----:B------:R2:W-:Y:S01]  /*3500*/  STS.128 [R118.X16+0x600], R16 ;  /* 0x0006001076007388 */ /* 0x0005e2000000cc00 */
[----:B------:R-:W-:-:S06]  /*3510*/  NOP ;  /* 0x0000000000007918 */ /* 0x000fcc0000000000 */
[----:B------:R-:W3:Y:S01]  /*3520*/  LDS.128 R8, [R2.X16] ;  /* 0x0000000002087984 */ /* 0x000ee2000000cc00 */
[----:B------:R4:W-:Y:S01]  /*3530*/  MUFU.COS R25, R20 ;  /* 0x0000001400197308 */ /* 0x0009e20000000000 */
[----:B0-----:R-:W-:Y:S02]  /*3540*/  FMUL.FTZ R6, R3, R68 ;  /* 0x0000004403067220 */ /* 0x001fe40000410000 */
[----:B-1----:R-:W-:Y:S02]  /*3550*/  FMUL.FTZ R14, R23, R70 ;  /* 0x00000046170e7220 */ /* 0x002fe40000410000 */
[----:B------:R-:W-:-:S03]  /*3560*/  FMUL.RZ R6, R6, 0.15915493667125701904 ;  /* 0x3e22f98306067820 */ /* 0x000fc6000040c000 */
[----:B------:R-:W-:Y:S01]  /*3570*/  MUFU.SIN R121, R111 ;  /* 0x0000006f00797308 */ /* 0x000fe20000000400 */
[----:B----4-:R-:W-:-:S04]  /*3580*/  IMAD.WIDE.U32 R20, R98, c[0x0][0x1b8], RZ ;  /* 0x00006e0062147a25 */ /* 0x010fc800078e00ff */
[C---:B------:R-:W-:Y:S02]  /*3590*/  FMUL.FTZ R15, R23.reuse, R68 ;  /* 0x00000044170f7220 */ /* 0x040fe40000410000 */
[----:B--2---:R-:W-:Y:S01]  /*35a0*/  FMUL.FTZ R17, R23, R66 ;  /* 0x0000004217117220 */ /* 0x004fe20000410000 */
[----:B------:R0:W-:Y:S08]  /*35b0*/  MUFU.COS R122, R111 ;  /* 0x0000006f007a7308 */ /* 0x0001f00000000000 */
[----:B------:R-:W-:Y:S01]  /*35c0*/  MUFU.SIN R103, R22 ;  /* 0x0000001600677308 */ /* 0x000fe20000000400 */
[----:B0-----:R-:W-:-:S05]  /*35d0*/  IMAD R111, R98, c[0x0][0x1bc], R119 ;  /* 0x00006f00626f7a24 */ /* 0x001fca00078e0277 */
[----:B------:R-:W-:Y:S02]  /*35e0*/  IADD3 R21, R21, R111, RZ ;  /* 0x0000006f15157210 */ /* 0x000fe40007ffe0ff */
[----:B------:R-:W0:Y:S03]  /*35f0*/  MUFU.EX2 R116, R116 ;  /* 0x0000007400747308 */ /* 0x000e260000000800 */
[----:B------:R-:W-:Y:S01]  /*3600*/  IMAD.WIDE.U32 R4, R0, c[0x0][0x1c0], R20 ;  /* 0x0000700000047a25 */ /* 0x000fe200078e0014 */
[----:B---3--:R-:W-:-:S04]  /*3610*/  PRMT R104, RZ, 0x5410, R8 ;  /* 0x00005410ff687816 */ /* 0x008fc80000000008 */
[----:B------:R-:W1:Y:S01]  /*3620*/  MUFU.EX2 R108, R108 ;  /* 0x0000006c006c7308 */ /* 0x000e620000000800 */
[----:B------:R-:W-:Y:S02]  /*3630*/  PRMT R8, RZ, 0x7610, R8 ;  /* 0x00007610ff087816 */ /* 0x000fe40000000008 */
[----:B------:R-:W-:Y:S01]  /*3640*/  IADD3 R5, R5, R87, RZ ;  /* 0x0000005705057210 */ /* 0x000fe20007ffe0ff */
[----:B------:R-:W-:Y:S01]  /*3650*/  FMUL.FTZ R104, R43, R104 ;  /* 0x000000682b687220 */ /* 0x000fe20000410000 */
[----:B------:R-:W-:-:S03]  /*3660*/  LEA R12, P0, R4, c[0x0][0x230], 0x3 ;  /* 0x00008c00040c7a11 */ /* 0x000fc600078018ff */
[----:B------:R-:W2:Y:S01]  /*3670*/  MUFU.EX2 R100, R100 ;  /* 0x0000006400647308 */ /* 0x000ea20000000800 */
[----:B0-----:R-:W-:Y:S01]  /*3680*/  FMUL.FTZ R87, R116, R103 ;  /* 0x0000006774577220 */ /* 0x001fe20000410000 */
[----:B------:R-:W-:Y:S01]  /*3690*/  LEA.HI.X R13, R4, c[0x0][0x234], R5, 0x3, P0 ;  /* 0x00008d00040d7a11 */ /* 0x000fe200000f1c05 */
[----:B------:R-:W-:Y:S01]  /*36a0*/  FMUL.FTZ R103, R43, R8 ;  /* 0x000000082b677220 */ /* 0x000fe20000410000 */
[----:B------:R-:W-:Y:S01]  /*36b0*/  PRMT R5, RZ, 0x5410, R9 ;  /* 0x00005410ff057816 */ /* 0x000fe20000000009 */
[----:B------:R-:W-:-:S03]  /*36c0*/  FMUL.FTZ R4, R3, R66 ;  /* 0x0000004203047220 */ /* 0x000fc60000410000 */
[----:B------:R0:W3:Y:S01]  /*36d0*/  MUFU.COS R89, R24 ;  /* 0x0000001800597308 */ /* 0x0000e20000000000 */
[----:B-1----:R-:W-:Y:S02]  /*36e0*/  FMUL.FTZ R99, R108, R99 ;  /* 0x000000636c637220 */ /* 0x002fe40000410000 */
[----:B------:R-:W-:Y:S02]  /*36f0*/  FMUL.RZ R19, R4, 0.15915493667125701904 ;  /* 0x3e22f98304137820 */ /* 0x000fe4000040c000 */
[----:B------:R-:W-:Y:S02]  /*3700*/  FMUL.FTZ R7, R103, R99 ;  /* 0x0000006367077220 */ /* 0x000fe40000410000 */
[----:B------:R-:W-:Y:S01]  /*3710*/  FMUL.FTZ R4, R3, R64 ;  /* 0x0000004003047220 */ /* 0x000fe20000410000 */
[----:B------:R1:W4:Y:S01]  /*3720*/  MUFU.COS R107, R22 ;  /* 0x00000016006b7308 */ /* 0x0003220000000000 */
[C---:B--2---:R-:W-:Y:S02]  /*3730*/  FMUL.FTZ R102, R100.reuse, R102 ;  /* 0x0000006664667220 */ /* 0x044fe40000410000 */
[----:B------:R-:W-:-:S02]  /*3740*/  FMUL.FTZ R101, R100, R101 ;  /* 0x0000006564657220 */ /* 0x000fc40000410000 */
[----:B------:R-:W-:Y:S02]  /*3750*/  FMUL.RZ R21, R4, 0.15915493667125701904 ;  /* 0x3e22f98304157820 */ /* 0x000fe4000040c000 */
[C---:B0-----:R-:W-:Y:S01]  /*3760*/  FMUL.FTZ R24, R23.reuse, R76 ;  /* 0x0000004c17187220 */ /* 0x041fe20000410000 */
[----:B------:R-:W-:Y:S01]  /*3770*/  MUFU.SIN R128, R6 ;  /* 0x0000000600807308 */ /* 0x000fe20000000400 */
[----:B---3--:R-:W-:Y:S02]  /*3780*/  FMUL.FTZ R100, R108, R89 ;  /* 0x000000596c647220 */ /* 0x008fe40000410000 */
[----:B------:R-:W-:Y:S02]  /*3790*/  FMUL.FTZ R108, R42, R5 ;  /* 0x000000052a6c7220 */ /* 0x000fe40000410000 */
[----:B------:R-:W-:Y:S02]  /*37a0*/  FFMA.FTZ R7, R104, R100, -R7 ;  /* 0x0000006468077223 */ /* 0x000fe40000010807 */
[----:B-1----:R-:W-:Y:S01]  /*37b0*/  FMUL.FTZ R22, R23, R74 ;  /* 0x0000004a17167220 */ /* 0x002fe20000410000 */
[----:B------:R0:W-:Y:S01]  /*37c0*/  MUFU.COS R131, R6 ;  /* 0x0000000600837308 */ /* 0x0001e20000000000 */
[----:B----4-:R-:W-:Y:S01]  /*37d0*/  FMUL.FTZ R89, R116, R107 ;  /* 0x0000006b74597220 */ /* 0x010fe20000410000 */
[----:B------:R-:W-:Y:S01]  /*37e0*/  PRMT R107, RZ, 0x7610, R9 ;  /* 0x00007610ff6b7816 */ /* 0x000fe20000000009 */
[----:B------:R-:W-:-:S04]  /*37f0*/  FADD.FTZ R8, R108, R7 ;  /* 0x000000076c087221 */ /* 0x000fc80000010000 */
[----:B------:R-:W-:Y:S01]  /*3800*/  FMUL.FTZ R107, R42, R107 ;  /* 0x0000006b2a6b7220 */ /* 0x000fe20000410000 */
[----:B------:R-:W1:Y:S01]  /*3810*/  MUFU.EX2 R112, R112 ;  /* 0x0000007000707308 */ /* 0x000e620000000800 */
[----:B0-----:R-:W-:-:S04]  /*3820*/  FMUL.FTZ R6, R104, R99 ;  /* 0x0000006368067220 */ /* 0x001fc80000410000 */
[----:B------:R-:W-:-:S03]  /*3830*/  FFMA.FTZ R6, R103, R100, R6 ;  /* 0x0000006467067223 */ /* 0x000fc60000010006 */
[----:B------:R-:W0:Y:S01]  /*3840*/  MUFU.EX2 R110, R110 ;  /* 0x0000006e006e7308 */ /* 0x000e220000000800 */
[----:B------:R-:W-:Y:S02]  /*3850*/  FADD.FTZ R18, R107, R6 ;  /* 0x000000066b127221 */ /* 0x000fe40000010000 */
[----:B------:R-:W2:Y:S02]  /*3860*/  LDS.128 R4, [R2.X16+0x10] ;  /* 0x0000100002047984 */ /* 0x000ea4000000cc00 */
[----:B------:R-:W-:-:S03]  /*3870*/  FMUL.FTZ R9, R95, R18 ;  /* 0x000000125f097220 */ /* 0x000fc60000410000 */
[----:B------:R-:W3:Y:S01]  /*3880*/  MUFU.EX2 R114, R114 ;  /* 0x0000007200727308 */ /* 0x000ee20000000800 */
[C---:B-1----:R-:W-:Y:S02]  /*3890*/  FMUL.FTZ R93, R112.reuse, R93 ;  /* 0x0000005d705d7220 */ /* 0x042fe40000410000 */
[----:B------:R-:W-:Y:S01]  /*38a0*/  FMUL.FTZ R91, R112, R91 ;  /* 0x0000005b705b7220 */ /* 0x000fe20000410000 */
[----:B------:R-:W-:Y:S01]  /*38b0*/  PRMT R112, RZ, 0x7610, R10 ;  /* 0x00007610ff707816 */ /* 0x000fe2000000000a */
[----:B------:R-:W-:-:S03]  /*38c0*/  FFMA.FTZ R20, R97, R8, -R9 ;  /* 0x0000000861147223 */ /* 0x000fc60000010809 */
[----:B------:R-:W-:Y:S01]  /*38d0*/  MUFU.SIN R126, R19 ;  /* 0x00000013007e7308 */ /* 0x000fe20000000400 */
[----:B------:R-:W-:Y:S02]  /*38e0*/  FMUL.FTZ R112, R41, R112 ;  /* 0x0000007029707220 */ /* 0x000fe40000410000 */
[C---:B0-----:R-:W-:Y:S02]  /*38f0*/  FMUL.FTZ R106, R110.reuse, R106 ;  /* 0x0000006a6e6a7220 */ /* 0x041fe40000410000 */
[----:B------:R-:W-:-:S03]  /*3900*/  FMUL.FTZ R105, R110, R105 ;  /* 0x000000696e697220 */ /* 0x000fc60000410000 */
[----:B------:R0:W-:Y:S01]  /*3910*/  MUFU.COS R16, R19 ;  /* 0x0000001300107308 */ /* 0x0001e20000000000 */
[C---:B---3--:R-:W-:Y:S01]  /*3920*/  FMUL.FTZ R110, R114.reuse, R117 ;  /* 0x00000075726e7220 */ /* 0x048fe20000410000 */
[--C-:B------:R-:W-:Y:S01]  /*3930*/  PRMT R117, RZ, 0x5410, R11.reuse ;  /* 0x00005410ff757816 */ /* 0x100fe2000000000b */
[----:B------:R-:W-:Y:S01]  /*3940*/  FMUL.FTZ R109, R114, R109 ;  /* 0x0000006d726d7220 */ /* 0x000fe20000410000 */
[----:B------:R-:W-:-:S03]  /*3950*/  PRMT R11, RZ, 0x7610, R11 ;  /* 0x00007610ff0b7816 */ /* 0x000fc6000000000b */
[C---:B------:R-:W-:Y:S01]  /*3960*/  FMUL.FTZ R117, R40.reuse, R117 ;  /* 0x0000007528757220 */ /* 0x040fe20000410000 */
[----:B------:R-:W-:Y:S01]  /*3970*/  MUFU.SIN R119, R120 ;  /* 0x0000007800777308 */ /* 0x000fe20000000400 */
[----:B0-----:R-:W-:Y:S01]  /*3980*/  FMUL.FTZ R19, R95, R8 ;  /* 0x000000085f137220 */ /* 0x001fe20000410000 */
[----:B------:R-:W-:Y:S01]  /*3990*/  PRMT R8, RZ, 0x5410, R10 ;  /* 0x00005410ff087816 */ /* 0x000fe2000000000a */
[----:B------:R-:W-:Y:S02]  /*39a0*/  FMUL.FTZ R118, R40, R11 ;  /* 0x0000000b28767220 */ /* 0x000fe40000410000 */
[----:B------:R-:W-:Y:S02]  /*39b0*/  FFMA.FTZ R19, R97, R18, R19 ;  /* 0x0000001261137223 */ /* 0x000fe40000010013 */
[----:B------:R-:W-:Y:S01]  /*39c0*/  FMUL.FTZ R111, R41, R8 ;  /* 0x00000008296f7220 */ /* 0x000fe20000410000 */
[----:B------:R-:W-:Y:S01]  /*39d0*/  MUFU.COS R127, R120 ;  /* 0x00000078007f7308 */ /* 0x000fe20000000000 */
[----:B------:R-:W-:-:S02]  /*39e0*/  FADD.FTZ R8, R112, R19 ;  /* 0x0000001370087221 */ /* 0x000fc40000010000 */
[----:B------:R-:W-:Y:S01]  /*39f0*/  FADD.FTZ R20, R111, R20 ;  /* 0x000000146f147221 */ /* 0x000fe20000010000 */
[--C-:B--2---:R-:W-:Y:S01]  /*3a00*/  PRMT R124, RZ, 0x5410, R4.reuse ;  /* 0x00005410ff7c7816 */ /* 0x104fe20000000004 */
[C---:B------:R-:W-:Y:S01]  /*3a10*/  FMUL.FTZ R9, R91.reuse, R8 ;  /* 0x000000085b097220 */ /* 0x040fe20000410000 */
[----:B------:R-:W-:Y:S01]  /*3a20*/  PRMT R4, RZ, 0x7610, R4 ;  /* 0x00007610ff047816 */ /* 0x000fe20000000004 */
[-C--:B------:R-:W-:Y:S01]  /*3a30*/  FMUL.FTZ R10, R91, R20.reuse ;  /* 0x000000145b0a7220 */ /* 0x080fe20000410000 */
[----:B------:R-:W0:Y:S01]  /*3a40*/  MUFU.EX2 R14, R14 ;  /* 0x0000000e000e7308 */ /* 0x000e220000000800 */
[C---:B------:R-:W-:Y:S01]  /*3a50*/  FFMA.FTZ R20, R93.reuse, R20, -R9 ;  /* 0x000000145d147223 */ /* 0x040fe20000010809 */
[--C-:B------:R-:W-:Y:S01]  /*3a60*/  PRMT R129, RZ, 0x5410, R5.reuse ;  /* 0x00005410ff817816 */ /* 0x100fe20000000005 */
[----:B------:R-:W-:Y:S01]  /*3a70*/  FFMA.FTZ R9, R93, R8, R10 ;  /* 0x000000085d097223 */ /* 0x000fe2000001000a */
[----:B------:R-:W-:Y:S01]  /*3a80*/  PRMT R5, RZ, 0x7610, R5 ;  /* 0x00007610ff057816 */ /* 0x000fe20000000005 */
[----:B------:R-:W-:Y:S01]  /*3a90*/  FADD.FTZ R20, R117, R20 ;  /* 0x0000001475147221 */ /* 0x000fe20000010000 */
[--C-:B------:R-:W-:Y:S01]  /*3aa0*/  PRMT R136, RZ, 0x5410, R6.reuse ;  /* 0x00005410ff887816 */ /* 0x100fe20000000006 */
[----:B------:R-:W-:Y:S01]  /*3ab0*/  FADD.FTZ R8, R118, R9 ;  /* 0x0000000976087221 */ /* 0x000fe20000010000 */
[----:B------:R-:W-:Y:S01]  /*3ac0*/  MUFU.SIN R134, R21 ;  /* 0x0000001500867308 */ /* 0x000fe20000000400 */
[C---:B------:R-:W-:Y:S01]  /*3ad0*/  FMUL.FTZ R10, R87.reuse, R20 ;  /* 0x00000014570a7220 */ /* 0x040fe20000410000 */
[----:B------:R-:W-:Y:S01]  /*3ae0*/  PRMT R6, RZ, 0x7610, R6 ;  /* 0x00007610ff067816 */ /* 0x000fe20000000006 */
[----:B------:R-:W-:Y:S01]  /*3af0*/  FMUL.FTZ R9, R87, R8 ;  /* 0x0000000857097220 */ /* 0x000fe20000410000 */
[--C-:B------:R-:W-:Y:S01]  /*3b00*/  PRMT R139, RZ, 0x5410, R7.reuse ;  /* 0x00005410ff8b7816 */ /* 0x100fe20000000007 */
[----:B------:R-:W-:Y:S01]  /*3b10*/  FMUL.FTZ R124, R39, R124 ;  /* 0x0000007c277c7220 */ /* 0x000fe20000410000 */
[----:B------:R-:W-:Y:S01]  /*3b20*/  PRMT R7, RZ, 0x7610, R7 ;  /* 0x00007610ff077816 */ /* 0x000fe20000000007 */
[C---:B------:R-:W-:Y:S01]  /*3b30*/  FFMA.FTZ R9, R89.reuse, R20, -R9 ;  /* 0x0000001459097223 */ /* 0x040fe20000010809 */
[----:B------:R1:W-:Y:S01]  /*3b40*/  MUFU.COS R135, R21 ;  /* 0x0000001500877308 */ /* 0x0003e20000000000 */
[----:B------:R-:W-:-:S02]  /*3b50*/  FFMA.FTZ R10, R89, R8, R10 ;  /* 0x00000008590a7223 */ /* 0x000fc4000001000a */
[----:B------:R-:W-:Y:S02]  /*3b60*/  FMUL.FTZ R125, R39, R4 ;  /* 0x00000004277d7220 */ /* 0x000fe40000410000 */
[----:B------:R-:W-:Y:S02]  /*3b70*/  FADD.FTZ R9, R124, R9 ;  /* 0x000000097c097221 */ /* 0x000fe40000010000 */
[----:B------:R-:W-:Y:S01]  /*3b80*/  FADD.FTZ R10, R125, R10 ;  /* 0x0000000a7d0a7221 */ /* 0x000fe20000010000 */
[----:B------:R-:W-:Y:S01]  /*3b90*/  MUFU.SIN R115, R26 ;  /* 0x0000001a00737308 */ /* 0x000fe20000000400 */
[----:B------:R-:W-:Y:S02]  /*3ba0*/  FMUL.FTZ R11, R105, R9 ;  /* 0x00000009690b7220 */ /* 0x000fe40000410000 */
[----:B------:R-:W-:Y:S02]  /*3bb0*/  FMUL.FTZ R8, R3, R62 ;  /* 0x0000003e03087220 */ /* 0x000fe40000410000 */
[----:B------:R-:W-:-:S02]  /*3bc0*/  FMUL.FTZ R4, R105, R10 ;  /* 0x0000000a69047220 */ /* 0x000fc40000410000 */
[----:B------:R-:W-:Y:S01]  /*3bd0*/  FFMA.FTZ R11, R106, R10, R11 ;  /* 0x0000000a6a0b7223 */ /* 0x000fe2000001000b */
[----:B------:R-:W2:Y:S01]  /*3be0*/  MUFU.EX2 R24, R24 ;  /* 0x0000001800187308 */ /* 0x000ea20000000800 */
[----:B------:R-:W-:Y:S02]  /*3bf0*/  FMUL.FTZ R3, R3, R60 ;  /* 0x0000003c03037220 */ /* 0x000fe40000410000 */
[----:B------:R-:W-:Y:S02]  /*3c00*/  FMUL.FTZ R130, R38, R5 ;  /* 0x0000000526827220 */ /* 0x000fe40000410000 */
[----:B------:R-:W-:Y:S02]  /*3c10*/  FFMA.FTZ R4, R106, R9, -R4 ;  /* 0x000000096a047223 */ /* 0x000fe40000010804 */
[----:B------:R-:W-:Y:S01]  /*3c20*/  FMUL.FTZ R129, R38, R129 ;  /* 0x0000008126817220 */ /* 0x000fe20000410000 */
[----:B------:R-:W3:Y:S01]  /*3c30*/  MUFU.COS R27, R26 ;  /* 0x0000001a001b7308 */ /* 0x000ee20000000000 */
[----:B-1----:R-:W-:-:S02]  /*3c40*/  FMUL.RZ R21, R3, 0.15915493667125701904 ;  /* 0x3e22f98303157820 */ /* 0x002fc4000040c000 */
[----:B------:R-:W-:Y:S02]  /*3c50*/  FMUL.RZ R20, R8, 0.15915493667125701904 ;  /* 0x3e22f98308147820 */ /* 0x000fe4000040c000 */
[----:B------:R-:W-:Y:S02]  /*3c60*/  FADD.FTZ R3, R130, R11 ;  /* 0x0000000b82037221 */ /* 0x000fe40000010000 */
[----:B------:R-:W1:Y:S01]  /*3c70*/  LDS.128 R8, [R2.X16+0x20] ;  /* 0x0000200002087984 */ /* 0x000e62000000cc00 */
[----:B------:R-:W-:Y:S01]  /*3c80*/  FADD.FTZ R4, R129, R4 ;  /* 0x0000000481047221 */ /* 0x000fe20000010000 */
[----:B------:R-:W4:Y:S01]  /*3c90*/  MUFU.EX2 R15, R15 ;  /* 0x0000000f000f7308 */ /* 0x000f220000000800 */
[C---:B0-----:R-:W-:Y:S02]  /*3ca0*/  FMUL.FTZ R120, R14.reuse, R127 ;  /* 0x0000007f0e787220 */ /* 0x041fe40000410000 */
[----:B------:R-:W-:Y:S02]  /*3cb0*/  FMUL.FTZ R119, R14, R119 ;  /* 0x000000770e777220 */ /* 0x000fe40000410000 */
[----:B------:R-:W-:-:S02]  /*3cc0*/  FMUL.FTZ R14, R109, R4 ;  /* 0x000000046d0e7220 */ /* 0x000fc40000410000 */
[-C--:B------:R-:W-:Y:S01]  /*3cd0*/  FMUL.FTZ R5, R109, R3.reuse ;  /* 0x000000036d057220 */ /* 0x080fe20000410000 */
[----:B------:R-:W-:Y:S01]  /*3ce0*/  MUFU.EX2 R138, R138 ;  /* 0x0000008a008a7308 */ /* 0x000fe20000000800 */
[----:B------:R-:W-:Y:S02]  /*3cf0*/  FFMA.FTZ R14, R110, R3, R14 ;  /* 0x000000036e0e7223 */ /* 0x000fe4000001000e */
[C---:B------:R-:W-:Y:S02]  /*3d00*/  FMUL.FTZ R137, R37.reuse, R6 ;  /* 0x0000000625897220 */ /* 0x040fe40000410000 */
[----:B--2---:R-:W-:Y:S02]  /*3d10*/  FMUL.FTZ R115, R24, R115 ;  /* 0x0000007318737220 */ /* 0x004fe40000410000 */
[----:B------:R-:W-:Y:S01]  /*3d20*/  FFMA.FTZ R5, R110, R4, -R5 ;  /* 0x000000046e057223 */ /* 0x000fe20000010805 */
[----:B------:R-:W0:Y:S01]  /*3d30*/  MUFU.COS R141, R21 ;  /* 0x00000015008d7308 */ /* 0x000e220000000000 */
[----:B------:R-:W-:-:S02]  /*3d40*/  FMUL.FTZ R136, R37, R136 ;  /* 0x0000008825887220 */ /* 0x000fc40000410000 */
[----:B------:R-:W-:Y:S02]  /*3d50*/  FADD.FTZ R14, R137, R14 ;  /* 0x0000000e890e7221 */ /* 0x000fe40000010000 */
[----:B---3--:R-:W-:Y:S02]  /*3d60*/  FMUL.FTZ R116, R24, R27 ;  /* 0x0000001b18747220 */ /* 0x008fe40000410000 */
[----:B------:R-:W-:Y:S01]  /*3d70*/  FADD.FTZ R5, R136, R5 ;  /* 0x0000000588057221 */ /* 0x000fe20000010000 */
[----:B------:R-:W2:Y:S01]  /*3d80*/  MUFU.SIN R3, R21 ;  /* 0x0000001500037308 */ /* 0x000ea20000000400 */
[----:B------:R-:W-:Y:S02]  /*3d90*/  FMUL.FTZ R4, R115, R14 ;  /* 0x0000000e73047220 */ /* 0x000fe40000410000 */
[C---:B----4-:R-:W-:Y:S02]  /*3da0*/  FMUL.FTZ R131, R15.reuse, R131 ;  /* 0x000000830f837220 */ /* 0x050fe40000410000 */
[----:B------:R-:W-:-:S02]  /*3db0*/  FMUL.FTZ R128, R15, R128 ;  /* 0x000000800f807220 */ /* 0x000fc40000410000 */
[-C--:B------:R-:W-:Y:S01]  /*3dc0*/  FMUL.FTZ R15, R115, R5.reuse ;  /* 0x00000005730f7220 */ /* 0x080fe20000410000 */
[----:B------:R-:W3:Y:S01]  /*3dd0*/  MUFU.EX2 R22, R22 ;  /* 0x0000001600167308 */ /* 0x000ee20000000800 */
[----:B------:R-:W-:Y:S02]  /*3de0*/  FFMA.FTZ R6, R116, R5, -R4 ;  /* 0x0000000574067223 */ /* 0x000fe40000010804 */
[----:B------:R-:W-:Y:S02]  /*3df0*/  FMUL.FTZ R139, R36, R139 ;  /* 0x0000008b248b7220 */ /* 0x000fe40000410000 */
[----:B------:R-:W-:Y:S01]  /*3e00*/  FMUL.FTZ R4, R102, R99 ;  /* 0x0000006366047220 */ /* 0x000fe20000410000 */
[--C-:B-1----:R-:W-:Y:S01]  /*3e10*/  PRMT R142, RZ, 0x5410, R8.reuse ;  /* 0x00005410ff8e7816 */ /* 0x102fe20000000008 */
[C---:B0-----:R-:W-:Y:S01]  /*3e20*/  FMUL.FTZ R141, R138.reuse, R141 ;  /* 0x0000008d8a8d7220 */ /* 0x041fe20000410000 */
[----:B------:R-:W0:Y:S01]  /*3e30*/  MUFU.EX2 R17, R17 ;  /* 0x0000001100117308 */ /* 0x000e220000000800 */
[----:B--2---:R-:W-:Y:S01]  /*3e40*/  FMUL.FTZ R138, R138, R3 ;  /* 0x000000038a8a7220 */ /* 0x004fe20000410000 */
[----:B------:R-:W-:Y:S01]  /*3e50*/  PRMT R8, RZ, 0x7610, R8 ;  /* 0x00007610ff087816 */ /* 0x000fe20000000008 */
[----:B------:R-:W-:Y:S01]  /*3e60*/  FFMA.FTZ R15, R116, R14, R15 ;  /* 0x0000000e740f7223 */ /* 0x000fe2000001000f */
[----:B------:R-:W-:Y:S01]  /*3e70*/  PRMT R145, RZ, 0x7610, R9 ;  /* 0x00007610ff917816 */ /* 0x000fe20000000009 */
[----:B------:R-:W-:Y:S01]  /*3e80*/  FMUL.FTZ R140, R36, R7 ;  /* 0x00000007248c7220 */ /* 0x000fe20000410000 */
[----:B------:R-:W-:Y:S01]  /*3e90*/  PRMT R146, RZ, 0x5410, R10 ;  /* 0x00005410ff927816 */ /* 0x000fe2000000000a */
[----:B------:R-:W-:Y:S01]  /*3ea0*/  FADD.FTZ R5, R139, R6 ;  /* 0x000000068b057221 */ /* 0x000fe20000010000 */
[----:B------:R-:W-:Y:S01]  /*3eb0*/  MUFU.EX2 R132, R132 ;  /* 0x0000008400847308 */ /* 0x000fe20000000800 */
[----:B---3--:R-:W-:Y:S01]  /*3ec0*/  FMUL.FTZ R113, R22, R113 ;  /* 0x0000007116717220 */ /* 0x008fe20000410000 */
[----:B------:R-:W-:Y:S01]  /*3ed0*/  PRMT R10, RZ, 0x7610, R10 ;  /* 0x00007610ff0a7816 */ /* 0x000fe2000000000a */
[----:B------:R-:W-:Y:S01]  /*3ee0*/  FMUL.FTZ R3, R101, R99 ;  /* 0x0000006365037220 */ /* 0x000fe20000410000 */
[----:B------:R-:W-:Y:S01]  /*3ef0*/  PRMT R149, RZ, 0x7610, R11 ;  /* 0x00007610ff957816 */ /* 0x000fe2000000000b */
[----:B------:R-:W-:-:S02]  /*3f00*/  FMUL.FTZ R26, R23, R72 ;  /* 0x00000048171a7220 */ /* 0x000fc40000410000 */
[-C--:B------:R-:W-:Y:S01]  /*3f10*/  FFMA.FTZ R6, R101, R100.reuse, R4 ;  /* 0x0000006465067223 */ /* 0x080fe20000010004 */
[----:B------:R-:W-:Y:S01]  /*3f20*/  MUFU.COS R133, R20 ;  /* 0x0000001400857308 */ /* 0x000fe20000000000 */
[----:B------:R-:W-:Y:S02]  /*3f30*/  FMUL.FTZ R114, R22, R25 ;  /* 0x0000001916727220 */ /* 0x000fe40000410000 */
[----:B------:R-:W-:Y:S02]  /*3f40*/  FADD.FTZ R15, R140, R15 ;  /* 0x0000000f8c0f7221 */ /* 0x000fe40000010000 */
[----:B------:R-:W-:Y:S02]  /*3f50*/  FMUL.FTZ R14, R113, R5 ;  /* 0x00000005710e7220 */ /* 0x000fe40000410000 */
[----:B------:R-:W-:Y:S01]  /*3f60*/  FFMA.FTZ R4, R102, R100, -R3 ;  /* 0x0000006466047223 */ /* 0x000fe20000010803 */
[----:B------:R-:W1:Y:S01]  /*3f70*/  MUFU.EX2 R26, R26 ;  /* 0x0000001a001a7308 */ /* 0x000e620000000800 */
[----:B------:R-:W-:-:S02]  /*3f80*/  FMUL.FTZ R3, R95, R6 ;  /* 0x000000065f037220 */ /* 0x000fc40000410000 */
[----:B0-----:R-:W-:Y:S02]  /*3f90*/  FMUL.FTZ R127, R17, R16 ;  /* 0x00000010117f7220 */ /* 0x001fe40000410000 */
[CC--:B------:R-:W-:Y:S02]  /*3fa0*/  FFMA.FTZ R16, R114.reuse, R15.reuse, R14 ;  /* 0x0000000f72107223 */ /* 0x0c0fe4000001000e */
[-C--:B------:R-:W-:Y:S01]  /*3fb0*/  FFMA.FTZ R14, R97, R4.reuse, -R3 ;  /* 0x00000004610e7223 */ /* 0x080fe20000010803 */
[----:B------:R-:W0:Y:S01]  /*3fc0*/  MUFU.SIN R19, R20 ;  /* 0x0000001400137308 */ /* 0x000e220000000400 */
[----:B------:R-:W-:Y:S02]  /*3fd0*/  FMUL.FTZ R7, R113, R15 ;  /* 0x0000000f71077220 */ /* 0x000fe40000410000 */
[----:B------:R-:W-:Y:S02]  /*3fe0*/  FMUL.FTZ R4, R95, R4 ;  /* 0x000000045f047220 */ /* 0x000fe40000410000 */
[----:B------:R-:W-:-:S02]  /*3ff0*/  FFMA.FTZ R7, R114, R5, -R7 ;  /* 0x0000000572077223 */ /* 0x000fc40000010807 */
[----:B------:R-:W-:Y:S02]  /*4000*/  FFMA.FTZ R4, R97, R6, R4 ;  /* 0x0000000661047223 */ /* 0x000fe40000010004 */
[C---:B------:R-:W-:Y:S02]  /*4010*/  FMUL.FTZ R5, R91.reuse, R14 ;  /* 0x0000000e5b057220 */ /* 0x040fe40000410000 */
[----:B------:R-:W-:Y:S02]  /*4020*/  FMUL.FTZ R3, R91, R4 ;  /* 0x000000045b037220 */ /* 0x000fe40000410000 */
[----:B------:R-:W-:Y:S02]  /*4030*/  FMUL.FTZ R143, R35, R8 ;  /* 0x00000008238f7220 */ /* 0x000fe40000410000 */
[----:B------:R-:W-:Y:S02]  /*4040*/  FFMA.FTZ R4, R93, R4, R5 ;  /* 0x000000045d047223 */ /* 0x000fe40000010005 */
[----:B------:R-:W-:-:S02]  /*4050*/  FMUL.FTZ R142, R35, R142 ;  /* 0x0000008e238e7220 */ /* 0x000fc40000410000 */
[----:B-1----:R-:W-:Y:S02]  /*4060*/  FMUL.FTZ R121, R26, R121 ;  /* 0x000000791a797220 */ /* 0x002fe40000410000 */
[----:B------:R-:W-:Y:S02]  /*4070*/  FADD.FTZ R16, R143, R16 ;  /* 0x000000108f107221 */ /* 0x000fe40000010000 */
[----:B------:R-:W-:Y:S01]  /*4080*/  FFMA.FTZ R14, R93, R14, -R3 ;  /* 0x0000000e5d0e7223 */ /* 0x000fe20000010803 */
[----:B------:R-:W-:Y:S01]  /*4090*/  PRMT R3, RZ, 0x5410, R9 ;  /* 0x00005410ff037816 */ /* 0x000fe20000000009 */
[----:B------:R-:W-:Y:S02]  /*40a0*/  FMUL.FTZ R5, R87, R4 ;  /* 0x0000000457057220 */ /* 0x000fe40000410000 */
[----:B------:R-:W-:Y:S02]  /*40b0*/  FADD.FTZ R7, R142, R7 ;  /* 0x000000078e077221 */ /* 0x000fe40000010000 */
[----:B------:R-:W-:-:S02]  /*40c0*/  FMUL.FTZ R6, R121, R16 ;  /* 0x0000001079067220 */ /* 0x000fc40000410000 */
[----:B------:R-:W-:Y:S02]  /*40d0*/  FFMA.FTZ R8, R89, R14, -R5 ;  /* 0x0000000e59087223 */ /* 0x000fe40000010805 */
[----:B------:R-:W-:Y:S02]  /*40e0*/  FMUL.FTZ R122, R26, R122 ;  /* 0x0000007a1a7a7220 */ /* 0x000fe40000410000 */
[----:B------:R-:W-:Y:S02]  /*40f0*/  FMUL.FTZ R14, R87, R14 ;  /* 0x0000000e570e7220 */ /* 0x000fe40000410000 */
[----:B------:R-:W-:Y:S02]  /*4100*/  FMUL.FTZ R126, R17, R126 ;  /* 0x0000007e117e7220 */ /* 0x000fe40000410000 */
[-C--:B------:R-:W-:Y:S02]  /*4110*/  FMUL.FTZ R17, R121, R7.reuse ;  /* 0x0000000779117220 */ /* 0x080fe40000410000 */
[----:B------:R-:W-:-:S02]  /*4120*/  FFMA.FTZ R15, R122, R7, -R6 ;  /* 0x000000077a0f7223 */ /* 0x000fc40000010806 */
[----:B------:R-:W-:Y:S02]  /*4130*/  FFMA.FTZ R14, R89, R4, R14 ;  /* 0x00000004590e7223 */ /* 0x000fe4000001000e */
[----:B------:R1:W2:Y:S01]  /*4140*/  LDS.128 R4, [R2.X16+0x30] ;  /* 0x0000300002047984 */ /* 0x0002a2000000cc00 */
[----:B------:R-:W-:Y:S02]  /*4150*/  FFMA.FTZ R16, R122, R16, R17 ;  /* 0x000000107a107223 */ /* 0x000fe40000010011 */
[C---:B------:R-:W-:Y:S02]  /*4160*/  FMUL.FTZ R145, R34.reuse, R145 ;  /* 0x0000009122917220 */ /* 0x040fe40000410000 */
[----:B------:R-:W-:Y:S02]  /*4170*/  FMUL.FTZ R144, R34, R3 ;  /* 0x0000000322907220 */ /* 0x000fe40000410000 */
[----:B------:R-:W-:Y:S02]  /*4180*/  FADD.FTZ R16, R145, R16 ;  /* 0x0000001091107221 */ /* 0x000fe40000010000 */
[----:B------:R-:W-:-:S02]  /*4190*/  FADD.FTZ R15, R144, R15 ;  /* 0x0000000f900f7221 */ /* 0x000fc40000010000 */
[----:B------:R-:W-:Y:S02]  /*41a0*/  FMUL.FTZ R3, R105, R14 ;  /* 0x0000000e69037220 */ /* 0x000fe40000410000 */
[----:B------:R-:W-:Y:S02]  /*41b0*/  FMUL.FTZ R17, R119, R16 ;  /* 0x0000001077117220 */ /* 0x000fe40000410000 */
[C---:B------:R-:W-:Y:S02]  /*41c0*/  FMUL.FTZ R133, R132.reuse, R133 ;  /* 0x0000008584857220 */ /* 0x040fe40000410000 */
[----:B0-----:R-:W-:Y:S02]  /*41d0*/  FMUL.FTZ R132, R132, R19 ;  /* 0x0000001384847220 */ /* 0x001fe40000410000 */
[----:B------:R-:W-:Y:S02]  /*41e0*/  FMUL.FTZ R9, R105, R8 ;  /* 0x0000000869097220 */ /* 0x000fe40000410000 */
[----:B------:R-:W-:-:S02]  /*41f0*/  FMUL.FTZ R19, R119, R15 ;  /* 0x0000000f77137220 */ /* 0x000fc40000410000 */
[----:B------:R-:W-:Y:S02]  /*4200*/  FFMA.FTZ R3, R106, R8, -R3 ;  /* 0x000000086a037223 */ /* 0x000fe40000010803 */
[----:B------:R-:W-:Y:S02]  /*4210*/  FFMA.FTZ R17, R120, R15, -R17 ;  /* 0x0000000f78117223 */ /* 0x000fe40000010811 */
[C---:B------:R-:W-:Y:S02]  /*4220*/  FMUL.FTZ R146, R33.reuse, R146 ;  /* 0x0000009221927220 */ /* 0x040fe40000410000 */
[----:B------:R-:W-:Y:S02]  /*4230*/  FFMA.FTZ R9, R106, R14, R9 ;  /* 0x0000000e6a097223 */ /* 0x000fe40000010009 */
[----:B------:R-:W-:Y:S02]  /*4240*/  FFMA.FTZ R16, R120, R16, R19 ;  /* 0x0000001078107223 */ /* 0x000fe40000010013 */
[----:B------:R-:W-:-:S02]  /*4250*/  FMUL.FTZ R147, R33, R10 ;  /* 0x0000000a21937220 */ /* 0x000fc40000410000 */
[C---:B------:R-:W-:Y:S02]  /*4260*/  FMUL.FTZ R8, R109.reuse, R3 ;  /* 0x000000036d087220 */ /* 0x040fe40000410000 */
[----:B------:R-:W-:Y:S02]  /*4270*/  FADD.FTZ R17, R146, R17 ;  /* 0x0000001192117221 */ /* 0x000fe40000010000 */
[-C--:B-1----:R-:W-:Y:S01]  /*4280*/  FMUL.FTZ R2, R109, R9.reuse ;  /* 0x000000096d027220 */ /* 0x082fe20000410000 */
[----:B--2---:R-:W-:Y:S01]  /*4290*/  PRMT R150, RZ, 0x5410, R4 ;  /* 0x00005410ff967816 */ /* 0x004fe20000000004 */
[----:B------:R-:W-:Y:S01]  /*42a0*/  FADD.FTZ R16, R147, R16 ;  /* 0x0000001093107221 */ /* 0x000fe20000010000 */
[----:B------:R-:W-:Y:S01]  /*42b0*/  PRMT R4, RZ, 0x7610, R4 ;  /* 0x00007610ff047816 */ /* 0x000fe20000000004 */
[----:B------:R-:W-:Y:S01]  /*42c0*/  FFMA.FTZ R8, R110, R9, R8 ;  /* 0x000000096e087223 */ /* 0x000fe20000010008 */
[----:B------:R-:W-:Y:S01]  /*42d0*/  PRMT R153, RZ, 0x7610, R5 ;  /* 0x00007610ff997816 */ /* 0x000fe20000000005 */
[C---:B------:R-:W-:Y:S01]  /*42e0*/  FMUL.FTZ R9, R128.reuse, R17 ;  /* 0x0000001180097220 */ /* 0x040fe20000410000 */
[--C-:B------:R-:W-:Y:S01]  /*42f0*/  PRMT R154, RZ, 0x5410, R6.reuse ;  /* 0x00005410ff9a7816 */ /* 0x100fe20000000006 */
[-C--:B------:R-:W-:Y:S01]  /*4300*/  FMUL.FTZ R10, R128, R16.reuse ;  /* 0x00000010800a7220 */ /* 0x080fe20000410000 */
[----:B------:R-:W-:Y:S01]  /*4310*/  PRMT R6, RZ, 0x7610, R6 ;  /* 0x00007610ff067816 */ /* 0x000fe20000000006 */
[----:B------:R-:W-:Y:S01]  /*4320*/  FFMA.FTZ R2, R110, R3, -R2 ;  /* 0x000000036e027223 */ /* 0x000fe20000010802 */
[----:B------:R-:W-:Y:S01]  /*4330*/  PRMT R3, RZ, 0x5410, R11 ;  /* 0x00005410ff037816 */ /* 0x000fe2000000000b */
[----:B------:R-:W-:Y:S01]  /*4340*/  FFMA.FTZ R16, R131, R16, R9 ;  /* 0x0000001083107223 */ /* 0x000fe20000010009 */
[--C-:B------:R-:W-:Y:S01]  /*4350*/  PRMT R157, RZ, 0x5410, R7.reuse ;  /* 0x00005410ff9d7816 */ /* 0x100fe20000000007 */
[----:B------:R-:W-:Y:S01]  /*4360*/  FMUL.FTZ R9, R115, R8 ;  /* 0x0000000873097220 */ /* 0x000fe20000410000 */
[----:B------:R-:W-:Y:S01]  /*4370*/  PRMT R7, RZ, 0x7610, R7 ;  /* 0x00007610ff077816 */ /* 0x000fe20000000007 */
[----:B------:R-:W-:-:S02]  /*4380*/  FMUL.FTZ R18, R23, R64 ;  /* 0x0000004017127220 */ /* 0x000fc40000410000 */
[-C--:B------:R-:W-:Y:S02]  /*4390*/  FMUL.FTZ R11, R115, R2.reuse ;  /* 0x00000002730b7220 */ /* 0x080fe40000410000 */
[----:B------:R-:W-:Y:S02]  /*43a0*/  FFMA.FTZ R9, R116, R2, -R9 ;  /* 0x0000000274097223 */ /* 0x000fe40000010809 */
[C---:B------:R-:W-:Y:S01]  /*43b0*/  FMUL.FTZ R149, R32.reuse, R149 ;  /* 0x0000009520957220 */ /* 0x040fe20000410000 */
[----:B------:R-:W0:Y:S01]  /*43c0*/  MUFU.EX2 R18, R18 ;  /* 0x0000001200127308 */ /* 0x000e220000000800 */
[----:B------:R-:W-:Y:S02]  /*43d0*/  FMUL.FTZ R148, R32, R3 ;  /* 0x0000000320947220 */ /* 0x000fe40000410000 */
[----:B------:R-:W-:Y:S02]  /*43e0*/  FFMA.FTZ R11, R116, R8, R11 ;  /* 0x00000008740b7223 */ /* 0x000fe4000001000b */
[----:B------:R-:W-:-:S02]  /*43f0*/  FFMA.FTZ R17, R131, R17, -R10 ;  /* 0x0000001183117223 */ /* 0x000fc4000001080a */
[----:B------:R-:W-:Y:S02]  /*4400*/  FMUL.FTZ R3, R113, R9 ;  /* 0x0000000971037220 */ /* 0x000fe40000410000 */
[----:B------:R-:W-:Y:S02]  /*4410*/  FADD.FTZ R16, R149, R16 ;  /* 0x0000001095107221 */ /* 0x000fe40000010000 */
[-C--:B------:R-:W-:Y:S02]  /*4420*/  FMUL.FTZ R2, R113, R11.reuse ;  /* 0x0000000b71027220 */ /* 0x080fe40000410000 */
[----:B------:R-:W-:Y:S02]  /*4430*/  FADD.FTZ R17, R148, R17 ;  /* 0x0000001194117221 */ /* 0x000fe40000010000 */
[----:B------:R-:W-:Y:S02]  /*4440*/  FFMA.FTZ R3, R114, R11, R3 ;  /* 0x0000000b72037223 */ /* 0x000fe40000010003 */
[----:B------:R-:W-:-:S02]  /*4450*/  FMUL.FTZ R8, R126, R16 ;  /* 0x000000107e087220 */ /* 0x000fc40000410000 */
[----:B------:R-:W-:Y:S02]  /*4460*/  FFMA.FTZ R2, R114, R9, -R2 ;  /* 0x0000000972027223 */ /* 0x000fe40000010802 */
[----:B------:R-:W-:Y:S02]  /*4470*/  FMUL.FTZ R10, R126, R17 ;  /* 0x000000117e0a7220 */ /* 0x000fe40000410000 */
[----:B------:R-:W-:Y:S02]  /*4480*/  FMUL.FTZ R9, R121, R3 ;  /* 0x0000000379097220 */ /* 0x000fe40000410000 */
[----:B------:R-:W-:Y:S02]  /*4490*/  FFMA.FTZ R17, R127, R17, -R8 ;  /* 0x000000117f117223 */ /* 0x000fe40000010808 */
[----:B------:R-:W-:Y:S02]  /*44a0*/  FMUL.FTZ R8, R121, R2 ;  /* 0x0000000279087220 */ /* 0x000fe40000410000 */
[----:B------:R-:W-:-:S02]  /*44b0*/  FFMA.FTZ R10, R127, R16, R10 ;  /* 0x000000107f0a7223 */ /* 0x000fc4000001000a */
[C---:B------:R-:W-:Y:S02]  /*44c0*/  FMUL.FTZ R151, R31.reuse, R4 ;  /* 0x000000041f977220 */ /* 0x040fe40000410000 */
[----:B------:R-:W-:Y:S02]  /*44d0*/  FMUL.FTZ R150, R31, R150 ;  /* 0x000000961f967220 */ /* 0x000fe40000410000 */
[C---:B------:R-:W-:Y:S02]  /*44e0*/  FFMA.FTZ R9, R122.reuse, R2, -R9 ;  /* 0x000000027a097223 */ /* 0x040fe40000010809 */
[----:B------:R-:W-:Y:S02]  /*44f0*/  FFMA.FTZ R8, R122, R3, R8 ;  /* 0x000000037a087223 */ /* 0x000fe40000010008 */
[----:B0-----:R-:W-:Y:S02]  /*4500*/  FMUL.FTZ R134, R18, R134 ;  /* 0x0000008612867220 */ /* 0x001fe40000410000 */
[----:B------:R-:W-:-:S02]  /*4510*/  FADD.FTZ R10, R151, R10 ;  /* 0x0000000a970a7221 */ /* 0x000fc40000010000 */
[----:B------:R-:W-:Y:S02]  /*4520*/  FADD.FTZ R17, R150, R17 ;  /* 0x0000001196117221 */ /* 0x000fe40000010000 */
[C---:B------:R-:W-:Y:S02]  /*4530*/  FMUL.FTZ R3, R119.reuse, R9 ;  /* 0x0000000977037220 */ /* 0x040fe40000410000 */
[----:B------:R-:W-:Y:S02]  /*4540*/  FMUL.FTZ R2, R119, R8 ;  /* 0x0000000877027220 */ /* 0x000fe40000410000 */
[----:B------:R-:W-:Y:S02]  /*4550*/  FMUL.FTZ R135, R18, R135 ;  /* 0x0000008712877220 */ /* 0x000fe40000410000 */
[C---:B------:R-:W-:Y:S02]  /*4560*/  FMUL.FTZ R4, R134.reuse, R10 ;  /* 0x0000000a86047220 */ /* 0x040fe40000410000 */
[----:B------:R-:W-:-:S02]  /*4570*/  FMUL.FTZ R11, R134, R17 ;  /* 0x00000011860b7220 */ /* 0x000fc40000410000 */
[C---:B------:R-:W-:Y:S01]  /*4580*/  FFMA.FTZ R8, R120.reuse, R8, R3 ;  /* 0x0000000878087223 */ /* 0x040fe20000010003 */
[----:B------:R-:W-:Y:S01]  /*4590*/  PRMT R3, RZ, 0x5410, R5 ;  /* 0x00005410ff037816 */ /* 0x000fe20000000005 */
[----:B------:R-:W-:Y:S02]  /*45a0*/  FFMA.FTZ R2, R120, R9, -R2 ;  /* 0x0000000978027223 */ /* 0x000fe40000010802 */
[C---:B------:R-:W-:Y:S02]  /*45b0*/  FFMA.FTZ R17, R135.reuse, R17, -R4 ;  /* 0x0000001187117223 */ /* 0x040fe40000010804 */
[----:B------:R-:W-:Y:S02]  /*45c0*/  FFMA.FTZ R10, R135, R10, R11 ;  /* 0x0000000a870a7223 */ /* 0x000fe4000001000b */
[----:B------:R-:W-:Y:S02]  /*45d0*/  FMUL.FTZ R153, R30, R153 ;  /* 0x000000991e997220 */ /* 0x000fe40000410000 */
[----:B------:R-:W-:-:S02]  /*45e0*/  FMUL.FTZ R4, R128, R8 ;  /* 0x0000000880047220 */ /* 0x000fc40000410000 */
[----:B------:R-:W-:Y:S02]  /*45f0*/  FMUL.FTZ R152, R30, R3 ;  /* 0x000000031e987220 */ /* 0x000fe40000410000 */
[-C--:B------:R-:W-:Y:S02]  /*4600*/  FMUL.FTZ R5, R128, R2.reuse ;  /* 0x0000000280057220 */ /* 0x080fe40000410000 */
[----:B------:R-:W-:Y:S02]  /*4610*/  FADD.FTZ R10, R153, R10 ;  /* 0x0000000a990a7221 */ /* 0x000fe40000010000 */
[C---:B------:R-:W-:Y:S02]  /*4620*/  FFMA.FTZ R4, R131.reuse, R2, -R4 ;  /* 0x0000000283047223 */ /* 0x040fe40000010804 */
[----:B------:R-:W-:Y:S02]  /*4630*/  FADD.FTZ R17, R152, R17 ;  /* 0x0000001198117221 */ /* 0x000fe40000010000 */
[----:B------:R-:W-:-:S02]  /*4640*/  FFMA.FTZ R5, R131, R8, R5 ;  /* 0x0000000883057223 */ /* 0x000fc40000010005 */
[----:B------:R-:W-:Y:S02]  /*4650*/  FMUL.FTZ R14, R132, R10 ;  /* 0x0000000a840e7220 */ /* 0x000fe40000410000 */
[----:B------:R-:W-:Y:S02]  /*4660*/  FMUL.FTZ R8, R126, R4 ;  /* 0x000000047e087220 */ /* 0x000fe40000410000 */
[----:B------:R-:W-:Y:S02]  /*4670*/  FMUL.FTZ R3, R132, R17 ;  /* 0x0000001184037220 */ /* 0x000fe40000410000 */
[----:B------:R-:W-:Y:S02]  /*4680*/  FMUL.FTZ R2, R126, R5 ;  /* 0x000000057e027220 */ /* 0x000fe40000410000 */
[----:B------:R-:W-:Y:S02]  /*4690*/  FFMA.FTZ R17, R133, R17, -R14 ;  /* 0x0000001185117223 */ /* 0x000fe4000001080e */
[----:B------:R-:W-:-:S02]  /*46a0*/  FMUL.FTZ R154, R29, R154 ;  /* 0x0000009a1d9a7220 */ /* 0x000fc40000410000 */
[----:B------:R-:W-:Y:S02]  /*46b0*/  FFMA.FTZ R8, R127, R5, R8 ;  /* 0x000000057f087223 */ /* 0x000fe40000010008 */
[----:B------:R-:W-:Y:S02]  /*46c0*/  FFMA.FTZ R10, R133, R10, R3 ;  /* 0x0000000a850a7223 */ /* 0x000fe40000010003 */
[----:B------:R-:W-:Y:S02]  /*46d0*/  FMUL.FTZ R155, R29, R6 ;  /* 0x000000061d9b7220 */ /* 0x000fe40000410000 */
[----:B------:R-:W-:Y:S02]  /*46e0*/  FFMA.FTZ R2, R127, R4, -R2 ;  /* 0x000000047f027223 */ /* 0x000fe40000010802 */
[----:B------:R-:W-:Y:S02]  /*46f0*/  FADD.FTZ R17, R154, R17 ;  /* 0x000000119a117221 */ /* 0x000fe40000010000 */
[----:B------:R-:W-:-:S02]  /*4700*/  FMUL.FTZ R3, R134, R8 ;  /* 0x0000000886037220 */ /* 0x000fc40000410000 */
[----:B------:R-:W-:Y:S02]  /*4710*/  FADD.FTZ R10, R155, R10 ;  /* 0x0000000a9b0a7221 */ /* 0x000fe40000010000 */
[-C--:B------:R-:W-:Y:S02]  /*4720*/  FMUL.FTZ R4, R134, R2.reuse ;  /* 0x0000000286047220 */ /* 0x080fe40000410000 */
[C---:B------:R-:W-:Y:S02]  /*4730*/  FMUL.FTZ R5, R138.reuse, R17 ;  /* 0x000000118a057220 */ /* 0x040fe40000410000 */
[C---:B------:R-:W-:Y:S02]  /*4740*/  FFMA.FTZ R3, R135.reuse, R2, -R3 ;  /* 0x0000000287037223 */ /* 0x040fe40000010803 */
[----:B------:R-:W-:Y:S02]  /*4750*/  FMUL.FTZ R2, R138, R10 ;  /* 0x0000000a8a027220 */ /* 0x000fe40000410000 */
[----:B------:R-:W-:-:S02]  /*4760*/  FFMA.FTZ R4, R135, R8, R4 ;  /* 0x0000000887047223 */ /* 0x000fc40000010004 */
[C---:B------:R-:W-:Y:S02]  /*4770*/  FFMA.FTZ R9, R141.reuse, R10, R5 ;  /* 0x0000000a8d097223 */ /* 0x040fe40000010005 */
[----:B------:R-:W-:Y:S02]  /*4780*/  FMUL.FTZ R156, R28, R7 ;  /* 0x000000071c9c7220 */ /* 0x000fe40000410000 */
[----:B------:R-:W-:Y:S02]  /*4790*/  FMUL.FTZ R6, R132, R3 ;  /* 0x0000000384067220 */ /* 0x000fe40000410000 */
[----:B------:R-:W-:Y:S02]  /*47a0*/  FFMA.FTZ R14, R141, R17, -R2 ;  /* 0x000000118d0e7223 */ /* 0x000fe40000010802 */
[----:B------:R-:W-:Y:S02]  /*47b0*/  FMUL.FTZ R157, R28, R157 ;  /* 0x0000009d1c9d7220 */ /* 0x000fe40000410000 */
[----:B------:R-:W-:-:S02]  /*47c0*/  FMUL.FTZ R2, R132, R4 ;  /* 0x0000000484027220 */ /* 0x000fc40000410000 */
[----:B------:R-:W-:Y:S02]  /*47d0*/  FADD.FTZ R7, R156, R9 ;  /* 0x000000099c077221 */ /* 0x000fe40000010000 */
[----:B------:R-:W-:Y:S02]  /*47e0*/  FFMA.FTZ R8, R133, R4, R6 ;  /* 0x0000000485087223 */ /* 0x000fe40000010006 */
[----:B------:R-:W-:Y:S01]  /*47f0*/  FADD.FTZ R6, R157, R14 ;  /* 0x0000000e9d067221 */ /* 0x000fe20000010000 */
[----:B------:R-:W0:Y:S01]  /*4800*/  SHFL.UP PT, R11, R7, 0x1, RZ ;  /* 0x04200000070b7989 */ /* 0x000e2200000e00ff */
[----:B------:R-:W-:Y:S02]  /*4810*/  FFMA.FTZ R5, R133, R3, -R2 ;  /* 0x0000000385057223 */ /* 0x000fe40000010802 */
[C---:B------:R-:W-:Y:S01]  /*4820*/  FMUL.FTZ R4, R138.reuse, R8 ;  /* 0x000000088a047220 */ /* 0x040fe20000410000 */
[----:B------:R-:W1:Y:S01]  /*4830*/  SHFL.UP PT, R10, R6, 0x1, RZ ;  /* 0x04200000060a7989 */ /* 0x000e6200000e00ff */
[----:B------:R-:W-:-:S02]  /*4840*/  FMUL.FTZ R9, R138, R5 ;  /* 0x000000058a097220 */ /* 0x000fc40000410000 */
[----:B------:R-:W-:Y:S01]  /*4850*/  FFMA.FTZ R4, R141, R5, -R4 ;  /* 0x000000058d047223 */ /* 0x000fe20000010804 */
[----:B------:R-:W-:Y:S01]  /*4860*/  ISETP.GE.AND P0, PT, R75, 0x1, PT ;  /* 0x000000014b00780c */ /* 0x000fe20003f06270 */
[----:B------:R-:W-:Y:S01]  /*4870*/  FFMA.FTZ R9, R141, R8, R9 ;  /* 0x000000088d097223 */ /* 0x000fe20000010009 */
[----:B------:R1:W5:Y:S01]  /*4880*/  LDG.E.64 R2, [R12.64] ;  /* 0x000000040c027981 */ /* 0x000362000c1e1b00 */
[C---:B------:R-:W-:Y:S01]  /*4890*/  ISETP.GE.AND P1, PT, R75.reuse, 0x10, PT ;  /* 0x000000104b00780c */ /* 0x040fe20003f26270 */
[----:B------:R-:W-:Y:S01]  /*48a0*/  BSSY B0, `(.L_x_561) ;  /* 0x00000ab000007945 */ /* 0x000fe20003800000 */
[----:B------:R-:W-:Y:S01]  /*48b0*/  ISETP.NE.AND P2, PT, R75, 0x1f, PT ;  /* 0x0000001f4b00780c */ /* 0x000fe20003f45270 */
[----:B------:R-:W2:Y:S01]  /*48c0*/  SHFL.UP PT, R5, R4, 0x1, RZ ;  /* 0x0420000004057989 */ /* 0x000ea200000e00ff */
[----:B------:R-:W-:-:S03]  /*48d0*/  SHF.R.U32.HI R24, RZ, 0x5, R77 ;  /* 0x00000005ff187819 */ /* 0x000fc6000001164d */
[----:B------:R-:W3:Y:S01]  /*48e0*/  SHFL.UP PT, R8, R9, 0x1, RZ ;  /* 0x0420000009087989 */ /* 0x000ee200000e00ff */
[CC--:B0-----:R-:W-:Y:S02]  /*48f0*/  FMUL.FTZ R15, R9.reuse, R11.reuse ;  /* 0x0000000b090f7220 */ /* 0x0c1fe40000410000 */
[-C--:B-1----:R-:W-:Y:S02]  /*4900*/  FMUL.FTZ R12, R9, R10.reuse ;  /* 0x0000000a090c7220 */ /* 0x082fe40000410000 */
[C---:B------:R-:W-:Y:S02]  /*4910*/  FFMA.FTZ R15, R4.reuse, R10, -R15 ;  /* 0x0000000a040f7223 */ /* 0x040fe4000001080f */
[----:B------:R-:W-:Y:S02]  /*4920*/  FFMA.FTZ R12, R4, R11, R12 ;  /* 0x0000000b040c7223 */ /* 0x000fe4000001000c */
[----:B------:R-:W-:Y:S02]  /*4930*/  @P0 FADD.FTZ R6, R6, R15 ;  /* 0x0000000f06060221 */ /* 0x000fe40000010000 */
[----:B------:R-:W-:-:S02]  /*4940*/  @P0 FADD.FTZ R7, R7, R12 ;  /* 0x0000000c07070221 */ /* 0x000fc40000010000 */
[CC--:B--2---:R-:W-:Y:S01]  /*4950*/  FMUL.FTZ R11, R9.reuse, R5.reuse ;  /* 0x00000005090b7220 */ /* 0x0c4fe20000410000 */
[----:B------:R-:W0:Y:S01]  /*4960*/  SHFL.UP PT, R13, R6, 0x2, RZ ;  /* 0x04400000060d7989 */ /* 0x000e2200000e00ff */
[CC--:B---3--:R-:W-:Y:S02]  /*4970*/  FMUL.FTZ R10, R9.reuse, R8.reuse ;  /* 0x00000008090a7220 */ /* 0x0c8fe40000410000 */
[C---:B------:R-:W-:Y:S02]  /*4980*/  FFMA.FTZ R8, R4.reuse, R8, R11 ;  /* 0x0000000804087223 */ /* 0x040fe4000001000b */
[----:B------:R-:W1:Y:S01]  /*4990*/  SHFL.UP PT, R11, R7, 0x2, RZ ;  /* 0x04400000070b7989 */ /* 0x000e6200000e00ff */
[----:B------:R-:W-:Y:S02]  /*49a0*/  @P0 FFMA.FTZ R4, R4, R5, -R10 ;  /* 0x0000000504040223 */ /* 0x000fe4000001080a */
[----:B------:R-:W-:Y:S02]  /*49b0*/  FSEL R8, R9, R8, !P0 ;  /* 0x0000000809087208 */ /* 0x000fe40004000000 */
[----:B------:R-:W-:Y:S01]  /*49c0*/  ISETP.GE.AND P0, PT, R75, 0x2, PT ;  /* 0x000000024b00780c */ /* 0x000fe20003f06270 */
[----:B------:R-:W2:Y:S04]  /*49d0*/  SHFL.UP PT, R5, R4, 0x2, RZ ;  /* 0x0440000004057989 */ /* 0x000ea800000e00ff */
[----:B------:R-:W3:Y:S01]  /*49e0*/  SHFL.UP PT, R9, R8, 0x2, RZ ;  /* 0x0440000008097989 */ /* 0x000ee200000e00ff */
[----:B0-----:R-:W-:-:S02]  /*49f0*/  FMUL.FTZ R12, R8, R13 ;  /* 0x0000000d080c7220 */ /* 0x001fc40000410000 */
[-C--:B-1----:R-:W-:Y:S02]  /*4a00*/  FMUL.FTZ R10, R8, R11.reuse ;  /* 0x0000000b080a7220 */ /* 0x082fe40000410000 */
[C---:B------:R-:W-:Y:S02]  /*4a10*/  FFMA.FTZ R12, R4.reuse, R11, R12 ;  /* 0x0000000b040c7223 */ /* 0x040fe4000001000c */
[----:B------:R-:W-:Y:S02]  /*4a20*/  FFMA.FTZ R13, R4, R13, -R10 ;  /* 0x0000000d040d7223 */ /* 0x000fe4000001080a */
[----:B------:R-:W-:Y:S02]  /*4a30*/  @P0 FADD.FTZ R7, R7, R12 ;  /* 0x0000000c07070221 */ /* 0x000fe40000010000 */
[----:B--2---:R-:W-:Y:S02]  /*4a40*/  FMUL.FTZ R11, R8, R5 ;  /* 0x00000005080b7220 */ /* 0x004fe40000410000 */
[----:B------:R-:W-:Y:S01]  /*4a50*/  @P0 FADD.FTZ R6, R6, R13 ;  /* 0x0000000d06060221 */ /* 0x000fe20000010000 */
[----:B------:R-:W0:Y:S01]  /*4a60*/  SHFL.UP PT, R12, R7, 0x4, RZ ;  /* 0x04800000070c7989 */ /* 0x000e2200000e00ff */
[----:B---3--:R-:W-:-:S02]  /*4a70*/  FMUL.FTZ R10, R8, R9 ;  /* 0x00000009080a7220 */ /* 0x008fc40000410000 */
[C---:B------:R-:W-:Y:S02]  /*4a80*/  FFMA.FTZ R11, R4.reuse, R9, R11 ;  /* 0x00000009040b7223 */ /* 0x040fe4000001000b */
[----:B------:R-:W-:Y:S01]  /*4a90*/  @P0 FFMA.FTZ R4, R4, R5, -R10 ;  /* 0x0000000504040223 */ /* 0x000fe2000001080a */
[----:B------:R-:W1:Y:S02]  /*4aa0*/  SHFL.UP PT, R9, R6, 0x4, RZ ;  /* 0x0480000006097989 */ /* 0x000e6400000e00ff */
[----:B------:R-:W-:Y:S02]  /*4ab0*/  FSEL R11, R8, R11, !P0 ;  /* 0x0000000b080b7208 */ /* 0x000fe40004000000 */
[----:B------:R-:W2:Y:S01]  /*4ac0*/  SHFL.UP PT, R5, R4, 0x4, RZ ;  /* 0x0480000004057989 */ /* 0x000ea200000e00ff */
[----:B------:R-:W-:-:S03]  /*4ad0*/  ISETP.GE.AND P0, PT, R75, 0x4, PT ;  /* 0x000000044b00780c */ /* 0x000fc60003f06270 */
[----:B------:R-:W3:Y:S01]  /*4ae0*/  SHFL.UP PT, R8, R11, 0x4, RZ ;  /* 0x048000000b087989 */ /* 0x000ee200000e00ff */
[CC--:B0-----:R-:W-:Y:S02]  /*4af0*/  FMUL.FTZ R10, R11.reuse, R12.reuse ;  /* 0x0000000c0b0a7220 */ /* 0x0c1fe40000410000 */
[CC--:B-1----:R-:W-:Y:S02]  /*4b00*/  FMUL.FTZ R13, R11.reuse, R9.reuse ;  /* 0x000000090b0d7220 */ /* 0x0c2fe40000410000 */
[C---:B------:R-:W-:Y:S02]  /*4b10*/  FFMA.FTZ R9, R4.reuse, R9, -R10 ;  /* 0x0000000904097223 */ /* 0x040fe4000001080a */
[----:B------:R-:W-:Y:S02]  /*4b20*/  FFMA.FTZ R12, R4, R12, R13 ;  /* 0x0000000c040c7223 */ /* 0x000fe4000001000d */
[----:B--2---:R-:W-:Y:S02]  /*4b30*/  FMUL.FTZ R13, R11, R5 ;  /* 0x000000050b0d7220 */ /* 0x004fe40000410000 */
[----:B------:R-:W-:-:S02]  /*4b40*/  @P0 FADD.FTZ R6, R6, R9 ;  /* 0x0000000906060221 */ /* 0x000fc40000010000 */
[-C--:B---3--:R-:W-:Y:S02]  /*4b50*/  FMUL.FTZ R9, R11, R8.reuse ;  /* 0x000000080b097220 */ /* 0x088fe40000410000 */
[C---:B------:R-:W-:Y:S02]  /*4b60*/  FFMA.FTZ R8, R4.reuse, R8, R13 ;  /* 0x0000000804087223 */ /* 0x040fe4000001000d */
[----:B------:R-:W-:Y:S01]  /*4b70*/  @P0 FADD.FTZ R7, R7, R12 ;  /* 0x0000000c07070221 */ /* 0x000fe20000010000 */
[----:B------:R-:W0:Y:S01]  /*4b80*/  SHFL.UP PT, R13, R6, 0x8, RZ ;  /* 0x05000000060d7989 */ /* 0x000e2200000e00ff */
[----:B------:R-:W-:Y:S01]  /*4b90*/  @P0 FFMA.FTZ R4, R4, R5, -R9 ;  /* 0x0000000504040223 */ /* 0x000fe20000010809 */
[----:B------:R-:W-:Y:S02]  /*4ba0*/  FSEL R8, R11, R8, !P0 ;  /* 0x000000080b087208 */ /* 0x000fe40004000000 */
[----:B------:R-:W1:Y:S01]  /*4bb0*/  SHFL.UP PT, R15, R7, 0x8, RZ ;  /* 0x05000000070f7989 */ /* 0x000e6200000e00ff */
[----:B------:R-:W-:-:S03]  /*4bc0*/  ISETP.GE.AND P0, PT, R75, 0x8, PT ;  /* 0x000000084b00780c */ /* 0x000fc60003f06270 */
[----:B------:R-:W2:Y:S04]  /*4bd0*/  SHFL.UP PT, R5, R4, 0x8, RZ ;  /* 0x0500000004057989 */ /* 0x000ea800000e00ff */
[----:B------:R-:W3:Y:S01]  /*4be0*/  SHFL.UP PT, R9, R8, 0x8, RZ ;  /* 0x0500000008097989 */ /* 0x000ee200000e00ff */
[C---:B0-----:R-:W-:Y:S02]  /*4bf0*/  FMUL.FTZ R10, R8.reuse, R13 ;  /* 0x0000000d080a7220 */ /* 0x041fe40000410000 */
[-C--:B-1----:R-:W-:Y:S02]  /*4c00*/  FMUL.FTZ R11, R8, R15.reuse ;  /* 0x0000000f080b7220 */ /* 0x082fe40000410000 */
[----:B------:R-:W-:Y:S02]  /*4c10*/  FFMA.FTZ R12, R4, R15, R10 ;  /* 0x0000000f040c7223 */ /* 0x000fe4000001000a */
[----:B--2---:R-:W-:-:S02]  /*4c20*/  FMUL.FTZ R10, R8, R5 ;  /* 0x00000005080a7220 */ /* 0x004fc40000410000 */
[C---:B------:R-:W-:Y:S02]  /*4c30*/  FFMA.FTZ R11, R4.reuse, R13, -R11 ;  /* 0x0000000d040b7223 */ /* 0x040fe4000001080b */
[----:B------:R-:W-:Y:S01]  /*4c40*/  @P0 FADD.FTZ R7, R7, R12 ;  /* 0x0000000c07070221 */ /* 0x000fe20000010000 */
[----:B------:R-:W-:Y:S01]  /*4c50*/  @!P2 SHF.R.U32.HI R12, RZ, 0x1, R77 ;  /* 0x00000001ff0ca819 */ /* 0x000fe2000001164d */
[-C--:B---3--:R-:W-:Y:S02]  /*4c60*/  FFMA.FTZ R13, R4, R9.reuse, R10 ;  /* 0x00000009040d7223 */ /* 0x088fe4000001000a */
[----:B------:R-:W-:Y:S01]  /*4c70*/  FMUL.FTZ R9, R8, R9 ;  /* 0x0000000908097220 */ /* 0x000fe20000410000 */
[----:B------:R-:W0:Y:S01]  /*4c80*/  SHFL.UP PT, R10, R7, 0x10, RZ ;  /* 0x06000000070a7989 */ /* 0x000e2200000e00ff */
[----:B------:R-:W-:Y:S01]  /*4c90*/  @P0 FADD.FTZ R6, R6, R11 ;  /* 0x0000000b06060221 */ /* 0x000fe20000010000 */
[----:B------:R-:W-:Y:S01]  /*4ca0*/  FSEL R13, R8, R13, !P0 ;  /* 0x0000000d080d7208 */ /* 0x000fe20004000000 */
[----:B------:R-:W-:Y:S01]  /*4cb0*/  @P0 FFMA.FTZ R4, R4, R5, -R9 ;  /* 0x0000000504040223 */ /* 0x000fe20000010809 */
[----:B------:R-:W-:-:S02]  /*4cc0*/  LOP3.LUT P0, RZ, R77, 0x1f, RZ, 0xc0, !PT ;  /* 0x0000001f4dff7812 */ /* 0x000fc4000780c0ff */
[----:B------:R-:W1:Y:S01]  /*4cd0*/  SHFL.UP PT, R9, R6, 0x10, RZ ;  /* 0x0600000006097989 */ /* 0x000e6200000e00ff */
[----:B------:R-:W-:Y:S02]  /*4ce0*/  @!P2 LOP3.LUT R158, R12, 0x7ffffff0, RZ, 0xc0, !PT ;  /* 0x7ffffff00c9ea812 */ /* 0x000fe400078ec0ff */
[----:B------:R-:W-:Y:S01]  /*4cf0*/  ISETP.EQ.OR P0, PT, R73, RZ, P0 ;  /* 0x000000ff4900720c */ /* 0x000fe20000702670 */
[----:B------:R-:W2:Y:S04]  /*4d00*/  SHFL.UP PT, R5, R4, 0x10, RZ ;  /* 0x0600000004057989 */ /* 0x000ea800000e00ff */
[----:B------:R-:W3:Y:S01]  /*4d10*/  SHFL.UP PT, R8, R13, 0x10, RZ ;  /* 0x060000000d087989 */ /* 0x000ee200000e00ff */
[----:B0-----:R-:W-:-:S04]  /*4d20*/  FMUL.FTZ R11, R13, R10 ;  /* 0x0000000a0d0b7220 */ /* 0x001fc80000410000 */
[CC--:B-1----:R-:W-:Y:S02]  /*4d30*/  FFMA.FTZ R15, R4.reuse, R9.reuse, -R11 ;  /* 0x00000009040f7223 */ /* 0x0c2fe4000001080b */
[C---:B------:R-:W-:Y:S02]  /*4d40*/  FMUL.FTZ R17, R13.reuse, R9 ;  /* 0x000000090d117220 */ /* 0x040fe40000410000 */
[C---:B--2---:R-:W-:Y:S02]  /*4d50*/  FMUL.FTZ R11, R13.reuse, R5 ;  /* 0x000000050d0b7220 */ /* 0x044fe40000410000 */
[C---:B------:R-:W-:Y:S02]  /*4d60*/  FFMA.FTZ R10, R4.reuse, R10, R17 ;  /* 0x0000000a040a7223 */ /* 0x040fe40000010011 */
[-C--:B---3--:R-:W-:Y:S02]  /*4d70*/  FMUL.FTZ R9, R13, R8.reuse ;  /* 0x000000080d097220 */ /* 0x088fe40000410000 */
[----:B------:R-:W-:-:S02]  /*4d80*/  FFMA.FTZ R8, R4, R8, R11 ;  /* 0x0000000804087223 */ /* 0x000fc4000001000b */
[----:B------:R-:W-:Y:S01]  /*4d90*/  @P1 FFMA.FTZ R4, R4, R5, -R9 ;  /* 0x0000000504041223 */ /* 0x000fe20000010809 */
[----:B------:R-:W-:Y:S01]  /*4da0*/  MOV R9, RZ ;  /* 0x000000ff00097202 */ /* 0x000fe20000000f00 */
[----:B------:R-:W-:Y:S01]  /*4db0*/  @P1 FADD.FTZ R7, R7, R10 ;  /* 0x0000000a07071221 */ /* 0x000fe20000010000 */
[----:B------:R-:W-:Y:S01]  /*4dc0*/  FSEL R5, R13, R8, !P1 ;  /* 0x000000080d057208 */ /* 0x000fe20004800000 */
[----:B------:R-:W-:Y:S01]  /*4dd0*/  CS2R R10, SRZ ;  /* 0x00000000000a7805 */ /* 0x000fe2000001ff00 */
[----:B------:R-:W-:Y:S01]  /*4de0*/  MOV R8, 0x3f800000 ;  /* 0x3f80000000087802 */ /* 0x000fe20000000f00 */
[----:B------:R-:W-:Y:S01]  /*4df0*/  @P1 FADD.FTZ R6, R6, R15 ;  /* 0x0000000f06061221 */ /* 0x000fe20000010000 */
[----:B------:R-:W-:-:S04]  /*4e00*/  ISETP.NE.AND P1, PT, R24, 0x2, PT ;  /* 0x000000021800780c */ /* 0x000fc80003f25270 */
[----:B------:R-:W-:Y:S01]  /*4e10*/  @!P0 LDS.128 R8, [R0.X16+0x2160] ;  /* 0x0021600000088984 */ /* 0x000fe2000000cc00 */
[----:B------:R-:W-:-:S03]  /*4e20*/  ISETP.NE.AND P0, PT, R24, 0x3, PT ;  /* 0x000000031800780c */ /* 0x000fc60003f05270 */
[----:B------:R-:W-:Y:S04]  /*4e30*/  @!P2 STS.128 [R158+0x2100], R4 ;  /* 0x002100049e00a388 */ /* 0x000fe80000000c00 */
[----:B------:R-:W-:Y:S01]  /*4e40*/  BAR.SYNC.DEFER_BLOCKING 0x0 ;  /* 0x0000000000007b1d */ /* 0x000fe20000010000 */
[----:B------:R-:W-:-:S05]  /*4e50*/  ISETP.NE.AND P2, PT, R24, RZ, PT ;  /* 0x000000ff1800720c */ /* 0x000fca0003f45270 */
[----:B------:R-:W-:Y:S04]  /*4e60*/  SHFL.UP PT, R6, R6, 0x1, RZ ;  /* 0x0420000006067989 */ /* 0x000fe800000e00ff */
[----:B------:R-:W-:Y:S04]  /*4e70*/  SHFL.UP PT, R7, R7, 0x1, RZ ;  /* 0x0420000007077989 */ /* 0x000fe800000e00ff */
[----:B------:R-:W-:Y:S04]  /*4e80*/  LDS.128 R12, [0x2100] ;  /* 0x00210000ff0c7984 */ /* 0x000fe80000000c00 */
[----:B------:R-:W0:Y:S04]  /*4e90*/  LDS.128 R16, [0x2110] ;  /* 0x00211000ff107984 */ /* 0x000e280000000c00 */
[----:B------:R-:W1:Y:S04]  /*4ea0*/  LDS.128 R20, [0x2120] ;  /* 0x00212000ff147984 */ /* 0x000e680000000c00 */
[----:B------:R-:W2:Y:S01]  /*4eb0*/  LDS.128 R24, [0x2130] ;  /* 0x00213000ff187984 */ /* 0x000ea20000000c00 */
[----:B0-----:R-:W-:-:S02]  /*4ec0*/  FMUL.FTZ R161, R15, R17 ;  /* 0x000000110fa17220 */ /* 0x001fc40000410000 */
[-C--:B------:R-:W-:Y:S02]  /*4ed0*/  FMUL.FTZ R159, R13, R17.reuse ;  /* 0x000000110d9f7220 */ /* 0x080fe40000410000 */
[-C--:B------:R-:W-:Y:S02]  /*4ee0*/  FMUL.FTZ R160, R14, R17.reuse ;  /* 0x000000110ea07220 */ /* 0x080fe40000410000 */
[----:B------:R-:W-:Y:S02]  /*4ef0*/  FMUL.FTZ R158, R12, R17 ;  /* 0x000000110c9e7220 */ /* 0x000fe40000410000 */
[-C--:B------:R-:W-:Y:S02]  /*4f00*/  FFMA.FTZ R161, R14, R16.reuse, -R161 ;  /* 0x000000100ea17223 */ /* 0x080fe400000108a1 */
[-C--:B------:R-:W-:Y:S02]  /*4f10*/  FFMA.FTZ R17, R12, R16.reuse, -R159 ;  /* 0x000000100c117223 */ /* 0x080fe4000001089f */
[----:B------:R-:W-:-:S02]  /*4f20*/  FFMA.FTZ R160, R15, R16, R160 ;  /* 0x000000100fa07223 */ /* 0x000fc400000100a0 */
[----:B------:R-:W-:Y:S01]  /*4f30*/  FFMA.FTZ R16, R13, R16, R158 ;  /* 0x000000100d107223 */ /* 0x000fe2000001009e */
[----:B------:R-:W-:Y:S01]  /*4f40*/  FSEL R12, R17, R12, !P1 ;  /* 0x0000000c110c7208 */ /* 0x000fe20004800000 */
[----:B------:R-:W-:Y:S02]  /*4f50*/  FADD.FTZ R159, R18, R161 ;  /* 0x000000a1129f7221 */ /* 0x000fe40000010000 */
[----:B------:R-:W-:Y:S01]  /*4f60*/  FADD.FTZ R18, R19, R160 ;  /* 0x000000a013127221 */ /* 0x000fe20000010000 */
[C---:B------:R-:W-:Y:S01]  /*4f70*/  FSEL R13, R16.reuse, R13, !P1 ;  /* 0x0000000d100d7208 */ /* 0x040fe20004800000 */
[-C--:B-1----:R-:W-:Y:S01]  /*4f80*/  FMUL.FTZ R19, R16, R21.reuse ;  /* 0x0000001510137220 */ /* 0x082fe20000410000 */
[----:B------:R-:W-:Y:S01]  /*4f90*/  FSEL R14, R159, R14, !P1 ;  /* 0x0000000e9f0e7208 */ /* 0x000fe20004800000 */
[C---:B------:R-:W-:Y:S02]  /*4fa0*/  FMUL.FTZ R161, R17.reuse, R21 ;  /* 0x0000001511a17220 */ /* 0x040fe40000410000 */
[----:B------:R-:W-:-:S02]  /*4fb0*/  FFMA.FTZ R17, R17, R20, -R19 ;  /* 0x0000001411117223 */ /* 0x000fc40000010813 */
[-C--:B------:R-:W-:Y:S02]  /*4fc0*/  FMUL.FTZ R19, R18, R21.reuse ;  /* 0x0000001512137220 */ /* 0x080fe40000410000 */
[----:B------:R-:W-:Y:S01]  /*4fd0*/  FMUL.FTZ R21, R159, R21 ;  /* 0x000000159f157220 */ /* 0x000fe20000410000 */
[----:B------:R-:W-:Y:S01]  /*4fe0*/  FSEL R12, R17, R12, !P0 ;  /* 0x0000000c110c7208 */ /* 0x000fe20004000000 */
[-C--:B------:R-:W-:Y:S02]  /*4ff0*/  FFMA.FTZ R16, R16, R20.reuse, R161 ;  /* 0x0000001410107223 */ /* 0x080fe400000100a1 */
[-C--:B------:R-:W-:Y:S02]  /*5000*/  FFMA.FTZ R19, R159, R20.reuse, -R19 ;  /* 0x000000149f137223 */ /* 0x080fe40000010813 */
[C---:B------:R-:W-:Y:S01]  /*5010*/  FFMA.FTZ R20, R18.reuse, R20, R21 ;  /* 0x0000001412147223 */ /* 0x040fe20000010015 */
[----:B------:R-:W-:Y:S01]  /*5020*/  FSEL R18, R18, R15, !P1 ;  /* 0x0000000f12127208 */ /* 0x000fe20004800000 */
[----:B------:R-:W-:Y:S01]  /*5030*/  FADD.FTZ R21, R22, R19 ;  /* 0x0000001316157221 */ /* 0x000fe20000010000 */
[----:B------:R0:W1:Y:S01]  /*5040*/  SHFL.UP PT, R15, R4, 0x1, RZ ;  /* 0x04200000040f7989 */ /* 0x00006200000e00ff */
[----:B------:R-:W-:-:S02]  /*5050*/  FADD.FTZ R23, R23, R20 ;  /* 0x0000001417177221 */ /* 0x000fc40000010000 */
[CC--:B--2---:R-:W-:Y:S01]  /*5060*/  FMUL.FTZ R20, R16.reuse, R25.reuse ;  /* 0x0000001910147220 */ /* 0x0c4fe20000410000 */
[----:B------:R0:W2:Y:S01]  /*5070*/  SHFL.UP PT, R19, R5, 0x1, RZ ;  /* 0x0420000005137989 */ /* 0x0000a200000e00ff */
[----:B------:R-:W-:Y:S01]  /*5080*/  FMUL.FTZ R159, R17, R25 ;  /* 0x00000019119f7220 */ /* 0x000fe20000410000 */
[----:B------:R-:W-:Y:S01]  /*5090*/  FSEL R14, R21, R14, !P0 ;  /* 0x0000000e150e7208 */ /* 0x000fe20004000000 */
[----:B------:R-:W-:Y:S01]  /*50a0*/  FFMA.FTZ R17, R17, R24, -R20 ;  /* 0x0000001811117223 */ /* 0x000fe20000010814 */
[C---:B------:R-:W-:Y:S01]  /*50b0*/  FSEL R20, R16.reuse, R13, !P0 ;  /* 0x0000000d10147208 */ /* 0x040fe20004000000 */
[CC--:B------:R-:W-:Y:S01]  /*50c0*/  FMUL.FTZ R13, R23.reuse, R25.reuse ;  /* 0x00000019170d7220 */ /* 0x0c0fe20000410000 */
[----:B------:R-:W-:Y:S01]  /*50d0*/  FSEL R18, R23, R18, !P0 ;  /* 0x0000001217127208 */ /* 0x000fe20004000000 */
[----:B------:R-:W-:Y:S02]  /*50e0*/  FMUL.FTZ R25, R21, R25 ;  /* 0x0000001915197220 */ /* 0x000fe40000410000 */
[----:B------:R-:W-:-:S02]  /*50f0*/  FFMA.FTZ R159, R16, R24, R159 ;  /* 0x00000018109f7223 */ /* 0x000fc4000001009f */
[-C--:B------:R-:W-:Y:S02]  /*5100*/  FFMA.FTZ R13, R21, R24.reuse, -R13 ;  /* 0x00000018150d7223 */ /* 0x080fe4000001080d */
[----:B------:R-:W-:Y:S02]  /*5110*/  FFMA.FTZ R24, R23, R24, R25 ;  /* 0x0000001817187223 */ /* 0x000fe40000010019 */
[----:B------:R-:W-:Y:S02]  /*5120*/  FADD.FTZ R13, R26, R13 ;  /* 0x0000000d1a0d7221 */ /* 0x000fe40000010000 */
[----:B------:R-:W-:Y:S01]  /*5130*/  FADD.FTZ R24, R27, R24 ;  /* 0x000000181b187221 */ /* 0x000fe20000010000 */
[----:B------:R-:W-:Y:S05]  /*5140*/  @!P2 BRA `(.L_x_562) ;  /* 0x000001000000a947 */ /* 0x000fea0003800000 */
[----:B0-----:R-:W-:Y:S01]  /*5150*/  ISETP.NE.AND P0, PT, R75, RZ, PT ;  /* 0x000000ff4b00720c */ /* 0x001fe20003f05270 */
[C---:B--2---:R-:W-:Y:S02]  /*5160*/  FMUL.FTZ R13, R19.reuse, R18 ;  /* 0x00000012130d7220 */ /* 0x044fe40000410000 */
[----:B------:R-:W-:-:S02]  /*5170*/  FMUL.FTZ R16, R19, R14 ;  /* 0x0000000e13107220 */ /* 0x000fc40000410000 */
[C---:B------:R-:W-:Y:S02]  /*5180*/  FMUL.FTZ R4, R19.reuse, R20 ;  /* 0x0000001413047220 */ /* 0x040fe40000410000 */
[----:B------:R-:W-:Y:S02]  /*5190*/  FMUL.FTZ R5, R19, R12 ;  /* 0x0000000c13057220 */ /* 0x000fe40000410000 */
[C---:B-1----:R-:W-:Y:S02]  /*51a0*/  FFMA.FTZ R13, R15.reuse, R14, -R13 ;  /* 0x0000000e0f0d7223 */ /* 0x042fe4000001080d */
[C---:B------:R-:W-:Y:S02]  /*51b0*/  FFMA.FTZ R16, R15.reuse, R18, R16 ;  /* 0x000000120f107223 */ /* 0x040fe40000010010 */
[C---:B------:R-:W-:Y:S02]  /*51c0*/  @P0 FFMA.FTZ R12, R15.reuse, R12, -R4 ;  /* 0x0000000c0f0c0223 */ /* 0x040fe40000010804 */
[----:B------:R-:W-:-:S02]  /*51d0*/  @P0 FFMA.FTZ R20, R15, R20, R5 ;  /* 0x000000140f140223 */ /* 0x000fc40000010005 */
[----:B------:R-:W-:Y:S01]  /*51e0*/  @P0 FADD.FTZ R14, R6, R13 ;  /* 0x0000000d060e0221 */ /* 0x000fe20000010000 */
[----:B------:R-:W-:Y:S01]  /*51f0*/  MOV R15, R12 ;  /* 0x0000000c000f7202 */ /* 0x000fe20000000f00 */
[----:B------:R-:W-:Y:S01]  /*5200*/  @P0 FADD.FTZ R18, R7, R16 ;  /* 0x0000001007120221 */ /* 0x000fe20000010000 */
[----:B------:R-:W-:Y:S02]  /*5210*/  MOV R19, R20 ;  /* 0x0000001400137202 */ /* 0x000fe40000000f00 */
[----:B------:R-:W-:Y:S02]  /*5220*/  MOV R6, R14 ;  /* 0x0000000e00067202 */ /* 0x000fe40000000f00 */
[----:B------:R-:W-:Y:S01]  /*5230*/  MOV R7, R18 ;  /* 0x0000001200077202 */ /* 0x000fe20000000f00 */
[----:B------:R-:W-:Y:S05]  /*5240*/  BRA `(.L_x_563) ;  /* 0x0000010000007947 */ /* 0x000fea0003800000 */
.L_x_562:
[----:B0-----:R-:W-:Y:S01]  /*5250*/  ISETP.NE.AND P0, PT, R75, RZ, PT ;  /* 0x000000ff4b00720c */ /* 0x001fe20003f05270 */
[C---:B------:R-:W-:Y:S02]  /*5260*/  FMUL.FTZ R5, R159.reuse, R11 ;  /* 0x0000000b9f057220 */ /* 0x040fe40000410000 */
[----:B------:R-:W-:-:S02]  /*5270*/  FMUL.FTZ R16, R159, R10 ;  /* 0x0000000a9f107220 */ /* 0x000fc40000410000 */
[----:B------:R-:W-:Y:S02]  /*5280*/  FFMA.FTZ R14, R17, R10, -R5 ;  /* 0x0000000a110e7223 */ /* 0x000fe40000010805 */
[C---:B------:R-:W-:Y:S02]  /*5290*/  FMUL.FTZ R4, R159.reuse, R9 ;  /* 0x000000099f047220 */ /* 0x040fe40000410000 */
[----:B------:R-:W-:Y:S02]  /*52a0*/  FMUL.FTZ R12, R159, R8 ;  /* 0x000000089f0c7220 */ /* 0x000fe40000410000 */
[----:B------:R-:W-:Y:S02]  /*52b0*/  FFMA.FTZ R5, R17, R11, R16 ;  /* 0x0000000b11057223 */ /* 0x000fe40000010010 */
[----:B------:R0:W-:Y:S01]  /*52c0*/  @!P0 STS.128 [0x2150], R8 ;  /* 0x00215008ff008388 */ /* 0x0001e20000000c00 */
[----:B------:R-:W-:Y:S02]  /*52d0*/  @!P0 MOV R6, R10 ;  /* 0x0000000a00068202 */ /* 0x000fe40000000f00 */
[----:B-1----:R-:W-:-:S02]  /*52e0*/  @!P0 MOV R15, R8 ;  /* 0x00000008000f8202 */ /* 0x002fc40000000f00 */
[----:B--2---:R-:W-:Y:S02]  /*52f0*/  @!P0 MOV R19, R9 ;  /* 0x0000000900138202 */ /* 0x004fe40000000f00 */
[----:B------:R-:W-:Y:S01]  /*5300*/  @!P0 MOV R7, R11 ;  /* 0x0000000b00078202 */ /* 0x000fe20000000f00 */
[C---:B0-----:R-:W-:Y:S02]  /*5310*/  FFMA.FTZ R8, R17.reuse, R8, -R4 ;  /* 0x0000000811087223 */ /* 0x041fe40000010804 */
[----:B------:R-:W-:Y:S02]  /*5320*/  FFMA.FTZ R9, R17, R9, R12 ;  /* 0x0000000911097223 */ /* 0x000fe4000001000c */
[----:B------:R-:W-:Y:S02]  /*5330*/  FADD.FTZ R10, R13, R14 ;  /* 0x0000000e0d0a7221 */ /* 0x000fe40000010000 */
[----:B------:R-:W-:Y:S02]  /*5340*/  FADD.FTZ R11, R24, R5 ;  /* 0x00000005180b7221 */ /* 0x000fe40000010000 */
.L_x_563:
[----:B------:R-:W-:Y:S05]  /*5350*/  BSYNC B0 ;  /* 0x0000000000007941 */ /* 0x000fea0003800000 */
.L_x_561:
        /* <DEDUP_REMOVED lines=123> */
.L_x_565:
[----:B------:R-:W-:Y:S05]  /*5b10*/  BSYNC B0 ;  /* 0x0000000000007941 */ /* 0x000fea0003800000 */
.L_x_564:
        /* <DEDUP_REMOVED lines=52> */
.L_x_560:
        /* <DEDUP_REMOVED lines=40> */
.L_x_567:
[----:B------:R-:W-:Y:S05]  /*60e0*/  EXIT ;  /* 0x000000000000794d */ /* 0x000fea0003800000 */
.L_x_569:
        /* <DEDUP_REMOVED lines=9> */
.L_x_5332:


//--------------------- .text._Z25selective_scan_fwd_kernelI32Selective_Scan_fwd_kernel_traitsILi128ELi16ELi1ELb1ELb1ELb0ELb1EN3c108BFloat16ENS1_7complexIfEEEEv13SSMParamsBase --------------------------
	.section	.text._Z25selective_scan_fwd_kernelI32Selective_Scan_fwd_kernel_traitsILi128ELi16ELi1ELb1ELb1ELb0ELb1EN3c108BFloat16ENS1_7complexIfEEEEv13SSMParamsBase,"ax",@progbits
	.sectioninfo	@"SHI_REGISTERS=165"
	.align	128
        .global         _Z25selective_scan_fwd_kernelI32Selective_Scan_fwd_kernel_traitsILi128ELi16ELi1ELb1ELb1ELb0ELb1EN3c108BFloat16ENS1_7complexIfEEEEv13SSMParamsBase
        .type           _Z25selective_scan_fwd_kernelI32Selective_Scan_fwd_kernel_traitsILi128ELi16ELi1ELb1ELb1ELb0ELb1EN3c108BFloat16ENS1_7complexIfEEEEv13SSMParamsBase,@function
        .size           _Z25selective_scan_fwd_kernelI32Selective_Scan_fwd_kernel_traitsILi128ELi16ELi1ELb1ELb1ELb0ELb1EN3c108BFloat16ENS1_7complexIfEEEEv13SSMParamsBase,(.L_x_5333 - _Z25selective_scan_fwd_kernelI32Selective_Scan_fwd_kernel_traitsILi128ELi16ELi1ELb1ELb1ELb0ELb1EN3c108BFloat16ENS1_7complexIfEEEEv13SSMParamsBase)
        .other          _Z25selective_scan_fwd_kernelI32Selective_Scan_fwd_kernel_traitsILi128ELi16ELi1ELb1ELb1ELb0ELb1EN3c108BFloat16ENS1_7complexIfEEEEv13SSMParamsBase,@"STO_CUDA_ENTRY STV_DEFAULT"
_Z25selective_scan_fwd_kernelI32Selective_Scan_fwd_kernel_traitsILi128ELi16ELi1ELb1ELb1ELb0ELb1EN3c108BFloat16ENS1_7complexIfEEEEv13SSMParamsBase:
.text._Z25selective_scan_fwd_kernelI32Selective_Scan_fwd_kernel_traitsILi128ELi16ELi1ELb1ELb1ELb0ELb1EN3c108BFloat16ENS1_7complexIfEEEEv13SSMParamsBase:
        /* <DEDUP_REMOVED lines=83> */
.L_x_610:
        /* <DEDUP_REMOVED lines=80> */
.L_x_571:
[----:B-12---:R-:W-:Y:S05]  /*0a30*/  BSYNC B0 ;  /* 0x0000000000007941 */ /* 0x006fea0003800000 */
.L_x_570:
        /* <DEDUP_REMOVED lines=36> */
.L_x_573:
[----:B------:R-:W-:Y:S05]  /*0c80*/  BSYNC B0 ;  /* 0x0000000000007941 */ /* 0x000fea0003800000 */
.L_x_572:
        /* <DEDUP_REMOVED lines=38> */
.L_x_575:
[----:B------:R-:W-:Y:S05]  /*0ef0*/  BSYNC B0 ;  /* 0x0000000000007941 */ /* 0x000fea0003800000 */
.L_x_574:
        /* <DEDUP_REMOVED lines=36> */
.L_x_577:
[----:B------:R-:W-:Y:S05]  /*1140*/  BSYNC B0 ;  /* 0x0000000000007941 */ /* 0x000fea0003800000 */
.L_x_576:
        /* <DEDUP_REMOVED lines=38> */
.L_x_579:
[----:B------:R-:W-:Y:S05]  /*13b0*/  BSYNC B0 ;  /* 0x0000000000007941 */ /* 0x000fea0003800000 */
.L_x_578:
        /* <DEDUP_REMOVED lines=36> */
.L_x_581:
[----:B------:R-:W-:Y:S05]  /*1600*/  BSYNC B0 ;  /* 0x0000000000007941 */ /* 0x000fea0003800000 */
.L_x_580:
        /* <DEDUP_REMOVED lines=38> */
.L_x_583:
[----:B------:R-:W-:Y:S05]  /*1870*/  BSYNC B0 ;  /* 0x0000000000007941 */ /* 0x000fea0003800000 */
.L_x_582:
        /* <DEDUP_REMOVED lines=36> */
.L_x_585:
[----:B------:R-:W-:Y:S05]  /*1ac0*/  BSYNC B0 ;  /* 0x0000000000007941 */ /* 0x000fea0003800000 */
.L_x_584:
        /* <DEDUP_REMOVED lines=41> */
.L_x_587:
[----:B------:R-:W-:Y:S05]  /*1d60*/  BSYNC B0 ;  /* 0x0000000000007941 */ /* 0x000fea0003800000 */
.L_x_586:
        /* <DEDUP_REMOVED lines=41> */
.L_x_589:
[----:B------:R-:W-:Y:S05]  /*2000*/  BSYNC B0 ;  /* 0x0000000000007941 */ /* 0x000fea0003800000 */
.L_x_588:
        /* <DEDUP_REMOVED lines=47> */
.L_x_591:
[----:B------:R-:W-:Y:S05]  /*2300*/  BSYNC B0 ;  /* 0x0000000000007941 */ /* 0x000fea0003800000 */
.L_x_590:
        /* <DEDUP_REMOVED lines=33> */
.L_x_593:
[----:B------:R-:W-:Y:S05]  /*2520*/  BSYNC B0 ;  /* 0x0000000000007941 */ /* 0x000fea0003800000 */
.L_x_592:
        /* <DEDUP_REMOVED lines=33> */
.L_x_595:
[----:B------:R-:W-:Y:S05]  /*2740*/  BSYNC B0 ;  /* 0x0000000000007941 */ /* 0x000fea0003800000 */
.L_x_594:
        /* <DEDUP_REMOVED lines=33> */
.L_x_597:
[----:B------:R-:W-:Y:S05]  /*2960*/  BSYNC B0 ;  /* 0x0000000000007941 */ /* 0x000fea0003800000 */
.L_x_596:
        /* <DEDUP_REMOVED lines=33> */
.L_x_599:
[----:B------:R-:W-:Y:S05]  /*2b80*/  BSYNC B0 ;  /* 0x0000000000007941 */ /* 0x000fea0003800000 */
.L_x_598:
        /* <DEDUP_REMOVED lines=33> */
.L_x_601:
[----:B------:R-:W-:Y:S05]  /*2da0*/  BSYNC B0 ;  /* 0x0000000000007941 */ /* 0x000fea0003800000 */
.L_x_600:
        /* <DEDUP_REMOVED lines=36> */
.L_x_608:
        /* <DEDUP_REMOVED lines=16> */
[----:B------:R-:W-:Y:S02]  /*30f0*/  IADD3 R0, R5, R7, RZ ;  /* 0x0000000705007210 */ /* 0x000fe40007ffe0ff */
[----:B------:R-:W-:Y:S02]  /*3100*/  IADD3 R5, R100, R75, RZ ;  /* 0x0000004b64057210 */ /* 0x000fe40007ffe0ff */
[----:B------:R-:W-:-:S05]  /*3110*/  LEA.HI.X R21, R4, R67, R0, 0x1, P0 ;  /* 0x0000004304157211 */ /* 0x000fca00000f0c00 */
[----:B------:R-:W-:-:S05]  /*3120*/  IMAD.WIDE R20, R5, 0x10, R20 ;  /* 0x0000001005147825 */ /* 0x000fca00078e0214 */
[----:B------:R1:W3:Y:S04]  /*3130*/  LDG.E.128 R4, [R20.64] ;  /* 0x0000000414047981 */ /* 0x0002e8000c1e1d00 */
[----:B------:R1:W4:Y:S04]  /*3140*/  LDG.E.128 R8, [R20.64+0x200] ;  /* 0x0002000414087981 */ /* 0x000328000c1e1d00 */
[----:B0-----:R1:W3:Y:S04]  /*3150*/  LDG.E.128 R12, [R20.64+0x400] ;  /* 0x00040004140c7981 */ /* 0x0012e8000c1e1d00 */
[----:B------:R1:W3:Y:S01]  /*3160*/  LDG.E.128 R16, [R20.64+0x600] ;  /* 0x0006000414107981 */ /* 0x0002e2000c1e1d00 */
[----:B------:R-:W-:-:S04]  /*3170*/  IMAD R113, R91, c[0x0][0x1b8], RZ ;  /* 0x00006e005b717a24 */ /* 0x000fc800078e02ff */
[----:B------:R-:W-:Y:S02]  /*3180*/  IMAD R113, R102, c[0x0][0x1bc], R113 ;  /* 0x00006f0066717a24 */ /* 0x000fe400078e0271 */
[C---:B--2---:R-:W-:Y:S02]  /*3190*/  FMUL.FTZ R0, R3.reuse, R94 ;  /* 0x0000005e03007220 */ /* 0x044fe40000410000 */
[----:B------:R-:W-:Y:S02]  /*31a0*/  FMUL.FTZ R23, R2, 1.4426950216293334961 ;  /* 0x3fb8aa3b02177820 */ /* 0x000fe40000410000 */
[----:B------:R-:W-:Y:S02]  /*31b0*/  FMUL.RZ R22, R0, 0.15915493667125701904 ;  /* 0x3e22f98300167820 */ /* 0x000fe4000040c000 */
[----:B------:R-:W-:Y:S02]  /*31c0*/  FMUL.FTZ R0, R3, R92 ;  /* 0x0000005c03007220 */ /* 0x000fe40000410000 */
[----:B------:R-:W-:Y:S01]  /*31d0*/  MUFU.SIN R106, R22 ;  /* 0x00000016006a7308 */ /* 0x000fe20000000400 */
[----:B------:R-:W-:-:S02]  /*31e0*/  FMUL.FTZ R105, R23, R94 ;  /* 0x0000005e17697220 */ /* 0x000fc40000410000 */
[----:B------:R-:W-:Y:S02]  /*31f0*/  FMUL.RZ R2, R0, 0.15915493667125701904 ;  /* 0x3e22f98300027820 */ /* 0x000fe4000040c000 */
[----:B------:R-:W-:Y:S02]  /*3200*/  FMUL.FTZ R0, R3, R90 ;  /* 0x0000005a03007220 */ /* 0x000fe40000410000 */
[----:B------:R-:W-:Y:S01]  /*3210*/  FMUL.FTZ R95, R23, R92 ;  /* 0x0000005c175f7220 */ /* 0x000fe20000410000 */
[----:B------:R-:W-:Y:S01]  /*3220*/  MUFU.SIN R104, R2 ;  /* 0x0000000200687308 */ /* 0x000fe20000000400 */
[----:B-1----:R-:W-:Y:S02]  /*3230*/  FMUL.RZ R20, R0, 0.15915493667125701904 ;  /* 0x3e22f98300147820 */ /* 0x002fe4000040c000 */
[----:B------:R-:W-:Y:S02]  /*3240*/  FMUL.FTZ R0, R3, R88 ;  /* 0x0000005803007220 */ /* 0x000fe40000410000 */
[----:B------:R-:W-:-:S02]  /*3250*/  FMUL.FTZ R128, R23, R86 ;  /* 0x0000005617807220 */ /* 0x000fc40000410000 */
[----:B------:R-:W-:Y:S01]  /*3260*/  FMUL.RZ R21, R0, 0.15915493667125701904 ;  /* 0x3e22f98300157820 */ /* 0x000fe2000040c000 */
[----:B------:R0:W-:Y:S01]  /*3270*/  MUFU.COS R112, R2 ;  /* 0x0000000200707308 */ /* 0x0001e20000000000 */
[----:B------:R-:W-:Y:S02]  /*3280*/  FMUL.FTZ R0, R3, R86 ;  /* 0x0000005603007220 */ /* 0x000fe40000410000 */
[C---:B------:R-:W-:Y:S02]  /*3290*/  FMUL.FTZ R108, R23.reuse, R90 ;  /* 0x0000005a176c7220 */ /* 0x040fe40000410000 */
[C---:B------:R-:W-:Y:S02]  /*32a0*/  FMUL.FTZ R115, R23.reuse, R84 ;  /* 0x0000005417737220 */ /* 0x040fe40000410000 */
[----:B------:R-:W-:Y:S01]  /*32b0*/  FMUL.FTZ R122, R23, R88 ;  /* 0x00000058177a7220 */ /* 0x000fe20000410000 */
[----:B------:R-:W-:Y:S01]  /*32c0*/  MUFU.SIN R101, R20 ;  /* 0x0000001400657308 */ /* 0x000fe20000000400 */
[----:B0-----:R-:W-:-:S02]  /*32d0*/  FMUL.RZ R2, R0, 0.15915493667125701904 ;  /* 0x3e22f98300027820 */ /* 0x001fc4000040c000 */
[----:B------:R-:W-:Y:S02]  /*32e0*/  FMUL.FTZ R0, R3, R84 ;  /* 0x0000005403007220 */ /* 0x000fe40000410000 */
[C---:B------:R-:W-:Y:S02]  /*32f0*/  FMUL.FTZ R119, R23.reuse, R82 ;  /* 0x0000005217777220 */ /* 0x040fe40000410000 */
[C---:B------:R-:W-:Y:S01]  /*3300*/  FMUL.FTZ R25, R23.reuse, R78 ;  /* 0x0000004e17197220 */ /* 0x040fe20000410000 */
[----:B------:R0:W-:Y:S01]  /*3310*/  MUFU.COS R103, R20 ;  /* 0x0000001400677308 */ /* 0x0001e20000000000 */
[C---:B------:R-:W-:Y:S02]  /*3320*/  FMUL.FTZ R27, R23.reuse, R80 ;  /* 0x00000050171b7220 */ /* 0x040fe40000410000 */
[C---:B------:R-:W-:Y:S02]  /*3330*/  FMUL.FTZ R142, R23.reuse, R64 ;  /* 0x00000040178e7220 */ /* 0x040fe40000410000 */
[----:B------:R-:W-:-:S03]  /*3340*/  FMUL.FTZ R136, R23, R66 ;  /* 0x0000004217887220 */ /* 0x000fc60000410000 */
        /* <DEDUP_REMOVED lines=9> */
[----:B------:R-:W-:-:S05]  /*33e0*/  FMUL.FTZ R0, R3, R78 ;  /* 0x0000004e03007220 */ /* 0x000fca0000410000 */
[----:B------:R0:W-:Y:S08]  /*33f0*/  MUFU.COS R116, R20 ;  /* 0x0000001400747308 */ /* 0x0001f00000000000 */
        /* <DEDUP_REMOVED lines=16> */
[----:B------:R-:W1:Y:S03]  /*3500*/  MUFU.EX2 R95, R95 ;  /* 0x0000005f005f7308 */ /* 0x000e660000000800 */
[----:B------:R2:W-:Y:S04]  /*3510*/  STS.128 [R130.X16+0x400], R12 ;  /* 0x0004000c82007388 */ /* 0x0005e8000000cc00 */
[----:B------:R-:W-:Y:S01]  /*3520*/  STS.128 [R130.X16+0x600], R16 ;  /* 0x0006001082007388 */ /* 0x000fe2000000cc00 */
[----:B------:R-:W-:-:S06]  /*3530*/  NOP ;  /* 0x0000000000007918 */ /* 0x000fcc0000000000 */
[----:B------:R-:W3:Y:S01]  /*3540*/  LDS.128 R8, [R0.X16] ;  /* 0x0000000000087984 */ /* 0x000ee2000000cc00 */
[----:B------:R-:W-:Y:S01]  /*3550*/  MUFU.SIN R114, R21 ;  /* 0x0000001500727308 */ /* 0x000fe20000000400 */
[----:B0-----:R-:W-:Y:S02]  /*3560*/  IMAD R5, R28, c[0x0][0x1c0], RZ ;  /* 0x000070001c057a24 */ /* 0x001fe400078e02ff */
[C---:B-1----:R-:W-:Y:S02]  /*3570*/  FMUL.FTZ R105, R95.reuse, R112 ;  /* 0x000000705f697220 */ /* 0x042fe40000410000 */
[----:B------:R-:W-:Y:S02]  /*3580*/  IMAD R7, R30, c[0x0][0x1c4], R5 ;  /* 0x000071001e077a24 */ /* 0x000fe400078e0205 */
[----:B------:R-:W-:Y:S01]  /*3590*/  FMUL.FTZ R104, R95, R104 ;  /* 0x000000685f687220 */ /* 0x000fe20000410000 */
[----:B------:R-:W-:Y:S01]  /*35a0*/  MUFU.COS R26, R21 ;  /* 0x00000015001a7308 */ /* 0x000fe20000000000 */
[----:B------:R-:W-:-:S02]  /*35b0*/  FMUL.FTZ R6, R3, R72 ;  /* 0x0000004803067220 */ /* 0x000fc40000410000 */
[C---:B--2---:R-:W-:Y:S02]  /*35c0*/  FMUL.FTZ R12, R23.reuse, R74 ;  /* 0x0000004a170c7220 */ /* 0x044fe40000410000 */
[----:B------:R-:W-:Y:S02]  /*35d0*/  FMUL.RZ R6, R6, 0.15915493667125701904 ;  /* 0x3e22f98306067820 */ /* 0x000fe4000040c000 */
[C---:B------:R-:W-:Y:S01]  /*35e0*/  FMUL.FTZ R13, R23.reuse, R72 ;  /* 0x00000048170d7220 */ /* 0x040fe20000410000 */
[----:B------:R-:W-:Y:S01]  /*35f0*/  MUFU.SIN R118, R20 ;  /* 0x0000001400767308 */ /* 0x000fe20000000400 */
[----:B------:R-:W-:-:S07]  /*3600*/  FMUL.FTZ R14, R23, R70 ;  /* 0x00000046170e7220 */ /* 0x000fce0000410000 */
[----:B------:R0:W-:Y:S08]  /*3610*/  MUFU.COS R2, R20 ;  /* 0x0000001400027308 */ /* 0x0001f00000000000 */
[----:B------:R-:W1:Y:S01]  /*3620*/  MUFU.EX2 R128, R128 ;  /* 0x0000008000807308 */ /* 0x000e620000000800 */
[----:B0-----:R-:W-:-:S05]  /*3630*/  IMAD.WIDE.U32 R20, R102, c[0x0][0x1b8], RZ ;  /* 0x00006e0066147a25 */ /* 0x001fca00078e00ff */
[----:B------:R-:W-:Y:S02]  /*3640*/  IADD3 R21, R21, R113, RZ ;  /* 0x0000007115157210 */ /* 0x000fe40007ffe0ff */
[----:B------:R-:W0:Y:S01]  /*3650*/  MUFU.EX2 R108, R108 ;  /* 0x0000006c006c7308 */ /* 0x000e220000000800 */
[----:B---3--:R-:W-:Y:S02]  /*3660*/  PRMT R112, RZ, 0x7610, R9 ;  /* 0x00007610ff707816 */ /* 0x008fe40000000009 */
[----:B------:R-:W-:Y:S01]  /*3670*/  IMAD.WIDE.U32 R4, R30, c[0x0][0x1c0], R20 ;  /* 0x000070001e047a25 */ /* 0x000fe200078e0014 */
[----:B------:R-:W-:-:S03]  /*3680*/  PRMT R117, RZ, 0x7610, R10 ;  /* 0x00007610ff757816 */ /* 0x000fc6000000000a */
[----:B------:R-:W-:Y:S01]  /*3690*/  FMUL.FTZ R112, R45, R112 ;  /* 0x000000702d707220 */ /* 0x000fe20000410000 */
[----:B------:R-:W-:Y:S01]  /*36a0*/  IADD3 R5, R5, R7, RZ ;  /* 0x0000000705057210 */ /* 0x000fe20007ffe0ff */
[----:B-1----:R-:W-:Y:S01]  /*36b0*/  FMUL.FTZ R95, R128, R109 ;  /* 0x0000006d805f7220 */ /* 0x002fe20000410000 */
[----:B------:R-:W-:Y:S01]  /*36c0*/  LEA R28, P0, R4, c[0x0][0x230], 0x3 ;  /* 0x00008c00041c7a11 */ /* 0x000fe200078018ff */
[----:B------:R-:W-:Y:S01]  /*36d0*/  MUFU.SIN R126, R29 ;  /* 0x0000001d007e7308 */ /* 0x000fe20000000400 */
[----:B------:R-:W-:Y:S01]  /*36e0*/  PRMT R109, RZ, 0x5410, R8 ;  /* 0x00005410ff6d7816 */ /* 0x000fe20000000008 */
[----:B------:R-:W-:Y:S02]  /*36f0*/  FMUL.FTZ R117, R44, R117 ;  /* 0x000000752c757220 */ /* 0x000fe40000410000 */
[----:B------:R-:W-:Y:S02]  /*3700*/  FMUL.FTZ R93, R128, R93 ;  /* 0x0000005d805d7220 */ /* 0x000fe40000410000 */
[----:B------:R-:W-:-:S02]  /*3710*/  FMUL.FTZ R109, R46, R109 ;  /* 0x0000006d2e6d7220 */ /* 0x000fc40000410000 */
[----:B------:R1:W-:Y:S01]  /*3720*/  MUFU.COS R127, R29 ;  /* 0x0000001d007f7308 */ /* 0x0003e20000000000 */
[C---:B0-----:R-:W-:Y:S02]  /*3730*/  FMUL.FTZ R103, R108.reuse, R103 ;  /* 0x000000676c677220 */ /* 0x041fe40000410000 */
[----:B------:R-:W-:-:S05]  /*3740*/  FMUL.FTZ R101, R108, R101 ;  /* 0x000000656c657220 */ /* 0x000fca0000410000 */
[----:B------:R-:W-:Y:S01]  /*3750*/  MUFU.SIN R132, R6 ;  /* 0x0000000600847308 */ /* 0x000fe20000000400 */
[----:B-1----:R-:W-:Y:S01]  /*3760*/  LEA.HI.X R29, R4, c[0x0][0x234], R5, 0x3, P0 ;  /* 0x00008d00041d7a11 */ /* 0x002fe200000f1c05 */
[----:B------:R-:W-:Y:S01]  /*3770*/  FMUL.FTZ R4, R3, R70 ;  /* 0x0000004603047220 */ /* 0x000fe20000410000 */
[----:B------:R-:W-:-:S03]  /*3780*/  PRMT R5, RZ, 0x7610, R8 ;  /* 0x00007610ff057816 */ /* 0x000fc60000000008 */
[----:B------:R-:W-:Y:S01]  /*3790*/  FMUL.RZ R7, R4, 0.15915493667125701904 ;  /* 0x3e22f98304077820 */ /* 0x000fe2000040c000 */
[----:B------:R-:W-:Y:S01]  /*37a0*/  PRMT R4, RZ, 0x5410, R9 ;  /* 0x00005410ff047816 */ /* 0x000fe20000000009 */
[----:B------:R-:W-:Y:S01]  /*37b0*/  FMUL.FTZ R108, R46, R5 ;  /* 0x000000052e6c7220 */ /* 0x000fe20000410000 */
[----:B------:R0:W-:Y:S01]  /*37c0*/  MUFU.COS R135, R6 ;  /* 0x0000000600877308 */ /* 0x0001e20000000000 */
[----:B------:R-:W-:-:S07]  /*37d0*/  FMUL.FTZ R5, R109, R104 ;  /* 0x000000686d057220 */ /* 0x000fce0000410000 */
[----:B------:R-:W1:Y:S01]  /*37e0*/  MUFU.EX2 R115, R115 ;  /* 0x0000007300737308 */ /* 0x000e620000000800 */
[----:B0-----:R-:W-:-:S07]  /*37f0*/  FMUL.FTZ R6, R3, R68 ;  /* 0x0000004403067220 */ /* 0x001fce0000410000 */
[----:B------:R-:W0:Y:S01]  /*3800*/  MUFU.EX2 R122, R122 ;  /* 0x0000007a007a7308 */ /* 0x000e220000000800 */
[----:B------:R-:W-:-:S07]  /*3810*/  FFMA.FTZ R5, R108, R105, R5 ;  /* 0x000000696c057223 */ /* 0x000fce0000010005 */
[----:B------:R-:W-:Y:S01]  /*3820*/  MUFU.SIN R124, R111 ;  /* 0x0000006f007c7308 */ /* 0x000fe20000000400 */
[----:B------:R-:W-:-:S07]  /*3830*/  FMUL.FTZ R113, R45, R4 ;  /* 0x000000042d717220 */ /* 0x000fce0000410000 */
[----:B------:R1:W-:Y:S01]  /*3840*/  MUFU.COS R125, R111 ;  /* 0x0000006f007d7308 */ /* 0x0003e20000000000 */
[----:B------:R-:W-:-:S07]  /*3850*/  FMUL.RZ R18, R6, 0.15915493667125701904 ;  /* 0x3e22f98306127820 */ /* 0x000fce000040c000 */
[----:B------:R-:W2:Y:S01]  /*3860*/  MUFU.EX2 R119, R119 ;  /* 0x0000007700777308 */ /* 0x000ea20000000800 */
[----:B------:R-:W-:-:S07]  /*3870*/  FADD.FTZ R16, R112, R5 ;  /* 0x0000000570107221 */ /* 0x000fce0000010000 */
[----:B------:R-:W3:Y:S01]  /*3880*/  MUFU.EX2 R25, R25 ;  /* 0x0000001900197308 */ /* 0x000ee20000000800 */
[----:B------:R-:W-:-:S07]  /*3890*/  FMUL.FTZ R8, R108, R104 ;  /* 0x000000686c087220 */ /* 0x000fce0000410000 */
[----:B------:R-:W4:Y:S01]  /*38a0*/  MUFU.EX2 R12, R12 ;  /* 0x0000000c000c7308 */ /* 0x000f220000000800 */
[----:B------:R-:W-:-:S07]  /*38b0*/  FFMA.FTZ R8, R109, R105, -R8 ;  /* 0x000000696d087223 */ /* 0x000fce0000010808 */
[----:B------:R-:W0:Y:S01]  /*38c0*/  MUFU.EX2 R13, R13 ;  /* 0x0000000d000d7308 */ /* 0x000e220000000800 */
[----:B------:R-:W-:-:S07]  /*38d0*/  FADD.FTZ R8, R113, R8 ;  /* 0x0000000871087221 */ /* 0x000fce0000010000 */
[----:B------:R-:W-:Y:S01]  /*38e0*/  MUFU.SIN R120, R22 ;  /* 0x0000001600787308 */ /* 0x000fe20000000400 */
[----:B------:R-:W-:-:S07]  /*38f0*/  FMUL.FTZ R9, R101, R16 ;  /* 0x0000001065097220 */ /* 0x000fce0000410000 */
[----:B------:R-:W0:Y:S01]  /*3900*/  MUFU.EX2 R27, R27 ;  /* 0x0000001b001b7308 */ /* 0x000e220000000800 */
[-C--:B------:R-:W-:Y:S01]  /*3910*/  FFMA.FTZ R15, R103, R8.reuse, -R9 ;  /* 0x00000008670f7223 */ /* 0x080fe20000010809 */
[----:B------:R-:W-:Y:S01]  /*3920*/  PRMT R9, RZ, 0x5410, R10 ;  /* 0x00005410ff097816 */ /* 0x000fe2000000000a */
[----:B------:R-:W-:Y:S01]  /*3930*/  FMUL.FTZ R17, R101, R8 ;  /* 0x0000000865117220 */ /* 0x000fe20000410000 */
[----:B------:R-:W-:Y:S01]  /*3940*/  PRMT R8, RZ, 0x7610, R11 ;  /* 0x00007610ff087816 */ /* 0x000fe2000000000b */
[----:B-1----:R-:W-:-:S03]  /*3950*/  FMUL.FTZ R111, R115, R116 ;  /* 0x00000074736f7220 */ /* 0x002fc60000410000 */
[----:B------:R-:W1:Y:S01]  /*3960*/  MUFU.COS R24, R22 ;  /* 0x0000001600187308 */ /* 0x000e620000000000 */
[----:B------:R-:W-:-:S07]  /*3970*/  FMUL.FTZ R116, R44, R9 ;  /* 0x000000092c747220 */ /* 0x000fce0000410000 */
[----:B------:R-:W-:Y:S01]  /*3980*/  MUFU.EX2 R142, R142 ;  /* 0x0000008e008e7308 */ /* 0x000fe20000000800 */
[----:B------:R-:W-:-:S07]  /*3990*/  FFMA.FTZ R16, R103, R16, R17 ;  /* 0x0000001067107223 */ /* 0x000fce0000010011 */
[----:B------:R-:W-:Y:S01]  /*39a0*/  MUFU.EX2 R14, R14 ;  /* 0x0000000e000e7308 */ /* 0x000fe20000000800 */
[----:B0-----:R-:W-:-:S07]  /*39b0*/  FMUL.FTZ R97, R122, R97 ;  /* 0x000000617a617220 */ /* 0x001fce0000410000 */
[----:B------:R-:W-:Y:S01]  /*39c0*/  MUFU.EX2 R136, R136 ;  /* 0x0000008800887308 */ /* 0x000fe20000000800 */
[----:B------:R-:W-:Y:S01]  /*39d0*/  FADD.FTZ R10, R116, R15 ;  /* 0x0000000f740a7221 */ /* 0x000fe20000010000 */
[----:B------:R-:W-:Y:S01]  /*39e0*/  ISETP.GE.AND P0, PT, R79, 0x1, PT ;  /* 0x000000014f00780c */ /* 0x000fe20003f06270 */
[----:B------:R-:W-:Y:S01]  /*39f0*/  FADD.FTZ R16, R117, R16 ;  /* 0x0000001075107221 */ /* 0x000fe20000010000 */
[----:B------:R-:W-:Y:S01]  /*3a00*/  ISETP.GE.AND P1, PT, R79, 0x10, PT ;  /* 0x000000104f00780c */ /* 0x000fe20003f26270 */
[----:B------:R-:W-:Y:S01]  /*3a10*/  FMUL.FTZ R99, R122, R99 ;  /* 0x000000637a637220 */ /* 0x000fe20000410000 */
[----:B------:R-:W-:Y:S01]  /*3a20*/  PRMT R122, RZ, 0x5410, R11 ;  /* 0x00005410ff7a7816 */ /* 0x000fe2000000000b */
[C---:B------:R-:W-:Y:S01]  /*3a30*/  FMUL.FTZ R17, R97.reuse, R10 ;  /* 0x0000000a61117220 */ /* 0x040fe20000410000 */
[----:B------:R-:W-:Y:S01]  /*3a40*/  MUFU.SIN R130, R7 ;  /* 0x0000000700827308 */ /* 0x000fe20000000400 */
[-C--:B------:R-:W-:Y:S01]  /*3a50*/  FMUL.FTZ R9, R97, R16.reuse ;  /* 0x0000001061097220 */ /* 0x080fe20000410000 */
[----:B------:R-:W-:Y:S01]  /*3a60*/  ISETP.NE.AND P2, PT, R79, 0x1f, PT ;  /* 0x0000001f4f00780c */ /* 0x000fe20003f45270 */
[----:B------:R-:W-:Y:S01]  /*3a70*/  FFMA.FTZ R16, R99, R16, R17 ;  /* 0x0000001063107223 */ /* 0x000fe20000010011 */
[----:B------:R-:W5:Y:S01]  /*3a80*/  LDG.E.64 R28, [R28.64] ;  /* 0x000000041c1c7981 */ /* 0x000f62000c1e1b00 */
[----:B------:R-:W-:-:S02]  /*3a90*/  FMUL.FTZ R123, R43, R8 ;  /* 0x000000082b7b7220 */ /* 0x000fc40000410000 */
[----:B------:R-:W-:Y:S01]  /*3aa0*/  FFMA.FTZ R9, R99, R10, -R9 ;  /* 0x0000000a63097223 */ /* 0x000fe20000010809 */
[----:B------:R0:W1:Y:S01]  /*3ab0*/  MUFU.COS R131, R7 ;  /* 0x0000000700837308 */ /* 0x0000620000000000 */
[----:B------:R-:W-:Y:S02]  /*3ac0*/  FMUL.FTZ R122, R43, R122 ;  /* 0x0000007a2b7a7220 */ /* 0x000fe40000410000 */
[----:B------:R-:W-:Y:S02]  /*3ad0*/  FADD.FTZ R16, R123, R16 ;  /* 0x000000107b107221 */ /* 0x000fe40000010000 */
[----:B------:R-:W-:Y:S02]  /*3ae0*/  FADD.FTZ R8, R122, R9 ;  /* 0x000000097a087221 */ /* 0x000fe40000010000 */
[C---:B------:R-:W-:Y:S01]  /*3af0*/  FMUL.FTZ R9, R93.reuse, R16 ;  /* 0x000000105d097220 */ /* 0x040fe20000410000 */
[----:B------:R-:W-:Y:S01]  /*3b00*/  MUFU.SIN R138, R18 ;  /* 0x00000012008a7308 */ /* 0x000fe20000000400 */
[----:B0-----:R-:W0:Y:S01]  /*3b10*/  LDS.128 R4, [R0.X16+0x10] ;  /* 0x0000100000047984 */ /* 0x001e22000000cc00 */
[----:B------:R-:W-:-:S02]  /*3b20*/  FMUL.FTZ R10, R93, R8 ;  /* 0x000000085d0a7220 */ /* 0x000fc40000410000 */
[----:B------:R-:W-:Y:S02]  /*3b30*/  FFMA.FTZ R11, R95, R8, -R9 ;  /* 0x000000085f0b7223 */ /* 0x000fe40000010809 */
[----:B------:R-:W-:Y:S02]  /*3b40*/  FMUL.FTZ R110, R115, R110 ;  /* 0x0000006e736e7220 */ /* 0x000fe40000410000 */
[----:B------:R-:W-:Y:S01]  /*3b50*/  FFMA.FTZ R10, R95, R16, R10 ;  /* 0x000000105f0a7223 */ /* 0x000fe2000001000a */
[----:B------:R-:W-:Y:S01]  /*3b60*/  MUFU.COS R139, R18 ;  /* 0x00000012008b7308 */ /* 0x000fe20000000000 */
[C---:B--2---:R-:W-:Y:S02]  /*3b70*/  FMUL.FTZ R115, R119.reuse, R26 ;  /* 0x0000001a77737220 */ /* 0x044fe40000410000 */
[----:B------:R-:W-:Y:S02]  /*3b80*/  FMUL.FTZ R114, R119, R114 ;  /* 0x0000007277727220 */ /* 0x000fe40000410000 */
[----:B---3--:R-:W-:-:S02]  /*3b90*/  FMUL.FTZ R119, R25, R2 ;  /* 0x0000000219777220 */ /* 0x008fc40000410000 */
[C---:B------:R-:W-:Y:S02]  /*3ba0*/  FMUL.FTZ R2, R3.reuse, R66 ;  /* 0x0000004203027220 */ /* 0x040fe40000410000 */
[----:B------:R-:W-:Y:S02]  /*3bb0*/  FMUL.FTZ R3, R3, R64 ;  /* 0x0000004003037220 */ /* 0x000fe40000410000 */
[----:B------:R-:W-:Y:S02]  /*3bc0*/  FMUL.RZ R16, R2, 0.15915493667125701904 ;  /* 0x3e22f98302107820 */ /* 0x000fe4000040c000 */
[C---:B----4-:R-:W-:Y:S02]  /*3bd0*/  FMUL.FTZ R125, R12.reuse, R125 ;  /* 0x0000007d0c7d7220 */ /* 0x050fe40000410000 */
[----:B------:R-:W-:Y:S01]  /*3be0*/  FMUL.FTZ R124, R12, R124 ;  /* 0x0000007c0c7c7220 */ /* 0x000fe20000410000 */
[----:B------:R-:W-:Y:S01]  /*3bf0*/  MUFU.COS R137, R16 ;  /* 0x0000001000897308 */ /* 0x000fe20000000000 */
[----:B------:R-:W-:-:S02]  /*3c00*/  FMUL.RZ R12, R3, 0.15915493667125701904 ;  /* 0x3e22f983030c7820 */ /* 0x000fc4000040c000 */
[C---:B------:R-:W-:Y:S02]  /*3c10*/  FMUL.FTZ R135, R13.reuse, R135 ;  /* 0x000000870d877220 */ /* 0x040fe40000410000 */
[----:B------:R-:W-:Y:S02]  /*3c20*/  FMUL.FTZ R132, R13, R132 ;  /* 0x000000840d847220 */ /* 0x000fe40000410000 */
[C---:B------:R-:W-:Y:S01]  /*3c30*/  FMUL.FTZ R120, R27.reuse, R120 ;  /* 0x000000781b787220 */ /* 0x040fe20000410000 */
[----:B------:R-:W2:Y:S01]  /*3c40*/  MUFU.COS R145, R12 ;  /* 0x0000000c00917308 */ /* 0x000ea20000000000 */
[----:B-1----:R-:W-:Y:S02]  /*3c50*/  FMUL.FTZ R121, R27, R24 ;  /* 0x000000181b797220 */ /* 0x002fe40000410000 */
[----:B------:R-:W-:Y:S02]  /*3c60*/  FMUL.FTZ R118, R25, R118 ;  /* 0x0000007619767220 */ /* 0x000fe40000410000 */
[----:B------:R-:W-:-:S02]  /*3c70*/  FMUL.FTZ R22, R23, R76 ;  /* 0x0000004c17167220 */ /* 0x000fc40000410000 */
[----:B------:R-:W-:Y:S01]  /*3c80*/  FMUL.FTZ R15, R23, R68 ;  /* 0x00000044170f7220 */ /* 0x000fe20000410000 */
[--C-:B0-----:R-:W-:Y:S01]  /*3c90*/  PRMT R129, RZ, 0x7610, R4.reuse ;  /* 0x00007610ff817816 */ /* 0x101fe20000000004 */
[----:B------:R-:W-:Y:S01]  /*3ca0*/  FMUL.FTZ R131, R14, R131 ;  /* 0x000000830e837220 */ /* 0x000fe20000410000 */
[----:B------:R-:W-:Y:S01]  /*3cb0*/  PRMT R9, RZ, 0x5410, R4 ;  /* 0x00005410ff097816 */ /* 0x000fe20000000004 */
[----:B------:R-:W-:Y:S01]  /*3cc0*/  MUFU.EX2 R22, R22 ;  /* 0x0000001600167308 */ /* 0x000fe20000000800 */
[----:B------:R-:W-:Y:S01]  /*3cd0*/  PRMT R134, RZ, 0x7610, R5 ;  /* 0x00007610ff867816 */ /* 0x000fe20000000005 */
[C---:B------:R-:W-:Y:S01]  /*3ce0*/  FMUL.FTZ R129, R42.reuse, R129 ;  /* 0x000000812a817220 */ /* 0x040fe20000410000 */
[----:B------:R-:W-:Y:S01]  /*3cf0*/  PRMT R141, RZ, 0x7610, R6 ;  /* 0x00007610ff8d7816 */ /* 0x000fe20000000006 */
[----:B------:R-:W-:Y:S01]  /*3d00*/  FMUL.FTZ R128, R42, R9 ;  /* 0x000000092a807220 */ /* 0x000fe20000410000 */
[----:B------:R-:W-:Y:S01]  /*3d10*/  PRMT R144, RZ, 0x7610, R7 ;  /* 0x00007610ff907816 */ /* 0x000fe20000000007 */
[----:B------:R-:W-:-:S02]  /*3d20*/  FADD.FTZ R10, R129, R10 ;  /* 0x0000000a810a7221 */ /* 0x000fc40000010000 */
[----:B------:R-:W-:Y:S01]  /*3d30*/  FADD.FTZ R11, R128, R11 ;  /* 0x0000000b800b7221 */ /* 0x000fe20000010000 */
[----:B------:R-:W-:Y:S01]  /*3d40*/  MUFU.EX2 R15, R15 ;  /* 0x0000000f000f7308 */ /* 0x000fe20000000800 */
[CC--:B------:R-:W-:Y:S02]  /*3d50*/  FMUL.FTZ R2, R110.reuse, R10.reuse ;  /* 0x0000000a6e027220 */ /* 0x0c0fe40000410000 */
[-C--:B------:R-:W-:Y:S02]  /*3d60*/  FMUL.FTZ R8, R110, R11.reuse ;  /* 0x0000000b6e087220 */ /* 0x080fe40000410000 */
[C---:B------:R-:W-:Y:S01]  /*3d70*/  FFMA.FTZ R4, R111.reuse, R11, -R2 ;  /* 0x0000000b6f047223 */ /* 0x040fe20000010802 */
[----:B------:R-:W-:Y:S01]  /*3d80*/  PRMT R2, RZ, 0x5410, R5 ;  /* 0x00005410ff027816 */ /* 0x000fe20000000005 */
[----:B------:R-:W-:Y:S01]  /*3d90*/  FFMA.FTZ R9, R111, R10, R8 ;  /* 0x0000000a6f097223 */ /* 0x000fe20000010008 */
[----:B------:R-:W-:Y:S01]  /*3da0*/  MUFU.SIN R17, R16 ;  /* 0x0000001000117308 */ /* 0x000fe20000000400 */
[----:B------:R-:W-:-:S02]  /*3db0*/  FMUL.FTZ R134, R41, R134 ;  /* 0x0000008629867220 */ /* 0x000fc40000410000 */
[----:B------:R-:W-:Y:S02]  /*3dc0*/  FMUL.FTZ R133, R41, R2 ;  /* 0x0000000229857220 */ /* 0x000fe40000410000 */
[----:B------:R-:W-:Y:S02]  /*3dd0*/  FADD.FTZ R2, R134, R9 ;  /* 0x0000000986027221 */ /* 0x000fe40000010000 */
[----:B------:R-:W0:Y:S01]  /*3de0*/  LDS.128 R8, [R0.X16+0x20] ;  /* 0x0000200000087984 */ /* 0x000e22000000cc00 */
[----:B------:R-:W-:Y:S02]  /*3df0*/  FADD.FTZ R4, R133, R4 ;  /* 0x0000000485047221 */ /* 0x000fe40000010000 */
[C---:B------:R-:W-:Y:S02]  /*3e00*/  FMUL.FTZ R3, R114.reuse, R2 ;  /* 0x0000000272037220 */ /* 0x040fe40000410000 */
[-C--:B------:R-:W-:Y:S02]  /*3e10*/  FMUL.FTZ R5, R114, R4.reuse ;  /* 0x0000000472057220 */ /* 0x080fe40000410000 */
[C---:B------:R-:W-:Y:S01]  /*3e20*/  FFMA.FTZ R13, R115.reuse, R4, -R3 ;  /* 0x00000004730d7223 */ /* 0x040fe20000010803 */
[----:B------:R-:W-:Y:S01]  /*3e30*/  PRMT R3, RZ, 0x5410, R6 ;  /* 0x00005410ff037816 */ /* 0x000fe20000000006 */
[----:B------:R-:W-:-:S02]  /*3e40*/  FFMA.FTZ R2, R115, R2, R5 ;  /* 0x0000000273027223 */ /* 0x000fc40000010005 */
[C---:B------:R-:W-:Y:S01]  /*3e50*/  FMUL.FTZ R141, R40.reuse, R141 ;  /* 0x0000008d288d7220 */ /* 0x040fe20000410000 */
[----:B------:R-:W1:Y:S01]  /*3e60*/  MUFU.SIN R5, R12 ;  /* 0x0000000c00057308 */ /* 0x000e620000000400 */
[----:B------:R-:W-:Y:S02]  /*3e70*/  FMUL.FTZ R140, R40, R3 ;  /* 0x00000003288c7220 */ /* 0x000fe40000410000 */
[----:B------:R-:W-:Y:S01]  /*3e80*/  FADD.FTZ R3, R141, R2 ;  /* 0x000000028d037221 */ /* 0x000fe20000010000 */
[----:B------:R-:W-:Y:S01]  /*3e90*/  PRMT R2, RZ, 0x5410, R7 ;  /* 0x00005410ff027816 */ /* 0x000fe20000000007 */
[----:B------:R-:W-:Y:S02]  /*3ea0*/  FADD.FTZ R13, R140, R13 ;  /* 0x0000000d8c0d7221 */ /* 0x000fe40000010000 */
[C---:B------:R-:W-:Y:S02]  /*3eb0*/  FMUL.FTZ R4, R120.reuse, R3 ;  /* 0x0000000378047220 */ /* 0x040fe40000410000 */
[----:B------:R-:W-:-:S02]  /*3ec0*/  FMUL.FTZ R6, R120, R13 ;  /* 0x0000000d78067220 */ /* 0x000fc40000410000 */
[C---:B------:R-:W-:Y:S02]  /*3ed0*/  FFMA.FTZ R4, R121.reuse, R13, -R4 ;  /* 0x0000000d79047223 */ /* 0x040fe40000010804 */
[----:B------:R-:W-:Y:S02]  /*3ee0*/  FFMA.FTZ R7, R121, R3, R6 ;  /* 0x0000000379077223 */ /* 0x000fe40000010006 */
[C---:B------:R-:W-:Y:S02]  /*3ef0*/  FMUL.FTZ R144, R39.reuse, R144 ;  /* 0x0000009027907220 */ /* 0x040fe40000410000 */
[----:B------:R-:W-:Y:S02]  /*3f00*/  FMUL.FTZ R143, R39, R2 ;  /* 0x00000002278f7220 */ /* 0x000fe40000410000 */
[----:B------:R-:W-:Y:S02]  /*3f10*/  FMUL.FTZ R3, R107, R104 ;  /* 0x000000686b037220 */ /* 0x000fe40000410000 */
[----:B------:R-:W-:-:S02]  /*3f20*/  FADD.FTZ R7, R144, R7 ;  /* 0x0000000790077221 */ /* 0x000fc40000010000 */
[----:B------:R-:W-:Y:S02]  /*3f30*/  FADD.FTZ R6, R143, R4 ;  /* 0x000000048f067221 */ /* 0x000fe40000010000 */
[C---:B------:R-:W-:Y:S02]  /*3f40*/  FMUL.FTZ R2, R106.reuse, R104 ;  /* 0x000000686a027220 */ /* 0x040fe40000410000 */
[----:B------:R-:W-:Y:S01]  /*3f50*/  FFMA.FTZ R4, R106, R105, R3 ;  /* 0x000000696a047223 */ /* 0x000fe20000010003 */
[----:B0-----:R-:W-:Y:S01]  /*3f60*/  PRMT R147, RZ, 0x7610, R8 ;  /* 0x00007610ff937816 */ /* 0x001fe20000000008 */
[C---:B--2---:R-:W-:Y:S01]  /*3f70*/  FMUL.FTZ R145, R142.reuse, R145 ;  /* 0x000000918e917220 */ /* 0x044fe20000410000 */
[----:B------:R-:W-:Y:S01]  /*3f80*/  PRMT R148, RZ, 0x5410, R9 ;  /* 0x00005410ff947816 */ /* 0x000fe20000000009 */
[----:B-1----:R-:W-:Y:S01]  /*3f90*/  FMUL.FTZ R142, R142, R5 ;  /* 0x000000058e8e7220 */ /* 0x002fe20000410000 */
[----:B------:R-:W-:Y:S01]  /*3fa0*/  PRMT R151, RZ, 0x7610, R10 ;  /* 0x00007610ff977816 */ /* 0x000fe2000000000a */
[----:B------:R-:W-:Y:S01]  /*3fb0*/  FMUL.FTZ R3, R118, R7 ;  /* 0x0000000776037220 */ /* 0x000fe20000410000 */
[----:B------:R-:W-:Y:S01]  /*3fc0*/  PRMT R152, RZ, 0x5410, R11 ;  /* 0x00005410ff987816 */ /* 0x000fe2000000000b */
[----:B------:R-:W-:-:S02]  /*3fd0*/  FFMA.FTZ R2, R107, R105, -R2 ;  /* 0x000000696b027223 */ /* 0x000fc40000010802 */
[----:B------:R-:W-:Y:S02]  /*3fe0*/  FMUL.FTZ R5, R101, R4 ;  /* 0x0000000465057220 */ /* 0x000fe40000410000 */
[-C--:B------:R-:W-:Y:S02]  /*3ff0*/  FMUL.FTZ R12, R118, R6.reuse ;  /* 0x00000006760c7220 */ /* 0x080fe40000410000 */
[----:B------:R-:W-:Y:S01]  /*4000*/  FFMA.FTZ R13, R119, R6, -R3 ;  /* 0x00000006770d7223 */ /* 0x000fe20000010803 */
[----:B------:R-:W-:Y:S01]  /*4010*/  PRMT R3, RZ, 0x5410, R8 ;  /* 0x00005410ff037816 */ /* 0x000fe20000000008 */
[-C--:B------:R-:W-:Y:S02]  /*4020*/  FFMA.FTZ R6, R103, R2.reuse, -R5 ;  /* 0x0000000267067223 */ /* 0x080fe40000010805 */
[----:B------:R-:W-:Y:S02]  /*4030*/  FMUL.FTZ R2, R101, R2 ;  /* 0x0000000265027220 */ /* 0x000fe40000410000 */
[----:B------:R-:W-:-:S02]  /*4040*/  FMUL.FTZ R146, R38, R3 ;  /* 0x0000000326927220 */ /* 0x000fc40000410000 */
[----:B------:R-:W-:Y:S02]  /*4050*/  FFMA.FTZ R2, R103, R4, R2 ;  /* 0x0000000467027223 */ /* 0x000fe40000010002 */
[C---:B------:R-:W-:Y:S02]  /*4060*/  FMUL.FTZ R4, R97.reuse, R6 ;  /* 0x0000000661047220 */ /* 0x040fe40000410000 */
[-C--:B------:R-:W-:Y:S02]  /*4070*/  FMUL.FTZ R3, R97, R2.reuse ;  /* 0x0000000261037220 */ /* 0x080fe40000410000 */
[C---:B------:R-:W-:Y:S02]  /*4080*/  FFMA.FTZ R4, R99.reuse, R2, R4 ;  /* 0x0000000263047223 */ /* 0x040fe40000010004 */
[----:B------:R-:W-:Y:S02]  /*4090*/  FFMA.FTZ R6, R99, R6, -R3 ;  /* 0x0000000663067223 */ /* 0x000fe40000010803 */
[----:B------:R-:W-:-:S02]  /*40a0*/  FMUL.FTZ R2, R93, R4 ;  /* 0x000000045d027220 */ /* 0x000fc40000410000 */
[----:B------:R-:W-:Y:S02]  /*40b0*/  FMUL.FTZ R126, R22, R126 ;  /* 0x0000007e167e7220 */ /* 0x000fe40000410000 */
[----:B------:R-:W-:Y:S02]  /*40c0*/  FFMA.FTZ R12, R119, R7, R12 ;  /* 0x00000007770c7223 */ /* 0x000fe4000001000c */
[----:B------:R-:W-:Y:S02]  /*40d0*/  FMUL.FTZ R147, R38, R147 ;  /* 0x0000009326937220 */ /* 0x000fe40000410000 */
[----:B------:R-:W-:Y:S02]  /*40e0*/  FADD.FTZ R13, R146, R13 ;  /* 0x0000000d920d7221 */ /* 0x000fe40000010000 */
[----:B------:R-:W-:Y:S01]  /*40f0*/  FFMA.FTZ R3, R95, R6, -R2 ;  /* 0x000000065f037223 */ /* 0x000fe20000010802 */
[----:B------:R-:W-:Y:S01]  /*4100*/  PRMT R2, RZ, 0x7610, R9 ;  /* 0x00007610ff027816 */ /* 0x000fe20000000009 */
[----:B------:R-:W-:-:S02]  /*4110*/  FADD.FTZ R12, R147, R12 ;  /* 0x0000000c930c7221 */ /* 0x000fc40000010000 */
[----:B------:R-:W-:Y:S02]  /*4120*/  FMUL.FTZ R5, R126, R13 ;  /* 0x0000000d7e057220 */ /* 0x000fe40000410000 */
[----:B------:R-:W-:Y:S02]  /*4130*/  FMUL.FTZ R6, R93, R6 ;  /* 0x000000065d067220 */ /* 0x000fe40000410000 */
[----:B------:R-:W-:Y:S02]  /*4140*/  FMUL.FTZ R127, R22, R127 ;  /* 0x0000007f167f7220 */ /* 0x000fe40000410000 */
[----:B------:R-:W-:Y:S02]  /*4150*/  FMUL.FTZ R8, R126, R12 ;  /* 0x0000000c7e087220 */ /* 0x000fe40000410000 */
[----:B------:R-:W-:Y:S02]  /*4160*/  FMUL.FTZ R149, R37, R2 ;  /* 0x0000000225957220 */ /* 0x000fe40000410000 */
[----:B------:R-:W-:-:S02]  /*4170*/  FFMA.FTZ R12, R127, R12, R5 ;  /* 0x0000000c7f0c7223 */ /* 0x000fc40000010005 */
[----:B------:R-:W-:Y:S02]  /*4180*/  FFMA.FTZ R2, R95, R4, R6 ;  /* 0x000000045f027223 */ /* 0x000fe40000010006 */
[----:B------:R0:W1:Y:S01]  /*4190*/  LDS.128 R4, [R0.X16+0x30] ;  /* 0x0000300000047984 */ /* 0x000062000000cc00 */
[----:B------:R-:W-:Y:S02]  /*41a0*/  FFMA.FTZ R13, R127, R13, -R8 ;  /* 0x0000000d7f0d7223 */ /* 0x000fe40000010808 */
[C---:B------:R-:W-:Y:S02]  /*41b0*/  FMUL.FTZ R8, R110.reuse, R2 ;  /* 0x000000026e087220 */ /* 0x040fe40000410000 */
[----:B------:R-:W-:Y:S02]  /*41c0*/  FMUL.FTZ R148, R37, R148 ;  /* 0x0000009425947220 */ /* 0x000fe40000410000 */
[----:B------:R-:W-:Y:S02]  /*41d0*/  FADD.FTZ R12, R149, R12 ;  /* 0x0000000c950c7221 */ /* 0x000fe40000010000 */
[----:B------:R-:W-:-:S02]  /*41e0*/  FMUL.FTZ R9, R110, R3 ;  /* 0x000000036e097220 */ /* 0x000fc40000410000 */
[----:B------:R-:W-:Y:S01]  /*41f0*/  FFMA.FTZ R8, R111, R3, -R8 ;  /* 0x000000036f087223 */ /* 0x000fe20000010808 */
[----:B------:R-:W-:Y:S01]  /*4200*/  PRMT R3, RZ, 0x5410, R10 ;  /* 0x00005410ff037816 */ /* 0x000fe2000000000a */
[----:B------:R-:W-:Y:S02]  /*4210*/  FMUL.FTZ R130, R14, R130 ;  /* 0x000000820e827220 */ /* 0x000fe40000410000 */
[----:B------:R-:W-:Y:S02]  /*4220*/  FADD.FTZ R13, R148, R13 ;  /* 0x0000000d940d7221 */ /* 0x000fe40000010000 */
[----:B------:R-:W-:Y:S02]  /*4230*/  FMUL.FTZ R14, R124, R12 ;  /* 0x0000000c7c0e7220 */ /* 0x000fe40000410000 */
[C---:B------:R-:W-:Y:S02]  /*4240*/  FMUL.FTZ R139, R15.reuse, R139 ;  /* 0x0000008b0f8b7220 */ /* 0x040fe40000410000 */
[----:B------:R-:W-:-:S02]  /*4250*/  FMUL.FTZ R138, R15, R138 ;  /* 0x0000008a0f8a7220 */ /* 0x000fc40000410000 */
[-C--:B------:R-:W-:Y:S02]  /*4260*/  FMUL.FTZ R15, R124, R13.reuse ;  /* 0x0000000d7c0f7220 */ /* 0x080fe40000410000 */
[----:B------:R-:W-:Y:S02]  /*4270*/  FFMA.FTZ R9, R111, R2, R9 ;  /* 0x000000026f097223 */ /* 0x000fe40000010009 */
[C---:B------:R-:W-:Y:S02]  /*4280*/  FFMA.FTZ R13, R125.reuse, R13, -R14 ;  /* 0x0000000d7d0d7223 */ /* 0x040fe4000001080e */
[C---:B------:R-:W-:Y:S02]  /*4290*/  FMUL.FTZ R150, R36.reuse, R3 ;  /* 0x0000000324967220 */ /* 0x040fe40000410000 */
[----:B------:R-:W-:Y:S02]  /*42a0*/  FFMA.FTZ R12, R125, R12, R15 ;  /* 0x0000000c7d0c7223 */ /* 0x000fe4000001000f */
[----:B------:R-:W-:-:S02]  /*42b0*/  FMUL.FTZ R151, R36, R151 ;  /* 0x0000009724977220 */ /* 0x000fc40000410000 */
[----:B0-----:R-:W-:Y:S02]  /*42c0*/  FMUL.FTZ R0, R114, R9 ;  /* 0x0000000972007220 */ /* 0x001fe40000410000 */
[----:B------:R-:W-:Y:S02]  /*42d0*/  FADD.FTZ R13, R150, R13 ;  /* 0x0000000d960d7221 */ /* 0x000fe40000010000 */
[-C--:B------:R-:W-:Y:S01]  /*42e0*/  FMUL.FTZ R2, R114, R8.reuse ;  /* 0x0000000872027220 */ /* 0x080fe20000410000 */
[----:B-1----:R-:W-:Y:S01]  /*42f0*/  PRMT R155, RZ, 0x7610, R4 ;  /* 0x00007610ff9b7816 */ /* 0x002fe20000000004 */
[----:B------:R-:W-:Y:S01]  /*4300*/  FADD.FTZ R12, R151, R12 ;  /* 0x0000000c970c7221 */ /* 0x000fe20000010000 */
[----:B------:R-:W-:Y:S01]  /*4310*/  PRMT R156, RZ, 0x5410, R5 ;  /* 0x00005410ff9c7816 */ /* 0x000fe20000000005 */
[----:B------:R-:W-:Y:S01]  /*4320*/  FFMA.FTZ R8, R115, R8, -R0 ;  /* 0x0000000873087223 */ /* 0x000fe20000010800 */
[----:B------:R-:W-:Y:S01]  /*4330*/  PRMT R0, RZ, 0x7610, R11 ;  /* 0x00007610ff007816 */ /* 0x000fe2000000000b */
[----:B------:R-:W-:-:S02]  /*4340*/  FMUL.FTZ R3, R132, R13 ;  /* 0x0000000d84037220 */ /* 0x000fc40000410000 */
[----:B------:R-:W-:Y:S02]  /*4350*/  FFMA.FTZ R2, R115, R9, R2 ;  /* 0x0000000973027223 */ /* 0x000fe40000010002 */
[-C--:B------:R-:W-:Y:S02]  /*4360*/  FMUL.FTZ R10, R132, R12.reuse ;  /* 0x0000000c840a7220 */ /* 0x080fe40000410000 */
[----:B------:R-:W-:Y:S02]  /*4370*/  FFMA.FTZ R12, R135, R12, R3 ;  /* 0x0000000c870c7223 */ /* 0x000fe40000010003 */
[C---:B------:R-:W-:Y:S02]  /*4380*/  FMUL.FTZ R9, R120.reuse, R8 ;  /* 0x0000000878097220 */ /* 0x040fe40000410000 */
[----:B------:R-:W-:Y:S02]  /*4390*/  FMUL.FTZ R3, R120, R2 ;  /* 0x0000000278037220 */ /* 0x000fe40000410000 */
[----:B------:R-:W-:-:S02]  /*43a0*/  FMUL.FTZ R153, R35, R0 ;  /* 0x0000000023997220 */ /* 0x000fc40000410000 */
[C---:B------:R-:W-:Y:S02]  /*43b0*/  FFMA.FTZ R9, R121.reuse, R2, R9 ;  /* 0x0000000279097223 */ /* 0x040fe40000010009 */
[----:B------:R-:W-:Y:S02]  /*43c0*/  FFMA.FTZ R3, R121, R8, -R3 ;  /* 0x0000000879037223 */ /* 0x000fe40000010803 */
[----:B------:R-:W-:Y:S02]  /*43d0*/  FFMA.FTZ R13, R135, R13, -R10 ;  /* 0x0000000d870d7223 */ /* 0x000fe4000001080a */
[----:B------:R-:W-:Y:S02]  /*43e0*/  FMUL.FTZ R152, R35, R152 ;  /* 0x0000009823987220 */ /* 0x000fe40000410000 */
[----:B------:R-:W-:Y:S02]  /*43f0*/  FADD.FTZ R12, R153, R12 ;  /* 0x0000000c990c7221 */ /* 0x000fe40000010000 */
[----:B------:R-:W-:-:S02]  /*4400*/  FMUL.FTZ R0, R118, R9 ;  /* 0x0000000976007220 */ /* 0x000fc40000410000 */
[-C--:B------:R-:W-:Y:S02]  /*4410*/  FMUL.FTZ R2, R118, R3.reuse ;  /* 0x0000000376027220 */ /* 0x080fe40000410000 */
[----:B------:R-:W-:Y:S02]  /*4420*/  FADD.FTZ R13, R152, R13 ;  /* 0x0000000d980d7221 */ /* 0x000fe40000010000 */
[C---:B------:R-:W-:Y:S02]  /*4430*/  FMUL.FTZ R8, R130.reuse, R12 ;  /* 0x0000000c82087220 */ /* 0x040fe40000410000 */
[C---:B------:R-:W-:Y:S01]  /*4440*/  FFMA.FTZ R0, R119.reuse, R3, -R0 ;  /* 0x0000000377007223 */ /* 0x040fe20000010800 */
[----:B------:R-:W-:Y:S01]  /*4450*/  PRMT R3, RZ, 0x5410, R4 ;  /* 0x00005410ff037816 */ /* 0x000fe20000000004 */
[----:B------:R-:W-:Y:S02]  /*4460*/  FFMA.FTZ R2, R119, R9, R2 ;  /* 0x0000000977027223 */ /* 0x000fe40000010002 */
[----:B------:R-:W-:-:S02]  /*4470*/  FMUL.FTZ R10, R130, R13 ;  /* 0x0000000d820a7220 */ /* 0x000fc40000410000 */
[----:B------:R-:W-:Y:S02]  /*4480*/  FFMA.FTZ R13, R131, R13, -R8 ;  /* 0x0000000d830d7223 */ /* 0x000fe40000010808 */
[C---:B------:R-:W-:Y:S02]  /*4490*/  FMUL.FTZ R8, R126.reuse, R0 ;  /* 0x000000007e087220 */ /* 0x040fe40000410000 */
[-C--:B------:R-:W-:Y:S02]  /*44a0*/  FMUL.FTZ R4, R126, R2.reuse ;  /* 0x000000027e047220 */ /* 0x080fe40000410000 */
[----:B------:R-:W-:Y:S02]  /*44b0*/  FMUL.FTZ R154, R34, R3 ;  /* 0x00000003229a7220 */ /* 0x000fe40000410000 */
[C---:B------:R-:W-:Y:S02]  /*44c0*/  FFMA.FTZ R8, R127.reuse, R2, R8 ;  /* 0x000000027f087223 */ /* 0x040fe40000010008 */
[----:B------:R-:W-:-:S02]  /*44d0*/  FFMA.FTZ R4, R127, R0, -R4 ;  /* 0x000000007f047223 */ /* 0x000fc40000010804 */
[----:B------:R-:W-:Y:S02]  /*44e0*/  FFMA.FTZ R10, R131, R12, R10 ;  /* 0x0000000c830a7223 */ /* 0x000fe4000001000a */
[----:B------:R-:W-:Y:S02]  /*44f0*/  FMUL.FTZ R155, R34, R155 ;  /* 0x0000009b229b7220 */ /* 0x000fe40000410000 */
[----:B------:R-:W-:Y:S02]  /*4500*/  FADD.FTZ R13, R154, R13 ;  /* 0x0000000d9a0d7221 */ /* 0x000fe40000010000 */
[C---:B------:R-:W-:Y:S02]  /*4510*/  FMUL.FTZ R0, R124.reuse, R8 ;  /* 0x000000087c007220 */ /* 0x040fe40000410000 */
[----:B------:R-:W-:Y:S02]  /*4520*/  FMUL.FTZ R2, R124, R4 ;  /* 0x000000047c027220 */ /* 0x000fe40000410000 */
[----:B------:R-:W-:-:S02]  /*4530*/  FADD.FTZ R10, R155, R10 ;  /* 0x0000000a9b0a7221 */ /* 0x000fc40000010000 */
[C---:B------:R-:W-:Y:S02]  /*4540*/  FMUL.FTZ R3, R138.reuse, R13 ;  /* 0x0000000d8a037220 */ /* 0x040fe40000410000 */
[C---:B------:R-:W-:Y:S01]  /*4550*/  FFMA.FTZ R4, R125.reuse, R4, -R0 ;  /* 0x000000047d047223 */ /* 0x040fe20000010800 */
[----:B------:R-:W-:Y:S01]  /*4560*/  PRMT R0, RZ, 0x7610, R5 ;  /* 0x00007610ff007816 */ /* 0x000fe20000000005 */
[----:B------:R-:W-:Y:S02]  /*4570*/  FFMA.FTZ R2, R125, R8, R2 ;  /* 0x000000087d027223 */ /* 0x000fe40000010002 */
[-C--:B------:R-:W-:Y:S02]  /*4580*/  FMUL.FTZ R12, R138, R10.reuse ;  /* 0x0000000a8a0c7220 */ /* 0x080fe40000410000 */
[----:B------:R-:W-:Y:S02]  /*4590*/  FFMA.FTZ R10, R139, R10, R3 ;  /* 0x0000000a8b0a7223 */ /* 0x000fe40000010003 */
[----:B------:R-:W-:-:S02]  /*45a0*/  FMUL.FTZ R5, R132, R4 ;  /* 0x0000000484057220 */ /* 0x000fc40000410000 */
[-C--:B------:R-:W-:Y:S02]  /*45b0*/  FMUL.FTZ R3, R132, R2.reuse ;  /* 0x0000000284037220 */ /* 0x080fe40000410000 */
[C---:B------:R-:W-:Y:S02]  /*45c0*/  FFMA.FTZ R5, R135.reuse, R2, R5 ;  /* 0x0000000287057223 */ /* 0x040fe40000010005 */
[----:B------:R-:W-:Y:S02]  /*45d0*/  FFMA.FTZ R3, R135, R4, -R3 ;  /* 0x0000000487037223 */ /* 0x000fe40000010803 */
[----:B------:R-:W-:Y:S02]  /*45e0*/  FMUL.FTZ R157, R33, R0 ;  /* 0x00000000219d7220 */ /* 0x000fe40000410000 */
[----:B------:R-:W-:Y:S02]  /*45f0*/  FMUL.FTZ R0, R130, R5 ;  /* 0x0000000582007220 */ /* 0x000fe40000410000 */
[----:B------:R-:W-:-:S02]  /*4600*/  FMUL.FTZ R137, R136, R137 ;  /* 0x0000008988897220 */ /* 0x000fc40000410000 */
[----:B------:R-:W-:Y:S02]  /*4610*/  FFMA.FTZ R13, R139, R13, -R12 ;  /* 0x0000000d8b0d7223 */ /* 0x000fe4000001080c */
[----:B------:R-:W-:Y:S02]  /*4620*/  FMUL.FTZ R156, R33, R156 ;  /* 0x0000009c219c7220 */ /* 0x000fe40000410000 */
[----:B------:R-:W-:Y:S02]  /*4630*/  FMUL.FTZ R2, R130, R3 ;  /* 0x0000000382027220 */ /* 0x000fe40000410000 */
[----:B------:R-:W-:Y:S02]  /*4640*/  FMUL.FTZ R136, R136, R17 ;  /* 0x0000001188887220 */ /* 0x000fe40000410000 */
[----:B------:R-:W-:Y:S02]  /*4650*/  FADD.FTZ R10, R157, R10 ;  /* 0x0000000a9d0a7221 */ /* 0x000fe40000010000 */
[----:B------:R-:W-:Y:S01]  /*4660*/  FFMA.FTZ R0, R131, R3, -R0 ;  /* 0x0000000383007223 */ /* 0x000fe20000010800 */
[----:B------:R-:W-:Y:S01]  /*4670*/  PRMT R3, RZ, 0x5410, R6 ;  /* 0x00005410ff037816 */ /* 0x000fe20000000006 */
[----:B------:R-:W-:-:S02]  /*4680*/  FADD.FTZ R13, R156, R13 ;  /* 0x0000000d9c0d7221 */ /* 0x000fc40000010000 */
[----:B------:R-:W-:Y:S01]  /*4690*/  FFMA.FTZ R2, R131, R5, R2 ;  /* 0x0000000583027223 */ /* 0x000fe20000010002 */
[----:B------:R-:W-:Y:S01]  /*46a0*/  PRMT R5, RZ, 0x7610, R6 ;  /* 0x00007610ff057816 */ /* 0x000fe20000000006 */
[C---:B------:R-:W-:Y:S02]  /*46b0*/  FMUL.FTZ R4, R136.reuse, R10 ;  /* 0x0000000a88047220 */ /* 0x040fe40000410000 */
[-C--:B------:R-:W-:Y:S02]  /*46c0*/  FMUL.FTZ R9, R136, R13.reuse ;  /* 0x0000000d88097220 */ /* 0x080fe40000410000 */
[----:B------:R-:W-:Y:S02]  /*46d0*/  FFMA.FTZ R8, R137, R13, -R4 ;  /* 0x0000000d89087223 */ /* 0x000fe40000010804 */
[C---:B------:R-:W-:Y:S02]  /*46e0*/  FMUL.FTZ R3, R32.reuse, R3 ;  /* 0x0000000320037220 */ /* 0x040fe40000410000 */
[----:B------:R-:W-:-:S02]  /*46f0*/  FMUL.FTZ R158, R32, R5 ;  /* 0x00000005209e7220 */ /* 0x000fc40000410000 */
[C---:B------:R-:W-:Y:S02]  /*4700*/  FMUL.FTZ R5, R138.reuse, R0 ;  /* 0x000000008a057220 */ /* 0x040fe40000410000 */
[----:B------:R-:W-:Y:S02]  /*4710*/  FFMA.FTZ R9, R137, R10, R9 ;  /* 0x0000000a89097223 */ /* 0x000fe40000010009 */
[----:B------:R-:W-:Y:S02]  /*4720*/  FADD.FTZ R8, R3, R8 ;  /* 0x0000000803087221 */ /* 0x000fe40000010000 */
[-C--:B------:R-:W-:Y:S02]  /*4730*/  FMUL.FTZ R4, R138, R2.reuse ;  /* 0x000000028a047220 */ /* 0x080fe40000410000 */
[----:B------:R-:W-:Y:S01]  /*4740*/  FFMA.FTZ R5, R139, R2, R5 ;  /* 0x000000028b057223 */ /* 0x000fe20000010005 */
[----:B------:R-:W-:Y:S01]  /*4750*/  PRMT R2, RZ, 0x7610, R7 ;  /* 0x00007610ff027816 */ /* 0x000fe20000000007 */
[----:B------:R-:W-:-:S02]  /*4760*/  FADD.FTZ R9, R158, R9 ;  /* 0x000000099e097221 */ /* 0x000fc40000010000 */
[C---:B------:R-:W-:Y:S02]  /*4770*/  FMUL.FTZ R10, R142.reuse, R8 ;  /* 0x000000088e0a7220 */ /* 0x040fe40000410000 */
[----:B------:R-:W-:Y:S01]  /*4780*/  FFMA.FTZ R4, R139, R0, -R4 ;  /* 0x000000008b047223 */ /* 0x000fe20000010804 */
[----:B------:R-:W-:Y:S01]  /*4790*/  PRMT R0, RZ, 0x5410, R7 ;  /* 0x00005410ff007816 */ /* 0x000fe20000000007 */
[-C--:B------:R-:W-:Y:S02]  /*47a0*/  FMUL.FTZ R6, R142, R9.reuse ;  /* 0x000000098e067220 */ /* 0x080fe40000410000 */
[----:B------:R-:W-:Y:S02]  /*47b0*/  FFMA.FTZ R9, R145, R9, R10 ;  /* 0x0000000991097223 */ /* 0x000fe4000001000a */
[----:B------:R-:W-:Y:S02]  /*47c0*/  FMUL.FTZ R2, R31, R2 ;  /* 0x000000021f027220 */ /* 0x000fe40000410000 */
[----:B------:R-:W-:-:S02]  /*47d0*/  FFMA.FTZ R7, R145, R8, -R6 ;  /* 0x0000000891077223 */ /* 0x000fc40000010806 */
[----:B------:R-:W-:Y:S02]  /*47e0*/  FMUL.FTZ R0, R31, R0 ;  /* 0x000000001f007220 */ /* 0x000fe40000410000 */
[----:B------:R-:W-:Y:S02]  /*47f0*/  FMUL.FTZ R8, R136, R4 ;  /* 0x0000000488087220 */ /* 0x000fe40000410000 */
[----:B------:R-:W-:Y:S02]  /*4800*/  FADD.FTZ R11, R2, R9 ;  /* 0x00000009020b7221 */ /* 0x000fe40000010000 */
[-C--:B------:R-:W-:Y:S02]  /*4810*/  FMUL.FTZ R6, R136, R5.reuse ;  /* 0x0000000588067220 */ /* 0x080fe40000410000 */
[----:B------:R-:W-:Y:S01]  /*4820*/  FADD.FTZ R10, R0, R7 ;  /* 0x00000007000a7221 */ /* 0x000fe20000010000 */
[----:B------:R-:W0:Y:S01]  /*4830*/  SHFL.UP PT, R13, R11, 0x1, RZ ;  /* 0x042000000b0d7989 */ /* 0x000e2200000e00ff */
[----:B------:R-:W-:-:S02]  /*4840*/  FFMA.FTZ R5, R137, R5, R8 ;  /* 0x0000000589057223 */ /* 0x000fc40000010008 */
[----:B------:R-:W-:Y:S01]  /*4850*/  FFMA.FTZ R6, R137, R4, -R6 ;  /* 0x0000000489067223 */ /* 0x000fe20000010806 */
[----:B------:R-:W1:Y:S01]  /*4860*/  SHFL.UP PT, R9, R10, 0x1, RZ ;  /* 0x042000000a097989 */ /* 0x000e6200000e00ff */
[CC--:B------:R-:W-:Y:S02]  /*4870*/  FMUL.FTZ R8, R142.reuse, R5.reuse ;  /* 0x000000058e087220 */ /* 0x0c0fe40000410000 */
[-C--:B------:R-:W-:Y:S02]  /*4880*/  FMUL.FTZ R4, R142, R6.reuse ;  /* 0x000000068e047220 */ /* 0x080fe40000410000 */
[C---:B------:R-:W-:Y:S02]  /*4890*/  FFMA.FTZ R8, R145.reuse, R6, -R8 ;  /* 0x0000000691087223 */ /* 0x040fe40000010808 */
[----:B------:R-:W-:-:S03]  /*48a0*/  FFMA.FTZ R4, R145, R5, R4 ;  /* 0x0000000591047223 */ /* 0x000fc60000010004 */
[----:B------:R-:W2:Y:S04]  /*48b0*/  SHFL.UP PT, R5, R8, 0x1, RZ ;  /* 0x0420000008057989 */ /* 0x000ea800000e00ff */
[----:B------:R-:W3:Y:S01]  /*48c0*/  SHFL.UP PT, R7, R4, 0x1, RZ ;  /* 0x0420000004077989 */ /* 0x000ee200000e00ff */
[C---:B0-----:R-:W-:Y:S02]  /*48d0*/  FMUL.FTZ R6, R4.reuse, R13 ;  /* 0x0000000d04067220 */ /* 0x041fe40000410000 */
[-C--:B-1----:R-:W-:Y:S02]  /*48e0*/  FMUL.FTZ R12, R4, R9.reuse ;  /* 0x00000009040c7220 */ /* 0x082fe40000410000 */
[C---:B------:R-:W-:Y:S02]  /*48f0*/  FFMA.FTZ R9, R8.reuse, R9, -R6 ;  /* 0x0000000908097223 */ /* 0x040fe40000010806 */
[----:B------:R-:W-:-:S02]  /*4900*/  FFMA.FTZ R12, R8, R13, R12 ;  /* 0x0000000d080c7223 */ /* 0x000fc4000001000c */
[----:B------:R-:W-:Y:S02]  /*4910*/  @P0 FADD.FTZ R10, R10, R9 ;  /* 0x000000090a0a0221 */ /* 0x000fe40000010000 */
[----:B------:R-:W-:Y:S02]  /*4920*/  @P0 FADD.FTZ R11, R11, R12 ;  /* 0x0000000c0b0b0221 */ /* 0x000fe40000010000 */
[C---:B--2---:R-:W-:Y:S01]  /*4930*/  FMUL.FTZ R9, R4.reuse, R5 ;  /* 0x0000000504097220 */ /* 0x044fe20000410000 */
[----:B------:R-:W0:Y:S01]  /*4940*/  SHFL.UP PT, R12, R10, 0x2, RZ ;  /* 0x044000000a0c7989 */ /* 0x000e2200000e00ff */
[-C--:B---3--:R-:W-:Y:S02]  /*4950*/  FMUL.FTZ R6, R4, R7.reuse ;  /* 0x0000000704067220 */ /* 0x088fe40000410000 */
[C---:B------:R-:W-:Y:S02]  /*4960*/  FFMA.FTZ R9, R8.reuse, R7, R9 ;  /* 0x0000000708097223 */ /* 0x040fe40000010009 */
[----:B------:R-:W1:Y:S01]  /*4970*/  SHFL.UP PT, R7, R11, 0x2, RZ ;  /* 0x044000000b077989 */ /* 0x000e6200000e00ff */
[----:B------:R-:W-:-:S02]  /*4980*/  @P0 FFMA.FTZ R8, R8, R5, -R6 ;  /* 0x0000000508080223 */ /* 0x000fc40000010806 */
[----:B------:R-:W-:-:S03]  /*4990*/  FSEL R9, R4, R9, !P0 ;  /* 0x0000000904097208 */ /* 0x000fc60004000000 */
[----:B------:R-:W2:Y:S04]  /*49a0*/  SHFL.UP PT, R4, R8, 0x2, RZ ;  /* 0x0440000008047989 */ /* 0x000ea800000e00ff */
[----:B------:R-:W3:Y:S01]  /*49b0*/  SHFL.UP PT, R5, R9, 0x2, RZ ;  /* 0x0440000009057989 */ /* 0x000ee200000e00ff */
        /* <DEDUP_REMOVED lines=8> */
[-C--:B---3--:R-:W-:Y:S02]  /*4a40*/  FMUL.FTZ R7, R9, R5.reuse ;  /* 0x0000000509077220 */ /* 0x088fe40000410000 */
[C---:B------:R-:W-:Y:S01]  /*4a50*/  FFMA.FTZ R6, R8.reuse, R5, R6 ;  /* 0x0000000508067223 */ /* 0x040fe20000010006 */
[----:B------:R-:W0:Y:S01]  /*4a60*/  SHFL.UP PT, R15, R11, 0x4, RZ ;  /* 0x048000000b0f7989 */ /* 0x000e2200000e00ff */
[----:B------:R-:W-:-:S03]  /*4a70*/  @P0 FFMA.FTZ R8, R8, R4, -R7 ;  /* 0x0000000408080223 */ /* 0x000fc60000010807 */
[----:B------:R-:W1:Y:S01]  /*4a80*/  SHFL.UP PT, R13, R10, 0x4, RZ ;  /* 0x048000000a0d7989 */ /* 0x000e6200000e00ff */
[----:B------:R-:W-:-:S03]  /*4a90*/  FSEL R6, R9, R6, !P0 ;  /* 0x0000000609067208 */ /* 0x000fc60004000000 */
[----:B------:R-:W2:Y:S04]  /*4aa0*/  SHFL.UP PT, R5, R8, 0x4, RZ ;  /* 0x0480000008057989 */ /* 0x000ea800000e00ff */
[----:B------:R-:W3:Y:S01]  /*4ab0*/  SHFL.UP PT, R7, R6, 0x4, RZ ;  /* 0x0480000006077989 */ /* 0x000ee200000e00ff */
[----:B------:R-:W-:Y:S01]  /*4ac0*/  ISETP.GE.AND P0, PT, R79, 0x4, PT ;  /* 0x000000044f00780c */ /* 0x000fe20003f06270 */
[C---:B0-----:R-:W-:Y:S02]  /*4ad0*/  FMUL.FTZ R4, R6.reuse, R15 ;  /* 0x0000000f06047220 */ /* 0x041fe40000410000 */
[-C--:B-1----:R-:W-:Y:S02]  /*4ae0*/  FMUL.FTZ R9, R6, R13.reuse ;  /* 0x0000000d06097220 */ /* 0x082fe40000410000 */
[----:B------:R-:W-:-:S02]  /*4af0*/  FFMA.FTZ R13, R8, R13, -R4 ;  /* 0x0000000d080d7223 */ /* 0x000fc40000010804 */
[----:B------:R-:W-:Y:S02]  /*4b00*/  FFMA.FTZ R12, R8, R15, R9 ;  /* 0x0000000f080c7223 */ /* 0x000fe40000010009 */
[----:B--2---:R-:W-:-:S04]  /*4b10*/  FMUL.FTZ R9, R6, R5 ;  /* 0x0000000506097220 */ /* 0x004fc80000410000 */
[----:B------:R-:W-:Y:S02]  /*4b20*/  @P0 FADD.FTZ R10, R10, R13 ;  /* 0x0000000d0a0a0221 */ /* 0x000fe40000010000 */
[-C--:B---3--:R-:W-:Y:S02]  /*4b30*/  FMUL.FTZ R4, R6, R7.reuse ;  /* 0x0000000706047220 */ /* 0x088fe40000410000 */
[C---:B------:R-:W-:Y:S02]  /*4b40*/  FFMA.FTZ R9, R8.reuse, R7, R9 ;  /* 0x0000000708097223 */ /* 0x040fe40000010009 */
[----:B------:R-:W-:Y:S01]  /*4b50*/  @P0 FADD.FTZ R11, R11, R12 ;  /* 0x0000000c0b0b0221 */ /* 0x000fe20000010000 */
[----:B------:R-:W0:Y:S01]  /*4b60*/  SHFL.UP PT, R7, R10, 0x8, RZ ;  /* 0x050000000a077989 */ /* 0x000e2200000e00ff */
[----:B------:R-:W-:Y:S01]  /*4b70*/  @P0 FFMA.FTZ R8, R8, R5, -R4 ;  /* 0x0000000508080223 */ /* 0x000fe20000010804 */
[----:B------:R-:W-:Y:S02]  /*4b80*/  FSEL R9, R6, R9, !P0 ;  /* 0x0000000906097208 */ /* 0x000fe40004000000 */
        /* <DEDUP_REMOVED lines=10> */
[-C--:B---3--:R-:W-:Y:S02]  /*4c30*/  FFMA.FTZ R6, R8, R5.reuse, R6 ;  /* 0x0000000508067223 */ /* 0x088fe40000010006 */
[C---:B------:R-:W-:Y:S02]  /*4c40*/  FMUL.FTZ R5, R9.reuse, R5 ;  /* 0x0000000509057220 */ /* 0x040fe40000410000 */
[----:B------:R-:W-:Y:S02]  /*4c50*/  @P0 FADD.FTZ R10, R10, R13 ;  /* 0x0000000d0a0a0221 */ /* 0x000fe40000010000 */
[----:B------:R-:W0:Y:S01]  /*4c60*/  SHFL.UP PT, R13, R11, 0x10, RZ ;  /* 0x060000000b0d7989 */ /* 0x000e2200000e00ff */
[----:B------:R-:W-:Y:S01]  /*4c70*/  @P0 FFMA.FTZ R8, R8, R4, -R5 ;  /* 0x0000000408080223 */ /* 0x000fe20000010805 */
[----:B------:R-:W-:-:S02]  /*4c80*/  FSEL R6, R9, R6, !P0 ;  /* 0x0000000609067208 */ /* 0x000fc40004000000 */
[----:B------:R-:W1:Y:S04]  /*4c90*/  SHFL.UP PT, R9, R10, 0x10, RZ ;  /* 0x060000000a097989 */ /* 0x000e6800000e00ff */
[----:B------:R-:W2:Y:S04]  /*4ca0*/  SHFL.UP PT, R5, R8, 0x10, RZ ;  /* 0x0600000008057989 */ /* 0x000ea800000e00ff */
[----:B------:R-:W3:Y:S01]  /*4cb0*/  SHFL.UP PT, R7, R6, 0x10, RZ ;  /* 0x0600000006077989 */ /* 0x000ee200000e00ff */
[----:B------:R-:W-:Y:S01]  /*4cc0*/  LOP3.LUT P0, RZ, R81, 0x1f, RZ, 0xc0, !PT ;  /* 0x0000001f51ff7812 */ /* 0x000fe2000780c0ff */
[----:B0-----:R-:W-:-:S04]  /*4cd0*/  FMUL.FTZ R4, R6, R13 ;  /* 0x0000000d06047220 */ /* 0x001fc80000410000 */
[-C--:B-1----:R-:W-:Y:S02]  /*4ce0*/  FFMA.FTZ R15, R8, R9.reuse, -R4 ;  /* 0x00000009080f7223 */ /* 0x082fe40000010804 */
[C---:B------:R-:W-:Y:S02]  /*4cf0*/  FMUL.FTZ R12, R6.reuse, R9 ;  /* 0x00000009060c7220 */ /* 0x040fe40000410000 */
[----:B--2---:R-:W-:Y:S01]  /*4d00*/  FMUL.FTZ R9, R6, R5 ;  /* 0x0000000506097220 */ /* 0x004fe20000410000 */
[----:B------:R-:W-:Y:S01]  /*4d10*/  ISETP.EQ.OR P0, PT, R77, RZ, P0 ;  /* 0x000000ff4d00720c */ /* 0x000fe20000702670 */
[C---:B------:R-:W-:Y:S02]  /*4d20*/  FFMA.FTZ R12, R8.reuse, R13, R12 ;  /* 0x0000000d080c7223 */ /* 0x040fe4000001000c */
[-C--:B---3--:R-:W-:Y:S02]  /*4d30*/  FFMA.FTZ R9, R8, R7.reuse, R9 ;  /* 0x0000000708097223 */ /* 0x088fe40000010009 */
        /* <DEDUP_REMOVED lines=20> */
[----:B------:R-:W2:Y:S01]  /*4e80*/  LDS.128 R24, [0x2130] ;  /* 0x00213000ff187984 */ /* 0x000ea20000000c00 */
[-C--:B0-----:R-:W-:Y:S02]  /*4e90*/  FMUL.FTZ R161, R15, R17.reuse ;  /* 0x000000110fa17220 */ /* 0x081fe40000410000 */
[-C--:B------:R-:W-:Y:S02]  /*4ea0*/  FMUL.FTZ R159, R13, R17.reuse ;  /* 0x000000110d9f7220 */ /* 0x080fe40000410000 */
[-C--:B------:R-:W-:Y:S02]  /*4eb0*/  FMUL.FTZ R162, R14, R17.reuse ;  /* 0x000000110ea27220 */ /* 0x080fe40000410000 */
[----:B------:R-:W-:Y:S02]  /*4ec0*/  FMUL.FTZ R160, R12, R17 ;  /* 0x000000110ca07220 */ /* 0x000fe40000410000 */
[----:B------:R-:W-:-:S02]  /*4ed0*/  FFMA.FTZ R161, R14, R16, -R161 ;  /* 0x000000100ea17223 */ /* 0x000fc400000108a1 */
[-C--:B------:R-:W-:Y:S02]  /*4ee0*/  FFMA.FTZ R17, R12, R16.reuse, -R159 ;  /* 0x000000100c117223 */ /* 0x080fe4000001089f */
[-C--:B------:R-:W-:Y:S02]  /*4ef0*/  FFMA.FTZ R162, R15, R16.reuse, R162 ;  /* 0x000000100fa27223 */ /* 0x080fe400000100a2 */
[----:B------:R-:W-:Y:S02]  /*4f00*/  FFMA.FTZ R16, R13, R16, R160 ;  /* 0x000000100d107223 */ /* 0x000fe400000100a0 */
[----:B------:R-:W-:Y:S02]  /*4f10*/  FADD.FTZ R159, R18, R161 ;  /* 0x000000a1129f7221 */ /* 0x000fe40000010000 */
[CC--:B-1----:R-:W-:Y:S02]  /*4f20*/  FMUL.FTZ R18, R16.reuse, R21.reuse ;  /* 0x0000001510127220 */ /* 0x0c2fe40000410000 */
[----:B------:R-:W-:Y:S01]  /*4f30*/  FADD.FTZ R160, R19, R162 ;  /* 0x000000a213a07221 */ /* 0x000fe20000010000 */
[C---:B------:R-:W-:Y:S01]  /*4f40*/  FSEL R12, R17.reuse, R12, !P1 ;  /* 0x0000000c110c7208 */ /* 0x040fe20004800000 */
[C---:B------:R-:W-:Y:S01]  /*4f50*/  FMUL.FTZ R19, R17.reuse, R21 ;  /* 0x0000001511137220 */ /* 0x040fe20000410000 */
[----:B------:R-:W-:Y:S01]  /*4f60*/  FSEL R13, R16, R13, !P1 ;  /* 0x0000000d100d7208 */ /* 0x000fe20004800000 */
[----:B------:R-:W-:-:S02]  /*4f70*/  FFMA.FTZ R17, R17, R20, -R18 ;  /* 0x0000001411117223 */ /* 0x000fc40000010812 */
[-C--:B------:R-:W-:Y:S02]  /*4f80*/  FMUL.FTZ R18, R160, R21.reuse ;  /* 0x00000015a0127220 */ /* 0x080fe40000410000 */
[-C--:B------:R-:W-:Y:S02]  /*4f90*/  FFMA.FTZ R16, R16, R20.reuse, R19 ;  /* 0x0000001410107223 */ /* 0x080fe40000010013 */
[C---:B------:R-:W-:Y:S02]  /*4fa0*/  FMUL.FTZ R19, R159.reuse, R21 ;  /* 0x000000159f137220 */ /* 0x040fe40000410000 */
[-C--:B------:R-:W-:Y:S02]  /*4fb0*/  FFMA.FTZ R21, R159, R20.reuse, -R18 ;  /* 0x000000149f157223 */ /* 0x080fe40000010812 */
[----:B------:R-:W-:Y:S02]  /*4fc0*/  FFMA.FTZ R20, R160, R20, R19 ;  /* 0x00000014a0147223 */ /* 0x000fe40000010013 */
[----:B------:R-:W-:-:S02]  /*4fd0*/  FADD.FTZ R21, R22, R21 ;  /* 0x0000001516157221 */ /* 0x000fc40000010000 */
[-C--:B--2---:R-:W-:Y:S02]  /*4fe0*/  FMUL.FTZ R22, R16, R25.reuse ;  /* 0x0000001910167220 */ /* 0x084fe40000410000 */
[----:B------:R-:W-:Y:S01]  /*4ff0*/  FADD.FTZ R20, R23, R20 ;  /* 0x0000001417147221 */ /* 0x000fe20000010000 */
[C---:B------:R-:W-:Y:S01]  /*5000*/  FSEL R12, R17.reuse, R12, !P0 ;  /* 0x0000000c110c7208 */ /* 0x040fe20004000000 */
[CC--:B------:R-:W-:Y:S02]  /*5010*/  FMUL.FTZ R23, R17.reuse, R25.reuse ;  /* 0x0000001911177220 */ /* 0x0c0fe40000410000 */
[----:B------:R-:W-:Y:S02]  /*5020*/  FFMA.FTZ R17, R17, R24, -R22 ;  /* 0x0000001811117223 */ /* 0x000fe40000010816 */
[----:B------:R-:W-:Y:S01]  /*5030*/  FMUL.FTZ R22, R20, R25 ;  /* 0x0000001914167220 */ /* 0x000fe20000410000 */
[----:B------:R-:W-:Y:S01]  /*5040*/  FSEL R13, R16, R13, !P0 ;  /* 0x0000000d100d7208 */ /* 0x000fe20004000000 */
[----:B------:R-:W-:-:S02]  /*5050*/  FMUL.FTZ R25, R21, R25 ;  /* 0x0000001915197220 */ /* 0x000fc40000410000 */
[----:B------:R-:W-:Y:S01]  /*5060*/  FFMA.FTZ R16, R16, R24, R23 ;  /* 0x0000001810107223 */ /* 0x000fe20000010017 */
[----:B------:R-:W-:Y:S01]  /*5070*/  FSEL R18, R159, R14, !P1 ;  /* 0x0000000e9f127208 */ /* 0x000fe20004800000 */
[CC--:B------:R-:W-:Y:S01]  /*5080*/  FFMA.FTZ R23, R21.reuse, R24.reuse, -R22 ;  /* 0x0000001815177223 */ /* 0x0c0fe20000010816 */
[----:B------:R-:W-:Y:S01]  /*5090*/  FSEL R15, R160, R15, !P1 ;  /* 0x0000000fa00f7208 */ /* 0x000fe20004800000 */
[----:B------:R-:W-:Y:S01]  /*50a0*/  FFMA.FTZ R24, R20, R24, R25 ;  /* 0x0000001814187223 */ /* 0x000fe20000010019 */
[----:B------:R-:W0:Y:S01]  /*50b0*/  SHFL.UP PT, R10, R10, 0x1, RZ ;  /* 0x042000000a0a7989 */ /* 0x000e2200000e00ff */
[----:B------:R-:W-:Y:S03]  /*50c0*/  BSSY B0, `(.L_x_603) ;  /* 0x0000029000007945 */ /* 0x000fe60003800000 */
        /* <DEDUP_REMOVED lines=24> */
.L_x_604:
[----:B------:R-:W-:Y:S01]  /*5250*/  ISETP.NE.AND P0, PT, R79, RZ, PT ;  /* 0x000000ff4f00720c */ /* 0x000fe20003f05270 */
[C---:B--2---:R-:W-:Y:S02]  /*5260*/  FMUL.FTZ R9, R16.reuse, R7 ;  /* 0x0000000710097220 */ /* 0x044fe40000410000 */
[CC--:B------:R-:W-:Y:S02]  /*5270*/  FMUL.FTZ R18, R16.reuse, R6.reuse ;  /* 0x0000000610127220 */ /* 0x0c0fe40000410000 */
[----:B------:R-:W-:Y:S02]  /*5280*/  FMUL.FTZ R8, R16, R5 ;  /* 0x0000000510087220 */ /* 0x000fe40000410000 */
[----:B------:R-:W-:-:S02]  /*5290*/  FFMA.FTZ R12, R17, R6, -R9 ;  /* 0x00000006110c7223 */ /* 0x000fc40000010809 */
        /* <DEDUP_REMOVED lines=11> */
.L_x_605:
[----:B------:R-:W-:Y:S05]  /*5350*/  BSYNC B0 ;  /* 0x0000000000007941 */ /* 0x000fea0003800000 */
.L_x_603:
        /* <DEDUP_REMOVED lines=123> */
.L_x_607:
[----:B------:R-:W-:Y:S05]  /*5b10*/  BSYNC B0 ;  /* 0x0000000000007941 */ /* 0x000fea0003800000 */
.L_x_606:
        /* <DEDUP_REMOVED lines=52> */
.L_x_602:
[----:B------:R-:W-:Y:S01]  /*5e60*/  BAR.SYNC.DEFER_BLOCKING 0x0 ;  /* 0x0000000000007b1d */ /* 0x000fe20000010000 */
[----:B------:R-:W-:Y:S01]  /*5e70*/  LEA R0, R79, R100, 0x1 ;  /* 0x000000644f007211 */ /* 0x000fe200078e08ff */
[----:B------:R-:W-:Y:S01]  /*5e80*/  IMAD R12, R83, c[0x0][0x200], RZ ;  /* 0x00008000530c7a24 */ /* 0x000fe200078e02ff */
[----:B------:R-:W-:Y:S01]  /*5e90*/  F2FP.BF16.PACK_AB R19, R55, R56 ;  /* 0x000000383713723e */ /* 0x000fe200000010ff */
[----:B------:R-:W-:Y:S01]  /*5ea0*/  IMAD R14, R83, c[0x0][0x1f0], RZ ;  /* 0x00007c00530e7a24 */ /* 0x000fe200078e02ff */
[----:B------:R-:W-:Y:S01]  /*5eb0*/  F2FP.BF16.PACK_AB R18, R57, R58 ;  /* 0x0000003a3912723e */ /* 0x000fe200000010ff */
[----:B------:R-:W-:Y:S01]  /*5ec0*/  IMAD R25, R85, c[0x0][0x204], R12 ;  /* 0x0000810055197a24 */ /* 0x000fe200078e020c */
        /* <DEDUP_REMOVED lines=52> */
[----:B------:R-:W-:Y:S01]  /*6210*/  PRMT R20, RZ, 0x5410, R15 ;  /* 0x00005410ff147816 */ /* 0x000fe2000000000f */
[----:B------:R-:W-:Y:S01]  /*6220*/  FMUL.FTZ R28, R8, -1.4426950216293334961 ;  /* 0xbfb8aa3b081c7820 */ /* 0x000fe20000410000 */
[----:B------:R-:W-:Y:S01]  /*6230*/  PRMT R10, RZ, 0x5410, R13 ;  /* 0x00005410ff0a7816 */ /* 0x000fe2000000000d */
[----:B------:R-:W-:Y:S01]  /*6240*/  FMUL.FTZ R9, R12, -1.4426950216293334961 ;  /* 0xbfb8aa3b0c097820 */ /* 0x000fe20000410000 */
[--C-:B------:R-:W-:Y:S01]  /*6250*/  PRMT R17, RZ, 0x5410, R14.reuse ;  /* 0x00005410ff117816 */ /* 0x100fe2000000000e */
[----:B------:R-:W-:Y:S01]  /*6260*/  FMUL.FTZ R21, R20, -1.4426950216293334961 ;  /* 0xbfb8aa3b14157820 */ /* 0x000fe20000410000 */
[----:B------:R-:W-:Y:S01]  /*6270*/  PRMT R15, RZ, 0x7610, R15 ;  /* 0x00007610ff0f7816 */ /* 0x000fe2000000000f */
[----:B------:R-:W-:Y:S01]  /*6280*/  FMUL.FTZ R11, R10, -1.4426950216293334961 ;  /* 0xbfb8aa3b0a0b7820 */ /* 0x000fe20000410000 */
[----:B------:R-:W-:Y:S01]  /*6290*/  PRMT R13, RZ, 0x7610, R13 ;  /* 0x00007610ff0d7816 */ /* 0x000fe2000000000d */
[----:B------:R-:W-:Y:S01]  /*62a0*/  FMUL.FTZ R18, R17, -1.4426950216293334961 ;  /* 0xbfb8aa3b11127820 */ /* 0x000fe20000410000 */
[----:B------:R-:W-:Y:S01]  /*62b0*/  PRMT R14, RZ, 0x7610, R14 ;  /* 0x00007610ff0e7816 */ /* 0x000fe2000000000e */
[----:B------:R-:W-:Y:S01]  /*62c0*/  FMUL.FTZ R22, R15, -1.4426950216293334961 ;  /* 0xbfb8aa3b0f167820 */ /* 0x000fe20000410000 */
[----:B-1----:R-:W-:Y:S01]  /*62d0*/  PRMT R26, RZ, 0x5410, R5 ;  /* 0x00005410ff1a7816 */ /* 0x002fe20000000005 */
[----:B------:R-:W-:Y:S01]  /*62e0*/  FMUL.FTZ R16, R13, -1.4426950216293334961 ;  /* 0xbfb8aa3b0d107820 */ /* 0x000fe20000410000 */
[----:B------:R-:W-:Y:S01]  /*62f0*/  PRMT R23, RZ, 0x5410, R4 ;  /* 0x00005410ff177816 */ /* 0x000fe20000000004 */
        /* <DEDUP_REMOVED lines=13> */
[----:B------:R-:W0:Y:S01]  /*63d0*/  MUFU.EX2 R9, R9 ;  /* 0x0000000900097308 */ /* 0x000e220000000800 */
[----:B------:R-:W-:-:S02]  /*63e0*/  FMUL.FTZ R6, R32, -1.4426950216293334961 ;  /* 0xbfb8aa3b20067820 */ /* 0x000fc40000410000 */
[----:B------:R-:W-:-:S05]  /*63f0*/  FMUL.FTZ R7, R36, -1.4426950216293334961 ;  /* 0xbfb8aa3b24077820 */ /* 0x000fca0000410000 */
[----:B------:R-:W1:Y:S08]  /*6400*/  MUFU.EX2 R11, R11 ;  /* 0x0000000b000b7308 */ /* 0x000e700000000800 */
        /* <DEDUP_REMOVED lines=27> */
[----:B-1----:R-:W-:Y:S02]  /*65c0*/  FADD.FTZ R37, R37, 1 ;  /* 0x3f80000025257421 */ /* 0x002fe40000010000 */
[----:B--2---:R-:W-:-:S05]  /*65d0*/  FADD.FTZ R6, R5, 1 ;  /* 0x3f80000005067421 */ /* 0x004fca0000010000 */
[----:B------:R-:W1:Y:S01]  /*65e0*/  MUFU.RCP R9, R9 ;  /* 0x0000000900097308 */ /* 0x000e620000001000 */
[----:B0-----:R-:W-:-:S07]  /*65f0*/  FADD.FTZ R4, R4, 1 ;  /* 0x3f80000004047421 */ /* 0x001fce0000010000 */
[----:B------:R-:W0:Y:S08]  /*6600*/  MUFU.RCP R11, R11 ;  /* 0x0000000b000b7308 */ /* 0x000e300000001000 */
[----:B------:R-:W2:Y:S01]  /*6610*/  MUFU.RCP R21, R21 ;  /* 0x0000001500157308 */ /* 0x000ea20000001000 */
[----:B-1----:R-:W-:-:S04]  /*6620*/  FMUL.FTZ R12, R12, R9 ;  /* 0x000000090c0c7220 */ /* 0x002fc80000410000 */
[----:B------:R-:W-:-:S03]  /*6630*/  FMUL.FTZ R12, R12, R61 ;  /* 0x0000003d0c0c7220 */ /* 0x000fc60000410000 */
[----:B------:R-:W-:Y:S01]  /*6640*/  MUFU.RCP R22, R22 ;  /* 0x0000001600167308 */ /* 0x000fe20000001000 */
[----:B0-----:R-:W-:-:S04]  /*6650*/  FMUL.FTZ R7, R10, R11 ;  /* 0x0000000b0a077220 */ /* 0x001fc80000410000 */
[----:B------:R-:W-:-:S03]  /*6660*/  FMUL.FTZ R7, R7, R60 ;  /* 0x0000003c07077220 */ /* 0x000fc60000410000 */
[----:B------:R-:W0:Y:S01]  /*6670*/  MUFU.RCP R39, R28 ;  /* 0x0000001c00277308 */ /* 0x000e220000001000 */
[----:B--2---:R-:W-:-:S04]  /*6680*/  FMUL.FTZ R9, R20, R21 ;  /* 0x0000001514097220 */ /* 0x004fc80000410000 */
[----:B------:R-:W-:-:S03]  /*6690*/  FMUL.FTZ R9, R9, R56 ;  /* 0x0000003809097220 */ /* 0x000fc60000410000 */
[----:B------:R-:W-:Y:S08]  /*66a0*/  MUFU.RCP R16, R16 ;  /* 0x0000001000107308 */ /* 0x000ff00000001000 */
[----:B------:R-:W1:Y:S01]  /*66b0*/  MUFU.RCP R18, R18 ;  /* 0x0000001200127308 */ /* 0x000e620000001000 */
[----:B0-----:R-:W-:-:S04]  /*66c0*/  FMUL.FTZ R5, R8, R39 ;  /* 0x0000002708057220 */ /* 0x001fc80000410000 */
[----:B------:R-:W-:-:S03]  /*66d0*/  FMUL.FTZ R5, R5, R62 ;  /* 0x0000003e05057220 */ /* 0x000fc60000410000 */
[----:B------:R-:W0:Y:S08]  /*66e0*/  MUFU.RCP R19, R19 ;  /* 0x0000001300137308 */ /* 0x000e300000001000 */
[----:B------:R-:W2:Y:S01]  /*66f0*/  MUFU.RCP R27, R27 ;  /* 0x0000001b001b7308 */ /* 0x000ea20000001000 */
[----:B-1----:R-:W-:-:S04]  /*6700*/  FMUL.FTZ R17, R17, R18 ;  /* 0x0000001211117220 */ /* 0x002fc80000410000 */
[----:B------:R-:W-:-:S03]  /*6710*/  FMUL.FTZ R17, R17, R58 ;  /* 0x0000003a11117220 */ /* 0x000fc60000410000 */
[----:B------:R1:W3:Y:S01]  /*6720*/  MUFU.RCP R38, R6 ;  /* 0x0000000600267308 */ /* 0x0002e20000001000 */
[----:B0-----:R-:W-:-:S04]  /*6730*/  FMUL.FTZ R14, R14, R19 ;  /* 0x000000130e0e7220 */ /* 0x001fc80000410000 */
[----:B------:R-:W-:-:S03]  /*6740*/  FMUL.FTZ R14, R14, R57 ;  /* 0x000000390e0e7220 */ /* 0x000fc60000410000 */
[----:B------:R-:W0:Y:S01]  /*6750*/  MUFU.RCP R24, R24 ;  /* 0x0000001800187308 */ /* 0x000e220000001000 */
[----:B-1----:R-:W-:Y:S01]  /*6760*/  FMUL.FTZ R6, R15, R22 ;  /* 0x000000160f067220 */ /* 0x002fe20000410000 */
[----:B------:R-:W-:Y:S01]  /*6770*/  F2FP.BF16.PACK_AB R18, R14, R17 ;  /* 0x000000110e12723e */ /* 0x000fe200000010ff */
[----:B--2---:R-:W-:Y:S02]  /*6780*/  FMUL.FTZ R11, R26, R27 ;  /* 0x0000001b1a0b7220 */ /* 0x004fe40000410000 */
[----:B------:R-:W-:Y:S02]  /*6790*/  FMUL.FTZ R6, R6, R55 ;  /* 0x0000003706067220 */ /* 0x000fe40000410000 */
[----:B------:R-:W-:Y:S01]  /*67a0*/  FMUL.FTZ R11, R11, R52 ;  /* 0x000000340b0b7220 */ /* 0x000fe20000410000 */
[----:B------:R1:W2:Y:S01]  /*67b0*/  MUFU.RCP R28, R4 ;  /* 0x00000004001c7308 */ /* 0x0002a20000001000 */
[----:B---3--:R-:W-:Y:S01]  /*67c0*/  FMUL.FTZ R10, R29, R38 ;  /* 0x000000261d0a7220 */ /* 0x008fe20000410000 */
[----:B------:R-:W-:-:S03]  /*67d0*/  F2FP.BF16.PACK_AB R19, R6, R9 ;  /* 0x000000090613723e */ /* 0x000fc600000010ff */
[----:B------:R-:W-:-:S03]  /*67e0*/  FMUL.FTZ R10, R10, R51 ;  /* 0x000000330a0a7220 */ /* 0x000fc60000410000 */
[----:B------:R-:W3:Y:S01]  /*67f0*/  MUFU.RCP R31, R31 ;  /* 0x0000001f001f7308 */ /* 0x000ee20000001000 */
[----:B-1----:R-:W-:Y:S01]  /*6800*/  FMUL.FTZ R4, R13, R16 ;  /* 0x000000100d047220 */ /* 0x002fe20000410000 */
[----:B------:R-:W-:Y:S01]  /*6810*/  F2FP.BF16.PACK_AB R9, R10, R11 ;  /* 0x0000000b0a09723e */ /* 0x000fe200000010ff */
[----:B0-----:R-:W-:Y:S01]  /*6820*/  FMUL.FTZ R23, R23, R24 ;  /* 0x0000001817177220 */ /* 0x001fe20000410000 */
[----:B------:R-:W-:Y:S01]  /*6830*/  F2FP.BF16.PACK_AB R16, R12, R5 ;  /* 0x000000050c10723e */ /* 0x000fe200000010ff */
[----:B------:R-:W-:Y:S02]  /*6840*/  FMUL.FTZ R4, R4, R59 ;  /* 0x0000003b04047220 */ /* 0x000fe40000410000 */
[----:B------:R-:W-:Y:S01]  /*6850*/  FMUL.FTZ R23, R23, R54 ;  /* 0x0000003617177220 */ /* 0x000fe20000410000 */
[----:B------:R-:W0:Y:S01]  /*6860*/  MUFU.RCP R33, R33 ;  /* 0x0000002100217308 */ /* 0x000e220000001000 */
[----:B--2---:R-:W-:Y:S01]  /*6870*/  FMUL.FTZ R8, R25, R28 ;  /* 0x0000001c19087220 */ /* 0x004fe20000410000 */
[----:B------:R-:W-:Y:S01]  /*6880*/  F2FP.BF16.PACK_AB R17, R4, R7 ;  /* 0x000000070411723e */ /* 0x000fe200000010ff */
[----:B------:R-:W-:Y:S01]  /*6890*/  BAR.SYNC.DEFER_BLOCKING 0x0 ;  /* 0x0000000000007b1d */ /* 0x000fe20000010000 */
[----:B------:R-:W-:-:S02]  /*68a0*/  IMAD R4, R83, c[0x0][0x210], RZ ;  /* 0x0000840053047a24 */ /* 0x000fc400078e02ff */
[----:B------:R-:W-:Y:S02]  /*68b0*/  FMUL.FTZ R8, R8, R53 ;  /* 0x0000003508087220 */ /* 0x000fe40000410000 */
[----:B---3--:R-:W-:Y:S01]  /*68c0*/  FMUL.FTZ R13, R30, R31 ;  /* 0x0000001f1e0d7220 */ /* 0x008fe20000410000 */
[----:B------:R-:W1:Y:S01]  /*68d0*/  MUFU.RCP R35, R35 ;  /* 0x0000002300237308 */ /* 0x000e620000001000 */
[----:B------:R-:W-:Y:S01]  /*68e0*/  IMAD R5, R85, c[0x0][0x214], R4 ;  /* 0x0000850055057a24 */ /* 0x000fe200078e0204 */
[----:B------:R-:W-:Y:S01]  /*68f0*/  F2FP.BF16.PACK_AB R8, R8, R23 ;  /* 0x000000170808723e */ /* 0x000fe200000010ff */
[----:B------:R-:W-:-:S03]  /*6900*/  FMUL.FTZ R13, R13, R50 ;  /* 0x000000320d0d7220 */ /* 0x000fc60000410000 */
[----:B------:R-:W-:Y:S01]  /*6910*/  IADD3 R3, R3, R5, RZ ;  /* 0x0000000503037210 */ /* 0x000fe20007ffe0ff */
[----:B0-----:R-:W-:Y:S01]  /*6920*/  FMUL.FTZ R32, R32, R33 ;  /* 0x0000002120207220 */ /* 0x001fe20000410000 */
[----:B------:R-:W0:Y:S01]  /*6930*/  MUFU.RCP R37, R37 ;  /* 0x0000002500257308 */ /* 0x000e220000001000 */
[----:B------:R-:W-:Y:S02]  /*6940*/  IMAD R5, R91, c[0x0][0x218], RZ ;  /* 0x000086005b057a24 */ /* 0x000fe400078e02ff */
[----:B------:R-:W-:Y:S02]  /*6950*/  FMUL.FTZ R32, R32, R49 ;  /* 0x0000003120207220 */ /* 0x000fe40000410000 */
[C---:B------:R-:W-:Y:S02]  /*6960*/  IMAD R5, R102.reuse, c[0x0][0x21c], R5 ;  /* 0x0000870066057a24 */ /* 0x040fe400078e0205 */
[----:B------:R-:W-:Y:S01]  /*6970*/  IMAD.WIDE.U32 R2, R102, c[0x0][0x218], R2 ;  /* 0x0000860066027a25 */ /* 0x000fe200078e0002 */
[----:B------:R-:W-:Y:S01]  /*6980*/  F2FP.BF16.PACK_AB R10, R32, R13 ;  /* 0x0000000d200a723e */ /* 0x000fe200000010ff */
[----:B------:R-:W-:Y:S02]  /*6990*/  STS.128 [R0.X16], R16 ;  /* 0x0000001000007388 */ /* 0x000fe4000000cc00 */
[----:B-1----:R-:W-:Y:S01]  /*69a0*/  FMUL.FTZ R15, R34, R35 ;  /* 0x00000023220f7220 */ /* 0x002fe20000410000 */
[----:B------:R-:W-:-:S02]  /*69b0*/  IADD3 R3, R3, R5, RZ ;  /* 0x0000000503037210 */ /* 0x000fc40007ffe0ff */
[----:B------:R-:W-:Y:S01]  /*69c0*/  LEA R4, P0, R2, c[0x0][0x270], 0x1 ;  /* 0x00009c0002047a11 */ /* 0x000fe200078008ff */
[----:B------:R-:W-:Y:S02]  /*69d0*/  FMUL.FTZ R15, R15, R48 ;  /* 0x000000300f0f7220 */ /* 0x000fe40000410000 */
[----:B0-----:R-:W-:Y:S01]  /*69e0*/  FMUL.FTZ R36, R36, R37 ;  /* 0x0000002524247220 */ /* 0x001fe20000410000 */
[----:B------:R-:W-:Y:S02]  /*69f0*/  LEA.HI.X R5, R2, c[0x0][0x274], R3, 0x1, P0 ;  /* 0x00009d0002057a11 */ /* 0x000fe400000f0c03 */
[----:B------:R-:W-:Y:S01]  /*6a00*/  ISETP.GE.AND P0, PT, R77, c[0x0][0x174], PT ;  /* 0x00005d004d007a0c */ /* 0x000fe20003f06270 */
[----:B------:R-:W-:Y:S02]  /*6a10*/  FMUL.FTZ R36, R36, R47 ;  /* 0x0000002f24247220 */ /* 0x000fe40000410000 */
[----:B------:R-:W-:-:S03]  /*6a20*/  IMAD.WIDE R2, R75, 0x10, R4 ;  /* 0x000000104b027825 */ /* 0x000fc600078e0204 */
        /* <DEDUP_REMOVED lines=9> */
.L_x_609:
[----:B------:R-:W-:Y:S05]  /*6ac0*/  EXIT ;  /* 0x000000000000794d */ /* 0x000fea0003800000 */
.L_x_611:
        /* <DEDUP_REMOVED lines=11> */
.L_x_5333:


//--------------------- .text._Z25selective_scan_fwd_kernelI32Selective_Scan_fwd_kernel_traitsILi128ELi16ELi1ELb1ELb1ELb1ELb0EN3c108BFloat16ENS1_7complexIfEEEEv13SSMParamsBase --------------------------
	.section	.text._Z25selective_scan_fwd_kernelI32Selective_Scan_fwd_kernel_traitsILi128ELi16ELi1ELb1ELb1ELb1ELb0EN3c108BFloat16ENS1_7complexIfEEEEv13SSMParamsBase,"ax",@progbits
	.sectioninfo	@"SHI_REGISTERS=168"
	.align	128
        .global         _Z25selective_scan_fwd_kernelI32Selective_Scan_fwd_kernel_traitsILi128ELi16ELi1ELb1ELb1ELb1ELb0EN3c108BFloat16ENS1_7complexIfEEEEv13SSMParamsBase
        .type           _Z25selective_scan_fwd_kernelI32Selective_Scan_fwd_kernel_traitsILi128ELi16ELi1ELb1ELb1ELb1ELb0EN3c108BFloat16ENS1_7complexIfEEEEv13SSMParamsBase,@function
        .size           _Z25selective_scan_fwd_kernelI32Selective_Scan_fwd_kernel_traitsILi128ELi16ELi1ELb1ELb1ELb1ELb0EN3c108BFloat16ENS1_7complexIfEEEEv13SSMParamsBase,(.L_x_5334 - _Z25selective_scan_fwd_kernelI32Selective_Scan_fwd_kernel_traitsILi128ELi16ELi1ELb1ELb1ELb1ELb0EN3c108BFloat16ENS1_7complexIfEEEEv13SSMParamsBase)
        .other          _Z25selective_scan_fwd_kernelI32Selective_Scan_fwd_kernel_traitsILi128ELi16ELi1ELb1ELb1ELb1ELb0EN3c108BFloat16ENS1_7complexIfEEEEv13SSMParamsBase,@"STO_CUDA_ENTRY STV_DEFAULT"
_Z25selective_scan_fwd_kernelI32Selective_Scan_fwd_kernel_traitsILi128ELi16ELi1ELb1ELb1ELb1ELb0EN3c108BFloat16ENS1_7complexIfEEEEv13SSMParamsBase:
.text._Z25selective_scan_fwd_kernelI32Selective_Scan_fwd_kernel_traitsILi128ELi16ELi1ELb1ELb1ELb1ELb0EN3c108BFloat16ENS1_7complexIfEEEEv13SSMParamsBase:
        /* <DEDUP_REMOVED lines=8> */
[----:B------:R-:W-:Y:S02]  /*0080*/  ULDC UR16, c[0x0][0x1d4] ;  /* 0x0000750000107ab9 */ /* 0x000fe40000000800 */
[----:B------:R-:W-:-:S02]  /*0090*/  ULDC UR13, c[0x0][0x1d0] ;  /* 0x00007400000d7ab9 */ /* 0x000fc40000000800 */
[----:B------:R-:W-:Y:S02]  /*00a0*/  ULDC UR11, c[0x0][0x1d8] ;  /* 0x00007600000b7ab9 */ /* 0x000fe40000000800 */
[----:B------:R-:W-:Y:S02]  /*00b0*/  ULDC UR17, c[0x0][0x1d8] ;  /* 0x0000760000117ab9 */ /* 0x000fe40000000800 */
[----:B------:R-:W-:Y:S01]  /*00c0*/  ULDC.64 UR22, c[0x0][0x240] ;  /* 0x0000900000167ab9 */ /* 0x000fe20000000a00 */
[----:B0-----:R-:W-:Y:S01]  /*00d0*/  MOV R79, UR4 ;  /* 0x00000004004f7c02 */ /* 0x001fe20008000f00 */
[----:B------:R-:W0:Y:S01]  /*00e0*/  R2UR UR24, R7 ;  /* 0x00000000071873c2 */ /* 0x000e2200000e0000 */
[----:B------:R-:W-:Y:S02]  /*00f0*/  ISETP.NE.AND.EX P0, PT, RZ, c[0x0][0x23c], PT, P0 ;  /* 0x00008f00ff007a0c */ /* 0x000fe40003f05300 */
[----:B------:R-:W-:-:S05]  /*0100*/  @P1 LEA R4, P3, R79, c[0x0][0x250], 0x2 ;  /* 0x000094004f041a11 */ /* 0x000fca00078610ff */
[----:B------:R-:W1:Y:S06]  /*0110*/  R2UR UR9, R79 ;  /* 0x000000004f0973c2 */ /* 0x000e6c00000e0000 */
[----:B------:R-:W-:Y:S01]  /*0120*/  @P0 LEA R2, P2, R79, c[0x0][0x238], 0x2 ;  /* 0x00008e004f020a11 */ /* 0x000fe200078410ff */
[----:B-1----:R-:W-:-:S06]  /*0130*/  USHF.R.S32.HI UR20, URZ, 0x1f, UR9 ;  /* 0x0000001f3f147899 */ /* 0x002fcc0008011409 */
[----:B------:R-:W-:Y:S02]  /*0140*/  MOV R6, UR20 ;  /* 0x0000001400067c02 */ /* 0x000fe40008000f00 */
[----:B------:R-:W-:Y:S02]  /*0150*/  MOV R0, UR20 ;  /* 0x0000001400007c02 */ /* 0x000fe40008000f00 */
[C---:B------:R-:W-:Y:S02]  /*0160*/  @P1 LEA.HI.X R5, R79.reuse, c[0x0][0x254], R6, 0x2, P3 ;  /* 0x000095004f051a11 */ /* 0x040fe400018f1406 */
[----:B------:R-:W-:-:S03]  /*0170*/  @P0 LEA.HI.X R3, R79, c[0x0][0x23c], R0, 0x2, P2 ;  /* 0x00008f004f030a11 */ /* 0x000fc600010f1400 */
[----:B------:R1:W5:Y:S01]  /*0180*/  @P1 LDG.E R4, [R4.64] ;  /* 0x0000001204041981 */ /* 0x000362000c1e1900 */
[----:B0-----:R-:W0:Y:S01]  /*0190*/  I2F.RP R0, UR24 ;  /* 0x0000001800007d06 */ /* 0x001e220008209400 */
[----:B------:R-:W2:Y:S02]  /*01a0*/  S2UR UR4, SR_CTAID.X ;  /* 0x00000000000479c3 */ /* 0x000ea40000002500 */
[----:B------:R3:W5:Y:S01]  /*01b0*/  @P0 LDG.E R2, [R2.64] ;  /* 0x0000001202020981 */ /* 0x000762000c1e1900 */
[----:B------:R-:W-:Y:S02]  /*01c0*/  UIMAD UR11, UR20, UR11, URZ ;  /* 0x0000000b140b72a4 */ /* 0x000fe4000f8e023f */
[----:B------:R-:W-:Y:S02]  /*01d0*/  ULDC UR25, c[0x0][0x178] ;  /* 0x00005e0000197ab9 */ /* 0x000fe40000000800 */
[----:B------:R-:W-:Y:S01]  /*01e0*/  ULDC UR26, c[0x0][0x1e8] ;  /* 0x00007a00001a7ab9 */ /* 0x000fe20000000800 */
[----:B------:R-:W4:Y:S01]  /*01f0*/  R2UR UR8, R79 ;  /* 0x000000004f0873c2 */ /* 0x000f2200000e0000 */
[----:B------:R-:W-:Y:S01]  /*0200*/  ULDC UR27, c[0x0][0x1ec] ;  /* 0x00007b00001b7ab9 */ /* 0x000fe20000000800 */
[----:B---3--:R-:W-:Y:S01]  /*0210*/  IABS R3, R79 ;  /* 0x0000004f00037213 */ /* 0x008fe20000000000 */
[----:B0-----:R-:W0:Y:S05]  /*0220*/  MUFU.RCP R0, R0 ;  /* 0x0000000000007308 */ /* 0x001e2a0000001000 */
[----:B------:R-:W3:Y:S01]  /*0230*/  R2UR UR12, R3 ;  /* 0x00000000030c73c2 */ /* 0x000ee200000e0000 */
[----:B--2---:R-:W-:Y:S01]  /*0240*/  MOV R78, UR4 ;  /* 0x00000004004e7c02 */ /* 0x004fe20008000f00 */
[----:B------:R-:W-:-:S06]  /*0250*/  UMOV UR4, URZ ;  /* 0x0000003f00047c82 */ /* 0x000fcc0008000000 */
[----:B------:R-:W2:Y:S01]  /*0260*/  R2UR UR14, R78 ;  /* 0x000000004e0e73c2 */ /* 0x000ea200000e0000 */
[----:B0-----:R-:W-:Y:S02]  /*0270*/  IADD3 R6, R0, 0xffffffe, RZ ;  /* 0x0ffffffe00067810 */ /* 0x001fe40007ffe0ff */
[----:B------:R-:W-:-:S05]  /*0280*/  MOV R0, c[0x0][0x174] ;  /* 0x00005d0000007a02 */ /* 0x000fca0000000f00 */
[----:B------:R-:W0:Y:S01]  /*0290*/  R2UR UR15, R78 ;  /* 0x000000004e0f73c2 */ /* 0x000e2200000e0000 */
[----:B------:R-:W1:Y:S01]  /*02a0*/  F2I.FTZ.U32.TRUNC.NTZ R6, R6 ;  /* 0x0000000600067305 */ /* 0x000e62000021f000 */
[----:B------:R-:W-:Y:S01]  /*02b0*/  ISETP.GE.AND P2, PT, R0, 0x1, PT ;  /* 0x000000010000780c */ /* 0x000fe20003f46270 */
[----:B--2---:R-:W-:-:S05]  /*02c0*/  USHF.R.S32.HI UR21, URZ, 0x1f, UR14 ;  /* 0x0000001f3f157899 */ /* 0x004fca000801140e */
[----:B-1----:R-:W1:Y:S01]  /*02d0*/  R2UR UR5, R6 ;  /* 0x00000000060573c2 */ /* 0x002e6200000e0000 */
[----:B------:R-:W-:-:S04]  /*02e0*/  UIMAD UR10, UR21, UR10, URZ ;  /* 0x0000000a150a72a4 */ /* 0x000fc8000f8e023f */
[----:B------:R-:W-:Y:S02]  /*02f0*/  UIMAD UR10, UR14, UR16, UR10 ;  /* 0x000000100e0a72a4 */ /* 0x000fe4000f8e020a */
[----:B-1----:R-:W-:-:S04]  /*0300*/  UIADD3 UR6, URZ, -UR5, URZ ;  /* 0x800000053f067290 */ /* 0x002fc8000fffe03f */
[----:B------:R-:W-:-:S04]  /*0310*/  UIMAD UR6, UR6, UR24, URZ ;  /* 0x00000018060672a4 */ /* 0x000fc8000f8e023f */
[----:B------:R-:W-:Y:S02]  /*0320*/  UIMAD.WIDE.U32 UR6, UR5, UR6, UR4 ;  /* 0x00000006050672a5 */ /* 0x000fe4000f8e0004 */
[----:B0-----:R-:W-:Y:S02]  /*0330*/  UIMAD.WIDE.U32 UR4, UR15, UR13, URZ ;  /* 0x0000000d0f0472a5 */ /* 0x001fe4000f8e003f */
[----:B---3--:R-:W-:Y:S02]  /*0340*/  UIMAD.WIDE.U32 UR6, UR7, UR12, URZ ;  /* 0x0000000c070672a5 */ /* 0x008fe4000f8e003f */
[----:B------:R-:W-:-:S03]  /*0350*/  UIADD3 UR5, UR5, UR10, URZ ;  /* 0x0000000a05057290 */ /* 0x000fc6000fffe03f */
[----:B------:R-:W-:Y:S02]  /*0360*/  ULDC UR10, c[0x0][0x1dc] ;  /* 0x00007700000a7ab9 */ /* 0x000fe40000000800 */
[----:B------:R-:W-:Y:S02]  /*0370*/  UMOV UR16, UR7 ;  /* 0x0000000700107c82 */ /* 0x000fe40008000000 */
[----:B------:R-:W-:Y:S02]  /*0380*/  UIADD3 UR6, -UR16, URZ, URZ ;  /* 0x0000003f10067290 */ /* 0x000fe4000fffe13f */
[----:B------:R-:W-:Y:S02]  /*0390*/  UIMAD UR11, UR9, UR10, UR11 ;  /* 0x0000000a090b72a4 */ /* 0x000fe4000f8e020b */
[----:B------:R-:W-:Y:S02]  /*03a0*/  UIMAD UR6, UR24, UR6, UR12 ;  /* 0x00000006180672a4 */ /* 0x000fe4000f8e020c */
[----:B----4-:R-:W-:-:S02]  /*03b0*/  UIMAD.WIDE.U32 UR4, UR8, UR17, UR4 ;  /* 0x00000011080472a5 */ /* 0x010fc4000f8e0004 */
[----:B------:R-:W-:Y:S02]  /*03c0*/  UISETP.GT.U32.AND UP1, UPT, UR24, UR6, UPT ;  /* 0x000000061800728c */ /* 0x000fe4000bf24070 */
[----:B------:R-:W-:Y:S02]  /*03d0*/  UIADD3 UR13, UR5, UR11, URZ ;  /* 0x0000000b050d7290 */ /* 0x000fe4000fffe03f */
[----:B------:R-:W-:Y:S02]  /*03e0*/  ULEA UR12, UP0, UR4, UR22, 0x1 ;  /* 0x00000016040c7291 */ /* 0x000fe4000f80083f */
[----:B------:R-:W-:Y:S02]  /*03f0*/  ULDC UR7, c[0x0][0x178] ;  /* 0x00005e0000077ab9 */ /* 0x000fe40000000800 */
[----:B------:R-:W-:Y:S02]  /*0400*/  ULEA.HI.X UR13, UR4, UR23, UR13, 0x1, UP0 ;  /* 0x00000017040d7291 */ /* 0x000fe400080f0c0d */
[----:B------:R-:W-:-:S02]  /*0410*/  ULDC UR17, c[0x0][0x190] ;  /* 0x0000640000117ab9 */ /* 0x000fc40000000800 */
[----:B------:R-:W-:Y:S02]  /*0420*/  @!UP1 UIADD3 UR6, UR6, -UR24, URZ ;  /* 0x8000001806069290 */ /* 0x000fe4000fffe03f */
[----:B------:R-:W-:Y:S02]  /*0430*/  @!UP1 UIADD3 UR16, UR16, 0x1, URZ ;  /* 0x0000000110109890 */ /* 0x000fe4000fffe03f */
[----:B------:R-:W-:Y:S02]  /*0440*/  UISETP.GE.U32.AND UP0, UPT, UR6, UR24, UPT ;  /* 0x000000180600728c */ /* 0x000fe4000bf06070 */
[----:B------:R-:W-:Y:S02]  /*0450*/  ULOP3.LUT UR6, UR8, UR7, URZ, 0x3c, !UPT ;  /* 0x0000000708067292 */ /* 0x000fe4000f8e3c3f */
[----:B------:R-:W-:Y:S02]  /*0460*/  UIMAD UR17, UR21, UR17, URZ ;  /* 0x00000011151172a4 */ /* 0x000fe4000f8e023f */
[----:B------:R-:W-:-:S02]  /*0470*/  UISETP.GE.AND UP1, UPT, UR6, URZ, UPT ;  /* 0x0000003f0600728c */ /* 0x000fc4000bf26270 */
[----:B------:R-:W-:Y:S02]  /*0480*/  ULDC UR23, c[0x0][0x194] ;  /* 0x0000650000177ab9 */ /* 0x000fe40000000800 */
[----:B------:R-:W-:Y:S02]  /*0490*/  ULDC UR10, c[0x0][0x190] ;  /* 0x00006400000a7ab9 */ /* 0x000fe40000000800 */
[----:B------:R-:W-:Y:S02]  /*04a0*/  @UP0 UIADD3 UR16, UR16, 0x1, URZ ;  /* 0x0000000110100890 */ /* 0x000fe4000fffe03f */
[----:B------:R-:W-:Y:S02]  /*04b0*/  UISETP.NE.AND UP0, UPT, URZ, UR25, UPT ;  /* 0x000000193f00728c */ /* 0x000fe4000bf05270 */
[----:B------:R-:W-:Y:S02]  /*04c0*/  ULDC UR22, c[0x0][0x1b0] ;  /* 0x00006c0000167ab9 */ /* 0x000fe40000000800 */
[----:B------:R-:W-:-:S02]  /*04d0*/  UIMAD.WIDE.U32 UR6, UR15, UR10, URZ ;  /* 0x0000000a0f0672a5 */ /* 0x000fc4000f8e003f */
[----:B------:R-:W-:Y:S02]  /*04e0*/  @!UP1 UIADD3 UR16, -UR16, URZ, URZ ;  /* 0x0000003f10109290 */ /* 0x000fe4000fffe13f */
[----:B------:R-:W-:Y:S02]  /*04f0*/  UIMAD UR22, UR21, UR22, URZ ;  /* 0x00000016151672a4 */ /* 0x000fe4000f8e023f */
[----:B------:R-:W-:Y:S02]  /*0500*/  UIMAD UR17, UR14, UR23, UR17 ;  /* 0x000000170e1172a4 */ /* 0x000fe4000f8e0211 */
[----:B------:R-:W-:Y:S02]  /*0510*/  @!UP0 ULOP3.LUT UR16, URZ, UR25, URZ, 0x33, !UPT ;  /* 0x000000193f108292 */ /* 0x000fe4000f8e333f */
[----:B------:R-:W-:Y:S02]  /*0520*/  ULDC UR24, c[0x0][0x1b4] ;  /* 0x00006d0000187ab9 */ /* 0x000fe40000000800 */
[----:B------:R-:W-:-:S02]  /*0530*/  ULDC UR11, c[0x0][0x1b0] ;  /* 0x00006c00000b7ab9 */ /* 0x000fc40000000800 */
[----:B------:R-:W-:Y:S02]  /*0540*/  UIMAD.WIDE.U32 UR10, UR15, UR11, URZ ;  /* 0x0000000b0f0a72a5 */ /* 0x000fe4000f8e003f */
[----:B------:R-:W-:Y:S02]  /*0550*/  UIMAD UR22, UR14, UR24, UR22 ;  /* 0x000000180e1672a4 */ /* 0x000fe4000f8e0216 */
[----:B------:R-:W-:Y:S02]  /*0560*/  UIADD3 UR7, UR7, UR17, URZ ;  /* 0x0000001107077290 */ /* 0x000fe4000fffe03f */
[----:B------:R-:W-:Y:S02]  /*0570*/  USHF.R.S32.HI UR17, URZ, 0x1f, UR16 ;  /* 0x0000001f3f117899 */ /* 0x000fe40008011410 */
[----:B------:R-:W-:Y:S02]  /*0580*/  ULDC.64 UR4, c[0x0][0x1a8] ;  /* 0x00006a0000047ab9 */ /* 0x000fe40000000a00 */
[----:B------:R-:W-:-:S02]  /*0590*/  UIADD3 UR11, UR11, UR22, URZ ;  /* 0x000000160b0b7290 */ /* 0x000fc4000fffe03f */
[----:B------:R-:W-:Y:S02]  /*05a0*/  UIMAD UR22, UR17, UR4, URZ ;  /* 0x00000004111672a4 */ /* 0x000fe4000f8e023f */
[----:B------:R-:W-:Y:S02]  /*05b0*/  ULDC.64 UR24, c[0x0][0x1c8] ;  /* 0x0000720000187ab9 */ /* 0x000fe40000000a00 */
[----:B------:R-:W-:Y:S02]  /*05c0*/  UIMAD UR17, UR17, UR24, URZ ;  /* 0x00000018111172a4 */ /* 0x000fe4000f8e023f */
[----:B------:R-:W-:Y:S02]  /*05d0*/  UIMAD UR22, UR16, UR5, UR22 ;  /* 0x00000005101672a4 */ /* 0x000fe4000f8e0216 */
[----:B------:R-:W-:Y:S02]  /*05e0*/  UIMAD.WIDE.U32 UR6, UR16, UR4, UR6 ;  /* 0x00000004100672a5 */ /* 0x000fe4000f8e0006 */
[----:B------:R-:W-:-:S02]  /*05f0*/  ULDC UR5, c[0x0][0x1e0] ;  /* 0x0000780000057ab9 */ /* 0x000fc40000000800 */
[----:B------:R-:W-:Y:S02]  /*0600*/  UIMAD.WIDE.U32 UR10, UR16, UR24, UR10 ;  /* 0x00000018100a72a5 */ /* 0x000fe4000f8e000a */
[----:B------:R-:W-:Y:S02]  /*0610*/  UIMAD UR23, UR16, UR25, UR17 ;  /* 0x00000019101772a4 */ /* 0x000fe4000f8e0211 */
[----:B------:R-:W-:Y:S02]  /*0620*/  UIMAD UR5, UR21, UR5, URZ ;  /* 0x00000005150572a4 */ /* 0x000fe4000f8e023f */
[----:B------:R-:W-:Y:S02]  /*0630*/  ULDC UR16, c[0x0][0x1e0] ;  /* 0x0000780000107ab9 */ /* 0x000fe40000000800 */
[----:B------:R-:W-:Y:S02]  /*0640*/  ULDC UR25, c[0x0][0x1e4] ;  /* 0x0000790000197ab9 */ /* 0x000fe40000000800 */
[----:B------:R-:W-:-:S02]  /*0650*/  ULDC UR24, c[0x0][0x1e8] ;  /* 0x00007a0000187ab9 */ /* 0x000fc40000000800 */
[----:B------:R-:W-:Y:S02]  /*0660*/  UIMAD.WIDE.U32 UR16, UR15, UR16, URZ ;  /* 0x000000100f1072a5 */ /* 0x000fe4000f8e003f */
[----:B------:R-:W-:Y:S02]  /*0670*/  UMOV UR4, URZ ;  /* 0x0000003f00047c82 */ /* 0x000fe40008000000 */
[----:B------:R-:W-:Y:S02]  /*0680*/  UIMAD UR15, UR20, UR24, URZ ;  /* 0x00000018140f72a4 */ /* 0x000fe4000f8e023f */
[----:B------:R-:W-:Y:S01]  /*0690*/  UIMAD UR5, UR14, UR25, UR5 ;  /* 0x000000190e0572a4 */ /* 0x000fe2000f8e0205 */
[----:B------:R-:W-:Y:S11]  /*06a0*/  @!P2 EXIT ;  /* 0x000000000000a94d */ /* 0x000ff60003800000 */
[----:B------:R-:W0:Y:S01]  /*06b0*/  S2R R3, SR_TID.X ;  /* 0x0000000000037919 */ /* 0x000e220000002100 */
[----:B-----5:R1:W2:Y:S01]  /*06c0*/  @P1 R2UR UR4, R4 ;  /* 0x00000000040413c2 */ /* 0x0202a200000e0000 */
[----:B------:R-:W-:Y:S02]  /*06d0*/  UIADD3 UR17, UR17, UR5, URZ ;  /* 0x0000000511117290 */ /* 0x000fe4000fffe03f */
[----:B------:R-:W-:-:S02]  /*06e0*/  UIMAD UR15, UR9, UR27, UR15 ;  /* 0x0000001b090f72a4 */ /* 0x000fc4000f8e020f */
[----:B------:R-:W-:Y:S02]  /*06f0*/  UIMAD.WIDE.U32 UR8, UR8, UR26, UR16 ;  /* 0x0000001a080872a5 */ /* 0x000fe4000f8e0010 */
[----:B------:R-:W-:Y:S02]  /*0700*/  ULDC.64 UR24, c[0x0][0x248] ;  /* 0x0000920000187ab9 */ /* 0x000fe40000000a00 */
[----:B------:R-:W-:Y:S02]  /*0710*/  UIADD3 UR17, UR9, UR15, URZ ;  /* 0x0000000f09117290 */ /* 0x000fe4000fffe03f */
[----:B------:R-:W-:Y:S02]  /*0720*/  ULDC.64 UR26, c[0x0][0x228] ;  /* 0x00008a00001a7ab9 */ /* 0x000fe40000000a00 */
[----:B------:R-:W-:Y:S02]  /*0730*/  ULEA UR9, UP0, UR8, UR24, 0x1 ;  /* 0x0000001808097291 */ /* 0x000fe4000f80083f */
[----:B------:R-:W-:-:S02]  /*0740*/  UMOV UR5, URZ ;  /* 0x0000003f00057c82 */ /* 0x000fc40008000000 */
[----:B------:R-:W-:Y:S02]  /*0750*/  ULEA UR16, UP1, UR6, UR26, 0x1 ;  /* 0x0000001a06107291 */ /* 0x000fe4000f82083f */
[----:B------:R-:W-:Y:S01]  /*0760*/  UIADD3 UR7, UR7, UR22, URZ ;  /* 0x0000001607077290 */ /* 0x000fe2000fffe03f */
[----:B------:R3:W4:Y:S01]  /*0770*/  @P0 R2UR UR5, R2 ;  /* 0x00000000020503c2 */ /* 0x00072200000e0000 */
[----:B------:R-:W-:Y:S01]  /*0780*/  ULDC.64 UR28, c[0x0][0x230] ;  /* 0x00008c00001c7ab9 */ /* 0x000fe20000000a00 */
[----:B0-----:R-:W-:Y:S01]  /*0790*/  SHF.L.U32 R0, R3, 0x1, RZ ;  /* 0x0000000103007819 */ /* 0x001fe200000006ff */
[----:B------:R-:W-:Y:S02]  /*07a0*/  UIADD3 UR15, UR11, UR23, URZ ;  /* 0x000000170b0f7290 */ /* 0x000fe4000fffe03f */
[----:B------:R-:W-:Y:S02]  /*07b0*/  ULEA.HI.X UR11, UR8, UR25, UR17, 0x1, UP0 ;  /* 0x00000019080b7291 */ /* 0x000fe400080f0c11 */
[----:B------:R-:W-:Y:S01]  /*07c0*/  ULEA UR14, UP2, UR10, UR28, 0x1 ;  /* 0x0000001c0a0e7291 */ /* 0x000fe2000f84083f */
[----:B---3--:R-:W-:Y:S01]  /*07d0*/  LOP3.LUT R2, R0, 0xffffffc0, RZ, 0xc0, !PT ;  /* 0xffffffc000027812 */ /* 0x008fe200078ec0ff */
        /* <DEDUP_REMOVED lines=8> */
[----:B-12-4-:R-:W-:Y:S02]  /*0860*/  UMOV UR14, UR7 ;  /* 0x00000007000e7c82 */ /* 0x016fe40008000000 */
.L_x_652:
[----:B0-----:R-:W0:Y:S01]  /*0870*/  S2R R0, SR_TID.X ;  /* 0x0000000000007919 */ /* 0x001e220000002100 */
[----:B------:R-:W-:Y:S02]  /*0880*/  MOV R2, UR12 ;  /* 0x0000000c00027c02 */ /* 0x000fe40008000f00 */
[----:B------:R-:W-:Y:S01]  /*0890*/  MOV R3, UR13 ;  /* 0x0000000d00037c02 */ /* 0x000fe20008000f00 */
[----:B------:R-:W-:Y:S01]  /*08a0*/  BAR.SYNC.DEFER_BLOCKING 0x0 ;  /* 0x0000000000007b1d */ /* 0x000fe20000010000 */
[----:B0-----:R-:W-:-:S04]  /*08b0*/  SHF.L.U32 R5, R0, 0x1, RZ ;  /* 0x0000000100057819 */ /* 0x001fc800000006ff */
[----:B------:R-:W-:-:S04]  /*08c0*/  LOP3.LUT R5, R5, 0xffffffc0, RZ, 0xc0, !PT ;  /* 0xffffffc005057812 */ /* 0x000fc800078ec0ff */
[----:B------:R-:W-:-:S05]  /*08d0*/  LOP3.LUT R4, R5, 0x1f, R0, 0xf8, !PT ;  /* 0x0000001f05047812 */ /* 0x000fca00078ef800 */
[----:B------:R-:W-:-:S05]  /*08e0*/  IMAD.WIDE R2, R4, 0x10, R2 ;  /* 0x0000001004027825 */ /* 0x000fca00078e0202 */
[----:B------:R-:W2:Y:S04]  /*08f0*/  LDG.E.128 R12, [R2.64] ;  /* 0x00000012020c7981 */ /* 0x000ea8000c1e1d00 */
[----:B------:R-:W3:Y:S04]  /*0900*/  LDG.E.128 R16, [R2.64+0x200] ;  /* 0x0002001202107981 */ /* 0x000ee8000c1e1d00 */
[----:B------:R-:W0:Y:S01]  /*0910*/  S2R R0, SR_LANEID ;  /* 0x0000000000007919 */ /* 0x000e220000000000 */
[----:B------:R-:W-:Y:S02]  /*0920*/  MOV R20, UR8 ;  /* 0x0000000800147c02 */ /* 0x000fe40008000f00 */
[----:B------:R-:W-:-:S05]  /*0930*/  MOV R21, UR9 ;  /* 0x0000000900157c02 */ /* 0x000fca0008000f00 */
[----:B------:R-:W-:Y:S01]  /*0940*/  IMAD.WIDE R20, R4, 0x10, R20 ;  /* 0x0000001004147825 */ /* 0x000fe200078e0214 */
[----:B0-----:R-:W-:-:S04]  /*0950*/  IADD3 R22, R5, R0, RZ ;  /* 0x0000000005167210 */ /* 0x001fc80007ffe0ff */
        /* <DEDUP_REMOVED lines=18> */
[----:B0-----:R-:W-:-:S05]  /*0a80*/  PRMT R77, RZ, 0x5410, R16 ;  /* 0x00005410ff4d7816 */ /* 0x001fca0000000010 */
[----:B------:R-:W-:-:S05]  /*0a90*/  FADD.FTZ R77, R77, UR4 ;  /* 0x000000044d4d7e21 */ /* 0x000fca0008010000 */
[----:B------:R-:W-:Y:S02]  /*0aa0*/  FSETP.GTU.FTZ.AND P4, PT, R77, 20, PT ;  /* 0x41a000004d00780b */ /* 0x000fe40003f9c000 */
[----:B------:R-:W-:Y:S02]  /*0ab0*/  PRMT R16, RZ, 0x7610, R16 ;  /* 0x00007610ff107816 */ /* 0x000fe40000000010 */
[----:B------:R-:W-:Y:S02]  /*0ac0*/  ISETP.EQ.OR P4, PT, RZ, UR7, P4 ;  /* 0x00000007ff007c0c */ /* 0x000fe4000a782670 */
[--C-:B------:R-:W-:Y:S02]  /*0ad0*/  PRMT R75, RZ, 0x5410, R17.reuse ;  /* 0x00005410ff4b7816 */ /* 0x100fe40000000011 */
[----:B------:R-:W-:Y:S01]  /*0ae0*/  PRMT R73, RZ, 0x5410, R18 ;  /* 0x00005410ff497816 */ /* 0x000fe20000000012 */
[----:B------:R-:W-:Y:S01]  /*0af0*/  FADD.FTZ R76, R16, UR4 ;  /* 0x00000004104c7e21 */ /* 0x000fe20008010000 */
[----:B------:R-:W-:-:S02]  /*0b00*/  PRMT R17, RZ, 0x7610, R17 ;  /* 0x00007610ff117816 */ /* 0x000fc40000000011 */
[----:B------:R-:W-:Y:S01]  /*0b10*/  PRMT R18, RZ, 0x7610, R18 ;  /* 0x00007610ff127816 */ /* 0x000fe20000000012 */
        /* <DEDUP_REMOVED lines=44> */
.L_x_613:
[----:B-12---:R-:W-:Y:S05]  /*0de0*/  BSYNC B0 ;  /* 0x0000000000007941 */ /* 0x006fea0003800000 */
.L_x_612:
        /* <DEDUP_REMOVED lines=36> */
.L_x_615:
[----:B------:R-:W-:Y:S05]  /*1030*/  BSYNC B0 ;  /* 0x0000000000007941 */ /* 0x000fea0003800000 */
.L_x_614:
        /* <DEDUP_REMOVED lines=38> */
.L_x_617:
[----:B------:R-:W-:Y:S05]  /*12a0*/  BSYNC B0 ;  /* 0x0000000000007941 */ /* 0x000fea0003800000 */
.L_x_616:
        /* <DEDUP_REMOVED lines=36> */
.L_x_619:
[----:B------:R-:W-:Y:S05]  /*14f0*/  BSYNC B0 ;  /* 0x0000000000007941 */ /* 0x000fea0003800000 */
.L_x_618:
        /* <DEDUP_REMOVED lines=38> */
.L_x_621:
[----:B------:R-:W-:Y:S05]  /*1760*/  BSYNC B0 ;  /* 0x0000000000007941 */ /* 0x000fea0003800000 */
.L_x_620:
        /* <DEDUP_REMOVED lines=36> */
.L_x_623:
[----:B------:R-:W-:Y:S05]  /*19b0*/  BSYNC B0 ;  /* 0x0000000000007941 */ /* 0x000fea0003800000 */
.L_x_622:
        /* <DEDUP_REMOVED lines=38> */
.L_x_625:
[----:B------:R-:W-:Y:S05]  /*1c20*/  BSYNC B0 ;  /* 0x0000000000007941 */ /* 0x000fea0003800000 */
.L_x_624:
        /* <DEDUP_REMOVED lines=36> */
.L_x_627:
[----:B------:R-:W-:Y:S05]  /*1e70*/  BSYNC B0 ;  /* 0x0000000000007941 */ /* 0x000fea0003800000 */
.L_x_626:
[----:B------:R-:W-:Y:S01]  /*1e80*/  ISETP.EQ.OR P3, PT, RZ, UR7, P3 ;  /* 0x00000007ff007c0c */ /* 0x000fe20009f62670 */
[----:B------:R-:W-:Y:S01]  /*1e90*/  BSSY B0, `(.L_x_628) ;  /* 0x0000028000007945 */ /* 0x000fe20003800000 */
[--C-:B------:R-:W-:Y:S02]  /*1ea0*/  PRMT R23, RZ, 0x5410, R15.reuse ;  /* 0x00005410ff177816 */ /* 0x100fe4000000000f */
        /* <DEDUP_REMOVED lines=38> */
.L_x_629:
[----:B------:R-:W-:Y:S05]  /*2110*/  BSYNC B0 ;  /* 0x0000000000007941 */ /* 0x000fea0003800000 */
.L_x_628:
[----:B------:R-:W-:Y:S01]  /*2120*/  BSSY B0, `(.L_x_630) ;  /* 0x0000029000007945 */ /* 0x000fe20003800000 */
[----:B------:R-:W-:Y:S01]  /*2130*/  FSETP.GTU.FTZ.AND P3, PT, R23, 20, PT ;  /* 0x41a000001700780b */ /* 0x000fe20003f7c000 */
[----:B------:R-:W-:Y:S01]  /*2140*/  FADD.FTZ R22, R15, UR4 ;  /* 0x000000040f167e21 */ /* 0x000fe20008010000 */
[--C-:B------:R-:W-:Y:S02]  /*2150*/  PRMT R2, RZ, 0x5410, R9.reuse ;  /* 0x00005410ff027816 */ /* 0x100fe40000000009 */
[----:B------:R-:W-:Y:S02]  /*2160*/  PRMT R151, RZ, 0x7610, R9 ;  /* 0x00007610ff977816 */ /* 0x000fe40000000009 */
        /* <DEDUP_REMOVED lines=36> */
.L_x_631:
[----:B------:R-:W-:Y:S05]  /*23b0*/  BSYNC B0 ;  /* 0x0000000000007941 */ /* 0x000fea0003800000 */
.L_x_630:
[----:B------:R-:W-:Y:S01]  /*23c0*/  ISETP.EQ.OR P1, PT, RZ, UR7, P1 ;  /* 0x00000007ff007c0c */ /* 0x000fe20008f22670 */
[----:B------:R-:W-:Y:S01]  /*23d0*/  BSSY B0, `(.L_x_632) ;  /* 0x000002e000007945 */ /* 0x000fe20003800000 */
[----:B------:R-:W-:Y:S02]  /*23e0*/  FSETP.GTU.FTZ.AND P2, PT, R22, 20, PT ;  /* 0x41a000001600780b */ /* 0x000fe40003f5c000 */
[--C-:B------:R-:W-:Y:S02]  /*23f0*/  PRMT R146, RZ, 0x5410, R4.reuse ;  /* 0x00005410ff927816 */ /* 0x100fe40000000004 */
        /* <DEDUP_REMOVED lines=43> */
.L_x_633:
[----:B------:R-:W-:Y:S05]  /*26b0*/  BSYNC B0 ;  /* 0x0000000000007941 */ /* 0x000fea0003800000 */
.L_x_632:
        /* <DEDUP_REMOVED lines=33> */
.L_x_635:
[----:B------:R-:W-:Y:S05]  /*28d0*/  BSYNC B0 ;  /* 0x0000000000007941 */ /* 0x000fea0003800000 */
.L_x_634:
        /* <DEDUP_REMOVED lines=33> */
.L_x_637:
[----:B------:R-:W-:Y:S05]  /*2af0*/  BSYNC B0 ;  /* 0x0000000000007941 */ /* 0x000fea0003800000 */
.L_x_636:
        /* <DEDUP_REMOVED lines=33> */
.L_x_639:
[----:B------:R-:W-:Y:S05]  /*2d10*/  BSYNC B0 ;  /* 0x0000000000007941 */ /* 0x000fea0003800000 */
.L_x_638:
        /* <DEDUP_REMOVED lines=33> */
.L_x_641:
[----:B------:R-:W-:Y:S05]  /*2f30*/  BSYNC B0 ;  /* 0x0000000000007941 */ /* 0x000fea0003800000 */
.L_x_640:
        /* <DEDUP_REMOVED lines=33> */
.L_x_643:
[----:B------:R-:W-:Y:S05]  /*3150*/  BSYNC B0 ;  /* 0x0000000000007941 */ /* 0x000fea0003800000 */
.L_x_642:
        /* <DEDUP_REMOVED lines=36> */
.L_x_650:
[----:B------:R-:W-:Y:S01]  /*33a0*/  ULDC UR16, c[0x0][0x180] ;  /* 0x0000600000107ab9 */ /* 0x000fe20000000800 */
[----:B-1----:R-:W-:Y:S01]  /*33b0*/  IMAD.WIDE.U32 R32, R79, c[0x0][0x180], RZ ;  /* 0x000060004f207a25 */ /* 0x002fe200078e00ff */
[----:B------:R-:W-:Y:S02]  /*33c0*/  UIMAD UR16, UR20, UR16, URZ ;  /* 0x00000010141072a4 */ /* 0x000fe4000f8e023f */
[----:B------:R-:W-:Y:S02]  /*33d0*/  USHF.R.S32.HI UR22, URZ, 0x1f, UR7 ;  /* 0x0000001f3f167899 */ /* 0x000fe40008011407 */
[----:B------:R-:W-:Y:S02]  /*33e0*/  ULDC.64 UR24, c[0x0][0x1a0] ;  /* 0x0000680000187ab9 */ /* 0x000fe40000000a00 */
[----:B------:R-:W-:Y:S01]  /*33f0*/  MOV R34, UR16 ;  /* 0x0000001000227c02 */ /* 0x000fe20008000f00 */
[----:B------:R-:W-:-:S02]  /*3400*/  ULDC.64 UR16, c[0x0][0x188] ;  /* 0x0000620000107ab9 */ /* 0x000fc40000000a00 */
[----:B------:R-:W-:Y:S02]  /*3410*/  UIMAD UR16, UR22, UR16, URZ ;  /* 0x00000010161072a4 */ /* 0x000fe4000f8e023f */
[----:B------:R-:W-:Y:S02]  /*3420*/  IMAD R35, R79, c[0x0][0x184], R34 ;  /* 0x000061004f237a24 */ /* 0x000fe400078e0222 */
[----:B------:R-:W-:-:S03]  /*3430*/  UIMAD UR16, UR7, UR17, UR16 ;  /* 0x00000011071072a4 */ /* 0x000fc6000f8e0210 */
[----:B------:R-:W-:Y:S02]  /*3440*/  IADD3 R33, R33, R35, RZ ;  /* 0x0000002321217210 */ /* 0x000fe40007ffe0ff */
[----:B------:R-:W-:-:S05]  /*3450*/  MOV R35, UR7 ;  /* 0x0000000700237c02 */ /* 0x000fca0008000f00 */
[----:B------:R-:W-:-:S05]  /*3460*/  IMAD.WIDE.U32 R32, R35, c[0x0][0x188], R32 ;  /* 0x0000620023207a25 */ /* 0x000fca00078e0020 */
[----:B------:R-:W-:Y:S02]  /*3470*/  IADD3 R33, R33, UR16, RZ ;  /* 0x0000001021217c10 */ /* 0x000fe4000fffe0ff */
[----:B------:R-:W-:-:S04]  /*3480*/  LEA R48, P0, R32, c[0x0][0x220], 0x3 ;  /* 0x0000880020307a11 */ /* 0x000fc800078018ff */
[----:B------:R-:W-:Y:S01]  /*3490*/  LEA.HI.X R49, R32, c[0x0][0x224], R33, 0x3, P0 ;  /* 0x0000890020317a11 */ /* 0x000fe200000f1c21 */
[----:B------:R-:W0:Y:S05]  /*34a0*/  S2R R38, SR_TID.X ;  /* 0x0000000000267919 */ /* 0x000e2a0000002100 */
[----:B------:R-:W2:Y:S01]  /*34b0*/  LDG.E.64 R48, [R48.64] ;  /* 0x0000001230307981 */ /* 0x000ea2000c1e1b00 */
[----:B------:R-:W-:Y:S02]  /*34c0*/  UIMAD UR23, UR22, UR24, URZ ;  /* 0x00000018161772a4 */ /* 0x000fe4000f8e023f */
[----:B------:R-:W-:Y:S02]  /*34d0*/  UIMAD.WIDE.U32 UR16, UR7, UR24, URZ ;  /* 0x00000018071072a5 */ /* 0x000fe4000f8e003f */
[----:B------:R-:W-:-:S02]  /*34e0*/  UIMAD UR23, UR7, UR25, UR23 ;  /* 0x00000019071772a4 */ /* 0x000fc4000f8e0217 */
[----:B------:R-:W-:Y:S02]  /*34f0*/  ULEA UR24, UP0, UR16, UR10, 0x1 ;  /* 0x0000000a10187291 */ /* 0x000fe4000f80083f */
[----:B------:R-:W-:-:S04]  /*3500*/  UIADD3 UR17, UR17, UR23, URZ ;  /* 0x0000001711117290 */ /* 0x000fc8000fffe03f */
[----:B------:R-:W-:Y:S01]  /*3510*/  ULEA.HI.X UR16, UR16, UR14, UR17, 0x1, UP0 ;  /* 0x0000000e10107291 */ /* 0x000fe200080f0c11 */
[----:B------:R-:W-:Y:S01]  /*3520*/  MOV R50, UR24 ;  /* 0x0000001800327c02 */ /* 0x000fe20008000f00 */
[----:B------:R-:W1:Y:S01]  /*3530*/  S2R R70, SR_TID.X ;  /* 0x0000000000467919 */ /* 0x000e620000002100 */
[----:B------:R-:W-:Y:S01]  /*3540*/  ULDC.64 UR24, c[0x0][0x1c0] ;  /* 0x0000700000187ab9 */ /* 0x000fe20000000a00 */
[C---:B0-----:R-:W-:Y:S02]  /*3550*/  SHF.L.U32 R37, R38.reuse, 0x1, RZ ;  /* 0x0000000126257819 */ /* 0x041fe400000006ff */
[----:B------:R-:W-:Y:S02]  /*3560*/  SHF.L.U32 R36, R38, 0x1, RZ ;  /* 0x0000000126247819 */ /* 0x000fe400000006ff */
[----:B------:R-:W-:Y:S02]  /*3570*/  LOP3.LUT R37, R37, 0xffffffc0, RZ, 0xc0, !PT ;  /* 0xffffffc025257812 */ /* 0x000fe400078ec0ff */
[----:B------:R-:W-:-:S02]  /*3580*/  LOP3.LUT R36, R36, 0xffffffc0, RZ, 0xc0, !PT ;  /* 0xffffffc024247812 */ /* 0x000fc400078ec0ff */
[----:B------:R-:W-:Y:S02]  /*3590*/  LOP3.LUT R37, R37, 0x1f, R38, 0xf8, !PT ;  /* 0x0000001f25257812 */ /* 0x000fe400078ef826 */
[----:B------:R-:W-:Y:S02]  /*35a0*/  MOV R51, UR16 ;  /* 0x0000001000337c02 */ /* 0x000fe40008000f00 */
[----:B------:R-:W-:-:S05]  /*35b0*/  IADD3 R61, R36, R37, RZ ;  /* 0x00000025243d7210 */ /* 0x000fca0007ffe0ff */
[----:B------:R-:W-:-:S05]  /*35c0*/  IMAD.WIDE R50, R61, 0x10, R50 ;  /* 0x000000103d327825 */ /* 0x000fca00078e0232 */
[----:B------:R0:W3:Y:S04]  /*35d0*/  LDG.E.128 R32, [R50.64] ;  /* 0x0000001232207981 */ /* 0x0000e8000c1e1d00 */
[----:B------:R0:W4:Y:S04]  /*35e0*/  LDG.E.128 R36, [R50.64+0x200] ;  /* 0x0002001232247981 */ /* 0x000128000c1e1d00 */
[----:B------:R0:W5:Y:S04]  /*35f0*/  LDG.E.128 R40, [R50.64+0x400] ;  /* 0x0004001232287981 */ /* 0x000168000c1e1d00 */
[----:B------:R0:W3:Y:S01]  /*3600*/  LDG.E.128 R44, [R50.64+0x600] ;  /* 0x00060012322c7981 */ /* 0x0000e2000c1e1d00 */
[----:B------:R-:W-:-:S02]  /*3610*/  UIMAD UR22, UR22, UR24, URZ ;  /* 0x00000018161672a4 */ /* 0x000fc4000f8e023f */
[----:B------:R-:W-:Y:S01]  /*3620*/  UIMAD.WIDE.U32 UR16, UR7, UR24, URZ ;  /* 0x00000018071072a5 */ /* 0x000fe2000f8e003f */
[----:B------:R-:W0:Y:S01]  /*3630*/  S2R R66, SR_LANEID ;  /* 0x0000000000427919 */ /* 0x000e220000000000 */
[----:B------:R-:W-:Y:S02]  /*3640*/  UIMAD UR22, UR7, UR25, UR22 ;  /* 0x00000019071672a4 */ /* 0x000fe4000f8e0216 */
[----:B------:R-:W-:Y:S02]  /*3650*/  ULEA UR23, UP0, UR16, UR11, 0x1 ;  /* 0x0000000b10177291 */ /* 0x000fe4000f80083f */
[----:B------:R-:W-:-:S04]  /*3660*/  UIADD3 UR17, UR17, UR22, URZ ;  /* 0x0000001611117290 */ /* 0x000fc8000fffe03f */
[----:B------:R-:W-:Y:S01]  /*3670*/  ULEA.HI.X UR16, UR16, UR15, UR17, 0x1, UP0 ;  /* 0x0000000f10107291 */ /* 0x000fe200080f0c11 */
[----:B--2---:R-:W-:Y:S02]  /*3680*/  FMUL.FTZ R48, R48, 1.4426950216293334961 ;  /* 0x3fb8aa3b30307820 */ /* 0x004fe40000410000 */
[-C--:B------:R-:W-:Y:S02]  /*3690*/  FMUL.FTZ R53, R49, R76.reuse ;  /* 0x0000004c31357220 */ /* 0x080fe40000410000 */
[----:B0-----:R-:W-:Y:S02]  /*36a0*/  FMUL.FTZ R50, R48, R76 ;  /* 0x0000004c30327220 */ /* 0x001fe40000410000 */
[----:B------:R-:W-:Y:S02]  /*36b0*/  FMUL.RZ R53, R53, 0.15915493667125701904 ;  /* 0x3e22f98335357820 */ /* 0x000fe4000040c000 */
[----:B------:R0:W-:Y:S01]  /*36c0*/  MUFU.EX2 R88, R50 ;  /* 0x0000003200587308 */ /* 0x0001e20000000800 */
[----:B------:R-:W-:-:S02]  /*36d0*/  FMUL.FTZ R52, R49, R77 ;  /* 0x0000004d31347220 */ /* 0x000fc40000410000 */
[C---:B------:R-:W-:Y:S02]  /*36e0*/  FMUL.FTZ R51, R49.reuse, R75 ;  /* 0x0000004b31337220 */ /* 0x040fe40000410000 */
[----:B------:R-:W-:Y:S02]  /*36f0*/  FMUL.RZ R54, R52, 0.15915493667125701904 ;  /* 0x3e22f98334367820 */ /* 0x000fe4000040c000 */
[C---:B------:R-:W-:Y:S01]  /*3700*/  FMUL.FTZ R52, R48.reuse, R77 ;  /* 0x0000004d30347220 */ /* 0x040fe20000410000 */
[----:B------:R-:W-:Y:S01]  /*3710*/  MUFU.SIN R65, R53 ;  /* 0x0000003500417308 */ /* 0x000fe20000000400 */
[----:B0-----:R-:W-:Y:S02]  /*3720*/  FMUL.FTZ R50, R49, R73 ;  /* 0x0000004931327220 */ /* 0x001fe40000410000 */
[----:B------:R-:W-:Y:S02]  /*3730*/  FMUL.RZ R55, R51, 0.15915493667125701904 ;  /* 0x3e22f98333377820 */ /* 0x000fe4000040c000 */
[----:B------:R-:W-:-:S02]  /*3740*/  FMUL.FTZ R51, R48, R75 ;  /* 0x0000004b30337220 */ /* 0x000fc40000410000 */
[C---:B------:R-:W-:Y:S01]  /*3750*/  FMUL.FTZ R59, R48.reuse, R31 ;  /* 0x0000001f303b7220 */ /* 0x040fe20000410000 */
[----:B------:R0:W2:Y:S01]  /*3760*/  MUFU.COS R89, R53 ;  /* 0x0000003500597308 */ /* 0x0000a20000000000 */
[----:B------:R-:W-:-:S07]  /*3770*/  FMUL.FTZ R123, R48, R22 ;  /* 0x00000016307b7220 */ /* 0x000fce0000410000 */
[----:B------:R1:W-:Y:S01]  /*3780*/  MUFU.EX2 R90, R52 ;  /* 0x00000034005a7308 */ /* 0x0003e20000000800 */
[----:B0-----:R-:W-:Y:S02]  /*3790*/  FMUL.RZ R53, R50, 0.15915493667125701904 ;  /* 0x3e22f98332357820 */ /* 0x001fe4000040c000 */
[----:B------:R-:W-:-:S05]  /*37a0*/  FMUL.FTZ R50, R48, R73 ;  /* 0x0000004930327220 */ /* 0x000fca0000410000 */
[----:B------:R0:W-:Y:S01]  /*37b0*/  MUFU.EX2 R82, R50 ;  /* 0x0000003200527308 */ /* 0x0001e20000000800 */
[----:B-1----:R-:W-:Y:S02]  /*37c0*/  FMUL.FTZ R52, R49, R74 ;  /* 0x0000004a31347220 */ /* 0x002fe40000410000 */
[C---:B--2---:R-:W-:Y:S02]  /*37d0*/  FMUL.FTZ R89, R88.reuse, R89 ;  /* 0x0000005958597220 */ /* 0x044fe40000410000 */
[----:B------:R-:W-:-:S03]  /*37e0*/  FMUL.FTZ R88, R88, R65 ;  /* 0x0000004158587220 */ /* 0x000fc60000410000 */
[----:B------:R-:W-:Y:S01]  /*37f0*/  MUFU.SIN R63, R54 ;  /* 0x00000036003f7308 */ /* 0x000fe20000000400 */
[----:B0-----:R-:W-:-:S04]  /*3800*/  FMUL.FTZ R50, R49, R30 ;  /* 0x0000001e31327220 */ /* 0x001fc80000410000 */
[----:B------:R-:W-:Y:S02]  /*3810*/  FMUL.RZ R56, R50, 0.15915493667125701904 ;  /* 0x3e22f98332387820 */ /* 0x000fe4000040c000 */
[C---:B------:R-:W-:Y:S01]  /*3820*/  FMUL.FTZ R50, R49.reuse, R29 ;  /* 0x0000001d31327220 */ /* 0x040fe20000410000 */
[----:B------:R0:W1:Y:S03]  /*3830*/  MUFU.COS R91, R54 ;  /* 0x00000036005b7308 */ /* 0x0000660000000000 */
[----:B------:R-:W-:Y:S02]  /*3840*/  FMUL.RZ R57, R50, 0.15915493667125701904 ;  /* 0x3e22f98332397820 */ /* 0x000fe4000040c000 */
[----:B------:R-:W-:-:S03]  /*3850*/  FMUL.FTZ R50, R49, R28 ;  /* 0x0000001c31327220 */ /* 0x000fc60000410000 */
[----:B------:R-:W-:Y:S01]  /*3860*/  MUFU.SIN R100, R57 ;  /* 0x0000003900647308 */ /* 0x000fe20000000400 */
[----:B------:R-:W-:Y:S01]  /*3870*/  FMUL.RZ R58, R50, 0.15915493667125701904 ;  /* 0x3e22f983323a7820 */ /* 0x000fe2000040c000 */
[----:B------:R-:W-:Y:S01]  /*3880*/  SHF.L.U32 R50, R70, 0x2, RZ ;  /* 0x0000000246327819 */ /* 0x000fe200000006ff */
[----:B0-----:R-:W-:Y:S02]  /*3890*/  FMUL.RZ R54, R52, 0.15915493667125701904 ;  /* 0x3e22f98334367820 */ /* 0x001fe4000040c000 */
[----:B------:R-:W-:Y:S01]  /*38a0*/  FMUL.FTZ R52, R48, R74 ;  /* 0x0000004a30347220 */ /* 0x000fe20000410000 */
[----:B------:R-:W-:Y:S02]  /*38b0*/  LOP3.LUT R50, R50, 0xffffff80, RZ, 0xc0, !PT ;  /* 0xffffff8032327812 */ /* 0x000fe400078ec0ff */
[----:B------:R0:W-:Y:S01]  /*38c0*/  MUFU.COS R101, R57 ;  /* 0x0000003900657308 */ /* 0x0001e20000000000 */
[C---:B-1----:R-:W-:Y:S02]  /*38d0*/  FMUL.FTZ R91, R90.reuse, R91 ;  /* 0x0000005b5a5b7220 */ /* 0x042fe40000410000 */
[----:B------:R-:W-:-:S05]  /*38e0*/  FMUL.FTZ R90, R90, R63 ;  /* 0x0000003f5a5a7220 */ /* 0x000fca0000410000 */
[----:B------:R-:W-:Y:S01]  /*38f0*/  MUFU.SIN R69, R54 ;  /* 0x0000003600457308 */ /* 0x000fe20000000400 */
[----:B0-----:R-:W-:Y:S01]  /*3900*/  IADD3 R57, R50, R66, RZ ;  /* 0x0000004232397210 */ /* 0x001fe20007ffe0ff */
[----:B------:R-:W-:-:S04]  /*3910*/  FMUL.FTZ R50, R49, R26 ;  /* 0x0000001a31327220 */ /* 0x000fc80000410000 */
[----:B---3--:R0:W-:Y:S02]  /*3920*/  STS.128 [R57.X16], R32 ;  /* 0x0000002039007388 */ /* 0x0081e4000000cc00 */
[----:B------:R-:W-:Y:S02]  /*3930*/  MUFU.COS R85, R54 ;  /* 0x0000003600557308 */ /* 0x000fe40000000000 */
[----:B----4-:R-:W-:Y:S04]  /*3940*/  STS.128 [R57.X16+0x200], R36 ;  /* 0x0002002439007388 */ /* 0x010fe8000000cc00 */
[----:B-----5:R1:W-:Y:S02]  /*3950*/  STS.128 [R57.X16+0x400], R40 ;  /* 0x0004002839007388 */ /* 0x0203e4000000cc00 */
[----:B------:R-:W-:Y:S02]  /*3960*/  MUFU.SIN R92, R56 ;  /* 0x00000038005c7308 */ /* 0x000fe40000000400 */
[----:B------:R-:W-:Y:S01]  /*3970*/  STS.128 [R57.X16+0x600], R44 ;  /* 0x0006002c39007388 */ /* 0x000fe2000000cc00 */
[----:B0-----:R-:W-:-:S05]  /*3980*/  FMUL.FTZ R32, R49, R25 ;  /* 0x0000001931207220 */ /* 0x001fca0000410000 */
[----:B------:R0:W-:Y:S01]  /*3990*/  MUFU.COS R54, R56 ;  /* 0x0000003800367308 */ /* 0x0001e20000000000 */
[----:B------:R-:W-:Y:S01]  /*39a0*/  FMUL.RZ R33, R50, 0.15915493667125701904 ;  /* 0x3e22f98332217820 */ /* 0x000fe2000040c000 */
[----:B------:R-:W-:Y:S01]  /*39b0*/  MOV R50, UR23 ;  /* 0x0000001700327c02 */ /* 0x000fe20008000f00 */
[----:B------:R-:W-:Y:S02]  /*39c0*/  FMUL.RZ R34, R32, 0.15915493667125701904 ;  /* 0x3e22f98320227820 */ /* 0x000fe4000040c000 */
[----:B------:R-:W-:Y:S02]  /*39d0*/  FMUL.FTZ R32, R49, R24 ;  /* 0x0000001831207220 */ /* 0x000fe40000410000 */
[----:B-1----:R-:W-:Y:S01]  /*39e0*/  FMUL.FTZ R40, R48, R26 ;  /* 0x0000001a30287220 */ /* 0x002fe20000410000 */
[----:B------:R-:W-:Y:S01]  /*39f0*/  MUFU.COS R87, R55 ;  /* 0x0000003700577308 */ /* 0x000fe20000000000 */
[----:B0-----:R-:W-:Y:S01]  /*3a00*/  IMAD R56, R66, 0x3, R57 ;  /* 0x0000000342387824 */ /* 0x001fe200078e0239 */
[----:B------:R-:W-:-:S06]  /*3a10*/  NOP ;  /* 0x0000000000007918 */ /* 0x000fcc0000000000 */
[----:B------:R-:W0:Y:S01]  /*3a20*/  LDS.128 R36, [R56.X16] ;  /* 0x0000000038247984 */ /* 0x000e22000000cc00 */
[----:B------:R-:W-:Y:S01]  /*3a30*/  FMUL.RZ R121, R32, 0.15915493667125701904 ;  /* 0x3e22f98320797820 */ /* 0x000fe2000040c000 */
[----:B------:R1:W2:Y:S01]  /*3a40*/  MUFU.EX2 R86, R51 ;  /* 0x0000003300567308 */ /* 0x0002a20000000800 */
[C---:B------:R-:W-:Y:S02]  /*3a50*/  FMUL.FTZ R42, R48.reuse, R25 ;  /* 0x00000019302a7220 */ /* 0x040fe40000410000 */
[----:B------:R-:W-:-:S05]  /*3a60*/  FMUL.FTZ R43, R48, R24 ;  /* 0x00000018302b7220 */ /* 0x000fca0000410000 */
[----:B------:R3:W4:Y:S01]  /*3a70*/  MUFU.SIN R67, R55 ;  /* 0x0000003700437308 */ /* 0x0007220000000400 */
[----:B-1----:R-:W-:-:S07]  /*3a80*/  FMUL.FTZ R51, R49, R72 ;  /* 0x0000004831337220 */ /* 0x002fce0000410000 */
[----:B------:R-:W-:Y:S01]  /*3a90*/  MUFU.SIN R113, R33 ;  /* 0x0000002100717308 */ /* 0x000fe20000000400 */
[----:B--2---:R-:W-:Y:S02]  /*3aa0*/  FMUL.FTZ R87, R86, R87 ;  /* 0x0000005756577220 */ /* 0x004fe40000410000 */
[----:B---3--:R-:W-:Y:S02]  /*3ab0*/  FMUL.RZ R55, R51, 0.15915493667125701904 ;  /* 0x3e22f98333377820 */ /* 0x008fe4000040c000 */
[----:B------:R-:W-:-:S03]  /*3ac0*/  FMUL.FTZ R51, R48, R72 ;  /* 0x0000004830337220 */ /* 0x000fc60000410000 */
[----:B------:R1:W-:Y:S01]  /*3ad0*/  MUFU.COS R41, R33 ;  /* 0x0000002100297308 */ /* 0x0003e20000000000 */
[----:B----4-:R-:W-:-:S07]  /*3ae0*/  FMUL.FTZ R86, R86, R67 ;  /* 0x0000004356567220 */ /* 0x010fce0000410000 */
[----:B------:R-:W-:Y:S01]  /*3af0*/  MUFU.SIN R111, R34 ;  /* 0x00000022006f7308 */ /* 0x000fe20000000400 */
[--C-:B0-----:R-:W-:Y:S02]  /*3b00*/  PRMT R32, RZ, 0x5410, R36.reuse ;  /* 0x00005410ff207816 */ /* 0x101fe40000000024 */
[----:B------:R-:W-:-:S05]  /*3b10*/  PRMT R98, RZ, 0x7610, R36 ;  /* 0x00007610ff627816 */ /* 0x000fca0000000024 */
[----:B------:R0:W-:Y:S01]  /*3b20*/  MUFU.COS R112, R34 ;  /* 0x0000002200707308 */ /* 0x0001e20000000000 */
[--C-:B-1----:R-:W-:Y:S01]  /*3b30*/  PRMT R33, RZ, 0x5410, R37.reuse ;  /* 0x00005410ff217816 */ /* 0x102fe20000000025 */
[C---:B------:R-:W-:Y:S01]  /*3b40*/  FMUL.FTZ R99, R165.reuse, R32 ;  /* 0x00000020a5637220 */ /* 0x040fe20000410000 */
[----:B------:R-:W-:Y:S01]  /*3b50*/  PRMT R95, RZ, 0x7610, R37 ;  /* 0x00007610ff5f7816 */ /* 0x000fe20000000025 */
[----:B------:R-:W-:Y:S01]  /*3b60*/  FMUL.FTZ R98, R165, R98 ;  /* 0x00000062a5627220 */ /* 0x000fe20000410000 */
[--C-:B------:R-:W-:Y:S01]  /*3b70*/  PRMT R102, RZ, 0x5410, R38.reuse ;  /* 0x00005410ff667816 */ /* 0x100fe20000000026 */
[----:B------:R-:W-:Y:S01]  /*3b80*/  FMUL.FTZ R96, R164, R33 ;  /* 0x00000021a4607220 */ /* 0x000fe20000410000 */
[----:B------:R-:W-:Y:S01]  /*3b90*/  PRMT R38, RZ, 0x7610, R38 ;  /* 0x00007610ff267816 */ /* 0x000fe20000000026 */
[-C--:B------:R-:W-:Y:S01]  /*3ba0*/  FMUL.FTZ R32, R98, R88.reuse ;  /* 0x0000005862207220 */ /* 0x080fe20000410000 */
[----:B------:R-:W1:Y:S01]  /*3bb0*/  MUFU.EX2 R84, R52 ;  /* 0x0000003400547308 */ /* 0x000e620000000800 */
[C---:B0-----:R-:W-:Y:S01]  /*3bc0*/  FMUL.FTZ R34, R99.reuse, R88 ;  /* 0x0000005863227220 */ /* 0x041fe20000410000 */
[----:B------:R-:W-:Y:S01]  /*3bd0*/  PRMT R108, RZ, 0x5410, R39 ;  /* 0x00005410ff6c7816 */ /* 0x000fe20000000027 */
[----:B------:R-:W-:-:S02]  /*3be0*/  FFMA.FTZ R37, R99, R89, -R32 ;  /* 0x0000005963257223 */ /* 0x000fc40000010820 */
[----:B------:R-:W-:Y:S02]  /*3bf0*/  FFMA.FTZ R36, R98, R89, R34 ;  /* 0x0000005962247223 */ /* 0x000fe40000010022 */
[----:B------:R-:W0:Y:S01]  /*3c00*/  LDS.128 R32, [R56.X16+0x10] ;  /* 0x0000100038207984 */ /* 0x000e22000000cc00 */
[----:B------:R-:W-:Y:S01]  /*3c10*/  FMUL.FTZ R95, R164, R95 ;  /* 0x0000005fa45f7220 */ /* 0x000fe20000410000 */
[----:B------:R-:W2:Y:S01]  /*3c20*/  MUFU.COS R83, R53 ;  /* 0x0000003500537308 */ /* 0x000ea20000000000 */
[----:B------:R-:W-:Y:S02]  /*3c30*/  FADD.FTZ R37, R96, R37 ;  /* 0x0000002560257221 */ /* 0x000fe40000010000 */
[----:B------:R-:W-:Y:S02]  /*3c40*/  FADD.FTZ R36, R95, R36 ;  /* 0x000000245f247221 */ /* 0x000fe40000010000 */
[C---:B------:R-:W-:Y:S02]  /*3c50*/  FMUL.FTZ R45, R86.reuse, R37 ;  /* 0x00000025562d7220 */ /* 0x040fe40000410000 */
[----:B------:R-:W-:Y:S01]  /*3c60*/  FMUL.FTZ R44, R86, R36 ;  /* 0x00000024562c7220 */ /* 0x000fe20000410000 */
[----:B------:R-:W3:Y:S01]  /*3c70*/  MUFU.SIN R71, R53 ;  /* 0x0000003500477308 */ /* 0x000ee20000000400 */
[----:B------:R-:W-:-:S02]  /*3c80*/  FMUL.FTZ R102, R163, R102 ;  /* 0x00000066a3667220 */ /* 0x000fc40000410000 */
[C---:B------:R-:W-:Y:S02]  /*3c90*/  FFMA.FTZ R37, R87.reuse, R37, -R44 ;  /* 0x0000002557257223 */ /* 0x040fe4000001082c */
[----:B------:R-:W-:Y:S02]  /*3ca0*/  FFMA.FTZ R44, R87, R36, R45 ;  /* 0x00000024572c7223 */ /* 0x000fe4000001002d */
[----:B------:R-:W-:Y:S01]  /*3cb0*/  FMUL.FTZ R103, R163, R38 ;  /* 0x00000026a3677220 */ /* 0x000fe20000410000 */
[----:B------:R-:W-:Y:S01]  /*3cc0*/  MUFU.COS R81, R55 ;  /* 0x0000003700517308 */ /* 0x000fe20000000000 */
[----:B------:R-:W-:Y:S02]  /*3cd0*/  FMUL.FTZ R36, R48, R23 ;  /* 0x0000001730247220 */ /* 0x000fe40000410000 */
[C---:B-1----:R-:W-:Y:S02]  /*3ce0*/  FMUL.FTZ R85, R84.reuse, R85 ;  /* 0x0000005554557220 */ /* 0x042fe40000410000 */
[----:B------:R-:W-:-:S02]  /*3cf0*/  FMUL.FTZ R84, R84, R69 ;  /* 0x0000004554547220 */ /* 0x000fc40000410000 */
[----:B------:R-:W-:Y:S01]  /*3d00*/  FADD.FTZ R37, R102, R37 ;  /* 0x0000002566257221 */ /* 0x000fe20000010000 */
[----:B------:R1:W-:Y:S01]  /*3d10*/  MUFU.EX2 R118, R36 ;  /* 0x0000002400767308 */ /* 0x0003e20000000800 */
[----:B------:R-:W-:Y:S02]  /*3d20*/  FADD.FTZ R44, R103, R44 ;  /* 0x0000002c672c7221 */ /* 0x000fe40000010000 */
[CC--:B------:R-:W-:Y:S02]  /*3d30*/  FMUL.FTZ R45, R84.reuse, R37.reuse ;  /* 0x00000025542d7220 */ /* 0x0c0fe40000410000 */
[-C--:B------:R-:W-:Y:S02]  /*3d40*/  FMUL.FTZ R38, R84, R44.reuse ;  /* 0x0000002c54267220 */ /* 0x080fe40000410000 */
[C---:B------:R-:W-:Y:S01]  /*3d50*/  FFMA.FTZ R44, R85.reuse, R44, R45 ;  /* 0x0000002c552c7223 */ /* 0x040fe2000001002d */
[----:B------:R-:W4:Y:S01]  /*3d60*/  MUFU.EX2 R80, R51 ;  /* 0x0000003300507308 */ /* 0x000f220000000800 */
[----:B-1----:R-:W-:Y:S01]  /*3d70*/  PRMT R36, RZ, 0x7610, R39 ;  /* 0x00007610ff247816 */ /* 0x002fe20000000027 */
[----:B------:R-:W-:-:S02]  /*3d80*/  FFMA.FTZ R39, R85, R37, -R38 ;  /* 0x0000002555277223 */ /* 0x000fc40000010826 */
[C---:B------:R-:W-:Y:S02]  /*3d90*/  FMUL.FTZ R108, R151.reuse, R108 ;  /* 0x0000006c976c7220 */ /* 0x040fe40000410000 */
[----:B------:R-:W-:Y:S01]  /*3da0*/  FMUL.FTZ R109, R151, R36 ;  /* 0x00000024976d7220 */ /* 0x000fe20000410000 */
[----:B0-----:R-:W-:Y:S01]  /*3db0*/  PRMT R115, RZ, 0x5410, R32 ;  /* 0x00005410ff737816 */ /* 0x001fe20000000020 */
[C---:B--2---:R-:W-:Y:S01]  /*3dc0*/  FMUL.FTZ R83, R82.reuse, R83 ;  /* 0x0000005352537220 */ /* 0x044fe20000410000 */
[----:B------:R-:W0:Y:S01]  /*3dd0*/  MUFU.SIN R93, R55 ;  /* 0x00000037005d7308 */ /* 0x000e220000000400 */
[----:B---3--:R-:W-:Y:S01]  /*3de0*/  FMUL.FTZ R82, R82, R71 ;  /* 0x0000004752527220 */ /* 0x008fe20000410000 */
[--C-:B------:R-:W-:Y:S01]  /*3df0*/  PRMT R110, RZ, 0x5410, R33.reuse ;  /* 0x00005410ff6e7816 */ /* 0x100fe20000000021 */
[----:B------:R-:W-:Y:S01]  /*3e00*/  FMUL.FTZ R37, R49, R23 ;  /* 0x0000001731257220 */ /* 0x000fe20000410000 */
[----:B------:R-:W-:Y:S01]  /*3e10*/  PRMT R122, RZ, 0x7610, R33 ;  /* 0x00007610ff7a7816 */ /* 0x000fe20000000021 */
[----:B------:R-:W-:Y:S01]  /*3e20*/  FADD.FTZ R44, R109, R44 ;  /* 0x0000002c6d2c7221 */ /* 0x000fe20000010000 */
[--C-:B------:R-:W-:Y:S01]  /*3e30*/  PRMT R117, RZ, 0x7610, R34.reuse ;  /* 0x00007610ff757816 */ /* 0x100fe20000000022 */
[----:B------:R-:W-:Y:S01]  /*3e40*/  FADD.FTZ R39, R108, R39 ;  /* 0x000000276c277221 */ /* 0x000fe20000010000 */
[----:B------:R-:W1:Y:S01]  /*3e50*/  MUFU.EX2 R40, R40 ;  /* 0x0000002800287308 */ /* 0x000e620000000800 */
[----:B------:R-:W-:Y:S01]  /*3e60*/  FMUL.RZ R46, R37, 0.15915493667125701904 ;  /* 0x3e22f983252e7820 */ /* 0x000fe2000040c000 */
[----:B------:R-:W-:Y:S01]  /*3e70*/  PRMT R125, RZ, 0x5410, R34 ;  /* 0x00005410ff7d7816 */ /* 0x000fe20000000022 */
[C---:B------:R-:W-:Y:S01]  /*3e80*/  FMUL.FTZ R36, R82.reuse, R44 ;  /* 0x0000002c52247220 */ /* 0x040fe20000410000 */
[----:B------:R-:W-:Y:S01]  /*3e90*/  PRMT R128, RZ, 0x5410, R35 ;  /* 0x00005410ff807816 */ /* 0x000fe20000000023 */
[----:B------:R-:W-:-:S02]  /*3ea0*/  FMUL.FTZ R37, R82, R39 ;  /* 0x0000002752257220 */ /* 0x000fc40000410000 */
[C---:B------:R-:W-:Y:S01]  /*3eb0*/  FFMA.FTZ R36, R83.reuse, R39, -R36 ;  /* 0x0000002753247223 */ /* 0x040fe20000010824 */
[----:B------:R-:W-:Y:S01]  /*3ec0*/  MUFU.EX2 R59, R59 ;  /* 0x0000003b003b7308 */ /* 0x000fe20000000800 */
[----:B------:R-:W-:Y:S01]  /*3ed0*/  FFMA.FTZ R39, R83, R44, R37 ;  /* 0x0000002c53277223 */ /* 0x000fe20000010025 */
[----:B------:R-:W-:Y:S01]  /*3ee0*/  PRMT R37, RZ, 0x7610, R32 ;  /* 0x00007610ff257816 */ /* 0x000fe20000000020 */
[----:B------:R-:W-:Y:S02]  /*3ef0*/  FMUL.FTZ R52, R49, R31 ;  /* 0x0000001f31347220 */ /* 0x000fe40000410000 */
[C---:B------:R-:W-:Y:S02]  /*3f00*/  FMUL.FTZ R115, R150.reuse, R115 ;  /* 0x0000007396737220 */ /* 0x040fe40000410000 */
[----:B------:R-:W-:Y:S01]  /*3f10*/  FMUL.FTZ R116, R150, R37 ;  /* 0x0000002596747220 */ /* 0x000fe20000410000 */
[----:B------:R-:W-:Y:S01]  /*3f20*/  MUFU.EX2 R42, R42 ;  /* 0x0000002a002a7308 */ /* 0x000fe20000000800 */
[----:B------:R-:W-:-:S02]  /*3f30*/  FMUL.RZ R52, R52, 0.15915493667125701904 ;  /* 0x3e22f98334347820 */ /* 0x000fc4000040c000 */
[C---:B----4-:R-:W-:Y:S02]  /*3f40*/  FMUL.FTZ R81, R80.reuse, R81 ;  /* 0x0000005150517220 */ /* 0x050fe40000410000 */
[----:B0-----:R-:W-:Y:S02]  /*3f50*/  FMUL.FTZ R80, R80, R93 ;  /* 0x0000005d50507220 */ /* 0x001fe40000410000 */
[----:B------:R-:W-:Y:S01]  /*3f60*/  FADD.FTZ R39, R116, R39 ;  /* 0x0000002774277221 */ /* 0x000fe20000010000 */
[----:B------:R-:W0:Y:S01]  /*3f70*/  MUFU.SIN R94, R52 ;  /* 0x00000034005e7308 */ /* 0x000e220000000400 */
[----:B------:R-:W-:Y:S02]  /*3f80*/  FADD.FTZ R36, R115, R36 ;  /* 0x0000002473247221 */ /* 0x000fe40000010000 */
[C---:B------:R-:W-:Y:S02]  /*3f90*/  FMUL.FTZ R37, R80.reuse, R39 ;  /* 0x0000002750257220 */ /* 0x040fe40000410000 */
[----:B------:R-:W-:-:S02]  /*3fa0*/  FMUL.FTZ R38, R80, R36 ;  /* 0x0000002450267220 */ /* 0x000fc40000410000 */
[----:B------:R-:W-:Y:S01]  /*3fb0*/  FMUL.FTZ R55, R48, R30 ;  /* 0x0000001e30377220 */ /* 0x000fe20000410000 */
[----:B------:R-:W2:Y:S01]  /*3fc0*/  MUFU.COS R60, R52 ;  /* 0x00000034003c7308 */ /* 0x000ea20000000000 */
[----:B-1----:R-:W-:Y:S02]  /*3fd0*/  FMUL.FTZ R114, R40, R41 ;  /* 0x0000002928727220 */ /* 0x002fe40000410000 */
[----:B------:R-:W-:Y:S02]  /*3fe0*/  FMUL.FTZ R51, R49, R27 ;  /* 0x0000001b31337220 */ /* 0x000fe40000410000 */
[C---:B------:R-:W-:Y:S02]  /*3ff0*/  FFMA.FTZ R41, R81.reuse, R36, -R37 ;  /* 0x0000002451297223 */ /* 0x040fe40000010825 */
[----:B------:R-:W-:Y:S01]  /*4000*/  FFMA.FTZ R47, R81, R39, R38 ;  /* 0x00000027512f7223 */ /* 0x000fe20000010026 */
[----:B------:R-:W1:Y:S01]  /*4010*/  MUFU.EX2 R55, R55 ;  /* 0x0000003700377308 */ /* 0x000e620000000800 */
[----:B------:R-:W-:Y:S01]  /*4020*/  FMUL.FTZ R49, R49, R22 ;  /* 0x0000001631317220 */ /* 0x000fe20000410000 */
[----:B------:R-:W3:Y:S01]  /*4030*/  LDS.128 R36, [R56.X16+0x20] ;  /* 0x0000200038247984 */ /* 0x000ee2000000cc00 */
[----:B------:R-:W-:-:S02]  /*4040*/  FMUL.FTZ R110, R149, R110 ;  /* 0x0000006e956e7220 */ /* 0x000fc40000410000 */
[----:B------:R-:W-:Y:S02]  /*4050*/  FMUL.RZ R49, R49, 0.15915493667125701904 ;  /* 0x3e22f98331317820 */ /* 0x000fe4000040c000 */
[----:B0-----:R-:W-:Y:S01]  /*4060*/  FMUL.FTZ R94, R59, R94 ;  /* 0x0000005e3b5e7220 */ /* 0x001fe20000410000 */
[----:B------:R-:W-:Y:S01]  /*4070*/  MUFU.EX2 R123, R123 ;  /* 0x0000007b007b7308 */ /* 0x000fe20000000800 */
[----:B------:R-:W-:Y:S02]  /*4080*/  FMUL.FTZ R122, R149, R122 ;  /* 0x0000007a957a7220 */ /* 0x000fe40000410000 */
[----:B------:R-:W-:Y:S02]  /*4090*/  FADD.FTZ R41, R110, R41 ;  /* 0x000000296e297221 */ /* 0x000fe40000010000 */
[C---:B------:R-:W-:Y:S02]  /*40a0*/  FMUL.FTZ R112, R42.reuse, R112 ;  /* 0x000000702a707220 */ /* 0x040fe40000410000 */
[----:B------:R-:W-:Y:S01]  /*40b0*/  FMUL.FTZ R111, R42, R111 ;  /* 0x0000006f2a6f7220 */ /* 0x000fe20000410000 */
[----:B------:R-:W0:Y:S01]  /*40c0*/  MUFU.COS R124, R49 ;  /* 0x00000031007c7308 */ /* 0x000e220000000000 */
[----:B--2---:R-:W-:-:S02]  /*40d0*/  FMUL.FTZ R97, R59, R60 ;  /* 0x0000003c3b617220 */ /* 0x004fc40000410000 */
[----:B------:R-:W-:Y:S02]  /*40e0*/  FADD.FTZ R47, R122, R47 ;  /* 0x0000002f7a2f7221 */ /* 0x000fe40000010000 */
[----:B------:R-:W-:Y:S02]  /*40f0*/  FMUL.FTZ R42, R94, R41 ;  /* 0x000000295e2a7220 */ /* 0x000fe40000410000 */
[----:B------:R-:W-:Y:S01]  /*4100*/  FMUL.FTZ R53, R48, R29 ;  /* 0x0000001d30357220 */ /* 0x000fe20000410000 */
[----:B------:R-:W2:Y:S01]  /*4110*/  MUFU.SIN R32, R49 ;  /* 0x0000003100207308 */ /* 0x000ea20000000400 */
[----:B------:R-:W-:Y:S02]  /*4120*/  FMUL.FTZ R113, R40, R113 ;  /* 0x0000007128717220 */ /* 0x000fe40000410000 */
[-C--:B------:R-:W-:Y:S02]  /*4130*/  FMUL.FTZ R40, R94, R47.reuse ;  /* 0x0000002f5e287220 */ /* 0x080fe40000410000 */
[----:B------:R-:W-:-:S02]  /*4140*/  FFMA.FTZ R42, R97, R47, R42 ;  /* 0x0000002f612a7223 */ /* 0x000fc4000001002a */
[C---:B------:R-:W-:Y:S01]  /*4150*/  FMUL.FTZ R117, R148.reuse, R117 ;  /* 0x0000007594757220 */ /* 0x040fe20000410000 */
[----:B------:R-:W4:Y:S01]  /*4160*/  MUFU.EX2 R53, R53 ;  /* 0x0000003500357308 */ /* 0x000f220000000800 */
[----:B-1----:R-:W-:Y:S02]  /*4170*/  FMUL.FTZ R92, R55, R92 ;  /* 0x0000005c375c7220 */ /* 0x002fe40000410000 */
[----:B------:R-:W-:Y:S02]  /*4180*/  FFMA.FTZ R40, R97, R41, -R40 ;  /* 0x0000002961287223 */ /* 0x000fe40000010828 */
[----:B------:R-:W-:Y:S02]  /*4190*/  FMUL.FTZ R125, R148, R125 ;  /* 0x0000007d947d7220 */ /* 0x000fe40000410000 */
[----:B------:R-:W-:Y:S01]  /*41a0*/  FADD.FTZ R42, R117, R42 ;  /* 0x0000002a752a7221 */ /* 0x000fe20000010000 */
[----:B------:R-:W-:Y:S01]  /*41b0*/  MUFU.SIN R106, R58 ;  /* 0x0000003a006a7308 */ /* 0x000fe20000000400 */
[----:B------:R-:W-:Y:S01]  /*41c0*/  FMUL.FTZ R93, R55, R54 ;  /* 0x00000036375d7220 */ /* 0x000fe20000410000 */
[----:B---3--:R-:W-:Y:S01]  /*41d0*/  PRMT R129, RZ, 0x5410, R36 ;  /* 0x00005410ff817816 */ /* 0x008fe20000000024 */
[----:B------:R-:W-:-:S02]  /*41e0*/  FADD.FTZ R40, R125, R40 ;  /* 0x000000287d287221 */ /* 0x000fc40000010000 */
[----:B------:R-:W-:Y:S02]  /*41f0*/  FMUL.FTZ R33, R92, R42 ;  /* 0x0000002a5c217220 */ /* 0x000fe40000410000 */
[C---:B0-----:R-:W-:Y:S01]  /*4200*/  FMUL.FTZ R124, R123.reuse, R124 ;  /* 0x0000007c7b7c7220 */ /* 0x041fe20000410000 */
[----:B------:R-:W-:Y:S01]  /*4210*/  MUFU.COS R107, R58 ;  /* 0x0000003a006b7308 */ /* 0x000fe20000000000 */
[----:B--2---:R-:W-:Y:S01]  /*4220*/  FMUL.FTZ R123, R123, R32 ;  /* 0x000000207b7b7220 */ /* 0x004fe20000410000 */
[----:B------:R-:W-:Y:S01]  /*4230*/  PRMT R32, RZ, 0x7610, R35 ;  /* 0x00007610ff207816 */ /* 0x000fe20000000023 */
[----:B------:R-:W-:Y:S02]  /*4240*/  FMUL.FTZ R52, R48, R28 ;  /* 0x0000001c30347220 */ /* 0x000fe40000410000 */
[----:B------:R-:W-:Y:S02]  /*4250*/  FFMA.FTZ R35, R93, R40, -R33 ;  /* 0x000000285d237223 */ /* 0x000fe40000010821 */
[----:B------:R-:W-:Y:S01]  /*4260*/  FMUL.FTZ R33, R91, R88 ;  /* 0x000000585b217220 */ /* 0x000fe20000410000 */
[----:B------:R-:W-:Y:S01]  /*4270*/  MUFU.SIN R120, R121 ;  /* 0x0000007900787308 */ /* 0x000fe20000000400 */
[----:B------:R-:W-:-:S02]  /*4280*/  FMUL.FTZ R41, R92, R40 ;  /* 0x000000285c297220 */ /* 0x000fc40000410000 */
[C---:B------:R-:W-:Y:S02]  /*4290*/  FMUL.FTZ R34, R90.reuse, R88 ;  /* 0x000000585a227220 */ /* 0x040fe40000410000 */
[----:B------:R-:W-:Y:S02]  /*42a0*/  FMUL.FTZ R128, R147, R128 ;  /* 0x0000008093807220 */ /* 0x000fe40000410000 */
[-C--:B------:R-:W-:Y:S01]  /*42b0*/  FFMA.FTZ R33, R90, R89.reuse, R33 ;  /* 0x000000595a217223 */ /* 0x080fe20000010021 */
[----:B------:R-:W0:Y:S01]  /*42c0*/  MUFU.EX2 R52, R52 ;  /* 0x0000003400347308 */ /* 0x000e220000000800 */
[----:B------:R-:W-:Y:S02]  /*42d0*/  FFMA.FTZ R42, R93, R42, R41 ;  /* 0x0000002a5d2a7223 */ /* 0x000fe40000010029 */
[----:B------:R-:W-:Y:S02]  /*42e0*/  FFMA.FTZ R34, R91, R89, -R34 ;  /* 0x000000595b227223 */ /* 0x000fe40000010822 */
[----:B------:R-:W-:-:S02]  /*42f0*/  FMUL.FTZ R127, R147, R32 ;  /* 0x00000020937f7220 */ /* 0x000fc40000410000 */
[----:B----4-:R-:W-:Y:S01]  /*4300*/  FMUL.FTZ R100, R53, R100 ;  /* 0x0000006435647220 */ /* 0x010fe20000410000 */
[----:B------:R-:W-:Y:S01]  /*4310*/  MUFU.COS R121, R121 ;  /* 0x0000007900797308 */ /* 0x000fe20000000000 */
[----:B------:R-:W-:Y:S02]  /*4320*/  FADD.FTZ R35, R128, R35 ;  /* 0x0000002380237221 */ /* 0x000fe40000010000 */
[C---:B------:R-:W-:Y:S02]  /*4330*/  FMUL.FTZ R32, R86.reuse, R33 ;  /* 0x0000002156207220 */ /* 0x040fe40000410000 */
[----:B------:R-:W-:Y:S02]  /*4340*/  FMUL.FTZ R40, R86, R34 ;  /* 0x0000002256287220 */ /* 0x000fe40000410000 */
[----:B------:R-:W-:Y:S01]  /*4350*/  FADD.FTZ R42, R127, R42 ;  /* 0x0000002a7f2a7221 */ /* 0x000fe20000010000 */
[----:B------:R-:W1:Y:S01]  /*4360*/  MUFU.EX2 R43, R43 ;  /* 0x0000002b002b7308 */ /* 0x000e620000000800 */
[----:B------:R-:W-:-:S02]  /*4370*/  FMUL.FTZ R101, R53, R101 ;  /* 0x0000006535657220 */ /* 0x000fc40000410000 */
[C---:B------:R-:W-:Y:S02]  /*4380*/  FMUL.FTZ R41, R100.reuse, R35 ;  /* 0x0000002364297220 */ /* 0x040fe40000410000 */
[C---:B------:R-:W-:Y:S02]  /*4390*/  FFMA.FTZ R32, R87.reuse, R34, -R32 ;  /* 0x0000002257207223 */ /* 0x040fe40000010820 */
[----:B------:R-:W-:Y:S01]  /*43a0*/  FFMA.FTZ R40, R87, R33, R40 ;  /* 0x0000002157287223 */ /* 0x000fe20000010028 */
[----:B------:R-:W-:Y:S01]  /*43b0*/  PRMT R33, RZ, 0x7610, R36 ;  /* 0x00007610ff217816 */ /* 0x000fe20000000024 */
[-C--:B------:R-:W-:Y:S01]  /*43c0*/  FMUL.FTZ R34, R100, R42.reuse ;  /* 0x0000002a64227220 */ /* 0x080fe20000410000 */
[----:B------:R-:W2:Y:S01]  /*43d0*/  MUFU.COS R119, R46 ;  /* 0x0000002e00777308 */ /* 0x000ea20000000000 */
[----:B------:R-:W-:Y:S02]  /*43e0*/  FMUL.RZ R51, R51, 0.15915493667125701904 ;  /* 0x3e22f98333337820 */ /* 0x000fe4000040c000 */
[----:B------:R-:W-:-:S02]  /*43f0*/  FFMA.FTZ R41, R101, R42, R41 ;  /* 0x0000002a65297223 */ /* 0x000fc40000010029 */
[----:B------:R-:W-:Y:S02]  /*4400*/  FFMA.FTZ R42, R101, R35, -R34 ;  /* 0x00000023652a7223 */ /* 0x000fe40000010822 */
[C---:B------:R-:W-:Y:S01]  /*4410*/  FMUL.FTZ R129, R146.reuse, R129 ;  /* 0x0000008192817220 */ /* 0x040fe20000410000 */
[----:B------:R-:W-:Y:S01]  /*4420*/  MUFU.SIN R104, R51 ;  /* 0x0000003300687308 */ /* 0x000fe20000000400 */
[----:B------:R-:W-:Y:S02]  /*4430*/  FMUL.FTZ R126, R146, R33 ;  /* 0x00000021927e7220 */ /* 0x000fe40000410000 */
[----:B------:R-:W-:Y:S02]  /*4440*/  FMUL.FTZ R33, R84, R40 ;  /* 0x0000002854217220 */ /* 0x000fe40000410000 */
[----:B0-----:R-:W-:Y:S02]  /*4450*/  FMUL.FTZ R106, R52, R106 ;  /* 0x0000006a346a7220 */ /* 0x001fe40000410000 */
[----:B------:R-:W-:Y:S01]  /*4460*/  FADD.FTZ R42, R129, R42 ;  /* 0x0000002a812a7221 */ /* 0x000fe20000010000 */
[----:B------:R0:W-:Y:S01]  /*4470*/  MUFU.COS R105, R51 ;  /* 0x0000003300697308 */ /* 0x0001e20000000000 */
[----:B------:R-:W-:-:S02]  /*4480*/  FMUL.FTZ R58, R48, R27 ;  /* 0x0000001b303a7220 */ /* 0x000fc40000410000 */
[----:B------:R-:W-:Y:S02]  /*4490*/  FADD.FTZ R35, R126, R41 ;  /* 0x000000297e237221 */ /* 0x000fe40000010000 */
[-C--:B------:R-:W-:Y:S02]  /*44a0*/  FMUL.FTZ R34, R84, R32.reuse ;  /* 0x0000002054227220 */ /* 0x080fe40000410000 */
[----:B------:R-:W-:Y:S01]  /*44b0*/  FFMA.FTZ R36, R85, R32, -R33 ;  /* 0x0000002055247223 */ /* 0x000fe20000010821 */
[----:B------:R-:W3:Y:S01]  /*44c0*/  MUFU.SIN R45, R46 ;  /* 0x0000002e002d7308 */ /* 0x000ee20000000400 */
[----:B0-----:R-:W-:Y:S01]  /*44d0*/  MOV R51, UR16 ;  /* 0x0000001000337c02 */ /* 0x001fe20008000f00 */
[----:B------:R-:W-:Y:S02]  /*44e0*/  FMUL.FTZ R32, R106, R42 ;  /* 0x0000002a6a207220 */ /* 0x000fe40000410000 */
[----:B------:R-:W-:Y:S02]  /*44f0*/  FMUL.FTZ R107, R52, R107 ;  /* 0x0000006b346b7220 */ /* 0x000fe40000410000 */
[----:B------:R-:W-:-:S02]  /*4500*/  IMAD.WIDE R50, R61, 0x10, R50 ;  /* 0x000000103d327825 */ /* 0x000fc400078e0232 */
[----:B------:R-:W0:Y:S02]  /*4510*/  MUFU.EX2 R58, R58 ;  /* 0x0000003a003a7308 */ /* 0x000e240000000800 */
[-C--:B------:R-:W-:Y:S02]  /*4520*/  FMUL.FTZ R41, R106, R35.reuse ;  /* 0x000000236a297220 */ /* 0x080fe40000410000 */
[----:B------:R-:W-:Y:S02]  /*4530*/  FFMA.FTZ R52, R85, R40, R34 ;  /* 0x0000002855347223 */ /* 0x000fe40000010022 */
[----:B------:R-:W-:Y:S02]  /*4540*/  FFMA.FTZ R60, R107, R35, R32 ;  /* 0x000000236b3c7223 */ /* 0x000fe40000010020 */
[----:B------:R4:W5:Y:S01]  /*4550*/  LDG.E.128 R32, [R50.64+0x400] ;  /* 0x0004001232207981 */ /* 0x000962000c1e1d00 */
[C---:B-1----:R-:W-:Y:S02]  /*4560*/  FMUL.FTZ R121, R43.reuse, R121 ;  /* 0x000000792b797220 */ /* 0x042fe40000410000 */
[----:B------:R-:W-:-:S02]  /*4570*/  FMUL.FTZ R120, R43, R120 ;  /* 0x000000782b787220 */ /* 0x000fc40000410000 */
[----:B------:R-:W-:Y:S02]  /*4580*/  FFMA.FTZ R59, R107, R42, -R41 ;  /* 0x0000002a6b3b7223 */ /* 0x000fe40000010829 */
[----:B------:R4:W5:Y:S01]  /*4590*/  LDG.E.128 R40, [R50.64+0x200] ;  /* 0x0002001232287981 */ /* 0x000962000c1e1d00 */
[C---:B--2---:R-:W-:Y:S02]  /*45a0*/  FMUL.FTZ R119, R118.reuse, R119 ;  /* 0x0000007776777220 */ /* 0x044fe40000410000 */
[----:B---3--:R-:W-:Y:S02]  /*45b0*/  FMUL.FTZ R118, R118, R45 ;  /* 0x0000002d76767220 */ /* 0x008fe40000410000 */
[----:B------:R4:W2:Y:S01]  /*45c0*/  LDG.E.128 R44, [R50.64] ;  /* 0x00000012322c7981 */ /* 0x0008a2000c1e1d00 */
[----:B------:R-:W-:Y:S02]  /*45d0*/  FMUL.FTZ R53, R82, R52 ;  /* 0x0000003452357220 */ /* 0x000fe40000410000 */
[----:B0-----:R-:W-:-:S02]  /*45e0*/  FMUL.FTZ R105, R58, R105 ;  /* 0x000000693a697220 */ /* 0x001fc40000410000 */
[----:B------:R-:W-:Y:S01]  /*45f0*/  FMUL.FTZ R104, R58, R104 ;  /* 0x000000683a687220 */ /* 0x000fe20000410000 */
[----:B----4-:R-:W3:Y:S01]  /*4600*/  LDG.E.128 R48, [R50.64+0x600] ;  /* 0x0006001232307981 */ /* 0x010ee2000c1e1d00 */
[-C--:B------:R-:W-:Y:S02]  /*4610*/  FFMA.FTZ R58, R83, R36.reuse, -R53 ;  /* 0x00000024533a7223 */ /* 0x080fe40000010835 */
[----:B------:R-:W-:Y:S01]  /*4620*/  FMUL.FTZ R53, R82, R36 ;  /* 0x0000002452357220 */ /* 0x000fe20000410000 */
[--C-:B------:R-:W-:Y:S02]  /*4630*/  PRMT R36, RZ, 0x7610, R37.reuse ;  /* 0x00007610ff247816 */ /* 0x100fe40000000025 */
[----:B------:R-:W-:-:S03]  /*4640*/  PRMT R130, RZ, 0x5410, R37 ;  /* 0x00005410ff827816 */ /* 0x000fc60000000025 */
[----:B------:R-:W-:Y:S02]  /*4650*/  FMUL.FTZ R131, R145, R36 ;  /* 0x0000002491837220 */ /* 0x000fe40000410000 */
[----:B------:R-:W-:Y:S02]  /*4660*/  FFMA.FTZ R36, R83, R52, R53 ;  /* 0x0000003453247223 */ /* 0x000fe40000010035 */
[----:B------:R-:W0:Y:S01]  /*4670*/  LDS.128 R52, [R56.X16+0x30] ;  /* 0x0000300038347984 */ /* 0x000e22000000cc00 */
[----:B------:R-:W-:Y:S02]  /*4680*/  FMUL.FTZ R130, R145, R130 ;  /* 0x0000008291827220 */ /* 0x000fe40000410000 */
[----:B------:R-:W-:Y:S02]  /*4690*/  FADD.FTZ R61, R131, R60 ;  /* 0x0000003c833d7221 */ /* 0x000fe40000010000 */
[----:B------:R-:W-:Y:S02]  /*46a0*/  FADD.FTZ R60, R130, R59 ;  /* 0x0000003b823c7221 */ /* 0x000fe40000010000 */
[C---:B------:R-:W-:Y:S01]  /*46b0*/  FMUL.FTZ R37, R80.reuse, R36 ;  /* 0x0000002450257220 */ /* 0x040fe20000410000 */
[----:B------:R-:W-:Y:S01]  /*46c0*/  PRMT R133, RZ, 0x7610, R38 ;  /* 0x00007610ff857816 */ /* 0x000fe20000000026 */
[----:B------:R-:W-:-:S02]  /*46d0*/  FMUL.FTZ R59, R80, R58 ;  /* 0x0000003a503b7220 */ /* 0x000fc40000410000 */
[C---:B------:R-:W-:Y:S02]  /*46e0*/  FMUL.FTZ R64, R104.reuse, R60 ;  /* 0x0000003c68407220 */ /* 0x040fe40000410000 */
[C---:B------:R-:W-:Y:S01]  /*46f0*/  FFMA.FTZ R58, R81.reuse, R58, -R37 ;  /* 0x0000003a513a7223 */ /* 0x040fe20000010825 */
[----:B------:R-:W-:Y:S01]  /*4700*/  PRMT R37, RZ, 0x5410, R38 ;  /* 0x00005410ff257816 */ /* 0x000fe20000000026 */
[----:B------:R-:W-:Y:S02]  /*4710*/  FFMA.FTZ R59, R81, R36, R59 ;  /* 0x00000024513b7223 */ /* 0x000fe4000001003b */
[-C--:B------:R-:W-:Y:S02]  /*4720*/  FMUL.FTZ R62, R104, R61.reuse ;  /* 0x0000003d683e7220 */ /* 0x080fe40000410000 */
[----:B------:R-:W-:Y:S02]  /*4730*/  FFMA.FTZ R64, R105, R61, R64 ;  /* 0x0000003d69407223 */ /* 0x000fe40000010040 */
[----:B------:R-:W-:-:S02]  /*4740*/  FMUL.FTZ R133, R144, R133 ;  /* 0x0000008590857220 */ /* 0x000fc40000410000 */
[----:B------:R-:W-:Y:S02]  /*4750*/  FMUL.FTZ R36, R94, R59 ;  /* 0x0000003b5e247220 */ /* 0x000fe40000410000 */
[----:B------:R-:W-:Y:S02]  /*4760*/  FFMA.FTZ R63, R105, R60, -R62 ;  /* 0x0000003c693f7223 */ /* 0x000fe4000001083e */
[----:B------:R-:W-:Y:S02]  /*4770*/  FMUL.FTZ R132, R144, R37 ;  /* 0x0000002590847220 */ /* 0x000fe40000410000 */
[----:B------:R-:W-:Y:S02]  /*4780*/  FADD.FTZ R64, R133, R64 ;  /* 0x0000004085407221 */ /* 0x000fe40000010000 */
[-C--:B------:R-:W-:Y:S02]  /*4790*/  FMUL.FTZ R38, R94, R58.reuse ;  /* 0x0000003a5e267220 */ /* 0x080fe40000410000 */
[----:B------:R-:W-:-:S02]  /*47a0*/  FFMA.FTZ R58, R97, R58, -R36 ;  /* 0x0000003a613a7223 */ /* 0x000fc40000010824 */
[----:B------:R-:W-:Y:S01]  /*47b0*/  FADD.FTZ R63, R132, R63 ;  /* 0x0000003f843f7221 */ /* 0x000fe20000010000 */
[--C-:B------:R-:W-:Y:S01]  /*47c0*/  PRMT R134, RZ, 0x5410, R39.reuse ;  /* 0x00005410ff867816 */ /* 0x100fe20000000027 */
[----:B------:R-:W-:Y:S01]  /*47d0*/  FMUL.FTZ R37, R113, R64 ;  /* 0x0000004071257220 */ /* 0x000fe20000410000 */
[----:B------:R-:W-:Y:S01]  /*47e0*/  PRMT R36, RZ, 0x7610, R39 ;  /* 0x00007610ff247816 */ /* 0x000fe20000000027 */
[----:B------:R-:W-:Y:S02]  /*47f0*/  FFMA.FTZ R38, R97, R59, R38 ;  /* 0x0000003b61267223 */ /* 0x000fe40000010026 */
[----:B------:R-:W-:Y:S02]  /*4800*/  FMUL.FTZ R39, R92, R58 ;  /* 0x0000003a5c277220 */ /* 0x000fe40000410000 */
[-C--:B------:R-:W-:Y:S02]  /*4810*/  FMUL.FTZ R59, R113, R63.reuse ;  /* 0x0000003f713b7220 */ /* 0x080fe40000410000 */
[----:B------:R-:W-:-:S02]  /*4820*/  FFMA.FTZ R63, R114, R63, -R37 ;  /* 0x0000003f723f7223 */ /* 0x000fc40000010825 */
[-C--:B------:R-:W-:Y:S02]  /*4830*/  FMUL.FTZ R37, R92, R38.reuse ;  /* 0x000000265c257220 */ /* 0x080fe40000410000 */
[----:B------:R-:W-:Y:S02]  /*4840*/  FFMA.FTZ R39, R93, R38, R39 ;  /* 0x000000265d277223 */ /* 0x000fe40000010027 */
[----:B------:R-:W-:Y:S02]  /*4850*/  FMUL.FTZ R135, R5, R36 ;  /* 0x0000002405877220 */ /* 0x000fe40000410000 */
[----:B------:R-:W-:Y:S02]  /*4860*/  FFMA.FTZ R37, R93, R58, -R37 ;  /* 0x0000003a5d257223 */ /* 0x000fe40000010825 */
[----:B------:R-:W-:Y:S02]  /*4870*/  FMUL.FTZ R36, R100, R39 ;  /* 0x0000002764247220 */ /* 0x000fe40000410000 */
[----:B------:R-:W-:-:S02]  /*4880*/  FMUL.FTZ R134, R5, R134 ;  /* 0x0000008605867220 */ /* 0x000fc40000410000 */
[-C--:B------:R-:W-:Y:S02]  /*4890*/  FMUL.FTZ R38, R100, R37.reuse ;  /* 0x0000002564267220 */ /* 0x080fe40000410000 */
[C---:B------:R-:W-:Y:S02]  /*48a0*/  FFMA.FTZ R36, R101.reuse, R37, -R36 ;  /* 0x0000002565247223 */ /* 0x040fe40000010824 */
[----:B------:R-:W-:Y:S01]  /*48b0*/  FFMA.FTZ R64, R114, R64, R59 ;  /* 0x0000004072407223 */ /* 0x000fe2000001003b */
[--C-:B0-----:R-:W-:Y:S01]  /*48c0*/  PRMT R37, RZ, 0x5410, R52.reuse ;  /* 0x00005410ff257816 */ /* 0x101fe20000000034 */
[----:B------:R-:W-:Y:S01]  /*48d0*/  FADD.FTZ R63, R134, R63 ;  /* 0x0000003f863f7221 */ /* 0x000fe20000010000 */
[----:B------:R-:W-:Y:S01]  /*48e0*/  PRMT R137, RZ, 0x7610, R52 ;  /* 0x00007610ff897816 */ /* 0x000fe20000000034 */
[----:B------:R-:W-:Y:S02]  /*48f0*/  FFMA.FTZ R38, R101, R39, R38 ;  /* 0x0000002765267223 */ /* 0x000fe40000010026 */
[----:B------:R-:W-:-:S02]  /*4900*/  FMUL.FTZ R52, R106, R36 ;  /* 0x000000246a347220 */ /* 0x000fc40000410000 */
[----:B------:R-:W-:Y:S02]  /*4910*/  FADD.FTZ R64, R135, R64 ;  /* 0x0000004087407221 */ /* 0x000fe40000010000 */
[----:B------:R-:W-:Y:S02]  /*4920*/  FMUL.FTZ R59, R111, R63 ;  /* 0x0000003f6f3b7220 */ /* 0x000fe40000410000 */
[-C--:B------:R-:W-:Y:S02]  /*4930*/  FMUL.FTZ R39, R106, R38.reuse ;  /* 0x000000266a277220 */ /* 0x080fe40000410000 */
[----:B------:R-:W-:Y:S02]  /*4940*/  FFMA.FTZ R52, R107, R38, R52 ;  /* 0x000000266b347223 */ /* 0x000fe40000010034 */
[-C--:B------:R-:W-:Y:S02]  /*4950*/  FMUL.FTZ R58, R111, R64.reuse ;  /* 0x000000406f3a7220 */ /* 0x080fe40000410000 */
[----:B------:R-:W-:-:S02]  /*4960*/  FFMA.FTZ R64, R112, R64, R59 ;  /* 0x0000004070407223 */ /* 0x000fc4000001003b */
[----:B------:R-:W-:Y:S02]  /*4970*/  FMUL.FTZ R137, R4, R137 ;  /* 0x0000008904897220 */ /* 0x000fe40000410000 */
[----:B------:R-:W-:Y:S02]  /*4980*/  FFMA.FTZ R39, R107, R36, -R39 ;  /* 0x000000246b277223 */ /* 0x000fe40000010827 */
[----:B------:R-:W-:Y:S02]  /*4990*/  FMUL.FTZ R36, R104, R52 ;  /* 0x0000003468247220 */ /* 0x000fe40000410000 */
[----:B------:R-:W-:Y:S02]  /*49a0*/  FFMA.FTZ R63, R112, R63, -R58 ;  /* 0x0000003f703f7223 */ /* 0x000fe4000001083a */
[----:B------:R-:W-:Y:S02]  /*49b0*/  FMUL.FTZ R136, R4, R37 ;  /* 0x0000002504887220 */ /* 0x000fe40000410000 */
[----:B------:R-:W-:-:S02]  /*49c0*/  FADD.FTZ R64, R137, R64 ;  /* 0x0000004089407221 */ /* 0x000fc40000010000 */
[-C--:B------:R-:W-:Y:S02]  /*49d0*/  FMUL.FTZ R37, R104, R39.reuse ;  /* 0x0000002768257220 */ /* 0x080fe40000410000 */
[C---:B------:R-:W-:Y:S02]  /*49e0*/  FFMA.FTZ R39, R105.reuse, R39, -R36 ;  /* 0x0000002769277223 */ /* 0x040fe40000010824 */
[----:B------:R-:W-:Y:S02]  /*49f0*/  FADD.FTZ R63, R136, R63 ;  /* 0x0000003f883f7221 */ /* 0x000fe40000010000 */
[----:B------:R-:W-:Y:S01]  /*4a00*/  FMUL.FTZ R38, R120, R64 ;  /* 0x0000004078267220 */ /* 0x000fe20000410000 */
[----:B------:R-:W-:Y:S01]  /*4a10*/  PRMT R138, RZ, 0x5410, R53 ;  /* 0x00005410ff8a7816 */ /* 0x000fe20000000035 */
[----:B------:R-:W-:Y:S01]  /*4a20*/  FFMA.FTZ R37, R105, R52, R37 ;  /* 0x0000003469257223 */ /* 0x000fe20000010025 */
[----:B------:R-:W-:Y:S01]  /*4a30*/  PRMT R36, RZ, 0x7610, R53 ;  /* 0x00007610ff247816 */ /* 0x000fe20000000035 */
[----:B------:R-:W-:-:S02]  /*4a40*/  FMUL.FTZ R52, R113, R39 ;  /* 0x0000002771347220 */ /* 0x000fc40000410000 */
[-C--:B------:R-:W-:Y:S02]  /*4a50*/  FMUL.FTZ R58, R120, R63.reuse ;  /* 0x0000003f783a7220 */ /* 0x080fe40000410000 */
[----:B------:R-:W-:Y:S02]  /*4a60*/  FFMA.FTZ R63, R121, R63, -R38 ;  /* 0x0000003f793f7223 */ /* 0x000fe40000010826 */
[-C--:B------:R-:W-:Y:S02]  /*4a70*/  FMUL.FTZ R38, R113, R37.reuse ;  /* 0x0000002571267220 */ /* 0x080fe40000410000 */
[----:B------:R-:W-:Y:S02]  /*4a80*/  FFMA.FTZ R52, R114, R37, R52 ;  /* 0x0000002572347223 */ /* 0x000fe40000010034 */
[----:B------:R-:W-:Y:S02]  /*4a90*/  FMUL.FTZ R138, R3, R138 ;  /* 0x0000008a038a7220 */ /* 0x000fe40000410000 */
[----:B------:R-:W-:-:S02]  /*4aa0*/  FFMA.FTZ R58, R121, R64, R58 ;  /* 0x00000040793a7223 */ /* 0x000fc4000001003a */
[----:B------:R-:W-:Y:S02]  /*4ab0*/  FMUL.FTZ R139, R3, R36 ;  /* 0x00000024038b7220 */ /* 0x000fe40000410000 */
[----:B------:R-:W-:Y:S02]  /*4ac0*/  FFMA.FTZ R38, R114, R39, -R38 ;  /* 0x0000002772267223 */ /* 0x000fe40000010826 */
[----:B------:R-:W-:Y:S02]  /*4ad0*/  FMUL.FTZ R37, R111, R52 ;  /* 0x000000346f257220 */ /* 0x000fe40000410000 */
[----:B------:R-:W-:Y:S02]  /*4ae0*/  FADD.FTZ R63, R138, R63 ;  /* 0x0000003f8a3f7221 */ /* 0x000fe40000010000 */
[----:B------:R-:W-:Y:S01]  /*4af0*/  FADD.FTZ R58, R139, R58 ;  /* 0x0000003a8b3a7221 */ /* 0x000fe20000010000 */
[----:B------:R-:W-:Y:S01]  /*4b00*/  PRMT R141, RZ, 0x7610, R54 ;  /* 0x00007610ff8d7816 */ /* 0x000fe20000000036 */
[----:B------:R-:W-:-:S02]  /*4b10*/  FMUL.FTZ R39, R111, R38 ;  /* 0x000000266f277220 */ /* 0x000fc40000410000 */
[----:B------:R-:W-:Y:S01]  /*4b20*/  FFMA.FTZ R38, R112, R38, -R37 ;  /* 0x0000002670267223 */ /* 0x000fe20000010825 */
[----:B------:R-:W-:Y:S01]  /*4b30*/  PRMT R37, RZ, 0x5410, R54 ;  /* 0x00005410ff257816 */ /* 0x000fe20000000036 */
[C---:B------:R-:W-:Y:S02]  /*4b40*/  FMUL.FTZ R53, R118.reuse, R63 ;  /* 0x0000003f76357220 */ /* 0x040fe40000410000 */
[-C--:B------:R-:W-:Y:S02]  /*4b50*/  FMUL.FTZ R36, R118, R58.reuse ;  /* 0x0000003a76247220 */ /* 0x080fe40000410000 */
[----:B------:R-:W-:Y:S02]  /*4b60*/  FFMA.FTZ R58, R119, R58, R53 ;  /* 0x0000003a773a7223 */ /* 0x000fe40000010035 */
[----:B------:R-:W-:Y:S02]  /*4b70*/  FMUL.FTZ R141, R2, R141 ;  /* 0x0000008d028d7220 */ /* 0x000fe40000410000 */
[----:B------:R-:W-:-:S02]  /*4b80*/  FFMA.FTZ R39, R112, R52, R39 ;  /* 0x0000003470277223 */ /* 0x000fc40000010027 */
[----:B------:R-:W-:Y:S02]  /*4b90*/  FFMA.FTZ R63, R119, R63, -R36 ;  /* 0x0000003f773f7223 */ /* 0x000fe40000010824 */
[----:B------:R-:W-:Y:S02]  /*4ba0*/  FMUL.FTZ R140, R2, R37 ;  /* 0x00000025028c7220 */ /* 0x000fe40000410000 */
[C---:B------:R-:W-:Y:S02]  /*4bb0*/  FMUL.FTZ R52, R120.reuse, R38 ;  /* 0x0000002678347220 */ /* 0x040fe40000410000 */
[----:B------:R-:W-:Y:S02]  /*4bc0*/  FADD.FTZ R58, R141, R58 ;  /* 0x0000003a8d3a7221 */ /* 0x000fe40000010000 */
[-C--:B------:R-:W-:Y:S02]  /*4bd0*/  FMUL.FTZ R36, R120, R39.reuse ;  /* 0x0000002778247220 */ /* 0x080fe40000410000 */
[----:B------:R-:W-:Y:S01]  /*4be0*/  FADD.FTZ R63, R140, R63 ;  /* 0x0000003f8c3f7221 */ /* 0x000fe20000010000 */
[--C-:B------:R-:W-:Y:S01]  /*4bf0*/  PRMT R143, RZ, 0x5410, R55.reuse ;  /* 0x00005410ff8f7816 */ /* 0x100fe20000000037 */
[----:B------:R-:W-:Y:S01]  /*4c00*/  FFMA.FTZ R52, R121, R39, R52 ;  /* 0x0000002779347223 */ /* 0x000fe20000010034 */
[----:B------:R-:W-:Y:S01]  /*4c10*/  PRMT R55, RZ, 0x7610, R55 ;  /* 0x00007610ff377816 */ /* 0x000fe20000000037 */
[----:B------:R-:W-:-:S02]  /*4c20*/  FMUL.FTZ R37, R123, R58 ;  /* 0x0000003a7b257220 */ /* 0x000fc40000410000 */
[----:B------:R-:W-:Y:S02]  /*4c30*/  FFMA.FTZ R36, R121, R38, -R36 ;  /* 0x0000002679247223 */ /* 0x000fe40000010824 */
[-C--:B------:R-:W-:Y:S02]  /*4c40*/  FMUL.FTZ R39, R123, R63.reuse ;  /* 0x0000003f7b277220 */ /* 0x080fe40000410000 */
[----:B------:R-:W-:Y:S02]  /*4c50*/  FFMA.FTZ R38, R124, R63, -R37 ;  /* 0x0000003f7c267223 */ /* 0x000fe40000010825 */
[----:B------:R-:W-:Y:S02]  /*4c60*/  FMUL.FTZ R37, R118, R36 ;  /* 0x0000002476257220 */ /* 0x000fe40000410000 */
[----:B------:R-:W-:Y:S02]  /*4c70*/  FFMA.FTZ R39, R124, R58, R39 ;  /* 0x0000003a7c277223 */ /* 0x000fe40000010027 */
[----:B------:R-:W-:-:S02]  /*4c80*/  FMUL.FTZ R142, R0, R55 ;  /* 0x00000037008e7220 */ /* 0x000fc40000410000 */
[----:B------:R-:W-:Y:S02]  /*4c90*/  FMUL.FTZ R143, R0, R143 ;  /* 0x0000008f008f7220 */ /* 0x000fe40000410000 */
[-C--:B------:R-:W-:Y:S02]  /*4ca0*/  FFMA.FTZ R37, R119, R52.reuse, R37 ;  /* 0x0000003477257223 */ /* 0x080fe40000010025 */
[----:B------:R-:W-:Y:S02]  /*4cb0*/  FADD.FTZ R39, R142, R39 ;  /* 0x000000278e277221 */ /* 0x000fe40000010000 */
[----:B------:R-:W-:Y:S02]  /*4cc0*/  FMUL.FTZ R52, R118, R52 ;  /* 0x0000003476347220 */ /* 0x000fe40000410000 */
[----:B------:R-:W-:Y:S01]  /*4cd0*/  FADD.FTZ R38, R143, R38 ;  /* 0x000000268f267221 */ /* 0x000fe20000010000 */
[----:B------:R-:W0:Y:S01]  /*4ce0*/  SHFL.UP PT, R59, R39, 0x1, RZ ;  /* 0x04200000273b7989 */ /* 0x000e2200000e00ff */
[----:B------:R-:W-:-:S02]  /*4cf0*/  FFMA.FTZ R36, R119, R36, -R52 ;  /* 0x0000002477247223 */ /* 0x000fc40000010834 */
[CC--:B------:R-:W-:Y:S01]  /*4d00*/  FMUL.FTZ R53, R123.reuse, R37.reuse ;  /* 0x000000257b357220 */ /* 0x0c0fe20000410000 */
[----:B------:R-:W1:Y:S01]  /*4d10*/  SHFL.UP PT, R55, R38, 0x1, RZ ;  /* 0x0420000026377989 */ /* 0x000e6200000e00ff */
[-C--:B------:R-:W-:Y:S02]  /*4d20*/  FMUL.FTZ R52, R123, R36.reuse ;  /* 0x000000247b347220 */ /* 0x080fe40000410000 */
[C---:B------:R-:W-:Y:S02]  /*4d30*/  FFMA.FTZ R36, R124.reuse, R36, -R53 ;  /* 0x000000247c247223 */ /* 0x040fe40000010835 */
[----:B------:R-:W-:-:S03]  /*4d40*/  FFMA.FTZ R52, R124, R37, R52 ;  /* 0x000000257c347223 */ /* 0x000fc60000010034 */
[----:B------:R-:W4:Y:S04]  /*4d50*/  SHFL.UP PT, R37, R36, 0x1, RZ ;  /* 0x0420000024257989 */ /* 0x000f2800000e00ff */
        /* <DEDUP_REMOVED lines=8> */
[C---:B----4-:R-:W-:Y:S01]  /*4de0*/  FMUL.FTZ R55, R52.reuse, R37 ;  /* 0x0000002534377220 */ /* 0x050fe20000410000 */
[----:B------:R-:W0:Y:S01]  /*4df0*/  SHFL.UP PT, R58, R38, 0x2, RZ ;  /* 0x04400000263a7989 */ /* 0x000e2200000e00ff */
[-C--:B------:R-:W-:Y:S02]  /*4e00*/  FMUL.FTZ R54, R52, R53.reuse ;  /* 0x0000003534367220 */ /* 0x080fe40000410000 */
[C---:B------:R-:W-:Y:S02]  /*4e10*/  FFMA.FTZ R55, R36.reuse, R53, R55 ;  /* 0x0000003524377223 */ /* 0x040fe40000010037 */
[----:B------:R-:W1:Y:S01]  /*4e20*/  SHFL.UP PT, R53, R39, 0x2, RZ ;  /* 0x0440000027357989 */ /* 0x000e6200000e00ff */
[----:B------:R-:W-:-:S02]  /*4e30*/  @P0 FFMA.FTZ R36, R36, R37, -R54 ;  /* 0x0000002524240223 */ /* 0x000fc40000010836 */
[----:B------:R-:W-:-:S03]  /*4e40*/  FSEL R55, R52, R55, !P0 ;  /* 0x0000003734377208 */ /* 0x000fc60004000000 */
[----:B------:R-:W4:Y:S04]  /*4e50*/  SHFL.UP PT, R37, R36, 0x2, RZ ;  /* 0x0440000024257989 */ /* 0x000f2800000e00ff */
[----:B------:R-:W4:Y:S01]  /*4e60*/  SHFL.UP PT, R52, R55, 0x2, RZ ;  /* 0x0440000037347989 */ /* 0x000f2200000e00ff */
[----:B------:R-:W-:Y:S01]  /*4e70*/  ISETP.GE.AND P0, PT, R66, 0x2, PT ;  /* 0x000000024200780c */ /* 0x000fe20003f06270 */
[C---:B0-----:R-:W-:Y:S02]  /*4e80*/  FMUL.FTZ R54, R55.reuse, R58 ;  /* 0x0000003a37367220 */ /* 0x041fe40000410000 */
[-C--:B-1----:R-:W-:Y:S02]  /*4e90*/  FMUL.FTZ R59, R55, R53.reuse ;  /* 0x00000035373b7220 */ /* 0x082fe40000410000 */
[----:B------:R-:W-:-:S02]  /*4ea0*/  FFMA.FTZ R54, R36, R53, R54 ;  /* 0x0000003524367223 */ /* 0x000fc40000010036 */
[----:B------:R-:W-:-:S06]  /*4eb0*/  FFMA.FTZ R53, R36, R58, -R59 ;  /* 0x0000003a24357223 */ /* 0x000fcc000001083b */
[----:B------:R-:W-:Y:S02]  /*4ec0*/  @P0 FADD.FTZ R39, R39, R54 ;  /* 0x0000003627270221 */ /* 0x000fe40000010000 */
[CC--:B----4-:R-:W-:Y:S02]  /*4ed0*/  FMUL.FTZ R59, R55.reuse, R37.reuse ;  /* 0x00000025373b7220 */ /* 0x0d0fe40000410000 */
[----:B------:R-:W-:Y:S02]  /*4ee0*/  @P0 FADD.FTZ R38, R38, R53 ;  /* 0x0000003526260221 */ /* 0x000fe40000010000 */
[CC--:B------:R-:W-:Y:S01]  /*4ef0*/  FMUL.FTZ R53, R55.reuse, R52.reuse ;  /* 0x0000003437357220 */ /* 0x0c0fe20000410000 */
[----:B------:R-:W0:Y:S01]  /*4f00*/  SHFL.UP PT, R61, R39, 0x4, RZ ;  /* 0x04800000273d7989 */ /* 0x000e2200000e00ff */
[C---:B------:R-:W-:Y:S02]  /*4f10*/  FFMA.FTZ R52, R36.reuse, R52, R59 ;  /* 0x0000003424347223 */ /* 0x040fe4000001003b */
[----:B------:R-:W-:Y:S01]  /*4f20*/  @P0 FFMA.FTZ R36, R36, R37, -R53 ;  /* 0x0000002524240223 */ /* 0x000fe20000010835 */
[----:B------:R-:W1:Y:S02]  /*4f30*/  SHFL.UP PT, R59, R38, 0x4, RZ ;  /* 0x04800000263b7989 */ /* 0x000e6400000e00ff */
[----:B------:R-:W-:-:S02]  /*4f40*/  FSEL R52, R55, R52, !P0 ;  /* 0x0000003437347208 */ /* 0x000fc40004000000 */
[----:B------:R-:W4:Y:S04]  /*4f50*/  SHFL.UP PT, R37, R36, 0x4, RZ ;  /* 0x0480000024257989 */ /* 0x000f2800000e00ff */
[----:B------:R-:W2:Y:S01]  /*4f60*/  SHFL.UP PT, R53, R52, 0x4, RZ ;  /* 0x0480000034357989 */ /* 0x000ea200000e00ff */
[----:B------:R-:W-:Y:S01]  /*4f70*/  ISETP.GE.AND P0, PT, R66, 0x4, PT ;  /* 0x000000044200780c */ /* 0x000fe20003f06270 */
[C---:B0-----:R-:W-:Y:S02]  /*4f80*/  FMUL.FTZ R54, R52.reuse, R61 ;  /* 0x0000003d34367220 */ /* 0x041fe40000410000 */
[-C--:B-1----:R-:W-:Y:S02]  /*4f90*/  FMUL.FTZ R55, R52, R59.reuse ;  /* 0x0000003b34377220 */ /* 0x082fe40000410000 */
[----:B------:R-:W-:-:S02]  /*4fa0*/  FFMA.FTZ R59, R36, R59, -R54 ;  /* 0x0000003b243b7223 */ /* 0x000fc40000010836 */
[----:B------:R-:W-:Y:S02]  /*4fb0*/  FFMA.FTZ R58, R36, R61, R55 ;  /* 0x0000003d243a7223 */ /* 0x000fe40000010037 */
[----:B----4-:R-:W-:-:S04]  /*4fc0*/  FMUL.FTZ R54, R52, R37 ;  /* 0x0000002534367220 */ /* 0x010fc80000410000 */
[----:B------:R-:W-:Y:S02]  /*4fd0*/  @P0 FADD.FTZ R38, R38, R59 ;  /* 0x0000003b26260221 */ /* 0x000fe40000010000 */
[----:B------:R-:W-:Y:S02]  /*4fe0*/  @P0 FADD.FTZ R39, R39, R58 ;  /* 0x0000003a27270221 */ /* 0x000fe40000010000 */
[-C--:B--2---:R-:W-:Y:S02]  /*4ff0*/  FFMA.FTZ R55, R36, R53.reuse, R54 ;  /* 0x0000003524377223 */ /* 0x084fe40000010036 */
[C---:B------:R-:W-:Y:S01]  /*5000*/  FMUL.FTZ R53, R52.reuse, R53 ;  /* 0x0000003534357220 */ /* 0x040fe20000410000 */
[----:B------:R-:W0:Y:S02]  /*5010*/  SHFL.UP PT, R54, R38, 0x8, RZ ;  /* 0x0500000026367989 */ /* 0x000e2400000e00ff */
[----:B------:R-:W-:Y:S01]  /*5020*/  FSEL R55, R52, R55, !P0 ;  /* 0x0000003734377208 */ /* 0x000fe20004000000 */
[----:B------:R-:W-:Y:S01]  /*5030*/  @P0 FFMA.FTZ R36, R36, R37, -R53 ;  /* 0x0000002524240223 */ /* 0x000fe20000010835 */
[----:B------:R-:W1:Y:S04]  /*5040*/  SHFL.UP PT, R58, R39, 0x8, RZ ;  /* 0x05000000273a7989 */ /* 0x000e6800000e00ff */
[----:B------:R-:W2:Y:S04]  /*5050*/  SHFL.UP PT, R37, R36, 0x8, RZ ;  /* 0x0500000024257989 */ /* 0x000ea800000e00ff */
[----:B------:R-:W4:Y:S01]  /*5060*/  SHFL.UP PT, R52, R55, 0x8, RZ ;  /* 0x0500000037347989 */ /* 0x000f2200000e00ff */
[----:B------:R-:W-:Y:S01]  /*5070*/  ISETP.GE.AND P0, PT, R66, 0x8, PT ;  /* 0x000000084200780c */ /* 0x000fe20003f06270 */
[----:B0-----:R-:W-:-:S02]  /*5080*/  FMUL.FTZ R59, R55, R54 ;  /* 0x00000036373b7220 */ /* 0x001fc40000410000 */
[-C--:B-1----:R-:W-:Y:S02]  /*5090*/  FMUL.FTZ R53, R55, R58.reuse ;  /* 0x0000003a37357220 */ /* 0x082fe40000410000 */
[C---:B------:R-:W-:Y:S02]  /*50a0*/  FFMA.FTZ R58, R36.reuse, R58, R59 ;  /* 0x0000003a243a7223 */ /* 0x040fe4000001003b */
[----:B------:R-:W-:-:S06]  /*50b0*/  FFMA.FTZ R61, R36, R54, -R53 ;  /* 0x00000036243d7223 */ /* 0x000fcc0000010835 */
[----:B------:R-:W-:Y:S02]  /*50c0*/  @P0 FADD.FTZ R39, R39, R58 ;  /* 0x0000003a27270221 */ /* 0x000fe40000010000 */
[CC--:B--2---:R-:W-:Y:S02]  /*50d0*/  FMUL.FTZ R59, R55.reuse, R37.reuse ;  /* 0x00000025373b7220 */ /* 0x0c4fe40000410000 */
[-C--:B----4-:R-:W-:Y:S02]  /*50e0*/  FMUL.FTZ R53, R55, R52.reuse ;  /* 0x0000003437357220 */ /* 0x090fe40000410000 */
[----:B------:R-:W-:Y:S02]  /*50f0*/  @P0 FADD.FTZ R38, R38, R61 ;  /* 0x0000003d26260221 */ /* 0x000fe40000010000 */
[C---:B------:R-:W-:Y:S01]  /*5100*/  FFMA.FTZ R52, R36.reuse, R52, R59 ;  /* 0x0000003424347223 */ /* 0x040fe2000001003b */
[----:B------:R-:W0:Y:S01]  /*5110*/  SHFL.UP PT, R61, R39, 0x10, RZ ;  /* 0x06000000273d7989 */ /* 0x000e2200000e00ff */
[----:B------:R-:W-:-:S03]  /*5120*/  @P0 FFMA.FTZ R36, R36, R37, -R53 ;  /* 0x0000002524240223 */ /* 0x000fc60000010835 */
[----:B------:R-:W1:Y:S01]  /*5130*/  SHFL.UP PT, R59, R38, 0x10, RZ ;  /* 0x06000000263b7989 */ /* 0x000e6200000e00ff */
[----:B------:R-:W-:-:S03]  /*5140*/  FSEL R52, R55, R52, !P0 ;  /* 0x0000003437347208 */ /* 0x000fc60004000000 */
[----:B------:R-:W2:Y:S04]  /*5150*/  SHFL.UP PT, R37, R36, 0x10, RZ ;  /* 0x0600000024257989 */ /* 0x000ea800000e00ff */
[----:B------:R-:W4:Y:S01]  /*5160*/  SHFL.UP PT, R53, R52, 0x10, RZ ;  /* 0x0600000034357989 */ /* 0x000f2200000e00ff */
[C---:B------:R-:W-:Y:S02]  /*5170*/  ISETP.NE.AND P2, PT, R66.reuse, 0x1f, PT ;  /* 0x0000001f4200780c */ /* 0x040fe40003f45270 */
[----:B------:R-:W-:Y:S02]  /*5180*/  ISETP.GE.AND P1, PT, R66, 0x10, PT ;  /* 0x000000104200780c */ /* 0x000fe40003f26270 */
[----:B------:R-:W-:Y:S01]  /*5190*/  LOP3.LUT P0, RZ, R70, 0x1f, RZ, 0xc0, !PT ;  /* 0x0000001f46ff7812 */ /* 0x000fe2000780c0ff */
[----:B0-----:R-:W-:-:S03]  /*51a0*/  FMUL.FTZ R54, R52, R61 ;  /* 0x0000003d34367220 */ /* 0x001fc60000410000 */
[----:B------:R-:W-:Y:S01]  /*51b0*/  ISETP.EQ.OR P0, PT, RZ, UR6, P0 ;  /* 0x00000006ff007c0c */ /* 0x000fe20008702670 */
[-C--:B-1----:R-:W-:Y:S02]  /*51c0*/  FMUL.FTZ R55, R52, R59.reuse ;  /* 0x0000003b34377220 */ /* 0x082fe40000410000 */
[----:B------:R-:W-:Y:S02]  /*51d0*/  FFMA.FTZ R59, R36, R59, -R54 ;  /* 0x0000003b243b7223 */ /* 0x000fe40000010836 */
[----:B--2---:R-:W-:Y:S01]  /*51e0*/  FMUL.FTZ R54, R52, R37 ;  /* 0x0000002534367220 */ /* 0x004fe20000410000 */
[----:B-----5:R0:W-:Y:S01]  /*51f0*/  STS.128 [R57.X16+0x2500], R32 ;  /* 0x0025002039007388 */ /* 0x0201e2000000cc00 */
[C---:B------:R-:W-:Y:S02]  /*5200*/  FFMA.FTZ R58, R36.reuse, R61, R55 ;  /* 0x0000003d243a7223 */ /* 0x040fe40000010037 */
[-C--:B----4-:R-:W-:Y:S01]  /*5210*/  FFMA.FTZ R55, R36, R53.reuse, R54 ;  /* 0x0000003524377223 */ /* 0x090fe20000010036 */
[----:B------:R1:W-:Y:S01]  /*5220*/  STS.128 [R57.X16+0x2300], R40 ;  /* 0x0023002839007388 */ /* 0x0003e2000000cc00 */
[----:B------:R-:W-:Y:S01]  /*5230*/  FMUL.FTZ R53, R52, R53 ;  /* 0x0000003534357220 */ /* 0x000fe20000410000 */
[----:B------:R-:W-:Y:S01]  /*5240*/  MOV R68, UR7 ;  /* 0x0000000700447c02 */ /* 0x000fe20008000f00 */
[----:B------:R-:W-:-:S02]  /*5250*/  @P1 FADD.FTZ R38, R38, R59 ;  /* 0x0000003b26261221 */ /* 0x000fc40000010000 */
[----:B------:R-:W-:Y:S01]  /*5260*/  @P1 FFMA.FTZ R36, R36, R37, -R53 ;  /* 0x0000002524241223 */ /* 0x000fe20000010835 */
[----:B------:R-:W-:Y:S01]  /*5270*/  FSEL R37, R52, R55, !P1 ;  /* 0x0000003734257208 */ /* 0x000fe20004800000 */
[----:B0-----:R-:W-:Y:S01]  /*5280*/  HFMA2.MMA R33, -RZ, RZ, 0, 0 ;  /* 0x00000000ff217435 */ /* 0x001fe200000001ff */
[----:B------:R-:W-:Y:S01]  /*5290*/  MOV R32, 0x3f800000 ;  /* 0x3f80000000207802 */ /* 0x000fe20000000f00 */
[----:B------:R-:W-:Y:S01]  /*52a0*/  CS2R R34, SRZ ;  /* 0x0000000000227805 */ /* 0x000fe2000001ff00 */
[----:B-1----:R-:W-:Y:S01]  /*52b0*/  @!P2 SHF.R.U32.HI R40, RZ, 0x1, R70 ;  /* 0x00000001ff28a819 */ /* 0x002fe20000011646 */
[----:B------:R-:W-:Y:S01]  /*52c0*/  @P1 FADD.FTZ R39, R39, R58 ;  /* 0x0000003a27271221 */ /* 0x000fe20000010000 */
[----:B------:R-:W-:Y:S02]  /*52d0*/  STS.128 [R57.X16+0x2100], R44 ;  /* 0x0021002c39007388 */ /* 0x000fe4000000cc00 */
[----:B------:R-:W-:Y:S02]  /*52e0*/  @!P2 LOP3.LUT R152, R40, 0x7ffffff0, RZ, 0xc0, !PT ;  /* 0x7ffffff02898a812 */ /* 0x000fe400078ec0ff */
[----:B---3--:R-:W-:Y:S01]  /*52f0*/  STS.128 [R57.X16+0x2700], R48 ;  /* 0x0027003039007388 */ /* 0x008fe2000000cc00 */
[----:B------:R-:W-:-:S06]  /*5300*/  NOP ;  /* 0x0000000000007918 */ /* 0x000fcc0000000000 */
[----:B------:R0:W-:Y:S04]  /*5310*/  @!P0 LDS.128 R32, [R68.X16+0x4260] ;  /* 0x0042600044208984 */ /* 0x0001e8000000cc00 */
[----:B------:R-:W-:Y:S04]  /*5320*/  LDS.128 R40, [R56.X16+0x2100] ;  /* 0x0021000038287984 */ /* 0x000fe8000000cc00 */
[----:B------:R-:W-:Y:S04]  /*5330*/  LDS.128 R44, [R56.X16+0x2110] ;  /* 0x00211000382c7984 */ /* 0x000fe8000000cc00 */
[----:B------:R-:W-:Y:S04]  /*5340*/  LDS.128 R48, [R56.X16+0x2120] ;  /* 0x0021200038307984 */ /* 0x000fe8000000cc00 */
[----:B------:R-:W-:Y:S04]  /*5350*/  LDS.128 R52, [R56.X16+0x2130] ;  /* 0x0021300038347984 */ /* 0x000fe8000000cc00 */
[----:B------:R-:W-:Y:S04]  /*5360*/  @!P2 STS.128 [R152+0x4200], R36 ;  /* 0x004200249800a388 */ /* 0x000fe80000000c00 */
[----:B------:R-:W-:Y:S01]  /*5370*/  BAR.SYNC.DEFER_BLOCKING 0x0 ;  /* 0x0000000000007b1d */ /* 0x000fe20000010000 */
[----:B0-----:R-:W-:-:S05]  /*5380*/  SHF.R.U32.HI R68, RZ, 0x5, R70 ;  /* 0x00000005ff447819 */ /* 0x001fca0000011646 */
        /* <DEDUP_REMOVED lines=12> */
[-C--:B------:R-:W-:Y:S02]  /*5450*/  FFMA.FTZ R154, R59, R60.reuse, R154 ;  /* 0x0000003c3b9a7223 */ /* 0x080fe4000001009a */
[-C--:B------:R-:W-:Y:S02]  /*5460*/  FFMA.FTZ R61, R56, R60.reuse, -R153 ;  /* 0x0000003c383d7223 */ /* 0x080fe40000010899 */
[----:B------:R-:W-:Y:S02]  /*5470*/  FFMA.FTZ R152, R57, R60, R152 ;  /* 0x0000003c39987223 */ /* 0x000fe40000010098 */
[----:B------:R-:W-:Y:S02]  /*5480*/  FADD.FTZ R153, R62, R155 ;  /* 0x0000009b3e997221 */ /* 0x000fe40000010000 */
[----:B------:R-:W-:Y:S01]  /*5490*/  FADD.FTZ R62, R63, R154 ;  /* 0x0000009a3f3e7221 */ /* 0x000fe20000010000 */
[C---:B------:R-:W-:Y:S01]  /*54a0*/  FSEL R63, R61.reuse, R56, !P1 ;  /* 0x000000383d3f7208 */ /* 0x040fe20004800000 */
[C---:B-1----:R-:W-:Y:S01]  /*54b0*/  FMUL.FTZ R60, R152.reuse, R65 ;  /* 0x00000041983c7220 */ /* 0x042fe20000410000 */
[----:B------:R-:W-:Y:S01]  /*54c0*/  FSEL R56, R152, R57, !P1 ;  /* 0x0000003998387208 */ /* 0x000fe20004800000 */
[----:B------:R-:W-:-:S02]  /*54d0*/  FMUL.FTZ R155, R61, R65 ;  /* 0x000000413d9b7220 */ /* 0x000fc40000410000 */
[-C--:B------:R-:W-:Y:S02]  /*54e0*/  FMUL.FTZ R57, R62, R65.reuse ;  /* 0x000000413e397220 */ /* 0x080fe40000410000 */
[----:B------:R-:W-:Y:S02]  /*54f0*/  FMUL.FTZ R65, R153, R65 ;  /* 0x0000004199417220 */ /* 0x000fe40000410000 */
[-C--:B------:R-:W-:Y:S02]  /*5500*/  FFMA.FTZ R60, R61, R64.reuse, -R60 ;  /* 0x000000403d3c7223 */ /* 0x080fe4000001083c */
[-C--:B------:R-:W-:Y:S02]  /*5510*/  FFMA.FTZ R61, R152, R64.reuse, R155 ;  /* 0x00000040983d7223 */ /* 0x080fe4000001009b */
[-C--:B------:R-:W-:Y:S02]  /*5520*/  FFMA.FTZ R57, R153, R64.reuse, -R57 ;  /* 0x0000004099397223 */ /* 0x080fe40000010839 */
[----:B------:R-:W-:-:S04]  /*5530*/  FFMA.FTZ R64, R62, R64, R65 ;  /* 0x000000403e407223 */ /* 0x000fc80000010041 */
[----:B------:R-:W-:Y:S02]  /*5540*/  FADD.FTZ R67, R67, R64 ;  /* 0x0000004043437221 */ /* 0x000fe40000010000 */
[----:B--2---:R-:W-:Y:S01]  /*5550*/  FMUL.FTZ R64, R60, R69 ;  /* 0x000000453c407220 */ /* 0x004fe20000410000 */
[----:B------:R-:W-:Y:S01]  /*5560*/  FSEL R62, R62, R59, !P1 ;  /* 0x0000003b3e3e7208 */ /* 0x000fe20004800000 */
[----:B------:R-:W-:Y:S01]  /*5570*/  FADD.FTZ R65, R66, R57 ;  /* 0x0000003942417221 */ /* 0x000fe20000010000 */
[C---:B------:R-:W-:Y:S01]  /*5580*/  FSEL R56, R61.reuse, R56, !P0 ;  /* 0x000000383d387208 */ /* 0x040fe20004000000 */
[C---:B------:R-:W-:Y:S01]  /*5590*/  FMUL.FTZ R59, R61.reuse, R69 ;  /* 0x000000453d3b7220 */ /* 0x040fe20000410000 */
[----:B------:R-:W-:Y:S01]  /*55a0*/  FSEL R57, R60, R63, !P0 ;  /* 0x0000003f3c397208 */ /* 0x000fe20004000000 */
[----:B------:R-:W-:Y:S02]  /*55b0*/  FFMA.FTZ R64, R61, R68, R64 ;  /* 0x000000443d407223 */ /* 0x000fe40000010040 */
[----:B------:R-:W-:-:S02]  /*55c0*/  FMUL.FTZ R61, R67, R69 ;  /* 0x00000045433d7220 */ /* 0x000fc40000410000 */
[----:B------:R-:W-:Y:S01]  /*55d0*/  FMUL.FTZ R63, R65, R69 ;  /* 0x00000045413f7220 */ /* 0x000fe20000410000 */
[----:B------:R-:W-:Y:S01]  /*55e0*/  FSEL R58, R153, R58, !P1 ;  /* 0x0000003a993a7208 */ /* 0x000fe20004800000 */
[-C--:B------:R-:W-:Y:S02]  /*55f0*/  FFMA.FTZ R60, R60, R68.reuse, -R59 ;  /* 0x000000443c3c7223 */ /* 0x080fe4000001083b */
[-C--:B------:R-:W-:Y:S02]  /*5600*/  FFMA.FTZ R69, R65, R68.reuse, -R61 ;  /* 0x0000004441457223 */ /* 0x080fe4000001083d */
[----:B------:R-:W-:Y:S01]  /*5610*/  FFMA.FTZ R68, R67, R68, R63 ;  /* 0x0000004443447223 */ /* 0x000fe2000001003f */
[----:B------:R-:W-:Y:S02]  /*5620*/  FSEL R59, R65, R58, !P0 ;  /* 0x0000003a413b7208 */ /* 0x000fe40004000000 */
[----:B------:R-:W-:Y:S01]  /*5630*/  FSEL R62, R67, R62, !P0 ;  /* 0x0000003e433e7208 */ /* 0x000fe20004000000 */
[----:B------:R0:W1:Y:S01]  /*5640*/  SHFL.UP PT, R58, R38, 0x1, RZ ;  /* 0x04200000263a7989 */ /* 0x00006200000e00ff */
[----:B------:R-:W-:Y:S01]  /*5650*/  FADD.FTZ R71, R71, R68 ;  /* 0x0000004447477221 */ /* 0x000fe20000010000 */
[----:B------:R-:W-:-:S02]  /*5660*/  PRMT R66, RZ, 0x5410, R40 ;  /* 0x00005410ff427816 */ /* 0x000fc40000000028 */
[----:B------:R-:W-:Y:S02]  /*5670*/  PRMT R67, RZ, 0x7610, R40 ;  /* 0x00007610ff437816 */ /* 0x000fe40000000028 */
[----:B------:R-:W-:Y:S01]  /*5680*/  PRMT R40, RZ, 0x5410, R41 ;  /* 0x00005410ff287816 */ /* 0x000fe20000000029 */
[----:B0-----:R-:W-:Y:S01]  /*5690*/  FADD.FTZ R38, R70, R69 ;  /* 0x0000004546267221 */ /* 0x001fe20000010000 */
        /* <DEDUP_REMOVED lines=21> */
[----:B------:R0:W2:Y:S01]  /*57f0*/  SHFL.UP PT, R61, R39, 0x1, RZ ;  /* 0x04200000273d7989 */ /* 0x0000a200000e00ff */
[--C-:B------:R-:W-:Y:S01]  /*5800*/  PRMT R51, RZ, 0x5410, R52.reuse ;  /* 0x00005410ff337816 */ /* 0x100fe20000000034 */
[----:B------:R-:W-:Y:S01]  /*5810*/  BSSY B0, `(.L_x_645) ;  /* 0x0000031000007945 */ /* 0x000fe20003800000 */
[----:B------:R-:W-:Y:S01]  /*5820*/  PRMT R160, RZ, 0x7610, R52 ;  /* 0x00007610ffa07816 */ /* 0x000fe20000000034 */
[----:B------:R0:W3:Y:S01]  /*5830*/  SHFL.UP PT, R63, R36, 0x1, RZ ;  /* 0x04200000243f7989 */ /* 0x0000e200000e00ff */
[----:B------:R-:W-:-:S02]  /*5840*/  PRMT R52, RZ, 0x5410, R53 ;  /* 0x00005410ff347816 */ /* 0x000fc40000000035 */
[----:B------:R-:W-:Y:S01]  /*5850*/  PRMT R161, RZ, 0x7610, R53 ;  /* 0x00007610ffa17816 */ /* 0x000fe20000000035 */
[----:B------:R0:W4:Y:S01]  /*5860*/  SHFL.UP PT, R65, R37, 0x1, RZ ;  /* 0x0420000025417989 */ /* 0x00012200000e00ff */
[--C-:B------:R-:W-:Y:S02]  /*5870*/  PRMT R53, RZ, 0x5410, R54.reuse ;  /* 0x00005410ff357816 */ /* 0x100fe40000000036 */
[----:B------:R-:W-:Y:S02]  /*5880*/  PRMT R162, RZ, 0x7610, R54 ;  /* 0x00007610ffa27816 */ /* 0x000fe40000000036 */
[--C-:B------:R-:W-:Y:S02]  /*5890*/  PRMT R54, RZ, 0x5410, R55.reuse ;  /* 0x00005410ff367816 */ /* 0x100fe40000000037 */
[----:B------:R-:W-:Y:S01]  /*58a0*/  PRMT R55, RZ, 0x7610, R55 ;  /* 0x00007610ff377816 */ /* 0x000fe20000000037 */
[----:B------:R-:W-:Y:S05]  /*58b0*/  @!P2 BRA `(.L_x_646) ;  /* 0x000001500000a947 */ /* 0x000fea0003800000 */
[----:B01----:R-:W0:Y:S01]  /*58c0*/  S2R R39, SR_LANEID ;  /* 0x0000000000277919 */ /* 0x003e220000000000 */
[----:B----4-:R-:W-:-:S02]  /*58d0*/  FMUL.FTZ R37, R65, R57 ;  /* 0x0000003941257220 */ /* 0x010fc40000410000 */
[----:B------:R-:W-:Y:S01]  /*58e0*/  FMUL.FTZ R36, R65, R56 ;  /* 0x0000003841247220 */ /* 0x000fe20000410000 */
[----:B0-----:R-:W-:Y:S02]  /*58f0*/  ISETP.NE.AND P0, PT, R39, RZ, PT ;  /* 0x000000ff2700720c */ /* 0x001fe40003f05270 */
[----:B------:R-:W-:-:S11]  /*5900*/  MOV R39, R35 ;  /* 0x0000002300277202 */ /* 0x000fd60000000f00 */
[C---:B---3--:R-:W-:Y:S02]  /*5910*/  @P0 FFMA.FTZ R56, R63.reuse, R56, R37 ;  /* 0x000000383f380223 */ /* 0x048fe40000010025 */
[----:B------:R-:W-:Y:S02]  /*5920*/  @P0 FFMA.FTZ R57, R63, R57, -R36 ;  /* 0x000000393f390223 */ /* 0x000fe40000010824 */
[CC--:B------:R-:W-:Y:S02]  /*5930*/  FMUL.FTZ R37, R65.reuse, R59.reuse ;  /* 0x0000003b41257220 */ /* 0x0c0fe40000410000 */
[----:B------:R-:W-:Y:S01]  /*5940*/  FMUL.FTZ R36, R65, R62 ;  /* 0x0000003e41247220 */ /* 0x000fe20000410000 */
[----:B------:R-:W-:Y:S01]  /*5950*/  MOV R65, R56 ;  /* 0x0000003800417202 */ /* 0x000fe20000000f00 */
[C---:B------:R-:W-:Y:S02]  /*5960*/  FFMA.FTZ R38, R63.reuse, R62, R37 ;  /* 0x0000003e3f267223 */ /* 0x040fe40000010025 */
[----:B------:R-:W-:Y:S01]  /*5970*/  FFMA.FTZ R37, R63, R59, -R36 ;  /* 0x0000003b3f257223 */ /* 0x000fe20000010824 */
[----:B------:R-:W-:Y:S01]  /*5980*/  MOV R36, R32 ;  /* 0x0000002000247202 */ /* 0x000fe20000000f00 */
[----:B--2---:R-:W-:Y:S01]  /*5990*/  @P0 FADD.FTZ R62, R61, R38 ;  /* 0x000000263d3e0221 */ /* 0x004fe20000010000 */
[----:B------:R-:W-:Y:S01]  /*59a0*/  MOV R38, R34 ;  /* 0x0000002200267202 */ /* 0x000fe20000000f00 */
[----:B------:R-:W-:Y:S01]  /*59b0*/  @P0 FADD.FTZ R59, R58, R37 ;  /* 0x000000253a3b0221 */ /* 0x000fe20000010000 */
[----:B------:R-:W-:-:S02]  /*59c0*/  MOV R37, R33 ;  /* 0x0000002100257202 */ /* 0x000fc40000000f00 */
[----:B------:R-:W-:Y:S02]  /*59d0*/  MOV R63, R57 ;  /* 0x00000039003f7202 */ /* 0x000fe40000000f00 */
[----:B------:R-:W-:Y:S02]  /*59e0*/  MOV R58, R59 ;  /* 0x0000003b003a7202 */ /* 0x000fe40000000f00 */
[----:B------:R-:W-:Y:S01]  /*59f0*/  MOV R61, R62 ;  /* 0x0000003e003d7202 */ /* 0x000fe20000000f00 */
[----:B------:R-:W-:Y:S05]  /*5a00*/  BRA `(.L_x_647) ;  /* 0x0000011000007947 */ /* 0x000fea0003800000 */
.L_x_646:
[----:B01----:R-:W0:Y:S01]  /*5a10*/  S2R R56, SR_LANEID ;  /* 0x0000000000387919 */ /* 0x003e220000000000 */
[C---:B------:R-:W-:Y:S02]  /*5a20*/  FMUL.FTZ R37, R64.reuse, R35 ;  /* 0x0000002340257220 */ /* 0x040fe40000410000 */
[----:B------:R-:W-:Y:S02]  /*5a30*/  FMUL.FTZ R36, R64, R33 ;  /* 0x0000002140247220 */ /* 0x000fe40000410000 */
[----:B------:R-:W-:-:S02]  /*5a40*/  FFMA.FTZ R37, R60, R34, -R37 ;  /* 0x000000223c257223 */ /* 0x000fc40000010825 */
[-C--:B------:R-:W-:Y:S02]  /*5a50*/  FFMA.FTZ R36, R60, R32.reuse, -R36 ;  /* 0x000000203c247223 */ /* 0x080fe40000010824 */
[----:B------:R-:W-:Y:S02]  /*5a60*/  FADD.FTZ R38, R38, R37 ;  /* 0x0000002526267221 */ /* 0x000fe40000010000 */
[C---:B------:R-:W-:Y:S02]  /*5a70*/  FMUL.FTZ R37, R64.reuse, R32 ;  /* 0x0000002040257220 */ /* 0x040fe40000410000 */
[----:B------:R-:W-:Y:S02]  /*5a80*/  FMUL.FTZ R64, R64, R34 ;  /* 0x0000002240407220 */ /* 0x000fe40000410000 */
[C---:B------:R-:W-:Y:S02]  /*5a90*/  FFMA.FTZ R37, R60.reuse, R33, R37 ;  /* 0x000000213c257223 */ /* 0x040fe40000010025 */
[----:B------:R-:W-:-:S04]  /*5aa0*/  FFMA.FTZ R64, R60, R35, R64 ;  /* 0x000000233c407223 */ /* 0x000fc80000010040 */
[----:B------:R-:W-:Y:S01]  /*5ab0*/  FADD.FTZ R39, R71, R64 ;  /* 0x0000004047277221 */ /* 0x000fe20000010000 */
[----:B0-----:R-:W-:-:S13]  /*5ac0*/  ISETP.NE.AND P0, PT, R56, RZ, PT ;  /* 0x000000ff3800720c */ /* 0x001fda0003f05270 */
[----:B------:R0:W-:Y:S01]  /*5ad0*/  @!P0 STS.128 [0x4250], R32 ;  /* 0x00425020ff008388 */ /* 0x0001e20000000c00 */
[----:B---3--:R-:W-:Y:S02]  /*5ae0*/  @!P0 MOV R63, R32 ;  /* 0x00000020003f8202 */ /* 0x008fe40000000f00 */
[----:B----4-:R-:W-:Y:S02]  /*5af0*/  @!P0 MOV R65, R33 ;  /* 0x0000002100418202 */ /* 0x010fe40000000f00 */
[----:B------:R-:W-:Y:S02]  /*5b00*/  @!P0 MOV R58, R34 ;  /* 0x00000022003a8202 */ /* 0x000fe40000000f00 */
[----:B--2---:R-:W-:Y:S02]  /*5b10*/  @!P0 MOV R61, R35 ;  /* 0x00000023003d8202 */ /* 0x004fe40000000f00 */
.L_x_647:
[----:B------:R-:W-:Y:S05]  /*5b20*/  BSYNC B0 ;  /* 0x0000000000007941 */ /* 0x000fea0003800000 */
.L_x_645:
[----:B0-----:R-:W0:Y:S01]  /*5b30*/  S2R R32, SR_TID.X ;  /* 0x0000000000207919 */ /* 0x001e220000002100 */
[----:B------:R-:W-:Y:S03]  /*5b40*/  BSSY B0, `(.L_x_648) ;  /* 0x0000083000007945 */ /* 0x000fe60003800000 */
[----:B------:R-:W-:Y:S01]  /*5b50*/  BAR.SYNC.DEFER_BLOCKING 0x0 ;  /* 0x0000000000007b1d */ /* 0x000fe20000010000 */
[----:B0-----:R-:W-:-:S13]  /*5b60*/  ISETP.NE.AND P0, PT, R32, RZ, PT ;  /* 0x000000ff2000720c */ /* 0x001fda0003f05270 */
[----:B------:R-:W0:Y:S02]  /*5b70*/  @P0 LDS.64 R32, [0x4258] ;  /* 0x00425800ff200984 */ /* 0x000e240000000a00 */
[CC--:B0-----:R-:W-:Y:S02]  /*5b80*/  @P0 FMUL.FTZ R34, R33.reuse, R65.reuse ;  /* 0x0000004121220220 */ /* 0x0c1fe40000410000 */
[C---:B------:R-:W-:Y:S02]  /*5b90*/  @P0 FMUL.FTZ R56, R32.reuse, R65 ;  /* 0x0000004120380220 */ /* 0x040fe40000410000 */
[-C--:B------:R-:W-:Y:S02]  /*5ba0*/  @P0 FFMA.FTZ R35, R32, R63.reuse, -R34 ;  /* 0x0000003f20230223 */ /* 0x080fe40000010822 */
[----:B------:R-:W-:Y:S02]  /*5bb0*/  @P0 FFMA.FTZ R56, R33, R63, R56 ;  /* 0x0000003f21380223 */ /* 0x000fe40000010038 */
[----:B------:R-:W-:-:S02]  /*5bc0*/  @P0 FADD.FTZ R58, R58, R35 ;  /* 0x000000233a3a0221 */ /* 0x000fc40000010000 */
[----:B------:R-:W-:Y:S02]  /*5bd0*/  @P0 FADD.FTZ R61, R61, R56 ;  /* 0x000000383d3d0221 */ /* 0x000fe40000010000 */
[CC--:B------:R-:W-:Y:S02]  /*5be0*/  FMUL.FTZ R32, R90.reuse, R58.reuse ;  /* 0x0000003a5a207220 */ /* 0x0c0fe40000410000 */
[-C--:B------:R-:W-:Y:S02]  /*5bf0*/  FMUL.FTZ R90, R90, R61.reuse ;  /* 0x0000003d5a5a7220 */ /* 0x080fe40000410000 */
[C---:B------:R-:W-:Y:S02]  /*5c00*/  FFMA.FTZ R61, R91.reuse, R61, R32 ;  /* 0x0000003d5b3d7223 */ /* 0x040fe40000010020 */
[----:B------:R-:W-:Y:S02]  /*5c10*/  FFMA.FTZ R90, R91, R58, -R90 ;  /* 0x0000003a5b5a7223 */ /* 0x000fe4000001085a */
[----:B------:R-:W-:Y:S01]  /*5c20*/  FADD.FTZ R98, R98, R61 ;  /* 0x0000003d62627221 */ /* 0x000fe20000010000 */
[----:B------:R-:W0:Y:S01]  /*5c30*/  S2R R91, SR_TID.X ;  /* 0x00000000005b7919 */ /* 0x000e220000002100 */
[----:B------:R-:W-:-:S02]  /*5c40*/  FADD.FTZ R99, R99, R90 ;  /* 0x0000005a63637221 */ /* 0x000fc40000010000 */
[CC--:B------:R-:W-:Y:S02]  /*5c50*/  FMUL.FTZ R32, R88.reuse, R98.reuse ;  /* 0x0000006258207220 */ /* 0x0c0fe40000410000 */
[-C--:B------:R-:W-:Y:S02]  /*5c60*/  FMUL.FTZ R88, R88, R99.reuse ;  /* 0x0000006358587220 */ /* 0x080fe40000410000 */
[C---:B------:R-:W-:Y:S02]  /*5c70*/  FFMA.FTZ R35, R89.reuse, R99, -R32 ;  /* 0x0000006359237223 */ /* 0x040fe40000010820 */
[----:B------:R-:W-:Y:S02]  /*5c80*/  FFMA.FTZ R88, R89, R98, R88 ;  /* 0x0000006259587223 */ /* 0x000fe40000010058 */
[----:B------:R-:W-:Y:S02]  /*5c90*/  FADD.FTZ R35, R96, R35 ;  /* 0x0000002360237221 */ /* 0x000fe40000010000 */
[----:B------:R-:W-:-:S02]  /*5ca0*/  FADD.FTZ R95, R95, R88 ;  /* 0x000000585f5f7221 */ /* 0x000fc40000010000 */
[C---:B------:R-:W-:Y:S02]  /*5cb0*/  FMUL.FTZ R32, R86.reuse, R35 ;  /* 0x0000002356207220 */ /* 0x040fe40000410000 */
[-C--:B------:R-:W-:Y:S02]  /*5cc0*/  FMUL.FTZ R86, R86, R95.reuse ;  /* 0x0000005f56567220 */ /* 0x080fe40000410000 */
[C---:B------:R-:W-:Y:S02]  /*5cd0*/  FFMA.FTZ R32, R87.reuse, R95, R32 ;  /* 0x0000005f57207223 */ /* 0x040fe40000010020 */
[----:B------:R-:W-:Y:S02]  /*5ce0*/  FFMA.FTZ R87, R87, R35, -R86 ;  /* 0x0000002357577223 */ /* 0x000fe40000010856 */
[----:B------:R-:W-:Y:S01]  /*5cf0*/  FADD.FTZ R34, R103, R32 ;  /* 0x0000002067227221 */ /* 0x000fe20000010000 */
[----:B0-----:R-:W-:Y:S01]  /*5d00*/  ISETP.NE.AND P0, PT, R91, RZ, PT ;  /* 0x000000ff5b00720c */ /* 0x001fe20003f05270 */
[----:B------:R-:W-:-:S02]  /*5d10*/  FADD.FTZ R102, R102, R87 ;  /* 0x0000005766667221 */ /* 0x000fc40000010000 */
[C---:B------:R-:W-:Y:S02]  /*5d20*/  FMUL.FTZ R32, R84.reuse, R34 ;  /* 0x0000002254207220 */ /* 0x040fe40000410000 */
        /* <DEDUP_REMOVED lines=9> */
[----:B------:R-:W-:Y:S02]  /*5dc0*/  FADD.FTZ R59, R116, R59 ;  /* 0x0000003b743b7221 */ /* 0x000fe40000010000 */
[----:B------:R-:W-:-:S02]  /*5dd0*/  FADD.FTZ R56, R115, R56 ;  /* 0x0000003873387221 */ /* 0x000fc40000010000 */
[CC--:B------:R-:W-:Y:S02]  /*5de0*/  FMUL.FTZ R32, R80.reuse, R59.reuse ;  /* 0x0000003b50207220 */ /* 0x0c0fe40000410000 */
[-C--:B------:R-:W-:Y:S02]  /*5df0*/  FMUL.FTZ R80, R80, R56.reuse ;  /* 0x0000003850507220 */ /* 0x080fe40000410000 */
[C---:B------:R-:W-:Y:S02]  /*5e00*/  FFMA.FTZ R61, R81.reuse, R56, -R32 ;  /* 0x00000038513d7223 */ /* 0x040fe40000010820 */
[----:B------:R-:W-:Y:S02]  /*5e10*/  FFMA.FTZ R81, R81, R59, R80 ;  /* 0x0000003b51517223 */ /* 0x000fe40000010050 */
[----:B------:R-:W-:Y:S02]  /*5e20*/  FADD.FTZ R61, R110, R61 ;  /* 0x0000003d6e3d7221 */ /* 0x000fe40000010000 */
[----:B------:R-:W-:-:S02]  /*5e30*/  FADD.FTZ R122, R122, R81 ;  /* 0x000000517a7a7221 */ /* 0x000fc40000010000 */
[CC--:B------:R-:W-:Y:S02]  /*5e40*/  FMUL.FTZ R32, R94.reuse, R61.reuse ;  /* 0x0000003d5e207220 */ /* 0x0c0fe40000410000 */
        /* <DEDUP_REMOVED lines=82> */
.L_x_649:
[----:B------:R-:W-:Y:S05]  /*6370*/  BSYNC B0 ;  /* 0x0000000000007941 */ /* 0x000fea0003800000 */
.L_x_648:
        /* <DEDUP_REMOVED lines=54> */
.L_x_644:
[----:B------:R-:W-:-:S02]  /*66e0*/  NOP ;  /* 0x0000000000007918 */ /* 0x000fc40000000000 */
[----:B-1----:R-:W0:Y:S01]  /*66f0*/  S2R R33, SR_TID.X ;  /* 0x0000000000217919 */ /* 0x002e220000002100 */
[----:B------:R-:W-:Y:S01]  /*6700*/  F2FP.BF16.PACK_AB R7, R6, R7 ;  /* 0x000000070607723e */ /* 0x000fe200000010ff */
[----:B------:R-:W-:Y:S01]  /*6710*/  USHF.L.U32 UR17, UR6, 0xb, URZ ;  /* 0x0000000b06117899 */ /* 0x000fe2000800063f */
[----:B------:R-:W-:Y:S01]  /*6720*/  F2FP.BF16.PACK_AB R27, R14, R15 ;  /* 0x0000000f0e1b723e */ /* 0x000fe200000010ff */
[----:B------:R-:W1:Y:S01]  /*6730*/  S2R R34, SR_TID.X ;  /* 0x0000000000227919 */ /* 0x000e620000002100 */
[----:B------:R-:W-:Y:S01]  /*6740*/  F2FP.BF16.PACK_AB R26, R16, R17 ;  /* 0x00000011101a723e */ /* 0x000fe200000010ff */
[----:B------:R-:W-:Y:S01]  /*6750*/  ULDC UR7, c[0x0][0x200] ;  /* 0x0000800000077ab9 */ /* 0x000fe20000000800 */
[----:B------:R-:W-:Y:S01]  /*6760*/  F2FP.BF16.PACK_AB R25, R18, R19 ;  /* 0x000000131219723e */ /* 0x000fe200000010ff */
[----:B------:R-:W2:Y:S01]  /*6770*/  S2R R35, SR_LANEID ;  /* 0x0000000000237919 */ /* 0x000ea20000000000 */
[----:B------:R-:W-:Y:S01]  /*6780*/  F2FP.BF16.PACK_AB R24, R20, R21 ;  /* 0x000000151418723e */ /* 0x000fe200000010ff */
[----:B------:R-:W-:Y:S01]  /*6790*/  USHF.R.S32.HI UR22, URZ, 0x1f, UR17 ;  /* 0x0000001f3f167899 */ /* 0x000fe20008011411 */
[----:B------:R-:W-:Y:S01]  /*67a0*/  F2FP.BF16.PACK_AB R6, R8, R9 ;  /* 0x000000090806723e */ /* 0x000fe200000010ff */
[----:B------:R-:W-:Y:S01]  /*67b0*/  BAR.SYNC.DEFER_BLOCKING 0x0 ;  /* 0x0000000000007b1d */ /* 0x000fe20000010000 */
[----:B------:R-:W-:Y:S01]  /*67c0*/  F2FP.BF16.PACK_AB R5, R10, R11 ;  /* 0x0000000b0a05723e */ /* 0x000fe200000010ff */
[----:B------:R-:W-:Y:S01]  /*67d0*/  UIMAD UR7, UR21, UR7, URZ ;  /* 0x00000007150772a4 */ /* 0x000fe2000f8e023f */
[----:B------:R-:W-:Y:S01]  /*67e0*/  F2FP.BF16.PACK_AB R4, R12, R13 ;  /* 0x0000000d0c04723e */ /* 0x000fe200000010ff */
[----:B------:R-:W-:Y:S01]  /*67f0*/  UIADD3 UR6, UR6, 0x1, URZ ;  /* 0x0000000106067890 */ /* 0x000fe2000fffe03f */
[----:B------:R-:W-:Y:S01]  /*6800*/  MOV R2, UR17 ;  /* 0x0000001100027c02 */ /* 0x000fe20008000f00 */
[----:B------:R-:W-:Y:S01]  /*6810*/  ULDC UR16, c[0x0][0x208] ;  /* 0x0000820000107ab9 */ /* 0x000fe20000000800 */
[----:B------:R-:W-:Y:S01]  /*6820*/  MOV R3, UR22 ;  /* 0x0000001600037c02 */ /* 0x000fe20008000f00 */
[----:B------:R-:W-:Y:S01]  /*6830*/  UIADD3 UR10, UP1, UR10, 0x2000, URZ ;  /* 0x000020000a0a7890 */ /* 0x000fe2000ff3e03f */
[----:B------:R-:W-:Y:S01]  /*6840*/  MOV R17, UR7 ;  /* 0x0000000700117c02 */ /* 0x000fe20008000f00 */
[----:B------:R-:W-:Y:S01]  /*6850*/  UIMAD UR7, UR20, UR16, URZ ;  /* 0x00000010140772a4 */ /* 0x000fe2000f8e023f */
[----:B0-----:R-:W-:Y:S01]  /*6860*/  SHF.L.U32 R32, R33, 0x1, RZ ;  /* 0x0000000121207819 */ /* 0x001fe200000006ff */
[----:B------:R-:W-:Y:S01]  /*6870*/  IMAD.WIDE.U32 R2, R78, c[0x0][0x200], R2 ;  /* 0x000080004e027a25 */ /* 0x000fe200078e0002 */
[----:B------:R-:W-:Y:S01]  /*6880*/  UIADD3 UR11, UP2, UR11, 0x2000, URZ ;  /* 0x000020000b0b7890 */ /* 0x000fe2000ff5e03f */
[----:B-1----:R-:W-:-:S02]  /*6890*/  SHF.L.U32 R34, R34, 0x1, RZ ;  /* 0x0000000122227819 */ /* 0x002fc400000006ff */
[----:B------:R-:W-:Y:S01]  /*68a0*/  IMAD R17, R78, c[0x0][0x204], R17 ;  /* 0x000081004e117a24 */ /* 0x000fe200078e0211 */
[----:B------:R-:W-:Y:S01]  /*68b0*/  LOP3.LUT R32, R32, 0xffffffc0, RZ, 0xc0, !PT ;  /* 0xffffffc020207812 */ /* 0x000fe200078ec0ff */
[----:B------:R-:W-:Y:S01]  /*68c0*/  UIADD3 UR12, UP3, UR12, 0x1000, URZ ;  /* 0x000010000c0c7890 */ /* 0x000fe2000ff7e03f */
[----:B------:R-:W-:Y:S01]  /*68d0*/  LOP3.LUT R34, R34, 0xffffffc0, RZ, 0xc0, !PT ;  /* 0xffffffc022227812 */ /* 0x000fe200078ec0ff */
[----:B------:R-:W-:Y:S01]  /*68e0*/  UIADD3 UR8, UP4, UR8, 0x1000, URZ ;  /* 0x0000100008087890 */ /* 0x000fe2000ff9e03f */
[----:B--2---:R-:W-:Y:S01]  /*68f0*/  LEA R0, R35, R32, 0x1 ;  /* 0x0000002023007211 */ /* 0x004fe200078e08ff */
[----:B------:R-:W-:Y:S01]  /*6900*/  UIADD3.X UR14, URZ, UR14, URZ, UP1, !UPT ;  /* 0x0000000e3f0e7290 */ /* 0x000fe20008ffe43f */
[----:B------:R-:W-:Y:S01]  /*6910*/  IADD3 R34, R34, R35, RZ ;  /* 0x0000002322227210 */ /* 0x000fe20007ffe0ff */
[----:B------:R-:W-:Y:S01]  /*6920*/  UIADD3.X UR15, URZ, UR15, URZ, UP2, !UPT ;  /* 0x0000000f3f0f7290 */ /* 0x000fe200097fe43f */
[----:B------:R-:W-:Y:S01]  /*6930*/  IADD3 R3, R3, R17, RZ ;  /* 0x0000001103037210 */ /* 0x000fe20007ffe0ff */
[----:B------:R-:W-:Y:S01]  /*6940*/  STS.128 [R0.X16], R24 ;  /* 0x0000001800007388 */ /* 0x000fe2000000cc00 */
[----:B------:R-:W-:Y:S01]  /*6950*/  LOP3.LUT R32, R32, 0x1f, R33, 0xf8, !PT ;  /* 0x0000001f20207812 */ /* 0x000fe200078ef821 */
[----:B------:R-:W-:-:S02]  /*6960*/  UIADD3.X UR13, URZ, UR13, URZ, UP3, !UPT ;  /* 0x0000000d3f0d7290 */ /* 0x000fc40009ffe43f */
[----:B------:R0:W-:Y:S01]  /*6970*/  STS.128 [R0.X16+0x10], R4 ;  /* 0x0000100400007388 */ /* 0x0001e2000000cc00 */
[----:B------:R-:W-:-:S06]  /*6980*/  NOP ;  /* 0x0000000000007918 */ /* 0x000fcc0000000000 */
[----:B------:R-:W1:Y:S01]  /*6990*/  LDS.128 R8, [R34.X16] ;  /* 0x0000000022087984 */ /* 0x000e62000000cc00 */
[C---:B------:R-:W-:Y:S01]  /*69a0*/  IMAD.WIDE.U32 R2, R79.reuse, c[0x0][0x208], R2 ;  /* 0x000082004f027a25 */ /* 0x040fe200078e0002 */
[----:B------:R-:W-:Y:S02]  /*69b0*/  UIADD3.X UR9, URZ, UR9, URZ, UP4, !UPT ;  /* 0x000000093f097290 */ /* 0x000fe4000a7fe43f */
[----:B------:R-:W2:Y:S01]  /*69c0*/  LDS.128 R12, [R34.X16+0x200] ;  /* 0x00020000220c7984 */ /* 0x000ea2000000cc00 */
[----:B0-----:R-:W-:Y:S01]  /*69d0*/  MOV R0, UR7 ;  /* 0x0000000700007c02 */ /* 0x001fe20008000f00 */
[----:B------:R-:W-:Y:S01]  /*69e0*/  ULDC UR7, c[0x0][0x174] ;  /* 0x00005d0000077ab9 */ /* 0x000fe20000000800 */
[----:B------:R-:W-:Y:S01]  /*69f0*/  LEA R4, P0, R2, c[0x0][0x258], 0x1 ;  /* 0x0000960002047a11 */ /* 0x000fe200078008ff */
[----:B------:R-:W-:Y:S02]  /*6a00*/  UISETP.GE.AND UP0, UPT, UR6, UR7, UPT ;  /* 0x000000070600728c */ /* 0x000fe4000bf06270 */
[----:B------:R-:W-:-:S05]  /*6a10*/  IMAD R5, R79, c[0x0][0x20c], R0 ;  /* 0x000083004f057a24 */ /* 0x000fca00078e0200 */
[----:B------:R-:W-:-:S04]  /*6a20*/  IADD3 R3, R3, R5, RZ ;  /* 0x0000000503037210 */ /* 0x000fc80007ffe0ff */
[----:B------:R-:W-:Y:S02]  /*6a30*/  LEA.HI.X R5, R2, c[0x0][0x25c], R3, 0x1, P0 ;  /* 0x0000970002057a11 */ /* 0x000fe400000f0c03 */
[----:B------:R-:W-:-:S03]  /*6a40*/  PLOP3.LUT P0, PT, PT, PT, UP0, 0x80, 0x0 ;  /* 0x000000000000781c */ /* 0x000fc60003f0f008 */
[----:B------:R-:W-:-:S05]  /*6a50*/  IMAD.WIDE R2, R32, 0x10, R4 ;  /* 0x0000001020027825 */ /* 0x000fca00078e0204 */
[----:B-1----:R0:W-:Y:S04]  /*6a60*/  STG.E.128 [R2.64], R8 ;  /* 0x0000000802007986 */ /* 0x0021e8000c101d12 */
[----:B--2---:R0:W-:Y:S01]  /*6a70*/  STG.E.128 [R2.64+0x200], R12 ;  /* 0x0002000c02007986 */ /* 0x0041e2000c101d12 */
[----:B------:R-:W-:Y:S01]  /*6a80*/  @P0 CALL.REL.NOINC `(.L_x_651) ;  /* 0x0000001000000944 */ /* 0x000fe20003c00000 */
[----:B------:R-:W-:Y:S05]  /*6a90*/  BRA `(.L_x_652) ;  /* 0xffff9dd000007947 */ /* 0x000fea000383ffff */
.L_x_651:
[----:B------:R-:W-:Y:S05]  /*6aa0*/  EXIT ;  /* 0x000000000000794d */ /* 0x000fea0003800000 */
.L_x_653:
        /* <DEDUP_REMOVED lines=13> */
.L_x_5334:


//--------------------- .text._Z25selective_scan_fwd_kernelI32Selective_Scan_fwd_kernel_traitsILi128ELi16ELi1ELb1ELb1ELb1ELb1EN3c108BFloat16ENS1_7complexIfEEEEv13SSMParamsBase --------------------------
	.section	.text._Z25selective_scan_fwd_kernelI32Selective_Scan_fwd_kernel_traitsILi128ELi16ELi1ELb1ELb1ELb1ELb1EN3c108BFloat16ENS1_7complexIfEEEEv13SSMParamsBase,"ax",@progbits
	.sectioninfo	@"SHI_REGISTERS=168"
	.align	128
        .global         _Z25selective_scan_fwd_kernelI32Selective_Scan_fwd_kernel_traitsILi128ELi16ELi1ELb1ELb1ELb1ELb1EN3c108BFloat16ENS1_7complexIfEEEEv13SSMParamsBase
        .type           _Z25selective_scan_fwd_kernelI32Selective_Scan_fwd_kernel_traitsILi128ELi16ELi1ELb1ELb1ELb1ELb1EN3c108BFloat16ENS1_7complexIfEEEEv13SSMParamsBase,@function
        .size           _Z25selective_scan_fwd_kernelI32Selective_Scan_fwd_kernel_traitsILi128ELi16ELi1ELb1ELb1ELb1ELb1EN3c108BFloat16ENS1_7complexIfEEEEv13SSMParamsBase,(.L_x_5335 - _Z25selective_scan_fwd_kernelI32Selective_Scan_fwd_kernel_traitsILi128ELi16ELi1ELb1ELb1ELb1ELb1EN3c108BFloat16ENS1_7complexIfEEEEv13SSMParamsBase)
        .other          _Z25selective_scan_fwd_kernelI32Selective_Scan_fwd_kernel_traitsILi128ELi16ELi1ELb1ELb1ELb1ELb1EN3c108BFloat16ENS1_7complexIfEEEEv13SSMParamsBase,@"STO_CUDA_ENTRY STV_DEFAULT"
_Z25selective_scan_fwd_kernelI32Selective_Scan_fwd_kernel_traitsILi128ELi16ELi1ELb1ELb1ELb1ELb1EN3c108BFloat16ENS1_7complexIfEEEEv13SSMParamsBase:
.text._Z25selective_scan_fwd_kernelI32Selective_Scan_fwd_kernel_traitsILi128ELi16ELi1ELb1ELb1ELb1ELb1EN3c108BFloat16ENS1_7complexIfEEEEv13SSMParamsBase:
        /* <DEDUP_REMOVED lines=135> */
.L_x_694:
        /* <DEDUP_REMOVED lines=25> */
[----:B------:R-:W-:Y:S02]  /*0a00*/  BSSY B0, `(.L_x_654) ;  /* 0x000003e000007945 */ /* 0x000fe40003800000 */
[----:B--2---:R-:W-:Y:S04]  /*0a10*/  STS.128 [R22.X16], R24 ;  /* 0x0000001816007388 */ /* 0x004fe8000000cc00 */
[----:B---3--:R-:W-:Y:S01]  /*0a20*/  STS.128 [R22.X16+0x200], R28 ;  /* 0x0002001c16007388 */ /* 0x008fe2000000cc00 */
[----:B------:R-:W-:-:S06]  /*0a30*/  NOP ;  /* 0x0000000000007918 */ /* 0x000fcc0000000000 */
[----:B------:R-:W0:Y:S04]  /*0a40*/  LDS.128 R16, [R0.X16] ;  /* 0x0000000000107984 */ /* 0x000e28000000cc00 */
[----:B------:R1:W2:Y:S02]  /*0a50*/  LDS.128 R12, [R0.X16+0x10] ;  /* 0x00001000000c7984 */ /* 0x0002a4000000cc00 */
[----:B-1----:R-:W-:Y:S02]  /*0a60*/  MOV R0, c[0x0][0x16c] ;  /* 0x00005b0000007a02 */ /* 0x002fe40000000f00 */
        /* <DEDUP_REMOVED lines=24> */
[----:B--2---:R-:W-:Y:S01]  /*0bf0*/  FMUL.FTZ R77, R77, 1.4426950216293334961 ;  /* 0x3fb8aa3b4d4d7820 */ /* 0x004fe20000410000 */
        /* <DEDUP_REMOVED lines=30> */
.L_x_655:
[----:B--2---:R-:W-:Y:S05]  /*0de0*/  BSYNC B0 ;  /* 0x0000000000007941 */ /* 0x004fea0003800000 */
.L_x_654:
        /* <DEDUP_REMOVED lines=36> */
.L_x_657:
[----:B------:R-:W-:Y:S05]  /*1030*/  BSYNC B0 ;  /* 0x0000000000007941 */ /* 0x000fea0003800000 */
.L_x_656:
        /* <DEDUP_REMOVED lines=38> */
.L_x_659:
[----:B------:R-:W-:Y:S05]  /*12a0*/  BSYNC B0 ;  /* 0x0000000000007941 */ /* 0x000fea0003800000 */
.L_x_658:
        /* <DEDUP_REMOVED lines=36> */
.L_x_661:
[----:B------:R-:W-:Y:S05]  /*14f0*/  BSYNC B0 ;  /* 0x0000000000007941 */ /* 0x000fea0003800000 */
.L_x_660:
        /* <DEDUP_REMOVED lines=38> */
.L_x_663:
[----:B------:R-:W-:Y:S05]  /*1760*/  BSYNC B0 ;  /* 0x0000000000007941 */ /* 0x000fea0003800000 */
.L_x_662:
        /* <DEDUP_REMOVED lines=36> */
.L_x_665:
[----:B------:R-:W-:Y:S05]  /*19b0*/  BSYNC B0 ;  /* 0x0000000000007941 */ /* 0x000fea0003800000 */
.L_x_664:
        /* <DEDUP_REMOVED lines=38> */
.L_x_667:
[----:B------:R-:W-:Y:S05]  /*1c20*/  BSYNC B0 ;  /* 0x0000000000007941 */ /* 0x000fea0003800000 */
.L_x_666:
        /* <DEDUP_REMOVED lines=36> */
.L_x_669:
[----:B------:R-:W-:Y:S05]  /*1e70*/  BSYNC B0 ;  /* 0x0000000000007941 */ /* 0x000fea0003800000 */
.L_x_668:
        /* <DEDUP_REMOVED lines=41> */
.L_x_671:
[----:B------:R-:W-:Y:S05]  /*2110*/  BSYNC B0 ;  /* 0x0000000000007941 */ /* 0x000fea0003800000 */
.L_x_670:
        /* <DEDUP_REMOVED lines=41> */
.L_x_673:
[----:B------:R-:W-:Y:S05]  /*23b0*/  BSYNC B0 ;  /* 0x0000000000007941 */ /* 0x000fea0003800000 */
.L_x_672:
        /* <DEDUP_REMOVED lines=47> */
.L_x_675:
[----:B------:R-:W-:Y:S05]  /*26b0*/  BSYNC B0 ;  /* 0x0000000000007941 */ /* 0x000fea0003800000 */
.L_x_674:
        /* <DEDUP_REMOVED lines=33> */
.L_x_677:
[----:B------:R-:W-:Y:S05]  /*28d0*/  BSYNC B0 ;  /* 0x0000000000007941 */ /* 0x000fea0003800000 */
.L_x_676:
        /* <DEDUP_REMOVED lines=33> */
.L_x_679:
[----:B------:R-:W-:Y:S05]  /*2af0*/  BSYNC B0 ;  /* 0x0000000000007941 */ /* 0x000fea0003800000 */
.L_x_678:
        /* <DEDUP_REMOVED lines=33> */
.L_x_681:
[----:B------:R-:W-:Y:S05]  /*2d10*/  BSYNC B0 ;  /* 0x0000000000007941 */ /* 0x000fea0003800000 */
.L_x_680:
        /* <DEDUP_REMOVED lines=33> */
.L_x_683:
[----:B------:R-:W-:Y:S05]  /*2f30*/  BSYNC B0 ;  /* 0x0000000000007941 */ /* 0x000fea0003800000 */
.L_x_682:
        /* <DEDUP_REMOVED lines=33> */
.L_x_685:
[----:B------:R-:W-:Y:S05]  /*3150*/  BSYNC B0 ;  /* 0x0000000000007941 */ /* 0x000fea0003800000 */
.L_x_684:
        /* <DEDUP_REMOVED lines=36> */
.L_x_692:
        /* <DEDUP_REMOVED lines=82> */
[----:B------:R-:W-:Y:S01]  /*38c0*/  MUFU.SIN R69, R54 ;  /* 0x0000003600457308 */ /* 0x000fe20000000400 */
[C---:B-1----:R-:W-:Y:S02]  /*38d0*/  FMUL.FTZ R91, R90.reuse, R91 ;  /* 0x0000005b5a5b7220 */ /* 0x042fe40000410000 */
[----:B------:R-:W-:-:S05]  /*38e0*/  FMUL.FTZ R90, R90, R63 ;  /* 0x0000003f5a5a7220 */ /* 0x000fca0000410000 */
[----:B------:R-:W-:Y:S08]  /*38f0*/  MUFU.COS R85, R54 ;  /* 0x0000003600557308 */ /* 0x000ff00000000000 */
[----:B------:R0:W-:Y:S08]  /*3900*/  MUFU.COS R54, R57 ;  /* 0x0000003900367308 */ /* 0x0001f00000000000 */
[----:B------:R-:W-:Y:S01]  /*3910*/  MUFU.SIN R92, R56 ;  /* 0x00000038005c7308 */ /* 0x000fe20000000400 */
[----:B0-----:R-:W-:Y:S01]  /*3920*/  IADD3 R57, R50, R66, RZ ;  /* 0x0000004232397210 */ /* 0x001fe20007ffe0ff */
[----:B------:R-:W-:-:S04]  /*3930*/  FMUL.FTZ R50, R49, R26 ;  /* 0x0000001a31327220 */ /* 0x000fc80000410000 */
[----:B---3--:R0:W-:Y:S02]  /*3940*/  STS.128 [R57.X16], R32 ;  /* 0x0000002039007388 */ /* 0x0081e4000000cc00 */
[----:B------:R1:W-:Y:S02]  /*3950*/  MUFU.COS R93, R56 ;  /* 0x00000038005d7308 */ /* 0x0003e40000000000 */
[----:B----4-:R-:W-:Y:S04]  /*3960*/  STS.128 [R57.X16+0x200], R36 ;  /* 0x0002002439007388 */ /* 0x010fe8000000cc00 */
[----:B-----5:R2:W-:Y:S02]  /*3970*/  STS.128 [R57.X16+0x400], R40 ;  /* 0x0004002839007388 */ /* 0x0205e4000000cc00 */
[----:B------:R3:W-:Y:S01]  /*3980*/  MUFU.EX2 R86, R51 ;  /* 0x0000003300567308 */ /* 0x0007e20000000800 */
[----:B-1----:R-:W-:Y:S01]  /*3990*/  IMAD R56, R66, 0x3, R57 ;  /* 0x0000000342387824 */ /* 0x002fe200078e0239 */
[----:B------:R-:W-:Y:S01]  /*39a0*/  STS.128 [R57.X16+0x600], R44 ;  /* 0x0006002c39007388 */ /* 0x000fe2000000cc00 */
[----:B------:R-:W-:-:S06]  /*39b0*/  NOP ;  /* 0x0000000000007918 */ /* 0x000fcc0000000000 */
[----:B------:R-:W1:Y:S01]  /*39c0*/  LDS.128 R36, [R56.X16] ;  /* 0x0000000038247984 */ /* 0x000e62000000cc00 */
[C---:B---3--:R-:W-:Y:S01]  /*39d0*/  FMUL.FTZ R51, R49.reuse, R72 ;  /* 0x0000004831337220 */ /* 0x048fe20000410000 */
[----:B------:R-:W-:Y:S01]  /*39e0*/  MUFU.SIN R67, R55 ;  /* 0x0000003700437308 */ /* 0x000fe20000000400 */
[C---:B0-----:R-:W-:Y:S02]  /*39f0*/  FMUL.FTZ R32, R49.reuse, R25 ;  /* 0x0000001931207220 */ /* 0x041fe40000410000 */
[----:B------:R-:W-:Y:S01]  /*3a00*/  FMUL.RZ R33, R50, 0.15915493667125701904 ;  /* 0x3e22f98332217820 */ /* 0x000fe2000040c000 */
[----:B------:R-:W-:Y:S01]  /*3a10*/  MOV R50, UR23 ;  /* 0x0000001700327c02 */ /* 0x000fe20008000f00 */
[----:B------:R-:W-:Y:S02]  /*3a20*/  FMUL.RZ R34, R32, 0.15915493667125701904 ;  /* 0x3e22f98320227820 */ /* 0x000fe4000040c000 */
[----:B------:R-:W-:Y:S01]  /*3a30*/  FMUL.FTZ R32, R49, R24 ;  /* 0x0000001831207220 */ /* 0x000fe20000410000 */
[----:B------:R0:W3:Y:S01]  /*3a40*/  MUFU.COS R87, R55 ;  /* 0x0000003700577308 */ /* 0x0000e20000000000 */
[----:B--2---:R-:W-:-:S02]  /*3a50*/  FMUL.FTZ R40, R48, R26 ;  /* 0x0000001a30287220 */ /* 0x004fc40000410000 */
[----:B------:R-:W-:Y:S02]  /*3a60*/  FMUL.RZ R121, R32, 0.15915493667125701904 ;  /* 0x3e22f98320797820 */ /* 0x000fe4000040c000 */
[C---:B------:R-:W-:Y:S02]  /*3a70*/  FMUL.FTZ R42, R48.reuse, R25 ;  /* 0x00000019302a7220 */ /* 0x040fe40000410000 */
[C---:B------:R-:W-:Y:S01]  /*3a80*/  FMUL.FTZ R43, R48.reuse, R24 ;  /* 0x00000018302b7220 */ /* 0x040fe20000410000 */
[----:B------:R-:W-:Y:S01]  /*3a90*/  MUFU.SIN R113, R33 ;  /* 0x0000002100717308 */ /* 0x000fe20000000400 */
[----:B0-----:R-:W-:Y:S02]  /*3aa0*/  FMUL.RZ R55, R51, 0.15915493667125701904 ;  /* 0x3e22f98333377820 */ /* 0x001fe4000040c000 */
[----:B------:R-:W-:-:S05]  /*3ab0*/  FMUL.FTZ R51, R48, R72 ;  /* 0x0000004830337220 */ /* 0x000fca0000410000 */
[----:B------:R-:W-:Y:S01]  /*3ac0*/  MUFU.COS R81, R55 ;  /* 0x0000003700517308 */ /* 0x000fe20000000000 */
[C---:B---3--:R-:W-:Y:S02]  /*3ad0*/  FMUL.FTZ R87, R86.reuse, R87 ;  /* 0x0000005756577220 */ /* 0x048fe40000410000 */
[----:B------:R-:W-:-:S05]  /*3ae0*/  FMUL.FTZ R86, R86, R67 ;  /* 0x0000004356567220 */ /* 0x000fca0000410000 */
[----:B------:R0:W2:Y:S01]  /*3af0*/  MUFU.EX2 R80, R51 ;  /* 0x0000003300507308 */ /* 0x0000a20000000800 */
[----:B-1----:R-:W-:-:S07]  /*3b00*/  PRMT R32, RZ, 0x5410, R36 ;  /* 0x00005410ff207816 */ /* 0x002fce0000000024 */
[----:B------:R-:W1:Y:S01]  /*3b10*/  MUFU.SIN R95, R55 ;  /* 0x00000037005f7308 */ /* 0x000e620000000400 */
[----:B------:R-:W-:Y:S01]  /*3b20*/  PRMT R98, RZ, 0x7610, R36 ;  /* 0x00007610ff627816 */ /* 0x000fe20000000024 */
[----:B0-----:R-:W-:Y:S01]  /*3b30*/  FMUL.FTZ R51, R49, R27 ;  /* 0x0000001b31337220 */ /* 0x001fe20000410000 */
[--C-:B------:R-:W-:Y:S01]  /*3b40*/  PRMT R102, RZ, 0x5410, R38.reuse ;  /* 0x00005410ff667816 */ /* 0x100fe20000000026 */
[C---:B------:R-:W-:Y:S01]  /*3b50*/  FMUL.FTZ R99, R165.reuse, R32 ;  /* 0x00000020a5637220 */ /* 0x040fe20000410000 */
[----:B------:R-:W-:Y:S01]  /*3b60*/  PRMT R38, RZ, 0x7610, R38 ;  /* 0x00007610ff267816 */ /* 0x000fe20000000026 */
[----:B------:R-:W-:Y:S01]  /*3b70*/  FMUL.FTZ R98, R165, R98 ;  /* 0x00000062a5627220 */ /* 0x000fe20000410000 */
[----:B------:R-:W-:Y:S01]  /*3b80*/  PRMT R108, RZ, 0x5410, R39 ;  /* 0x00005410ff6c7816 */ /* 0x000fe20000000027 */
[----:B------:R0:W-:Y:S01]  /*3b90*/  MUFU.COS R41, R33 ;  /* 0x0000002100297308 */ /* 0x0001e20000000000 */
[----:B--2---:R-:W-:Y:S02]  /*3ba0*/  FMUL.FTZ R81, R80, R81 ;  /* 0x0000005150517220 */ /* 0x004fe40000410000 */
[----:B------:R-:W-:-:S02]  /*3bb0*/  FMUL.FTZ R32, R98, R88 ;  /* 0x0000005862207220 */ /* 0x000fc40000410000 */
[C---:B------:R-:W-:Y:S02]  /*3bc0*/  FMUL.FTZ R102, R163.reuse, R102 ;  /* 0x00000066a3667220 */ /* 0x040fe40000410000 */
[----:B------:R-:W-:Y:S01]  /*3bd0*/  FMUL.FTZ R103, R163, R38 ;  /* 0x00000026a3677220 */ /* 0x000fe20000410000 */
[----:B------:R-:W-:Y:S01]  /*3be0*/  MUFU.SIN R111, R34 ;  /* 0x00000022006f7308 */ /* 0x000fe20000000400 */
[--C-:B0-----:R-:W-:Y:S01]  /*3bf0*/  PRMT R33, RZ, 0x5410, R37.reuse ;  /* 0x00005410ff217816 */ /* 0x101fe20000000025 */
[----:B-1----:R-:W-:Y:S01]  /*3c00*/  FMUL.FTZ R80, R80, R95 ;  /* 0x0000005f50507220 */ /* 0x002fe20000410000 */
[----:B------:R-:W-:Y:S01]  /*3c10*/  PRMT R95, RZ, 0x7610, R37 ;  /* 0x00007610ff5f7816 */ /* 0x000fe20000000025 */
[----:B------:R-:W-:Y:S02]  /*3c20*/  FFMA.FTZ R37, R99, R89, -R32 ;  /* 0x0000005963257223 */ /* 0x000fe40000010820 */
[C---:B------:R-:W-:Y:S02]  /*3c30*/  FMUL.FTZ R96, R164.reuse, R33 ;  /* 0x00000021a4607220 */ /* 0x040fe40000410000 */
[----:B------:R0:W-:Y:S01]  /*3c40*/  MUFU.COS R112, R34 ;  /* 0x0000002200707308 */ /* 0x0001e20000000000 */
[----:B------:R-:W-:-:S02]  /*3c50*/  FMUL.FTZ R95, R164, R95 ;  /* 0x0000005fa45f7220 */ /* 0x000fc40000410000 */
[----:B------:R-:W-:Y:S02]  /*3c60*/  FADD.FTZ R37, R96, R37 ;  /* 0x0000002560257221 */ /* 0x000fe40000010000 */
[----:B------:R-:W-:Y:S02]  /*3c70*/  FMUL.FTZ R108, R151, R108 ;  /* 0x0000006c976c7220 */ /* 0x000fe40000410000 */
[----:B------:R-:W-:Y:S01]  /*3c80*/  FMUL.FTZ R45, R86, R37 ;  /* 0x00000025562d7220 */ /* 0x000fe20000410000 */
[----:B------:R1:W2:Y:S01]  /*3c90*/  MUFU.EX2 R84, R52 ;  /* 0x0000003400547308 */ /* 0x0002a20000000800 */
[----:B0-----:R-:W-:Y:S02]  /*3ca0*/  FMUL.FTZ R34, R99, R88 ;  /* 0x0000005863227220 */ /* 0x001fe40000410000 */
[----:B------:R-:W-:Y:S02]  /*3cb0*/  FMUL.FTZ R55, R48, R30 ;  /* 0x0000001e30377220 */ /* 0x000fe40000410000 */
[----:B------:R-:W-:-:S02]  /*3cc0*/  FFMA.FTZ R36, R98, R89, R34 ;  /* 0x0000005962247223 */ /* 0x000fc40000010022 */
[----:B------:R-:W0:Y:S01]  /*3cd0*/  LDS.128 R32, [R56.X16+0x10] ;  /* 0x0000100038207984 */ /* 0x000e22000000cc00 */
[----:B------:R-:W3:Y:S01]  /*3ce0*/  MUFU.COS R83, R53 ;  /* 0x0000003500537308 */ /* 0x000ee20000000000 */
[----:B------:R-:W-:Y:S02]  /*3cf0*/  FADD.FTZ R36, R95, R36 ;  /* 0x000000245f247221 */ /* 0x000fe40000010000 */
[----:B-1----:R-:W-:Y:S02]  /*3d00*/  FMUL.FTZ R52, R49, R31 ;  /* 0x0000001f31347220 */ /* 0x002fe40000410000 */
[----:B------:R-:W-:Y:S02]  /*3d10*/  FMUL.FTZ R44, R86, R36 ;  /* 0x00000024562c7220 */ /* 0x000fe40000410000 */
[----:B------:R-:W-:Y:S01]  /*3d20*/  FMUL.RZ R52, R52, 0.15915493667125701904 ;  /* 0x3e22f98334347820 */ /* 0x000fe2000040c000 */
[----:B------:R-:W1:Y:S01]  /*3d30*/  MUFU.SIN R71, R53 ;  /* 0x0000003500477308 */ /* 0x000e620000000400 */
[----:B------:R-:W-:-:S02]  /*3d40*/  FFMA.FTZ R37, R87, R37, -R44 ;  /* 0x0000002557257223 */ /* 0x000fc4000001082c */
[----:B------:R-:W-:Y:S02]  /*3d50*/  FFMA.FTZ R44, R87, R36, R45 ;  /* 0x00000024572c7223 */ /* 0x000fe4000001002d */
[----:B------:R-:W-:Y:S02]  /*3d60*/  FMUL.FTZ R36, R48, R23 ;  /* 0x0000001730247220 */ /* 0x000fe40000410000 */
[C---:B--2---:R-:W-:Y:S01]  /*3d70*/  FMUL.FTZ R85, R84.reuse, R85 ;  /* 0x0000005554557220 */ /* 0x044fe20000410000 */
[----:B------:R-:W2:Y:S01]  /*3d80*/  MUFU.EX2 R40, R40 ;  /* 0x0000002800287308 */ /* 0x000ea20000000800 */
[----:B------:R-:W-:Y:S02]  /*3d90*/  FMUL.FTZ R84, R84, R69 ;  /* 0x0000004554547220 */ /* 0x000fe40000410000 */
[----:B------:R-:W-:Y:S02]  /*3da0*/  FADD.FTZ R37, R102, R37 ;  /* 0x0000002566257221 */ /* 0x000fe40000010000 */
[----:B------:R-:W-:-:S02]  /*3db0*/  FADD.FTZ R44, R103, R44 ;  /* 0x0000002c672c7221 */ /* 0x000fc40000010000 */
[C---:B------:R-:W-:Y:S01]  /*3dc0*/  FMUL.FTZ R45, R84.reuse, R37 ;  /* 0x00000025542d7220 */ /* 0x040fe20000410000 */
[----:B------:R4:W-:Y:S01]  /*3dd0*/  MUFU.EX2 R118, R36 ;  /* 0x0000002400767308 */ /* 0x0009e20000000800 */
[-C--:B------:R-:W-:Y:S02]  /*3de0*/  FMUL.FTZ R38, R84, R44.reuse ;  /* 0x0000002c54267220 */ /* 0x080fe40000410000 */
[C---:B------:R-:W-:Y:S02]  /*3df0*/  FFMA.FTZ R44, R85.reuse, R44, R45 ;  /* 0x0000002c552c7223 */ /* 0x040fe4000001002d */
[C---:B---3--:R-:W-:Y:S02]  /*3e00*/  FMUL.FTZ R83, R82.reuse, R83 ;  /* 0x0000005352537220 */ /* 0x048fe40000410000 */
[----:B-1----:R-:W-:Y:S01]  /*3e10*/  FMUL.FTZ R82, R82, R71 ;  /* 0x0000004752527220 */ /* 0x002fe20000410000 */
[----:B------:R-:W-:Y:S01]  /*3e20*/  MUFU.SIN R94, R52 ;  /* 0x00000034005e7308 */ /* 0x000fe20000000400 */
[----:B----4-:R-:W-:Y:S01]  /*3e30*/  PRMT R36, RZ, 0x7610, R39 ;  /* 0x00007610ff247816 */ /* 0x010fe20000000027 */
[----:B------:R-:W-:-:S02]  /*3e40*/  FFMA.FTZ R39, R85, R37, -R38 ;  /* 0x0000002555277223 */ /* 0x000fc40000010826 */
[----:B------:R-:W-:Y:S02]  /*3e50*/  FMUL.FTZ R37, R49, R23 ;  /* 0x0000001731257220 */ /* 0x000fe40000410000 */
[----:B------:R-:W-:Y:S01]  /*3e60*/  FMUL.FTZ R109, R151, R36 ;  /* 0x00000024976d7220 */ /* 0x000fe20000410000 */
[----:B0-----:R-:W-:Y:S01]  /*3e70*/  PRMT R115, RZ, 0x5410, R32 ;  /* 0x00005410ff737816 */ /* 0x001fe20000000020 */
[----:B------:R-:W-:Y:S01]  /*3e80*/  FADD.FTZ R39, R108, R39 ;  /* 0x000000276c277221 */ /* 0x000fe20000010000 */
[----:B------:R-:W0:Y:S01]  /*3e90*/  MUFU.EX2 R59, R59 ;  /* 0x0000003b003b7308 */ /* 0x000e220000000800 */
[----:B------:R-:W-:Y:S01]  /*3ea0*/  FADD.FTZ R44, R109, R44 ;  /* 0x0000002c6d2c7221 */ /* 0x000fe20000010000 */
[--C-:B------:R-:W-:Y:S01]  /*3eb0*/  PRMT R110, RZ, 0x5410, R33.reuse ;  /* 0x00005410ff6e7816 */ /* 0x100fe20000000021 */
[----:B------:R-:W-:Y:S01]  /*3ec0*/  FMUL.RZ R46, R37, 0.15915493667125701904 ;  /* 0x3e22f983252e7820 */ /* 0x000fe2000040c000 */
[----:B------:R-:W-:Y:S01]  /*3ed0*/  PRMT R122, RZ, 0x7610, R33 ;  /* 0x00007610ff7a7816 */ /* 0x000fe20000000021 */
[CC--:B------:R-:W-:Y:S01]  /*3ee0*/  FMUL.FTZ R36, R82.reuse, R44.reuse ;  /* 0x0000002c52247220 */ /* 0x0c0fe20000410000 */
[----:B------:R-:W-:Y:S01]  /*3ef0*/  PRMT R117, RZ, 0x7610, R34 ;  /* 0x00007610ff757816 */ /* 0x000fe20000000022 */
[-C--:B------:R-:W-:Y:S01]  /*3f00*/  FMUL.FTZ R37, R82, R39.reuse ;  /* 0x0000002752257220 */ /* 0x080fe20000410000 */
[----:B------:R-:W1:Y:S01]  /*3f10*/  MUFU.EX2 R42, R42 ;  /* 0x0000002a002a7308 */ /* 0x000e620000000800 */
[C---:B------:R-:W-:Y:S01]  /*3f20*/  FFMA.FTZ R36, R83.reuse, R39, -R36 ;  /* 0x0000002753247223 */ /* 0x040fe20000010824 */
[----:B------:R-:W-:Y:S01]  /*3f30*/  PRMT R125, RZ, 0x5410, R34 ;  /* 0x00005410ff7d7816 */ /* 0x000fe20000000022 */
[----:B------:R-:W-:Y:S01]  /*3f40*/  FFMA.FTZ R39, R83, R44, R37 ;  /* 0x0000002c53277223 */ /* 0x000fe20000010025 */
[----:B------:R-:W-:Y:S01]  /*3f50*/  PRMT R37, RZ, 0x7610, R32 ;  /* 0x00007610ff257816 */ /* 0x000fe20000000020 */
[----:B------:R-:W-:Y:S01]  /*3f60*/  FMUL.FTZ R115, R150, R115 ;  /* 0x0000007396737220 */ /* 0x000fe20000410000 */
[----:B------:R-:W-:Y:S01]  /*3f70*/  PRMT R128, RZ, 0x5410, R35 ;  /* 0x00005410ff807816 */ /* 0x000fe20000000023 */
[----:B--2---:R-:W-:Y:S01]  /*3f80*/  FMUL.FTZ R114, R40, R41 ;  /* 0x0000002928727220 */ /* 0x004fe20000410000 */
[----:B------:R-:W2:Y:S01]  /*3f90*/  MUFU.COS R60, R52 ;  /* 0x00000034003c7308 */ /* 0x000ea20000000000 */
[----:B------:R-:W-:-:S02]  /*3fa0*/  FMUL.FTZ R116, R150, R37 ;  /* 0x0000002596747220 */ /* 0x000fc40000410000 */
[----:B------:R-:W-:Y:S02]  /*3fb0*/  FADD.FTZ R36, R115, R36 ;  /* 0x0000002473247221 */ /* 0x000fe40000010000 */
[----:B------:R-:W-:Y:S02]  /*3fc0*/  FADD.FTZ R39, R116, R39 ;  /* 0x0000002774277221 */ /* 0x000fe40000010000 */
[CC--:B------:R-:W-:Y:S01]  /*3fd0*/  FMUL.FTZ R38, R80.reuse, R36.reuse ;  /* 0x0000002450267220 */ /* 0x0c0fe20000410000 */
[----:B------:R-:W3:Y:S01]  /*3fe0*/  MUFU.EX2 R55, R55 ;  /* 0x0000003700377308 */ /* 0x000ee20000000800 */
[-C--:B------:R-:W-:Y:S02]  /*3ff0*/  FMUL.FTZ R37, R80, R39.reuse ;  /* 0x0000002750257220 */ /* 0x080fe40000410000 */
[C---:B------:R-:W-:Y:S02]  /*4000*/  FFMA.FTZ R47, R81.reuse, R39, R38 ;  /* 0x00000027512f7223 */ /* 0x040fe40000010026 */
[----:B------:R-:W-:-:S02]  /*4010*/  FFMA.FTZ R41, R81, R36, -R37 ;  /* 0x0000002451297223 */ /* 0x000fc40000010825 */
[----:B------:R-:W-:Y:S01]  /*4020*/  FMUL.FTZ R49, R49, R22 ;  /* 0x0000001631317220 */ /* 0x000fe20000410000 */
[----:B------:R-:W4:Y:S01]  /*4030*/  LDS.128 R36, [R56.X16+0x20] ;  /* 0x0000200038247984 */ /* 0x000f22000000cc00 */
[----:B------:R-:W-:Y:S01]  /*4040*/  FMUL.FTZ R110, R149, R110 ;  /* 0x0000006e956e7220 */ /* 0x000fe20000410000 */
[----:B------:R-:W-:Y:S01]  /*4050*/  MUFU.EX2 R123, R123 ;  /* 0x0000007b007b7308 */ /* 0x000fe20000000800 */
[----:B------:R-:W-:Y:S02]  /*4060*/  FMUL.RZ R49, R49, 0.15915493667125701904 ;  /* 0x3e22f98331317820 */ /* 0x000fe4000040c000 */
[----:B0-----:R-:W-:Y:S02]  /*4070*/  FMUL.FTZ R94, R59, R94 ;  /* 0x0000005e3b5e7220 */ /* 0x001fe40000410000 */
[----:B------:R-:W-:Y:S02]  /*4080*/  FMUL.FTZ R122, R149, R122 ;  /* 0x0000007a957a7220 */ /* 0x000fe40000410000 */
[----:B------:R-:W-:Y:S01]  /*4090*/  FADD.FTZ R41, R110, R41 ;  /* 0x000000296e297221 */ /* 0x000fe20000010000 */
[----:B------:R-:W0:Y:S01]  /*40a0*/  MUFU.COS R124, R49 ;  /* 0x00000031007c7308 */ /* 0x000e220000000000 */
[----:B-1----:R-:W-:-:S02]  /*40b0*/  FMUL.FTZ R112, R42, R112 ;  /* 0x000000702a707220 */ /* 0x002fc40000410000 */
[----:B------:R-:W-:Y:S02]  /*40c0*/  FMUL.FTZ R111, R42, R111 ;  /* 0x0000006f2a6f7220 */ /* 0x000fe40000410000 */
[----:B--2---:R-:W-:Y:S02]  /*40d0*/  FMUL.FTZ R97, R59, R60 ;  /* 0x0000003c3b617220 */ /* 0x004fe40000410000 */
[----:B------:R-:W-:Y:S01]  /*40e0*/  FADD.FTZ R47, R122, R47 ;  /* 0x0000002f7a2f7221 */ /* 0x000fe20000010000 */
[----:B------:R-:W1:Y:S01]  /*40f0*/  MUFU.SIN R32, R49 ;  /* 0x0000003100207308 */ /* 0x000e620000000400 */
[----:B------:R-:W-:Y:S02]  /*4100*/  FMUL.FTZ R42, R94, R41 ;  /* 0x000000295e2a7220 */ /* 0x000fe40000410000 */
[----:B------:R-:W-:Y:S02]  /*4110*/  FMUL.FTZ R53, R48, R29 ;  /* 0x0000001d30357220 */ /* 0x000fe40000410000 */
[----:B------:R-:W-:-:S02]  /*4120*/  FMUL.FTZ R113, R40, R113 ;  /* 0x0000007128717220 */ /* 0x000fc40000410000 */
[-C--:B------:R-:W-:Y:S01]  /*4130*/  FMUL.FTZ R40, R94, R47.reuse ;  /* 0x0000002f5e287220 */ /* 0x080fe20000410000 */
[----:B------:R-:W-:Y:S01]  /*4140*/  MUFU.SIN R106, R58 ;  /* 0x0000003a006a7308 */ /* 0x000fe20000000400 */
[----:B------:R-:W-:Y:S02]  /*4150*/  FFMA.FTZ R42, R97, R47, R42 ;  /* 0x0000002f612a7223 */ /* 0x000fe4000001002a */
[C---:B------:R-:W-:Y:S02]  /*4160*/  FMUL.FTZ R117, R148.reuse, R117 ;  /* 0x0000007594757220 */ /* 0x040fe40000410000 */
[----:B---3--:R-:W-:Y:S02]  /*4170*/  FMUL.FTZ R92, R55, R92 ;  /* 0x0000005c375c7220 */ /* 0x008fe40000410000 */
[----:B------:R-:W-:Y:S01]  /*4180*/  FFMA.FTZ R40, R97, R41, -R40 ;  /* 0x0000002961287223 */ /* 0x000fe20000010828 */
[----:B------:R-:W2:Y:S01]  /*4190*/  MUFU.EX2 R53, R53 ;  /* 0x0000003500357308 */ /* 0x000ea20000000800 */
[----:B------:R-:W-:-:S02]  /*41a0*/  FMUL.FTZ R125, R148, R125 ;  /* 0x0000007d947d7220 */ /* 0x000fc40000410000 */
[----:B------:R-:W-:Y:S02]  /*41b0*/  FADD.FTZ R42, R117, R42 ;  /* 0x0000002a752a7221 */ /* 0x000fe40000010000 */
[----:B------:R-:W-:Y:S01]  /*41c0*/  FMUL.FTZ R93, R55, R93 ;  /* 0x0000005d375d7220 */ /* 0x000fe20000410000 */
[----:B----4-:R-:W-:Y:S01]  /*41d0*/  PRMT R129, RZ, 0x5410, R36 ;  /* 0x00005410ff817816 */ /* 0x010fe20000000024 */
[----:B------:R-:W-:Y:S01]  /*41e0*/  FADD.FTZ R40, R125, R40 ;  /* 0x000000287d287221 */ /* 0x000fe20000010000 */
[----:B------:R-:W-:Y:S01]  /*41f0*/  MUFU.COS R107, R58 ;  /* 0x0000003a006b7308 */ /* 0x000fe20000000000 */
[----:B------:R-:W-:Y:S02]  /*4200*/  FMUL.FTZ R33, R92, R42 ;  /* 0x0000002a5c217220 */ /* 0x000fe40000410000 */
[C---:B0-----:R-:W-:Y:S02]  /*4210*/  FMUL.FTZ R124, R123.reuse, R124 ;  /* 0x0000007c7b7c7220 */ /* 0x041fe40000410000 */
[----:B-1----:R-:W-:Y:S01]  /*4220*/  FMUL.FTZ R123, R123, R32 ;  /* 0x000000207b7b7220 */ /* 0x002fe20000410000 */
[----:B------:R-:W-:Y:S01]  /*4230*/  PRMT R32, RZ, 0x7610, R35 ;  /* 0x00007610ff207816 */ /* 0x000fe20000000023 */
[----:B------:R-:W-:Y:S01]  /*4240*/  FMUL.FTZ R52, R48, R28 ;  /* 0x0000001c30347220 */ /* 0x000fe20000410000 */
[----:B------:R-:W-:Y:S01]  /*4250*/  MUFU.SIN R120, R121 ;  /* 0x0000007900787308 */ /* 0x000fe20000000400 */
[----:B------:R-:W-:-:S02]  /*4260*/  FFMA.FTZ R35, R93, R40, -R33 ;  /* 0x000000285d237223 */ /* 0x000fc40000010821 */
[----:B------:R-:W-:Y:S02]  /*4270*/  FMUL.FTZ R33, R91, R88 ;  /* 0x000000585b217220 */ /* 0x000fe40000410000 */
[----:B------:R-:W-:Y:S02]  /*4280*/  FMUL.FTZ R41, R92, R40 ;  /* 0x000000285c297220 */ /* 0x000fe40000410000 */
[C---:B------:R-:W-:Y:S01]  /*4290*/  FMUL.FTZ R34, R90.reuse, R88 ;  /* 0x000000585a227220 */ /* 0x040fe20000410000 */
[----:B------:R-:W0:Y:S01]  /*42a0*/  MUFU.EX2 R52, R52 ;  /* 0x0000003400347308 */ /* 0x000e220000000800 */
[----:B------:R-:W-:Y:S02]  /*42b0*/  FMUL.FTZ R128, R147, R128 ;  /* 0x0000008093807220 */ /* 0x000fe40000410000 */
[----:B------:R-:W-:Y:S02]  /*42c0*/  FFMA.FTZ R33, R90, R89, R33 ;  /* 0x000000595a217223 */ /* 0x000fe40000010021 */
[----:B------:R-:W-:-:S02]  /*42d0*/  FFMA.FTZ R42, R93, R42, R41 ;  /* 0x0000002a5d2a7223 */ /* 0x000fc40000010029 */
[----:B------:R-:W-:Y:S01]  /*42e0*/  FFMA.FTZ R34, R91, R89, -R34 ;  /* 0x000000595b227223 */ /* 0x000fe20000010822 */
[----:B------:R-:W-:Y:S01]  /*42f0*/  MUFU.COS R121, R121 ;  /* 0x0000007900797308 */ /* 0x000fe20000000000 */
[----:B------:R-:W-:Y:S02]  /*4300*/  FMUL.FTZ R127, R147, R32 ;  /* 0x00000020937f7220 */ /* 0x000fe40000410000 */
[----:B--2---:R-:W-:Y:S02]  /*4310*/  FMUL.FTZ R100, R53, R100 ;  /* 0x0000006435647220 */ /* 0x004fe40000410000 */
[----:B------:R-:W-:Y:S02]  /*4320*/  FADD.FTZ R35, R128, R35 ;  /* 0x0000002380237221 */ /* 0x000fe40000010000 */
[C---:B------:R-:W-:Y:S01]  /*4330*/  FMUL.FTZ R32, R86.reuse, R33 ;  /* 0x0000002156207220 */ /* 0x040fe20000410000 */
[----:B------:R-:W1:Y:S01]  /*4340*/  MUFU.EX2 R43, R43 ;  /* 0x0000002b002b7308 */ /* 0x000e620000000800 */
[----:B------:R-:W-:-:S02]  /*4350*/  FMUL.FTZ R40, R86, R34 ;  /* 0x0000002256287220 */ /* 0x000fc40000410000 */
[----:B------:R-:W-:Y:S02]  /*4360*/  FADD.FTZ R42, R127, R42 ;  /* 0x0000002a7f2a7221 */ /* 0x000fe40000010000 */
[----:B------:R-:W-:Y:S02]  /*4370*/  FMUL.FTZ R101, R53, R54 ;  /* 0x0000003635657220 */ /* 0x000fe40000410000 */
[C---:B------:R-:W-:Y:S01]  /*4380*/  FMUL.FTZ R41, R100.reuse, R35 ;  /* 0x0000002364297220 */ /* 0x040fe20000410000 */
[----:B------:R-:W2:Y:S01]  /*4390*/  MUFU.COS R119, R46 ;  /* 0x0000002e00777308 */ /* 0x000ea20000000000 */
[C---:B------:R-:W-:Y:S02]  /*43a0*/  FFMA.FTZ R32, R87.reuse, R34, -R32 ;  /* 0x0000002257207223 */ /* 0x040fe40000010820 */
[----:B------:R-:W-:Y:S01]  /*43b0*/  FFMA.FTZ R40, R87, R33, R40 ;  /* 0x0000002157287223 */ /* 0x000fe20000010028 */
[----:B------:R-:W-:Y:S01]  /*43c0*/  PRMT R33, RZ, 0x7610, R36 ;  /* 0x00007610ff217816 */ /* 0x000fe20000000024 */
[----:B------:R-:W-:-:S02]  /*43d0*/  FMUL.FTZ R34, R100, R42 ;  /* 0x0000002a64227220 */ /* 0x000fc40000410000 */
[----:B------:R-:W-:Y:S01]  /*43e0*/  FMUL.RZ R51, R51, 0.15915493667125701904 ;  /* 0x3e22f98333337820 */ /* 0x000fe2000040c000 */
[----:B------:R-:W3:Y:S01]  /*43f0*/  MUFU.SIN R45, R46 ;  /* 0x0000002e002d7308 */ /* 0x000ee20000000400 */
[C---:B------:R-:W-:Y:S02]  /*4400*/  FFMA.FTZ R41, R101.reuse, R42, R41 ;  /* 0x0000002a65297223 */ /* 0x040fe40000010029 */
[----:B------:R-:W-:Y:S02]  /*4410*/  FFMA.FTZ R42, R101, R35, -R34 ;  /* 0x00000023652a7223 */ /* 0x000fe40000010822 */
[C---:B------:R-:W-:Y:S02]  /*4420*/  FMUL.FTZ R129, R146.reuse, R129 ;  /* 0x0000008192817220 */ /* 0x040fe40000410000 */
[----:B------:R-:W-:Y:S01]  /*4430*/  FMUL.FTZ R126, R146, R33 ;  /* 0x00000021927e7220 */ /* 0x000fe20000410000 */
[----:B------:R-:W-:Y:S01]  /*4440*/  MUFU.SIN R104, R51 ;  /* 0x0000003300687308 */ /* 0x000fe20000000400 */
[----:B------:R-:W-:-:S02]  /*4450*/  FMUL.FTZ R33, R84, R40 ;  /* 0x0000002854217220 */ /* 0x000fc40000410000 */
[----:B0-----:R-:W-:Y:S02]  /*4460*/  FMUL.FTZ R106, R52, R106 ;  /* 0x0000006a346a7220 */ /* 0x001fe40000410000 */
[----:B------:R-:W-:Y:S02]  /*4470*/  FADD.FTZ R42, R129, R42 ;  /* 0x0000002a812a7221 */ /* 0x000fe40000010000 */
[----:B------:R-:W-:Y:S01]  /*4480*/  FMUL.FTZ R58, R48, R27 ;  /* 0x0000001b303a7220 */ /* 0x000fe20000410000 */
[----:B------:R0:W-:Y:S01]  /*4490*/  MUFU.COS R105, R51 ;  /* 0x0000003300697308 */ /* 0x0001e20000000000 */
[----:B------:R-:W-:Y:S02]  /*44a0*/  FADD.FTZ R35, R126, R41 ;  /* 0x000000297e237221 */ /* 0x000fe40000010000 */
[-C--:B------:R-:W-:Y:S02]  /*44b0*/  FMUL.FTZ R34, R84, R32.reuse ;  /* 0x0000002054227220 */ /* 0x080fe40000410000 */
[----:B------:R-:W-:-:S02]  /*44c0*/  FFMA.FTZ R36, R85, R32, -R33 ;  /* 0x0000002055247223 */ /* 0x000fc40000010821 */
[----:B------:R-:W-:Y:S01]  /*44d0*/  FMUL.FTZ R32, R106, R42 ;  /* 0x0000002a6a207220 */ /* 0x000fe20000410000 */
[----:B------:R-:W4:Y:S01]  /*44e0*/  MUFU.EX2 R58, R58 ;  /* 0x0000003a003a7308 */ /* 0x000f220000000800 */
[----:B0-----:R-:W-:Y:S01]  /*44f0*/  MOV R51, UR16 ;  /* 0x0000001000337c02 */ /* 0x001fe20008000f00 */
[----:B------:R-:W-:Y:S02]  /*4500*/  FMUL.FTZ R107, R52, R107 ;  /* 0x0000006b346b7220 */ /* 0x000fe40000410000 */
[----:B------:R-:W-:Y:S02]  /*4510*/  FMUL.FTZ R41, R106, R35 ;  /* 0x000000236a297220 */ /* 0x000fe40000410000 */
[----:B------:R-:W-:-:S04]  /*4520*/  IMAD.WIDE R50, R61, 0x10, R50 ;  /* 0x000000103d327825 */ /* 0x000fc800078e0232 */
[----:B------:R-:W-:Y:S02]  /*4530*/  FFMA.FTZ R52, R85, R40, R34 ;  /* 0x0000002855347223 */ /* 0x000fe40000010022 */
[----:B------:R-:W-:Y:S02]  /*4540*/  FFMA.FTZ R60, R107, R35, R32 ;  /* 0x000000236b3c7223 */ /* 0x000fe40000010020 */
[----:B------:R0:W5:Y:S01]  /*4550*/  LDG.E.128 R32, [R50.64+0x400] ;  /* 0x0004001232207981 */ /* 0x000162000c1e1d00 */
[C---:B-1----:R-:W-:Y:S02]  /*4560*/  FMUL.FTZ R121, R43.reuse, R121 ;  /* 0x000000792b797220 */ /* 0x042fe40000410000 */
[----:B------:R-:W-:Y:S02]  /*4570*/  FMUL.FTZ R120, R43, R120 ;  /* 0x000000782b787220 */ /* 0x000fe40000410000 */
[----:B------:R-:W-:Y:S02]  /*4580*/  FFMA.FTZ R59, R107, R42, -R41 ;  /* 0x0000002a6b3b7223 */ /* 0x000fe40000010829 */
[----:B------:R0:W5:Y:S01]  /*4590*/  LDG.E.128 R40, [R50.64+0x200] ;  /* 0x0002001232287981 */ /* 0x000162000c1e1d00 */
[----:B--2---:R-:W-:-:S02]  /*45a0*/  FMUL.FTZ R119, R118, R119 ;  /* 0x0000007776777220 */ /* 0x004fc40000410000 */
[----:B---3--:R-:W-:Y:S02]  /*45b0*/  FMUL.FTZ R118, R118, R45 ;  /* 0x0000002d76767220 */ /* 0x008fe40000410000 */
[----:B------:R0:W2:Y:S01]  /*45c0*/  LDG.E.128 R44, [R50.64] ;  /* 0x00000012322c7981 */ /* 0x0000a2000c1e1d00 */
[----:B------:R-:W-:Y:S02]  /*45d0*/  FMUL.FTZ R53, R82, R52 ;  /* 0x0000003452357220 */ /* 0x000fe40000410000 */
[C---:B----4-:R-:W-:Y:S02]  /*45e0*/  FMUL.FTZ R105, R58.reuse, R105 ;  /* 0x000000693a697220 */ /* 0x050fe40000410000 */
[----:B------:R-:W-:Y:S01]  /*45f0*/  FMUL.FTZ R104, R58, R104 ;  /* 0x000000683a687220 */ /* 0x000fe20000410000 */
[----:B0-----:R-:W3:Y:S01]  /*4600*/  LDG.E.128 R48, [R50.64+0x600] ;  /* 0x0006001232307981 */ /* 0x001ee2000c1e1d00 */
[-C--:B------:R-:W-:Y:S02]  /*4610*/  FFMA.FTZ R58, R83, R36.reuse, -R53 ;  /* 0x00000024533a7223 */ /* 0x080fe40000010835 */
[----:B------:R-:W-:Y:S01]  /*4620*/  FMUL.FTZ R53, R82, R36 ;  /* 0x0000002452357220 */ /* 0x000fe20000410000 */
[----:B------:R-:W-:-:S02]  /*4630*/  PRMT R36, RZ, 0x7610, R37 ;  /* 0x00007610ff247816 */ /* 0x000fc40000000025 */
        /* <DEDUP_REMOVED lines=224> */
[----:B------:R-:W-:-:S02]  /*5440*/  FFMA.FTZ R152, R59, R60, R152 ;  /* 0x0000003c3b987223 */ /* 0x000fc40000010098 */
[-C--:B------:R-:W-:Y:S02]  /*5450*/  FFMA.FTZ R153, R58, R60.reuse, -R153 ;  /* 0x0000003c3a997223 */ /* 0x080fe40000010899 */
[-C--:B------:R-:W-:Y:S02]  /*5460*/  FFMA.FTZ R61, R56, R60.reuse, -R155 ;  /* 0x0000003c383d7223 */ /* 0x080fe4000001089b */
[----:B------:R-:W-:Y:S02]  /*5470*/  FFMA.FTZ R60, R57, R60, R154 ;  /* 0x0000003c393c7223 */ /* 0x000fe4000001009a */
[----:B------:R-:W-:Y:S01]  /*5480*/  FADD.FTZ R152, R63, R152 ;  /* 0x000000983f987221 */ /* 0x000fe20000010000 */
[----:B------:R-:W-:Y:S01]  /*5490*/  FSEL R63, R61, R56, !P1 ;  /* 0x000000383d3f7208 */ /* 0x000fe20004800000 */
[----:B------:R-:W-:Y:S01]  /*54a0*/  FADD.FTZ R153, R62, R153 ;  /* 0x000000993e997221 */ /* 0x000fe20000010000 */
[C---:B------:R-:W-:Y:S01]  /*54b0*/  FSEL R56, R60.reuse, R57, !P1 ;  /* 0x000000393c387208 */ /* 0x040fe20004800000 */
[----:B-1----:R-:W-:-:S02]  /*54c0*/  FMUL.FTZ R62, R60, R65 ;  /* 0x000000413c3e7220 */ /* 0x002fc40000410000 */
[-C--:B------:R-:W-:Y:S02]  /*54d0*/  FMUL.FTZ R155, R61, R65.reuse ;  /* 0x000000413d9b7220 */ /* 0x080fe40000410000 */
[-C--:B------:R-:W-:Y:S02]  /*54e0*/  FMUL.FTZ R57, R152, R65.reuse ;  /* 0x0000004198397220 */ /* 0x080fe40000410000 */
[----:B------:R-:W-:Y:S02]  /*54f0*/  FMUL.FTZ R65, R153, R65 ;  /* 0x0000004199417220 */ /* 0x000fe40000410000 */
[-C--:B------:R-:W-:Y:S02]  /*5500*/  FFMA.FTZ R62, R61, R64.reuse, -R62 ;  /* 0x000000403d3e7223 */ /* 0x080fe4000001083e */
[-C--:B------:R-:W-:Y:S02]  /*5510*/  FFMA.FTZ R61, R60, R64.reuse, R155 ;  /* 0x000000403c3d7223 */ /* 0x080fe4000001009b */
[----:B------:R-:W-:-:S02]  /*5520*/  FFMA.FTZ R57, R153, R64, -R57 ;  /* 0x0000004099397223 */ /* 0x000fc40000010839 */
[C---:B------:R-:W-:Y:S01]  /*5530*/  FFMA.FTZ R64, R152.reuse, R64, R65 ;  /* 0x0000004098407223 */ /* 0x040fe20000010041 */
[----:B------:R-:W-:Y:S01]  /*5540*/  FSEL R152, R152, R59, !P1 ;  /* 0x0000003b98987208 */ /* 0x000fe20004800000 */
[-C--:B--2---:R-:W-:Y:S02]  /*5550*/  FMUL.FTZ R59, R61, R69.reuse ;  /* 0x000000453d3b7220 */ /* 0x084fe40000410000 */
[----:B------:R-:W-:Y:S02]  /*5560*/  FADD.FTZ R67, R67, R64 ;  /* 0x0000004043437221 */ /* 0x000fe40000010000 */
[----:B------:R-:W-:Y:S02]  /*5570*/  FMUL.FTZ R64, R62, R69 ;  /* 0x000000453e407220 */ /* 0x000fe40000410000 */
[----:B------:R-:W-:Y:S01]  /*5580*/  FADD.FTZ R65, R66, R57 ;  /* 0x0000003942417221 */ /* 0x000fe20000010000 */
[C---:B------:R-:W-:Y:S01]  /*5590*/  FSEL R56, R61.reuse, R56, !P0 ;  /* 0x000000383d387208 */ /* 0x040fe20004000000 */
[-C--:B------:R-:W-:Y:S01]  /*55a0*/  FFMA.FTZ R64, R61, R68.reuse, R64 ;  /* 0x000000443d407223 */ /* 0x080fe20000010040 */
[C---:B------:R-:W-:Y:S01]  /*55b0*/  FSEL R57, R62.reuse, R63, !P0 ;  /* 0x0000003f3e397208 */ /* 0x040fe20004000000 */
[----:B------:R-:W-:-:S02]  /*55c0*/  FFMA.FTZ R60, R62, R68, -R59 ;  /* 0x000000443e3c7223 */ /* 0x000fc4000001083b */
[-C--:B------:R-:W-:Y:S02]  /*55d0*/  FMUL.FTZ R61, R67, R69.reuse ;  /* 0x00000045433d7220 */ /* 0x080fe40000410000 */
[----:B------:R-:W-:Y:S01]  /*55e0*/  FMUL.FTZ R62, R65, R69 ;  /* 0x00000045413e7220 */ /* 0x000fe20000410000 */
[----:B------:R-:W-:Y:S01]  /*55f0*/  FSEL R58, R153, R58, !P1 ;  /* 0x0000003a993a7208 */ /* 0x000fe20004800000 */
        /* <DEDUP_REMOVED lines=46> */
[C---:B------:R-:W-:Y:S02]  /*58e0*/  FMUL.FTZ R37, R65.reuse, R57 ;  /* 0x0000003941257220 */ /* 0x040fe40000410000 */
[----:B------:R-:W-:Y:S01]  /*58f0*/  FMUL.FTZ R38, R65, R62 ;  /* 0x0000003e41267220 */ /* 0x000fe20000410000 */
[----:B0-----:R-:W-:Y:S02]  /*5900*/  ISETP.NE.AND P0, PT, R39, RZ, PT ;  /* 0x000000ff2700720c */ /* 0x001fe40003f05270 */
[----:B------:R-:W-:-:S11]  /*5910*/  MOV R39, R35 ;  /* 0x0000002300277202 */ /* 0x000fd60000000f00 */
[----:B---3--:R-:W-:Y:S02]  /*5920*/  @P0 FFMA.FTZ R57, R63, R57, -R36 ;  /* 0x000000393f390223 */ /* 0x008fe40000010824 */
[-C--:B------:R-:W-:Y:S02]  /*5930*/  FMUL.FTZ R36, R65, R59.reuse ;  /* 0x0000003b41247220 */ /* 0x080fe40000410000 */
[C---:B------:R-:W-:Y:S02]  /*5940*/  @P0 FFMA.FTZ R56, R63.reuse, R56, R37 ;  /* 0x000000383f380223 */ /* 0x040fe40000010025 */
        /* <DEDUP_REMOVED lines=9> */
[----:B------:R-:W-:Y:S02]  /*59e0*/  MOV R58, R59 ;  /* 0x0000003b003a7202 */ /* 0x000fe40000000f00 */
[----:B------:R-:W-:Y:S01]  /*59f0*/  MOV R61, R62 ;  /* 0x0000003e003d7202 */ /* 0x000fe20000000f00 */
[----:B------:R-:W-:Y:S05]  /*5a00*/  BRA `(.L_x_689) ;  /* 0x0000011000007947 */ /* 0x000fea0003800000 */
.L_x_688:
[----:B01----:R-:W0:Y:S01]  /*5a10*/  S2R R56, SR_LANEID ;  /* 0x0000000000387919 */ /* 0x003e220000000000 */
[C---:B------:R-:W-:Y:S02]  /*5a20*/  FMUL.FTZ R37, R64.reuse, R35 ;  /* 0x0000002340257220 */ /* 0x040fe40000410000 */
[----:B------:R-:W-:-:S02]  /*5a30*/  FMUL.FTZ R36, R64, R33 ;  /* 0x0000002140247220 */ /* 0x000fc40000410000 */
[C---:B------:R-:W-:Y:S02]  /*5a40*/  FFMA.FTZ R37, R60.reuse, R34, -R37 ;  /* 0x000000223c257223 */ /* 0x040fe40000010825 */
[-C--:B------:R-:W-:Y:S02]  /*5a50*/  FFMA.FTZ R36, R60, R32.reuse, -R36 ;  /* 0x000000203c247223 */ /* 0x080fe40000010824 */
[----:B------:R-:W-:Y:S02]  /*5a60*/  FADD.FTZ R38, R38, R37 ;  /* 0x0000002526267221 */ /* 0x000fe40000010000 */
[C---:B------:R-:W-:Y:S02]  /*5a70*/  FMUL.FTZ R37, R64.reuse, R32 ;  /* 0x0000002040257220 */ /* 0x040fe40000410000 */
[----:B------:R-:W-:Y:S02]  /*5a80*/  FMUL.FTZ R64, R64, R34 ;  /* 0x0000002240407220 */ /* 0x000fe40000410000 */
[----:B------:R-:W-:-:S02]  /*5a90*/  FFMA.FTZ R37, R60, R33, R37 ;  /* 0x000000213c257223 */ /* 0x000fc40000010025 */
        /* <DEDUP_REMOVED lines=8> */
.L_x_689:
[----:B------:R-:W-:Y:S05]  /*5b20*/  BSYNC B0 ;  /* 0x0000000000007941 */ /* 0x000fea0003800000 */
.L_x_687:
[----:B0-----:R-:W0:Y:S01]  /*5b30*/  S2R R32, SR_TID.X ;  /* 0x0000000000207919 */ /* 0x001e220000002100 */
[----:B------:R-:W-:Y:S03]  /*5b40*/  BSSY B0, `(.L_x_690) ;  /* 0x0000083000007945 */ /* 0x000fe60003800000 */
[----:B------:R-:W-:Y:S01]  /*5b50*/  BAR.SYNC.DEFER_BLOCKING 0x0 ;  /* 0x0000000000007b1d */ /* 0x000fe20000010000 */
[----:B0-----:R-:W-:-:S13]  /*5b60*/  ISETP.NE.AND P0, PT, R32, RZ, PT ;  /* 0x000000ff2000720c */ /* 0x001fda0003f05270 */
[----:B------:R-:W0:Y:S02]  /*5b70*/  @P0 LDS.64 R32, [0x4258] ;  /* 0x00425800ff200984 */ /* 0x000e240000000a00 */
[----:B0-----:R-:W-:-:S04]  /*5b80*/  @P0 FMUL.FTZ R34, R33, R65 ;  /* 0x0000004121220220 */ /* 0x001fc80000410000 */
[C---:B------:R-:W-:Y:S02]  /*5b90*/  @P0 FFMA.FTZ R35, R32.reuse, R63, -R34 ;  /* 0x0000003f20230223 */ /* 0x040fe40000010822 */
[----:B------:R-:W-:Y:S02]  /*5ba0*/  @P0 FMUL.FTZ R32, R32, R65 ;  /* 0x0000004120200220 */ /* 0x000fe40000410000 */
[----:B------:R-:W-:Y:S02]  /*5bb0*/  @P0 FADD.FTZ R58, R58, R35 ;  /* 0x000000233a3a0221 */ /* 0x000fe40000010000 */
[----:B------:R-:W-:-:S04]  /*5bc0*/  @P0 FFMA.FTZ R32, R33, R63, R32 ;  /* 0x0000003f21200223 */ /* 0x000fc80000010020 */
        /* <DEDUP_REMOVED lines=122> */
.L_x_691:
[----:B------:R-:W-:Y:S05]  /*6370*/  BSYNC B0 ;  /* 0x0000000000007941 */ /* 0x000fea0003800000 */
.L_x_690:
        /* <DEDUP_REMOVED lines=54> */
.L_x_686:
[----:B------:R-:W0:Y:S01]  /*66e0*/  S2R R40, SR_TID.X ;  /* 0x0000000000287919 */ /* 0x000e220000002100 */
[----:B------:R-:W-:Y:S01]  /*66f0*/  F2FP.BF16.PACK_AB R27, R14, R15 ;  /* 0x0000000f0e1b723e */ /* 0x000fe200000010ff */
[----:B------:R-:W-:Y:S01]  /*6700*/  USHF.L.U32 UR23, UR6, 0xb, URZ ;  /* 0x0000000b06177899 */ /* 0x000fe2000800063f */
[----:B------:R-:W-:Y:S01]  /*6710*/  F2FP.BF16.PACK_AB R26, R16, R17 ;  /* 0x00000011101a723e */ /* 0x000fe200000010ff */
[----:B------:R-:W2:Y:S01]  /*6720*/  S2R R44, SR_LANEID ;  /* 0x00000000002c7919 */ /* 0x000ea20000000000 */
[----:B------:R-:W-:Y:S01]  /*6730*/  F2FP.BF16.PACK_AB R25, R18, R19 ;  /* 0x000000131219723e */ /* 0x000fe200000010ff */
[----:B------:R-:W-:Y:S01]  /*6740*/  ULDC UR7, c[0x0][0x200] ;  /* 0x0000800000077ab9 */ /* 0x000fe20000000800 */
[----:B------:R-:W-:Y:S01]  /*6750*/  F2FP.BF16.PACK_AB R24, R20, R21 ;  /* 0x000000151418723e */ /* 0x000fe200000010ff */
[----:B------:R-:W-:Y:S01]  /*6760*/  BAR.SYNC.DEFER_BLOCKING 0x0 ;  /* 0x0000000000007b1d */ /* 0x000fe20000010000 */
[----:B-1----:R-:W-:Y:S01]  /*6770*/  F2FP.BF16.PACK_AB R39, R6, R7 ;  /* 0x000000070627723e */ /* 0x002fe200000010ff */
[----:B------:R-:W-:Y:S01]  /*6780*/  UIMAD UR7, UR21, UR7, URZ ;  /* 0x00000007150772a4 */ /* 0x000fe2000f8e023f */
[----:B------:R-:W-:Y:S01]  /*6790*/  F2FP.BF16.PACK_AB R38, R8, R9 ;  /* 0x000000090826723e */ /* 0x000fe200000010ff */
[----:B------:R-:W-:Y:S01]  /*67a0*/  USHF.R.S32.HI UR24, URZ, 0x1f, UR23 ;  /* 0x0000001f3f187899 */ /* 0x000fe20008011417 */
[----:B------:R-:W-:Y:S01]  /*67b0*/  F2FP.BF16.PACK_AB R37, R10, R11 ;  /* 0x0000000b0a25723e */ /* 0x000fe200000010ff */
[----:B------:R-:W-:Y:S01]  /*67c0*/  ULDC UR16, c[0x0][0x1f0] ;  /* 0x00007c0000107ab9 */ /* 0x000fe20000000800 */
[----:B------:R-:W-:Y:S01]  /*67d0*/  F2FP.BF16.PACK_AB R36, R12, R13 ;  /* 0x0000000d0c24723e */ /* 0x000fe200000010ff */
[----:B------:R-:W-:Y:S01]  /*67e0*/  UIMAD UR16, UR21, UR16, URZ ;  /* 0x00000010151072a4 */ /* 0x000fe2000f8e023f */
[----:B------:R-:W-:Y:S01]  /*67f0*/  MOV R5, UR7 ;  /* 0x0000000700057c02 */ /* 0x000fe20008000f00 */
[----:B------:R-:W-:Y:S01]  /*6800*/  ULDC UR17, c[0x0][0x208] ;  /* 0x0000820000117ab9 */ /* 0x000fe20000000800 */
[----:B------:R-:W-:Y:S01]  /*6810*/  MOV R2, UR23 ;  /* 0x0000001700027c02 */ /* 0x000fe20008000f00 */
[----:B------:R-:W-:Y:S01]  /*6820*/  UIMAD UR7, UR20, UR17, URZ ;  /* 0x00000011140772a4 */ /* 0x000fe2000f8e023f */
[----:B------:R-:W-:Y:S01]  /*6830*/  MOV R3, UR24 ;  /* 0x0000001800037c02 */ /* 0x000fe20008000f00 */
[----:B------:R-:W-:Y:S01]  /*6840*/  ULDC UR22, c[0x0][0x1f8] ;  /* 0x00007e0000167ab9 */ /* 0x000fe20000000800 */
[----:B0-----:R-:W-:-:S03]  /*6850*/  SHF.L.U32 R45, R40, 0x1, RZ ;  /* 0x00000001282d7819 */ /* 0x001fc600000006ff */
[----:B------:R-:W-:Y:S01]  /*6860*/  IMAD.WIDE.U32 R22, R78, c[0x0][0x1f0], R2 ;  /* 0x00007c004e167a25 */ /* 0x000fe200078e0002 */
[----:B------:R-:W-:-:S04]  /*6870*/  LOP3.LUT R45, R45, 0xffffffc0, RZ, 0xc0, !PT ;  /* 0xffffffc02d2d7812 */ /* 0x000fc800078ec0ff */
[----:B--2---:R-:W-:Y:S02]  /*6880*/  LEA R0, R44, R45, 0x1 ;  /* 0x0000002d2c007211 */ /* 0x004fe400078e08ff */
[C---:B------:R-:W-:Y:S02]  /*6890*/  IADD3 R54, R45.reuse, R44, RZ ;  /* 0x0000002c2d367210 */ /* 0x040fe40007ffe0ff */
[----:B------:R-:W-:Y:S01]  /*68a0*/  LOP3.LUT R52, R45, 0x1f, R40, 0xf8, !PT ;  /* 0x0000001f2d347812 */ /* 0x000fe200078ef828 */
[----:B------:R0:W-:Y:S04]  /*68b0*/  STS.128 [R0.X16], R24 ;  /* 0x0000001800007388 */ /* 0x0001e8000000cc00 */
[----:B------:R1:W-:Y:S01]  /*68c0*/  STS.128 [R0.X16+0x10], R36 ;  /* 0x0000102400007388 */ /* 0x0003e2000000cc00 */
[----:B------:R-:W-:-:S06]  /*68d0*/  NOP ;  /* 0x0000000000007918 */ /* 0x000fcc0000000000 */
[----:B------:R-:W2:Y:S04]  /*68e0*/  LDS.128 R32, [R54.X16] ;  /* 0x0000000036207984 */ /* 0x000ea8000000cc00 */
[----:B------:R-:W3:Y:S01]  /*68f0*/  LDS.128 R28, [R54.X16+0x200] ;  /* 0x00020000361c7984 */ /* 0x000ee2000000cc00 */
[----:B0-----:R-:W-:Y:S01]  /*6900*/  MOV R27, UR16 ;  /* 0x00000010001b7c02 */ /* 0x001fe20008000f00 */
[C---:B------:R-:W-:Y:S01]  /*6910*/  IMAD R25, R78.reuse, c[0x0][0x204], R5 ;  /* 0x000081004e197a24 */ /* 0x040fe200078e0205 */
[----:B------:R-:W-:Y:S01]  /*6920*/  UIMAD UR16, UR20, UR22, URZ ;  /* 0x00000016141072a4 */ /* 0x000fe2000f8e023f */
[----:B------:R-:W-:Y:S01]  /*6930*/  IMAD.WIDE.U32 R4, R78, c[0x0][0x200], R2 ;  /* 0x000080004e047a25 */ /* 0x000fe200078e0002 */
[----:B------:R-:W-:-:S03]  /*6940*/  MOV R24, UR7 ;  /* 0x0000000700187c02 */ /* 0x000fc60008000f00 */
[----:B------:R-:W-:Y:S01]  /*6950*/  IMAD R27, R78, c[0x0][0x1f4], R27 ;  /* 0x00007d004e1b7a24 */ /* 0x000fe200078e021b */
[----:B------:R-:W-:Y:S02]  /*6960*/  IADD3 R5, R5, R25, RZ ;  /* 0x0000001905057210 */ /* 0x000fe40007ffe0ff */
[----:B------:R-:W-:Y:S02]  /*6970*/  MOV R26, UR16 ;  /* 0x00000010001a7c02 */ /* 0x000fe40008000f00 */
[----:B------:R-:W-:Y:S01]  /*6980*/  IADD3 R23, R23, R27, RZ ;  /* 0x0000001b17177210 */ /* 0x000fe20007ffe0ff */
[C---:B------:R-:W-:Y:S02]  /*6990*/  IMAD R27, R79.reuse, c[0x0][0x20c], R24 ;  /* 0x000083004f1b7a24 */ /* 0x040fe400078e0218 */
[----:B------:R-:W-:-:S04]  /*69a0*/  IMAD.WIDE.U32 R4, R79, c[0x0][0x208], R4 ;  /* 0x000082004f047a25 */ /* 0x000fc800078e0004 */
[C---:B-1----:R-:W-:Y:S02]  /*69b0*/  IMAD R37, R79.reuse, c[0x0][0x1fc], R26 ;  /* 0x00007f004f257a24 */ /* 0x042fe400078e021a */
[----:B------:R-:W-:Y:S01]  /*69c0*/  IMAD.WIDE.U32 R24, R79, c[0x0][0x1f8], R22 ;  /* 0x00007e004f187a25 */ /* 0x000fe200078e0016 */
[----:B------:R-:W-:Y:S02]  /*69d0*/  IADD3 R23, R5, R27, RZ ;  /* 0x0000001b05177210 */ /* 0x000fe40007ffe0ff */
[----:B------:R-:W-:Y:S02]  /*69e0*/  LEA R22, P0, R4, c[0x0][0x258], 0x1 ;  /* 0x0000960004167a11 */ /* 0x000fe400078008ff */
[----:B------:R-:W-:Y:S02]  /*69f0*/  IADD3 R5, R25, R37, RZ ;  /* 0x0000002519057210 */ /* 0x000fe40007ffe0ff */
[----:B------:R-:W-:Y:S02]  /*6a00*/  LEA R26, P1, R24, c[0x0][0x268], 0x1 ;  /* 0x00009a00181a7a11 */ /* 0x000fe400078208ff */
[----:B------:R-:W-:-:S02]  /*6a10*/  LEA.HI.X R23, R4, c[0x0][0x25c], R23, 0x1, P0 ;  /* 0x0000970004177a11 */ /* 0x000fc400000f0c17 */
[----:B------:R-:W-:-:S03]  /*6a20*/  LEA.HI.X R27, R24, c[0x0][0x26c], R5, 0x1, P1 ;  /* 0x00009b00181b7a11 */ /* 0x000fc600008f0c05 */
[----:B------:R-:W-:-:S04]  /*6a30*/  IMAD.WIDE R4, R52, 0x10, R22 ;  /* 0x0000001034047825 */ /* 0x000fc800078e0216 */
[----:B------:R-:W-:Y:S01]  /*6a40*/  IMAD.WIDE R22, R52, 0x10, R26 ;  /* 0x0000001034167825 */ /* 0x000fe200078e021a */
[----:B--2---:R-:W-:Y:S04]  /*6a50*/  STG.E.128 [R4.64], R32 ;  /* 0x0000002004007986 */ /* 0x004fe8000c101d12 */
[----:B---3--:R-:W-:Y:S04]  /*6a60*/  STG.E.128 [R4.64+0x200], R28 ;  /* 0x0002001c04007986 */ /* 0x008fe8000c101d12 */
[----:B------:R-:W-:Y:S06]  /*6a70*/  BAR.SYNC.DEFER_BLOCKING 0x0 ;  /* 0x0000000000007b1d */ /* 0x000fec0000010000 */
[----:B------:R-:W2:Y:S04]  /*6a80*/  LDG.E.128 R36, [R22.64] ;  /* 0x0000001216247981 */ /* 0x000ea8000c1e1d00 */
[----:B------:R-:W3:Y:S01]  /*6a90*/  LDG.E.128 R40, [R22.64+0x200] ;  /* 0x0002001216287981 */ /* 0x000ee2000c1e1d00 */
[-C--:B------:R-:W-:Y:S01]  /*6aa0*/  IADD3 R45, R45, R44.reuse, RZ ;  /* 0x0000002c2d2d7210 */ /* 0x080fe20007ffe0ff */
[----:B------:R-:W-:Y:S01]  /*6ab0*/  ULDC UR7, c[0x0][0x210] ;  /* 0x0000840000077ab9 */ /* 0x000fe20000000800 */
[----:B------:R-:W-:Y:S01]  /*6ac0*/  IMAD.WIDE.U32 R2, R78, c[0x0][0x210], R2 ;  /* 0x000084004e027a25 */ /* 0x000fe200078e0002 */
[----:B------:R-:W-:Y:S01]  /*6ad0*/  UIMAD UR7, UR21, UR7, URZ ;  /* 0x00000007150772a4 */ /* 0x000fe2000f8e023f */
[----:B------:R-:W-:Y:S01]  /*6ae0*/  IADD3 R45, R45, R44, RZ ;  /* 0x0000002c2d2d7210 */ /* 0x000fe20007ffe0ff */
[----:B------:R-:W-:-:S02]  /*6af0*/  UIADD3 UR6, UR6, 0x1, URZ ;  /* 0x0000000106067890 */ /* 0x000fc4000fffe03f */
[----:B------:R-:W-:Y:S02]  /*6b00*/  UIADD3 UR10, UP1, UR10, 0x2000, URZ ;  /* 0x000020000a0a7890 */ /* 0x000fe4000ff3e03f */
[----:B------:R-:W-:Y:S02]  /*6b10*/  UIADD3 UR11, UP2, UR11, 0x2000, URZ ;  /* 0x000020000b0b7890 */ /* 0x000fe4000ff5e03f */
[----:B------:R-:W-:Y:S02]  /*6b20*/  UIADD3 UR12, UP3, UR12, 0x1000, URZ ;  /* 0x000010000c0c7890 */ /* 0x000fe4000ff7e03f */
[----:B------:R-:W-:Y:S02]  /*6b30*/  UIADD3 UR8, UP4, UR8, 0x1000, URZ ;  /* 0x0000100008087890 */ /* 0x000fe4000ff9e03f */
[----:B------:R-:W-:Y:S02]  /*6b40*/  UIADD3.X UR14, URZ, UR14, URZ, UP1, !UPT ;  /* 0x0000000e3f0e7290 */ /* 0x000fe40008ffe43f */
[----:B------:R-:W-:-:S02]  /*6b50*/  UIADD3.X UR15, URZ, UR15, URZ, UP2, !UPT ;  /* 0x0000000f3f0f7290 */ /* 0x000fc400097fe43f */
[----:B------:R-:W-:Y:S02]  /*6b60*/  UIADD3.X UR13, URZ, UR13, URZ, UP3, !UPT ;  /* 0x0000000d3f0d7290 */ /* 0x000fe40009ffe43f */
[----:B------:R-:W-:Y:S01]  /*6b70*/  UIADD3.X UR9, URZ, UR9, URZ, UP4, !UPT ;  /* 0x000000093f097290 */ /* 0x000fe2000a7fe43f */
        /* <DEDUP_REMOVED lines=11> */
[----:B------:R-:W-:Y:S01]  /*6c30*/  PRMT R24, RZ, 0x7610, R24 ;  /* 0x00007610ff187816 */ /* 0x000fe20000000018 */
[----:B------:R-:W-:Y:S01]  /*6c40*/  FMUL.FTZ R35, R26, -1.4426950216293334961 ;  /* 0xbfb8aa3b1a237820 */ /* 0x000fe20000410000 */
[--C-:B------:R-:W-:Y:S01]  /*6c50*/  PRMT R36, RZ, 0x5410, R27.reuse ;  /* 0x00005410ff247816 */ /* 0x100fe2000000001b */
[----:B------:R-:W0:Y:S01]  /*6c60*/  MUFU.EX2 R23, R23 ;  /* 0x0000001700177308 */ /* 0x000e220000000800 */
[----:B------:R-:W-:Y:S01]  /*6c70*/  PRMT R27, RZ, 0x7610, R27 ;  /* 0x00007610ff1b7816 */ /* 0x000fe2000000001b */
[----:B------:R-:W-:Y:S01]  /*6c80*/  FMUL.FTZ R5, R24, -1.4426950216293334961 ;  /* 0xbfb8aa3b18057820 */ /* 0x000fe20000410000 */
[--C-:B-1----:R-:W-:Y:S01]  /*6c90*/  PRMT R39, RZ, 0x5410, R28.reuse ;  /* 0x00005410ff277816 */ /* 0x102fe2000000001c */
[----:B------:R-:W-:Y:S01]  /*6ca0*/  FMUL.FTZ R37, R36, -1.4426950216293334961 ;  /* 0xbfb8aa3b24257820 */ /* 0x000fe20000410000 */
[----:B------:R-:W-:Y:S01]  /*6cb0*/  PRMT R25, RZ, 0x7610, R25 ;  /* 0x00007610ff197816 */ /* 0x000fe20000000019 */
[----:B------:R-:W-:Y:S01]  /*6cc0*/  FMUL.FTZ R38, R27, -1.4426950216293334961 ;  /* 0xbfb8aa3b1b267820 */ /* 0x000fe20000410000 */
[----:B------:R-:W-:Y:S01]  /*6cd0*/  PRMT R28, RZ, 0x7610, R28 ;  /* 0x00007610ff1c7816 */ /* 0x000fe2000000001c */
[----:B------:R-:W1:Y:S01]  /*6ce0*/  MUFU.EX2 R35, R35 ;  /* 0x0000002300237308 */ /* 0x000e620000000800 */
[----:B------:R-:W-:Y:S01]  /*6cf0*/  PRMT R42, RZ, 0x5410, R29 ;  /* 0x00005410ff2a7816 */ /* 0x000fe2000000001d */
[----:B------:R-:W-:Y:S01]  /*6d00*/  FMUL.FTZ R44, R4, -1.4426950216293334961 ;  /* 0xbfb8aa3b042c7820 */ /* 0x000fe20000410000 */
[--C-:B------:R-:W-:Y:S01]  /*6d10*/  PRMT R46, RZ, 0x5410, R30.reuse ;  /* 0x00005410ff2e7816 */ /* 0x100fe2000000001e */
[----:B------:R-:W-:Y:S01]  /*6d20*/  FMUL.FTZ R32, R25, -1.4426950216293334961 ;  /* 0xbfb8aa3b19207820 */ /* 0x000fe20000410000 */
[----:B------:R-:W-:Y:S01]  /*6d30*/  PRMT R49, RZ, 0x5410, R31 ;  /* 0x00005410ff317816 */ /* 0x000fe2000000001f */
[----:B------:R-:W-:Y:S01]  /*6d40*/  FMUL.FTZ R40, R39, -1.4426950216293334961 ;  /* 0xbfb8aa3b27287820 */ /* 0x000fe20000410000 */
[----:B------:R-:W-:Y:S01]  /*6d50*/  PRMT R29, RZ, 0x7610, R29 ;  /* 0x00007610ff1d7816 */ /* 0x000fe2000000001d */
[----:B------:R-:W2:Y:S01]  /*6d60*/  MUFU.EX2 R5, R5 ;  /* 0x0000000500057308 */ /* 0x000ea20000000800 */
[----:B------:R-:W-:Y:S01]  /*6d70*/  PRMT R30, RZ, 0x7610, R30 ;  /* 0x00007610ff1e7816 */ /* 0x000fe2000000001e */
[----:B------:R-:W-:Y:S01]  /*6d80*/  FMUL.FTZ R41, R28, -1.4426950216293334961 ;  /* 0xbfb8aa3b1c297820 */ /* 0x000fe20000410000 */
[----:B------:R-:W-:Y:S01]  /*6d90*/  PRMT R31, RZ, 0x7610, R31 ;  /* 0x00007610ff1f7816 */ /* 0x000fe2000000001f */
[----:B------:R-:W-:-:S02]  /*6da0*/  FMUL.FTZ R43, R42, -1.4426950216293334961 ;  /* 0xbfb8aa3b2a2b7820 */ /* 0x000fc40000410000 */
[----:B------:R-:W-:Y:S02]  /*6db0*/  FMUL.FTZ R47, R46, -1.4426950216293334961 ;  /* 0xbfb8aa3b2e2f7820 */ /* 0x000fe40000410000 */
[----:B------:R-:W-:Y:S01]  /*6dc0*/  FMUL.FTZ R50, R49, -1.4426950216293334961 ;  /* 0xbfb8aa3b31327820 */ /* 0x000fe20000410000 */
[----:B------:R-:W3:Y:S01]  /*6dd0*/  MUFU.EX2 R34, R34 ;  /* 0x0000002200227308 */ /* 0x000ee20000000800 */
[----:B------:R-:W-:Y:S02]  /*6de0*/  FMUL.FTZ R45, R29, -1.4426950216293334961 ;  /* 0xbfb8aa3b1d2d7820 */ /* 0x000fe40000410000 */
[----:B------:R-:W-:Y:S02]  /*6df0*/  FMUL.FTZ R48, R30, -1.4426950216293334961 ;  /* 0xbfb8aa3b1e307820 */ /* 0x000fe40000410000 */
[----:B------:R-:W-:Y:S02]  /*6e00*/  FMUL.FTZ R51, R31, -1.4426950216293334961 ;  /* 0xbfb8aa3b1f337820 */ /* 0x000fe40000410000 */
[----:B0-----:R-:W-:Y:S01]  /*6e10*/  FADD.FTZ R23, R23, 1 ;  /* 0x3f80000017177421 */ /* 0x001fe20000010000 */
[----:B------:R-:W0:Y:S01]  /*6e20*/  MUFU.EX2 R37, R37 ;  /* 0x0000002500257308 */ /* 0x000e220000000800 */
[----:B-1----:R-:W-:-:S02]  /*6e30*/  FADD.FTZ R35, R35, 1 ;  /* 0x3f80000023237421 */ /* 0x002fc40000010000 */
[----:B--2---:R-:W-:-:S05]  /*6e40*/  FADD.FTZ R5, R5, 1 ;  /* 0x3f80000005057421 */ /* 0x004fca0000010000 */
        /* <DEDUP_REMOVED lines=22> */
[----:B------:R-:W0:Y:S01]  /*6fb0*/  MUFU.RCP R23, R23 ;  /* 0x0000001700177308 */ /* 0x000e220000001000 */
[----:B-1----:R-:W-:-:S07]  /*6fc0*/  FADD.FTZ R48, R48, 1 ;  /* 0x3f80000030307421 */ /* 0x002fce0000010000 */
[----:B------:R-:W1:Y:S01]  /*6fd0*/  MUFU.RCP R35, R35 ;  /* 0x0000002300237308 */ /* 0x000e620000001000 */
[----:B--2---:R-:W-:-:S07]  /*6fe0*/  FADD.FTZ R51, R51, 1 ;  /* 0x3f80000033337421 */ /* 0x004fce0000010000 */
[----:B------:R-:W2:Y:S01]  /*6ff0*/  MUFU.RCP R5, R5 ;  /* 0x0000000500057308 */ /* 0x000ea20000001000 */
[----:B0-----:R-:W-:-:S04]  /*7000*/  FMUL.FTZ R22, R22, R23 ;  /* 0x0000001716167220 */ /* 0x001fc80000410000 */
[----:B------:R-:W-:-:S03]  /*7010*/  FMUL.FTZ R22, R22, R19 ;  /* 0x0000001316167220 */ /* 0x000fc60000410000 */
[----:B------:R-:W0:Y:S01]  /*7020*/  MUFU.RCP R34, R34 ;  /* 0x0000002200227308 */ /* 0x000e220000001000 */
[----:B-1----:R-:W-:-:S04]  /*7030*/  FMUL.FTZ R23, R26, R35 ;  /* 0x000000231a177220 */ /* 0x002fc80000410000 */
[----:B------:R-:W-:-:S03]  /*7040*/  FMUL.FTZ R23, R23, R16 ;  /* 0x0000001017177220 */ /* 0x000fc60000410000 */
[----:B------:R-:W1:Y:S01]  /*7050*/  MUFU.RCP R37, R37 ;  /* 0x0000002500257308 */ /* 0x000e620000001000 */
[----:B--2---:R-:W-:-:S04]  /*7060*/  FMUL.FTZ R5, R24, R5 ;  /* 0x0000000518057220 */ /* 0x004fc80000410000 */
[----:B------:R-:W-:-:S03]  /*7070*/  FMUL.FTZ R5, R5, R20 ;  /* 0x0000001405057220 */ /* 0x000fc60000410000 */
        /* <DEDUP_REMOVED lines=10> */
[----:B0-----:R-:W-:Y:S01]  /*7120*/  FMUL.FTZ R4, R4, R53 ;  /* 0x0000003504047220 */ /* 0x001fe20000410000 */
[----:B------:R-:W-:-:S03]  /*7130*/  F2FP.BF16.PACK_AB R27, R27, R36 ;  /* 0x000000241b1b723e */ /* 0x000fc600000010ff */
        /* <DEDUP_REMOVED lines=9> */
[----:B0-----:R-:W-:-:S04]  /*71d0*/  FMUL.FTZ R15, R28, R41 ;  /* 0x000000291c0f7220 */ /* 0x001fc80000410000 */
[----:B------:R-:W-:-:S03]  /*71e0*/  FMUL.FTZ R15, R15, R12 ;  /* 0x0000000c0f0f7220 */ /* 0x000fc60000410000 */
[----:B------:R-:W0:Y:S01]  /*71f0*/  MUFU.RCP R47, R47 ;  /* 0x0000002f002f7308 */ /* 0x000e220000001000 */
[----:B-1----:R-:W-:Y:S01]  /*7200*/  FMUL.FTZ R42, R42, R43 ;  /* 0x0000002b2a2a7220 */ /* 0x002fe20000410000 */
[----:B------:R-:W-:Y:S01]  /*7210*/  F2FP.BF16.PACK_AB R28, R15, R14 ;  /* 0x0000000e0f1c723e */ /* 0x000fe200000010ff */
[----:B------:R-:W-:Y:S02]  /*7220*/  BAR.SYNC.DEFER_BLOCKING 0x0 ;  /* 0x0000000000007b1d */ /* 0x000fe40000010000 */
[----:B------:R-:W-:Y:S02]  /*7230*/  FMUL.FTZ R42, R42, R11 ;  /* 0x0000000b2a2a7220 */ /* 0x000fe40000410000 */
[----:B--2---:R-:W-:Y:S02]  /*7240*/  FMUL.FTZ R29, R29, R44 ;  /* 0x0000002c1d1d7220 */ /* 0x004fe40000410000 */
[----:B------:R-:W1:Y:S02]  /*7250*/  MUFU.RCP R55, R48 ;  /* 0x0000003000377308 */ /* 0x000e640000001000 */
[----:B------:R-:W-:-:S02]  /*7260*/  FMUL.FTZ R29, R29, R10 ;  /* 0x0000000a1d1d7220 */ /* 0x000fc40000410000 */
[----:B0-----:R-:W-:-:S04]  /*7270*/  FMUL.FTZ R46, R46, R47 ;  /* 0x0000002f2e2e7220 */ /* 0x001fc80000410000 */
[----:B------:R-:W0:Y:S01]  /*7280*/  MUFU.RCP R50, R50 ;  /* 0x0000003200327308 */ /* 0x000e220000001000 */
[----:B------:R-:W-:Y:S01]  /*7290*/  F2FP.BF16.PACK_AB R29, R29, R42 ;  /* 0x0000002a1d1d723e */ /* 0x000fe200000010ff */
[----:B------:R-:W-:-:S06]  /*72a0*/  FMUL.FTZ R46, R46, R9 ;  /* 0x000000092e2e7220 */ /* 0x000fcc0000410000 */
[----:B------:R-:W2:Y:S01]  /*72b0*/  MUFU.RCP R26, R51 ;  /* 0x00000033001a7308 */ /* 0x000ea20000001000 */
[----:B-1----:R-:W-:-:S04]  /*72c0*/  FMUL.FTZ R17, R30, R55 ;  /* 0x000000371e117220 */ /* 0x002fc80000410000 */
[----:B------:R-:W-:Y:S02]  /*72d0*/  FMUL.FTZ R17, R17, R8 ;  /* 0x0000000811117220 */ /* 0x000fe40000410000 */
[----:B0-----:R-:W-:-:S03]  /*72e0*/  FMUL.FTZ R16, R49, R50 ;  /* 0x0000003231107220 */ /* 0x001fc60000410000 */
[----:B------:R-:W-:Y:S01]  /*72f0*/  F2FP.BF16.PACK_AB R30, R17, R46 ;  /* 0x0000002e111e723e */ /* 0x000fe200000010ff */
[----:B------:R-:W-:Y:S02]  /*7300*/  FMUL.FTZ R16, R16, R7 ;  /* 0x0000000710107220 */ /* 0x000fe40000410000 */
[----:B--2---:R-:W-:Y:S01]  /*7310*/  FMUL.FTZ R31, R31, R26 ;  /* 0x0000001a1f1f7220 */ /* 0x004fe20000410000 */
[----:B------:R-:W-:Y:S02]  /*7320*/  F2FP.BF16.PACK_AB R26, R23, R24 ;  /* 0x00000018171a723e */ /* 0x000fe400000010ff */
[----:B------:R-:W-:Y:S01]  /*7330*/  F2FP.BF16.PACK_AB R24, R5, R4 ;  /* 0x000000040518723e */ /* 0x000fe200000010ff */
[----:B------:R-:W-:Y:S01]  /*7340*/  FMUL.FTZ R31, R31, R6 ;  /* 0x000000061f1f7220 */ /* 0x000fe20000410000 */
[----:B------:R-:W-:Y:S01]  /*7350*/  MOV R5, UR7 ;  /* 0x0000000700057c02 */ /* 0x000fe20008000f00 */
[----:B------:R-:W-:Y:S02]  /*7360*/  ULDC UR7, c[0x0][0x218] ;  /* 0x0000860000077ab9 */ /* 0x000fe40000000800 */
[----:B------:R-:W-:Y:S01]  /*7370*/  STS.128 [R0.X16], R24 ;  /* 0x0000001800007388 */ /* 0x000fe2000000cc00 */
[----:B------:R-:W-:Y:S01]  /*7380*/  F2FP.BF16.PACK_AB R31, R31, R16 ;  /* 0x000000101f1f723e */ /* 0x000fe200000010ff */
[----:B------:R-:W-:Y:S01]  /*7390*/  UIMAD UR7, UR20, UR7, URZ ;  /* 0x00000007140772a4 */ /* 0x000fe2000f8e023f */
[----:B------:R-:W-:-:S03]  /*73a0*/  IMAD R5, R78, c[0x0][0x214], R5 ;  /* 0x000085004e057a24 */ /* 0x000fc600078e0205 */
[----:B------:R-:W-:Y:S01]  /*73b0*/  STS.128 [R0.X16+0x10], R28 ;  /* 0x0000101c00007388 */ /* 0x000fe2000000cc00 */
[----:B------:R-:W-:-:S06]  /*73c0*/  NOP ;  /* 0x0000000000007918 */ /* 0x000fcc0000000000 */
[----:B------:R-:W0:Y:S01]  /*73d0*/  LDS.128 R8, [R54.X16] ;  /* 0x0000000036087984 */ /* 0x000e22000000cc00 */
[----:B------:R-:W-:Y:S02]  /*73e0*/  IADD3 R3, R3, R5, RZ ;  /* 0x0000000503037210 */ /* 0x000fe40007ffe0ff */
[----:B------:R-:W-:Y:S01]  /*73f0*/  MOV R4, UR7 ;  /* 0x0000000700047c02 */ /* 0x000fe20008000f00 */
[----:B------:R-:W1:Y:S01]  /*7400*/  LDS.128 R12, [R54.X16+0x200] ;  /* 0x00020000360c7984 */ /* 0x000e62000000cc00 */
[----:B------:R-:W-:Y:S01]  /*7410*/  ULDC UR7, c[0x0][0x174] ;  /* 0x00005d0000077ab9 */ /* 0x000fe20000000800 */
[----:B------:R-:W-:Y:S01]  /*7420*/  IMAD.WIDE.U32 R2, R79, c[0x0][0x218], R2 ;  /* 0x000086004f027a25 */ /* 0x000fe200078e0002 */
[----:B------:R-:W-:-:S03]  /*7430*/  UISETP.GE.AND UP0, UPT, UR6, UR7, UPT ;  /* 0x000000070600728c */ /* 0x000fc6000bf06270 */
[----:B------:R-:W-:Y:S01]  /*7440*/  IMAD R5, R79, c[0x0][0x21c], R4 ;  /* 0x000087004f057a24 */ /* 0x000fe200078e0204 */
[----:B------:R-:W-:-:S04]  /*7450*/  LEA R4, P0, R2, c[0x0][0x270], 0x1 ;  /* 0x00009c0002047a11 */ /* 0x000fc800078008ff */
[----:B------:R-:W-:-:S04]  /*7460*/  IADD3 R3, R3, R5, RZ ;  /* 0x0000000503037210 */ /* 0x000fc80007ffe0ff */
[----:B------:R-:W-:Y:S02]  /*7470*/  LEA.HI.X R5, R2, c[0x0][0x274], R3, 0x1, P0 ;  /* 0x00009d0002057a11 */ /* 0x000fe400000f0c03 */
[----:B------:R-:W-:-:S03]  /*7480*/  PLOP3.LUT P0, PT, PT, PT, UP0, 0x80, 0x0 ;  /* 0x000000000000781c */ /* 0x000fc60003f0f008 */
[----:B------:R-:W-:-:S05]  /*7490*/  IMAD.WIDE R2, R52, 0x10, R4 ;  /* 0x0000001034027825 */ /* 0x000fca00078e0204 */
[----:B0-----:R0:W-:Y:S04]  /*74a0*/  STG.E.128 [R2.64], R8 ;  /* 0x0000000802007986 */ /* 0x0011e8000c101d12 */
[----:B-1----:R0:W-:Y:S01]  /*74b0*/  STG.E.128 [R2.64+0x200], R12 ;  /* 0x0002000c02007986 */ /* 0x0021e2000c101d12 */
[----:B------:R-:W-:Y:S01]  /*74c0*/  @P0 CALL.REL.NOINC `(.L_x_693) ;  /* 0x0000001000000944 */ /* 0x000fe20003c00000 */
[----:B------:R-:W-:Y:S05]  /*74d0*/  BRA `(.L_x_694) ;  /* 0xffff939000007947 */ /* 0x000fea000383ffff */
.L_x_693:
[----:B------:R-:W-:Y:S05]  /*74e0*/  EXIT ;  /* 0x000000000000794d */ /* 0x000fea0003800000 */
.L_x_695:
        /* <DEDUP_REMOVED lines=9> */
.L_x_5335:


//--------------------- .text._Z25selective_scan_fwd_kernelI32Selective_Scan_fwd_kernel_traitsILi64ELi16ELi1ELb0ELb0ELb0ELb0EN3c108BFloat16ENS1_7complexIfEEEEv13SSMParamsBase --------------------------
	.section	.text._Z25selective_scan_fwd_kernelI32Selective_Scan_fwd_kernel_traitsILi64ELi16ELi1ELb0ELb0ELb0ELb0EN3c108BFloat16ENS1_7complexIfEEEEv13SSMParamsBase,"ax",@progbits
	.sectioninfo	@"SHI_REGISTERS=160"
	.align	128
        .global         _Z25selective_scan_fwd_kernelI32Selective_Scan_fwd_kernel_traitsILi64ELi16ELi1ELb0ELb0ELb0ELb0EN3c108BFloat16ENS1_7complexIfEEEEv13SSMParamsBase
        .type           _Z25selective_scan_fwd_kernelI32Selective_Scan_fwd_kernel_traitsILi64ELi16ELi1ELb0ELb0ELb0ELb0EN3c108BFloat16ENS1_7complexIfEEEEv13SSMParamsBase,@function
        .size           _Z25selective_scan_fwd_kernelI32Selective_Scan_fwd_kernel_traitsILi64ELi16ELi1ELb0ELb0ELb0ELb0EN3c108BFloat16ENS1_7complexIfEEEEv13SSMParamsBase,(.L_x_5336 - _Z25selective_scan_fwd_kernelI32Selective_Scan_fwd_kernel_traitsILi64ELi16ELi1ELb0ELb0ELb0ELb0EN3c108BFloat16ENS1_7complexIfEEEEv13SSMParamsBase)
        .other          _Z25selective_scan_fwd_kernelI32Selective_Scan_fwd_kernel_traitsILi64ELi16ELi1ELb0ELb0ELb0ELb0EN3c108BFloat16ENS1_7complexIfEEEEv13SSMParamsBase,@"STO_CUDA_ENTRY STV_DEFAULT"
_Z25selective_scan_fwd_kernelI32Selective_Scan_fwd_kernel_traitsILi64ELi16ELi1ELb0ELb0ELb0ELb0EN3c108BFloat16ENS1_7complexIfEEEEv13SSMParamsBase:
.text._Z25selective_scan_fwd_kernelI32Selective_Scan_fwd_kernel_traitsILi64ELi16ELi1ELb0ELb0ELb0ELb0EN3c108BFloat16ENS1_7complexIfEEEEv13SSMParamsBase:
        /* <DEDUP_REMOVED lines=36> */
[C---:B------:R-:W-:Y:S01]  /*0240*/  IMAD R87, R101.reuse, c[0x0][0x1ec], R6 ;  /* 0x00007b0065577a24 */ /* 0x040fe200078e0206 */
[C---:B0-----:R-:W-:Y:S01]  /*0250*/  SHF.L.U32 R93, R102.reuse, 0x4, RZ ;  /* 0x00000004665d7819 */ /* 0x041fe200000006ff */
        /* <DEDUP_REMOVED lines=11> */
.L_x_738:
[----:B------:R-:W-:Y:S01]  /*0310*/  BAR.SYNC.DEFER_BLOCKING 0x0 ;  /* 0x0000000000007b1d */ /* 0x000fe20000010000 */
[----:B0-----:R-:W-:Y:S02]  /*0320*/  MOV R3, 0xfffffc00 ;  /* 0xfffffc0000037802 */ /* 0x001fe40000000f00 */
[C-C-:B------:R-:W-:Y:S02]  /*0330*/  LOP3.LUT R21, R93.reuse, 0x20, R94.reuse, 0xfe, !PT ;  /* 0x000000205d157812 */ /* 0x140fe400078efe5e */
[----:B------:R-:W-:Y:S01]  /*0340*/  MOV R2, R90 ;  /* 0x0000005a00027202 */ /* 0x000fe20000000f00 */
[----:B------:R-:W-:Y:S01]  /*0350*/  IMAD R104, R92, R3, c[0x0][0x168] ;  /* 0x00005a005c687624 */ /* 0x000fe200078e0203 */
[----:B------:R-:W-:Y:S02]  /*0360*/  MOV R3, R89 ;  /* 0x0000005900037202 */ /* 0x000fe40000000f00 */
[----:B------:R-:W-:-:S02]  /*0370*/  LOP3.LUT R23, R93, 0x40, R94, 0xfe, !PT ;  /* 0x000000405d177812 */ /* 0x000fc400078efe5e */
[CC--:B------:R-:W-:Y:S01]  /*0380*/  ISETP.GE.AND P2, PT, R91.reuse, R104.reuse, PT ;  /* 0x000000685b00720c */ /* 0x0c0fe20003f46270 */
[----:B------:R-:W-:Y:S01]  /*0390*/  IMAD.WIDE R2, R91, 0x2, R2 ;  /* 0x000000025b027825 */ /* 0x000fe200078e0202 */
[----:B------:R-:W-:Y:S02]  /*03a0*/  ISETP.GE.AND P1, PT, R21, R104, PT ;  /* 0x000000681500720c */ /* 0x000fe40003f26270 */
[C-C-:B------:R-:W-:Y:S02]  /*03b0*/  LOP3.LUT R25, R93.reuse, 0x60, R94.reuse, 0xfe, !PT ;  /* 0x000000605d197812 */ /* 0x140fe400078efe5e */
[----:B------:R-:W-:Y:S02]  /*03c0*/  PRMT R5, RZ, 0x7610, R5 ;  /* 0x00007610ff057816 */ /* 0x000fe40000000005 */
[----:B------:R-:W-:Y:S02]  /*03d0*/  LOP3.LUT R27, R93, 0x80, R94, 0xfe, !PT ;  /* 0x000000805d1b7812 */ /* 0x000fe400078efe5e */
[----:B------:R-:W-:-:S02]  /*03e0*/  PRMT R0, RZ, 0x7610, R0 ;  /* 0x00007610ff007816 */ /* 0x000fc40000000000 */
[C-C-:B------:R-:W-:Y:S01]  /*03f0*/  LOP3.LUT R29, R93.reuse, 0xa0, R94.reuse, 0xfe, !PT ;  /* 0x000000a05d1d7812 */ /* 0x140fe200078efe5e */
[----:B------:R0:W2:Y:S01]  /*0400*/  @!P2 LDG.E.U16 R5, [R2.64] ;  /* 0x000000040205a981 */ /* 0x0000a2000c1e1500 */
[--C-:B------:R-:W-:Y:S02]  /*0410*/  LOP3.LUT R31, R93, 0xc0, R94.reuse, 0xfe, !PT ;  /* 0x000000c05d1f7812 */ /* 0x100fe400078efe5e */
[-C--:B------:R-:W-:Y:S01]  /*0420*/  ISETP.GE.AND P0, PT, R23, R104.reuse, PT ;  /* 0x000000681700720c */ /* 0x080fe20003f06270 */
[----:B------:R0:W3:Y:S01]  /*0430*/  @!P1 LDG.E.U16 R0, [R2.64+0x40] ;  /* 0x0000400402009981 */ /* 0x0000e2000c1e1500 */
[--C-:B------:R-:W-:Y:S02]  /*0440*/  LOP3.LUT R33, R93, 0xe0, R94.reuse, 0xfe, !PT ;  /* 0x000000e05d217812 */ /* 0x100fe400078efe5e */
        /* <DEDUP_REMOVED lines=12> */
[C-C-:B------:R-:W-:Y:S02]  /*0510*/  LOP3.LUT R37, R93.reuse, 0x120, R94.reuse, 0xfe, !PT ;  /* 0x000001205d257812 */ /* 0x140fe400078efe5e */
[----:B------:R-:W-:Y:S01]  /*0520*/  PRMT R11, RZ, 0x7610, R11 ;  /* 0x00007610ff0b7816 */ /* 0x000fe2000000000b */
[----:B------:R0:W4:Y:S01]  /*0530*/  @!P4 LDG.E.U16 R4, [R2.64+0xc0] ;  /* 0x0000c0040204c981 */ /* 0x000122000c1e1500 */
[----:B------:R-:W-:-:S02]  /*0540*/  LOP3.LUT R39, R93, 0x140, R94, 0xfe, !PT ;  /* 0x000001405d277812 */ /* 0x000fc400078efe5e */
[----:B------:R-:W-:Y:S01]  /*0550*/  PRMT R8, RZ, 0x7610, R8 ;  /* 0x00007610ff087816 */ /* 0x000fe20000000008 */
[----:B------:R0:W4:Y:S01]  /*0560*/  @!P6 LDG.E.U16 R9, [R2.64+0x100] ;  /* 0x000100040209e981 */ /* 0x000122000c1e1500 */
[C-C-:B------:R-:W-:Y:S02]  /*0570*/  LOP3.LUT R47, R93.reuse, 0x160, R94.reuse, 0xfe, !PT ;  /* 0x000001605d2f7812 */ /* 0x140fe400078efe5e */
[----:B------:R-:W-:Y:S01]  /*0580*/  PRMT R13, RZ, 0x7610, R13 ;  /* 0x00007610ff0d7816 */ /* 0x000fe2000000000d */
[----:B------:R0:W4:Y:S01]  /*0590*/  @!P5 LDG.E.U16 R6, [R2.64+0x140] ;  /* 0x000140040206d981 */ /* 0x000122000c1e1500 */
[C-C-:B------:R-:W-:Y:S02]  /*05a0*/  LOP3.LUT R53, R93.reuse, 0x180, R94.reuse, 0xfe, !PT ;  /* 0x000001805d357812 */ /* 0x140fe400078efe5e */
[----:B------:R-:W-:Y:S01]  /*05b0*/  LOP3.LUT R57, R93, 0x1a0, R94, 0xfe, !PT ;  /* 0x000001a05d397812 */ /* 0x000fe200078efe5e */
[----:B------:R0:W4:Y:S01]  /*05c0*/  @!P3 LDG.E.U16 R11, [R2.64+0x180] ;  /* 0x00018004020bb981 */ /* 0x000122000c1e1500 */
[----:B------:R-:W-:-:S02]  /*05d0*/  ISETP.GE.AND P0, PT, R37, R104, PT ;  /* 0x000000682500720c */ /* 0x000fc40003f06270 */
[--C-:B------:R-:W-:Y:S01]  /*05e0*/  LOP3.LUT R59, R93, 0x1c0, R94.reuse, 0xfe, !PT ;  /* 0x000001c05d3b7812 */ /* 0x100fe200078efe5e */
        /* <DEDUP_REMOVED lines=250> */
.L_x_697:
[----:B------:R-:W-:Y:S05]  /*1590*/  BSYNC B0 ;  /* 0x0000000000007941 */ /* 0x000fea0003800000 */
.L_x_696:
        /* <DEDUP_REMOVED lines=36> */
.L_x_699:
[----:B------:R-:W-:Y:S05]  /*17e0*/  BSYNC B0 ;  /* 0x0000000000007941 */ /* 0x000fea0003800000 */
.L_x_698:
        /* <DEDUP_REMOVED lines=38> */
.L_x_701:
[----:B------:R-:W-:Y:S05]  /*1a50*/  BSYNC B0 ;  /* 0x0000000000007941 */ /* 0x000fea0003800000 */
.L_x_700:
        /* <DEDUP_REMOVED lines=36> */
.L_x_703:
[----:B------:R-:W-:Y:S05]  /*1ca0*/  BSYNC B0 ;  /* 0x0000000000007941 */ /* 0x000fea0003800000 */
.L_x_702:
        /* <DEDUP_REMOVED lines=38> */
.L_x_705:
[----:B------:R-:W-:Y:S05]  /*1f10*/  BSYNC B0 ;  /* 0x0000000000007941 */ /* 0x000fea0003800000 */
.L_x_704:
        /* <DEDUP_REMOVED lines=36> */
.L_x_707:
[----:B------:R-:W-:Y:S05]  /*2160*/  BSYNC B0 ;  /* 0x0000000000007941 */ /* 0x000fea0003800000 */
.L_x_706:
        /* <DEDUP_REMOVED lines=38> */
.L_x_709:
[----:B------:R-:W-:Y:S05]  /*23d0*/  BSYNC B0 ;  /* 0x0000000000007941 */ /* 0x000fea0003800000 */
.L_x_708:
        /* <DEDUP_REMOVED lines=36> */
.L_x_711:
[----:B------:R-:W-:Y:S05]  /*2620*/  BSYNC B0 ;  /* 0x0000000000007941 */ /* 0x000fea0003800000 */
.L_x_710:
        /* <DEDUP_REMOVED lines=41> */
.L_x_713:
[----:B------:R-:W-:Y:S05]  /*28c0*/  BSYNC B0 ;  /* 0x0000000000007941 */ /* 0x000fea0003800000 */
.L_x_712:
        /* <DEDUP_REMOVED lines=41> */
.L_x_715:
[----:B------:R-:W-:Y:S05]  /*2b60*/  BSYNC B0 ;  /* 0x0000000000007941 */ /* 0x000fea0003800000 */
.L_x_714:
        /* <DEDUP_REMOVED lines=47> */
.L_x_717:
[----:B------:R-:W-:Y:S05]  /*2e60*/  BSYNC B0 ;  /* 0x0000000000007941 */ /* 0x000fea0003800000 */
.L_x_716:
        /* <DEDUP_REMOVED lines=33> */
.L_x_719:
[----:B------:R-:W-:Y:S05]  /*3080*/  BSYNC B0 ;  /* 0x0000000000007941 */ /* 0x000fea0003800000 */
.L_x_718:
        /* <DEDUP_REMOVED lines=33> */
.L_x_721:
[----:B------:R-:W-:Y:S05]  /*32a0*/  BSYNC B0 ;  /* 0x0000000000007941 */ /* 0x000fea0003800000 */
.L_x_720:
        /* <DEDUP_REMOVED lines=33> */
.L_x_723:
[----:B------:R-:W-:Y:S05]  /*34c0*/  BSYNC B0 ;  /* 0x0000000000007941 */ /* 0x000fea0003800000 */
.L_x_722:
        /* <DEDUP_REMOVED lines=33> */
.L_x_725:
[----:B------:R-:W-:Y:S05]  /*36e0*/  BSYNC B0 ;  /* 0x0000000000007941 */ /* 0x000fea0003800000 */
.L_x_724:
        /* <DEDUP_REMOVED lines=33> */
.L_x_727:
[----:B------:R-:W-:Y:S05]  /*3900*/  BSYNC B0 ;  /* 0x0000000000007941 */ /* 0x000fea0003800000 */
.L_x_726:
        /* <DEDUP_REMOVED lines=20> */
.L_x_734:
        /* <DEDUP_REMOVED lines=12> */
[----:B------:R-:W-:Y:S01]  /*3b10*/  MOV R21, 0xfffffc00 ;  /* 0xfffffc0000157802 */ /* 0x000fe20000000f00 */
[----:B------:R-:W-:Y:S02]  /*3b20*/  IMAD R10, R100, c[0x0][0x1b8], RZ ;  /* 0x00006e00640a7a24 */ /* 0x000fe400078e02ff */
[----:B------:R-:W0:Y:S02]  /*3b30*/  S2R R102, SR_TID.X ;  /* 0x0000000000667919 */ /* 0x000e240000002100 */
[----:B------:R-:W-:Y:S01]  /*3b40*/  IMAD R104, R92, R21, c[0x0][0x168] ;  /* 0x00005a005c687624 */ /* 0x000fe200078e0215 */
[----:B0-----:R-:W-:-:S04]  /*3b50*/  SHF.L.U32 R17, R102, 0x4, RZ ;  /* 0x0000000466117819 */ /* 0x001fc800000006ff */
[C---:B------:R-:W-:Y:S02]  /*3b60*/  IADD3 R21, R17.reuse, 0xe, RZ ;  /* 0x0000000e11157810 */ /* 0x040fe40007ffe0ff */
[----:B------:R-:W-:Y:S02]  /*3b70*/  IADD3 R125, R17, 0xb, RZ ;  /* 0x0000000b117d7810 */ /* 0x000fe40007ffe0ff */
[-C--:B------:R-:W-:Y:S02]  /*3b80*/  ISETP.GE.U32.AND P1, PT, R21, R104.reuse, PT ;  /* 0x000000681500720c */ /* 0x080fe40003f26070 */
[----:B------:R-:W-:Y:S02]  /*3b90*/  IADD3 R21, R17, 0xc, RZ ;  /* 0x0000000c11157810 */ /* 0x000fe40007ffe0ff */
[-C--:B------:R-:W-:Y:S02]  /*3ba0*/  ISETP.GE.U32.AND P4, PT, R125, R104.reuse, PT ;  /* 0x000000687d00720c */ /* 0x080fe40003f86070 */
[----:B------:R-:W-:-:S02]  /*3bb0*/  ISETP.GE.U32.AND P3, PT, R21, R104, PT ;  /* 0x000000681500720c */ /* 0x000fc40003f66070 */
[----:B------:R-:W-:Y:S01]  /*3bc0*/  IADD3 R21, R17, 0x8, RZ ;  /* 0x0000000811157810 */ /* 0x000fe20007ffe0ff */
[----:B------:R-:W-:Y:S02]  /*3bd0*/  FMUL.FTZ R141, R41, R58 ;  /* 0x0000003a298d7220 */ /* 0x000fe40000410000 */
        /* <DEDUP_REMOVED lines=18> */
[----:B------:R-:W-:Y:S02]  /*3d00*/  FMUL.FTZ R113, R16, R66 ;  /* 0x0000004210717220 */ /* 0x000fe40000410000 */
        /* <DEDUP_REMOVED lines=8> */
[----:B------:R-:W-:-:S02]  /*3d90*/  FMUL.FTZ R14, R16, R68 ;  /* 0x00000044100e7220 */ /* 0x000fc40000410000 */
[C---:B------:R-:W-:Y:S02]  /*3da0*/  FMUL.FTZ R133, R16.reuse, R58 ;  /* 0x0000003a10857220 */ /* 0x040fe40000410000 */
[----:B------:R-:W-:-:S03]  /*3db0*/  FMUL.FTZ R137, R16, R47 ;  /* 0x0000002f10897220 */ /* 0x000fc60000410000 */
        /* <DEDUP_REMOVED lines=15> */
[----:B------:R0:W-:Y:S08]  /*3eb0*/  MUFU.COS R122, R6 ;  /* 0x00000006007a7308 */ /* 0x0001f00000000000 */
[----:B------:R-:W-:Y:S01]  /*3ec0*/  MUFU.SIN R115, R4 ;  /* 0x0000000400737308 */ /* 0x000fe20000000400 */
[----:B0-----:R-:W-:-:S04]  /*3ed0*/  IMAD R6, R100, c[0x0][0x198], RZ ;  /* 0x0000660064067a24 */ /* 0x001fc800078e02ff */
[----:B------:R-:W-:-:S03]  /*3ee0*/  IMAD R11, R101, c[0x0][0x19c], R6 ;  /* 0x00006700650b7a24 */ /* 0x000fc600078e0206 */
[----:B------:R-:W-:Y:S08]  /*3ef0*/  MUFU.COS R117, R4 ;  /* 0x0000000400757308 */ /* 0x000ff00000000000 */
[----:B------:R-:W-:Y:S08]  /*3f00*/  MUFU.SIN R120, R5 ;  /* 0x0000000500787308 */ /* 0x000ff00000000400 */
[----:B------:R0:W-:Y:S08]  /*3f10*/  MUFU.COS R118, R5 ;  /* 0x0000000500767308 */ /* 0x0001f00000000000 */
[----:B------:R1:W-:Y:S01]  /*3f20*/  MUFU.EX2 R124, R9 ;  /* 0x00000009007c7308 */ /* 0x0003e20000000800 */
[----:B0-----:R-:W-:-:S05]  /*3f30*/  IMAD.WIDE.U32 R4, R101, c[0x0][0x198], RZ ;  /* 0x0000660065047a25 */ /* 0x001fca00078e00ff */
[----:B------:R-:W-:Y:S01]  /*3f40*/  IADD3 R5, R5, R11, RZ ;  /* 0x0000000b05057210 */ /* 0x000fe20007ffe0ff */
[----:B------:R-:W-:Y:S01]  /*3f50*/  IMAD R11, R101, c[0x0][0x1bc], R10 ;  /* 0x00006f00650b7a24 */ /* 0x000fe200078e020a */
[----:B------:R-:W0:Y:S01]  /*3f60*/  MUFU.SIN R127, R7 ;  /* 0x00000007007f7308 */ /* 0x000e220000000400 */
[----:B-1----:R-:W-:Y:S01]  /*3f70*/  IADD3 R9, R17, 0xf, RZ ;  /* 0x0000000f11097810 */ /* 0x002fe20007ffe0ff */
[----:B------:R-:W-:Y:S02]  /*3f80*/  FMUL.FTZ R10, R3, R60 ;  /* 0x0000003c030a7220 */ /* 0x000fe40000410000 */
[----:B------:R-:W-:Y:S01]  /*3f90*/  IMAD.WIDE.U32 R4, R23, c[0x0][0x1a0], R4 ;  /* 0x0000680017047a25 */ /* 0x000fe200078e0004 */
[----:B------:R-:W-:Y:S02]  /*3fa0*/  ISETP.GE.U32.AND P0, PT, R9, R104, PT ;  /* 0x000000680900720c */ /* 0x000fe40003f06070 */
[----:B------:R-:W-:Y:S01]  /*3fb0*/  IADD3 R9, R17, 0xd, RZ ;  /* 0x0000000d11097810 */ /* 0x000fe20007ffe0ff */
[----:B------:R1:W2:Y:S01]  /*3fc0*/  MUFU.COS R129, R7 ;  /* 0x0000000700817308 */ /* 0x0002a20000000000 */
[----:B------:R-:W-:-:S02]  /*3fd0*/  FMUL.RZ R128, R10, 0.15915493667125701904 ;  /* 0x3e22f9830a807820 */ /* 0x000fc4000040c000 */
[----:B------:R-:W-:-:S05]  /*3fe0*/  ISETP.GE.U32.AND P2, PT, R9, R104, PT ;  /* 0x000000680900720c */ /* 0x000fca0003f46070 */
[----:B------:R-:W-:Y:S01]  /*3ff0*/  MUFU.SIN R2, R18 ;  /* 0x0000001200027308 */ /* 0x000fe20000000400 */
[----:B-1----:R-:W-:-:S04]  /*4000*/  IMAD.WIDE.U32 R6, R101, c[0x0][0x1b8], RZ ;  /* 0x00006e0065067a25 */ /* 0x002fc800078e00ff */
[----:B0-----:R-:W-:Y:S01]  /*4010*/  FMUL.FTZ R127, R124, R127 ;  /* 0x0000007f7c7f7220 */ /* 0x001fe20000410000 */
[----:B------:R-:W-:Y:S01]  /*4020*/  IADD3 R7, R7, R11, RZ ;  /* 0x0000000b07077210 */ /* 0x000fe20007ffe0ff */
[----:B------:R-:W-:Y:S01]  /*4030*/  FMUL.FTZ R11, R16, R59 ;  /* 0x0000003b100b7220 */ /* 0x000fe20000410000 */
[----:B------:R0:W-:Y:S01]  /*4040*/  MUFU.COS R12, R18 ;  /* 0x00000012000c7308 */ /* 0x0001e20000000000 */
[----:B--2---:R-:W-:Y:S02]  /*4050*/  FMUL.FTZ R129, R124, R129 ;  /* 0x000000817c817220 */ /* 0x004fe40000410000 */
[----:B------:R-:W-:-:S05]  /*4060*/  IMAD.WIDE.U32 R6, R23, c[0x0][0x1c0], R6 ;  /* 0x0000700017067a25 */ /* 0x000fca00078e0006 */
[----:B------:R-:W1:Y:S01]  /*4070*/  MUFU.EX2 R123, R123 ;  /* 0x0000007b007b7308 */ /* 0x000e620000000800 */
[----:B0-----:R-:W-:Y:S01]  /*4080*/  IMAD R18, R8, c[0x0][0x1a0], RZ ;  /* 0x0000680008127a24 */ /* 0x001fe200078e02ff */
[----:B------:R-:W-:Y:S01]  /*4090*/  LEA R20, P6, R6, c[0x0][0x230], 0x3 ;  /* 0x00008c0006147a11 */ /* 0x000fe200078c18ff */
[----:B------:R-:W-:Y:S02]  /*40a0*/  IMAD R8, R8, c[0x0][0x1c0], RZ ;  /* 0x0000700008087a24 */ /* 0x000fe400078e02ff */
[C---:B------:R-:W-:Y:S02]  /*40b0*/  IMAD R9, R23.reuse, c[0x0][0x1a4], R18 ;  /* 0x0000690017097a24 */ /* 0x040fe400078e0212 */
[----:B------:R-:W-:Y:S01]  /*40c0*/  IMAD R131, R23, c[0x0][0x1c4], R8 ;  /* 0x0000710017837a24 */ /* 0x000fe200078e0208 */
[----:B------:R-:W0:Y:S01]  /*40d0*/  MUFU.EX2 R119, R119 ;  /* 0x0000007700777308 */ /* 0x000e220000000800 */
[----:B------:R-:W-:Y:S02]  /*40e0*/  LEA R8, P5, R4, c[0x0][0x228], 0x3 ;  /* 0x00008a0004087a11 */ /* 0x000fe400078a18ff */
[----:B------:R-:W-:-:S02]  /*40f0*/  IADD3 R9, R5, R9, RZ ;  /* 0x0000000905097210 */ /* 0x000fc40007ffe0ff */
[----:B------:R-:W-:Y:S01]  /*4100*/  IADD3 R7, R7, R131, RZ ;  /* 0x0000008307077210 */ /* 0x000fe20007ffe0ff */
[----:B------:R-:W-:Y:S01]  /*4110*/  FMUL.RZ R131, R126, 0.15915493667125701904 ;  /* 0x3e22f9837e837820 */ /* 0x000fe2000040c000 */
[----:B------:R-:W-:Y:S01]  /*4120*/  LEA.HI.X R9, R4, c[0x0][0x22c], R9, 0x3, P5 ;  /* 0x00008b0004097a11 */ /* 0x000fe200028f1c09 */
[----:B------:R-:W2:Y:S01]  /*4130*/  MUFU.EX2 R116, R116 ;  /* 0x0000007400747308 */ /* 0x000ea20000000800 */
[----:B------:R-:W-:Y:S01]  /*4140*/  ISETP.GE.U32.AND P5, PT, R21, R104, PT ;  /* 0x000000681500720c */ /* 0x000fe20003fa6070 */
[----:B-1----:R-:W-:Y:S01]  /*4150*/  FMUL.FTZ R122, R123, R122 ;  /* 0x0000007a7b7a7220 */ /* 0x002fe20000410000 */
[----:B------:R-:W-:Y:S02]  /*4160*/  LEA.HI.X R21, R6, c[0x0][0x234], R7, 0x3, P6 ;  /* 0x00008d0006157a11 */ /* 0x000fe400030f1c07 */
[----:B------:R-:W-:Y:S02]  /*4170*/  IADD3 R7, R17, 0x7, RZ ;  /* 0x0000000711077810 */ /* 0x000fe40007ffe0ff */
[----:B------:R-:W-:Y:S01]  /*4180*/  FSEL R130, R127, RZ, !P5 ;  /* 0x000000ff7f827208 */ /* 0x000fe20006800000 */
[----:B------:R-:W-:Y:S01]  /*4190*/  MUFU.SIN R10, R128 ;  /* 0x00000080000a7308 */ /* 0x000fe20000000400 */
[----:B------:R-:W-:Y:S01]  /*41a0*/  ISETP.GE.U32.AND P6, PT, R7, R104, PT ;  /* 0x000000680700720c */ /* 0x000fe20003fc6070 */
[----:B------:R-:W-:Y:S01]  /*41b0*/  FMUL.FTZ R127, R123, R121 ;  /* 0x000000797b7f7220 */ /* 0x000fe20000410000 */
[----:B------:R-:W-:Y:S01]  /*41c0*/  IADD3 R7, R17, 0x6, RZ ;  /* 0x0000000611077810 */ /* 0x000fe20007ffe0ff */
[----:B------:R-:W-:Y:S01]  /*41d0*/  FMUL.FTZ R123, R3, R58 ;  /* 0x0000003a037b7220 */ /* 0x000fe20000410000 */
[----:B------:R-:W-:Y:S01]  /*41e0*/  FSEL R126, R122, 1, !P6 ;  /* 0x3f8000007a7e7808 */ /* 0x000fe20007000000 */
[----:B0-----:R-:W-:Y:S01]  /*41f0*/  FMUL.FTZ R120, R119, R120 ;  /* 0x0000007877787220 */ /* 0x001fe20000410000 */
[----:B------:R-:W-:Y:S01]  /*4200*/  FSEL R129, R129, 1, !P5 ;  /* 0x3f80000081817808 */ /* 0x000fe20006800000 */
[----:B------:R0:W-:Y:S01]  /*4210*/  MUFU.COS R18, R128 ;  /* 0x0000008000127308 */ /* 0x0001e20000000000 */
[----:B------:R-:W-:Y:S01]  /*4220*/  FMUL.FTZ R118, R119, R118 ;  /* 0x0000007677767220 */ /* 0x000fe20000410000 */
[C---:B------:R-:W-:Y:S01]  /*4230*/  IADD3 R121, R17.reuse, 0x5, RZ ;  /* 0x0000000511797810 */ /* 0x040fe20007ffe0ff */
[----:B------:R-:W-:Y:S01]  /*4240*/  FMUL.FTZ R122, R48, R63 ;  /* 0x0000003f307a7220 */ /* 0x000fe20000410000 */
[----:B------:R-:W-:Y:S01]  /*4250*/  IADD3 R119, R17, 0x4, RZ ;  /* 0x0000000411777810 */ /* 0x000fe20007ffe0ff */
[----:B------:R-:W-:Y:S01]  /*4260*/  FMUL.RZ R134, R123, 0.15915493667125701904 ;  /* 0x3e22f9837b867820 */ /* 0x000fe2000040c000 */
[----:B------:R-:W-:Y:S01]  /*4270*/  FSEL R127, R127, RZ, !P6 ;  /* 0x000000ff7f7f7208 */ /* 0x000fe20007000000 */
[----:B--2---:R-:W-:Y:S01]  /*4280*/  FMUL.FTZ R117, R116, R117 ;  /* 0x0000007574757220 */ /* 0x004fe20000410000 */
[----:B------:R-:W1:Y:S01]  /*4290*/  MUFU.EX2 R111, R111 ;  /* 0x0000006f006f7308 */ /* 0x000e620000000800 */
[----:B0-----:R-:W-:Y:S01]  /*42a0*/  FMUL.FTZ R128, R45, R62 ;  /* 0x0000003e2d807220 */ /* 0x001fe20000410000 */
[----:B------:R-:W2:Y:S04]  /*42b0*/  LDG.E.64 R20, [R20.64] ;  /* 0x0000000414147981 */ /* 0x000ea8000c1e1b00 */
[----:B------:R-:W-:-:S02]  /*42c0*/  FSEL R128, R128, RZ, !P5 ;  /* 0x000000ff80807208 */ /* 0x000fc40006800000 */
[----:B------:R-:W0:Y:S01]  /*42d0*/  MUFU.EX2 R113, R113 ;  /* 0x0000007100717308 */ /* 0x000e220000000800 */
[----:B------:R-:W-:Y:S01]  /*42e0*/  ISETP.GE.U32.AND P5, PT, R7, R104, PT ;  /* 0x000000680700720c */ /* 0x000fe20003fa6070 */
[----:B------:R-:W-:-:S03]  /*42f0*/  FMUL.FTZ R7, R16, R57 ;  /* 0x0000003910077220 */ /* 0x000fc60000410000 */
[----:B------:R-:W-:Y:S02]  /*4300*/  FSEL R124, R120, RZ, !P5 ;  /* 0x000000ff787c7208 */ /* 0x000fe40006800000 */
[----:B------:R-:W-:Y:S01]  /*4310*/  FSEL R123, R118, 1, !P5 ;  /* 0x3f800000767b7808 */ /* 0x000fe20006800000 */
[----:B------:R3:W4:Y:S01]  /*4320*/  MUFU.EX2 R5, R125 ;  /* 0x0000007d00057308 */ /* 0x0007220000000800 */
[----:B------:R-:W-:Y:S01]  /*4330*/  FSEL R122, R122, RZ, !P5 ;  /* 0x000000ff7a7a7208 */ /* 0x000fe20006800000 */
[----:B-1----:R-:W-:Y:S01]  /*4340*/  FMUL.FTZ R114, R111, R114 ;  /* 0x000000726f727220 */ /* 0x002fe20000410000 */
[----:B------:R-:W-:Y:S01]  /*4350*/  ISETP.GE.U32.AND P5, PT, R119, R104, PT ;  /* 0x000000687700720c */ /* 0x000fe20003fa6070 */
[----:B------:R-:W-:Y:S02]  /*4360*/  FMUL.FTZ R119, R49, R64 ;  /* 0x0000004031777220 */ /* 0x000fe40000410000 */
[----:B------:R-:W-:Y:S02]  /*4370*/  FMUL.FTZ R110, R111, R110 ;  /* 0x0000006e6f6e7220 */ /* 0x000fe40000410000 */
[----:B------:R-:W1:Y:S01]  /*4380*/  MUFU.EX2 R106, R106 ;  /* 0x0000006a006a7308 */ /* 0x000e620000000800 */
[----:B---3--:R-:W-:-:S02]  /*4390*/  FMUL.FTZ R125, R46, R61 ;  /* 0x0000003d2e7d7220 */ /* 0x008fc40000410000 */
[----:B0-----:R-:W-:Y:S01]  /*43a0*/  FMUL.FTZ R112, R113, R112 ;  /* 0x0000007071707220 */ /* 0x001fe20000410000 */
[----:B------:R-:W-:Y:S01]  /*43b0*/  FSEL R118, R110, RZ, !P5 ;  /* 0x000000ff6e767208 */ /* 0x000fe20006800000 */
[----:B------:R-:W-:Y:S01]  /*43c0*/  FMUL.FTZ R110, R52, R67 ;  /* 0x00000043346e7220 */ /* 0x000fe20000410000 */
[----:B------:R-:W-:Y:S02]  /*43d0*/  FSEL R125, R125, RZ, !P6 ;  /* 0x000000ff7d7d7208 */ /* 0x000fe40007000000 */
[----:B------:R-:W-:Y:S01]  /*43e0*/  ISETP.GE.U32.AND P6, PT, R121, R104, PT ;  /* 0x000000687900720c */ /* 0x000fe20003fc6070 */
[----:B------:R-:W-:Y:S01]  /*43f0*/  FMUL.FTZ R121, R116, R115 ;  /* 0x0000007374797220 */ /* 0x000fe20000410000 */
[----:B------:R-:W-:Y:S01]  /*4400*/  IADD3 R115, R17, 0x3, RZ ;  /* 0x0000000311737810 */ /* 0x000fe20007ffe0ff */
[----:B------:R-:W-:Y:S01]  /*4410*/  FMUL.FTZ R116, R3, R56 ;  /* 0x0000003803747220 */ /* 0x000fe20000410000 */
[----:B------:R-:W0:Y:S01]  /*4420*/  MUFU.EX2 R108, R108 ;  /* 0x0000006c006c7308 */ /* 0x000e220000000800 */
[----:B------:R-:W-:Y:S01]  /*4430*/  FSEL R120, R117, 1, !P6 ;  /* 0x3f80000075787808 */ /* 0x000fe20007000000 */
[----:B----4-:R-:W-:Y:S01]  /*4440*/  FMUL.FTZ R18, R5, R18 ;  /* 0x0000001205127220 */ /* 0x010fe20000410000 */
[----:B------:R-:W-:Y:S01]  /*4450*/  FSEL R121, R121, RZ, !P6 ;  /* 0x000000ff79797208 */ /* 0x000fe20007000000 */
[----:B------:R-:W-:Y:S01]  /*4460*/  FMUL.RZ R136, R116, 0.15915493667125701904 ;  /* 0x3e22f98374887820 */ /* 0x000fe2000040c000 */
[----:B------:R-:W-:Y:S01]  /*4470*/  FSEL R119, R119, RZ, !P6 ;  /* 0x000000ff77777208 */ /* 0x000fe20007000000 */
[----:B------:R-:W-:Y:S01]  /*4480*/  FMUL.FTZ R116, R50, R65 ;  /* 0x0000004132747220 */ /* 0x000fe20000410000 */
[----:B------:R-:W-:Y:S01]  /*4490*/  ISETP.GE.U32.AND P6, PT, R115, R104, PT ;  /* 0x000000687300720c */ /* 0x000fe20003fc6070 */
[----:B------:R-:W-:Y:S01]  /*44a0*/  FMUL.FTZ R115, R113, R109 ;  /* 0x0000006d71737220 */ /* 0x000fe20000410000 */
[----:B------:R-:W-:Y:S01]  /*44b0*/  IADD3 R109, R17, 0xa, RZ ;  /* 0x0000000a116d7810 */ /* 0x000fe20007ffe0ff */
[----:B------:R-:W3:Y:S01]  /*44c0*/  MUFU.EX2 R14, R14 ;  /* 0x0000000e000e7308 */ /* 0x000ee20000000800 */
[----:B------:R-:W-:Y:S01]  /*44d0*/  FMUL.FTZ R113, R51, R66 ;  /* 0x0000004233717220 */ /* 0x000fe20000410000 */
[----:B------:R-:W-:Y:S01]  /*44e0*/  FSEL R117, R114, 1, !P5 ;  /* 0x3f80000072757808 */ /* 0x000fe20006800000 */
[----:B-1----:R-:W-:Y:S01]  /*44f0*/  FMUL.FTZ R103, R106, R103 ;  /* 0x000000676a677220 */ /* 0x002fe20000410000 */
[----:B------:R-:W-:Y:S01]  /*4500*/  FSEL R116, R116, RZ, !P5 ;  /* 0x000000ff74747208 */ /* 0x000fe20006800000 */
[----:B------:R-:W-:Y:S01]  /*4510*/  FMUL.FTZ R105, R106, R105 ;  /* 0x000000696a697220 */ /* 0x000fe20000410000 */
[----:B------:R-:W-:Y:S01]  /*4520*/  ISETP.GE.U32.AND P5, PT, R109, R104, PT ;  /* 0x000000686d00720c */ /* 0x000fe20003fa6070 */
[----:B0-----:R-:W-:Y:S01]  /*4530*/  FMUL.FTZ R107, R108, R107 ;  /* 0x0000006b6c6b7220 */ /* 0x001fe20000410000 */
[----:B------:R-:W-:Y:S01]  /*4540*/  IADD3 R109, R17, 0x2, RZ ;  /* 0x00000002116d7810 */ /* 0x000fe20007ffe0ff */
[----:B------:R-:W-:Y:S01]  /*4550*/  FMUL.FTZ R106, R16, R56 ;  /* 0x00000038106a7220 */ /* 0x000fe20000410000 */
[----:B------:R-:W-:Y:S01]  /*4560*/  FSEL R115, R115, RZ, !P6 ;  /* 0x000000ff73737208 */ /* 0x000fe20007000000 */
[----:B------:R-:W-:Y:S01]  /*4570*/  MUFU.SIN R4, R131 ;  /* 0x0000008300047308 */ /* 0x000fe20000000400 */
[----:B------:R-:W-:Y:S01]  /*4580*/  FSEL R114, R112, 1, !P6 ;  /* 0x3f80000070727808 */ /* 0x000fe20007000000 */
[----:B------:R-:W-:Y:S01]  /*4590*/  FMUL.FTZ R10, R5, R10 ;  /* 0x0000000a050a7220 */ /* 0x000fe20000410000 */
[----:B------:R-:W-:-:S02]  /*45a0*/  FSEL R113, R113, RZ, !P6 ;  /* 0x000000ff71717208 */ /* 0x000fc40007000000 */
[----:B------:R-:W-:Y:S01]  /*45b0*/  ISETP.GE.U32.AND P6, PT, R109, R104, PT ;  /* 0x000000686d00720c */ /* 0x000fe20003fc6070 */
[----:B------:R-:W-:Y:S02]  /*45c0*/  FMUL.FTZ R109, R108, R19 ;  /* 0x000000136c6d7220 */ /* 0x000fe40000410000 */
[----:B------:R0:W-:Y:S01]  /*45d0*/  MUFU.EX2 R19, R106 ;  /* 0x0000006a00137308 */ /* 0x0001e20000000800 */
[----:B------:R-:W-:Y:S01]  /*45e0*/  FSEL R112, R105, RZ, !P6 ;  /* 0x000000ff69707208 */ /* 0x000fe20007000000 */
[----:B------:R-:W-:Y:S01]  /*45f0*/  FMUL.FTZ R105, R55, R70 ;  /* 0x0000004637697220 */ /* 0x000fe20000410000 */
[----:B------:R-:W-:Y:S01]  /*4600*/  FSEL R111, R103, 1, !P6 ;  /* 0x3f800000676f7808 */ /* 0x000fe20007000000 */
[----:B---3--:R-:W-:Y:S01]  /*4610*/  FMUL.FTZ R13, R14, R13 ;  /* 0x0000000d0e0d7220 */ /* 0x008fe20000410000 */
[----:B------:R-:W-:Y:S02]  /*4620*/  FSEL R110, R110, RZ, !P6 ;  /* 0x000000ff6e6e7208 */ /* 0x000fe40007000000 */
[C---:B------:R-:W-:Y:S01]  /*4630*/  ISETP.GE.U32.AND P6, PT, R17.reuse, R104, PT ;  /* 0x000000681100720c */ /* 0x040fe20003fc6070 */
[----:B------:R-:W-:Y:S01]  /*4640*/  MUFU.COS R6, R131 ;  /* 0x0000008300067308 */ /* 0x000fe20000000000 */
[----:B------:R-:W-:Y:S01]  /*4650*/  IADD3 R103, R17, 0x1, RZ ;  /* 0x0000000111677810 */ /* 0x000fe20007ffe0ff */
[----:B0-----:R-:W-:Y:S01]  /*4660*/  FMUL.FTZ R106, R14, R15 ;  /* 0x0000000f0e6a7220 */ /* 0x001fe20000410000 */
[----:B------:R-:W-:-:S02]  /*4670*/  FSEL R108, R107, 1, !P6 ;  /* 0x3f8000006b6c7808 */ /* 0x000fc40007000000 */
[----:B------:R-:W-:Y:S02]  /*4680*/  FSEL R109, R109, RZ, !P6 ;  /* 0x000000ff6d6d7208 */ /* 0x000fe40007000000 */
[----:B------:R-:W-:Y:S01]  /*4690*/  FSEL R107, R105, RZ, !P6 ;  /* 0x000000ff696b7208 */ /* 0x000fe20007000000 */
[----:B------:R-:W-:Y:S01]  /*46a0*/  MUFU.SIN R131, R134 ;  /* 0x0000008600837308 */ /* 0x000fe20000000400 */
[----:B------:R-:W-:Y:S01]  /*46b0*/  ISETP.GE.U32.AND P6, PT, R103, R104, PT ;  /* 0x000000686700720c */ /* 0x000fe20003fc6070 */
[----:B------:R-:W-:Y:S01]  /*46c0*/  FMUL.FTZ R103, R54, R68 ;  /* 0x0000004436677220 */ /* 0x000fe20000410000 */
[----:B------:R-:W-:Y:S02]  /*46d0*/  IADD3 R17, R17, 0x9, RZ ;  /* 0x0000000911117810 */ /* 0x000fe40007ffe0ff */
[----:B------:R-:W-:Y:S02]  /*46e0*/  FSEL R106, R106, RZ, !P6 ;  /* 0x000000ff6a6a7208 */ /* 0x000fe40007000000 */
[----:B------:R-:W-:Y:S01]  /*46f0*/  FSEL R105, R13, 1, !P6 ;  /* 0x3f8000000d697808 */ /* 0x000fe20007000000 */
[----:B------:R-:W-:Y:S01]  /*4700*/  MUFU.COS R132, R134 ;  /* 0x0000008600847308 */ /* 0x000fe20000000000 */
[----:B------:R-:W-:Y:S01]  /*4710*/  FSEL R103, R103, RZ, !P6 ;  /* 0x000000ff67677208 */ /* 0x000fe20007000000 */
[----:B------:R-:W-:Y:S01]  /*4720*/  FMUL.FTZ R14, RZ, R106 ;  /* 0x0000006aff0e7220 */ /* 0x000fe20000410000 */
[----:B------:R-:W-:-:S05]  /*4730*/  ISETP.GE.U32.AND P6, PT, R17, R104, PT ;  /* 0x000000681100720c */ /* 0x000fca0003fc6070 */
[----:B------:R-:W0:Y:S08]  /*4740*/  MUFU.SIN R134, R136 ;  /* 0x0000008800867308 */ /* 0x000e300000000400 */
[----:B------:R1:W3:Y:S08]  /*4750*/  MUFU.COS R135, R136 ;  /* 0x0000008800877308 */ /* 0x0002f00000000000 */
[----:B------:R-:W4:Y:S01]  /*4760*/  MUFU.EX2 R11, R11 ;  /* 0x0000000b000b7308 */ /* 0x000f220000000800 */
[----:B-1----:R-:W-:-:S02]  /*4770*/  FMUL.FTZ R136, R16, R53 ;  /* 0x0000003510887220 */ /* 0x002fc40000410000 */
[----:B------:R-:W-:Y:S02]  /*4780*/  FMUL.FTZ R16, R3, R53 ;  /* 0x0000003503107220 */ /* 0x000fe40000410000 */
[C---:B0-----:R-:W-:Y:S02]  /*4790*/  FMUL.FTZ R143, R19.reuse, R134 ;  /* 0x00000086138f7220 */ /* 0x041fe40000410000 */
[----:B------:R-:W-:Y:S01]  /*47a0*/  FMUL.RZ R139, R16, 0.15915493667125701904 ;  /* 0x3e22f983108b7820 */ /* 0x000fe2000040c000 */
[----:B------:R0:W-:Y:S01]  /*47b0*/  MUFU.EX2 R15, R137 ;  /* 0x00000089000f7308 */ /* 0x0001e20000000800 */
[----:B------:R-:W-:Y:S02]  /*47c0*/  FMUL.FTZ R16, R106, R107 ;  /* 0x0000006b6a107220 */ /* 0x000fe40000410000 */
[----:B---3--:R-:W-:-:S05]  /*47d0*/  FMUL.FTZ R145, R19, R135 ;  /* 0x0000008713917220 */ /* 0x008fca0000410000 */
[----:B------:R-:W1:Y:S01]  /*47e0*/  MUFU.EX2 R7, R7 ;  /* 0x0000000700077308 */ /* 0x000e620000000800 */
[----:B0-----:R-:W-:Y:S02]  /*47f0*/  FFMA.FTZ R137, RZ, R105, R16 ;  /* 0x00000069ff897223 */ /* 0x001fe40000010010 */
[----:B------:R-:W-:Y:S02]  /*4800*/  FFMA.FTZ R16, R105, R107, -R14 ;  /* 0x0000006b69107223 */ /* 0x000fe4000001080e */
[----:B------:R-:W-:Y:S02]  /*4810*/  FMUL.FTZ R14, R3, R47 ;  /* 0x0000002f030e7220 */ /* 0x000fe40000410000 */
[----:B------:R-:W-:Y:S01]  /*4820*/  FADD.FTZ R137, RZ, R137 ;  /* 0x00000089ff897221 */ /* 0x000fe20000010000 */
[----:B------:R-:W0:Y:S01]  /*4830*/  MUFU.EX2 R133, R133 ;  /* 0x0000008500857308 */ /* 0x000e220000000800 */
[----:B------:R-:W-:Y:S02]  /*4840*/  FADD.FTZ R16, R16, R103 ;  /* 0x0000006710107221 */ /* 0x000fe40000010000 */
[----:B------:R-:W-:-:S02]  /*4850*/  FMUL.RZ R17, R14, 0.15915493667125701904 ;  /* 0x3e22f9830e117820 */ /* 0x000fc4000040c000 */
[CC--:B------:R-:W-:Y:S02]  /*4860*/  FMUL.FTZ R14, R112.reuse, R137.reuse ;  /* 0x00000089700e7220 */ /* 0x0c0fe40000410000 */
[----:B------:R-:W-:Y:S01]  /*4870*/  FMUL.FTZ R138, R112, R16 ;  /* 0x00000010708a7220 */ /* 0x000fe20000410000 */
[----:B------:R-:W-:Y:S01]  /*4880*/  MUFU.EX2 R136, R136 ;  /* 0x0000008800887308 */ /* 0x000fe20000000800 */
[C---:B----4-:R-:W-:Y:S02]  /*4890*/  FMUL.FTZ R12, R11.reuse, R12 ;  /* 0x0000000c0b0c7220 */ /* 0x050fe40000410000 */
[----:B------:R-:W-:Y:S02]  /*48a0*/  FMUL.FTZ R2, R11, R2 ;  /* 0x000000020b027220 */ /* 0x000fe40000410000 */
[C---:B------:R-:W-:Y:S01]  /*48b0*/  FFMA.FTZ R11, R111.reuse, R16, -R14 ;  /* 0x000000106f0b7223 */ /* 0x040fe2000001080e */
[----:B------:R-:W-:Y:S01]  /*48c0*/  FSEL R135, R12, 1, !P6 ;  /* 0x3f8000000c877808 */ /* 0x000fe20007000000 */
[----:B------:R-:W-:Y:S01]  /*48d0*/  FFMA.FTZ R138, R111, R137, R138 ;  /* 0x000000896f8a7223 */ /* 0x000fe2000001008a */
[----:B------:R-:W3:Y:S01]  /*48e0*/  MUFU.COS R3, R139 ;  /* 0x0000008b00037308 */ /* 0x000ee20000000000 */
[----:B------:R-:W-:-:S02]  /*48f0*/  FADD.FTZ R11, R11, R110 ;  /* 0x0000006e0b0b7221 */ /* 0x000fc40000010000 */
[----:B------:R-:W-:Y:S02]  /*4900*/  FADD.FTZ R138, RZ, R138 ;  /* 0x0000008aff8a7221 */ /* 0x000fe40000010000 */
[C---:B-1----:R-:W-:Y:S02]  /*4910*/  FMUL.FTZ R6, R7.reuse, R6 ;  /* 0x0000000607067220 */ /* 0x042fe40000410000 */
[----:B------:R-:W-:Y:S01]  /*4920*/  FMUL.FTZ R4, R7, R4 ;  /* 0x0000000407047220 */ /* 0x000fe20000410000 */
[----:B------:R-:W1:Y:S01]  /*4930*/  MUFU.SIN R14, R17 ;  /* 0x00000011000e7308 */ /* 0x000e620000000400 */
[C---:B------:R-:W-:Y:S02]  /*4940*/  FMUL.FTZ R7, R115.reuse, R11 ;  /* 0x0000000b73077220 */ /* 0x040fe40000410000 */
[----:B------:R-:W-:Y:S02]  /*4950*/  FMUL.FTZ R5, R115, R138 ;  /* 0x0000008a73057220 */ /* 0x000fe40000410000 */
[----:B0-----:R-:W-:-:S02]  /*4960*/  FMUL.FTZ R142, R133, R132 ;  /* 0x00000084858e7220 */ /* 0x001fc40000410000 */
[C---:B------:R-:W-:Y:S01]  /*4970*/  FFMA.FTZ R7, R114.reuse, R138, R7 ;  /* 0x0000008a72077223 */ /* 0x040fe20000010007 */
[----:B------:R-:W0:Y:S01]  /*4980*/  MUFU.SIN R13, R139 ;  /* 0x0000008b000d7308 */ /* 0x000e220000000400 */
[----:B------:R-:W-:Y:S02]  /*4990*/  FFMA.FTZ R132, R114, R11, -R5 ;  /* 0x0000000b72847223 */ /* 0x000fe40000010805 */
[----:B------:R-:W-:Y:S02]  /*49a0*/  FADD.FTZ R7, RZ, R7 ;  /* 0x00000007ff077221 */ /* 0x000fe40000010000 */
[----:B------:R-:W-:Y:S02]  /*49b0*/  FADD.FTZ R132, R132, R113 ;  /* 0x0000007184847221 */ /* 0x000fe40000010000 */
[----:B---3--:R-:W-:Y:S01]  /*49c0*/  FMUL.FTZ R148, R136, R3 ;  /* 0x0000000388947220 */ /* 0x008fe20000410000 */
[----:B------:R-:W3:Y:S01]  /*49d0*/  MUFU.COS R16, R17 ;  /* 0x0000001100107308 */ /* 0x000ee20000000000 */
[----:B------:R-:W-:-:S02]  /*49e0*/  FMUL.FTZ R3, R118, R7 ;  /* 0x0000000776037220 */ /* 0x000fc40000410000 */
[-C--:B------:R-:W-:Y:S02]  /*49f0*/  FMUL.FTZ R134, R118, R132.reuse ;  /* 0x0000008476867220 */ /* 0x080fe40000410000 */
[C---:B------:R-:W-:Y:S02]  /*4a00*/  FFMA.FTZ R5, R117.reuse, R132, -R3 ;  /* 0x0000008475057223 */ /* 0x040fe40000010803 */
[----:B------:R-:W-:Y:S02]  /*4a10*/  FFMA.FTZ R134, R117, R7, R134 ;  /* 0x0000000775867223 */ /* 0x000fe40000010086 */
[----:B------:R-:W-:Y:S02]  /*4a20*/  FMUL.FTZ R3, R109, R106 ;  /* 0x0000006a6d037220 */ /* 0x000fe40000410000 */
[----:B------:R-:W-:Y:S02]  /*4a30*/  FADD.FTZ R7, R5, R116 ;  /* 0x0000007405077221 */ /* 0x000fe40000010000 */
[----:B-1----:R-:W-:-:S02]  /*4a40*/  FMUL.FTZ R149, R15, R14 ;  /* 0x0000000e0f957220 */ /* 0x002fc40000410000 */
[----:B------:R-:W-:Y:S02]  /*4a50*/  FADD.FTZ R134, RZ, R134 ;  /* 0x00000086ff867221 */ /* 0x000fe40000010000 */
[----:B------:R-:W-:Y:S02]  /*4a60*/  FMUL.FTZ R14, R108, R106 ;  /* 0x0000006a6c0e7220 */ /* 0x000fe40000410000 */
[----:B0-----:R-:W-:Y:S01]  /*4a70*/  FMUL.FTZ R146, R136, R13 ;  /* 0x0000000d88927220 */ /* 0x001fe20000410000 */
[----:B------:R-:W-:Y:S01]  /*4a80*/  FSEL R136, R2, RZ, !P6 ;  /* 0x000000ff02887208 */ /* 0x000fe20007000000 */
[----:B------:R-:W-:Y:S02]  /*4a90*/  FFMA.FTZ R3, R108, R105, -R3 ;  /* 0x000000696c037223 */ /* 0x000fe40000010803 */
[C---:B------:R-:W-:Y:S02]  /*4aa0*/  FMUL.FTZ R13, R121.reuse, R7 ;  /* 0x00000007790d7220 */ /* 0x040fe40000410000 */
[----:B------:R-:W-:-:S02]  /*4ab0*/  FMUL.FTZ R11, R121, R134 ;  /* 0x00000086790b7220 */ /* 0x000fc40000410000 */
[----:B------:R-:W-:Y:S02]  /*4ac0*/  FFMA.FTZ R14, R109, R105, R14 ;  /* 0x000000696d0e7223 */ /* 0x000fe4000001000e */
[----:B------:R-:W-:Y:S02]  /*4ad0*/  FMUL.FTZ R5, R112, R3 ;  /* 0x0000000370057220 */ /* 0x000fe40000410000 */
[C---:B------:R-:W-:Y:S02]  /*4ae0*/  FFMA.FTZ R13, R120.reuse, R134, R13 ;  /* 0x00000086780d7223 */ /* 0x040fe4000001000d */
[----:B---3--:R-:W-:Y:S02]  /*4af0*/  FMUL.FTZ R151, R15, R16 ;  /* 0x000000100f977220 */ /* 0x008fe40000410000 */
[----:B------:R-:W-:Y:S02]  /*4b00*/  FFMA.FTZ R132, R120, R7, -R11 ;  /* 0x0000000778847223 */ /* 0x000fe4000001080b */
[----:B------:R-:W-:-:S02]  /*4b10*/  FMUL.FTZ R16, R112, R14 ;  /* 0x0000000e70107220 */ /* 0x000fc40000410000 */
[C---:B------:R-:W-:Y:S02]  /*4b20*/  FFMA.FTZ R5, R111.reuse, R14, R5 ;  /* 0x0000000e6f057223 */ /* 0x040fe40000010005 */
[----:B------:R-:W-:Y:S02]  /*4b30*/  FADD.FTZ R13, RZ, R13 ;  /* 0x0000000dff0d7221 */ /* 0x000fe40000010000 */
[----:B------:R-:W-:Y:S02]  /*4b40*/  FADD.FTZ R132, R132, R119 ;  /* 0x0000007784847221 */ /* 0x000fe40000010000 */
[----:B------:R-:W-:Y:S02]  /*4b50*/  FFMA.FTZ R16, R111, R3, -R16 ;  /* 0x000000036f107223 */ /* 0x000fe40000010810 */
[----:B------:R-:W-:Y:S02]  /*4b60*/  FMUL.FTZ R3, R115, R5 ;  /* 0x0000000573037220 */ /* 0x000fe40000410000 */
[----:B------:R-:W-:-:S02]  /*4b70*/  FMUL.FTZ R11, R124, R13 ;  /* 0x0000000d7c0b7220 */ /* 0x000fc40000410000 */
[----:B------:R-:W-:Y:S02]  /*4b80*/  FMUL.FTZ R14, R124, R132 ;  /* 0x000000847c0e7220 */ /* 0x000fe40000410000 */
[-C--:B------:R-:W-:Y:S02]  /*4b90*/  FMUL.FTZ R7, R115, R16.reuse ;  /* 0x0000001073077220 */ /* 0x080fe40000410000 */
[C---:B------:R-:W-:Y:S02]  /*4ba0*/  FFMA.FTZ R3, R114.reuse, R16, -R3 ;  /* 0x0000001072037223 */ /* 0x040fe40000010803 */
[C---:B------:R-:W-:Y:S02]  /*4bb0*/  FFMA.FTZ R11, R123.reuse, R132, -R11 ;  /* 0x000000847b0b7223 */ /* 0x040fe4000001080b */
[----:B------:R-:W-:Y:S02]  /*4bc0*/  FFMA.FTZ R13, R123, R13, R14 ;  /* 0x0000000d7b0d7223 */ /* 0x000fe4000001000e */
[----:B------:R-:W-:-:S02]  /*4bd0*/  FFMA.FTZ R7, R114, R5, R7 ;  /* 0x0000000572077223 */ /* 0x000fc40000010007 */
[C---:B------:R-:W-:Y:S02]  /*4be0*/  FMUL.FTZ R16, R118.reuse, R3 ;  /* 0x0000000376107220 */ /* 0x040fe40000410000 */
[----:B------:R-:W-:Y:S02]  /*4bf0*/  FADD.FTZ R11, R11, R122 ;  /* 0x0000007a0b0b7221 */ /* 0x000fe40000010000 */
[----:B------:R-:W-:Y:S02]  /*4c00*/  FADD.FTZ R13, RZ, R13 ;  /* 0x0000000dff0d7221 */ /* 0x000fe40000010000 */
[-C--:B------:R-:W-:Y:S02]  /*4c10*/  FMUL.FTZ R14, R118, R7.reuse ;  /* 0x00000007760e7220 */ /* 0x080fe40000410000 */
[----:B------:R-:W-:Y:S02]  /*4c20*/  FFMA.FTZ R16, R117, R7, R16 ;  /* 0x0000000775107223 */ /* 0x000fe40000010010 */
[----:B------:R-:W-:-:S02]  /*4c30*/  FMUL.FTZ R15, R127, R11 ;  /* 0x0000000b7f0f7220 */ /* 0x000fc40000410000 */
[----:B------:R-:W-:Y:S02]  /*4c40*/  FMUL.FTZ R7, R127, R13 ;  /* 0x0000000d7f077220 */ /* 0x000fe40000410000 */
[----:B------:R-:W-:Y:S02]  /*4c50*/  FFMA.FTZ R14, R117, R3, -R14 ;  /* 0x00000003750e7223 */ /* 0x000fe4000001080e */
[C---:B------:R-:W-:Y:S02]  /*4c60*/  FFMA.FTZ R15, R126.reuse, R13, R15 ;  /* 0x0000000d7e0f7223 */ /* 0x040fe4000001000f */
[----:B------:R-:W-:Y:S02]  /*4c70*/  FFMA.FTZ R132, R126, R11, -R7 ;  /* 0x0000000b7e847223 */ /* 0x000fe40000010807 */
[----:B------:R-:W-:Y:S02]  /*4c80*/  FMUL.FTZ R5, R121, R14 ;  /* 0x0000000e79057220 */ /* 0x000fe40000410000 */
[----:B------:R-:W-:-:S02]  /*4c90*/  FADD.FTZ R15, RZ, R15 ;  /* 0x0000000fff0f7221 */ /* 0x000fc40000010000 */
[-C--:B------:R-:W-:Y:S02]  /*4ca0*/  FMUL.FTZ R3, R121, R16.reuse ;  /* 0x0000001079037220 */ /* 0x080fe40000410000 */
[----:B------:R-:W-:Y:S02]  /*4cb0*/  FADD.FTZ R132, R132, R125 ;  /* 0x0000007d84847221 */ /* 0x000fe40000010000 */
[----:B------:R-:W-:Y:S02]  /*4cc0*/  FFMA.FTZ R5, R120, R16, R5 ;  /* 0x0000001078057223 */ /* 0x000fe40000010005 */
[----:B------:R-:W-:Y:S02]  /*4cd0*/  FMUL.FTZ R7, R130, R15 ;  /* 0x0000000f82077220 */ /* 0x000fe40000410000 */
[----:B------:R-:W-:Y:S02]  /*4ce0*/  FFMA.FTZ R3, R120, R14, -R3 ;  /* 0x0000000e78037223 */ /* 0x000fe40000010803 */
[----:B------:R-:W-:-:S02]  /*4cf0*/  FMUL.FTZ R134, R130, R132 ;  /* 0x0000008482867220 */ /* 0x000fc40000410000 */
[----:B------:R-:W-:Y:S02]  /*4d00*/  FMUL.FTZ R14, R124, R5 ;  /* 0x000000057c0e7220 */ /* 0x000fe40000410000 */
[C---:B------:R-:W-:Y:S01]  /*4d10*/  FFMA.FTZ R7, R129.reuse, R132, -R7 ;  /* 0x0000008481077223 */ /* 0x040fe20000010807 */
[----:B------:R-:W-:Y:S01]  /*4d20*/  FSEL R132, R18, 1, !P5 ;  /* 0x3f80000012847808 */ /* 0x000fe20006800000 */
[----:B------:R-:W-:Y:S02]  /*4d30*/  FMUL.FTZ R16, R124, R3 ;  /* 0x000000037c107220 */ /* 0x000fe40000410000 */
[----:B------:R-:W-:Y:S02]  /*4d40*/  FFMA.FTZ R15, R129, R15, R134 ;  /* 0x0000000f810f7223 */ /* 0x000fe40000010086 */
[----:B------:R-:W-:Y:S02]  /*4d50*/  FFMA.FTZ R14, R123, R3, -R14 ;  /* 0x000000037b0e7223 */ /* 0x000fe4000001080e */
[----:B------:R-:W-:-:S02]  /*4d60*/  FADD.FTZ R7, R7, R128 ;  /* 0x0000008007077221 */ /* 0x000fc40000010000 */
[----:B------:R-:W-:Y:S02]  /*4d70*/  FFMA.FTZ R16, R123, R5, R16 ;  /* 0x000000057b107223 */ /* 0x000fe40000010010 */
[----:B------:R-:W-:Y:S02]  /*4d80*/  FADD.FTZ R15, RZ, R15 ;  /* 0x0000000fff0f7221 */ /* 0x000fe40000010000 */
[C---:B------:R-:W-:Y:S02]  /*4d90*/  FMUL.FTZ R5, R127.reuse, R14 ;  /* 0x0000000e7f057220 */ /* 0x040fe40000410000 */
[----:B------:R-:W-:Y:S02]  /*4da0*/  FMUL.FTZ R134, R44, R59 ;  /* 0x0000003b2c867220 */ /* 0x000fe40000410000 */
[C---:B------:R-:W-:Y:S02]  /*4db0*/  FMUL.FTZ R12, R136.reuse, R7 ;  /* 0x00000007880c7220 */ /* 0x040fe40000410000 */
[----:B------:R-:W-:Y:S01]  /*4dc0*/  FMUL.FTZ R2, R136, R15 ;  /* 0x0000000f88027220 */ /* 0x000fe20000410000 */
[----:B------:R-:W-:Y:S01]  /*4dd0*/  FSEL R134, R134, RZ, !P6 ;  /* 0x000000ff86867208 */ /* 0x000fe20007000000 */
[----:B------:R-:W-:-:S02]  /*4de0*/  FMUL.FTZ R3, R127, R16 ;  /* 0x000000107f037220 */ /* 0x000fc40000410000 */
[----:B------:R-:W-:Y:S02]  /*4df0*/  FFMA.FTZ R5, R126, R16, R5 ;  /* 0x000000107e057223 */ /* 0x000fe40000010005 */
[C---:B------:R-:W-:Y:S02]  /*4e00*/  FFMA.FTZ R12, R135.reuse, R15, R12 ;  /* 0x0000000f870c7223 */ /* 0x040fe4000001000c */
[----:B------:R-:W-:Y:S02]  /*4e10*/  FFMA.FTZ R7, R135, R7, -R2 ;  /* 0x0000000787077223 */ /* 0x000fe40000010802 */
[----:B------:R-:W-:Y:S01]  /*4e20*/  FMUL.FTZ R140, R133, R131 ;  /* 0x00000083858c7220 */ /* 0x000fe20000410000 */
[----:B------:R-:W-:Y:S01]  /*4e30*/  FSEL R133, R10, RZ, !P5 ;  /* 0x000000ff0a857208 */ /* 0x000fe20006800000 */
[----:B------:R-:W-:Y:S02]  /*4e40*/  FFMA.FTZ R3, R126, R14, -R3 ;  /* 0x0000000e7e037223 */ /* 0x000fe40000010803 */
[----:B------:R-:W-:-:S02]  /*4e50*/  FMUL.FTZ R2, R130, R5 ;  /* 0x0000000582027220 */ /* 0x000fc40000410000 */
[----:B------:R-:W-:Y:S02]  /*4e60*/  FADD.FTZ R12, RZ, R12 ;  /* 0x0000000cff0c7221 */ /* 0x000fe40000010000 */
[----:B------:R-:W-:Y:S02]  /*4e70*/  FADD.FTZ R10, R7, R134 ;  /* 0x00000086070a7221 */ /* 0x000fe40000010000 */
[-C--:B------:R-:W-:Y:S02]  /*4e80*/  FFMA.FTZ R7, R129, R3.reuse, -R2 ;  /* 0x0000000381077223 */ /* 0x080fe40000010802 */
[----:B------:R-:W-:Y:S02]  /*4e90*/  FMUL.FTZ R131, R43, R60 ;  /* 0x0000003c2b837220 */ /* 0x000fe40000410000 */
[----:B------:R-:W-:Y:S02]  /*4ea0*/  FMUL.FTZ R2, R130, R3 ;  /* 0x0000000382027220 */ /* 0x000fe40000410000 */
[----:B------:R-:W-:Y:S01]  /*4eb0*/  FMUL.FTZ R3, R133, R12 ;  /* 0x0000000c85037220 */ /* 0x000fe20000410000 */
[----:B------:R-:W-:Y:S01]  /*4ec0*/  FSEL R131, R131, RZ, !P5 ;  /* 0x000000ff83837208 */ /* 0x000fe20006800000 */
[----:B------:R-:W-:-:S02]  /*4ed0*/  FMUL.FTZ R11, R133, R10 ;  /* 0x0000000a850b7220 */ /* 0x000fc40000410000 */
[C---:B------:R-:W-:Y:S02]  /*4ee0*/  FFMA.FTZ R10, R132.reuse, R10, -R3 ;  /* 0x0000000a840a7223 */ /* 0x040fe40000010803 */
[----:B------:R-:W-:Y:S01]  /*4ef0*/  FFMA.FTZ R11, R132, R12, R11 ;  /* 0x0000000c840b7223 */ /* 0x000fe2000001000b */
[----:B------:R-:W-:Y:S01]  /*4f00*/  FSEL R137, R4, RZ, !P4 ;  /* 0x000000ff04897208 */ /* 0x000fe20006000000 */
[----:B------:R-:W-:Y:S02]  /*4f10*/  FADD.FTZ R10, R10, R131 ;  /* 0x000000830a0a7221 */ /* 0x000fe40000010000 */
[----:B------:R-:W-:Y:S01]  /*4f20*/  FADD.FTZ R12, RZ, R11 ;  /* 0x0000000bff0c7221 */ /* 0x000fe20000010000 */
[----:B------:R-:W-:Y:S01]  /*4f30*/  FSEL R139, R6, 1, !P4 ;  /* 0x3f800000068b7808 */ /* 0x000fe20006000000 */
[----:B------:R-:W-:Y:S02]  /*4f40*/  FMUL.FTZ R138, R42, R57 ;  /* 0x000000392a8a7220 */ /* 0x000fe40000410000 */
[----:B------:R-:W-:-:S02]  /*4f50*/  FMUL.FTZ R13, R137, R10 ;  /* 0x0000000a890d7220 */ /* 0x000fc40000410000 */
[----:B------:R-:W-:Y:S02]  /*4f60*/  FFMA.FTZ R5, R129, R5, R2 ;  /* 0x0000000581057223 */ /* 0x000fe40000010002 */
[-C--:B------:R-:W-:Y:S01]  /*4f70*/  FMUL.FTZ R11, R137, R12.reuse ;  /* 0x0000000c890b7220 */ /* 0x080fe20000410000 */
[----:B------:R-:W-:Y:S01]  /*4f80*/  FSEL R138, R138, RZ, !P4 ;  /* 0x000000ff8a8a7208 */ /* 0x000fe20006000000 */
[C---:B------:R-:W-:Y:S01]  /*4f90*/  FFMA.FTZ R13, R139.reuse, R12, R13 ;  /* 0x0000000c8b0d7223 */ /* 0x040fe2000001000d */
[----:B------:R-:W-:Y:S01]  /*4fa0*/  FSEL R140, R140, RZ, !P3 ;  /* 0x000000ff8c8c7208 */ /* 0x000fe20005800000 */
[C---:B------:R-:W-:Y:S01]  /*4fb0*/  FMUL.FTZ R4, R136.reuse, R5 ;  /* 0x0000000588047220 */ /* 0x040fe20000410000 */
[----:B------:R0:W2:Y:S01]  /*4fc0*/  LDG.E.64 R2, [R8.64] ;  /* 0x0000000408027981 */ /* 0x0000a2000c1e1b00 */
[----:B------:R-:W-:Y:S02]  /*4fd0*/  FFMA.FTZ R11, R139, R10, -R11 ;  /* 0x0000000a8b0b7223 */ /* 0x000fe4000001080b */
[----:B------:R-:W-:-:S02]  /*4fe0*/  FMUL.FTZ R6, R136, R7 ;  /* 0x0000000788067220 */ /* 0x000fc40000410000 */
[----:B------:R-:W-:Y:S02]  /*4ff0*/  FADD.FTZ R13, RZ, R13 ;  /* 0x0000000dff0d7221 */ /* 0x000fe40000010000 */
[----:B------:R-:W-:Y:S02]  /*5000*/  FFMA.FTZ R4, R135, R7, -R4 ;  /* 0x0000000787047223 */ /* 0x000fe40000010804 */
[----:B------:R-:W-:Y:S01]  /*5010*/  FADD.FTZ R11, R11, R138 ;  /* 0x0000008a0b0b7221 */ /* 0x000fe20000010000 */
[----:B------:R-:W-:Y:S01]  /*5020*/  FSEL R142, R142, 1, !P3 ;  /* 0x3f8000008e8e7808 */ /* 0x000fe20005800000 */
[----:B------:R-:W-:Y:S02]  /*5030*/  FFMA.FTZ R6, R135, R5, R6 ;  /* 0x0000000587067223 */ /* 0x000fe40000010006 */
[----:B0-----:R-:W-:Y:S02]  /*5040*/  FMUL.FTZ R8, R140, R13 ;  /* 0x0000000d8c087220 */ /* 0x001fe40000410000 */
[----:B------:R-:W-:-:S02]  /*5050*/  FMUL.FTZ R7, R133, R4 ;  /* 0x0000000485077220 */ /* 0x000fc40000410000 */
[-C--:B------:R-:W-:Y:S01]  /*5060*/  FMUL.FTZ R9, R140, R11.reuse ;  /* 0x0000000b8c097220 */ /* 0x080fe20000410000 */
[----:B------:R-:W-:Y:S01]  /*5070*/  FSEL R141, R141, RZ, !P3 ;  /* 0x000000ff8d8d7208 */ /* 0x000fe20005800000 */
[-C--:B------:R-:W-:Y:S02]  /*5080*/  FMUL.FTZ R5, R133, R6.reuse ;  /* 0x0000000685057220 */ /* 0x080fe40000410000 */
[----:B------:R-:W-:Y:S02]  /*5090*/  FFMA.FTZ R8, R142, R11, -R8 ;  /* 0x0000000b8e087223 */ /* 0x000fe40000010808 */
[----:B------:R-:W-:Y:S02]  /*50a0*/  FFMA.FTZ R6, R132, R6, R7 ;  /* 0x0000000684067223 */ /* 0x000fe40000010007 */
[----:B------:R-:W-:Y:S01]  /*50b0*/  FFMA.FTZ R9, R142, R13, R9 ;  /* 0x0000000d8e097223 */ /* 0x000fe20000010009 */
[----:B------:R-:W-:Y:S01]  /*50c0*/  FSEL R143, R143, RZ, !P2 ;  /* 0x000000ff8f8f7208 */ /* 0x000fe20005000000 */
[----:B------:R-:W-:-:S02]  /*50d0*/  FFMA.FTZ R4, R132, R4, -R5 ;  /* 0x0000000484047223 */ /* 0x000fc40000010805 */
[----:B------:R-:W-:Y:S02]  /*50e0*/  FADD.FTZ R8, R8, R141 ;  /* 0x0000008d08087221 */ /* 0x000fe40000010000 */
[----:B------:R-:W-:Y:S02]  /*50f0*/  FMUL.FTZ R5, R137, R6 ;  /* 0x0000000689057220 */ /* 0x000fe40000410000 */
[----:B------:R-:W-:Y:S01]  /*5100*/  FADD.FTZ R10, RZ, R9 ;  /* 0x00000009ff0a7221 */ /* 0x000fe20000010000 */
[----:B------:R-:W-:Y:S01]  /*5110*/  FSEL R145, R145, 1, !P2 ;  /* 0x3f80000091917808 */ /* 0x000fe20005000000 */
[----:B------:R-:W-:Y:S02]  /*5120*/  FMUL.FTZ R144, R40, R56 ;  /* 0x0000003828907220 */ /* 0x000fe40000410000 */
[----:B------:R-:W-:Y:S02]  /*5130*/  FMUL.FTZ R11, R143, R8 ;  /* 0x000000088f0b7220 */ /* 0x000fe40000410000 */
[----:B------:R-:W-:-:S02]  /*5140*/  FFMA.FTZ R5, R139, R4, -R5 ;  /* 0x000000048b057223 */ /* 0x000fc40000010805 */
[----:B------:R-:W-:Y:S02]  /*5150*/  FMUL.FTZ R9, R143, R10 ;  /* 0x0000000a8f097220 */ /* 0x000fe40000410000 */
[----:B------:R-:W-:Y:S01]  /*5160*/  FMUL.FTZ R4, R137, R4 ;  /* 0x0000000489047220 */ /* 0x000fe20000410000 */
[----:B------:R-:W-:Y:S01]  /*5170*/  FSEL R144, R144, RZ, !P2 ;  /* 0x000000ff90907208 */ /* 0x000fe20005000000 */
[C---:B------:R-:W-:Y:S02]  /*5180*/  FFMA.FTZ R11, R145.reuse, R10, R11 ;  /* 0x0000000a910b7223 */ /* 0x040fe4000001000b */
[----:B------:R-:W-:Y:S01]  /*5190*/  FFMA.FTZ R9, R145, R8, -R9 ;  /* 0x0000000891097223 */ /* 0x000fe20000010809 */
[----:B------:R-:W-:Y:S01]  /*51a0*/  FSEL R146, R146, RZ, !P1 ;  /* 0x000000ff92927208 */ /* 0x000fe20004800000 */
[----:B------:R-:W-:Y:S02]  /*51b0*/  FFMA.FTZ R7, R139, R6, R4 ;  /* 0x000000068b077223 */ /* 0x000fe40000010004 */
[----:B------:R-:W-:-:S02]  /*51c0*/  FMUL.FTZ R6, R140, R5 ;  /* 0x000000058c067220 */ /* 0x000fc40000410000 */
[----:B------:R-:W-:Y:S02]  /*51d0*/  FADD.FTZ R11, RZ, R11 ;  /* 0x0000000bff0b7221 */ /* 0x000fe40000010000 */
[----:B------:R-:W-:Y:S01]  /*51e0*/  FADD.FTZ R9, R9, R144 ;  /* 0x0000009009097221 */ /* 0x000fe20000010000 */
[----:B------:R-:W-:Y:S01]  /*51f0*/  FSEL R148, R148, 1, !P1 ;  /* 0x3f80000094947808 */ /* 0x000fe20004800000 */
[----:B------:R-:W-:Y:S02]  /*5200*/  FMUL.FTZ R147, R38, R53 ;  /* 0x0000003526937220 */ /* 0x000fe40000410000 */
[-C--:B------:R-:W-:Y:S02]  /*5210*/  FMUL.FTZ R4, R140, R7.reuse ;  /* 0x000000078c047220 */ /* 0x080fe40000410000 */
[----:B------:R-:W-:Y:S02]  /*5220*/  FFMA.FTZ R6, R142, R7, R6 ;  /* 0x000000078e067223 */ /* 0x000fe40000010006 */
[----:B------:R-:W-:-:S02]  /*5230*/  FMUL.FTZ R8, R146, R11 ;  /* 0x0000000b92087220 */ /* 0x000fc40000410000 */
[----:B------:R-:W-:Y:S01]  /*5240*/  FMUL.FTZ R7, R146, R9 ;  /* 0x0000000992077220 */ /* 0x000fe20000410000 */
[----:B------:R-:W-:Y:S01]  /*5250*/  FSEL R147, R147, RZ, !P1 ;  /* 0x000000ff93937208 */ /* 0x000fe20004800000 */
[----:B------:R-:W-:Y:S02]  /*5260*/  FFMA.FTZ R4, R142, R5, -R4 ;  /* 0x000000058e047223 */ /* 0x000fe40000010804 */
[----:B------:R-:W-:Y:S02]  /*5270*/  FMUL.FTZ R5, R143, R6 ;  /* 0x000000068f057220 */ /* 0x000fe40000410000 */
[C---:B------:R-:W-:Y:S02]  /*5280*/  FFMA.FTZ R8, R148.reuse, R9, -R8 ;  /* 0x0000000994087223 */ /* 0x040fe40000010808 */
        /* <DEDUP_REMOVED lines=9> */
[----:B------:R-:W-:-:S02]  /*5320*/  FFMA.FTZ R7, R145, R6, R4 ;  /* 0x0000000691077223 */ /* 0x000fc40000010004 */
[-C--:B------:R-:W-:Y:S01]  /*5330*/  FMUL.FTZ R6, R149, R10.reuse ;  /* 0x0000000a95067220 */ /* 0x080fe20000410000 */
[----:B------:R-:W-:Y:S01]  /*5340*/  FSEL R150, R150, RZ, !P0 ;  /* 0x000000ff96967208 */ /* 0x000fe20004000000 */
[----:B------:R-:W-:Y:S02]  /*5350*/  FMUL.FTZ R4, R146, R5 ;  /* 0x0000000592047220 */ /* 0x000fe40000410000 */
[C---:B------:R-:W-:Y:S02]  /*5360*/  FFMA.FTZ R10, R151.reuse, R10, R9 ;  /* 0x0000000a970a7223 */ /* 0x040fe40000010009 */
[----:B------:R-:W-:Y:S02]  /*5370*/  FFMA.FTZ R9, R151, R8, -R6 ;  /* 0x0000000897097223 */ /* 0x000fe40000010806 */
[-C--:B------:R-:W-:Y:S02]  /*5380*/  FFMA.FTZ R4, R148, R7.reuse, R4 ;  /* 0x0000000794047223 */ /* 0x080fe40000010004 */
[----:B------:R-:W-:-:S02]  /*5390*/  FMUL.FTZ R7, R146, R7 ;  /* 0x0000000792077220 */ /* 0x000fc40000410000 */
[----:B------:R-:W-:Y:S02]  /*53a0*/  FADD.FTZ R14, R9, R150 ;  /* 0x00000096090e7221 */ /* 0x000fe40000010000 */
[----:B------:R-:W-:Y:S02]  /*53b0*/  FADD.FTZ R15, RZ, R10 ;  /* 0x0000000aff0f7221 */ /* 0x000fe40000010000 */
[----:B------:R-:W-:Y:S01]  /*53c0*/  FFMA.FTZ R12, R148, R5, -R7 ;  /* 0x00000005940c7223 */ /* 0x000fe20000010807 */
[----:B------:R-:W0:Y:S01]  /*53d0*/  SHFL.UP PT, R9, R14, 0x1, RZ ;  /* 0x042000000e097989 */ /* 0x000e2200000e00ff */
[C---:B------:R-:W-:Y:S02]  /*53e0*/  FMUL.FTZ R5, R149.reuse, R4 ;  /* 0x0000000495057220 */ /* 0x040fe40000410000 */
[-C--:B------:R-:W-:Y:S01]  /*53f0*/  FMUL.FTZ R6, R149, R12.reuse ;  /* 0x0000000c95067220 */ /* 0x080fe20000410000 */
[----:B------:R-:W1:Y:S01]  /*5400*/  SHFL.UP PT, R11, R15, 0x1, RZ ;  /* 0x042000000f0b7989 */ /* 0x000e6200000e00ff */
[----:B------:R-:W-:-:S02]  /*5410*/  FFMA.FTZ R12, R151, R12, -R5 ;  /* 0x0000000c970c7223 */ /* 0x000fc40000010805 */
[----:B------:R-:W-:-:S03]  /*5420*/  FFMA.FTZ R6, R151, R4, R6 ;  /* 0x0000000497067223 */ /* 0x000fc60000010006 */
[----:B------:R-:W3:Y:S04]  /*5430*/  SHFL.UP PT, R5, R12, 0x1, RZ ;  /* 0x042000000c057989 */ /* 0x000ee800000e00ff */
[----:B------:R-:W4:Y:S01]  /*5440*/  SHFL.UP PT, R7, R6, 0x1, RZ ;  /* 0x0420000006077989 */ /* 0x000f2200000e00ff */
[----:B------:R-:W-:Y:S01]  /*5450*/  ISETP.GE.AND P0, PT, R96, 0x1, PT ;  /* 0x000000016000780c */ /* 0x000fe20003f06270 */
[C---:B0-----:R-:W-:Y:S02]  /*5460*/  FMUL.FTZ R8, R6.reuse, R9 ;  /* 0x0000000906087220 */ /* 0x041fe40000410000 */
[-C--:B-1----:R-:W-:Y:S02]  /*5470*/  FMUL.FTZ R4, R6, R11.reuse ;  /* 0x0000000b06047220 */ /* 0x082fe40000410000 */
[----:B------:R-:W-:-:S02]  /*5480*/  FFMA.FTZ R8, R12, R11, R8 ;  /* 0x0000000b0c087223 */ /* 0x000fc40000010008 */
[----:B------:R-:W-:-:S06]  /*5490*/  FFMA.FTZ R9, R12, R9, -R4 ;  /* 0x000000090c097223 */ /* 0x000fcc0000010804 */
[----:B------:R-:W-:Y:S02]  /*54a0*/  @P0 FADD.FTZ R15, R15, R8 ;  /* 0x000000080f0f0221 */ /* 0x000fe40000010000 */
[----:B---3--:R-:W-:Y:S02]  /*54b0*/  FMUL.FTZ R8, R6, R5 ;  /* 0x0000000506087220 */ /* 0x008fe40000410000 */
[----:B------:R-:W-:Y:S02]  /*54c0*/  @P0 FADD.FTZ R14, R14, R9 ;  /* 0x000000090e0e0221 */ /* 0x000fe40000010000 */
[-C--:B----4-:R-:W-:Y:S02]  /*54d0*/  FMUL.FTZ R4, R6, R7.reuse ;  /* 0x0000000706047220 */ /* 0x090fe40000410000 */
[C---:B------:R-:W-:Y:S01]  /*54e0*/  FFMA.FTZ R7, R12.reuse, R7, R8 ;  /* 0x000000070c077223 */ /* 0x040fe20000010008 */
[----:B------:R-:W0:Y:S01]  /*54f0*/  SHFL.UP PT, R9, R14, 0x2, RZ ;  /* 0x044000000e097989 */ /* 0x000e2200000e00ff */
[----:B------:R-:W-:-:S03]  /*5500*/  @P0 FFMA.FTZ R12, R12, R5, -R4 ;  /* 0x000000050c0c0223 */ /* 0x000fc60000010804 */
[----:B------:R-:W1:Y:S01]  /*5510*/  SHFL.UP PT, R8, R15, 0x2, RZ ;  /* 0x044000000f087989 */ /* 0x000e6200000e00ff */
[----:B------:R-:W-:-:S03]  /*5520*/  FSEL R7, R6, R7, !P0 ;  /* 0x0000000706077208 */ /* 0x000fc60004000000 */
        /* <DEDUP_REMOVED lines=8> */
[CC--:B---3--:R-:W-:Y:S02]  /*55b0*/  FMUL.FTZ R6, R7.reuse, R4.reuse ;  /* 0x0000000407067220 */ /* 0x0c8fe40000410000 */
[----:B------:R-:W-:Y:S02]  /*55c0*/  @P0 FADD.FTZ R14, R14, R9 ;  /* 0x000000090e0e0221 */ /* 0x000fe40000010000 */
[-C--:B----4-:R-:W-:Y:S01]  /*55d0*/  FMUL.FTZ R9, R7, R5.reuse ;  /* 0x0000000507097220 */ /* 0x090fe20000410000 */
[----:B------:R-:W0:Y:S01]  /*55e0*/  SHFL.UP PT, R11, R15, 0x4, RZ ;  /* 0x048000000f0b7989 */ /* 0x000e2200000e00ff */
[C---:B------:R-:W-:Y:S02]  /*55f0*/  FFMA.FTZ R6, R12.reuse, R5, R6 ;  /* 0x000000050c067223 */ /* 0x040fe40000010006 */
[----:B------:R-:W-:-:S02]  /*5600*/  @P0 FFMA.FTZ R12, R12, R4, -R9 ;  /* 0x000000040c0c0223 */ /* 0x000fc40000010809 */
[----:B------:R-:W1:Y:S01]  /*5610*/  SHFL.UP PT, R9, R14, 0x4, RZ ;  /* 0x048000000e097989 */ /* 0x000e6200000e00ff */
[----:B------:R-:W-:-:S03]  /*5620*/  FSEL R6, R7, R6, !P0 ;  /* 0x0000000607067208 */ /* 0x000fc60004000000 */
        /* <DEDUP_REMOVED lines=16> */
[----:B------:R-:W3:Y:S04]  /*5730*/  SHFL.UP PT, R4, R12, 0x8, RZ ;  /* 0x050000000c047989 */ /* 0x000ee800000e00ff */
[----:B------:R-:W4:Y:S01]  /*5740*/  SHFL.UP PT, R5, R7, 0x8, RZ ;  /* 0x0500000007057989 */ /* 0x000f2200000e00ff */
[----:B------:R-:W-:Y:S01]  /*5750*/  ISETP.GE.AND P0, PT, R96, 0x8, PT ;  /* 0x000000086000780c */ /* 0x000fe20003f06270 */
[----:B0-----:R-:W-:-:S02]  /*5760*/  FMUL.FTZ R6, R7, R8 ;  /* 0x0000000807067220 */ /* 0x001fc40000410000 */
[CC--:B-1----:R-:W-:Y:S02]  /*5770*/  FMUL.FTZ R11, R7.reuse, R9.reuse ;  /* 0x00000009070b7220 */ /* 0x0c2fe40000410000 */
[C---:B------:R-:W-:Y:S02]  /*5780*/  FFMA.FTZ R10, R12.reuse, R9, R6 ;  /* 0x000000090c0a7223 */ /* 0x040fe40000010006 */
[----:B---3--:R-:W-:Y:S02]  /*5790*/  FMUL.FTZ R6, R7, R4 ;  /* 0x0000000407067220 */ /* 0x008fe40000410000 */
[----:B------:R-:W-:-:S04]  /*57a0*/  FFMA.FTZ R11, R12, R8, -R11 ;  /* 0x000000080c0b7223 */ /* 0x000fc8000001080b */
[----:B------:R-:W-:Y:S02]  /*57b0*/  @P0 FADD.FTZ R15, R15, R10 ;  /* 0x0000000a0f0f0221 */ /* 0x000fe40000010000 */
[-C--:B----4-:R-:W-:Y:S02]  /*57c0*/  FFMA.FTZ R6, R12, R5.reuse, R6 ;  /* 0x000000050c067223 */ /* 0x090fe40000010006 */
[C---:B------:R-:W-:Y:S02]  /*57d0*/  FMUL.FTZ R5, R7.reuse, R5 ;  /* 0x0000000507057220 */ /* 0x040fe40000410000 */
[----:B------:R-:W-:Y:S01]  /*57e0*/  @P0 FADD.FTZ R14, R14, R11 ;  /* 0x0000000b0e0e0221 */ /* 0x000fe20000010000 */
[----:B------:R-:W-:Y:S01]  /*57f0*/  FSEL R6, R7, R6, !P0 ;  /* 0x0000000607067208 */ /* 0x000fe20004000000 */
[----:B------:R-:W0:Y:S01]  /*5800*/  SHFL.UP PT, R11, R15, 0x10, RZ ;  /* 0x060000000f0b7989 */ /* 0x000e2200000e00ff */
[----:B------:R-:W-:-:S03]  /*5810*/  @P0 FFMA.FTZ R12, R12, R4, -R5 ;  /* 0x000000040c0c0223 */ /* 0x000fc60000010805 */
[----:B------:R-:W1:Y:S04]  /*5820*/  SHFL.UP PT, R9, R14, 0x10, RZ ;  /* 0x060000000e097989 */ /* 0x000e6800000e00ff */
[----:B------:R-:W3:Y:S04]  /*5830*/  SHFL.UP PT, R5, R12, 0x10, RZ ;  /* 0x060000000c057989 */ /* 0x000ee800000e00ff */
[----:B------:R-:W4:Y:S01]  /*5840*/  SHFL.UP PT, R7, R6, 0x10, RZ ;  /* 0x0600000006077989 */ /* 0x000f2200000e00ff */
[C---:B------:R-:W-:Y:S02]  /*5850*/  ISETP.GE.AND P1, PT, R96.reuse, 0x10, PT ;  /* 0x000000106000780c */ /* 0x040fe40003f26270 */
[----:B------:R-:W-:-:S02]  /*5860*/  ISETP.NE.AND P2, PT, R96, 0x1f, PT ;  /* 0x0000001f6000780c */ /* 0x000fc40003f45270 */
[----:B------:R-:W-:Y:S01]  /*5870*/  ISETP.NE.AND P0, PT, R94, RZ, PT ;  /* 0x000000ff5e00720c */ /* 0x000fe20003f05270 */
[----:B0-----:R-:W-:-:S04]  /*5880*/  FMUL.FTZ R4, R6, R11 ;  /* 0x0000000b06047220 */ /* 0x001fc80000410000 */
[-C--:B-1----:R-:W-:Y:S02]  /*5890*/  FFMA.FTZ R13, R12, R9.reuse, -R4 ;  /* 0x000000090c0d7223 */ /* 0x082fe40000010804 */
[C---:B------:R-:W-:Y:S02]  /*58a0*/  FMUL.FTZ R9, R6.reuse, R9 ;  /* 0x0000000906097220 */ /* 0x040fe40000410000 */
[----:B---3--:R-:W-:Y:S01]  /*58b0*/  FMUL.FTZ R8, R6, R5 ;  /* 0x0000000506087220 */ /* 0x008fe20000410000 */
[----:B------:R-:W-:Y:S01]  /*58c0*/  ISETP.EQ.OR P0, PT, R92, RZ, P0 ;  /* 0x000000ff5c00720c */ /* 0x000fe20000702670 */
[----:B----4-:R-:W-:Y:S02]  /*58d0*/  FMUL.FTZ R4, R6, R7 ;  /* 0x0000000706047220 */ /* 0x010fe40000410000 */
[C---:B------:R-:W-:Y:S02]  /*58e0*/  FFMA.FTZ R10, R12.reuse, R11, R9 ;  /* 0x0000000b0c0a7223 */ /* 0x040fe40000010009 */
[----:B------:R-:W-:-:S02]  /*58f0*/  FFMA.FTZ R7, R12, R7, R8 ;  /* 0x000000070c077223 */ /* 0x000fc40000010008 */
[----:B------:R-:W-:Y:S01]  /*5900*/  @P1 FFMA.FTZ R12, R12, R5, -R4 ;  /* 0x000000050c0c1223 */ /* 0x000fe20000010804 */
[----:B------:R-:W-:Y:S01]  /*5910*/  HFMA2.MMA R5, -RZ, RZ, 0, 0 ;  /* 0x00000000ff057435 */ /* 0x000fe200000001ff */
[----:B------:R-:W-:Y:S01]  /*5920*/  @P1 FADD.FTZ R14, R14, R13 ;  /* 0x0000000d0e0e1221 */ /* 0x000fe20000010000 */
[----:B------:R-:W-:Y:S02]  /*5930*/  @!P2 SHF.R.U32.HI R8, RZ, 0x1, R102 ;  /* 0x00000001ff08a819 */ /* 0x000fe40000011666 */
[----:B------:R-:W-:Y:S02]  /*5940*/  FSEL R13, R6, R7, !P1 ;  /* 0x00000007060d7208 */ /* 0x000fe40004800000 */
        /* <DEDUP_REMOVED lines=8> */
[----:B------:R-:W0:Y:S01]  /*59d0*/  LDS.128 R16, [0x860] ;  /* 0x00086000ff107984 */ /* 0x000e220000000c00 */
[----:B--2---:R-:W-:-:S02]  /*59e0*/  FMUL.FTZ R153, R3, R21 ;  /* 0x0000001503997220 */ /* 0x004fc40000410000 */
[C---:B------:R-:W-:Y:S02]  /*59f0*/  FMUL.FTZ R156, R2.reuse, R21 ;  /* 0x00000015029c7220 */ /* 0x040fe40000410000 */
[----:B------:R-:W-:Y:S01]  /*5a00*/  FFMA.FTZ R21, R2, R20, -R153 ;  /* 0x0000001402157223 */ /* 0x000fe20000010899 */
[----:B------:R-:W-:-:S04]  /*5a10*/  SHF.R.U32.HI R2, RZ, 0x5, R102 ;  /* 0x00000005ff027819 */ /* 0x000fc80000011666 */
[----:B------:R-:W-:Y:S01]  /*5a20*/  ISETP.NE.AND P0, PT, R2, RZ, PT ;  /* 0x000000ff0200720c */ /* 0x000fe20003f05270 */
[----:B------:R-:W-:Y:S01]  /*5a30*/  FFMA.FTZ R20, R3, R20, R156 ;  /* 0x0000001403147223 */ /* 0x000fe2000001009c */
[----:B------:R1:W2:Y:S01]  /*5a40*/  SHFL.UP PT, R152, R14, 0x1, RZ ;  /* 0x042000000e987989 */ /* 0x0002a200000e00ff */
[----:B------:R-:W-:Y:S03]  /*5a50*/  BSSY B0, `(.L_x_729) ;  /* 0x000002f000007945 */ /* 0x000fe60003800000 */
[----:B------:R1:W3:Y:S04]  /*5a60*/  SHFL.UP PT, R153, R15, 0x1, RZ ;  /* 0x042000000f997989 */ /* 0x0002e800000e00ff */
[----:B------:R1:W4:Y:S04]  /*5a70*/  SHFL.UP PT, R154, R12, 0x1, RZ ;  /* 0x042000000c9a7989 */ /* 0x00032800000e00ff */
[----:B------:R1:W1:Y:S01]  /*5a80*/  SHFL.UP PT, R155, R13, 0x1, RZ ;  /* 0x042000000d9b7989 */ /* 0x00026200000e00ff */
[----:B0-----:R-:W-:-:S02]  /*5a90*/  FMUL.FTZ R157, R11, R17 ;  /* 0x000000110b9d7220 */ /* 0x001fc40000410000 */
[-C--:B------:R-:W-:Y:S02]  /*5aa0*/  FMUL.FTZ R2, R10, R17.reuse ;  /* 0x000000110a027220 */ /* 0x080fe40000410000 */
[-C--:B------:R-:W-:Y:S02]  /*5ab0*/  FMUL.FTZ R3, R9, R17.reuse ;  /* 0x0000001109037220 */ /* 0x080fe40000410000 */
[----:B------:R-:W-:Y:S02]  /*5ac0*/  FMUL.FTZ R17, R8, R17 ;  /* 0x0000001108117220 */ /* 0x000fe40000410000 */
[-C--:B------:R-:W-:Y:S02]  /*5ad0*/  FFMA.FTZ R157, R10, R16.reuse, -R157 ;  /* 0x000000100a9d7223 */ /* 0x080fe4000001089d */
[-C--:B------:R-:W-:Y:S02]  /*5ae0*/  FFMA.FTZ R2, R11, R16.reuse, R2 ;  /* 0x000000100b027223 */ /* 0x080fe40000010002 */
[----:B------:R-:W-:-:S02]  /*5af0*/  FFMA.FTZ R3, R8, R16, -R3 ;  /* 0x0000001008037223 */ /* 0x000fc40000010803 */
[----:B------:R-:W-:Y:S02]  /*5b00*/  FFMA.FTZ R17, R9, R16, R17 ;  /* 0x0000001009117223 */ /* 0x000fe40000010011 */
[----:B------:R-:W-:Y:S02]  /*5b10*/  FADD.FTZ R18, R18, R157 ;  /* 0x0000009d12127221 */ /* 0x000fe40000010000 */
[----:B------:R-:W-:Y:S01]  /*5b20*/  FADD.FTZ R2, R19, R2 ;  /* 0x0000000213027221 */ /* 0x000fe20000010000 */
[----:B------:R-:W-:Y:S05]  /*5b30*/  @!P0 BRA `(.L_x_730) ;  /* 0x0000010000008947 */ /* 0x000fea0003800000 */
[----:B-1234-:R-:W-:Y:S01]  /*5b40*/  ISETP.NE.AND P0, PT, R96, RZ, PT ;  /* 0x000000ff6000720c */ /* 0x01efe20003f05270 */
[C---:B------:R-:W-:Y:S02]  /*5b50*/  FMUL.FTZ R13, R155.reuse, R11 ;  /* 0x0000000b9b0d7220 */ /* 0x040fe40000410000 */
[C---:B------:R-:W-:Y:S02]  /*5b60*/  FMUL.FTZ R12, R155.reuse, R10 ;  /* 0x0000000a9b0c7220 */ /* 0x040fe40000410000 */
[----:B------:R-:W-:-:S02]  /*5b70*/  FMUL.FTZ R3, R155, R9 ;  /* 0x000000099b037220 */ /* 0x000fc40000410000 */
[----:B------:R-:W-:Y:S02]  /*5b80*/  FMUL.FTZ R2, R155, R8 ;  /* 0x000000089b027220 */ /* 0x000fe40000410000 */
[C---:B------:R-:W-:Y:S02]  /*5b90*/  FFMA.FTZ R13, R154.reuse, R10, -R13 ;  /* 0x0000000a9a0d7223 */ /* 0x040fe4000001080d */
[C---:B------:R-:W-:Y:S02]  /*5ba0*/  FFMA.FTZ R12, R154.reuse, R11, R12 ;  /* 0x0000000b9a0c7223 */ /* 0x040fe4000001000c */
[C---:B------:R-:W-:Y:S02]  /*5bb0*/  @P0 FFMA.FTZ R8, R154.reuse, R8, -R3 ;  /* 0x000000089a080223 */ /* 0x040fe40000010803 */
[----:B------:R-:W-:Y:S02]  /*5bc0*/  @P0 FFMA.FTZ R9, R154, R9, R2 ;  /* 0x000000099a090223 */ /* 0x000fe40000010002 */
[----:B------:R-:W-:Y:S01]  /*5bd0*/  @P0 FADD.FTZ R10, R152, R13 ;  /* 0x0000000d980a0221 */ /* 0x000fe20000010000 */
[----:B------:R-:W-:Y:S01]  /*5be0*/  MOV R154, R8 ;  /* 0x00000008009a7202 */ /* 0x000fe20000000f00 */
[----:B------:R-:W-:Y:S01]  /*5bf0*/  @P0 FADD.FTZ R11, R153, R12 ;  /* 0x0000000c990b0221 */ /* 0x000fe20000010000 */
[----:B------:R-:W-:-:S02]  /*5c00*/  MOV R155, R9 ;  /* 0x00000009009b7202 */ /* 0x000fc40000000f00 */
[----:B------:R-:W-:Y:S02]  /*5c10*/  MOV R152, R10 ;  /* 0x0000000a00987202 */ /* 0x000fe40000000f00 */
[----:B------:R-:W-:Y:S01]  /*5c20*/  MOV R153, R11 ;  /* 0x0000000b00997202 */ /* 0x000fe20000000f00 */
[----:B------:R-:W-:Y:S05]  /*5c30*/  BRA `(.L_x_731) ;  /* 0x0000010000007947 */ /* 0x000fea0003800000 */
.L_x_730:
[----:B-1234-:R-:W-:Y:S01]  /*5c40*/  ISETP.NE.AND P0, PT, R96, RZ, PT ;  /* 0x000000ff6000720c */ /* 0x01efe20003f05270 */
[C---:B------:R-:W-:Y:S02]  /*5c50*/  FMUL.FTZ R9, R17.reuse, R7 ;  /* 0x0000000711097220 */ /* 0x040fe40000410000 */
[CC--:B------:R-:W-:Y:S02]  /*5c60*/  FMUL.FTZ R12, R17.reuse, R6.reuse ;  /* 0x00000006110c7220 */ /* 0x0c0fe40000410000 */
[----:B------:R-:W-:Y:S02]  /*5c70*/  FMUL.FTZ R8, R17, R5 ;  /* 0x0000000511087220 */ /* 0x000fe40000410000 */
[----:B------:R-:W-:-:S02]  /*5c80*/  FFMA.FTZ R9, R3, R6, -R9 ;  /* 0x0000000603097223 */ /* 0x000fc40000010809 */
[----:B------:R-:W-:Y:S02]  /*5c90*/  FMUL.FTZ R10, R17, R4 ;  /* 0x00000004110a7220 */ /* 0x000fe40000410000 */
[C---:B------:R-:W-:Y:S02]  /*5ca0*/  FFMA.FTZ R11, R3.reuse, R7, R12 ;  /* 0x00000007030b7223 */ /* 0x040fe4000001000c */
[----:B------:R0:W-:Y:S01]  /*5cb0*/  @!P0 STS.128 [0x880], R4 ;  /* 0x00088004ff008388 */ /* 0x0001e20000000c00 */
[----:B------:R-:W-:Y:S02]  /*5cc0*/  @!P0 MOV R152, R6 ;  /* 0x0000000600988202 */ /* 0x000fe40000000f00 */
[-C--:B------:R-:W-:Y:S02]  /*5cd0*/  @!P0 MOV R154, R4.reuse ;  /* 0x00000004009a8202 */ /* 0x080fe40000000f00 */
[----:B------:R-:W-:Y:S02]  /*5ce0*/  @!P0 MOV R155, R5 ;  /* 0x00000005009b8202 */ /* 0x000fe40000000f00 */
[----:B------:R-:W-:Y:S01]  /*5cf0*/  @!P0 MOV R153, R7 ;  /* 0x0000000700998202 */ /* 0x000fe20000000f00 */
[----:B0-----:R-:W-:-:S02]  /*5d00*/  FFMA.FTZ R4, R3, R4, -R8 ;  /* 0x0000000403047223 */ /* 0x001fc40000010808 */
[----:B------:R-:W-:Y:S02]  /*5d10*/  FFMA.FTZ R5, R3, R5, R10 ;  /* 0x0000000503057223 */ /* 0x000fe4000001000a */
[----:B------:R-:W-:Y:S02]  /*5d20*/  FADD.FTZ R6, R18, R9 ;  /* 0x0000000912067221 */ /* 0x000fe40000010000 */
[----:B------:R-:W-:Y:S02]  /*5d30*/  FADD.FTZ R7, R2, R11 ;  /* 0x0000000b02077221 */ /* 0x000fe40000010000 */
.L_x_731:
[----:B------:R-:W-:Y:S05]  /*5d40*/  BSYNC B0 ;  /* 0x0000000000007941 */ /* 0x000fea0003800000 */
.L_x_729:
        /* <DEDUP_REMOVED lines=122> */
.L_x_733:
[----:B------:R-:W-:Y:S05]  /*64f0*/  BSYNC B0 ;  /* 0x0000000000007941 */ /* 0x000fea0003800000 */
.L_x_732:
[----:B-1----:R-:W-:Y:S01]  /*6500*/  IADD3 R23, R23, 0x1, RZ ;  /* 0x0000000117177810 */ /* 0x002fe20007ffe0ff */
[C---:B------:R-:W-:Y:S02]  /*6510*/  FMUL.FTZ R2, R20.reuse, R113 ;  /* 0x0000007114027220 */ /* 0x040fe40000410000 */
[----:B------:R-:W-:Y:S01]  /*6520*/  FADD.FTZ R5, RZ, R151 ;  /* 0x00000097ff057221 */ /* 0x000fe20000010000 */
[----:B------:R-:W-:Y:S01]  /*6530*/  ISETP.GE.AND P0, PT, R23, c[0x0][0x16c], PT ;  /* 0x00005b0017007a0c */ /* 0x000fe20003f06270 */
        /* <DEDUP_REMOVED lines=49> */
.L_x_728:
[----:B------:R-:W-:Y:S01]  /*6850*/  BAR.SYNC.DEFER_BLOCKING 0x0 ;  /* 0x0000000000007b1d */ /* 0x000fe20000010000 */
[----:B------:R-:W-:Y:S02]  /*6860*/  F2FP.BF16.PACK_AB R34, R34, R39 ;  /* 0x000000272222723e */ /* 0x000fe400000010ff */
[----:B------:R-:W-:Y:S02]  /*6870*/  F2FP.BF16.PACK_AB R32, R32, R37 ;  /* 0x000000252020723e */ /* 0x000fe400000010ff */
[----:B------:R-:W-:Y:S01]  /*6880*/  F2FP.BF16.PACK_AB R30, R30, R35 ;  /* 0x000000231e1e723e */ /* 0x000fe200000010ff */
[----:B------:R-:W-:Y:S01]  /*6890*/  BSSY B0, `(.L_x_735) ;  /* 0x0000046000007945 */ /* 0x000fe20003800000 */
[----:B------:R-:W-:Y:S02]  /*68a0*/  PRMT R2, R34, 0x7632, R2 ;  /* 0x0000763222027816 */ /* 0x000fe40000000002 */
[----:B------:R-:W-:-:S02]  /*68b0*/  PRMT R3, R32, 0x7632, R3 ;  /* 0x0000763220037816 */ /* 0x000fc40000000003 */
[----:B------:R-:W-:Y:S02]  /*68c0*/  PRMT R4, R30, 0x7632, R4 ;  /* 0x000076321e047816 */ /* 0x000fe40000000004 */
[----:B------:R-:W-:Y:S02]  /*68d0*/  ISETP.NE.AND P0, PT, R102, RZ, PT ;  /* 0x000000ff6600720c */ /* 0x000fe40003f05270 */
[----:B------:R-:W-:Y:S02]  /*68e0*/  F2FP.BF16.PACK_AB R28, R28, R33 ;  /* 0x000000211c1c723e */ /* 0x000fe400000010ff */
[----:B------:R-:W-:Y:S02]  /*68f0*/  F2FP.BF16.PACK_AB R26, R26, R31 ;  /* 0x0000001f1a1a723e */ /* 0x000fe400000010ff */
[----:B------:R-:W-:Y:S02]  /*6900*/  F2FP.BF16.PACK_AB R24, R24, R29 ;  /* 0x0000001d1818723e */ /* 0x000fe400000010ff */
[----:B------:R-:W-:-:S02]  /*6910*/  F2FP.BF16.PACK_AB R22, R22, R27 ;  /* 0x0000001b1616723e */ /* 0x000fc400000010ff */
[----:B------:R-:W-:Y:S01]  /*6920*/  F2FP.BF16.PACK_AB R0, R0, R25 ;  /* 0x000000190000723e */ /* 0x000fe200000010ff */
[----:B------:R0:W-:Y:S01]  /*6930*/  STS.U16 [R69+0x2], R2 ;  /* 0x0000020245007388 */ /* 0x0001e20000000400 */
[----:B------:R-:W-:Y:S02]  /*6940*/  PRMT R5, R26, 0x7632, R5 ;  /* 0x000076321a057816 */ /* 0x000fe40000000005 */
[----:B------:R-:W-:Y:S01]  /*6950*/  PRMT R6, R0, 0x7632, R6 ;  /* 0x0000763200067816 */ /* 0x000fe20000000006 */
[----:B------:R1:W-:Y:S01]  /*6960*/  STS.U16 [R69+0x6], R3 ;  /* 0x0000060345007388 */ /* 0x0003e20000000400 */
[----:B------:R-:W-:-:S03]  /*6970*/  SHF.R.S32.HI R8, RZ, 0x1f, R91 ;  /* 0x0000001fff087819 */ /* 0x000fc6000001145b */
[----:B------:R2:W-:Y:S01]  /*6980*/  STS.U16 [R69+0xa], R4 ;  /* 0x00000a0445007388 */ /* 0x0005e20000000400 */
[----:B0-----:R-:W-:-:S03]  /*6990*/  PRMT R2, R28, 0x7632, R2 ;  /* 0x000076321c027816 */ /* 0x001fc60000000002 */
        /* <DEDUP_REMOVED lines=12> */
[----:B------:R1:W-:Y:S01]  /*6a60*/  STS.U16 [R69+0x1a], R4 ;  /* 0x00001a0445007388 */ /* 0x0003e20000000400 */
[----:B0-----:R-:W-:-:S03]  /*6a70*/  IMAD.WIDE.U32 R2, R97, c[0x0][0x200], RZ ;  /* 0x0000800061027a25 */ /* 0x001fc600078e00ff */
[----:B------:R-:W-:Y:S04]  /*6a80*/  STS.U16 [R69+0x1c], R0 ;  /* 0x00001c0045007388 */ /* 0x000fe80000000400 */
[----:B------:R-:W-:Y:S01]  /*6a90*/  STS.U16 [R69+0x1e], R6 ;  /* 0x00001e0645007388 */ /* 0x000fe20000000400 */
[----:B------:R-:W-:-:S06]  /*6aa0*/  NOP ;  /* 0x0000000000007918 */ /* 0x000fcc0000000000 */
[----:B------:R-:W-:Y:S01]  /*6ab0*/  LDS.U16 R9, [R86] ;  /* 0x0000000056097984 */ /* 0x000fe20000000400 */
        /* <DEDUP_REMOVED lines=35> */
.L_x_736:
[----:B------:R-:W-:Y:S05]  /*6cf0*/  BSYNC B0 ;  /* 0x0000000000007941 */ /* 0x000fea0003800000 */
.L_x_735:
        /* <DEDUP_REMOVED lines=11> */
[----:B------:R-:W-:Y:S02]  /*6db0*/  LEA R5, P0, R91, c[0x0][0x258], 0x1 ;  /* 0x000096005b057a11 */ /* 0x000fe400078008ff */
[----:B------:R-:W-:Y:S02]  /*6dc0*/  LOP3.LUT R25, R93, 0x80, R94, 0xfe, !PT ;  /* 0x000000805d197812 */ /* 0x000fe400078efe5e */
[----:B------:R-:W-:Y:S02]  /*6dd0*/  LEA.HI.X R8, R91, c[0x0][0x25c], R8, 0x1, P0 ;  /* 0x000097005b087a11 */ /* 0x000fe400000f0c08 */
[----:B------:R-:W-:-:S02]  /*6de0*/  IADD3.X R3, R7, R6, R3, P1, !PT ;  /* 0x0000000607037210 */ /* 0x000fc40000ffe403 */
[C---:B------:R-:W-:Y:S02]  /*6df0*/  LEA R2, P0, R4.reuse, R5, 0x1 ;  /* 0x0000000504027211 */ /* 0x040fe400078008ff */
[----:B------:R-:W-:Y:S02]  /*6e00*/  ISETP.GE.AND P6, PT, R25, R0, PT ;  /* 0x000000001900720c */ /* 0x000fe40003fc6270 */
[C-C-:B------:R-:W-:Y:S02]  /*6e10*/  LOP3.LUT R7, R93.reuse, 0xc0, R94.reuse, 0xfe, !PT ;  /* 0x000000c05d077812 */ /* 0x140fe400078efe5e */
[----:B------:R-:W-:Y:S02]  /*6e20*/  LOP3.LUT R5, R93, 0xa0, R94, 0xfe, !PT ;  /* 0x000000a05d057812 */ /* 0x000fe400078efe5e */
[----:B------:R-:W-:Y:S02]  /*6e30*/  LEA.HI.X R3, R4, R8, R3, 0x1, P0 ;  /* 0x0000000804037211 */ /* 0x000fe400000f0c03 */
[----:B------:R-:W-:-:S02]  /*6e40*/  ISETP.GE.AND P1, PT, R7, R0, PT ;  /* 0x000000000700720c */ /* 0x000fc40003f26270 */
[--C-:B------:R-:W-:Y:S01]  /*6e50*/  LOP3.LUT R9, R93, 0x60, R94.reuse, 0xfe, !PT ;  /* 0x000000605d097812 */ /* 0x100fe200078efe5e */
        /* <DEDUP_REMOVED lines=11> */
[--C-:B------:R-:W-:Y:S01]  /*6f10*/  LOP3.LUT R5, R93, 0x140, R94.reuse, 0xfe, !PT ;  /* 0x000001405d057812 */ /* 0x100fe200078efe5e */
[----:B------:R0:W-:Y:S01]  /*6f20*/  @!P0 STG.E.U16 [R2.64+0x140], R81 ;  /* 0x0001405102008986 */ /* 0x0001e2000c101504 */
[----:B------:R-:W-:Y:S02]  /*6f30*/  ISETP.GE.AND P6, PT, R7, R0, PT ;  /* 0x000000000700720c */ /* 0x000fe40003fc6270 */
[C-C-:B------:R-:W-:Y:S01]  /*6f40*/  LOP3.LUT R7, R93.reuse, 0x1a0, R94.reuse, 0xfe, !PT ;  /* 0x000001a05d077812 */ /* 0x140fe200078efe5e */
[----:B------:R0:W-:Y:S01]  /*6f50*/  @!P5 STG.E.U16 [R2.64+0xc0], R83 ;  /* 0x0000c0530200d986 */ /* 0x0001e2000c101504 */
[----:B------:R-:W-:-:S02]  /*6f60*/  LOP3.LUT R9, R93, 0xe0, R94, 0xfe, !PT ;  /* 0x000000e05d097812 */ /* 0x000fc400078efe5e */
[-C--:B------:R-:W-:Y:S01]  /*6f70*/  ISETP.GE.AND P1, PT, R7, R0.reuse, PT ;  /* 0x000000000700720c */ /* 0x080fe20003f26270 */
[----:B------:R0:W-:Y:S01]  /*6f80*/  @!P3 STG.E.U16 [R2.64+0x200], R17 ;  /* 0x000200110200b986 */ /* 0x0001e2000c101504 */
[--C-:B------:R-:W-:Y:S02]  /*6f90*/  LOP3.LUT R7, R93, 0x1e0, R94.reuse, 0xfe, !PT ;  /* 0x000001e05d077812 */ /* 0x100fe400078efe5e */
        /* <DEDUP_REMOVED lines=23> */
.L_x_737:
[----:B------:R-:W-:Y:S05]  /*7110*/  EXIT ;  /* 0x000000000000794d */ /* 0x000fea0003800000 */
.L_x_739:
        /* <DEDUP_REMOVED lines=14> */
.L_x_5336:


//--------------------- .text._Z25selective_scan_fwd_kernelI32Selective_Scan_fwd_kernel_traitsILi64ELi16ELi1ELb0ELb0ELb0ELb1EN3c108BFloat16ENS1_7complexIfEEEEv13SSMParamsBase --------------------------
	.section	.text._Z25selective_scan_fwd_kernelI32Selective_Scan_fwd_kernel_traitsILi64ELi16ELi1ELb0ELb0ELb0ELb1EN3c108BFloat16ENS1_7complexIfEEEEv13SSMParamsBase,"ax",@progbits
	.sectioninfo	@"SHI_REGISTERS=160"
	.align	128
        .global         _Z25selective_scan_fwd_kernelI32Selective_Scan_fwd_kernel_traitsILi64ELi16ELi1ELb0ELb0ELb0ELb1EN3c108BFloat16ENS1_7complexIfEEEEv13SSMParamsBase
        .type           _Z25selective_scan_fwd_kernelI32Selective_Scan_fwd_kernel_traitsILi64ELi16ELi1ELb0ELb0ELb0ELb1EN3c108BFloat16ENS1_7complexIfEEEEv13SSMParamsBase,@function
        .size           _Z25selective_scan_fwd_kernelI32Selective_Scan_fwd_kernel_traitsILi64ELi16ELi1ELb0ELb0ELb0ELb1EN3c108BFloat16ENS1_7complexIfEEEEv13SSMParamsBase,(.L_x_5337 - _Z25selective_scan_fwd_kernelI32Selective_Scan_fwd_kernel_traitsILi64ELi16ELi1ELb0ELb0ELb0ELb1EN3c108BFloat16ENS1_7complexIfEEEEv13SSMParamsBase)
        .other          _Z25selective_scan_fwd_kernelI32Selective_Scan_fwd_kernel_traitsILi64ELi16ELi1ELb0ELb0ELb0ELb1EN3c108BFloat16ENS1_7complexIfEEEEv13SSMParamsBase,@"STO_CUDA_ENTRY STV_DEFAULT"
_Z25selective_scan_fwd_kernelI32Selective_Scan_fwd_kernel_traitsILi64ELi16ELi1ELb0ELb0ELb0ELb1EN3c108BFloat16ENS1_7complexIfEEEEv13SSMParamsBase:
.text._Z25selective_scan_fwd_kernelI32Selective_Scan_fwd_kernel_traitsILi64ELi16ELi1ELb0ELb0ELb0ELb1EN3c108BFloat16ENS1_7complexIfEEEEv13SSMParamsBase:
        /* <DEDUP_REMOVED lines=49> */
.L_x_784:
[----:B------:R-:W-:Y:S01]  /*0310*/  BAR.SYNC.DEFER_BLOCKING 0x0 ;  /* 0x0000000000007b1d */ /* 0x000fe20000010000 */
[----:B0-----:R-:W-:Y:S02]  /*0320*/  MOV R3, 0xfffffc00 ;  /* 0xfffffc0000037802 */ /* 0x001fe40000000f00 */
[----:B------:R-:W-:Y:S02]  /*0330*/  LOP3.LUT R21, R91, 0x20, RZ, 0xfc, !PT ;  /* 0x000000205b157812 */ /* 0x000fe400078efcff */
[----:B------:R-:W-:Y:S01]  /*0340*/  MOV R2, R90 ;  /* 0x0000005a00027202 */ /* 0x000fe20000000f00 */
        /* <DEDUP_REMOVED lines=294> */
.L_x_741:
[----:B------:R-:W-:Y:S05]  /*15b0*/  BSYNC B0 ;  /* 0x0000000000007941 */ /* 0x000fea0003800000 */
.L_x_740:
        /* <DEDUP_REMOVED lines=36> */
.L_x_743:
[----:B------:R-:W-:Y:S05]  /*1800*/  BSYNC B0 ;  /* 0x0000000000007941 */ /* 0x000fea0003800000 */
.L_x_742:
        /* <DEDUP_REMOVED lines=38> */
.L_x_745:
[----:B------:R-:W-:Y:S05]  /*1a70*/  BSYNC B0 ;  /* 0x0000000000007941 */ /* 0x000fea0003800000 */
.L_x_744:
        /* <DEDUP_REMOVED lines=36> */
.L_x_747:
[----:B------:R-:W-:Y:S05]  /*1cc0*/  BSYNC B0 ;  /* 0x0000000000007941 */ /* 0x000fea0003800000 */
.L_x_746:
        /* <DEDUP_REMOVED lines=38> */
.L_x_749:
[----:B------:R-:W-:Y:S05]  /*1f30*/  BSYNC B0 ;  /* 0x0000000000007941 */ /* 0x000fea0003800000 */
.L_x_748:
        /* <DEDUP_REMOVED lines=36> */
.L_x_751:
[----:B------:R-:W-:Y:S05]  /*2180*/  BSYNC B0 ;  /* 0x0000000000007941 */ /* 0x000fea0003800000 */
.L_x_750:
        /* <DEDUP_REMOVED lines=38> */
.L_x_753:
[----:B------:R-:W-:Y:S05]  /*23f0*/  BSYNC B0 ;  /* 0x0000000000007941 */ /* 0x000fea0003800000 */
.L_x_752:
        /* <DEDUP_REMOVED lines=36> */
.L_x_755:
[----:B------:R-:W-:Y:S05]  /*2640*/  BSYNC B0 ;  /* 0x0000000000007941 */ /* 0x000fea0003800000 */
.L_x_754:
        /* <DEDUP_REMOVED lines=41> */
.L_x_757:
[----:B------:R-:W-:Y:S05]  /*28e0*/  BSYNC B0 ;  /* 0x0000000000007941 */ /* 0x000fea0003800000 */
.L_x_756:
        /* <DEDUP_REMOVED lines=41> */
.L_x_759:
[----:B------:R-:W-:Y:S05]  /*2b80*/  BSYNC B0 ;  /* 0x0000000000007941 */ /* 0x000fea0003800000 */
.L_x_758:
        /* <DEDUP_REMOVED lines=47> */
.L_x_761:
[----:B------:R-:W-:Y:S05]  /*2e80*/  BSYNC B0 ;  /* 0x0000000000007941 */ /* 0x000fea0003800000 */
.L_x_760:
        /* <DEDUP_REMOVED lines=33> */
.L_x_763:
[----:B------:R-:W-:Y:S05]  /*30a0*/  BSYNC B0 ;  /* 0x0000000000007941 */ /* 0x000fea0003800000 */
.L_x_762:
        /* <DEDUP_REMOVED lines=33> */
.L_x_765:
[----:B------:R-:W-:Y:S05]  /*32c0*/  BSYNC B0 ;  /* 0x0000000000007941 */ /* 0x000fea0003800000 */
.L_x_764:
        /* <DEDUP_REMOVED lines=33> */
.L_x_767:
[----:B------:R-:W-:Y:S05]  /*34e0*/  BSYNC B0 ;  /* 0x0000000000007941 */ /* 0x000fea0003800000 */
.L_x_766:
        /* <DEDUP_REMOVED lines=33> */
.L_x_769:
[----:B------:R-:W-:Y:S05]  /*3700*/  BSYNC B0 ;  /* 0x0000000000007941 */ /* 0x000fea0003800000 */
.L_x_768:
        /* <DEDUP_REMOVED lines=33> */
.L_x_771:
[----:B------:R-:W-:Y:S05]  /*3920*/  BSYNC B0 ;  /* 0x0000000000007941 */ /* 0x000fea0003800000 */
.L_x_770:
        /* <DEDUP_REMOVED lines=20> */
.L_x_778:
        /* <DEDUP_REMOVED lines=18> */
[C---:B------:R-:W-:Y:S02]  /*3b90*/  IADD3 R17, R102.reuse, 0x1, RZ ;  /* 0x0000000166117810 */ /* 0x040fe40007ffe0ff */
[-C--:B------:R-:W-:Y:S02]  /*3ba0*/  ISETP.GE.U32.AND P3, PT, R21, R104.reuse, PT ;  /* 0x000000681500720c */ /* 0x080fe40003f66070 */
[C---:B------:R-:W-:Y:S02]  /*3bb0*/  IADD3 R21, R102.reuse, 0x8, RZ ;  /* 0x0000000866157810 */ /* 0x040fe40007ffe0ff */
[----:B------:R-:W-:Y:S02]  /*3bc0*/  ISETP.GE.U32.AND P1, PT, R17, R104, PT ;  /* 0x000000681100720c */ /* 0x000fe40003f26070 */
[----:B------:R-:W-:-:S04]  /*3bd0*/  IADD3 R17, R102, 0x4, RZ ;  /* 0x0000000466117810 */ /* 0x000fc80007ffe0ff */
[----:B------:R-:W-:Y:S01]  /*3be0*/  ISETP.GE.U32.AND P5, PT, R17, R104, PT ;  /* 0x000000681100720c */ /* 0x000fe20003fa6070 */
        /* <DEDUP_REMOVED lines=29> */
[----:B------:R-:W-:Y:S02]  /*3dc0*/  FMUL.FTZ R133, R16, R58 ;  /* 0x0000003a10857220 */ /* 0x000fe40000410000 */
[----:B------:R-:W-:-:S03]  /*3dd0*/  FMUL.RZ R131, R127, 0.15915493667125701904 ;  /* 0x3e22f9837f837820 */ /* 0x000fc6000040c000 */
        /* <DEDUP_REMOVED lines=27> */
[C---:B-1----:R-:W-:Y:S01]  /*3f90*/  IADD3 R9, R102.reuse, 0x2, RZ ;  /* 0x0000000266097810 */ /* 0x042fe20007ffe0ff */
        /* <DEDUP_REMOVED lines=16> */
[C---:B0-----:R-:W-:Y:S02]  /*40a0*/  IMAD R20, R8.reuse, c[0x0][0x1a0], RZ ;  /* 0x0000680008147a24 */ /* 0x041fe400078e02ff */
[----:B------:R-:W-:Y:S02]  /*40b0*/  IMAD R8, R8, c[0x0][0x1c0], RZ ;  /* 0x0000700008087a24 */ /* 0x000fe400078e02ff */
[C---:B------:R-:W-:Y:S01]  /*40c0*/  IMAD R9, R23.reuse, c[0x0][0x1a4], R20 ;  /* 0x0000690017097a24 */ /* 0x040fe200078e0214 */
[----:B------:R-:W-:Y:S01]  /*40d0*/  LEA R20, P4, R6, c[0x0][0x230], 0x3 ;  /* 0x00008c0006147a11 */ /* 0x000fe200078818ff */
[----:B------:R-:W-:Y:S01]  /*40e0*/  IMAD R129, R23, c[0x0][0x1c4], R8 ;  /* 0x0000710017817a24 */ /* 0x000fe200078e0208 */
[----:B------:R-:W0:Y:S01]  /*40f0*/  MUFU.EX2 R122, R122 ;  /* 0x0000007a007a7308 */ /* 0x000e220000000800 */
[----:B------:R-:W-:Y:S02]  /*4100*/  LEA R8, P0, R4, c[0x0][0x228], 0x3 ;  /* 0x00008a0004087a11 */ /* 0x000fe400078018ff */
[----:B------:R-:W-:-:S02]  /*4110*/  IADD3 R9, R5, R9, RZ ;  /* 0x0000000905097210 */ /* 0x000fc40007ffe0ff */
[----:B------:R-:W-:Y:S02]  /*4120*/  IADD3 R7, R7, R129, RZ ;  /* 0x0000008107077210 */ /* 0x000fe40007ffe0ff */
[----:B------:R-:W-:Y:S01]  /*4130*/  LEA.HI.X R9, R4, c[0x0][0x22c], R9, 0x3, P0 ;  /* 0x00008b0004097a11 */ /* 0x000fe200000f1c09 */
[----:B------:R-:W2:Y:S01]  /*4140*/  MUFU.EX2 R115, R115 ;  /* 0x0000007300737308 */ /* 0x000ea20000000800 */
[-C--:B------:R-:W-:Y:S01]  /*4150*/  ISETP.GE.U32.AND P0, PT, R21, R104.reuse, PT ;  /* 0x000000681500720c */ /* 0x080fe20003f06070 */
[----:B-1----:R-:W-:Y:S01]  /*4160*/  FMUL.FTZ R119, R118, R119 ;  /* 0x0000007776777220 */ /* 0x002fe20000410000 */
[----:B------:R-:W-:Y:S01]  /*4170*/  LEA.HI.X R21, R6, c[0x0][0x234], R7, 0x3, P4 ;  /* 0x00008d0006157a11 */ /* 0x000fe200020f1c07 */
[----:B------:R-:W-:Y:S01]  /*4180*/  FMUL.FTZ R123, R118, R117 ;  /* 0x00000075767b7220 */ /* 0x000fe20000410000 */
[----:B------:R-:W-:Y:S02]  /*4190*/  IADD3 R7, R102, 0x6, RZ ;  /* 0x0000000666077810 */ /* 0x000fe40007ffe0ff */
[----:B------:R-:W-:Y:S01]  /*41a0*/  FSEL R129, R126, 1, !P0 ;  /* 0x3f8000007e817808 */ /* 0x000fe20004000000 */
[----:B------:R-:W1:Y:S01]  /*41b0*/  MUFU.EX2 R113, R113 ;  /* 0x0000007100717308 */ /* 0x000e620000000800 */
[----:B------:R-:W-:Y:S01]  /*41c0*/  ISETP.GE.U32.AND P4, PT, R7, R104, PT ;  /* 0x000000680700720c */ /* 0x000fe20003f86070 */
[----:B0-----:R-:W-:Y:S01]  /*41d0*/  FMUL.FTZ R126, R122, R121 ;  /* 0x000000797a7e7220 */ /* 0x001fe20000410000 */
[----:B------:R-:W-:Y:S01]  /*41e0*/  IADD3 R7, R102, 0x7, RZ ;  /* 0x0000000766077810 */ /* 0x000fe20007ffe0ff */
[----:B------:R-:W-:Y:S01]  /*41f0*/  FMUL.FTZ R120, R122, R120 ;  /* 0x000000787a787220 */ /* 0x000fe20000410000 */
[----:B------:R-:W-:Y:S01]  /*4200*/  FSEL R130, R124, RZ, !P0 ;  /* 0x000000ff7c827208 */ /* 0x000fe20004000000 */
[----:B------:R-:W-:Y:S01]  /*4210*/  FMUL.FTZ R122, R3, R58 ;  /* 0x0000003a037a7220 */ /* 0x000fe20000410000 */
[----:B------:R-:W-:Y:S01]  /*4220*/  FSEL R124, R119, RZ, !P4 ;  /* 0x000000ff777c7208 */ /* 0x000fe20006000000 */
[----:B------:R-:W0:Y:S01]  /*4230*/  MUFU.EX2 R112, R112 ;  /* 0x0000007000707308 */ /* 0x000e220000000800 */
[C---:B------:R-:W-:Y:S01]  /*4240*/  IADD3 R121, R102.reuse, 0x9, RZ ;  /* 0x0000000966797810 */ /* 0x040fe20007ffe0ff */
[C---:B--2---:R-:W-:Y:S01]  /*4250*/  FMUL.FTZ R116, R115.reuse, R116 ;  /* 0x0000007473747220 */ /* 0x044fe20000410000 */
[C---:B------:R-:W-:Y:S01]  /*4260*/  IADD3 R117, R102.reuse, 0xa, RZ ;  /* 0x0000000a66757810 */ /* 0x040fe20007ffe0ff */
[----:B------:R-:W-:Y:S01]  /*4270*/  FMUL.FTZ R114, R115, R114 ;  /* 0x0000007273727220 */ /* 0x000fe20000410000 */
[----:B------:R-:W-:Y:S01]  /*4280*/  IADD3 R115, R102, 0xb, RZ ;  /* 0x0000000b66737810 */ /* 0x000fe20007ffe0ff */
[----:B------:R-:W-:Y:S01]  /*4290*/  FMUL.FTZ R119, R49, R64 ;  /* 0x0000004031777220 */ /* 0x000fe20000410000 */
[----:B------:R-:W-:Y:S01]  /*42a0*/  FSEL R123, R123, 1, !P4 ;  /* 0x3f8000007b7b7808 */ /* 0x000fe20006000000 */
[----:B------:R-:W-:Y:S01]  /*42b0*/  MUFU.SIN R10, R128 ;  /* 0x00000080000a7308 */ /* 0x000fe20000000400 */
[----:B------:R-:W-:Y:S01]  /*42c0*/  FMUL.RZ R134, R122, 0.15915493667125701904 ;  /* 0x3e22f9837a867820 */ /* 0x000fe2000040c000 */
[----:B------:R-:W2:Y:S01]  /*42d0*/  LDG.E.64 R20, [R20.64] ;  /* 0x0000000414147981 */ /* 0x000ea2000c1e1b00 */
[----:B------:R-:W-:Y:S01]  /*42e0*/  FMUL.FTZ R122, R48, R63 ;  /* 0x0000003f307a7220 */ /* 0x000fe20000410000 */
[----:B------:R-:W-:Y:S01]  /*42f0*/  FSEL R119, R119, RZ, !P6 ;  /* 0x000000ff77777208 */ /* 0x000fe20007000000 */
[----:B-1----:R-:W-:-:S02]  /*4300*/  FMUL.FTZ R110, R113, R110 ;  /* 0x0000006e716e7220 */ /* 0x002fc40000410000 */
[----:B------:R-:W-:Y:S01]  /*4310*/  FMUL.FTZ R108, R113, R108 ;  /* 0x0000006c716c7220 */ /* 0x000fe20000410000 */
[----:B------:R1:W-:Y:S01]  /*4320*/  MUFU.COS R17, R128 ;  /* 0x0000008000117308 */ /* 0x0003e20000000000 */
[----:B------:R-:W-:Y:S01]  /*4330*/  FSEL R122, R122, RZ, !P4 ;  /* 0x000000ff7a7a7208 */ /* 0x000fe20006000000 */
[----:B0-----:R-:W-:Y:S01]  /*4340*/  FMUL.FTZ R111, R112, R111 ;  /* 0x0000006f706f7220 */ /* 0x001fe20000410000 */
[----:B------:R-:W-:Y:S01]  /*4350*/  ISETP.GE.U32.AND P4, PT, R117, R104, PT ;  /* 0x000000687500720c */ /* 0x000fe20003f86070 */
[----:B------:R-:W-:Y:S01]  /*4360*/  FMUL.FTZ R113, R51, R66 ;  /* 0x0000004233717220 */ /* 0x000fe20000410000 */
[----:B------:R-:W-:Y:S02]  /*4370*/  FSEL R118, R108, RZ, !P5 ;  /* 0x000000ff6c767208 */ /* 0x000fe40006800000 */
[----:B------:R-:W-:Y:S01]  /*4380*/  FSEL R117, R110, 1, !P5 ;  /* 0x3f8000006e757808 */ /* 0x000fe20006800000 */
[----:B------:R-:W0:Y:S01]  /*4390*/  MUFU.EX2 R106, R106 ;  /* 0x0000006a006a7308 */ /* 0x000e220000000800 */
[----:B-1----:R-:W-:Y:S01]  /*43a0*/  FMUL.FTZ R128, R45, R62 ;  /* 0x0000003e2d807220 */ /* 0x002fe20000410000 */
[----:B------:R-:W-:Y:S01]  /*43b0*/  FSEL R113, R113, RZ, !P3 ;  /* 0x000000ff71717208 */ /* 0x000fe20005800000 */
[----:B------:R-:W-:-:S03]  /*43c0*/  FMUL.FTZ R110, R52, R67 ;  /* 0x00000043346e7220 */ /* 0x000fc60000410000 */
[----:B------:R-:W-:Y:S02]  /*43d0*/  FSEL R128, R128, RZ, !P0 ;  /* 0x000000ff80807208 */ /* 0x000fe40004000000 */
[----:B------:R1:W-:Y:S01]  /*43e0*/  MUFU.EX2 R5, R125 ;  /* 0x0000007d00057308 */ /* 0x0003e20000000800 */
[----:B------:R-:W-:Y:S01]  /*43f0*/  ISETP.GE.U32.AND P0, PT, R7, R104, PT ;  /* 0x000000680700720c */ /* 0x000fe20003f06070 */
[----:B------:R-:W-:Y:S01]  /*4400*/  FMUL.FTZ R7, R16, R57 ;  /* 0x0000003910077220 */ /* 0x000fe20000410000 */
[----:B------:R-:W-:Y:S02]  /*4410*/  FSEL R110, R110, RZ, !P2 ;  /* 0x000000ff6e6e7208 */ /* 0x000fe40005000000 */
[----:B------:R-:W-:Y:S02]  /*4420*/  FSEL R127, R120, RZ, !P0 ;  /* 0x000000ff787f7208 */ /* 0x000fe40004000000 */
[----:B------:R-:W-:Y:S01]  /*4430*/  FSEL R126, R126, 1, !P0 ;  /* 0x3f8000007e7e7808 */ /* 0x000fe20004000000 */
[----:B------:R-:W3:Y:S01]  /*4440*/  MUFU.EX2 R107, R107 ;  /* 0x0000006b006b7308 */ /* 0x000ee20000000800 */
[----:B-1----:R-:W-:Y:S01]  /*4450*/  FMUL.FTZ R125, R46, R61 ;  /* 0x0000003d2e7d7220 */ /* 0x002fe20000410000 */
[----:B------:R-:W-:Y:S01]  /*4460*/  FSEL R120, R116, 1, !P6 ;  /* 0x3f80000074787808 */ /* 0x000fe20007000000 */
[----:B------:R-:W-:-:S02]  /*4470*/  FMUL.FTZ R116, R50, R65 ;  /* 0x0000004132747220 */ /* 0x000fc40000410000 */
[C---:B0-----:R-:W-:Y:S01]  /*4480*/  FMUL.FTZ R19, R106.reuse, R19 ;  /* 0x000000136a137220 */ /* 0x041fe20000410000 */
[----:B------:R-:W-:Y:S01]  /*4490*/  FSEL R125, R125, RZ, !P0 ;  /* 0x000000ff7d7d7208 */ /* 0x000fe20004000000 */
[----:B------:R-:W-:Y:S01]  /*44a0*/  FMUL.FTZ R103, R106, R103 ;  /* 0x000000676a677220 */ /* 0x000fe20000410000 */
[----:B------:R-:W0:Y:S01]  /*44b0*/  MUFU.EX2 R14, R14 ;  /* 0x0000000e000e7308 */ /* 0x000e220000000800 */
[----:B------:R-:W-:Y:S01]  /*44c0*/  ISETP.GE.U32.AND P0, PT, R121, R104, PT ;  /* 0x000000687900720c */ /* 0x000fe20003f06070 */
[-C--:B------:R-:W-:Y:S01]  /*44d0*/  FMUL.FTZ R106, R16, R56.reuse ;  /* 0x00000038106a7220 */ /* 0x080fe20000410000 */
[----:B------:R-:W-:Y:S01]  /*44e0*/  FSEL R121, R114, RZ, !P6 ;  /* 0x000000ff72797208 */ /* 0x000fe20007000000 */
[----:B------:R-:W-:Y:S01]  /*44f0*/  FMUL.FTZ R114, R3, R56 ;  /* 0x0000003803727220 */ /* 0x000fe20000410000 */
[-C--:B------:R-:W-:Y:S01]  /*4500*/  ISETP.GE.U32.AND P6, PT, R115, R104.reuse, PT ;  /* 0x000000687300720c */ /* 0x080fe20003fc6070 */
[----:B------:R-:W-:Y:S01]  /*4510*/  FMUL.FTZ R115, R112, R109 ;  /* 0x0000006d70737220 */ /* 0x000fe20000410000 */
[----:B------:R-:W-:Y:S01]  /*4520*/  IADD3 R109, R102, 0xc, RZ ;  /* 0x0000000c666d7810 */ /* 0x000fe20007ffe0ff */
[----:B------:R-:W-:Y:S01]  /*4530*/  FMUL.RZ R136, R114, 0.15915493667125701904 ;  /* 0x3e22f98372887820 */ /* 0x000fe2000040c000 */
[----:B------:R-:W-:Y:S01]  /*4540*/  FSEL R116, R116, RZ, !P5 ;  /* 0x000000ff74747208 */ /* 0x000fe20006800000 */
[----:B---3--:R-:W-:Y:S01]  /*4550*/  FMUL.FTZ R105, R107, R105 ;  /* 0x000000696b697220 */ /* 0x008fe20000410000 */
[----:B------:R-:W-:Y:S01]  /*4560*/  ISETP.GE.U32.AND P5, PT, R109, R104, PT ;  /* 0x000000686d00720c */ /* 0x000fe20003fa6070 */
[----:B------:R-:W-:Y:S01]  /*4570*/  MUFU.SIN R4, R131 ;  /* 0x0000008300047308 */ /* 0x000fe20000000400 */
[----:B------:R-:W-:Y:S01]  /*4580*/  IADD3 R109, R102, 0xd, RZ ;  /* 0x0000000d666d7810 */ /* 0x000fe20007ffe0ff */
[----:B------:R-:W-:Y:S01]  /*4590*/  FMUL.FTZ R17, R5, R17 ;  /* 0x0000001105117220 */ /* 0x000fe20000410000 */
[----:B------:R-:W-:Y:S01]  /*45a0*/  FSEL R115, R115, RZ, !P3 ;  /* 0x000000ff73737208 */ /* 0x000fe20005800000 */
[----:B------:R-:W-:Y:S01]  /*45b0*/  FMUL.FTZ R10, R5, R10 ;  /* 0x0000000a050a7220 */ /* 0x000fe20000410000 */
[----:B------:R-:W-:-:S02]  /*45c0*/  FSEL R114, R111, 1, !P3 ;  /* 0x3f8000006f727808 */ /* 0x000fc40005800000 */
[----:B------:R-:W-:Y:S01]  /*45d0*/  ISETP.GE.U32.AND P3, PT, R109, R104, PT ;  /* 0x000000686d00720c */ /* 0x000fe20003f66070 */
[----:B------:R-:W-:Y:S01]  /*45e0*/  FMUL.FTZ R109, R107, R18 ;  /* 0x000000126b6d7220 */ /* 0x000fe20000410000 */
[----:B------:R-:W-:Y:S01]  /*45f0*/  FSEL R112, R103, RZ, !P2 ;  /* 0x000000ff67707208 */ /* 0x000fe20005000000 */
[----:B------:R0:W-:Y:S01]  /*4600*/  MUFU.EX2 R18, R106 ;  /* 0x0000006a00127308 */ /* 0x0001e20000000800 */
[----:B------:R-:W-:Y:S01]  /*4610*/  FSEL R111, R19, 1, !P2 ;  /* 0x3f800000136f7808 */ /* 0x000fe20005000000 */
[----:B------:R-:W-:Y:S01]  /*4620*/  FMUL.FTZ R107, R55, R70 ;  /* 0x00000046376b7220 */ /* 0x000fe20000410000 */
[----:B------:R-:W-:Y:S01]  /*4630*/  ISETP.GE.U32.AND P2, PT, R102, R104, PT ;  /* 0x000000686600720c */ /* 0x000fe20003f46070 */
[----:B------:R-:W-:Y:S01]  /*4640*/  FMUL.FTZ R19, R16, R53 ;  /* 0x0000003510137220 */ /* 0x000fe20000410000 */
[----:B------:R-:W-:Y:S02]  /*4650*/  IADD3 R103, R102, 0xe, RZ ;  /* 0x0000000e66677810 */ /* 0x000fe40007ffe0ff */
[----:B------:R-:W-:Y:S01]  /*4660*/  FSEL R108, R105, 1, !P2 ;  /* 0x3f800000696c7808 */ /* 0x000fe20005000000 */
[----:B------:R-:W-:Y:S01]  /*4670*/  MUFU.COS R6, R131 ;  /* 0x0000008300067308 */ /* 0x000fe20000000000 */
[C---:B0-----:R-:W-:Y:S01]  /*4680*/  FMUL.FTZ R106, R14.reuse, R15 ;  /* 0x0000000f0e6a7220 */ /* 0x041fe20000410000 */
[----:B------:R-:W-:Y:S01]  /*4690*/  FSEL R107, R107, RZ, !P2 ;  /* 0x000000ff6b6b7208 */ /* 0x000fe20005000000 */
[----:B------:R-:W-:Y:S01]  /*46a0*/  FMUL.FTZ R105, R14, R13 ;  /* 0x0000000d0e697220 */ /* 0x000fe20000410000 */
[----:B------:R-:W-:-:S02]  /*46b0*/  FSEL R109, R109, RZ, !P2 ;  /* 0x000000ff6d6d7208 */ /* 0x000fc40005000000 */
[----:B------:R-:W-:Y:S02]  /*46c0*/  FSEL R106, R106, RZ, !P1 ;  /* 0x000000ff6a6a7208 */ /* 0x000fe40004800000 */
[----:B------:R-:W-:Y:S01]  /*46d0*/  MUFU.SIN R131, R134 ;  /* 0x0000008600837308 */ /* 0x000fe20000000400 */
[----:B------:R-:W-:Y:S01]  /*46e0*/  ISETP.GE.U32.AND P2, PT, R103, R104, PT ;  /* 0x000000686700720c */ /* 0x000fe20003f46070 */
[----:B------:R-:W-:Y:S01]  /*46f0*/  FMUL.FTZ R103, R54, R68 ;  /* 0x0000004436677220 */ /* 0x000fe20000410000 */
[----:B------:R-:W-:Y:S01]  /*4700*/  FSEL R105, R105, 1, !P1 ;  /* 0x3f80000069697808 */ /* 0x000fe20004800000 */
[----:B------:R-:W-:Y:S01]  /*4710*/  FMUL.FTZ R14, RZ, R106 ;  /* 0x0000006aff0e7220 */ /* 0x000fe20000410000 */
[----:B------:R-:W-:Y:S02]  /*4720*/  IADD3 R13, R102, 0xf, RZ ;  /* 0x0000000f660d7810 */ /* 0x000fe40007ffe0ff */
[----:B------:R-:W-:Y:S01]  /*4730*/  FSEL R103, R103, RZ, !P1 ;  /* 0x000000ff67677208 */ /* 0x000fe20004800000 */
[----:B------:R-:W-:Y:S01]  /*4740*/  MUFU.COS R132, R134 ;  /* 0x0000008600847308 */ /* 0x000fe20000000000 */
[----:B------:R-:W-:Y:S01]  /*4750*/  FFMA.FTZ R14, R105, R107, -R14 ;  /* 0x0000006b690e7223 */ /* 0x000fe2000001080e */
[----:B------:R-:W-:-:S03]  /*4760*/  ISETP.GE.U32.AND P1, PT, R13, R104, PT ;  /* 0x000000680d00720c */ /* 0x000fc60003f26070 */
[----:B------:R-:W-:-:S03]  /*4770*/  FADD.FTZ R14, R14, R103 ;  /* 0x000000670e0e7221 */ /* 0x000fc60000010000 */
[----:B------:R-:W-:Y:S08]  /*4780*/  MUFU.SIN R134, R136 ;  /* 0x0000008800867308 */ /* 0x000ff00000000400 */
[----:B------:R0:W1:Y:S08]  /*4790*/  MUFU.COS R135, R136 ;  /* 0x0000008800877308 */ /* 0x0000700000000000 */
[----:B------:R-:W3:Y:S01]  /*47a0*/  MUFU.EX2 R7, R7 ;  /* 0x0000000700077308 */ /* 0x000ee20000000800 */
[----:B0-----:R-:W-:-:S02]  /*47b0*/  FMUL.FTZ R136, R16, R47 ;  /* 0x0000002f10887220 */ /* 0x001fc40000410000 */
[C---:B------:R-:W-:Y:S02]  /*47c0*/  FMUL.FTZ R16, R3.reuse, R53 ;  /* 0x0000003503107220 */ /* 0x040fe40000410000 */
[----:B------:R-:W-:Y:S02]  /*47d0*/  FMUL.FTZ R3, R3, R47 ;  /* 0x0000002f03037220 */ /* 0x000fe40000410000 */
[----:B------:R-:W-:Y:S01]  /*47e0*/  FMUL.RZ R137, R16, 0.15915493667125701904 ;  /* 0x3e22f98310897820 */ /* 0x000fe2000040c000 */
[----:B------:R-:W0:Y:S01]  /*47f0*/  MUFU.EX2 R133, R133 ;  /* 0x0000008500857308 */ /* 0x000e220000000800 */
[----:B------:R-:W-:Y:S02]  /*4800*/  FMUL.FTZ R16, R106, R107 ;  /* 0x0000006b6a107220 */ /* 0x000fe40000410000 */
[----:B------:R-:W-:Y:S02]  /*4810*/  FMUL.RZ R138, R3, 0.15915493667125701904 ;  /* 0x3e22f983038a7820 */ /* 0x000fe4000040c000 */
[----:B------:R-:W-:-:S02]  /*4820*/  FFMA.FTZ R16, RZ, R105, R16 ;  /* 0x00000069ff107223 */ /* 0x000fc40000010010 */
[----:B-1----:R-:W-:Y:S01]  /*4830*/  FMUL.FTZ R145, R18, R135 ;  /* 0x0000008712917220 */ /* 0x002fe20000410000 */
[----:B------:R1:W-:Y:S01]  /*4840*/  MUFU.EX2 R15, R136 ;  /* 0x00000088000f7308 */ /* 0x0003e20000000800 */
[----:B------:R-:W-:Y:S02]  /*4850*/  FADD.FTZ R13, RZ, R16 ;  /* 0x00000010ff0d7221 */ /* 0x000fe40000010000 */
[C---:B---3--:R-:W-:Y:S02]  /*4860*/  FMUL.FTZ R6, R7.reuse, R6 ;  /* 0x0000000607067220 */ /* 0x048fe40000410000 */
[C---:B------:R-:W-:Y:S02]  /*4870*/  FMUL.FTZ R3, R112.reuse, R13 ;  /* 0x0000000d70037220 */ /* 0x040fe40000410000 */
[----:B------:R-:W-:Y:S01]  /*4880*/  FMUL.FTZ R4, R7, R4 ;  /* 0x0000000407047220 */ /* 0x000fe20000410000 */
[----:B------:R-:W-:Y:S01]  /*4890*/  MUFU.EX2 R11, R11 ;  /* 0x0000000b000b7308 */ /* 0x000fe20000000800 */
[----:B-1----:R-:W-:-:S02]  /*48a0*/  FMUL.FTZ R136, R112, R14 ;  /* 0x0000000e70887220 */ /* 0x002fc40000410000 */
[C---:B------:R-:W-:Y:S02]  /*48b0*/  FFMA.FTZ R3, R111.reuse, R14, -R3 ;  /* 0x0000000e6f037223 */ /* 0x040fe40000010803 */
[----:B------:R-:W-:Y:S02]  /*48c0*/  FFMA.FTZ R136, R111, R13, R136 ;  /* 0x0000000d6f887223 */ /* 0x000fe40000010088 */
[----:B------:R-:W-:Y:S01]  /*48d0*/  FADD.FTZ R3, R3, R110 ;  /* 0x0000006e03037221 */ /* 0x000fe20000010000 */
[----:B------:R-:W1:Y:S01]  /*48e0*/  MUFU.SIN R14, R138 ;  /* 0x0000008a000e7308 */ /* 0x000e620000000400 */
[----:B------:R-:W-:Y:S02]  /*48f0*/  FADD.FTZ R136, RZ, R136 ;  /* 0x00000088ff887221 */ /* 0x000fe40000010000 */
[C---:B------:R-:W-:Y:S02]  /*4900*/  FMUL.FTZ R7, R115.reuse, R3 ;  /* 0x0000000373077220 */ /* 0x040fe40000410000 */
[----:B------:R-:W-:-:S02]  /*4910*/  FMUL.FTZ R5, R115, R136 ;  /* 0x0000008873057220 */ /* 0x000fc40000410000 */
[----:B0-----:R-:W-:Y:S01]  /*4920*/  FMUL.FTZ R142, R133, R132 ;  /* 0x00000084858e7220 */ /* 0x001fe20000410000 */
[----:B------:R-:W0:Y:S01]  /*4930*/  MUFU.COS R16, R138 ;  /* 0x0000008a00107308 */ /* 0x000e220000000000 */
[C---:B------:R-:W-:Y:S02]  /*4940*/  FFMA.FTZ R7, R114.reuse, R136, R7 ;  /* 0x0000008872077223 */ /* 0x040fe40000010007 */
[----:B------:R-:W-:Y:S02]  /*4950*/  FFMA.FTZ R132, R114, R3, -R5 ;  /* 0x0000000372847223 */ /* 0x000fe40000010805 */
[----:B------:R-:W-:Y:S02]  /*4960*/  FADD.FTZ R7, RZ, R7 ;  /* 0x00000007ff077221 */ /* 0x000fe40000010000 */
[----:B------:R-:W-:Y:S01]  /*4970*/  FADD.FTZ R132, R132, R113 ;  /* 0x0000007184847221 */ /* 0x000fe20000010000 */
[----:B------:R-:W-:Y:S01]  /*4980*/  MUFU.SIN R146, R137 ;  /* 0x0000008900927308 */ /* 0x000fe20000000400 */
[----:B------:R-:W-:-:S02]  /*4990*/  FMUL.FTZ R143, R18, R134 ;  /* 0x00000086128f7220 */ /* 0x000fc40000410000 */
[CC--:B------:R-:W-:Y:S02]  /*49a0*/  FMUL.FTZ R3, R118.reuse, R7.reuse ;  /* 0x0000000776037220 */ /* 0x0c0fe40000410000 */
[-C--:B------:R-:W-:Y:S02]  /*49b0*/  FMUL.FTZ R18, R118, R132.reuse ;  /* 0x0000008476127220 */ /* 0x080fe40000410000 */
[C---:B------:R-:W-:Y:S01]  /*49c0*/  FFMA.FTZ R5, R117.reuse, R132, -R3 ;  /* 0x0000008475057223 */ /* 0x040fe20000010803 */
[----:B------:R3:W-:Y:S01]  /*49d0*/  MUFU.COS R148, R137 ;  /* 0x0000008900947308 */ /* 0x0007e20000000000 */
[----:B------:R-:W-:Y:S02]  /*49e0*/  FFMA.FTZ R18, R117, R7, R18 ;  /* 0x0000000775127223 */ /* 0x000fe40000010012 */
[----:B------:R-:W-:Y:S02]  /*49f0*/  FMUL.FTZ R3, R109, R106 ;  /* 0x0000006a6d037220 */ /* 0x000fe40000410000 */
[----:B------:R-:W-:-:S02]  /*4a00*/  FADD.FTZ R7, R5, R116 ;  /* 0x0000007405077221 */ /* 0x000fc40000010000 */
[----:B-1----:R-:W-:Y:S01]  /*4a10*/  FMUL.FTZ R149, R15, R14 ;  /* 0x0000000e0f957220 */ /* 0x002fe20000410000 */
[----:B------:R-:W1:Y:S01]  /*4a20*/  MUFU.EX2 R19, R19 ;  /* 0x0000001300137308 */ /* 0x000e620000000800 */
[----:B------:R-:W-:Y:S02]  /*4a30*/  FADD.FTZ R18, RZ, R18 ;  /* 0x00000012ff127221 */ /* 0x000fe40000010000 */
[C---:B------:R-:W-:Y:S02]  /*4a40*/  FMUL.FTZ R14, R108.reuse, R106 ;  /* 0x0000006a6c0e7220 */ /* 0x040fe40000410000 */
[C---:B------:R-:W-:Y:S02]  /*4a50*/  FMUL.FTZ R12, R11.reuse, R12 ;  /* 0x0000000c0b0c7220 */ /* 0x040fe40000410000 */
[----:B------:R-:W-:Y:S02]  /*4a60*/  FMUL.FTZ R2, R11, R2 ;  /* 0x000000020b027220 */ /* 0x000fe40000410000 */
[----:B------:R-:W-:Y:S01]  /*4a70*/  FFMA.FTZ R3, R108, R105, -R3 ;  /* 0x000000696c037223 */ /* 0x000fe20000010803 */
[----:B------:R-:W-:Y:S01]  /*4a80*/  FSEL R135, R12, 1, !P0 ;  /* 0x3f8000000c877808 */ /* 0x000fe20004000000 */
[C---:B------:R-:W-:Y:S01]  /*4a90*/  FMUL.FTZ R13, R121.reuse, R7 ;  /* 0x00000007790d7220 */ /* 0x040fe20000410000 */
[----:B------:R-:W-:Y:S01]  /*4aa0*/  FSEL R136, R2, RZ, !P0 ;  /* 0x000000ff02887208 */ /* 0x000fe20004000000 */
[----:B------:R-:W-:-:S02]  /*4ab0*/  FMUL.FTZ R11, R121, R18 ;  /* 0x00000012790b7220 */ /* 0x000fc40000410000 */
[----:B------:R-:W-:Y:S02]  /*4ac0*/  FFMA.FTZ R14, R109, R105, R14 ;  /* 0x000000696d0e7223 */ /* 0x000fe4000001000e */
[----:B------:R-:W-:Y:S02]  /*4ad0*/  FMUL.FTZ R5, R112, R3 ;  /* 0x0000000370057220 */ /* 0x000fe40000410000 */
[C---:B------:R-:W-:Y:S02]  /*4ae0*/  FFMA.FTZ R13, R120.reuse, R18, R13 ;  /* 0x00000012780d7223 */ /* 0x040fe4000001000d */
[----:B0-----:R-:W-:Y:S02]  /*4af0*/  FMUL.FTZ R151, R15, R16 ;  /* 0x000000100f977220 */ /* 0x001fe40000410000 */
        /* <DEDUP_REMOVED lines=32> */
[C---:B------:R-:W-:Y:S02]  /*4d00*/  FMUL.FTZ R14, R124.reuse, R5 ;  /* 0x000000057c0e7220 */ /* 0x040fe40000410000 */
[C---:B------:R-:W-:Y:S02]  /*4d10*/  FFMA.FTZ R7, R129.reuse, R18, -R7 ;  /* 0x0000001281077223 */ /* 0x040fe40000010807 */
        /* <DEDUP_REMOVED lines=13> */
[----:B------:R-:W-:Y:S01]  /*4df0*/  FFMA.FTZ R11, R135, R132, R11 ;  /* 0x00000084870b7223 */ /* 0x000fe2000001000b */
[----:B------:R-:W-:Y:S01]  /*4e00*/  FSEL R132, R17, 1, !P4 ;  /* 0x3f80000011847808 */ /* 0x000fe20006000000 */
        /* <DEDUP_REMOVED lines=15> */
[----:B---3--:R-:W-:Y:S01]  /*4f00*/  FSEL R137, R4, RZ, !P6 ;  /* 0x000000ff04897208 */ /* 0x008fe20007000000 */
        /* <DEDUP_REMOVED lines=37> */
[----:B-1----:R-:W-:Y:S02]  /*5160*/  FMUL.FTZ R146, R19, R146 ;  /* 0x0000009213927220 */ /* 0x002fe40000410000 */
[----:B------:R-:W-:Y:S01]  /*5170*/  FMUL.FTZ R4, R137, R4 ;  /* 0x0000000489047220 */ /* 0x000fe20000410000 */
[----:B------:R-:W-:Y:S01]  /*5180*/  FSEL R144, R144, RZ, !P3 ;  /* 0x000000ff90907208 */ /* 0x000fe20005800000 */
[C---:B------:R-:W-:Y:S02]  /*5190*/  FFMA.FTZ R11, R145.reuse, R10, R11 ;  /* 0x0000000a910b7223 */ /* 0x040fe4000001000b */
[----:B------:R-:W-:Y:S01]  /*51a0*/  FFMA.FTZ R9, R145, R8, -R9 ;  /* 0x0000000891097223 */ /* 0x000fe20000010809 */
[----:B------:R-:W-:Y:S01]  /*51b0*/  FSEL R146, R146, RZ, !P2 ;  /* 0x000000ff92927208 */ /* 0x000fe20005000000 */
[----:B------:R-:W-:-:S02]  /*51c0*/  FMUL.FTZ R148, R19, R148 ;  /* 0x0000009413947220 */ /* 0x000fc40000410000 */
[----:B------:R-:W-:Y:S02]  /*51d0*/  FFMA.FTZ R7, R139, R6, R4 ;  /* 0x000000068b077223 */ /* 0x000fe40000010004 */
[----:B------:R-:W-:Y:S02]  /*51e0*/  FMUL.FTZ R6, R140, R5 ;  /* 0x000000058c067220 */ /* 0x000fe40000410000 */
[----:B------:R-:W-:Y:S02]  /*51f0*/  FADD.FTZ R11, RZ, R11 ;  /* 0x0000000bff0b7221 */ /* 0x000fe40000010000 */
[----:B------:R-:W-:Y:S01]  /*5200*/  FADD.FTZ R9, R9, R144 ;  /* 0x0000009009097221 */ /* 0x000fe20000010000 */
[----:B------:R-:W-:Y:S01]  /*5210*/  FSEL R148, R148, 1, !P2 ;  /* 0x3f80000094947808 */ /* 0x000fe20005000000 */
[----:B------:R-:W-:Y:S02]  /*5220*/  FMUL.FTZ R147, R38, R53 ;  /* 0x0000003526937220 */ /* 0x000fe40000410000 */
[----:B------:R-:W-:-:S02]  /*5230*/  FMUL.FTZ R4, R140, R7 ;  /* 0x000000078c047220 */ /* 0x000fc40000410000 */
[----:B------:R-:W-:Y:S02]  /*5240*/  FFMA.FTZ R6, R142, R7, R6 ;  /* 0x000000078e067223 */ /* 0x000fe40000010006 */
[C---:B------:R-:W-:Y:S02]  /*5250*/  FMUL.FTZ R8, R146.reuse, R11 ;  /* 0x0000000b92087220 */ /* 0x040fe40000410000 */
[----:B------:R-:W-:Y:S01]  /*5260*/  FMUL.FTZ R7, R146, R9 ;  /* 0x0000000992077220 */ /* 0x000fe20000410000 */
[----:B------:R-:W-:Y:S01]  /*5270*/  FSEL R147, R147, RZ, !P2 ;  /* 0x000000ff93937208 */ /* 0x000fe20005000000 */
[----:B------:R-:W-:Y:S02]  /*5280*/  FFMA.FTZ R4, R142, R5, -R4 ;  /* 0x000000058e047223 */ /* 0x000fe40000010804 */
[----:B------:R-:W-:Y:S02]  /*5290*/  FMUL.FTZ R5, R143, R6 ;  /* 0x000000068f057220 */ /* 0x000fe40000410000 */
[----:B------:R-:W-:-:S02]  /*52a0*/  FFMA.FTZ R8, R148, R9, -R8 ;  /* 0x0000000994087223 */ /* 0x000fc40000010808 */
[----:B------:R-:W-:Y:S01]  /*52b0*/  FFMA.FTZ R7, R148, R11, R7 ;  /* 0x0000000b94077223 */ /* 0x000fe20000010007 */
[----:B------:R-:W-:Y:S01]  /*52c0*/  FSEL R149, R149, RZ, !P1 ;  /* 0x000000ff95957208 */ /* 0x000fe20004800000 */
[-C--:B------:R-:W-:Y:S02]  /*52d0*/  FFMA.FTZ R5, R145, R4.reuse, -R5 ;  /* 0x0000000491057223 */ /* 0x080fe40000010805 */
[----:B------:R-:W-:Y:S02]  /*52e0*/  FADD.FTZ R8, R8, R147 ;  /* 0x0000009308087221 */ /* 0x000fe40000010000 */
[----:B------:R-:W-:Y:S02]  /*52f0*/  FMUL.FTZ R4, R143, R4 ;  /* 0x000000048f047220 */ /* 0x000fe40000410000 */
[----:B------:R-:W-:Y:S01]  /*5300*/  FADD.FTZ R10, RZ, R7 ;  /* 0x00000007ff0a7221 */ /* 0x000fe20000010000 */
[----:B------:R-:W-:Y:S01]  /*5310*/  FSEL R151, R151, 1, !P1 ;  /* 0x3f80000097977808 */ /* 0x000fe20004800000 */
[----:B------:R-:W-:-:S02]  /*5320*/  FMUL.FTZ R150, R36, R47 ;  /* 0x0000002f24967220 */ /* 0x000fc40000410000 */
[----:B------:R-:W-:Y:S02]  /*5330*/  FMUL.FTZ R9, R149, R8 ;  /* 0x0000000895097220 */ /* 0x000fe40000410000 */
[----:B------:R-:W-:Y:S02]  /*5340*/  FFMA.FTZ R7, R145, R6, R4 ;  /* 0x0000000691077223 */ /* 0x000fe40000010004 */
[-C--:B------:R-:W-:Y:S01]  /*5350*/  FMUL.FTZ R6, R149, R10.reuse ;  /* 0x0000000a95067220 */ /* 0x080fe20000410000 */
[----:B------:R-:W-:Y:S01]  /*5360*/  FSEL R150, R150, RZ, !P1 ;  /* 0x000000ff96967208 */ /* 0x000fe20004800000 */
[----:B------:R-:W-:Y:S02]  /*5370*/  FMUL.FTZ R4, R146, R5 ;  /* 0x0000000592047220 */ /* 0x000fe40000410000 */
[C---:B------:R-:W-:Y:S02]  /*5380*/  FFMA.FTZ R10, R151.reuse, R10, R9 ;  /* 0x0000000a970a7223 */ /* 0x040fe40000010009 */
[----:B------:R-:W-:-:S02]  /*5390*/  FFMA.FTZ R9, R151, R8, -R6 ;  /* 0x0000000897097223 */ /* 0x000fc40000010806 */
[-C--:B------:R-:W-:Y:S02]  /*53a0*/  FFMA.FTZ R4, R148, R7.reuse, R4 ;  /* 0x0000000794047223 */ /* 0x080fe40000010004 */
[----:B------:R-:W-:Y:S02]  /*53b0*/  FMUL.FTZ R7, R146, R7 ;  /* 0x0000000792077220 */ /* 0x000fe40000410000 */
[----:B------:R-:W-:Y:S02]  /*53c0*/  FADD.FTZ R14, R9, R150 ;  /* 0x00000096090e7221 */ /* 0x000fe40000010000 */
[----:B------:R-:W-:Y:S02]  /*53d0*/  FADD.FTZ R15, RZ, R10 ;  /* 0x0000000aff0f7221 */ /* 0x000fe40000010000 */
[----:B------:R-:W-:Y:S01]  /*53e0*/  FFMA.FTZ R12, R148, R5, -R7 ;  /* 0x00000005940c7223 */ /* 0x000fe20000010807 */
[----:B------:R-:W0:Y:S01]  /*53f0*/  SHFL.UP PT, R9, R14, 0x1, RZ ;  /* 0x042000000e097989 */ /* 0x000e2200000e00ff */
[----:B------:R-:W-:-:S02]  /*5400*/  FMUL.FTZ R5, R149, R4 ;  /* 0x0000000495057220 */ /* 0x000fc40000410000 */
        /* <DEDUP_REMOVED lines=55> */
[----:B0-----:R-:W-:-:S04]  /*5780*/  FMUL.FTZ R6, R7, R8 ;  /* 0x0000000807067220 */ /* 0x001fc80000410000 */
[CC--:B-1----:R-:W-:Y:S02]  /*5790*/  FFMA.FTZ R10, R12.reuse, R9.reuse, R6 ;  /* 0x000000090c0a7223 */ /* 0x0c2fe40000010006 */
[C---:B------:R-:W-:Y:S02]  /*57a0*/  FMUL.FTZ R11, R7.reuse, R9 ;  /* 0x00000009070b7220 */ /* 0x040fe40000410000 */
[C---:B---3--:R-:W-:Y:S02]  /*57b0*/  FMUL.FTZ R6, R7.reuse, R4 ;  /* 0x0000000407067220 */ /* 0x048fe40000410000 */
[C---:B------:R-:W-:Y:S02]  /*57c0*/  FFMA.FTZ R11, R12.reuse, R8, -R11 ;  /* 0x000000080c0b7223 */ /* 0x040fe4000001080b */
[-C--:B----4-:R-:W-:Y:S02]  /*57d0*/  FFMA.FTZ R6, R12, R5.reuse, R6 ;  /* 0x000000050c067223 */ /* 0x090fe40000010006 */
[----:B------:R-:W-:-:S02]  /*57e0*/  FMUL.FTZ R5, R7, R5 ;  /* 0x0000000507057220 */ /* 0x000fc40000410000 */
[----:B------:R-:W-:Y:S02]  /*57f0*/  @P0 FADD.FTZ R15, R15, R10 ;  /* 0x0000000a0f0f0221 */ /* 0x000fe40000010000 */
[----:B------:R-:W-:Y:S01]  /*5800*/  @P0 FFMA.FTZ R12, R12, R4, -R5 ;  /* 0x000000040c0c0223 */ /* 0x000fe20000010805 */
[----:B------:R-:W-:Y:S01]  /*5810*/  FSEL R6, R7, R6, !P0 ;  /* 0x0000000607067208 */ /* 0x000fe20004000000 */
[----:B------:R-:W-:Y:S02]  /*5820*/  @P0 FADD.FTZ R14, R14, R11 ;  /* 0x0000000b0e0e0221 */ /* 0x000fe40000010000 */
[----:B------:R-:W0:Y:S04]  /*5830*/  SHFL.UP PT, R11, R15, 0x10, RZ ;  /* 0x060000000f0b7989 */ /* 0x000e2800000e00ff */
[----:B------:R-:W1:Y:S04]  /*5840*/  SHFL.UP PT, R5, R12, 0x10, RZ ;  /* 0x060000000c057989 */ /* 0x000e6800000e00ff */
[----:B------:R-:W3:Y:S04]  /*5850*/  SHFL.UP PT, R9, R14, 0x10, RZ ;  /* 0x060000000e097989 */ /* 0x000ee800000e00ff */
[----:B------:R-:W4:Y:S01]  /*5860*/  SHFL.UP PT, R7, R6, 0x10, RZ ;  /* 0x0600000006077989 */ /* 0x000f2200000e00ff */
[----:B------:R-:W-:-:S02]  /*5870*/  ISETP.GE.AND P1, PT, R94, 0x10, PT ;  /* 0x000000105e00780c */ /* 0x000fc40003f26270 */
[----:B------:R-:W-:Y:S02]  /*5880*/  ISETP.NE.AND P2, PT, R94, 0x1f, PT ;  /* 0x0000001f5e00780c */ /* 0x000fe40003f45270 */
[----:B------:R-:W-:Y:S01]  /*5890*/  ISETP.NE.AND P0, PT, R93, RZ, PT ;  /* 0x000000ff5d00720c */ /* 0x000fe20003f05270 */
[----:B0-----:R-:W-:-:S03]  /*58a0*/  FMUL.FTZ R4, R6, R11 ;  /* 0x0000000b06047220 */ /* 0x001fc60000410000 */
[----:B------:R-:W-:Y:S01]  /*58b0*/  ISETP.EQ.OR P0, PT, R92, RZ, P0 ;  /* 0x000000ff5c00720c */ /* 0x000fe20000702670 */
[----:B-1----:R-:W-:Y:S02]  /*58c0*/  FMUL.FTZ R8, R6, R5 ;  /* 0x0000000506087220 */ /* 0x002fe40000410000 */
[-C--:B---3--:R-:W-:Y:S02]  /*58d0*/  FFMA.FTZ R13, R12, R9.reuse, -R4 ;  /* 0x000000090c0d7223 */ /* 0x088fe40000010804 */
[C---:B------:R-:W-:Y:S02]  /*58e0*/  FMUL.FTZ R9, R6.reuse, R9 ;  /* 0x0000000906097220 */ /* 0x040fe40000410000 */
[-C--:B----4-:R-:W-:Y:S02]  /*58f0*/  FMUL.FTZ R4, R6, R7.reuse ;  /* 0x0000000706047220 */ /* 0x090fe40000410000 */
[C---:B------:R-:W-:Y:S01]  /*5900*/  FFMA.FTZ R7, R12.reuse, R7, R8 ;  /* 0x000000070c077223 */ /* 0x040fe20000010008 */
[----:B------:R-:W-:Y:S01]  /*5910*/  @!P2 SHF.R.U32.HI R8, RZ, 0x1, R100 ;  /* 0x00000001ff08a819 */ /* 0x000fe20000011664 */
[----:B------:R-:W-:-:S02]  /*5920*/  FFMA.FTZ R10, R12, R11, R9 ;  /* 0x0000000b0c0a7223 */ /* 0x000fc40000010009 */
[----:B------:R-:W-:Y:S01]  /*5930*/  @P1 FADD.FTZ R14, R14, R13 ;  /* 0x0000000d0e0e1221 */ /* 0x000fe20000010000 */
[----:B------:R-:W-:Y:S01]  /*5940*/  FSEL R13, R6, R7, !P1 ;  /* 0x00000007060d7208 */ /* 0x000fe20004800000 */
[----:B------:R-:W-:Y:S01]  /*5950*/  @P1 FFMA.FTZ R12, R12, R5, -R4 ;  /* 0x000000050c0c1223 */ /* 0x000fe20000010804 */
        /* <DEDUP_REMOVED lines=48> */
.L_x_774:
        /* <DEDUP_REMOVED lines=16> */
.L_x_775:
[----:B------:R-:W-:Y:S05]  /*5d60*/  BSYNC B0 ;  /* 0x0000000000007941 */ /* 0x000fea0003800000 */
.L_x_773:
        /* <DEDUP_REMOVED lines=122> */
.L_x_777:
[----:B------:R-:W-:Y:S05]  /*6510*/  BSYNC B0 ;  /* 0x0000000000007941 */ /* 0x000fea0003800000 */
.L_x_776:
        /* <DEDUP_REMOVED lines=53> */
.L_x_772:
[----:B------:R-:W-:Y:S01]  /*6870*/  BAR.SYNC.DEFER_BLOCKING 0x0 ;  /* 0x0000000000007b1d */ /* 0x000fe20000010000 */
[----:B------:R-:W-:Y:S02]  /*6880*/  F2FP.BF16.PACK_AB R2, R34, R39 ;  /* 0x000000272202723e */ /* 0x000fe400000010ff */
[----:B------:R-:W-:Y:S02]  /*6890*/  F2FP.BF16.PACK_AB R3, R32, R37 ;  /* 0x000000252003723e */ /* 0x000fe400000010ff */
[C---:B------:R-:W-:Y:S01]  /*68a0*/  PRMT R4, R2.reuse, 0x7610, R4 ;  /* 0x0000761002047816 */ /* 0x040fe20000000004 */
[----:B------:R-:W-:Y:S01]  /*68b0*/  BSSY B0, `(.L_x_779) ;  /* 0x000005f000007945 */ /* 0x000fe20003800000 */
[----:B------:R-:W-:Y:S02]  /*68c0*/  PRMT R5, R2, 0x7632, R5 ;  /* 0x0000763202057816 */ /* 0x000fe40000000005 */
[----:B------:R-:W-:-:S02]  /*68d0*/  F2FP.BF16.PACK_AB R2, R30, R35 ;  /* 0x000000231e02723e */ /* 0x000fc400000010ff */
[C---:B------:R-:W-:Y:S02]  /*68e0*/  PRMT R6, R3.reuse, 0x7610, R6 ;  /* 0x0000761003067816 */ /* 0x040fe40000000006 */
[----:B------:R-:W-:Y:S02]  /*68f0*/  PRMT R7, R3, 0x7632, R7 ;  /* 0x0000763203077816 */ /* 0x000fe40000000007 */
[C---:B------:R-:W-:Y:S02]  /*6900*/  PRMT R8, R2.reuse, 0x7610, R8 ;  /* 0x0000761002087816 */ /* 0x040fe40000000008 */
[----:B------:R-:W-:Y:S02]  /*6910*/  PRMT R9, R2, 0x7632, R9 ;  /* 0x0000763202097816 */ /* 0x000fe40000000009 */
[----:B------:R-:W-:Y:S02]  /*6920*/  F2FP.BF16.PACK_AB R2, R28, R33 ;  /* 0x000000211c02723e */ /* 0x000fe400000010ff */
[----:B------:R-:W-:-:S02]  /*6930*/  F2FP.BF16.PACK_AB R3, R26, R31 ;  /* 0x0000001f1a03723e */ /* 0x000fc400000010ff */
[----:B------:R-:W-:Y:S01]  /*6940*/  PRMT R10, R2, 0x7610, R10 ;  /* 0x00007610020a7816 */ /* 0x000fe2000000000a */
[----:B------:R0:W-:Y:S01]  /*6950*/  STS.U16 [R69+0x2], R5 ;  /* 0x0000020545007388 */ /* 0x0001e20000000400 */
[C---:B------:R-:W-:Y:S02]  /*6960*/  PRMT R11, R3.reuse, 0x7610, R11 ;  /* 0x00007610030b7816 */ /* 0x040fe4000000000b */
[----:B------:R-:W-:Y:S01]  /*6970*/  PRMT R12, R3, 0x7632, R12 ;  /* 0x00007632030c7816 */ /* 0x000fe2000000000c */
[----:B------:R1:W-:Y:S01]  /*6980*/  STS.U16 [R69], R4 ;  /* 0x0000000445007388 */ /* 0x0003e20000000400 */
[----:B------:R-:W-:Y:S02]  /*6990*/  ISETP.NE.AND P0, PT, R100, RZ, PT ;  /* 0x000000ff6400720c */ /* 0x000fe40003f05270 */
[----:B------:R-:W-:Y:S01]  /*69a0*/  F2FP.BF16.PACK_AB R3, R0, R25 ;  /* 0x000000190003723e */ /* 0x000fe200000010ff */
[----:B------:R2:W-:Y:S01]  /*69b0*/  STS.U16 [R69+0x4], R6 ;  /* 0x0000040645007388 */ /* 0x0005e20000000400 */
[----:B------:R-:W-:-:S02]  /*69c0*/  ISETP.GE.AND P1, PT, R91, R104, PT ;  /* 0x000000685b00720c */ /* 0x000fc40003f26270 */
[----:B0-----:R-:W-:Y:S01]  /*69d0*/  PRMT R5, R2, 0x7632, R5 ;  /* 0x0000763202057816 */ /* 0x001fe20000000005 */
[----:B------:R0:W-:Y:S01]  /*69e0*/  STS.U16 [R69+0x6], R7 ;  /* 0x0000060745007388 */ /* 0x0001e20000000400 */
[----:B------:R-:W-:Y:S02]  /*69f0*/  F2FP.BF16.PACK_AB R2, R22, R27 ;  /* 0x0000001b1602723e */ /* 0x000fe400000010ff */
[----:B-1----:R-:W-:Y:S01]  /*6a00*/  F2FP.BF16.PACK_AB R4, R24, R29 ;  /* 0x0000001d1804723e */ /* 0x002fe200000010ff */
[----:B------:R1:W-:Y:S01]  /*6a10*/  STS.U16 [R69+0x8], R8 ;  /* 0x0000080845007388 */ /* 0x0003e20000000400 */
[----:B------:R-:W-:Y:S02]  /*6a20*/  SHF.R.S32.HI R109, RZ, 0x1f, R91 ;  /* 0x0000001fff6d7819 */ /* 0x000fe4000001145b */
[----:B--2---:R-:W-:Y:S01]  /*6a30*/  PRMT R6, R4, 0x7632, R6 ;  /* 0x0000763204067816 */ /* 0x004fe20000000006 */
[----:B------:R2:W-:Y:S01]  /*6a40*/  STS.U16 [R69+0xa], R9 ;  /* 0x00000a0945007388 */ /* 0x0005e20000000400 */
[----:B------:R-:W-:-:S02]  /*6a50*/  LOP3.LUT R13, R91, 0x40, RZ, 0xfc, !PT ;  /* 0x000000405b0d7812 */ /* 0x000fc400078efcff */
[----:B0-----:R-:W-:Y:S01]  /*6a60*/  PRMT R7, R2, 0x7632, R7 ;  /* 0x0000763202077816 */ /* 0x001fe20000000007 */
[----:B------:R-:W-:Y:S01]  /*6a70*/  STS.U16 [R69+0xc], R10 ;  /* 0x00000c0a45007388 */ /* 0x000fe20000000400 */
[----:B-1----:R-:W-:-:S03]  /*6a80*/  PRMT R8, R3, 0x7632, R8 ;  /* 0x0000763203087816 */ /* 0x002fc60000000008 */
[----:B------:R0:W-:Y:S01]  /*6a90*/  STS.U16 [R69+0xe], R5 ;  /* 0x00000e0545007388 */ /* 0x0001e20000000400 */
[----:B--2---:R-:W-:-:S03]  /*6aa0*/  IMAD R9, R95, c[0x0][0x1f0], RZ ;  /* 0x00007c005f097a24 */ /* 0x004fc600078e02ff */
[----:B------:R-:W-:Y:S01]  /*6ab0*/  STS.U16 [R69+0x10], R11 ;  /* 0x0000100b45007388 */ /* 0x000fe20000000400 */
[----:B------:R-:W-:-:S03]  /*6ac0*/  IMAD R111, R96, c[0x0][0x1f4], R9 ;  /* 0x00007d00606f7a24 */ /* 0x000fc600078e0209 */
[----:B------:R-:W-:Y:S01]  /*6ad0*/  STS.U16 [R69+0x12], R12 ;  /* 0x0000120c45007388 */ /* 0x000fe20000000400 */
[----:B0-----:R-:W-:-:S03]  /*6ae0*/  IMAD R5, R95, c[0x0][0x200], RZ ;  /* 0x000080005f057a24 */ /* 0x001fc600078e02ff */
[----:B------:R-:W-:Y:S01]  /*6af0*/  STS.U16 [R69+0x14], R4 ;  /* 0x0000140445007388 */ /* 0x000fe20000000400 */
[----:B------:R-:W-:-:S03]  /*6b00*/  IMAD R17, R96, c[0x0][0x204], R5 ;  /* 0x0000810060117a24 */ /* 0x000fc600078e0205 */
[----:B------:R0:W-:Y:S04]  /*6b10*/  STS.U16 [R69+0x16], R6 ;  /* 0x0000160645007388 */ /* 0x0001e80000000400 */
[----:B------:R-:W-:Y:S04]  /*6b20*/  STS.U16 [R69+0x18], R2 ;  /* 0x0000180245007388 */ /* 0x000fe80000000400 */
[----:B------:R-:W-:Y:S01]  /*6b30*/  STS.U16 [R69+0x1a], R7 ;  /* 0x00001a0745007388 */ /* 0x000fe20000000400 */
[----:B0-----:R-:W-:-:S03]  /*6b40*/  IMAD R6, R98, c[0x0][0x208], RZ ;  /* 0x0000820062067a24 */ /* 0x001fc600078e02ff */
[----:B------:R0:W-:Y:S01]  /*6b50*/  STS.U16 [R69+0x1c], R3 ;  /* 0x00001c0345007388 */ /* 0x0001e20000000400 */
[----:B------:R-:W-:Y:S01]  /*6b60*/  IMAD R11, R101, c[0x0][0x20c], R6 ;  /* 0x00008300650b7a24 */ /* 0x000fe200078e0206 */
[----:B------:R-:W-:Y:S02]  /*6b70*/  LEA R6, P5, R91, c[0x0][0x258], 0x1 ;  /* 0x000096005b067a11 */ /* 0x000fe400078a08ff */
[----:B------:R1:W-:Y:S01]  /*6b80*/  STS.U16 [R69+0x1e], R8 ;  /* 0x00001e0845007388 */ /* 0x0003e20000000400 */
[----:B------:R-:W-:-:S06]  /*6b90*/  NOP ;  /* 0x0000000000007918 */ /* 0x000fcc0000000000 */
[----:B------:R-:W-:Y:S01]  /*6ba0*/  LDS.U16 R19, [R86] ;  /* 0x0000000056137984 */ /* 0x000fe20000000400 */
[----:B0-----:R-:W-:-:S03]  /*6bb0*/  IMAD.WIDE.U32 R2, R96, c[0x0][0x200], RZ ;  /* 0x0000800060027a25 */ /* 0x001fc600078e00ff */
[----:B------:R-:W-:Y:S02]  /*6bc0*/  LDS.U16 R45, [R85+0x40] ;  /* 0x00004000552d7984 */ /* 0x000fe40000000400 */
[----:B------:R-:W-:Y:S02]  /*6bd0*/  IADD3 R5, R3, R17, RZ ;  /* 0x0000001103057210 */ /* 0x000fe40007ffe0ff */
[----:B------:R-:W-:Y:S01]  /*6be0*/  LDS.U16 R47, [R84+0x80] ;  /* 0x00008000542f7984 */ /* 0x000fe20000000400 */
[----:B------:R-:W-:Y:S02]  /*6bf0*/  MOV R4, R2 ;  /* 0x0000000200047202 */ /* 0x000fe40000000f00 */
[----:B------:R-:W-:Y:S01]  /*6c00*/  SHF.L.U32 R2, R92, 0xa, RZ ;  /* 0x0000000a5c027819 */ /* 0x000fe200000006ff */
[----:B------:R-:W-:Y:S02]  /*6c10*/  LDS.U16 R49, [R83+0xc0] ;  /* 0x0000c00053317984 */ /* 0x000fe40000000400 */
[----:B------:R-:W-:Y:S01]  /*6c20*/  IMAD.WIDE.U32 R4, R101, c[0x0][0x208], R4 ;  /* 0x0000820065047a25 */ /* 0x000fe200078e0004 */
[--C-:B------:R-:W-:Y:S01]  /*6c30*/  SHF.R.S32.HI R3, RZ, 0x1f, R2.reuse ;  /* 0x0000001fff037819 */ /* 0x100fe20000011402 */
[----:B------:R-:W-:Y:S03]  /*6c40*/  LDS.U16 R51, [R82+0x100] ;  /* 0x0001000052337984 */ /* 0x000fe60000000400 */
[----:B------:R-:W-:Y:S01]  /*6c50*/  IADD3 R7, P2, R2, R4, RZ ;  /* 0x0000000402077210 */ /* 0x000fe20007f5e0ff */
[----:B------:R-:W-:Y:S01]  /*6c60*/  LDS.U16 R53, [R81+0x140] ;  /* 0x0001400051357984 */ /* 0x000fe20000000400 */
[----:B-1----:R-:W-:-:S02]  /*6c70*/  @!P1 IMAD.WIDE.U32 R8, R96, c[0x0][0x1f0], R2 ;  /* 0x00007c0060089a25 */ /* 0x002fc400078e0002 */
[----:B------:R-:W-:Y:S01]  /*6c80*/  IADD3.X R10, R3, R11, R5, P2, !PT ;  /* 0x0000000b030a7210 */ /* 0x000fe200017fe405 */
[----:B------:R-:W-:Y:S01]  /*6c90*/  LDS.U16 R55, [R80+0x180] ;  /* 0x0001800050377984 */ /* 0x000fe20000000400 */
[----:B------:R-:W-:Y:S02]  /*6ca0*/  LEA.HI.X R5, R91, c[0x0][0x25c], R109, 0x1, P5 ;  /* 0x000097005b057a11 */ /* 0x000fe400028f0c6d */
[----:B------:R-:W-:Y:S01]  /*6cb0*/  LEA R6, P6, R7, R6, 0x1 ;  /* 0x0000000607067211 */ /* 0x000fe200078c08ff */
[----:B------:R-:W-:Y:S01]  /*6cc0*/  LDS.U16 R57, [R79+0x1c0] ;  /* 0x0001c0004f397984 */ /* 0x000fe20000000400 */
[C---:B------:R-:W-:Y:S02]  /*6cd0*/  LOP3.LUT R11, R91.reuse, 0x20, RZ, 0xfc, !PT ;  /* 0x000000205b0b7812 */ /* 0x040fe400078efcff */
[----:B------:R-:W-:Y:S01]  /*6ce0*/  IADD3 R4, P5, R91, R2, RZ ;  /* 0x000000025b047210 */ /* 0x000fe20007fbe0ff */
[----:B------:R-:W-:Y:S01]  /*6cf0*/  LDS.U16 R59, [R78+0x200] ;  /* 0x000200004e3b7984 */ /* 0x000fe20000000400 */
[----:B------:R-:W-:-:S02]  /*6d00*/  LEA.HI.X R7, R7, R5, R10, 0x1, P6 ;  /* 0x0000000507077211 */ /* 0x000fc400030f0c0a */
[----:B------:R-:W-:Y:S01]  /*6d10*/  @!P1 IADD3 R9, R111, R9, RZ ;  /* 0x000000096f099210 */ /* 0x000fe20007ffe0ff */
[----:B------:R-:W-:Y:S01]  /*6d20*/  LDS.U16 R61, [R77+0x240] ;  /* 0x000240004d3d7984 */ /* 0x000fe20000000400 */
[----:B------:R-:W-:-:S03]  /*6d30*/  IADD3.X R5, R3, R109, RZ, P5, !PT ;  /* 0x0000006d03057210 */ /* 0x000fc60002ffe4ff */
        /* <DEDUP_REMOVED lines=22> */
.L_x_780:
[----:B------:R-:W-:Y:S05]  /*6ea0*/  BSYNC B0 ;  /* 0x0000000000007941 */ /* 0x000fea0003800000 */
.L_x_779:
        /* <DEDUP_REMOVED lines=65> */
[-C--:B------:R-:W-:Y:S02]  /*72c0*/  ISETP.GE.AND P2, PT, R17, R104.reuse, PT ;  /* 0x000000681100720c */ /* 0x080fe40003f46270 */
        /* <DEDUP_REMOVED lines=50> */
[----:B-----5:R-:W-:Y:S04]  /*75f0*/  STS.U16 [R85+0x40], R16 ;  /* 0x0000401055007388 */ /* 0x020fe80000000400 */
[----:B------:R-:W-:Y:S04]  /*7600*/  STS.U16 [R84+0x80], R61 ;  /* 0x0000803d54007388 */ /* 0x000fe80000000400 */
[----:B------:R-:W-:Y:S04]  /*7610*/  STS.U16 [R83+0xc0], R18 ;  /* 0x0000c01253007388 */ /* 0x000fe80000000400 */
[----:B------:R-:W-:Y:S04]  /*7620*/  STS.U16 [R82+0x100], R63 ;  /* 0x0001003f52007388 */ /* 0x000fe80000000400 */
[----:B--2---:R-:W-:Y:S04]  /*7630*/  STS.U16 [R81+0x140], R20 ;  /* 0x0001401451007388 */ /* 0x004fe80000000400 */
[----:B------:R0:W-:Y:S04]  /*7640*/  STS.U16 [R80+0x180], R7 ;  /* 0x0001800750007388 */ /* 0x0001e80000000400 */
[----:B------:R-:W-:Y:S01]  /*7650*/  STS.U16 [R79+0x1c0], R6 ;  /* 0x0001c0064f007388 */ /* 0x000fe20000000400 */
[----:B0-----:R-:W-:-:S03]  /*7660*/  IADD3 R7, R109, 0x2, RZ ;  /* 0x000000026d077810 */ /* 0x001fc60007ffe0ff */
[----:B------:R0:W-:Y:S01]  /*7670*/  STS.U16 [R78+0x200], R9 ;  /* 0x000200094e007388 */ /* 0x0001e20000000400 */
[----:B------:R-:W-:-:S03]  /*7680*/  LEA.HI.SX32 R7, R7, R109, 0x1b ;  /* 0x0000006d07077211 */ /* 0x000fc600078fdaff */
[----:B------:R1:W-:Y:S01]  /*7690*/  STS.U16 [R77+0x240], R8 ;  /* 0x000240084d007388 */ /* 0x0003e20000000400 */
[----:B------:R-:W-:Y:S02]  /*76a0*/  SHF.L.U32 R7, R7, 0x1, RZ ;  /* 0x0000000107077819 */ /* 0x000fe400000006ff */
[C---:B0-----:R-:W-:Y:S01]  /*76b0*/  IADD3 R9, R109.reuse, 0x4, RZ ;  /* 0x000000046d097810 */ /* 0x041fe20007ffe0ff */
[----:B------:R-:W-:Y:S04]  /*76c0*/  STS.U16 [R76+0x280], R65 ;  /* 0x000280414c007388 */ /* 0x000fe80000000400 */
[----:B------:R0:W-:Y:S01]  /*76d0*/  STS.U16 [R75+0x2c0], R36 ;  /* 0x0002c0244b007388 */ /* 0x0001e20000000400 */
[----:B-1----:R-:W-:Y:S02]  /*76e0*/  IADD3 R8, R109, 0x3, RZ ;  /* 0x000000036d087810 */ /* 0x002fe40007ffe0ff */
[----:B------:R-:W-:Y:S01]  /*76f0*/  LEA.HI.SX32 R9, R9, R109, 0x1b ;  /* 0x0000006d09097211 */ /* 0x000fe200078fdaff */
[----:B------:R-:W-:Y:S01]  /*7700*/  STS.U16 [R74+0x300], R67 ;  /* 0x000300434a007388 */ /* 0x000fe20000000400 */
[----:B------:R-:W-:-:S03]  /*7710*/  SHF.L.U32 R6, R14, 0x1, RZ ;  /* 0x000000010e067819 */ /* 0x000fc600000006ff */
[----:B------:R-:W-:Y:S01]  /*7720*/  STS.U16 [R73+0x340], R38 ;  /* 0x0003402649007388 */ /* 0x000fe20000000400 */
[----:B------:R-:W-:-:S03]  /*7730*/  LEA.HI.SX32 R8, R8, R109, 0x1b ;  /* 0x0000006d08087211 */ /* 0x000fc600078fdaff */
[----:B------:R-:W-:Y:S01]  /*7740*/  STS.U16 [R72+0x380], R103 ;  /* 0x0003806748007388 */ /* 0x000fe20000000400 */
[----:B------:R-:W-:-:S03]  /*7750*/  SHF.L.U32 R9, R9, 0x1, RZ ;  /* 0x0000000109097819 */ /* 0x000fc600000006ff */
[----:B------:R-:W-:Y:S01]  /*7760*/  STS.U16 [R71+0x3c0], R40 ;  /* 0x0003c02847007388 */ /* 0x000fe20000000400 */
[----:B------:R-:W-:-:S06]  /*7770*/  NOP ;  /* 0x0000000000007918 */ /* 0x000fcc0000000000 */
[----:B------:R-:W1:Y:S01]  /*7780*/  LDS.U16 R48, [R7+0x4] ;  /* 0x0000040007307984 */ /* 0x000e620000000400 */
[----:B------:R-:W-:-:S03]  /*7790*/  SHF.L.U32 R8, R8, 0x1, RZ ;  /* 0x0000000108087819 */ /* 0x000fc600000006ff */
[----:B------:R-:W2:Y:S01]  /*77a0*/  LDS.U16 R15, [R69] ;  /* 0x00000000450f7984 */ /* 0x000ea20000000400 */
[----:B------:R-:W-:-:S03]  /*77b0*/  IADD3 R14, R109, 0x5, RZ ;  /* 0x000000056d0e7810 */ /* 0x000fc60007ffe0ff */
[----:B------:R-:W3:Y:S01]  /*77c0*/  LDS.U16 R46, [R6+0x2] ;  /* 0x00000200062e7984 */ /* 0x000ee20000000400 */
[----:B------:R-:W-:-:S03]  /*77d0*/  LEA.HI.SX32 R14, R14, R109, 0x1b ;  /* 0x0000006d0e0e7211 */ /* 0x000fc600078fdaff */
[----:B------:R-:W4:Y:S01]  /*77e0*/  LDS.U16 R58, [R9+0x8] ;  /* 0x00000800093a7984 */ /* 0x000f220000000400 */
[----:B------:R-:W-:-:S03]  /*77f0*/  SHF.L.U32 R14, R14, 0x1, RZ ;  /* 0x000000010e0e7819 */ /* 0x000fc600000006ff */
[----:B------:R-:W5:Y:S04]  /*7800*/  LDS.U16 R54, [R8+0x6] ;  /* 0x0000060008367984 */ /* 0x000f680000000400 */
[----:B------:R-:W5:Y:S01]  /*7810*/  LDS.U16 R56, [R14+0xa] ;  /* 0x00000a000e387984 */ /* 0x000f620000000400 */
[C---:B------:R-:W-:Y:S02]  /*7820*/  IADD3 R16, R109.reuse, 0x6, RZ ;  /* 0x000000066d107810 */ /* 0x040fe40007ffe0ff */
[C---:B------:R-:W-:Y:S02]  /*7830*/  IADD3 R18, R109.reuse, 0x7, RZ ;  /* 0x000000076d127810 */ /* 0x040fe40007ffe0ff */
[----:B------:R-:W-:Y:S02]  /*7840*/  LEA.HI.SX32 R16, R16, R109, 0x1b ;  /* 0x0000006d10107211 */ /* 0x000fe400078fdaff */
[----:B------:R-:W-:-:S02]  /*7850*/  IADD3 R20, R109, 0x8, RZ ;  /* 0x000000086d147810 */ /* 0x000fc40007ffe0ff */
[----:B0-----:R-:W-:Y:S02]  /*7860*/  IADD3 R36, R109, 0x9, RZ ;  /* 0x000000096d247810 */ /* 0x001fe40007ffe0ff */
[----:B-1----:R-:W-:Y:S02]  /*7870*/  PRMT R48, RZ, 0x5410, R48 ;  /* 0x00005410ff307816 */ /* 0x002fe40000000030 */
[----:B--2---:R-:W-:-:S03]  /*7880*/  PRMT R40, RZ, 0x5410, R15 ;  /* 0x00005410ff287816 */ /* 0x004fc6000000000f */
[----:B------:R-:W-:Y:S01]  /*7890*/  FMUL.FTZ R52, R48, -1.4426950216293334961 ;  /* 0xbfb8aa3b30347820 */ /* 0x000fe20000410000 */
[----:B---3--:R-:W-:Y:S01]  /*78a0*/  PRMT R46, RZ, 0x5410, R46 ;  /* 0x00005410ff2e7816 */ /* 0x008fe2000000002e */
[----:B------:R-:W-:Y:S01]  /*78b0*/  FMUL.FTZ R44, R40, -1.4426950216293334961 ;  /* 0xbfb8aa3b282c7820 */ /* 0x000fe20000410000 */
[----:B----4-:R-:W-:-:S03]  /*78c0*/  PRMT R58, RZ, 0x5410, R58 ;  /* 0x00005410ff3a7816 */ /* 0x010fc6000000003a */
[----:B------:R-:W-:Y:S01]  /*78d0*/  FMUL.FTZ R50, R46, -1.4426950216293334961 ;  /* 0xbfb8aa3b2e327820 */ /* 0x000fe20000410000 */
[----:B------:R0:W-:Y:S01]  /*78e0*/  MUFU.EX2 R103, R52 ;  /* 0x0000003400677308 */ /* 0x0001e20000000800 */
[----:B------:R-:W-:Y:S02]  /*78f0*/  SHF.L.U32 R15, R16, 0x1, RZ ;  /* 0x00000001100f7819 */ /* 0x000fe400000006ff */
[----:B-----5:R-:W-:Y:S02]  /*7900*/  PRMT R54, RZ, 0x5410, R54 ;  /* 0x00005410ff367816 */ /* 0x020fe40000000036 */
[----:B------:R-:W-:Y:S01]  /*7910*/  IADD3 R38, R109, 0xa, RZ ;  /* 0x0000000a6d267810 */ /* 0x000fe20007ffe0ff */
[----:B------:R-:W-:Y:S01]  /*7920*/  LDS.U16 R59, [R15+0xc] ;  /* 0x00000c000f3b7984 */ /* 0x000fe20000000400 */
[-C--:B------:R-:W-:Y:S01]  /*7930*/  LEA.HI.SX32 R16, R18, R109.reuse, 0x1b ;  /* 0x0000006d12107211 */ /* 0x080fe200078fdaff */
[----:B------:R1:W2:Y:S01]  /*7940*/  MUFU.EX2 R70, R44 ;  /* 0x0000002c00467308 */ /* 0x0002a20000000800 */
[----:B0-----:R-:W-:Y:S01]  /*7950*/  FMUL.FTZ R52, R58, -1.4426950216293334961 ;  /* 0xbfb8aa3b3a347820 */ /* 0x001fe20000410000 */
[----:B------:R-:W-:-:S02]  /*7960*/  LEA.HI.SX32 R18, R20, R109, 0x1b ;  /* 0x0000006d14127211 */ /* 0x000fc400078fdaff */
[-C--:B------:R-:W-:Y:S02]  /*7970*/  LEA.HI.SX32 R20, R36, R109.reuse, 0x1b ;  /* 0x0000006d24147211 */ /* 0x080fe400078fdaff */
[-C--:B------:R-:W-:Y:S02]  /*7980*/  LEA.HI.SX32 R36, R38, R109.reuse, 0x1b ;  /* 0x0000006d26247211 */ /* 0x080fe400078fdaff */
[----:B------:R0:W-:Y:S01]  /*7990*/  MUFU.EX2 R102, R50 ;  /* 0x0000003200667308 */ /* 0x0001e20000000800 */
[----:B-1----:R-:W-:Y:S02]  /*79a0*/  IADD3 R44, R109, 0xc, RZ ;  /* 0x0000000c6d2c7810 */ /* 0x002fe40007ffe0ff */
[-C--:B------:R-:W-:Y:S02]  /*79b0*/  LEA.HI.SX32 R38, R42, R109.reuse, 0x1b ;  /* 0x0000006d2a267211 */ /* 0x080fe400078fdaff */
[----:B------:R-:W-:-:S03]  /*79c0*/  LEA.HI.SX32 R42, R44, R109, 0x1b ;  /* 0x0000006d2c2a7211 */ /* 0x000fc600078fdaff */
[----:B------:R1:W-:Y:S01]  /*79d0*/  MUFU.EX2 R106, R52 ;  /* 0x00000034006a7308 */ /* 0x0003e20000000800 */
[----:B0-----:R-:W-:Y:S01]  /*79e0*/  FMUL.FTZ R50, R54, -1.4426950216293334961 ;  /* 0xbfb8aa3b36327820 */ /* 0x001fe20000410000 */
[----:B------:R-:W-:Y:S02]  /*79f0*/  SHF.L.U32 R16, R16, 0x1, RZ ;  /* 0x0000000110107819 */ /* 0x000fe400000006ff */
[C---:B------:R-:W-:Y:S02]  /*7a00*/  IADD3 R44, R109.reuse, 0xd, RZ ;  /* 0x0000000d6d2c7810 */ /* 0x040fe40007ffe0ff */
[----:B------:R-:W-:Y:S01]  /*7a10*/  PRMT R56, RZ, 0x5410, R56 ;  /* 0x00005410ff387816 */ /* 0x000fe20000000038 */
[----:B------:R-:W0:Y:S01]  /*7a20*/  LDS.U16 R65, [R16+0xe] ;  /* 0x00000e0010417984 */ /* 0x000e220000000400 */
[----:B-1----:R-:W-:Y:S01]  /*7a30*/  IADD3 R52, R109, 0xf, RZ ;  /* 0x0000000f6d347810 */ /* 0x002fe20007ffe0ff */
[----:B------:R1:W3:Y:S01]  /*7a40*/  MUFU.EX2 R105, R50 ;  /* 0x0000003200697308 */ /* 0x0002e20000000800 */
[----:B------:R-:W-:-:S02]  /*7a50*/  SHF.L.U32 R18, R18, 0x1, RZ ;  /* 0x0000000112127819 */ /* 0x000fc400000006ff */
[-C--:B------:R-:W-:Y:S02]  /*7a60*/  LEA.HI.SX32 R52, R52, R109.reuse, 0x1b ;  /* 0x0000006d34347211 */ /* 0x080fe400078fdaff */
[----:B------:R-:W-:Y:S02]  /*7a70*/  SHF.L.U32 R36, R36, 0x1, RZ ;  /* 0x0000000124247819 */ /* 0x000fe400000006ff */
[----:B------:R-:W-:Y:S01]  /*7a80*/  SHF.L.U32 R42, R42, 0x1, RZ ;  /* 0x000000012a2a7819 */ /* 0x000fe200000006ff */
[----:B------:R-:W-:Y:S01]  /*7a90*/  FMUL.FTZ R62, R56, -1.4426950216293334961 ;  /* 0xbfb8aa3b383e7820 */ /* 0x000fe20000410000 */
[----:B-1----:R-:W-:Y:S01]  /*7aa0*/  IADD3 R50, R109, 0xe, RZ ;  /* 0x0000000e6d327810 */ /* 0x002fe20007ffe0ff */
[----:B------:R-:W1:Y:S01]  /*7ab0*/  LDS.U16 R68, [R18+0x10] ;  /* 0x0000100012447984 */ /* 0x000e620000000400 */
[-C--:B------:R-:W-:Y:S02]  /*7ac0*/  LEA.HI.SX32 R44, R44, R109.reuse, 0x1b ;  /* 0x0000006d2c2c7211 */ /* 0x080fe400078fdaff */
[----:B------:R-:W-:Y:S01]  /*7ad0*/  SHF.L.U32 R38, R38, 0x1, RZ ;  /* 0x0000000126267819 */ /* 0x000fe200000006ff */
[----:B------:R-:W4:Y:S01]  /*7ae0*/  LDS.U16 R64, [R36+0x14] ;  /* 0x0000140024407984 */ /* 0x000f220000000400 */
[----:B------:R-:W-:-:S02]  /*7af0*/  LEA.HI.SX32 R50, R50, R109, 0x1b ;  /* 0x0000006d32327211 */ /* 0x000fc400078fdaff */
[----:B------:R-:W-:Y:S01]  /*7b00*/  SHF.L.U32 R52, R52, 0x1, RZ ;  /* 0x0000000134347819 */ /* 0x000fe200000006ff */
[----:B------:R-:W5:Y:S01]  /*7b10*/  LDS.U16 R67, [R42+0x18] ;  /* 0x000018002a437984 */ /* 0x000f620000000400 */
[----:B------:R-:W-:Y:S02]  /*7b20*/  SHF.L.U32 R20, R20, 0x1, RZ ;  /* 0x0000000114147819 */ /* 0x000fe400000006ff */
[----:B------:R-:W-:Y:S01]  /*7b30*/  SHF.L.U32 R44, R44, 0x1, RZ ;  /* 0x000000012c2c7819 */ /* 0x000fe200000006ff */
[----:B------:R-:W2:Y:S01]  /*7b40*/  LDS.U16 R66, [R38+0x16] ;  /* 0x0000160026427984 */ /* 0x000ea20000000400 */
[----:B------:R3:W-:Y:S01]  /*7b50*/  MUFU.EX2 R107, R62 ;  /* 0x0000003e006b7308 */ /* 0x0007e20000000800 */
[----:B------:R-:W-:Y:S02]  /*7b60*/  SHF.L.U32 R50, R50, 0x1, RZ ;  /* 0x0000000132327819 */ /* 0x000fe400000006ff */
[----:B------:R-:W2:Y:S04]  /*7b70*/  LDS.U16 R61, [R20+0x12] ;  /* 0x00001200143d7984 */ /* 0x000ea80000000400 */
[----:B------:R-:W2:Y:S04]  /*7b80*/  LDS.U16 R60, [R44+0x1a] ;  /* 0x00001a002c3c7984 */ /* 0x000ea80000000400 */
[----:B---3--:R-:W3:Y:S04]  /*7b90*/  LDS.U16 R62, [R52+0x1e] ;  /* 0x00001e00343e7984 */ /* 0x008ee80000000400 */
[----:B------:R-:W3:Y:S01]  /*7ba0*/  LDS.U16 R63, [R50+0x1c] ;  /* 0x00001c00323f7984 */ /* 0x000ee20000000400 */
[----:B0-----:R-:W-:-:S02]  /*7bb0*/  PRMT R65, RZ, 0x5410, R65 ;  /* 0x00005410ff417816 */ /* 0x001fc40000000041 */
[----:B------:R-:W-:-:S03]  /*7bc0*/  PRMT R59, RZ, 0x5410, R59 ;  /* 0x00005410ff3b7816 */ /* 0x000fc6000000003b */
[----:B------:R-:W-:Y:S01]  /*7bd0*/  FMUL.FTZ R109, R65, -1.4426950216293334961 ;  /* 0xbfb8aa3b416d7820 */ /* 0x000fe20000410000 */
[----:B-1----:R-:W-:Y:S02]  /*7be0*/  PRMT R68, RZ, 0x5410, R68 ;  /* 0x00005410ff447816 */ /* 0x002fe40000000044 */
[----:B----4-:R-:W-:Y:S02]  /*7bf0*/  PRMT R64, RZ, 0x5410, R64 ;  /* 0x00005410ff407816 */ /* 0x010fe40000000040 */
[----:B-----5:R-:W-:Y:S01]  /*7c00*/  PRMT R67, RZ, 0x5410, R67 ;  /* 0x00005410ff437816 */ /* 0x020fe20000000043 */
[----:B------:R-:W-:Y:S01]  /*7c10*/  FMUL.FTZ R110, R68, -1.4426950216293334961 ;  /* 0xbfb8aa3b446e7820 */ /* 0x000fe20000410000 */
[----:B--2---:R-:W-:Y:S01]  /*7c20*/  PRMT R66, RZ, 0x5410, R66 ;  /* 0x00005410ff427816 */ /* 0x004fe20000000042 */
[----:B------:R-:W-:Y:S02]  /*7c30*/  FMUL.FTZ R112, R64, -1.4426950216293334961 ;  /* 0xbfb8aa3b40707820 */ /* 0x000fe40000410000 */
[----:B------:R-:W-:Y:S01]  /*7c40*/  FMUL.FTZ R114, R67, -1.4426950216293334961 ;  /* 0xbfb8aa3b43727820 */ /* 0x000fe20000410000 */
[----:B------:R-:W-:Y:S01]  /*7c50*/  PRMT R61, RZ, 0x5410, R61 ;  /* 0x00005410ff3d7816 */ /* 0x000fe2000000003d */
[----:B------:R-:W-:Y:S01]  /*7c60*/  FMUL.FTZ R108, R59, -1.4426950216293334961 ;  /* 0xbfb8aa3b3b6c7820 */ /* 0x000fe20000410000 */
[----:B------:R-:W-:-:S02]  /*7c70*/  PRMT R60, RZ, 0x5410, R60 ;  /* 0x00005410ff3c7816 */ /* 0x000fc4000000003c */
[----:B---3--:R-:W-:Y:S01]  /*7c80*/  PRMT R62, RZ, 0x5410, R62 ;  /* 0x00005410ff3e7816 */ /* 0x008fe2000000003e */
[----:B------:R-:W-:Y:S01]  /*7c90*/  FMUL.FTZ R113, R66, -1.4426950216293334961 ;  /* 0xbfb8aa3b42717820 */ /* 0x000fe20000410000 */
[----:B------:R-:W0:Y:S01]  /*7ca0*/  MUFU.EX2 R109, R109 ;  /* 0x0000006d006d7308 */ /* 0x000e220000000800 */
[----:B------:R-:W-:Y:S02]  /*7cb0*/  PRMT R63, RZ, 0x5410, R63 ;  /* 0x00005410ff3f7816 */ /* 0x000fe4000000003f */
[----:B------:R-:W-:Y:S02]  /*7cc0*/  FMUL.FTZ R117, R62, -1.4426950216293334961 ;  /* 0xbfb8aa3b3e757820 */ /* 0x000fe40000410000 */
[----:B------:R-:W-:Y:S02]  /*7cd0*/  FMUL.FTZ R111, R61, -1.4426950216293334961 ;  /* 0xbfb8aa3b3d6f7820 */ /* 0x000fe40000410000 */
[----:B------:R-:W-:Y:S01]  /*7ce0*/  FMUL.FTZ R115, R60, -1.4426950216293334961 ;  /* 0xbfb8aa3b3c737820 */ /* 0x000fe20000410000 */
[----:B------:R-:W1:Y:S01]  /*7cf0*/  MUFU.EX2 R110, R110 ;  /* 0x0000006e006e7308 */ /* 0x000e620000000800 */
[----:B------:R-:W-:-:S07]  /*7d00*/  FMUL.FTZ R116, R63, -1.4426950216293334961 ;  /* 0xbfb8aa3b3f747820 */ /* 0x000fce0000410000 */
[----:B------:R-:W2:Y:S08]  /*7d10*/  MUFU.EX2 R112, R112 ;  /* 0x0000007000707308 */ /* 0x000eb00000000800 */
[----:B------:R-:W3:Y:S08]  /*7d20*/  MUFU.EX2 R114, R114 ;  /* 0x0000007200727308 */ /* 0x000ef00000000800 */
[----:B------:R-:W4:Y:S01]  /*7d30*/  MUFU.EX2 R108, R108 ;  /* 0x0000006c006c7308 */ /* 0x000f220000000800 */
[----:B------:R-:W-:-:S07]  /*7d40*/  FADD.FTZ R70, R70, 1 ;  /* 0x3f80000046467421 */ /* 0x000fce0000010000 */
[----:B------:R-:W5:Y:S08]  /*7d50*/  MUFU.EX2 R113, R113 ;  /* 0x0000007100717308 */ /* 0x000f700000000800 */
[----:B------:R-:W0:Y:S01]  /*7d60*/  MUFU.EX2 R117, R117 ;  /* 0x0000007500757308 */ /* 0x000e220000000800 */
[----:B------:R-:W-:-:S07]  /*7d70*/  FADD.FTZ R105, R105, 1 ;  /* 0x3f80000069697421 */ /* 0x000fce0000010000 */
[----:B------:R-:W0:Y:S01]  /*7d80*/  MUFU.EX2 R111, R111 ;  /* 0x0000006f006f7308 */ /* 0x000e220000000800 */
[----:B------:R-:W-:-:S07]  /*7d90*/  FADD.FTZ R106, R106, 1 ;  /* 0x3f8000006a6a7421 */ /* 0x000fce0000010000 */
[----:B------:R-:W1:Y:S01]  /*7da0*/  MUFU.EX2 R115, R115 ;  /* 0x0000007300737308 */ /* 0x000e620000000800 */
[----:B------:R-:W-:-:S07]  /*7db0*/  FADD.FTZ R102, R102, 1 ;  /* 0x3f80000066667421 */ /* 0x000fce0000010000 */
[----:B------:R-:W5:Y:S01]  /*7dc0*/  MUFU.EX2 R116, R116 ;  /* 0x0000007400747308 */ /* 0x000f620000000800 */
[----:B0-----:R-:W-:Y:S02]  /*7dd0*/  FADD.FTZ R109, R109, 1 ;  /* 0x3f8000006d6d7421 */ /* 0x001fe40000010000 */
[----:B------:R-:W-:Y:S02]  /*7de0*/  FADD.FTZ R103, R103, 1 ;  /* 0x3f80000067677421 */ /* 0x000fe40000010000 */
[----:B------:R-:W-:-:S03]  /*7df0*/  FADD.FTZ R107, R107, 1 ;  /* 0x3f8000006b6b7421 */ /* 0x000fc60000010000 */
[----:B------:R-:W0:Y:S01]  /*7e00*/  MUFU.RCP R119, R70 ;  /* 0x0000004600777308 */ /* 0x000e220000001000 */
[----:B-1----:R-:W-:Y:S02]  /*7e10*/  FADD.FTZ R110, R110, 1 ;  /* 0x3f8000006e6e7421 */ /* 0x002fe40000010000 */
[----:B--2---:R-:W-:Y:S02]  /*7e20*/  FADD.FTZ R112, R112, 1 ;  /* 0x3f80000070707421 */ /* 0x004fe40000010000 */
[----:B---3--:R-:W-:Y:S02]  /*7e30*/  FADD.FTZ R114, R114, 1 ;  /* 0x3f80000072727421 */ /* 0x008fe40000010000 */
[----:B----4-:R-:W-:Y:S01]  /*7e40*/  FADD.FTZ R108, R108, 1 ;  /* 0x3f8000006c6c7421 */ /* 0x010fe20000010000 */
[----:B------:R-:W1:Y:S01]  /*7e50*/  MUFU.RCP R125, R106 ;  /* 0x0000006a007d7308 */ /* 0x000e620000001000 */
[----:B-----5:R-:W-:Y:S02]  /*7e60*/  FADD.FTZ R113, R113, 1 ;  /* 0x3f80000071717421 */ /* 0x020fe40000010000 */
[----:B------:R-:W-:-:S05]  /*7e70*/  FADD.FTZ R117, R117, 1 ;  /* 0x3f80000075757421 */ /* 0x000fca0000010000 */
[----:B------:R-:W2:Y:S01]  /*7e80*/  MUFU.RCP R121, R102 ;  /* 0x0000006600797308 */ /* 0x000ea20000001000 */
[----:B------:R-:W-:Y:S02]  /*7e90*/  FADD.FTZ R111, R111, 1 ;  /* 0x3f8000006f6f7421 */ /* 0x000fe40000010000 */
[----:B------:R-:W-:-:S05]  /*7ea0*/  FADD.FTZ R115, R115, 1 ;  /* 0x3f80000073737421 */ /* 0x000fca0000010000 */
[----:B------:R-:W3:Y:S01]  /*7eb0*/  MUFU.RCP R70, R109 ;  /* 0x0000006d00467308 */ /* 0x000ee20000001000 */
[----:B------:R-:W-:-:S07]  /*7ec0*/  FADD.FTZ R116, R116, 1 ;  /* 0x3f80000074747421 */ /* 0x000fce0000010000 */
[----:B------:R-:W4:Y:S08]  /*7ed0*/  MUFU.RCP R105, R105 ;  /* 0x0000006900697308 */ /* 0x000f300000001000 */
[----:B------:R2:W5:Y:S08]  /*7ee0*/  MUFU.RCP R123, R103 ;  /* 0x00000067007b7308 */ /* 0x0005700000001000 */
[----:B------:R-:W0:Y:S08]  /*7ef0*/  MUFU.RCP R127, R110 ;  /* 0x0000006e007f7308 */ /* 0x000e300000001000 */
[----:B------:R-:W1:Y:S08]  /*7f00*/  MUFU.RCP R129, R112 ;  /* 0x0000007000817308 */ /* 0x000e700000001000 */
[----:B------:R-:W1:Y:S01]  /*7f10*/  MUFU.RCP R107, R107 ;  /* 0x0000006b006b7308 */ /* 0x000e620000001000 */
[----:B0-----:R-:W-:-:S07]  /*7f20*/  FMUL.FTZ R40, R40, R119 ;  /* 0x0000007728287220 */ /* 0x001fce0000410000 */
[----:B------:R-:W0:Y:S08]  /*7f30*/  MUFU.RCP R114, R114 ;  /* 0x0000007200727308 */ /* 0x000e300000001000 */
[----:B------:R-:W0:Y:S08]  /*7f40*/  MUFU.RCP R108, R108 ;  /* 0x0000006c006c7308 */ /* 0x000e300000001000 */
[----:B------:R-:W0:Y:S01]  /*7f50*/  MUFU.RCP R113, R113 ;  /* 0x0000007100717308 */ /* 0x000e220000001000 */
[----:B-1----:R-:W-:-:S07]  /*7f60*/  FMUL.FTZ R58, R58, R125 ;  /* 0x0000007d3a3a7220 */ /* 0x002fce0000410000 */
[----:B------:R-:W1:Y:S08]  /*7f70*/  MUFU.RCP R102, R111 ;  /* 0x0000006f00667308 */ /* 0x000e700000001000 */
[----:B------:R-:W0:Y:S01]  /*7f80*/  MUFU.RCP R117, R117 ;  /* 0x0000007500757308 */ /* 0x000e220000001000 */
[----:B--2---:R-:W-:-:S07]  /*7f90*/  FMUL.FTZ R103, R46, R121 ;  /* 0x000000792e677220 */ /* 0x004fce0000410000 */
[----:B------:R-:W2:Y:S01]  /*7fa0*/  MUFU.RCP R115, R115 ;  /* 0x0000007300737308 */ /* 0x000ea20000001000 */
[----:B------:R-:W-:Y:S02]  /*7fb0*/  FMUL.FTZ R40, R40, R39 ;  /* 0x0000002728287220 */ /* 0x000fe40000410000 */
[----:B---3--:R-:W-:-:S05]  /*7fc0*/  FMUL.FTZ R65, R65, R70 ;  /* 0x0000004641417220 */ /* 0x008fca0000410000 */
[----:B------:R-:W3:Y:S01]  /*7fd0*/  MUFU.RCP R116, R116 ;  /* 0x0000007400747308 */ /* 0x000ee20000001000 */
[----:B----4-:R-:W-:Y:S02]  /*7fe0*/  FMUL.FTZ R39, R54, R105 ;  /* 0x0000006936277220 */ /* 0x010fe40000410000 */
[----:B-----5:R-:W-:Y:S02]  /*7ff0*/  FMUL.FTZ R48, R48, R123 ;  /* 0x0000007b30307220 */ /* 0x020fe40000410000 */
[----:B------:R-:W-:Y:S02]  /*8000*/  FMUL.FTZ R68, R68, R127 ;  /* 0x0000007f44447220 */ /* 0x000fe40000410000 */
[----:B------:R-:W-:Y:S02]  /*8010*/  FMUL.FTZ R58, R58, R35 ;  /* 0x000000233a3a7220 */ /* 0x000fe40000410000 */
[----:B------:R-:W-:Y:S02]  /*8020*/  FMUL.FTZ R64, R64, R129 ;  /* 0x0000008140407220 */ /* 0x000fe40000410000 */
[----:B------:R-:W-:-:S02]  /*8030*/  FMUL.FTZ R103, R103, R34 ;  /* 0x0000002267677220 */ /* 0x000fc40000410000 */
[----:B------:R-:W-:Y:S02]  /*8040*/  FMUL.FTZ R35, R56, R107 ;  /* 0x0000006b38237220 */ /* 0x000fe40000410000 */
[----:B------:R-:W-:Y:S02]  /*8050*/  FMUL.FTZ R65, R65, R28 ;  /* 0x0000001c41417220 */ /* 0x000fe40000410000 */
[----:B------:R-:W-:Y:S02]  /*8060*/  FMUL.FTZ R39, R39, R32 ;  /* 0x0000002027277220 */ /* 0x000fe40000410000 */
[----:B0-----:R-:W-:Y:S02]  /*8070*/  FMUL.FTZ R28, R67, R114 ;  /* 0x00000072431c7220 */ /* 0x001fe40000410000 */
[----:B------:R-:W-:Y:S01]  /*8080*/  FMUL.FTZ R48, R48, R37 ;  /* 0x0000002530307220 */ /* 0x000fe20000410000 */
[----:B------:R-:W-:Y:S01]  /*8090*/  BAR.SYNC.DEFER_BLOCKING 0x0 ;  /* 0x0000000000007b1d */ /* 0x000fe20000010000 */
[----:B------:R-:W-:-:S02]  /*80a0*/  FMUL.FTZ R32, R59, R108 ;  /* 0x0000006c3b207220 */ /* 0x000fc40000410000 */
[----:B------:R-:W-:Y:S02]  /*80b0*/  FMUL.FTZ R68, R68, R31 ;  /* 0x0000001f44447220 */ /* 0x000fe40000410000 */
[----:B------:R-:W-:Y:S02]  /*80c0*/  FMUL.FTZ R31, R66, R113 ;  /* 0x00000071421f7220 */ /* 0x000fe40000410000 */
[----:B------:R-:W-:Y:S01]  /*80d0*/  FMUL.FTZ R64, R64, R29 ;  /* 0x0000001d40407220 */ /* 0x000fe20000410000 */
[----:B------:R-:W-:Y:S01]  /*80e0*/  F2FP.BF16.PACK_AB R40, R103, R40 ;  /* 0x000000286728723e */ /* 0x000fe200000010ff */
[----:B------:R-:W-:Y:S02]  /*80f0*/  FMUL.FTZ R35, R35, R30 ;  /* 0x0000001e23237220 */ /* 0x000fe40000410000 */
[----:B-1----:R-:W-:Y:S02]  /*8100*/  FMUL.FTZ R61, R61, R102 ;  /* 0x000000663d3d7220 */ /* 0x002fe40000410000 */
[----:B------:R-:W-:-:S02]  /*8110*/  FMUL.FTZ R29, R62, R117 ;  /* 0x000000753e1d7220 */ /* 0x000fc40000410000 */
[----:B------:R-:W-:Y:S01]  /*8120*/  FMUL.FTZ R28, R28, R27 ;  /* 0x0000001b1c1c7220 */ /* 0x000fe20000410000 */
[----:B------:R-:W-:Y:S01]  /*8130*/  F2FP.BF16.PACK_AB R39, R39, R48 ;  /* 0x000000302727723e */ /* 0x000fe200000010ff */
[----:B------:R-:W-:Y:S02]  /*8140*/  FMUL.FTZ R32, R32, R33 ;  /* 0x0000002120207220 */ /* 0x000fe40000410000 */
[----:B--2---:R-:W-:Y:S02]  /*8150*/  FMUL.FTZ R27, R60, R115 ;  /* 0x000000733c1b7220 */ /* 0x004fe40000410000 */
[----:B------:R-:W-:Y:S01]  /*8160*/  FMUL.FTZ R31, R31, R24 ;  /* 0x000000181f1f7220 */ /* 0x000fe20000410000 */
[----:B------:R-:W-:Y:S01]  /*8170*/  F2FP.BF16.PACK_AB R35, R35, R58 ;  /* 0x0000003a2323723e */ /* 0x000fe200000010ff */
[----:B------:R-:W-:Y:S02]  /*8180*/  FMUL.FTZ R61, R61, R26 ;  /* 0x0000001a3d3d7220 */ /* 0x000fe40000410000 */
[----:B---3--:R-:W-:-:S02]  /*8190*/  FMUL.FTZ R24, R63, R116 ;  /* 0x000000743f187220 */ /* 0x008fc40000410000 */
        /* <DEDUP_REMOVED lines=12> */
[----:B------:R1:W-:Y:S01]  /*8260*/  STS.U16 [R7+0x4], R39 ;  /* 0x0000042707007388 */ /* 0x0003e20000000400 */
[----:B------:R-:W-:-:S03]  /*8270*/  F2FP.BF16.PACK_AB R27, R27, R28 ;  /* 0x0000001c1b1b723e */ /* 0x000fc600000010ff */
[----:B------:R2:W-:Y:S01]  /*8280*/  STS.U16 [R8+0x6], R22 ;  /* 0x0000061608007388 */ /* 0x0005e20000000400 */
[----:B0-----:R-:W-:-:S03]  /*8290*/  PRMT R0, R61, 0x7632, R0 ;  /* 0x000076323d007816 */ /* 0x001fc60000000000 */
[----:B------:R-:W-:Y:S01]  /*82a0*/  STS.U16 [R9+0x8], R35 ;  /* 0x0000082309007388 */ /* 0x000fe20000000400 */
[----:B------:R-:W-:Y:S02]  /*82b0*/  F2FP.BF16.PACK_AB R24, R29, R24 ;  /* 0x000000181d18723e */ /* 0x000fe400000010ff */
[----:B------:R-:W-:Y:S01]  /*82c0*/  PRMT R6, R31, 0x7632, R6 ;  /* 0x000076321f067816 */ /* 0x000fe20000000006 */
[----:B------:R-:W-:Y:S01]  /*82d0*/  STS.U16 [R14+0xa], R25 ;  /* 0x00000a190e007388 */ /* 0x000fe20000000400 */
[----:B-1----:R-:W-:-:S03]  /*82e0*/  PRMT R7, R27, 0x7610, R7 ;  /* 0x000076101b077816 */ /* 0x002fc60000000007 */
[----:B------:R-:W-:Y:S01]  /*82f0*/  STS.U16 [R15+0xc], R32 ;  /* 0x00000c200f007388 */ /* 0x000fe20000000400 */
[----:B--2---:R-:W-:-:S03]  /*8300*/  PRMT R22, R27, 0x7632, R22 ;  /* 0x000076321b167816 */ /* 0x004fc60000000016 */
[----:B------:R0:W-:Y:S04]  /*8310*/  STS.U16 [R16+0xe], R26 ;  /* 0x00000e1a10007388 */ /* 0x0001e80000000400 */
[----:B------:R-:W-:Y:S04]  /*8320*/  STS.U16 [R18+0x10], R61 ;  /* 0x0000103d12007388 */ /* 0x000fe80000000400 */
[----:B------:R-:W-:Y:S01]  /*8330*/  STS.U16 [R20+0x12], R0 ;  /* 0x0000120014007388 */ /* 0x000fe20000000400 */
[----:B0-----:R-:W-:-:S03]  /*8340*/  PRMT R26, R24, 0x7632, R26 ;  /* 0x00007632181a7816 */ /* 0x001fc6000000001a */
[----:B------:R-:W-:Y:S04]  /*8350*/  STS.U16 [R36+0x14], R31 ;  /* 0x0000141f24007388 */ /* 0x000fe80000000400 */
[----:B------:R-:W-:Y:S04]  /*8360*/  STS.U16 [R38+0x16], R6 ;  /* 0x0000160626007388 */ /* 0x000fe80000000400 */
        /* <DEDUP_REMOVED lines=24> */
[----:B------:R-:W-:-:S02]  /*84f0*/  IMAD R9, R95, c[0x0][0x210], RZ ;  /* 0x000084005f097a24 */ /* 0x000fc400078e02ff */
[C---:B0-----:R-:W-:Y:S01]  /*8500*/  IMAD.WIDE.U32 R6, R96.reuse, c[0x0][0x210], RZ ;  /* 0x0000840060067a25 */ /* 0x041fe200078e00ff */
[----:B------:R-:W-:Y:S03]  /*8510*/  BSSY B0, `(.L_x_781) ;  /* 0x000000e000007945 */ /* 0x000fe60003800000 */
[----:B------:R-:W-:-:S05]  /*8520*/  IMAD R9, R96, c[0x0][0x214], R9 ;  /* 0x0000850060097a24 */ /* 0x000fca00078e0209 */
[----:B------:R-:W-:Y:S02]  /*8530*/  IADD3 R39, R7, R9, RZ ;  /* 0x0000000907277210 */ /* 0x000fe40007ffe0ff */
[----:B-1----:R-:W-:-:S13]  /*8540*/  ISETP.GE.AND P0, PT, R91, R0, PT ;  /* 0x000000005b00720c */ /* 0x002fda0003f06270 */
        /* <DEDUP_REMOVED lines=10> */
.L_x_782:
[----:B------:R-:W-:Y:S05]  /*85f0*/  BSYNC B0 ;  /* 0x0000000000007941 */ /* 0x000fea0003800000 */
.L_x_781:
[----:B------:R-:W-:Y:S01]  /*8600*/  MOV R4, R6 ;  /* 0x0000000600047202 */ /* 0x000fe20000000f00 */
[----:B------:R-:W-:Y:S01]  /*8610*/  IMAD R6, R98, c[0x0][0x218], RZ ;  /* 0x0000860062067a24 */ /* 0x000fe200078e02ff */
[----:B------:R-:W-:Y:S02]  /*8620*/  MOV R5, R39 ;  /* 0x0000002700057202 */ /* 0x000fe40000000f00 */
[-C--:B------:R-:W-:Y:S01]  /*8630*/  ISETP.GE.AND P3, PT, R11, R0.reuse, PT ;  /* 0x000000000b00720c */ /* 0x080fe20003f66270 */
[----:B0-----:R-:W-:Y:S01]  /*8640*/  IMAD R9, R101, c[0x0][0x21c], R6 ;  /* 0x0000870065097a24 */ /* 0x001fe200078e0206 */
[-C--:B------:R-:W-:Y:S01]  /*8650*/  ISETP.GE.AND P4, PT, R13, R0.reuse, PT ;  /* 0x000000000d00720c */ /* 0x080fe20003f86270 */
[----:B------:R-:W-:Y:S01]  /*8660*/  IMAD.WIDE.U32 R4, R101, c[0x0][0x218], R4 ;  /* 0x0000860065047a25 */ /* 0x000fe200078e0004 */
[-C--:B------:R-:W-:Y:S02]  /*8670*/  ISETP.GE.AND P5, PT, R17, R0.reuse, PT ;  /* 0x000000001100720c */ /* 0x080fe40003fa6270 */
[----:B------:R-:W-:-:S02]  /*8680*/  ISETP.GE.AND P6, PT, R19, R0, PT ;  /* 0x000000001300720c */ /* 0x000fc40003fc6270 */
[----:B------:R-:W-:Y:S02]  /*8690*/  IADD3 R7, P0, R2, R4, RZ ;  /* 0x0000000402077210 */ /* 0x000fe40007f1e0ff */
[----:B------:R-:W-:Y:S02]  /*86a0*/  IADD3 R2, P1, R12, c[0x0][0x270], RZ ;  /* 0x00009c000c027a10 */ /* 0x000fe40007f3e0ff */
[----:B------:R-:W-:Y:S02]  /*86b0*/  IADD3.X R3, R3, R9, R5, P0, !PT ;  /* 0x0000000903037210 */ /* 0x000fe400007fe405 */
[----:B------:R-:W-:Y:S02]  /*86c0*/  IADD3.X R10, R10, c[0x0][0x274], RZ, P1, !PT ;  /* 0x00009d000a0a7a10 */ /* 0x000fe40000ffe4ff */
[----:B------:R-:W-:Y:S02]  /*86d0*/  LEA R2, P0, R7, R2, 0x1 ;  /* 0x0000000207027211 */ /* 0x000fe400078008ff */
[----:B------:R-:W-:-:S02]  /*86e0*/  ISETP.GE.AND P1, PT, R23, R0, PT ;  /* 0x000000001700720c */ /* 0x000fc40003f26270 */
        /* <DEDUP_REMOVED lines=34> */
.L_x_783:
[----:B------:R-:W-:Y:S05]  /*8910*/  EXIT ;  /* 0x000000000000794d */ /* 0x000fea0003800000 */
.L_x_785:
        /* <DEDUP_REMOVED lines=14> */
.L_x_5337:


//--------------------- .text._Z25selective_scan_fwd_kernelI32Selective_Scan_fwd_kernel_traitsILi64ELi16ELi1ELb0ELb0ELb1ELb0EN3c108BFloat16ENS1_7complexIfEEEEv13SSMParamsBase --------------------------
	.section	.text._Z25selective_scan_fwd_kernelI32Selective_Scan_fwd_kernel_traitsILi64ELi16ELi1ELb0ELb0ELb1ELb0EN3c108BFloat16ENS1_7complexIfEEEEv13SSMParamsBase,"ax",@progbits
	.sectioninfo	@"SHI_REGISTERS=168"
	.align	128
        .global         _Z25selective_scan_fwd_kernelI32Selective_Scan_fwd_kernel_traitsILi64ELi16ELi1ELb0ELb0ELb1ELb0EN3c108BFloat16ENS1_7complexIfEEEEv13SSMParamsBase
        .type           _Z25selective_scan_fwd_kernelI32Selective_Scan_fwd_kernel_traitsILi64ELi16ELi1ELb0ELb0ELb1ELb0EN3c108BFloat16ENS1_7complexIfEEEEv13SSMParamsBase,@function
        .size           _Z25selective_scan_fwd_kernelI32Selective_Scan_fwd_kernel_traitsILi64ELi16ELi1ELb0ELb0ELb1ELb0EN3c108BFloat16ENS1_7complexIfEEEEv13SSMParamsBase,(.L_x_5338 - _Z25selective_scan_fwd_kernelI32Selective_Scan_fwd_kernel_traitsILi64ELi16ELi1ELb0ELb0ELb1ELb0EN3c108BFloat16ENS1_7complexIfEEEEv13SSMParamsBase)
        .other          _Z25selective_scan_fwd_kernelI32Selective_Scan_fwd_kernel_traitsILi64ELi16ELi1ELb0ELb0ELb1ELb0EN3c108BFloat16ENS1_7complexIfEEEEv13SSMParamsBase,@"STO_CUDA_ENTRY STV_DEFAULT"
_Z25selective_scan_fwd_kernelI32Selective_Scan_fwd_kernel_traitsILi64ELi16ELi1ELb0ELb0ELb1ELb0EN3c108BFloat16ENS1_7complexIfEEEEv13SSMParamsBase:
.text._Z25selective_scan_fwd_kernelI32Selective_Scan_fwd_kernel_traitsILi64ELi16ELi1ELb0ELb0ELb1ELb0EN3c108BFloat16ENS1_7complexIfEEEEv13SSMParamsBase:
[----:B------:R-:W-:Y:S02]  /*0000*/  MOV R1, c[0x0][0x28] ;  /* 0x00000a0000017a02 */ /* 0x000fe40000000f00 */
[----:B------:R-:W0:Y:S01]  /*0010*/  S2UR UR4, SR_CTAID.Y ;  /* 0x00000000000479c3 */ /* 0x000e220000002600 */
[----:B------:R-:W-:Y:S01]  /*0020*/  ISETP.NE.U32.AND P0, PT, RZ, c[0x0][0x238], PT ;  /* 0x00008e00ff007a0c */ /* 0x000fe20003f05070 */
[----:B------:R-:W-:Y:S01]  /*0030*/  ULDC.64 UR22, c[0x0][0x118] ;  /* 0x0000460000167ab9 */ /* 0x000fe20000000a00 */
[----:B------:R-:W-:Y:S01]  /*0040*/  IABS R7, c[0x0][0x178] ;  /* 0x00005e0000077a13 */ /* 0x000fe20000000000 */
[----:B------:R-:W-:Y:S01]  /*0050*/  ULDC.64 UR28, c[0x0][0x1c8] ;  /* 0x00007200001c7ab9 */ /* 0x000fe20000000a00 */
[----:B------:R-:W-:Y:S02]  /*0060*/  ISETP.NE.AND.EX P0, PT, RZ, c[0x0][0x23c], PT, P0 ;  /* 0x00008f00ff007a0c */ /* 0x000fe40003f05300 */
[----:B------:R-:W-:Y:S01]  /*0070*/  ISETP.NE.U32.AND P1, PT, RZ, c[0x0][0x250], PT ;  /* 0x00009400ff007a0c */ /* 0x000fe20003f25070 */
[----:B------:R-:W1:Y:S01]  /*0080*/  S2UR UR9, SR_CTAID.X ;  /* 0x00000000000979c3 */ /* 0x000e620000002500 */
[----:B------:R-:W-:Y:S02]  /*0090*/  ULDC UR25, c[0x0][0x1d0] ;  /* 0x0000740000197ab9 */ /* 0x000fe40000000800 */
[----:B------:R-:W-:Y:S01]  /*00a0*/  ISETP.NE.AND.EX P1, PT, RZ, c[0x0][0x254], PT, P1 ;  /* 0x00009500ff007a0c */ /* 0x000fe20003f25310 */
[----:B------:R-:W-:-:S02]  /*00b0*/  ULDC UR18, c[0x0][0x1d0] ;  /* 0x0000740000127ab9 */ /* 0x000fc40000000800 */
[----:B------:R-:W-:Y:S02]  /*00c0*/  ULDC UR30, c[0x0][0x1d4] ;  /* 0x00007500001e7ab9 */ /* 0x000fe40000000800 */
[----:B------:R-:W-:Y:S02]  /*00d0*/  ULDC UR26, c[0x0][0x1d8] ;  /* 0x00007600001a7ab9 */ /* 0x000fe40000000800 */
[----:B------:R-:W-:Y:S02]  /*00e0*/  ULDC UR27, c[0x0][0x1e0] ;  /* 0x00007800001b7ab9 */ /* 0x000fe40000000800 */
[----:B------:R-:W-:Y:S02]  /*00f0*/  ULDC UR17, c[0x0][0x1e0] ;  /* 0x0000780000117ab9 */ /* 0x000fe40000000800 */
[----:B------:R-:W-:Y:S01]  /*0100*/  ULDC UR31, c[0x0][0x1d8] ;  /* 0x00007600001f7ab9 */ /* 0x000fe20000000800 */
[----:B0-----:R-:W-:Y:S01]  /*0110*/  MOV R75, UR4 ;  /* 0x00000004004b7c02 */ /* 0x001fe20008000f00 */
[----:B------:R-:W-:-:S02]  /*0120*/  ULDC UR32, c[0x0][0x1dc] ;  /* 0x0000770000207ab9 */ /* 0x000fc40000000800 */
[----:B------:R-:W-:Y:S01]  /*0130*/  ULDC UR33, c[0x0][0x1e4] ;  /* 0x0000790000217ab9 */ /* 0x000fe20000000800 */
[----:B------:R-:W0:Y:S01]  /*0140*/  R2UR UR14, R75 ;  /* 0x000000004b0e73c2 */ /* 0x000e2200000e0000 */
[C---:B------:R-:W-:Y:S01]  /*0150*/  @P0 LEA R2, P2, R75.reuse, c[0x0][0x238], 0x2 ;  /* 0x00008e004b020a11 */ /* 0x040fe200078410ff */
[----:B------:R-:W-:Y:S01]  /*0160*/  ULDC UR34, c[0x0][0x1e8] ;  /* 0x00007a0000227ab9 */ /* 0x000fe20000000800 */
[----:B------:R-:W-:Y:S01]  /*0170*/  @P1 LEA R4, P3, R75, c[0x0][0x250], 0x2 ;  /* 0x000094004b041a11 */ /* 0x000fe200078610ff */
[----:B------:R-:W-:Y:S02]  /*0180*/  ULDC UR35, c[0x0][0x1ec] ;  /* 0x00007b0000237ab9 */ /* 0x000fe40000000800 */
[----:B------:R-:W-:Y:S02]  /*0190*/  ULDC.64 UR12, c[0x0][0x240] ;  /* 0x00009000000c7ab9 */ /* 0x000fe40000000a00 */
[----:B------:R-:W-:Y:S02]  /*01a0*/  ULDC.64 UR10, c[0x0][0x248] ;  /* 0x00009200000a7ab9 */ /* 0x000fe40000000a00 */
[----:B0-----:R-:W-:-:S06]  /*01b0*/  USHF.R.S32.HI UR21, URZ, 0x1f, UR14 ;  /* 0x0000001f3f157899 */ /* 0x001fcc000801140e */
[----:B------:R-:W-:Y:S01]  /*01c0*/  MOV R0, UR21 ;  /* 0x0000001500007c02 */ /* 0x000fe20008000f00 */
[----:B------:R-:W0:Y:S01]  /*01d0*/  R2UR UR8, R7 ;  /* 0x00000000070873c2 */ /* 0x000e2200000e0000 */
[----:B------:R-:W-:Y:S02]  /*01e0*/  MOV R6, UR21 ;  /* 0x0000001500067c02 */ /* 0x000fe40008000f00 */
[C---:B------:R-:W-:Y:S02]  /*01f0*/  @P0 LEA.HI.X R3, R75.reuse, c[0x0][0x23c], R0, 0x2, P2 ;  /* 0x00008f004b030a11 */ /* 0x040fe400010f1400 */
[----:B------:R-:W-:-:S03]  /*0200*/  @P1 LEA.HI.X R5, R75, c[0x0][0x254], R6, 0x2, P3 ;  /* 0x000095004b051a11 */ /* 0x000fc600018f1406 */
[----:B------:R2:W5:Y:S04]  /*0210*/  @P0 LDG.E R2, [R2.64] ;  /* 0x0000001602020981 */ /* 0x000568000c1e1900 */
[----:B------:R3:W5:Y:S01]  /*0220*/  @P1 LDG.E R4, [R4.64] ;  /* 0x0000001604041981 */ /* 0x000762000c1e1900 */
[----:B0-----:R-:W0:Y:S08]  /*0230*/  I2F.RP R0, UR8 ;  /* 0x0000000800007d06 */ /* 0x001e300008209400 */
[----:B0-----:R-:W0:Y:S02]  /*0240*/  MUFU.RCP R0, R0 ;  /* 0x0000000000007308 */ /* 0x001e240000001000 */
[----:B0-----:R-:W-:-:S06]  /*0250*/  IADD3 R6, R0, 0xffffffe, RZ ;  /* 0x0ffffffe00067810 */ /* 0x001fcc0007ffe0ff */
[----:B------:R-:W0:Y:S01]  /*0260*/  F2I.FTZ.U32.TRUNC.NTZ R6, R6 ;  /* 0x0000000600067305 */ /* 0x000e22000021f000 */
[----:B---3--:R-:W-:Y:S01]  /*0270*/  IABS R5, R75 ;  /* 0x0000004b00057213 */ /* 0x008fe20000000000 */
[----:B0-----:R-:W0:Y:S08]  /*0280*/  R2UR UR5, R6 ;  /* 0x00000000060573c2 */ /* 0x001e3000000e0000 */
[----:B------:R-:W3:Y:S01]  /*0290*/  R2UR UR7, R5 ;  /* 0x00000000050773c2 */ /* 0x000ee200000e0000 */
[----:B------:R-:W-:-:S02]  /*02a0*/  UMOV UR4, URZ ;  /* 0x0000003f00047c82 */ /* 0x000fc40008000000 */
[----:B0-----:R-:W-:-:S04]  /*02b0*/  UIADD3 UR6, URZ, -UR5, URZ ;  /* 0x800000053f067290 */ /* 0x001fc8000fffe03f */
[----:B------:R-:W-:-:S04]  /*02c0*/  UIMAD UR6, UR6, UR8, URZ ;  /* 0x00000008060672a4 */ /* 0x000fc8000f8e023f */
[----:B------:R-:W-:-:S04]  /*02d0*/  UIMAD.WIDE.U32 UR4, UR5, UR6, UR4 ;  /* 0x00000006050472a5 */ /* 0x000fc8000f8e0004 */
[----:B---3--:R-:W-:-:S04]  /*02e0*/  UIMAD.WIDE.U32 UR4, UR5, UR7, URZ ;  /* 0x00000007050472a5 */ /* 0x008fc8000f8e003f */
[----:B------:R-:W-:Y:S01]  /*02f0*/  UIADD3 UR4, -UR5, URZ, URZ ;  /* 0x0000003f05047290 */ /* 0x000fe2000fffe13f */
[----:B------:R-:W0:Y:S03]  /*0300*/  R2UR UR15, R75 ;  /* 0x000000004b0f73c2 */ /* 0x000e2600000e0000 */
[----:B------:R-:W-:Y:S01]  /*0310*/  UIMAD UR4, UR8, UR4, UR7 ;  /* 0x00000004080472a4 */ /* 0x000fe2000f8e0207 */
[----:B-1----:R-:W-:-:S03]  /*0320*/  MOV R74, UR9 ;  /* 0x00000009004a7c02 */ /* 0x002fc60008000f00 */
[----:B------:R-:W-:Y:S01]  /*0330*/  UISETP.GT.U32.AND UP2, UPT, UR8, UR4, UPT ;  /* 0x000000040800728c */ /* 0x000fe2000bf44070 */
[----:B------:R-:W1:Y:S01]  /*0340*/  R2UR UR20, R74 ;  /* 0x000000004a1473c2 */ /* 0x000e6200000e0000 */
[----:B------:R-:W-:-:S07]  /*0350*/  ULDC UR7, c[0x0][0x178] ;  /* 0x00005e0000077ab9 */ /* 0x000fce0000000800 */
[----:B------:R-:W3:Y:S02]  /*0360*/  R2UR UR16, R74 ;  /* 0x000000004a1073c2 */ /* 0x000ee400000e0000 */
[----:B------:R-:W-:-:S04]  /*0370*/  @!UP2 UIADD3 UR4, UR4, -UR8, URZ ;  /* 0x800000080404a290 */ /* 0x000fc8000fffe03f */
[----:B------:R-:W-:Y:S02]  /*0380*/  UISETP.GE.U32.AND UP0, UPT, UR4, UR8, UPT ;  /* 0x000000080400728c */ /* 0x000fe4000bf06070 */
[----:B0-----:R-:W-:Y:S02]  /*0390*/  ULOP3.LUT UR4, UR15, UR7, URZ, 0x3c, !UPT ;  /* 0x000000070f047292 */ /* 0x001fe4000f8e3c3f */
[----:B------:R-:W-:Y:S02]  /*03a0*/  @!UP2 UIADD3 UR5, UR5, 0x1, URZ ;  /* 0x000000010505a890 */ /* 0x000fe4000fffe03f */
[----:B------:R-:W-:Y:S02]  /*03b0*/  ULDC UR9, c[0x0][0x178] ;  /* 0x00005e0000097ab9 */ /* 0x000fe40000000800 */
[----:B------:R-:W-:Y:S02]  /*03c0*/  UISETP.GE.AND UP2, UPT, UR4, URZ, UPT ;  /* 0x0000003f0400728c */ /* 0x000fe4000bf46270 */
[----:B------:R-:W-:-:S02]  /*03d0*/  UISETP.NE.AND UP1, UPT, URZ, UR9, UPT ;  /* 0x000000093f00728c */ /* 0x000fc4000bf25270 */
[----:B------:R-:W-:Y:S02]  /*03e0*/  @UP0 UIADD3 UR5, UR5, 0x1, URZ ;  /* 0x0000000105050890 */ /* 0x000fe4000fffe03f */
[----:B-1----:R-:W-:Y:S02]  /*03f0*/  USHF.R.S32.HI UR24, URZ, 0x1f, UR20 ;  /* 0x0000001f3f187899 */ /* 0x002fe40008011414 */
[----:B------:R-:W-:Y:S02]  /*0400*/  ULDC UR6, c[0x0][0x1b0] ;  /* 0x00006c0000067ab9 */ /* 0x000fe40000000800 */
[----:B------:R-:W-:Y:S02]  /*0410*/  UIMAD UR6, UR24, UR6, URZ ;  /* 0x00000006180672a4 */ /* 0x000fe4000f8e023f */
[----:B------:R-:W-:Y:S02]  /*0420*/  ULDC UR7, c[0x0][0x1b4] ;  /* 0x00006d0000077ab9 */ /* 0x000fe40000000800 */
[----:B------:R-:W-:-:S02]  /*0430*/  ULDC UR4, c[0x0][0x1b0] ;  /* 0x00006c0000047ab9 */ /* 0x000fc40000000800 */
[----:B------:R-:W-:Y:S01]  /*0440*/  UMOV UR8, UR5 ;  /* 0x0000000500087c82 */ /* 0x000fe20008000000 */
[----:B------:R-:W-:Y:S01]  /*0450*/  MOV R0, c[0x0][0x174] ;  /* 0x00005d0000007a02 */ /* 0x000fe20000000f00 */
[----:B------:R-:W-:Y:S02]  /*0460*/  @!UP2 UIADD3 UR8, -UR8, URZ, URZ ;  /* 0x0000003f0808a290 */ /* 0x000fe4000fffe13f */
[----:B---3--:R-:W-:Y:S02]  /*0470*/  UIMAD.WIDE.U32 UR4, UR16, UR4, URZ ;  /* 0x00000004100472a5 */ /* 0x008fe4000f8e003f */
[----:B------:R-:W-:Y:S02]  /*0480*/  UIMAD UR6, UR20, UR7, UR6 ;  /* 0x00000007140672a4 */ /* 0x000fe4000f8e0206 */
[----:B------:R-:W-:Y:S01]  /*0490*/  @!UP1 ULOP3.LUT UR8, URZ, UR9, URZ, 0x33, !UPT ;  /* 0x000000093f089292 */ /* 0x000fe2000f8e333f */
[----:B------:R-:W-:Y:S01]  /*04a0*/  ISETP.GE.AND P2, PT, R0, 0x1, PT ;  /* 0x000000010000780c */ /* 0x000fe20003f46270 */
[----:B------:R-:W-:-:S02]  /*04b0*/  UIADD3 UR5, UR5, UR6, URZ ;  /* 0x0000000605057290 */ /* 0x000fc4000fffe03f */
[----:B------:R-:W-:-:S04]  /*04c0*/  USHF.R.S32.HI UR6, URZ, 0x1f, UR8 ;  /* 0x0000001f3f067899 */ /* 0x000fc80008011408 */
[----:B------:R-:W-:Y:S02]  /*04d0*/  UIMAD UR9, UR6, UR28, URZ ;  /* 0x0000001c060972a4 */ /* 0x000fe4000f8e023f */
[----:B------:R-:W-:Y:S02]  /*04e0*/  UIMAD UR25, UR24, UR25, URZ ;  /* 0x00000019181972a4 */ /* 0x000fe4000f8e023f */
[----:B------:R-:W-:Y:S02]  /*04f0*/  UIMAD.WIDE.U32 UR6, UR8, UR28, UR4 ;  /* 0x0000001c080672a5 */ /* 0x000fe4000f8e0004 */
[----:B------:R-:W-:Y:S02]  /*0500*/  UIMAD UR29, UR8, UR29, UR9 ;  /* 0x0000001d081d72a4 */ /* 0x000fe4000f8e0209 */
[----:B------:R-:W-:Y:S02]  /*0510*/  ULDC UR28, c[0x0][0x1e8] ;  /* 0x00007a00001c7ab9 */ /* 0x000fe40000000800 */
[----:B------:R-:W-:-:S02]  /*0520*/  UIMAD.WIDE.U32 UR18, UR16, UR18, URZ ;  /* 0x00000012101272a5 */ /* 0x000fc4000f8e003f */
[----:B------:R-:W-:Y:S02]  /*0530*/  UMOV UR4, URZ ;  /* 0x0000003f00047c82 */ /* 0x000fe40008000000 */
[----:B------:R-:W-:Y:S02]  /*0540*/  UMOV UR5, URZ ;  /* 0x0000003f00057c82 */ /* 0x000fe40008000000 */
[----:B------:R-:W-:Y:S02]  /*0550*/  ULDC.64 UR8, c[0x0][0x230] ;  /* 0x00008c0000087ab9 */ /* 0x000fe40000000a00 */
[----:B------:R-:W-:Y:S02]  /*0560*/  UIMAD.WIDE.U32 UR16, UR16, UR17, URZ ;  /* 0x00000011101072a5 */ /* 0x000fe4000f8e003f */
[----:B------:R-:W-:Y:S02]  /*0570*/  UIMAD UR26, UR21, UR26, URZ ;  /* 0x0000001a151a72a4 */ /* 0x000fe4000f8e023f */
[----:B------:R-:W-:-:S02]  /*0580*/  UIMAD UR27, UR24, UR27, URZ ;  /* 0x0000001b181b72a4 */ /* 0x000fc4000f8e023f */
[----:B------:R-:W-:Y:S02]  /*0590*/  UIMAD UR28, UR21, UR28, URZ ;  /* 0x0000001c151c72a4 */ /* 0x000fe4000f8e023f */
[----:B------:R-:W-:Y:S01]  /*05a0*/  UIMAD UR25, UR20, UR30, UR25 ;  /* 0x0000001e141972a4 */ /* 0x000fe2000f8e0219 */
[----:B------:R-:W-:Y:S11]  /*05b0*/  @!P2 EXIT ;  /* 0x000000000000a94d */ /* 0x000ff60003800000 */
[----:B--2---:R-:W0:Y:S01]  /*05c0*/  S2R R73, SR_TID.X ;  /* 0x0000000000497919 */ /* 0x004e220000002100 */
[----:B-----5:R1:W2:Y:S01]  /*05d0*/  @P1 R2UR UR4, R4 ;  /* 0x00000000040413c2 */ /* 0x0202a200000e0000 */
[----:B------:R-:W-:Y:S02]  /*05e0*/  UIMAD UR27, UR20, UR33, UR27 ;  /* 0x00000021141b72a4 */ /* 0x000fe4000f8e021b */
[----:B------:R-:W3:Y:S01]  /*05f0*/  S2R R72, SR_LANEID ;  /* 0x0000000000487919 */ /* 0x000ee20000000000 */
[----:B------:R-:W-:Y:S02]  /*0600*/  UIADD3 UR19, UR19, UR25, URZ ;  /* 0x0000001913137290 */ /* 0x000fe4000fffe03f */
[----:B------:R-:W-:-:S02]  /*0610*/  UIADD3 UR17, UR17, UR27, URZ ;  /* 0x0000001b11117290 */ /* 0x000fc4000fffe03f */
[----:B------:R1:W4:Y:S01]  /*0620*/  @P0 R2UR UR5, R2 ;  /* 0x00000000020503c2 */ /* 0x00032200000e0000 */
[----:B------:R-:W-:Y:S02]  /*0630*/  UIMAD UR26, UR14, UR32, UR26 ;  /* 0x000000200e1a72a4 */ /* 0x000fe4000f8e021a */
[----:B------:R-:W-:Y:S02]  /*0640*/  UIMAD.WIDE.U32 UR18, UR15, UR31, UR18 ;  /* 0x0000001f0f1272a5 */ /* 0x000fe4000f8e0012 */
[----:B------:R-:W-:Y:S02]  /*0650*/  UIMAD UR28, UR14, UR35, UR28 ;  /* 0x000000230e1c72a4 */ /* 0x000fe4000f8e021c */
[----:B------:R-:W-:Y:S02]  /*0660*/  UIMAD.WIDE.U32 UR14, UR15, UR34, UR16 ;  /* 0x000000220f0e72a5 */ /* 0x000fe4000f8e0010 */
[----:B------:R-:W-:Y:S02]  /*0670*/  UIADD3 UR17, UR19, UR26, URZ ;  /* 0x0000001a13117290 */ /* 0x000fe4000fffe03f */
[----:B------:R-:W-:-:S02]  /*0680*/  ULEA UR16, UP0, UR18, UR12, 0x1 ;  /* 0x0000000c12107291 */ /* 0x000fc4000f80083f */
[----:B------:R-:W-:Y:S01]  /*0690*/  ULEA UR10, UP1, UR14, UR10, 0x1 ;  /* 0x0000000a0e0a7291 */ /* 0x000fe2000f82083f */
[----:B0-----:R-:W-:Y:S01]  /*06a0*/  SHF.L.U32 R71, R73, 0x4, RZ ;  /* 0x0000000449477819 */ /* 0x001fe200000006ff */
[----:B------:R-:W-:Y:S02]  /*06b0*/  ULEA.HI.X UR18, UR18, UR13, UR17, 0x1, UP0 ;  /* 0x0000000d12127291 */ /* 0x000fe400080f0c11 */
[----:B------:R-:W-:Y:S01]  /*06c0*/  ULEA UR12, UP2, UR6, UR8, 0x1 ;  /* 0x00000008060c7291 */ /* 0x000fe2000f84083f */
[----:B------:R-:W-:Y:S01]  /*06d0*/  LOP3.LUT R71, R71, 0xfffffe00, RZ, 0xc0, !PT ;  /* 0xfffffe0047477812 */ /* 0x000fe200078ec0ff */
[----:B------:R-:W-:Y:S02]  /*06e0*/  UIADD3 UR7, UR7, UR29, URZ ;  /* 0x0000001d07077290 */ /* 0x000fe4000fffe03f */
[----:B------:R-:W-:Y:S01]  /*06f0*/  UIADD3 UR15, UR15, UR28, URZ ;  /* 0x0000001c0f0f7290 */ /* 0x000fe2000fffe03f */
[----:B------:R-:W-:Y:S01]  /*0700*/  LOP3.LUT R70, R71, 0x1f, R73, 0xf8, !PT ;  /* 0x0000001f47467812 */ /* 0x000fe200078ef849 */
[----:B------:R-:W-:-:S02]  /*0710*/  ULEA.HI.X UR13, UR6, UR9, UR7, 0x1, UP2 ;  /* 0x00000009060d7291 */ /* 0x000fc400090f0c07 */
[----:B------:R-:W-:Y:S02]  /*0720*/  ULEA.HI.X UR11, UR14, UR11, UR15, 0x1, UP1 ;  /* 0x0000000b0e0b7291 */ /* 0x000fe400088f0c0f */
[----:B------:R-:W-:Y:S02]  /*0730*/  UMOV UR9, UR10 ;  /* 0x0000000a00097c82 */ /* 0x000fe40008000000 */
[----:B------:R-:W-:Y:S02]  /*0740*/  UMOV UR6, URZ ;  /* 0x0000003f00067c82 */ /* 0x000fe40008000000 */
[----:B------:R-:W-:Y:S02]  /*0750*/  UMOV UR8, UR16 ;  /* 0x0000001000087c82 */ /* 0x000fe40008000000 */
[----:B-1234-:R-:W-:Y:S02]  /*0760*/  UMOV UR10, UR18 ;  /* 0x00000012000a7c82 */ /* 0x01efe40008000000 */
.L_x_828:
[----:B------:R-:W-:Y:S01]  /*0770*/  BAR.SYNC.DEFER_BLOCKING 0x0 ;  /* 0x0000000000007b1d */ /* 0x000fe20000010000 */
[----:B------:R-:W-:Y:S02]  /*0780*/  LOP3.LUT R18, R70, 0x20, RZ, 0xfc, !PT ;  /* 0x0000002046127812 */ /* 0x000fe400078efcff */
[----:B------:R-:W-:-:S02]  /*0790*/  MOV R2, UR8 ;  /* 0x0000000800027c02 */ /* 0x000fc40008000f00 */
        /* <DEDUP_REMOVED lines=8> */
[----:B------:R-:W-:Y:S02]  /*0820*/  LOP3.LUT R22, R70, 0x80, RZ, 0xfc, !PT ;  /* 0x0000008046167812 */ /* 0x000fe400078efcff */
[----:B------:R-:W-:-:S02]  /*0830*/  PRMT R4, RZ, 0x7610, R4 ;  /* 0x00007610ff047816 */ /* 0x000fc40000000004 */
[----:B------:R-:W-:Y:S02]  /*0840*/  ISETP.GE.AND P2, PT, R70, UR17, PT ;  /* 0x0000001146007c0c */ /* 0x000fe4000bf46270 */
[----:B------:R-:W-:Y:S02]  /*0850*/  ISETP.GE.AND P1, PT, R18, UR17, PT ;  /* 0x0000001112007c0c */ /* 0x000fe4000bf26270 */
[C---:B------:R-:W-:Y:S02]  /*0860*/  LOP3.LUT R23, R70.reuse, 0xa0, RZ, 0xfc, !PT ;  /* 0x000000a046177812 */ /* 0x040fe400078efcff */
[----:B------:R-:W-:Y:S02]  /*0870*/  LOP3.LUT R24, R70, 0xc0, RZ, 0xfc, !PT ;  /* 0x000000c046187812 */ /* 0x000fe400078efcff */
[----:B------:R-:W-:Y:S02]  /*0880*/  ISETP.GE.AND P4, PT, R20, UR17, PT ;  /* 0x0000001114007c0c */ /* 0x000fe4000bf86270 */
[----:B------:R-:W-:-:S02]  /*0890*/  LOP3.LUT R25, R70, 0xe0, RZ, 0xfc, !PT ;  /* 0x000000e046197812 */ /* 0x000fc400078efcff */
[----:B------:R-:W-:Y:S01]  /*08a0*/  ISETP.GE.AND P0, PT, R21, UR17, PT ;  /* 0x0000001115007c0c */ /* 0x000fe2000bf06270 */
[----:B------:R0:W2:Y:S01]  /*08b0*/  @!P2 LDG.E.U16 R0, [R2.64] ;  /* 0x000000160200a981 */ /* 0x0000a2000c1e1500 */
[----:B------:R-:W-:Y:S02]  /*08c0*/  LOP3.LUT R26, R70, 0x100, RZ, 0xfc, !PT ;  /* 0x00000100461a7812 */ /* 0x000fe400078efcff */
[----:B------:R-:W-:Y:S01]  /*08d0*/  ISETP.GE.AND P6, PT, R22, UR17, PT ;  /* 0x0000001116007c0c */ /* 0x000fe2000bfc6270 */
[----:B------:R0:W3:Y:S01]  /*08e0*/  @!P1 LDG.E.U16 R4, [R2.64+0x40] ;  /* 0x0000401602049981 */ /* 0x0000e2000c1e1500 */
[----:B------:R-:W-:Y:S02]  /*08f0*/  ISETP.GE.AND P5, PT, R23, UR17, PT ;  /* 0x0000001117007c0c */ /* 0x000fe4000bfa6270 */
[----:B------:R-:W-:Y:S02]  /*0900*/  ISETP.GE.AND P3, PT, R24, UR17, PT ;  /* 0x0000001118007c0c */ /* 0x000fe4000bf66270 */
[----:B------:R-:W-:-:S02]  /*0910*/  ISETP.GE.AND P2, PT, R25, UR17, PT ;  /* 0x0000001119007c0c */ /* 0x000fc4000bf46270 */
        /* <DEDUP_REMOVED lines=16> */
[----:B------:R-:W-:Y:S01]  /*0a20*/  LOP3.LUT R42, R70, 0x1a0, RZ, 0xfc, !PT ;  /* 0x000001a0462a7812 */ /* 0x000fe200078efcff */
[----:B------:R0:W5:Y:S01]  /*0a30*/  @!P3 LDG.E.U16 R9, [R2.64+0x180] ;  /* 0x000180160209b981 */ /* 0x000162000c1e1500 */
[----:B------:R-:W-:Y:S02]  /*0a40*/  ISETP.GE.AND P4, PT, R32, UR17, PT ;  /* 0x0000001120007c0c */ /* 0x000fe4000bf86270 */
[----:B------:R-:W-:Y:S01]  /*0a50*/  LOP3.LUT R44, R70, 0x1c0, RZ, 0xfc, !PT ;  /* 0x000001c0462c7812 */ /* 0x000fe200078efcff */
        /* <DEDUP_REMOVED lines=30> */
[----:B------:R-:W-:Y:S02]  /*0c40*/  ISETP.GE.AND P3, PT, R25, UR17, PT ;  /* 0x0000001119007c0c */ /* 0x000fe4000bf66270 */
[C---:B------:R-:W-:Y:S02]  /*0c50*/  IADD3 R23, R18.reuse, 0x60, RZ ;  /* 0x0000006012177810 */ /* 0x040fe40007ffe0ff */
[CC--:B------:R-:W-:Y:S02]  /*0c60*/  LEA.HI.SX32 R20, R18.reuse, R18.reuse, 0x1b ;  /* 0x0000001212147211 */ /* 0x0c0fe400078fdaff */
[C---:B------:R-:W-:Y:S02]  /*0c70*/  IADD3 R25, R18.reuse, 0x80, RZ ;  /* 0x0000008012197810 */ /* 0x040fe40007ffe0ff */
[----:B------:R-:W-:Y:S02]  /*0c80*/  IADD3 R27, R18, 0xa0, RZ ;  /* 0x000000a0121b7810 */ /* 0x000fe40007ffe0ff */
[----:B------:R-:W-:-:S02]  /*0c90*/  LEA.HI.SX32 R21, R21, R18, 0x1b ;  /* 0x0000001215157211 */ /* 0x000fc400078fdaff */
[C---:B------:R-:W-:Y:S02]  /*0ca0*/  IADD3 R29, R18.reuse, 0xc0, RZ ;  /* 0x000000c0121d7810 */ /* 0x040fe40007ffe0ff */
[-C--:B------:R-:W-:Y:S02]  /*0cb0*/  LEA.HI.SX32 R3, R3, R18.reuse, 0x1b ;  /* 0x0000001203037211 */ /* 0x080fe400078fdaff */
[C---:B------:R-:W-:Y:S02]  /*0cc0*/  IADD3 R31, R18.reuse, 0xe0, RZ ;  /* 0x000000e0121f7810 */ /* 0x040fe40007ffe0ff */
[----:B------:R-:W-:Y:S02]  /*0cd0*/  LEA.HI.SX32 R23, R23, R18, 0x1b ;  /* 0x0000001217177211 */ /* 0x000fe400078fdaff */
[----:B------:R-:W-:Y:S02]  /*0ce0*/  IADD3 R33, R18, 0x100, RZ ;  /* 0x0000010012217810 */ /* 0x000fe40007ffe0ff */
[----:B------:R-:W-:-:S02]  /*0cf0*/  SHF.L.U32 R54, R20, 0x1, RZ ;  /* 0x0000000114367819 */ /* 0x000fc400000006ff */
[-C--:B------:R-:W-:Y:S02]  /*0d00*/  LEA.HI.SX32 R25, R25, R18.reuse, 0x1b ;  /* 0x0000001219197211 */ /* 0x080fe400078fdaff */
        /* <DEDUP_REMOVED lines=18> */
[----:B------:R-:W-:Y:S02]  /*0e30*/  IADD3 R47, R18, 0x1e0, RZ ;  /* 0x000001e0122f7810 */ /* 0x000fe40007ffe0ff */
[-C--:B------:R-:W-:Y:S02]  /*0e40*/  LEA.HI.SX32 R39, R39, R18.reuse, 0x1b ;  /* 0x0000001227277211 */ /* 0x080fe400078fdaff */
[----:B------:R-:W-:Y:S02]  /*0e50*/  SHF.L.U32 R164, R31, 0x1, RZ ;  /* 0x000000011fa47819 */ /* 0x000fe400000006ff */
        /* <DEDUP_REMOVED lines=8> */
[----:B------:R-:W-:Y:S02]  /*0ee0*/  SHF.L.U32 R69, R41, 0x1, RZ ;  /* 0x0000000129457819 */ /* 0x000fe400000006ff */
[----:B------:R-:W-:Y:S02]  /*0ef0*/  SHF.L.U32 R68, R43, 0x1, RZ ;  /* 0x000000012b447819 */ /* 0x000fe400000006ff */
[----:B------:R-:W-:Y:S02]  /*0f00*/  SHF.L.U32 R67, R45, 0x1, RZ ;  /* 0x000000012d437819 */ /* 0x000fe400000006ff */
[----:B------:R-:W-:Y:S02]  /*0f10*/  SHF.L.U32 R66, R47, 0x1, RZ ;  /* 0x000000012f427819 */ /* 0x000fe400000006ff */
[----:B------:R-:W-:Y:S02]  /*0f20*/  ISETP.GE.AND P1, PT, R22, UR17, PT ;  /* 0x0000001116007c0c */ /* 0x000fe4000bf26270 */
[----:B------:R-:W-:-:S02]  /*0f30*/  ISETP.GE.AND P5, PT, R24, UR17, PT ;  /* 0x0000001118007c0c */ /* 0x000fc4000bfa6270 */
[----:B------:R-:W-:Y:S02]  /*0f40*/  MOV R2, UR9 ;  /* 0x0000000900027c02 */ /* 0x000fe40008000f00 */
[----:B------:R-:W-:-:S05]  /*0f50*/  MOV R3, UR11 ;  /* 0x0000000b00037c02 */ /* 0x000fca0008000f00 */
[----:B------:R-:W-:Y:S01]  /*0f60*/  IMAD.WIDE R2, R70, 0x2, R2 ;  /* 0x0000000246027825 */ /* 0x000fe200078e0202 */
[----:B------:R-:W-:Y:S02]  /*0f70*/  PRMT R35, RZ, 0x7610, R35 ;  /* 0x00007610ff237816 */ /* 0x000fe40000000023 */
[----:B------:R-:W-:Y:S01]  /*0f80*/  PRMT R37, RZ, 0x7610, R37 ;  /* 0x00007610ff257816 */ /* 0x000fe20000000025 */
[----:B--2---:R0:W-:Y:S04]  /*0f90*/  STS.U16 [R54], R0 ;  /* 0x0000000036007388 */ /* 0x0041e80000000400 */
[----:B---3--:R1:W-:Y:S01]  /*0fa0*/  STS.U16 [R53+0x40], R4 ;  /* 0x0000400435007388 */ /* 0x0083e20000000400 */
[----:B0-----:R-:W-:-:S04]  /*0fb0*/  LEA R0, R72, R71, 0x4 ;  /* 0x0000004748007211 */ /* 0x001fc800078e20ff */
[----:B------:R-:W-:Y:S01]  /*0fc0*/  LEA.HI.SX32 R65, R0, R0, 0x1b ;  /* 0x0000000000417211 */ /* 0x000fe200078fdaff */
[----:B----4-:R-:W-:Y:S04]  /*0fd0*/  STS.U16 [R52+0x80], R5 ;  /* 0x0000800534007388 */ /* 0x010fe80000000400 */
[----:B-----5:R-:W-:Y:S04]  /*0fe0*/  STS.U16 [R51+0xc0], R6 ;  /* 0x0000c00633007388 */ /* 0x020fe80000000400 */
        /* <DEDUP_REMOVED lines=10> */
[----:B------:R-:W-:Y:S04]  /*1090*/  STS.U16 [R68+0x340], R17 ;  /* 0x0003401144007388 */ /* 0x000fe80000000400 */
[----:B------:R0:W-:Y:S04]  /*10a0*/  STS.U16 [R67+0x380], R16 ;  /* 0x0003801043007388 */ /* 0x0001e80000000400 */
        /* <DEDUP_REMOVED lines=18> */
[----:B-1----:R-:W-:-:S03]  /*11d0*/  PRMT R4, RZ, 0x7610, R4 ;  /* 0x00007610ff047816 */ /* 0x002fc60000000004 */
[----:B------:R-:W-:Y:S01]  /*11e0*/  BAR.SYNC.DEFER_BLOCKING 0x0 ;  /* 0x0000000000007b1d */ /* 0x000fe20000010000 */
[----:B0-----:R-:W-:Y:S02]  /*11f0*/  PRMT R7, RZ, 0x7610, R7 ;  /* 0x00007610ff077816 */ /* 0x001fe40000000007 */
[----:B------:R-:W-:Y:S02]  /*1200*/  PRMT R5, RZ, 0x7610, R5 ;  /* 0x00007610ff057816 */ /* 0x000fe40000000005 */
[----:B------:R-:W-:Y:S02]  /*1210*/  PRMT R6, RZ, 0x7610, R6 ;  /* 0x00007610ff067816 */ /* 0x000fe40000000006 */
[----:B--2---:R-:W-:Y:S02]  /*1220*/  PRMT R8, RZ, 0x7610, R8 ;  /* 0x00007610ff087816 */ /* 0x004fe40000000008 */
[----:B---3--:R-:W-:Y:S02]  /*1230*/  PRMT R9, RZ, 0x7610, R9 ;  /* 0x00007610ff097816 */ /* 0x008fe40000000009 */
[----:B----4-:R-:W-:-:S02]  /*1240*/  PRMT R11, RZ, 0x7610, R11 ;  /* 0x00007610ff0b7816 */ /* 0x010fc4000000000b */
[----:B-----5:R-:W-:Y:S02]  /*1250*/  PRMT R10, RZ, 0x7610, R10 ;  /* 0x00007610ff0a7816 */ /* 0x020fe4000000000a */
        /* <DEDUP_REMOVED lines=19> */
[----:B------:R-:W-:Y:S02]  /*1390*/  PRMT R13, RZ, 0x7610, R13 ;  /* 0x00007610ff0d7816 */ /* 0x000fe4000000000d */
[----:B------:R-:W-:Y:S01]  /*13a0*/  PRMT R12, RZ, 0x7610, R12 ;  /* 0x00007610ff0c7816 */ /* 0x000fe2000000000c */
[----:B------:R-:W3:Y:S01]  /*13b0*/  @!P3 LDG.E.U16 R35, [R2.64+0x340] ;  /* 0x000340160223b981 */ /* 0x000ee2000c1e1500 */
        /* <DEDUP_REMOVED lines=100> */
.L_x_787:
[----:B------:R-:W-:Y:S05]  /*1a00*/  BSYNC B0 ;  /* 0x0000000000007941 */ /* 0x000fea0003800000 */
.L_x_786:
        /* <DEDUP_REMOVED lines=36> */
.L_x_789:
[----:B------:R-:W-:Y:S05]  /*1c50*/  BSYNC B0 ;  /* 0x0000000000007941 */ /* 0x000fea0003800000 */
.L_x_788:
        /* <DEDUP_REMOVED lines=38> */
.L_x_791:
[----:B------:R-:W-:Y:S05]  /*1ec0*/  BSYNC B0 ;  /* 0x0000000000007941 */ /* 0x000fea0003800000 */
.L_x_790:
        /* <DEDUP_REMOVED lines=36> */
.L_x_793:
[----:B------:R-:W-:Y:S05]  /*2110*/  BSYNC B0 ;  /* 0x0000000000007941 */ /* 0x000fea0003800000 */
.L_x_792:
        /* <DEDUP_REMOVED lines=38> */
.L_x_795:
[----:B------:R-:W-:Y:S05]  /*2380*/  BSYNC B0 ;  /* 0x0000000000007941 */ /* 0x000fea0003800000 */
.L_x_794:
        /* <DEDUP_REMOVED lines=36> */
.L_x_797:
[----:B------:R-:W-:Y:S05]  /*25d0*/  BSYNC B0 ;  /* 0x0000000000007941 */ /* 0x000fea0003800000 */
.L_x_796:
        /* <DEDUP_REMOVED lines=38> */
.L_x_799:
[----:B------:R-:W-:Y:S05]  /*2840*/  BSYNC B0 ;  /* 0x0000000000007941 */ /* 0x000fea0003800000 */
.L_x_798:
        /* <DEDUP_REMOVED lines=36> */
.L_x_801:
[----:B------:R-:W-:Y:S05]  /*2a90*/  BSYNC B0 ;  /* 0x0000000000007941 */ /* 0x000fea0003800000 */
.L_x_800:
        /* <DEDUP_REMOVED lines=41> */
.L_x_803:
[----:B------:R-:W-:Y:S05]  /*2d30*/  BSYNC B0 ;  /* 0x0000000000007941 */ /* 0x000fea0003800000 */
.L_x_802:
        /* <DEDUP_REMOVED lines=41> */
.L_x_805:
[----:B------:R-:W-:Y:S05]  /*2fd0*/  BSYNC B0 ;  /* 0x0000000000007941 */ /* 0x000fea0003800000 */
.L_x_804:
        /* <DEDUP_REMOVED lines=47> */
.L_x_807:
[----:B------:R-:W-:Y:S05]  /*32d0*/  BSYNC B0 ;  /* 0x0000000000007941 */ /* 0x000fea0003800000 */
.L_x_806:
        /* <DEDUP_REMOVED lines=33> */
.L_x_809:
[----:B------:R-:W-:Y:S05]  /*34f0*/  BSYNC B0 ;  /* 0x0000000000007941 */ /* 0x000fea0003800000 */
.L_x_808:
        /* <DEDUP_REMOVED lines=33> */
.L_x_811:
[----:B------:R-:W-:Y:S05]  /*3710*/  BSYNC B0 ;  /* 0x0000000000007941 */ /* 0x000fea0003800000 */
.L_x_810:
        /* <DEDUP_REMOVED lines=33> */
.L_x_813:
[----:B------:R-:W-:Y:S05]  /*3930*/  BSYNC B0 ;  /* 0x0000000000007941 */ /* 0x000fea0003800000 */
.L_x_812:
        /* <DEDUP_REMOVED lines=33> */
.L_x_815:
[----:B------:R-:W-:Y:S05]  /*3b50*/  BSYNC B0 ;  /* 0x0000000000007941 */ /* 0x000fea0003800000 */
.L_x_814:
        /* <DEDUP_REMOVED lines=33> */
.L_x_817:
[----:B------:R-:W-:Y:S05]  /*3d70*/  BSYNC B0 ;  /* 0x0000000000007941 */ /* 0x000fea0003800000 */
.L_x_816:
        /* <DEDUP_REMOVED lines=20> */
.L_x_824:
[----:B------:R-:W-:Y:S01]  /*3ec0*/  ULDC UR14, c[0x0][0x180] ;  /* 0x00006000000e7ab9 */ /* 0x000fe20000000800 */
[----:B------:R-:W-:Y:S01]  /*3ed0*/  IMAD.WIDE.U32 R40, R75, c[0x0][0x180], RZ ;  /* 0x000060004b287a25 */ /* 0x000fe200078e00ff */
[----:B------:R-:W-:-:S02]  /*3ee0*/  UIMAD UR14, UR21, UR14, URZ ;  /* 0x0000000e150e72a4 */ /* 0x000fc4000f8e023f */
[----:B------:R-:W-:Y:S02]  /*3ef0*/  USHF.R.S32.HI UR15, URZ, 0x1f, UR7 ;  /* 0x0000001f3f0f7899 */ /* 0x000fe40008011407 */
[----:B------:R-:W-:Y:S02]  /*3f00*/  ULDC.64 UR16, c[0x0][0x188] ;  /* 0x0000620000107ab9 */ /* 0x000fe40000000a00 */
[----:B------:R-:W-:Y:S01]  /*3f10*/  MOV R42, UR14 ;  /* 0x0000000e002a7c02 */ /* 0x000fe20008000f00 */
[----:B------:R-:W-:Y:S01]  /*3f20*/  UIMAD UR14, UR15, UR16, URZ ;  /* 0x000000100f0e72a4 */ /* 0x000fe2000f8e023f */
[----:B------:R-:W-:Y:S01]  /*3f30*/  IADD3 R44, R71, R70, RZ ;  /* 0x00000046472c7210 */ /* 0x000fe20007ffe0ff */
        /* <DEDUP_REMOVED lines=8> */
[----:B------:R-:W-:-:S05]  /*3fc0*/  LEA.HI.X R43, R40, c[0x0][0x224], R41, 0x3, P0 ;  /* 0x00008900282b7a11 */ /* 0x000fca00000f1c29 */
[----:B------:R0:W2:Y:S01]  /*3fd0*/  LDG.E.64 R40, [R42.64] ;  /* 0x000000162a287981 */ /* 0x0000a2000c1e1b00 */
[----:B------:R-:W-:Y:S01]  /*3fe0*/  UMOV UR17, 0xfffffc00 ;  /* 0xfffffc0000117882 */ /* 0x000fe20000000000 */
[----:B------:R-:W-:Y:S01]  /*3ff0*/  SHF.R.S32.HI R45, RZ, 0x1f, R44 ;  /* 0x0000001fff2d7819 */ /* 0x000fe2000001142c */
[----:B------:R-:W-:Y:S01]  /*4000*/  ULDC UR14, c[0x0][0x168] ;  /* 0x00005a00000e7ab9 */ /* 0x000fe20000000800 */
[----:B------:R-:W-:Y:S01]  /*4010*/  MOV R47, UR7 ;  /* 0x00000007002f7c02 */ /* 0x000fe20008000f00 */
[----:B------:R-:W-:Y:S01]  /*4020*/  UIMAD UR17, UR6, UR17, UR14 ;  /* 0x00000011061172a4 */ /* 0x000fe2000f8e020e */
[C---:B------:R-:W-:Y:S01]  /*4030*/  IADD3 R48, R44.reuse, 0x20, RZ ;  /* 0x000000202c307810 */ /* 0x040fe20007ffe0ff */
[----:B------:R-:W-:Y:S01]  /*4040*/  UIMAD UR14, UR15, UR18, URZ ;  /* 0x000000120f0e72a4 */ /* 0x000fe2000f8e023f */
[----:B------:R-:W-:Y:S01]  /*4050*/  PRMT R118, RZ, 0x7610, R118 ;  /* 0x00007610ff767816 */ /* 0x000fe20000000076 */
[----:B------:R-:W-:Y:S01]  /*4060*/  USHF.L.U32 UR16, UR17, 0x1, URZ ;  /* 0x0000000111107899 */ /* 0x000fe2000800063f */
[C---:B0-----:R-:W-:Y:S01]  /*4070*/  IADD3 R42, R44.reuse, 0x40, RZ ;  /* 0x000000402c2a7810 */ /* 0x041fe20007ffe0ff */
[----:B------:R-:W-:Y:S01]  /*4080*/  UIMAD UR14, UR7, UR19, UR14 ;  /* 0x00000013070e72a4 */ /* 0x000fe2000f8e020e */
[----:B------:R-:W-:Y:S01]  /*4090*/  IMAD.WIDE.U32 R46, R47, c[0x0][0x1c0], R44 ;  /* 0x000070002f2e7a25 */ /* 0x000fe200078e002c */
[C---:B------:R-:W-:Y:S01]  /*40a0*/  IADD3 R45, R44.reuse, 0x60, RZ ;  /* 0x000000602c2d7810 */ /* 0x040fe20007ffe0ff */
[----:B------:R-:W-:Y:S01]  /*40b0*/  ULDC.64 UR18, c[0x0][0x1a0] ;  /* 0x0000680000127ab9 */ /* 0x000fe20000000a00 */
[----:B------:R-:W-:-:S02]  /*40c0*/  ISETP.GE.AND P1, PT, R44, UR16, PT ;  /* 0x000000102c007c0c */ /* 0x000fc4000bf26270 */
[----:B------:R-:W-:Y:S02]  /*40d0*/  ISETP.GE.AND P3, PT, R42, UR16, PT ;  /* 0x000000102a007c0c */ /* 0x000fe4000bf66270 */
[----:B------:R-:W-:Y:S02]  /*40e0*/  ISETP.GE.AND P2, PT, R48, UR16, PT ;  /* 0x0000001030007c0c */ /* 0x000fe4000bf46270 */
[----:B------:R-:W-:Y:S02]  /*40f0*/  IADD3 R43, R47, UR14, RZ ;  /* 0x0000000e2f2b7c10 */ /* 0x000fe4000fffe0ff */
[----:B------:R-:W-:Y:S02]  /*4100*/  LEA R42, P5, R46, UR12, 0x1 ;  /* 0x0000000c2e2a7c11 */ /* 0x000fe4000f8a08ff */
[----:B------:R-:W-:Y:S02]  /*4110*/  IADD3 R48, R44, 0x80, RZ ;  /* 0x000000802c307810 */ /* 0x000fe40007ffe0ff */
[----:B------:R-:W-:-:S02]  /*4120*/  LEA.HI.X R43, R46, UR13, R43, 0x1, P5 ;  /* 0x0000000d2e2b7c11 */ /* 0x000fc4000a8f0c2b */
[----:B------:R-:W-:Y:S02]  /*4130*/  PRMT R119, RZ, 0x7610, R119 ;  /* 0x00007610ff777816 */ /* 0x000fe40000000077 */
[----:B------:R-:W-:Y:S01]  /*4140*/  ISETP.GE.AND P0, PT, R48, UR16, PT ;  /* 0x0000001030007c0c */ /* 0x000fe2000bf06270 */
[----:B------:R0:W3:Y:S01]  /*4150*/  @!P1 LDG.E.U16 R118, [R42.64] ;  /* 0x000000162a769981 */ /* 0x0000e2000c1e1500 */
[C---:B------:R-:W-:Y:S02]  /*4160*/  IADD3 R47, R44.reuse, 0xa0, RZ ;  /* 0x000000a02c2f7810 */ /* 0x040fe40007ffe0ff */
[----:B------:R-:W-:Y:S01]  /*4170*/  PRMT R127, RZ, 0x7610, R127 ;  /* 0x00007610ff7f7816 */ /* 0x000fe2000000007f */
[----:B------:R0:W4:Y:S01]  /*4180*/  @!P3 LDG.E.U16 R119, [R42.64+0x80] ;  /* 0x000080162a77b981 */ /* 0x000122000c1e1500 */
[----:B------:R-:W-:Y:S02]  /*4190*/  IADD3 R46, R44, 0xe0, RZ ;  /* 0x000000e02c2e7810 */ /* 0x000fe40007ffe0ff */
[----:B------:R-:W-:-:S02]  /*41a0*/  ISETP.GE.AND P4, PT, R45, UR16, PT ;  /* 0x000000102d007c0c */ /* 0x000fc4000bf86270 */
[----:B------:R-:W-:Y:S01]  /*41b0*/  IADD3 R45, R44, 0xc0, RZ ;  /* 0x000000c02c2d7810 */ /* 0x000fe20007ffe0ff */
[----:B------:R0:W3:Y:S01]  /*41c0*/  @!P2 LDG.E.U16 R127, [R42.64+0x40] ;  /* 0x000040162a7fa981 */ /* 0x0000e2000c1e1500 */
[----:B------:R-:W-:Y:S02]  /*41d0*/  ISETP.GE.AND P1, PT, R47, UR16, PT ;  /* 0x000000102f007c0c */ /* 0x000fe4000bf26270 */
[----:B------:R-:W-:Y:S02]  /*41e0*/  ISETP.GE.AND P3, PT, R46, UR16, PT ;  /* 0x000000102e007c0c */ /* 0x000fe4000bf66270 */
[----:B------:R-:W-:Y:S02]  /*41f0*/  PRMT R128, RZ, 0x7610, R128 ;  /* 0x00007610ff807816 */ /* 0x000fe40000000080 */
[----:B------:R-:W-:Y:S02]  /*4200*/  ISETP.GE.AND P2, PT, R45, UR16, PT ;  /* 0x000000102d007c0c */ /* 0x000fe4000bf46270 */
[----:B------:R-:W-:-:S02]  /*4210*/  IADD3 R46, R44, 0x100, RZ ;  /* 0x000001002c2e7810 */ /* 0x000fc40007ffe0ff */
[----:B------:R-:W-:Y:S01]  /*4220*/  PRMT R120, RZ, 0x7610, R120 ;  /* 0x00007610ff787816 */ /* 0x000fe20000000078 */
[----:B------:R0:W3:Y:S01]  /*4230*/  @!P0 LDG.E.U16 R128, [R42.64+0x100] ;  /* 0x000100162a808981 */ /* 0x0000e2000c1e1500 */
[----:B------:R-:W-:Y:S02]  /*4240*/  PRMT R125, RZ, 0x7610, R125 ;  /* 0x00007610ff7d7816 */ /* 0x000fe4000000007d */
[----:B------:R-:W-:Y:S02]  /*4250*/  ISETP.GE.AND P0, PT, R46, UR16, PT ;  /* 0x000000102e007c0c */ /* 0x000fe4000bf06270 */
[----:B------:R-:W-:Y:S01]  /*4260*/  PRMT R126, RZ, 0x7610, R126 ;  /* 0x00007610ff7e7816 */ /* 0x000fe2000000007e */
[----:B------:R0:W3:Y:S01]  /*4270*/  @!P1 LDG.E.U16 R120, [R42.64+0x140] ;  /* 0x000140162a789981 */ /* 0x0000e2000c1e1500 */
[----:B------:R-:W-:Y:S02]  /*4280*/  PRMT R121, RZ, 0x7610, R121 ;  /* 0x00007610ff797816 */ /* 0x000fe40000000079 */
[----:B------:R-:W-:Y:S01]  /*4290*/  IADD3 R46, R44, 0x160, RZ ;  /* 0x000001602c2e7810 */ /* 0x000fe20007ffe0ff */
[----:B------:R0:W3:Y:S01]  /*42a0*/  @!P3 LDG.E.U16 R125, [R42.64+0x1c0] ;  /* 0x0001c0162a7db981 */ /* 0x0000e2000c1e1500 */
[----:B------:R-:W-:-:S02]  /*42b0*/  SHF.L.U32 R53, R73, 0x4, RZ ;  /* 0x0000000449357819 */ /* 0x000fc400000006ff */
[----:B------:R-:W-:Y:S01]  /*42c0*/  ISETP.GE.AND P3, PT, R46, UR16, PT ;  /* 0x000000102e007c0c */ /* 0x000fe2000bf66270 */
[----:B------:R0:W3:Y:S01]  /*42d0*/  @!P4 LDG.E.U16 R126, [R42.64+0xc0] ;  /* 0x0000c0162a7ec981 */ /* 0x0000e2000c1e1500 */
[----:B------:R-:W-:-:S03]  /*42e0*/  PRMT R122, RZ, 0x7610, R122 ;  /* 0x00007610ff7a7816 */ /* 0x000fc6000000007a */
[----:B------:R0:W3:Y:S01]  /*42f0*/  @!P2 LDG.E.U16 R121, [R42.64+0x180] ;  /* 0x000180162a79a981 */ /* 0x0000e2000c1e1500 */
[----:B------:R-:W-:-:S03]  /*4300*/  PRMT R55, RZ, 0x7610, R55 ;  /* 0x00007610ff377816 */ /* 0x000fc60000000037 */
[----:B------:R0:W3:Y:S01]  /*4310*/  @!P0 LDG.E.U16 R122, [R42.64+0x200] ;  /* 0x000200162a7a8981 */ /* 0x0000e2000c1e1500 */
[----:B------:R-:W-:Y:S02]  /*4320*/  PRMT R123, RZ, 0x7610, R123 ;  /* 0x00007610ff7b7816 */ /* 0x000fe4000000007b */
[----:B------:R-:W-:Y:S01]  /*4330*/  PRMT R124, RZ, 0x7610, R124 ;  /* 0x00007610ff7c7816 */ /* 0x000fe2000000007c */
[----:B------:R0:W3:Y:S01]  /*4340*/  @!P3 LDG.E.U16 R55, [R42.64+0x2c0] ;  /* 0x0002c0162a37b981 */ /* 0x0000e2000c1e1500 */
[----:B------:R-:W-:Y:S02]  /*4350*/  PRMT R108, RZ, 0x7610, R108 ;  /* 0x00007610ff6c7816 */ /* 0x000fe4000000006c */
[----:B------:R-:W-:Y:S02]  /*4360*/  PRMT R111, RZ, 0x7610, R111 ;  /* 0x00007610ff6f7816 */ /* 0x000fe4000000006f */
[----:B------:R-:W-:Y:S02]  /*4370*/  IADD3 R46, R53, 0x2, RZ ;  /* 0x00000002352e7810 */ /* 0x000fe40007ffe0ff */
        /* <DEDUP_REMOVED lines=11> */
[----:B--2---:R-:W-:Y:S02]  /*4430*/  FMUL.FTZ R45, R41, R63 ;  /* 0x0000003f292d7220 */ /* 0x004fe40000410000 */
[----:B------:R-:W-:Y:S02]  /*4440*/  FMUL.FTZ R109, R40, 1.4426950216293334961 ;  /* 0x3fb8aa3b286d7820 */ /* 0x000fe40000410000 */
[----:B------:R-:W-:Y:S01]  /*4450*/  FMUL.RZ R47, R45, 0.15915493667125701904 ;  /* 0x3e22f9832d2f7820 */ /* 0x000fe2000040c000 */
[----:B------:R-:W-:Y:S01]  /*4460*/  IADD3 R45, R44, 0x120, RZ ;  /* 0x000001202c2d7810 */ /* 0x000fe20007ffe0ff */
[----:B------:R-:W-:-:S02]  /*4470*/  FMUL.FTZ R40, R41, R61 ;  /* 0x0000003d29287220 */ /* 0x000fc40000410000 */
[----:B------:R-:W-:Y:S01]  /*4480*/  MUFU.SIN R76, R47 ;  /* 0x0000002f004c7308 */ /* 0x000fe20000000400 */
[----:B------:R-:W-:Y:S02]  /*4490*/  ISETP.GE.AND P1, PT, R45, UR16, PT ;  /* 0x000000102d007c0c */ /* 0x000fe4000bf26270 */
[----:B------:R-:W-:-:S05]  /*44a0*/  IADD3 R45, R44, 0x140, RZ ;  /* 0x000001402c2d7810 */ /* 0x000fca0007ffe0ff */
[----:B------:R1:W-:Y:S01]  /*44b0*/  MUFU.COS R77, R47 ;  /* 0x0000002f004d7308 */ /* 0x0003e20000000000 */
[----:B------:R-:W-:Y:S02]  /*44c0*/  ISETP.GE.AND P2, PT, R45, UR16, PT ;  /* 0x000000102d007c0c */ /* 0x000fe4000bf46270 */
[----:B------:R-:W-:-:S03]  /*44d0*/  IADD3 R45, R53, 0x1, RZ ;  /* 0x00000001352d7810 */ /* 0x000fc60007ffe0ff */
[----:B------:R0:W2:Y:S01]  /*44e0*/  @!P1 LDG.E.U16 R123, [R42.64+0x240] ;  /* 0x000240162a7b9981 */ /* 0x0000a2000c1e1500 */
[----:B-1----:R-:W-:Y:S01]  /*44f0*/  FMUL.RZ R47, R40, 0.15915493667125701904 ;  /* 0x3e22f983282f7820 */ /* 0x002fe2000040c000 */
[----:B------:R-:W-:-:S04]  /*4500*/  IADD3 R40, R44, 0x180, RZ ;  /* 0x000001802c287810 */ /* 0x000fc80007ffe0ff */
[----:B------:R-:W-:Y:S02]  /*4510*/  ISETP.GE.AND P4, PT, R40, UR16, PT ;  /* 0x0000001028007c0c */ /* 0x000fe4000bf86270 */
[----:B------:R0:W2:Y:S01]  /*4520*/  @!P2 LDG.E.U16 R124, [R42.64+0x280] ;  /* 0x000280162a7ca981 */ /* 0x0000a2000c1e1500 */
[C---:B------:R-:W-:Y:S02]  /*4530*/  IADD3 R40, R44.reuse, 0x1a0, RZ ;  /* 0x000001a02c287810 */ /* 0x040fe40007ffe0ff */
[----:B------:R-:W-:Y:S02]  /*4540*/  ISETP.GE.U32.AND P0, PT, R45, UR17, PT ;  /* 0x000000112d007c0c */ /* 0x000fe4000bf06070 */
[----:B------:R-:W-:Y:S02]  /*4550*/  IADD3 R45, R44, 0x1c0, RZ ;  /* 0x000001c02c2d7810 */ /* 0x000fe40007ffe0ff */
[----:B------:R-:W-:Y:S02]  /*4560*/  ISETP.GE.AND P6, PT, R40, UR16, PT ;  /* 0x0000001028007c0c */ /* 0x000fe4000bfc6270 */
[----:B------:R-:W-:-:S02]  /*4570*/  IADD3 R40, R44, 0x1e0, RZ ;  /* 0x000001e02c287810 */ /* 0x000fc40007ffe0ff */
[----:B------:R-:W-:Y:S01]  /*4580*/  ISETP.GE.AND P5, PT, R45, UR16, PT ;  /* 0x000000102d007c0c */ /* 0x000fe2000bfa6270 */
[----:B------:R0:W2:Y:S01]  /*4590*/  @!P4 LDG.E.U16 R108, [R42.64+0x300] ;  /* 0x000300162a6cc981 */ /* 0x0000a2000c1e1500 */
[----:B------:R-:W-:Y:S02]  /*45a0*/  ISETP.GE.AND P3, PT, R40, UR16, PT ;  /* 0x0000001028007c0c */ /* 0x000fe4000bf66270 */
[----:B------:R-:W-:-:S04]  /*45b0*/  IADD3 R40, R44, 0x200, RZ ;  /* 0x000002002c287810 */ /* 0x000fc80007ffe0ff */
[----:B------:R-:W-:Y:S01]  /*45c0*/  ISETP.GE.AND P4, PT, R40, UR16, PT ;  /* 0x0000001028007c0c */ /* 0x000fe2000bf86270 */
[----:B------:R0:W2:Y:S01]  /*45d0*/  @!P6 LDG.E.U16 R111, [R42.64+0x340] ;  /* 0x000340162a6fe981 */ /* 0x0000a2000c1e1500 */
[----:B------:R-:W-:Y:S02]  /*45e0*/  IADD3 R40, R44, 0x220, RZ ;  /* 0x000002202c287810 */ /* 0x000fe40007ffe0ff */
[----:B------:R-:W-:Y:S01]  /*45f0*/  ISETP.GE.U32.AND P1, PT, R46, UR17, PT ;  /* 0x000000112e007c0c */ /* 0x000fe2000bf26070 */
[----:B------:R-:W-:Y:S01]  /*4600*/  FMUL.FTZ R45, R41, R59 ;  /* 0x0000003b292d7220 */ /* 0x000fe20000410000 */
[----:B------:R-:W-:Y:S01]  /*4610*/  IADD3 R46, R53, 0x3, RZ ;  /* 0x00000003352e7810 */ /* 0x000fe20007ffe0ff */
[----:B------:R0:W2:Y:S01]  /*4620*/  @!P5 LDG.E.U16 R117, [R42.64+0x380] ;  /* 0x000380162a75d981 */ /* 0x0000a2000c1e1500 */
[----:B------:R-:W-:Y:S02]  /*4630*/  ISETP.GE.AND P6, PT, R40, UR16, PT ;  /* 0x0000001028007c0c */ /* 0x000fe4000bfc6270 */
[----:B------:R-:W-:Y:S01]  /*4640*/  IADD3 R40, R44, 0x240, RZ ;  /* 0x000002402c287810 */ /* 0x000fe20007ffe0ff */
[----:B------:R0:W2:Y:S01]  /*4650*/  @!P3 LDG.E.U16 R116, [R42.64+0x3c0] ;  /* 0x0003c0162a74b981 */ /* 0x0000a2000c1e1500 */
[----:B------:R-:W-:Y:S01]  /*4660*/  ISETP.GE.U32.AND P2, PT, R46, UR17, PT ;  /* 0x000000112e007c0c */ /* 0x000fe2000bf46070 */
[----:B------:R-:W-:Y:S01]  /*4670*/  FMUL.RZ R46, R45, 0.15915493667125701904 ;  /* 0x3e22f9832d2e7820 */ /* 0x000fe2000040c000 */
[----:B------:R-:W-:Y:S01]  /*4680*/  IADD3 R45, R44, 0x260, RZ ;  /* 0x000002602c2d7810 */ /* 0x000fe20007ffe0ff */
[----:B------:R0:W2:Y:S01]  /*4690*/  @!P4 LDG.E.U16 R115, [R42.64+0x400] ;  /* 0x000400162a73c981 */ /* 0x0000a2000c1e1500 */
[----:B------:R-:W-:-:S02]  /*46a0*/  ISETP.GE.AND P5, PT, R40, UR16, PT ;  /* 0x0000001028007c0c */ /* 0x000fc4000bfa6270 */
[----:B------:R-:W-:Y:S02]  /*46b0*/  IADD3 R40, R44, 0x280, RZ ;  /* 0x000002802c287810 */ /* 0x000fe40007ffe0ff */
[----:B------:R-:W-:Y:S01]  /*46c0*/  ISETP.GE.AND P3, PT, R45, UR16, PT ;  /* 0x000000102d007c0c */ /* 0x000fe2000bf66270 */
[----:B------:R0:W2:Y:S01]  /*46d0*/  @!P6 LDG.E.U16 R114, [R42.64+0x440] ;  /* 0x000440162a72e981 */ /* 0x0000a2000c1e1500 */
[----:B------:R-:W-:Y:S01]  /*46e0*/  ISETP.GE.AND P4, PT, R40, UR16, PT ;  /* 0x0000001028007c0c */ /* 0x000fe2000bf86270 */
[----:B------:R-:W-:Y:S01]  /*46f0*/  FMUL.FTZ R40, R41, R57 ;  /* 0x0000003929287220 */ /* 0x000fe20000410000 */
[----:B------:R-:W-:Y:S01]  /*4700*/  IADD3 R45, R44, 0x2a0, RZ ;  /* 0x000002a02c2d7810 */ /* 0x000fe20007ffe0ff */
[----:B------:R-:W-:Y:S03]  /*4710*/  MUFU.SIN R84, R46 ;  /* 0x0000002e00547308 */ /* 0x000fe60000000400 */
[----:B------:R-:W-:Y:S01]  /*4720*/  ISETP.GE.AND P6, PT, R45, UR16, PT ;  /* 0x000000102d007c0c */ /* 0x000fe2000bfc6270 */
[----:B------:R0:W2:Y:S04]  /*4730*/  @!P5 LDG.E.U16 R113, [R42.64+0x480] ;  /* 0x000480162a71d981 */ /* 0x0000a8000c1e1500 */
[----:B------:R1:W-:Y:S01]  /*4740*/  MUFU.COS R83, R46 ;  /* 0x0000002e00537308 */ /* 0x0003e20000000000 */
[----:B------:R0:W2:Y:S04]  /*4750*/  @!P3 LDG.E.U16 R50, [R42.64+0x4c0] ;  /* 0x0004c0162a32b981 */ /* 0x0000a8000c1e1500 */
[----:B------:R0:W2:Y:S01]  /*4760*/  @!P4 LDG.E.U16 R110, [R42.64+0x500] ;  /* 0x000500162a6ec981 */ /* 0x0000a2000c1e1500 */
[----:B-1----:R-:W-:Y:S01]  /*4770*/  FMUL.RZ R46, R40, 0.15915493667125701904 ;  /* 0x3e22f983282e7820 */ /* 0x002fe2000040c000 */
[----:B------:R-:W-:-:S02]  /*4780*/  IADD3 R40, R44, 0x2c0, RZ ;  /* 0x000002c02c287810 */ /* 0x000fc40007ffe0ff */
[----:B------:R0:W2:Y:S02]  /*4790*/  @!P6 LDG.E.U16 R112, [R42.64+0x540] ;  /* 0x000540162a70e981 */ /* 0x0000a4000c1e1500 */
[----:B------:R-:W-:-:S13]  /*47a0*/  ISETP.GE.AND P5, PT, R40, UR16, PT ;  /* 0x0000001028007c0c */ /* 0x000fda000bfa6270 */
[----:B------:R0:W2:Y:S01]  /*47b0*/  @!P5 LDG.E.U16 R51, [R42.64+0x580] ;  /* 0x000580162a33d981 */ /* 0x0000a2000c1e1500 */
[C---:B------:R-:W-:Y:S02]  /*47c0*/  IADD3 R45, R44.reuse, 0x2e0, RZ ;  /* 0x000002e02c2d7810 */ /* 0x040fe40007ffe0ff */
[----:B------:R-:W-:Y:S02]  /*47d0*/  IADD3 R40, R44, 0x300, RZ ;  /* 0x000003002c287810 */ /* 0x000fe40007ffe0ff */
[----:B------:R-:W-:Y:S01]  /*47e0*/  ISETP.GE.AND P3, PT, R45, UR16, PT ;  /* 0x000000102d007c0c */ /* 0x000fe2000bf66270 */
[----:B------:R-:W-:Y:S01]  /*47f0*/  FMUL.FTZ R45, R41, R56 ;  /* 0x00000038292d7220 */ /* 0x000fe20000410000 */
[----:B------:R-:W-:Y:S02]  /*4800*/  ISETP.GE.AND P4, PT, R40, UR16, PT ;  /* 0x0000001028007c0c */ /* 0x000fe4000bf86270 */
[C---:B------:R-:W-:Y:S01]  /*4810*/  IADD3 R40, R44.reuse, 0x320, RZ ;  /* 0x000003202c287810 */ /* 0x040fe20007ffe0ff */
[----:B------:R-:W-:Y:S01]  /*4820*/  FMUL.RZ R52, R45, 0.15915493667125701904 ;  /* 0x3e22f9832d347820 */ /* 0x000fe2000040c000 */
[----:B------:R-:W-:-:S02]  /*4830*/  IADD3 R45, R44, 0x340, RZ ;  /* 0x000003402c2d7810 */ /* 0x000fc40007ffe0ff */
[----:B------:R-:W-:Y:S01]  /*4840*/  ISETP.GE.AND P6, PT, R40, UR16, PT ;  /* 0x0000001028007c0c */ /* 0x000fe2000bfc6270 */
[----:B------:R-:W-:Y:S01]  /*4850*/  MUFU.SIN R80, R47 ;  /* 0x0000002f00507308 */ /* 0x000fe20000000400 */
[----:B------:R-:W-:Y:S02]  /*4860*/  ISETP.GE.AND P5, PT, R45, UR16, PT ;  /* 0x000000102d007c0c */ /* 0x000fe4000bfa6270 */
[----:B------:R-:W-:Y:S01]  /*4870*/  IADD3 R45, R53, 0x4, RZ ;  /* 0x00000004352d7810 */ /* 0x000fe20007ffe0ff */
[----:B------:R0:W2:Y:S04]  /*4880*/  @!P3 LDG.E.U16 R48, [R42.64+0x5c0] ;  /* 0x0005c0162a30b981 */ /* 0x0000a8000c1e1500 */
[----:B------:R1:W-:Y:S01]  /*4890*/  MUFU.COS R79, R47 ;  /* 0x0000002f004f7308 */ /* 0x0003e20000000000 */
[----:B------:R-:W-:-:S02]  /*48a0*/  IADD3 R40, R44, 0x360, RZ ;  /* 0x000003602c287810 */ /* 0x000fc40007ffe0ff */
[----:B------:R-:W-:Y:S01]  /*48b0*/  ISETP.GE.U32.AND P3, PT, R45, UR17, PT ;  /* 0x000000112d007c0c */ /* 0x000fe2000bf66070 */
[----:B------:R0:W2:Y:S01]  /*48c0*/  @!P6 LDG.E.U16 R49, [R42.64+0x640] ;  /* 0x000640162a31e981 */ /* 0x0000a2000c1e1500 */
[----:B-1----:R-:W-:-:S03]  /*48d0*/  PRMT R47, RZ, 0x7610, R47 ;  /* 0x00007610ff2f7816 */ /* 0x002fc6000000002f */
[----:B------:R-:W-:Y:S01]  /*48e0*/  MUFU.SIN R87, R46 ;  /* 0x0000002e00577308 */ /* 0x000fe20000000400 */
[----:B------:R-:W-:Y:S02]  /*48f0*/  IADD3 R45, R44, 0x380, RZ ;  /* 0x000003802c2d7810 */ /* 0x000fe40007ffe0ff */
[----:B------:R0:W2:Y:S01]  /*4900*/  @!P4 LDG.E.U16 R47, [R42.64+0x600] ;  /* 0x000600162a2fc981 */ /* 0x0000a2000c1e1500 */
[----:B------:R-:W-:-:S04]  /*4910*/  ISETP.GE.AND P4, PT, R40, UR16, PT ;  /* 0x0000001028007c0c */ /* 0x000fc8000bf86270 */
[----:B------:R1:W-:Y:S01]  /*4920*/  MUFU.COS R88, R46 ;  /* 0x0000002e00587308 */ /* 0x0003e20000000000 */
[----:B------:R-:W-:Y:S02]  /*4930*/  PRMT R40, RZ, 0x7610, R40 ;  /* 0x00007610ff287816 */ /* 0x000fe40000000028 */
[----:B------:R-:W-:Y:S01]  /*4940*/  ISETP.GE.AND P6, PT, R45, UR16, PT ;  /* 0x000000102d007c0c */ /* 0x000fe2000bfc6270 */
[----:B-1----:R-:W-:Y:S01]  /*4950*/  FMUL.FTZ R46, R41, R39 ;  /* 0x00000027292e7220 */ /* 0x002fe20000410000 */
[----:B------:R-:W-:-:S03]  /*4960*/  PRMT R45, RZ, 0x7610, R45 ;  /* 0x00007610ff2d7816 */ /* 0x000fc6000000002d */
[----:B------:R-:W-:Y:S01]  /*4970*/  MUFU.SIN R92, R52 ;  /* 0x00000034005c7308 */ /* 0x000fe20000000400 */
[----:B------:R0:W2:Y:S01]  /*4980*/  @!P5 LDG.E.U16 R40, [R42.64+0x680] ;  /* 0x000680162a28d981 */ /* 0x0000a2000c1e1500 */
[----:B------:R-:W-:Y:S01]  /*4990*/  FMUL.RZ R54, R46, 0.15915493667125701904 ;  /* 0x3e22f9832e367820 */ /* 0x000fe2000040c000 */
[----:B------:R-:W-:Y:S02]  /*49a0*/  IADD3 R46, R44, 0x3a0, RZ ;  /* 0x000003a02c2e7810 */ /* 0x000fe40007ffe0ff */
[----:B------:R0:W2:Y:S02]  /*49b0*/  @!P4 LDG.E.U16 R45, [R42.64+0x6c0] ;  /* 0x0006c0162a2dc981 */ /* 0x0000a4000c1e1500 */
[----:B------:R-:W-:Y:S01]  /*49c0*/  ISETP.GE.AND P5, PT, R46, UR16, PT ;  /* 0x000000102e007c0c */ /* 0x000fe2000bfa6270 */
[----:B------:R1:W-:Y:S01]  /*49d0*/  MUFU.COS R94, R52 ;  /* 0x00000034005e7308 */ /* 0x0003e20000000000 */
[----:B------:R-:W-:Y:S01]  /*49e0*/  PRMT R46, RZ, 0x7610, R46 ;  /* 0x00007610ff2e7816 */ /* 0x000fe2000000002e */
[----:B------:R-:W-:-:S02]  /*49f0*/  FMUL.FTZ R90, R109, R39 ;  /* 0x000000276d5a7220 */ /* 0x000fc40000410000 */
[----:B------:R-:W-:-:S03]  /*4a00*/  FMUL.FTZ R91, R109, R56 ;  /* 0x000000386d5b7220 */ /* 0x000fc60000410000 */
[----:B------:R0:W2:Y:S01]  /*4a10*/  @!P6 LDG.E.U16 R46, [R42.64+0x700] ;  /* 0x000700162a2ee981 */ /* 0x0000a2000c1e1500 */
[C---:B-1----:R-:W-:Y:S02]  /*4a20*/  IADD3 R52, R44.reuse, 0x3c0, RZ ;  /* 0x000003c02c347810 */ /* 0x042fe40007ffe0ff */
[----:B------:R-:W-:Y:S02]  /*4a30*/  IADD3 R44, R44, 0x3e0, RZ ;  /* 0x000003e02c2c7810 */ /* 0x000fe40007ffe0ff */
[----:B------:R-:W-:Y:S02]  /*4a40*/  ISETP.GE.AND P4, PT, R52, UR16, PT ;  /* 0x0000001034007c0c */ /* 0x000fe4000bf86270 */
[----:B------:R-:W-:Y:S01]  /*4a50*/  PRMT R52, RZ, 0x7610, R52 ;  /* 0x00007610ff347816 */ /* 0x000fe20000000034 */
[----:B------:R-:W-:Y:S01]  /*4a60*/  MUFU.SIN R96, R54 ;  /* 0x0000003600607308 */ /* 0x000fe20000000400 */
[----:B------:R-:W-:Y:S02]  /*4a70*/  ISETP.GE.AND P6, PT, R44, UR16, PT ;  /* 0x000000102c007c0c */ /* 0x000fe4000bfc6270 */
[----:B------:R-:W-:-:S02]  /*4a80*/  PRMT R44, RZ, 0x7610, R44 ;  /* 0x00007610ff2c7816 */ /* 0x000fc4000000002c */
[----:B------:R0:W2:Y:S03]  /*4a90*/  @!P5 LDG.E.U16 R52, [R42.64+0x740] ;  /* 0x000740162a34d981 */ /* 0x0000a6000c1e1500 */
[----:B------:R1:W-:Y:S01]  /*4aa0*/  MUFU.COS R98, R54 ;  /* 0x0000003600627308 */ /* 0x0003e20000000000 */
[C---:B------:R-:W-:Y:S01]  /*4ab0*/  IADD3 R89, R53.reuse, 0x6, RZ ;  /* 0x0000000635597810 */ /* 0x040fe20007ffe0ff */
[----:B------:R0:W2:Y:S06]  /*4ac0*/  @!P4 LDG.E.U16 R44, [R42.64+0x780] ;  /* 0x000780162a2cc981 */ /* 0x0000ac000c1e1500 */
[----:B------:R0:W3:Y:S01]  /*4ad0*/  MUFU.EX2 R93, R90 ;  /* 0x0000005a005d7308 */ /* 0x0000e20000000800 */
[----:B-1----:R-:W-:-:S04]  /*4ae0*/  IADD3 R54, R53, 0x5, RZ ;  /* 0x0000000535367810 */ /* 0x002fc80007ffe0ff */
[----:B------:R-:W-:Y:S02]  /*4af0*/  ISETP.GE.U32.AND P5, PT, R54, UR17, PT ;  /* 0x0000001136007c0c */ /* 0x000fe4000bfa6070 */
[----:B------:R-:W-:Y:S01]  /*4b00*/  PRMT R54, RZ, 0x7610, R54 ;  /* 0x00007610ff367816 */ /* 0x000fe20000000036 */
[----:B------:R-:W1:Y:S01]  /*4b10*/  MUFU.EX2 R91, R91 ;  /* 0x0000005b005b7308 */ /* 0x000e620000000800 */
[----:B------:R-:W-:Y:S01]  /*4b20*/  ISETP.GE.U32.AND P4, PT, R89, UR17, PT ;  /* 0x0000001159007c0c */ /* 0x000fe2000bf86070 */
[-C--:B------:R-:W-:Y:S01]  /*4b30*/  FMUL.FTZ R89, R41, R58.reuse ;  /* 0x0000003a29597220 */ /* 0x080fe20000410000 */
[----:B------:R-:W-:Y:S01]  /*4b40*/  IADD3 R95, R53, 0x9, RZ ;  /* 0x00000009355f7810 */ /* 0x000fe20007ffe0ff */
[C---:B0-----:R-:W-:Y:S01]  /*4b50*/  FMUL.FTZ R90, R109.reuse, R57 ;  /* 0x000000396d5a7220 */ /* 0x041fe20000410000 */
[----:B------:R0:W2:Y:S01]  /*4b60*/  @!P6 LDG.E.U16 R54, [R42.64+0x7c0] ;  /* 0x0007c0162a36e981 */ /* 0x0000a2000c1e1500 */
[----:B------:R-:W-:Y:S01]  /*4b70*/  FMUL.FTZ R86, R109, R58 ;  /* 0x0000003a6d567220 */ /* 0x000fe20000410000 */
[----:B------:R-:W-:Y:S01]  /*4b80*/  ISETP.GE.U32.AND P6, PT, R95, UR17, PT ;  /* 0x000000115f007c0c */ /* 0x000fe2000bfc6070 */
[----:B------:R-:W-:-:S02]  /*4b90*/  FMUL.RZ R95, R89, 0.15915493667125701904 ;  /* 0x3e22f983595f7820 */ /* 0x000fc4000040c000 */
[----:B------:R-:W0:Y:S01]  /*4ba0*/  MUFU.EX2 R90, R90 ;  /* 0x0000005a005a7308 */ /* 0x000e220000000800 */
[C---:B---3--:R-:W-:Y:S02]  /*4bb0*/  FMUL.FTZ R96, R93.reuse, R96 ;  /* 0x000000605d607220 */ /* 0x048fe40000410000 */
[----:B------:R-:W-:Y:S02]  /*4bc0*/  FMUL.FTZ R98, R93, R98 ;  /* 0x000000625d627220 */ /* 0x000fe40000410000 */
[----:B------:R-:W-:Y:S01]  /*4bd0*/  FMUL.FTZ R102, R23, R39 ;  /* 0x0000002717667220 */ /* 0x000fe20000410000 */
[----:B------:R-:W-:Y:S02]  /*4be0*/  IADD3 R93, R53, 0x8, RZ ;  /* 0x00000008355d7810 */ /* 0x000fe40007ffe0ff */
[----:B------:R-:W-:Y:S01]  /*4bf0*/  MUFU.EX2 R86, R86 ;  /* 0x0000005600567308 */ /* 0x000fe20000000800 */
[----:B------:R-:W-:Y:S01]  /*4c00*/  FSEL R104, R96, RZ, !P6 ;  /* 0x000000ff60687208 */ /* 0x000fe20007000000 */
[----:B-1----:R-:W-:Y:S01]  /*4c10*/  FMUL.FTZ R94, R91, R94 ;  /* 0x0000005e5b5e7220 */ /* 0x002fe20000410000 */
[----:B------:R-:W-:-:S05]  /*4c20*/  FSEL R103, R98, 1, !P6 ;  /* 0x3f80000062677808 */ /* 0x000fca0007000000 */
[----:B0-----:R-:W0:Y:S01]  /*4c30*/  MUFU.SIN R43, R95 ;  /* 0x0000005f002b7308 */ /* 0x001e220000000400 */
[----:B------:R-:W-:Y:S01]  /*4c40*/  FSEL R102, R102, RZ, !P6 ;  /* 0x000000ff66667208 */ /* 0x000fe20007000000 */
[----:B------:R-:W-:Y:S01]  /*4c50*/  FMUL.FTZ R92, R91, R92 ;  /* 0x0000005c5b5c7220 */ /* 0x000fe20000410000 */
[----:B------:R-:W-:Y:S01]  /*4c60*/  ISETP.GE.U32.AND P6, PT, R93, UR17, PT ;  /* 0x000000115d007c0c */ /* 0x000fe2000bfc6070 */
[----:B------:R-:W-:Y:S01]  /*4c70*/  FMUL.FTZ R99, R24, R56 ;  /* 0x0000003818637220 */ /* 0x000fe20000410000 */
[----:B------:R-:W-:Y:S01]  /*4c80*/  IADD3 R91, R53, 0x7, RZ ;  /* 0x00000007355b7810 */ /* 0x000fe20007ffe0ff */
[-C--:B------:R-:W-:Y:S01]  /*4c90*/  FMUL.FTZ R42, R41, R60.reuse ;  /* 0x0000003c292a7220 */ /* 0x080fe20000410000 */
[----:B------:R-:W-:Y:S01]  /*4ca0*/  FSEL R101, R92, RZ, !P6 ;  /* 0x000000ff5c657208 */ /* 0x000fe20007000000 */
[----:B------:R0:W1:Y:S01]  /*4cb0*/  MUFU.COS R89, R95 ;  /* 0x0000005f00597308 */ /* 0x0000620000000000 */
[----:B------:R-:W-:Y:S01]  /*4cc0*/  FMUL.FTZ R82, R109, R60 ;  /* 0x0000003c6d527220 */ /* 0x000fe20000410000 */
[----:B------:R-:W-:-:S02]  /*4cd0*/  FSEL R100, R94, 1, !P6 ;  /* 0x3f8000005e647808 */ /* 0x000fc40007000000 */
[----:B------:R-:W-:Y:S02]  /*4ce0*/  FSEL R99, R99, RZ, !P6 ;  /* 0x000000ff63637208 */ /* 0x000fe40007000000 */
[----:B------:R-:W-:Y:S01]  /*4cf0*/  ISETP.GE.U32.AND P6, PT, R91, UR17, PT ;  /* 0x000000115b007c0c */ /* 0x000fe2000bfc6070 */
[----:B------:R-:W-:Y:S01]  /*4d00*/  FMUL.RZ R91, R42, 0.15915493667125701904 ;  /* 0x3e22f9832a5b7820 */ /* 0x000fe2000040c000 */
[----:B------:R-:W-:Y:S01]  /*4d10*/  MUFU.EX2 R82, R82 ;  /* 0x0000005200527308 */ /* 0x000fe20000000800 */
[----:B------:R-:W-:Y:S02]  /*4d20*/  FMUL.FTZ R98, R90, R87 ;  /* 0x000000575a627220 */ /* 0x000fe40000410000 */
[----:B0-----:R-:W-:-:S05]  /*4d30*/  FMUL.FTZ R95, R86, R43 ;  /* 0x0000002b565f7220 */ /* 0x001fca0000410000 */
[----:B------:R-:W0:Y:S01]  /*4d40*/  MUFU.COS R87, R91 ;  /* 0x0000005b00577308 */ /* 0x000e220000000000 */
[----:B------:R-:W-:-:S07]  /*4d50*/  FMUL.FTZ R85, R109, R59 ;  /* 0x0000003b6d557220 */ /* 0x000fce0000410000 */
[----:B------:R-:W3:Y:S01]  /*4d60*/  MUFU.SIN R43, R91 ;  /* 0x0000005b002b7308 */ /* 0x000ee20000000400 */
[----:B------:R-:W-:Y:S02]  /*4d70*/  FMUL.FTZ R88, R90, R88 ;  /* 0x000000585a587220 */ /* 0x000fe40000410000 */
[----:B------:R-:W-:Y:S02]  /*4d80*/  FMUL.FTZ R96, R25, R57 ;  /* 0x0000003919607220 */ /* 0x000fe40000410000 */
[----:B-1----:R-:W-:Y:S02]  /*4d90*/  FMUL.FTZ R89, R86, R89 ;  /* 0x0000005956597220 */ /* 0x002fe40000410000 */
[----:B------:R-:W-:Y:S01]  /*4da0*/  FMUL.FTZ R93, R27, R58 ;  /* 0x0000003a1b5d7220 */ /* 0x000fe20000410000 */
[----:B------:R-:W1:Y:S01]  /*4db0*/  MUFU.EX2 R85, R85 ;  /* 0x0000005500557308 */ /* 0x000e620000000800 */
[----:B------:R-:W-:Y:S01]  /*4dc0*/  IADD3 R42, R53, 0xa, RZ ;  /* 0x0000000a352a7810 */ /* 0x000fe20007ffe0ff */
[----:B------:R-:W-:Y:S01]  /*4dd0*/  FMUL.FTZ R81, R109, R61 ;  /* 0x0000003d6d517220 */ /* 0x000fe20000410000 */
[----:B------:R-:W-:-:S02]  /*4de0*/  IADD3 R86, R53, 0xb, RZ ;  /* 0x0000000b35567810 */ /* 0x000fc40007ffe0ff */
[----:B------:R-:W-:Y:S02]  /*4df0*/  FSEL R98, R98, RZ, !P6 ;  /* 0x000000ff62627208 */ /* 0x000fe40007000000 */
[----:B------:R-:W-:Y:S02]  /*4e00*/  FSEL R97, R88, 1, !P6 ;  /* 0x3f80000058617808 */ /* 0x000fe40007000000 */
[----:B------:R-:W-:Y:S02]  /*4e10*/  FSEL R96, R96, RZ, !P6 ;  /* 0x000000ff60607208 */ /* 0x000fe40007000000 */
[----:B------:R-:W-:Y:S02]  /*4e20*/  FSEL R95, R95, RZ, !P4 ;  /* 0x000000ff5f5f7208 */ /* 0x000fe40006000000 */
[----:B------:R-:W-:Y:S02]  /*4e30*/  FSEL R94, R89, 1, !P4 ;  /* 0x3f800000595e7808 */ /* 0x000fe40006000000 */
[----:B------:R-:W-:-:S02]  /*4e40*/  FSEL R93, R93, RZ, !P4 ;  /* 0x000000ff5d5d7208 */ /* 0x000fc40006000000 */
[----:B------:R-:W-:Y:S01]  /*4e50*/  ISETP.GE.U32.AND P6, PT, R42, UR17, PT ;  /* 0x000000112a007c0c */ /* 0x000fe2000bfc6070 */
[-C--:B------:R-:W-:Y:S01]  /*4e60*/  FMUL.FTZ R42, R41, R62.reuse ;  /* 0x0000003e292a7220 */ /* 0x080fe20000410000 */
[----:B------:R-:W-:Y:S01]  /*4e70*/  ISETP.GE.U32.AND P4, PT, R86, UR17, PT ;  /* 0x0000001156007c0c */ /* 0x000fe2000bf86070 */
[C---:B0-----:R-:W-:Y:S01]  /*4e80*/  FMUL.FTZ R86, R82.reuse, R87 ;  /* 0x0000005752567220 */ /* 0x041fe20000410000 */
[----:B------:R-:W0:Y:S01]  /*4e90*/  MUFU.EX2 R81, R81 ;  /* 0x0000005100517308 */ /* 0x000e220000000800 */
[----:B---3--:R-:W-:Y:S02]  /*4ea0*/  FMUL.FTZ R87, R82, R43 ;  /* 0x0000002b52577220 */ /* 0x008fe40000410000 */
[C---:B------:R-:W-:Y:S02]  /*4eb0*/  FMUL.FTZ R43, R109.reuse, R62 ;  /* 0x0000003e6d2b7220 */ /* 0x040fe40000410000 */
[----:B------:R-:W-:Y:S02]  /*4ec0*/  FMUL.RZ R88, R42, 0.15915493667125701904 ;  /* 0x3e22f9832a587820 */ /* 0x000fe4000040c000 */
[----:B------:R-:W-:-:S02]  /*4ed0*/  FMUL.FTZ R78, R109, R63 ;  /* 0x0000003f6d4e7220 */ /* 0x000fc40000410000 */
[----:B------:R-:W-:Y:S01]  /*4ee0*/  MUFU.SIN R106, R88 ;  /* 0x00000058006a7308 */ /* 0x000fe20000000400 */
[C---:B-1----:R-:W-:Y:S02]  /*4ef0*/  FMUL.FTZ R84, R85.reuse, R84 ;  /* 0x0000005455547220 */ /* 0x042fe40000410000 */
[----:B------:R-:W-:Y:S02]  /*4f00*/  FMUL.FTZ R83, R85, R83 ;  /* 0x0000005355537220 */ /* 0x000fe40000410000 */
[----:B------:R-:W-:-:S03]  /*4f10*/  FMUL.FTZ R90, R28, R59 ;  /* 0x0000003b1c5a7220 */ /* 0x000fc60000410000 */
[----:B------:R-:W-:Y:S01]  /*4f20*/  MUFU.COS R130, R88 ;  /* 0x0000005800827308 */ /* 0x000fe20000000000 */
[----:B------:R-:W-:-:S07]  /*4f30*/  IADD3 R42, R53, 0xc, RZ ;  /* 0x0000000c352a7810 */ /* 0x000fce0007ffe0ff */
[----:B------:R-:W1:Y:S01]  /*4f40*/  MUFU.EX2 R43, R43 ;  /* 0x0000002b002b7308 */ /* 0x000e620000000800 */
[----:B------:R-:W-:Y:S02]  /*4f50*/  FSEL R92, R84, RZ, !P5 ;  /* 0x000000ff545c7208 */ /* 0x000fe40006800000 */
[----:B------:R-:W-:-:S05]  /*4f60*/  FSEL R91, R83, 1, !P5 ;  /* 0x3f800000535b7808 */ /* 0x000fca0006800000 */
[----:B------:R-:W3:Y:S01]  /*4f70*/  MUFU.EX2 R78, R78 ;  /* 0x0000004e004e7308 */ /* 0x000ee20000000800 */
[----:B------:R-:W-:Y:S01]  /*4f80*/  FSEL R90, R90, RZ, !P5 ;  /* 0x000000ff5a5a7208 */ /* 0x000fe20006800000 */
[----:B0-----:R-:W-:Y:S01]  /*4f90*/  FMUL.FTZ R79, R81, R79 ;  /* 0x0000004f514f7220 */ /* 0x001fe20000410000 */
[----:B------:R-:W-:Y:S01]  /*4fa0*/  ISETP.GE.U32.AND P5, PT, R42, UR17, PT ;  /* 0x000000112a007c0c */ /* 0x000fe2000bfa6070 */
[----:B------:R-:W-:Y:S02]  /*4fb0*/  FMUL.FTZ R42, R41, R64 ;  /* 0x00000040292a7220 */ /* 0x000fe40000410000 */
[----:B------:R-:W-:Y:S02]  /*4fc0*/  FMUL.FTZ R80, R81, R80 ;  /* 0x0000005051507220 */ /* 0x000fe40000410000 */
[----:B------:R-:W-:Y:S01]  /*4fd0*/  FMUL.FTZ R89, R109, R64 ;  /* 0x000000406d597220 */ /* 0x000fe20000410000 */
[----:B------:R-:W-:Y:S01]  /*4fe0*/  FSEL R83, R79, 1, !P2 ;  /* 0x3f8000004f537808 */ /* 0x000fe20005000000 */
[----:B------:R-:W-:Y:S01]  /*4ff0*/  FMUL.RZ R105, R42, 0.15915493667125701904 ;  /* 0x3e22f9832a697820 */ /* 0x000fe2000040c000 */
[----:B------:R-:W-:Y:S01]  /*5000*/  FSEL R84, R80, RZ, !P2 ;  /* 0x000000ff50547208 */ /* 0x000fe20005000000 */
[----:B------:R-:W-:Y:S01]  /*5010*/  FMUL.FTZ R85, R29, R60 ;  /* 0x0000003c1d557220 */ /* 0x000fe20000410000 */
[----:B------:R-:W-:Y:S01]  /*5020*/  ULDC UR14, c[0x0][0x198] ;  /* 0x00006600000e7ab9 */ /* 0x000fe20000000800 */
[----:B-1----:R-:W-:-:S02]  /*5030*/  FMUL.FTZ R80, R43, R130 ;  /* 0x000000822b507220 */ /* 0x002fc40000410000 */
[----:B------:R-:W-:Y:S02]  /*5040*/  FMUL.FTZ R81, R43, R106 ;  /* 0x0000006a2b517220 */ /* 0x000fe40000410000 */
[----:B------:R-:W-:Y:S01]  /*5050*/  FMUL.FTZ R79, R31, R62 ;  /* 0x0000003e1f4f7220 */ /* 0x000fe20000410000 */
[----:B------:R-:W-:Y:S01]  /*5060*/  IADD3 R82, R53, 0xd, RZ ;  /* 0x0000000d35527810 */ /* 0x000fe20007ffe0ff */
[----:B------:R-:W-:Y:S01]  /*5070*/  MUFU.SIN R88, R105 ;  /* 0x0000006900587308 */ /* 0x000fe20000000400 */
[----:B------:R-:W-:Y:S01]  /*5080*/  UIMAD UR14, UR21, UR14, URZ ;  /* 0x0000000e150e72a4 */ /* 0x000fe2000f8e023f */
[C---:B---3--:R-:W-:Y:S01]  /*5090*/  FMUL.FTZ R77, R78.reuse, R77 ;  /* 0x0000004d4e4d7220 */ /* 0x048fe20000410000 */
[----:B------:R-:W-:Y:S01]  /*50a0*/  FSEL R87, R87, RZ, !P3 ;  /* 0x000000ff57577208 */ /* 0x000fe20005800000 */
[----:B------:R-:W-:Y:S01]  /*50b0*/  FMUL.FTZ R78, R78, R76 ;  /* 0x0000004c4e4e7220 */ /* 0x000fe20000410000 */
[----:B------:R-:W-:-:S03]  /*50c0*/  FSEL R86, R86, 1, !P3 ;  /* 0x3f80000056567808 */ /* 0x000fc60005800000 */
[----:B------:R-:W0:Y:S01]  /*50d0*/  MUFU.EX2 R89, R89 ;  /* 0x0000005900597308 */ /* 0x000e220000000800 */
[----:B------:R-:W-:Y:S01]  /*50e0*/  FSEL R85, R85, RZ, !P3 ;  /* 0x000000ff55557208 */ /* 0x000fe20005800000 */
[----:B------:R-:W-:Y:S01]  /*50f0*/  FMUL.FTZ R76, R33, R63 ;  /* 0x0000003f214c7220 */ /* 0x000fe20000410000 */
[----:B------:R-:W-:Y:S02]  /*5100*/  FSEL R81, R81, RZ, !P1 ;  /* 0x000000ff51517208 */ /* 0x000fe40004800000 */
[----:B------:R-:W-:Y:S02]  /*5110*/  FSEL R80, R80, 1, !P1 ;  /* 0x3f80000050507808 */ /* 0x000fe40004800000 */
[----:B------:R-:W-:Y:S01]  /*5120*/  FSEL R79, R79, RZ, !P1 ;  /* 0x000000ff4f4f7208 */ /* 0x000fe20004800000 */
[----:B------:R-:W1:Y:S01]  /*5130*/  MUFU.COS R106, R105 ;  /* 0x00000069006a7308 */ /* 0x000e620000000000 */
[----:B------:R-:W-:Y:S01]  /*5140*/  ISETP.GE.U32.AND P3, PT, R82, UR17, PT ;  /* 0x0000001152007c0c */ /* 0x000fe2000bf66070 */
[----:B------:R-:W-:Y:S01]  /*5150*/  FMUL.FTZ R82, R30, R61 ;  /* 0x0000003d1e527220 */ /* 0x000fe20000410000 */
[----:B------:R-:W-:-:S02]  /*5160*/  IADD3 R42, R53, 0xe, RZ ;  /* 0x0000000e352a7810 */ /* 0x000fc40007ffe0ff */
[C---:B------:R-:W-:Y:S02]  /*5170*/  ISETP.GE.U32.AND P1, PT, R53.reuse, UR17, PT ;  /* 0x0000001135007c0c */ /* 0x040fe4000bf26070 */
[----:B------:R-:W-:Y:S02]  /*5180*/  IADD3 R53, R53, 0xf, RZ ;  /* 0x0000000f35357810 */ /* 0x000fe40007ffe0ff */
[----:B------:R-:W-:Y:S02]  /*5190*/  MOV R130, UR14 ;  /* 0x0000000e00827c02 */ /* 0x000fe40008000f00 */
[----:B------:R-:W-:Y:S02]  /*51a0*/  FSEL R78, R78, RZ, !P0 ;  /* 0x000000ff4e4e7208 */ /* 0x000fe40004000000 */
[----:B------:R-:W-:Y:S02]  /*51b0*/  FSEL R77, R77, 1, !P0 ;  /* 0x3f8000004d4d7808 */ /* 0x000fe40004000000 */
[----:B------:R-:W-:-:S02]  /*51c0*/  FSEL R76, R76, RZ, !P0 ;  /* 0x000000ff4c4c7208 */ /* 0x000fc40004000000 */
[----:B------:R-:W-:Y:S02]  /*51d0*/  ISETP.GE.U32.AND P0, PT, R53, UR17, PT ;  /* 0x0000001135007c0c */ /* 0x000fe4000bf06070 */
[----:B------:R-:W-:Y:S02]  /*51e0*/  FSEL R82, R82, RZ, !P2 ;  /* 0x000000ff52527208 */ /* 0x000fe40005000000 */
[----:B------:R-:W-:Y:S01]  /*51f0*/  SHF.L.U32 R53, R73, 0x5, RZ ;  /* 0x0000000549357819 */ /* 0x000fe200000006ff */
[C---:B------:R-:W-:Y:S01]  /*5200*/  IMAD R107, R75.reuse, c[0x0][0x19c], R130 ;  /* 0x000067004b6b7a24 */ /* 0x040fe200078e0282 */
[----:B------:R-:W-:Y:S01]  /*5210*/  ISETP.GE.U32.AND P2, PT, R42, UR17, PT ;  /* 0x000000112a007c0c */ /* 0x000fe2000bf46070 */
[----:B------:R-:W-:Y:S01]  /*5220*/  IMAD.WIDE.U32 R42, R75, c[0x0][0x198], RZ ;  /* 0x000066004b2a7a25 */ /* 0x000fe200078e00ff */
[----:B------:R-:W-:Y:S01]  /*5230*/  LOP3.LUT R53, R53, 0xfffffc00, RZ, 0xc0, !PT ;  /* 0xfffffc0035357812 */ /* 0x000fe200078ec0ff */
[----:B------:R-:W-:Y:S01]  /*5240*/  UIMAD UR14, UR15, UR18, URZ ;  /* 0x000000120f0e72a4 */ /* 0x000fe2000f8e023f */
[----:B------:R-:W-:Y:S01]  /*5250*/  MOV R129, UR7 ;  /* 0x0000000700817c02 */ /* 0x000fe20008000f00 */
[----:B0-----:R-:W-:Y:S01]  /*5260*/  FMUL.FTZ R88, R89, R88 ;  /* 0x0000005859587220 */ /* 0x001fe20000410000 */
[----:B------:R-:W-:-:S02]  /*5270*/  IADD3 R43, R43, R107, RZ ;  /* 0x0000006b2b2b7210 */ /* 0x000fc40007ffe0ff */
[----:B------:R-:W-:Y:S01]  /*5280*/  IADD3 R131, R53, R72, RZ ;  /* 0x0000004835837210 */ /* 0x000fe20007ffe0ff */
[----:B-1----:R-:W-:Y:S01]  /*5290*/  FMUL.FTZ R106, R89, R106 ;  /* 0x0000006a596a7220 */ /* 0x002fe20000410000 */
[----:B------:R-:W-:Y:S01]  /*52a0*/  UIMAD UR14, UR7, UR19, UR14 ;  /* 0x00000013070e72a4 */ /* 0x000fe2000f8e020e */
[----:B------:R-:W-:Y:S01]  /*52b0*/  FMUL.FTZ R105, R34, R64 ;  /* 0x0000004022697220 */ /* 0x000fe20000410000 */
[----:B------:R-:W-:Y:S01]  /*52c0*/  FSEL R107, R88, RZ, !P1 ;  /* 0x000000ff586b7208 */ /* 0x000fe20004800000 */
[----:B------:R-:W-:Y:S01]  /*52d0*/  IMAD.WIDE.U32 R42, R129, c[0x0][0x1a0], R42 ;  /* 0x00006800812a7a25 */ /* 0x000fe200078e002a */
[C---:B------:R-:W-:Y:S02]  /*52e0*/  LEA.HI.SX32 R88, R131.reuse, R131, 0x1b ;  /* 0x0000008383587211 */ /* 0x040fe400078fdaff */
[----:B------:R-:W-:Y:S02]  /*52f0*/  IADD3 R132, R131, 0x40, RZ ;  /* 0x0000004083847810 */ /* 0x000fe40007ffe0ff */
[----:B------:R-:W-:-:S02]  /*5300*/  FSEL R106, R106, 1, !P1 ;  /* 0x3f8000006a6a7808 */ /* 0x000fc40004800000 */
[----:B------:R-:W-:Y:S02]  /*5310*/  FSEL R105, R105, RZ, !P1 ;  /* 0x000000ff69697208 */ /* 0x000fe40004800000 */
[----:B------:R-:W-:Y:S02]  /*5320*/  IADD3 R130, R131, 0x20, RZ ;  /* 0x0000002083827810 */ /* 0x000fe40007ffe0ff */
[----:B------:R-:W-:Y:S02]  /*5330*/  SHF.L.U32 R129, R88, 0x1, RZ ;  /* 0x0000000158817819 */ /* 0x000fe400000006ff */
[----:B------:R-:W-:Y:S02]  /*5340*/  IADD3 R43, R43, UR14, RZ ;  /* 0x0000000e2b2b7c10 */ /* 0x000fe4000fffe0ff */
[----:B------:R-:W-:Y:S02]  /*5350*/  LEA R88, P1, R42, c[0x0][0x228], 0x3 ;  /* 0x00008a002a587a11 */ /* 0x000fe400078218ff */
[----:B------:R-:W-:-:S02]  /*5360*/  IADD3 R134, R131, 0x60, RZ ;  /* 0x0000006083867810 */ /* 0x000fc40007ffe0ff */
[-C--:B------:R-:W-:Y:S02]  /*5370*/  LEA.HI.SX32 R132, R132, R131.reuse, 0x1b ;  /* 0x0000008384847211 */ /* 0x080fe400078fdaff */
[-C--:B------:R-:W-:Y:S02]  /*5380*/  LEA.HI.SX32 R130, R130, R131.reuse, 0x1b ;  /* 0x0000008382827211 */ /* 0x080fe400078fdaff */
[----:B------:R-:W-:Y:S02]  /*5390*/  LEA.HI.X R89, R42, c[0x0][0x22c], R43, 0x3, P1 ;  /* 0x00008b002a597a11 */ /* 0x000fe400008f1c2b */
[----:B------:R-:W-:Y:S02]  /*53a0*/  IADD3 R42, R131, 0x80, RZ ;  /* 0x00000080832a7810 */ /* 0x000fe40007ffe0ff */
[----:B------:R-:W-:Y:S02]  /*53b0*/  LEA.HI.SX32 R134, R134, R131, 0x1b ;  /* 0x0000008386867211 */ /* 0x000fe400078fdaff */
[----:B------:R-:W-:-:S02]  /*53c0*/  SHF.L.U32 R138, R132, 0x1, RZ ;  /* 0x00000001848a7819 */ /* 0x000fc400000006ff */
[----:B------:R-:W-:Y:S02]  /*53d0*/  SHF.L.U32 R136, R130, 0x1, RZ ;  /* 0x0000000182887819 */ /* 0x000fe400000006ff */
[C---:B------:R-:W-:Y:S02]  /*53e0*/  IADD3 R132, R131.reuse, 0xc0, RZ ;  /* 0x000000c083847810 */ /* 0x040fe40007ffe0ff */
[C---:B------:R-:W-:Y:S02]  /*53f0*/  IADD3 R130, R131.reuse, 0xa0, RZ ;  /* 0x000000a083827810 */ /* 0x040fe40007ffe0ff */
[-C--:B------:R-:W-:Y:S01]  /*5400*/  LEA.HI.SX32 R42, R42, R131.reuse, 0x1b ;  /* 0x000000832a2a7211 */ /* 0x080fe200078fdaff */
[----:B------:R0:W-:Y:S01]  /*5410*/  STS.U16 [R129], R118 ;  /* 0x0000007681007388 */ /* 0x0001e20000000400 */
[----:B------:R-:W-:Y:S02]  /*5420*/  SHF.L.U32 R133, R134, 0x1, RZ ;  /* 0x0000000186857819 */ /* 0x000fe400000006ff */
[----:B------:R-:W-:Y:S01]  /*5430*/  IADD3 R134, R131, 0xe0, RZ ;  /* 0x000000e083867810 */ /* 0x000fe20007ffe0ff */
[----:B------:R1:W-:Y:S01]  /*5440*/  STS.U16 [R136+0x40], R127 ;  /* 0x0000407f88007388 */ /* 0x0003e20000000400 */
[----:B------:R-:W-:-:S02]  /*5450*/  LEA.HI.SX32 R132, R132, R131, 0x1b ;  /* 0x0000008384847211 */ /* 0x000fc400078fdaff */
[-C--:B------:R-:W-:Y:S01]  /*5460*/  LEA.HI.SX32 R130, R130, R131.reuse, 0x1b ;  /* 0x0000008382827211 */ /* 0x080fe200078fdaff */
[----:B----4-:R-:W-:Y:S01]  /*5470*/  STS.U16 [R138+0x80], R119 ;  /* 0x000080778a007388 */ /* 0x010fe20000000400 */
[----:B------:R-:W-:Y:S01]  /*5480*/  LEA.HI.SX32 R134, R134, R131, 0x1b ;  /* 0x0000008386867211 */ /* 0x000fe200078fdaff */
[----:B------:R-:W-:Y:S01]  /*5490*/  FMUL.FTZ R43, R41, R38 ;  /* 0x00000026292b7220 */ /* 0x000fe20000410000 */
[----:B0-----:R-:W-:Y:S01]  /*54a0*/  SHF.L.U32 R129, R130, 0x1, RZ ;  /* 0x0000000182817819 */ /* 0x001fe200000006ff */
[----:B------:R0:W-:Y:S01]  /*54b0*/  STS.U16 [R133+0xc0], R126 ;  /* 0x0000c07e85007388 */ /* 0x0001e20000000400 */
[----:B-1----:R-:W-:Y:S02]  /*54c0*/  SHF.L.U32 R127, R42, 0x1, RZ ;  /* 0x000000012a7f7819 */ /* 0x002fe400000006ff */
[----:B------:R-:W-:Y:S02]  /*54d0*/  IADD3 R42, R131, 0x100, RZ ;  /* 0x00000100832a7810 */ /* 0x000fe40007ffe0ff */
[----:B------:R-:W-:-:S02]  /*54e0*/  SHF.L.U32 R136, R132, 0x1, RZ ;  /* 0x0000000184887819 */ /* 0x000fc400000006ff */
[C---:B------:R-:W-:Y:S02]  /*54f0*/  IADD3 R132, R131.reuse, 0x160, RZ ;  /* 0x0000016083847810 */ /* 0x040fe40007ffe0ff */
[C---:B0-----:R-:W-:Y:S02]  /*5500*/  IADD3 R126, R131.reuse, 0x120, RZ ;  /* 0x00000120837e7810 */ /* 0x041fe40007ffe0ff */
[----:B------:R-:W-:Y:S02]  /*5510*/  IADD3 R130, R131, 0x140, RZ ;  /* 0x0000014083827810 */ /* 0x000fe40007ffe0ff */
[-C--:B------:R-:W-:Y:S02]  /*5520*/  LEA.HI.SX32 R42, R42, R131.reuse, 0x1b ;  /* 0x000000832a2a7211 */ /* 0x080fe400078fdaff */
[----:B------:R-:W-:Y:S01]  /*5530*/  SHF.L.U32 R134, R134, 0x1, RZ ;  /* 0x0000000186867819 */ /* 0x000fe200000006ff */
[----:B------:R-:W-:Y:S01]  /*5540*/  FMUL.RZ R133, R43, 0.15915493667125701904 ;  /* 0x3e22f9832b857820 */ /* 0x000fe2000040c000 */
[-C--:B------:R-:W-:Y:S01]  /*5550*/  LEA.HI.SX32 R126, R126, R131.reuse, 0x1b ;  /* 0x000000837e7e7211 */ /* 0x080fe200078fdaff */
[----:B------:R0:W-:Y:S01]  /*5560*/  STS.U16 [R127+0x100], R128 ;  /* 0x000100807f007388 */ /* 0x0001e20000000400 */
[----:B------:R-:W-:-:S02]  /*5570*/  LEA.HI.SX32 R132, R132, R131, 0x1b ;  /* 0x0000008384847211 */ /* 0x000fc400078fdaff */
[----:B------:R-:W-:Y:S01]  /*5580*/  LEA.HI.SX32 R130, R130, R131, 0x1b ;  /* 0x0000008382827211 */ /* 0x000fe200078fdaff */
[----:B------:R-:W-:Y:S01]  /*5590*/  STS.U16 [R129+0x140], R120 ;  /* 0x0001407881007388 */ /* 0x000fe20000000400 */
[----:B------:R-:W-:Y:S01]  /*55a0*/  SHF.L.U32 R43, R42, 0x1, RZ ;  /* 0x000000012a2b7819 */ /* 0x000fe200000006ff */
[----:B------:R-:W-:Y:S01]  /*55b0*/  FMUL.FTZ R42, R41, R37 ;  /* 0x00000025292a7220 */ /* 0x000fe20000410000 */
[----:B------:R-:W-:Y:S01]  /*55c0*/  SHF.L.U32 R126, R126, 0x1, RZ ;  /* 0x000000017e7e7819 */ /* 0x000fe200000006ff */
[----:B------:R1:W-:Y:S01]  /*55d0*/  STS.U16 [R136+0x180], R121 ;  /* 0x0001807988007388 */ /* 0x0003e20000000400 */
[----:B0-----:R-:W-:-:S03]  /*55e0*/  SHF.L.U32 R128, R132, 0x1, RZ ;  /* 0x0000000184807819 */ /* 0x001fc600000006ff */
[----:B------:R0:W-:Y:S01]  /*55f0*/  STS.U16 [R134+0x1c0], R125 ;  /* 0x0001c07d86007388 */ /* 0x0001e20000000400 */
[C---:B------:R-:W-:Y:S01]  /*5600*/  IADD3 R132, R131.reuse, 0x180, RZ ;  /* 0x0000018083847810 */ /* 0x040fe20007ffe0ff */
[----:B------:R-:W-:Y:S01]  /*5610*/  FMUL.RZ R127, R42, 0.15915493667125701904 ;  /* 0x3e22f9832a7f7820 */ /* 0x000fe2000040c000 */
[C---:B------:R-:W-:Y:S01]  /*5620*/  IADD3 R142, R131.reuse, 0x1a0, RZ ;  /* 0x000001a0838e7810 */ /* 0x040fe20007ffe0ff */
[----:B------:R3:W-:Y:S01]  /*5630*/  STS.U16 [R43+0x200], R122 ;  /* 0x0002007a2b007388 */ /* 0x0007e20000000400 */
[----:B------:R-:W-:Y:S01]  /*5640*/  IADD3 R156, R131, 0x220, RZ ;  /* 0x00000220839c7810 */ /* 0x000fe20007ffe0ff */
[----:B------:R-:W-:Y:S01]  /*5650*/  FMUL.FTZ R42, R41, R36 ;  /* 0x00000024292a7220 */ /* 0x000fe20000410000 */
[C---:B-1----:R-:W-:Y:S02]  /*5660*/  IADD3 R136, R131.reuse, 0x1e0, RZ ;  /* 0x000001e083887810 */ /* 0x042fe40007ffe0ff */
[----:B0-----:R-:W-:Y:S02]  /*5670*/  SHF.L.U32 R125, R130, 0x1, RZ ;  /* 0x00000001827d7819 */ /* 0x001fe400000006ff */
[C---:B------:R-:W-:Y:S01]  /*5680*/  IADD3 R134, R131.reuse, 0x1c0, RZ ;  /* 0x000001c083867810 */ /* 0x040fe20007ffe0ff */
[----:B--2---:R-:W-:Y:S01]  /*5690*/  STS.U16 [R126+0x240], R123 ;  /* 0x0002407b7e007388 */ /* 0x004fe20000000400 */
[----:B------:R-:W-:-:S02]  /*56a0*/  IADD3 R158, R131, 0x240, RZ ;  /* 0x00000240839e7810 */ /* 0x000fc40007ffe0ff */
[C---:B---3--:R-:W-:Y:S01]  /*56b0*/  IADD3 R43, R131.reuse, 0x260, RZ ;  /* 0x00000260832b7810 */ /* 0x048fe20007ffe0ff */
[----:B------:R0:W-:Y:S01]  /*56c0*/  STS.U16 [R125+0x280], R124 ;  /* 0x0002807c7d007388 */ /* 0x0001e20000000400 */
[C---:B------:R-:W-:Y:S02]  /*56d0*/  IADD3 R148, R131.reuse, 0x3a0, RZ ;  /* 0x000003a083947810 */ /* 0x040fe40007ffe0ff */
[-C--:B------:R-:W-:Y:S01]  /*56e0*/  LEA.HI.SX32 R141, R132, R131.reuse, 0x1b ;  /* 0x00000083848d7211 */ /* 0x080fe200078fdaff */
[----:B------:R1:W-:Y:S01]  /*56f0*/  STS.U16 [R128+0x2c0], R55 ;  /* 0x0002c03780007388 */ /* 0x0003e20000000400 */
[C---:B------:R-:W-:Y:S02]  /*5700*/  IADD3 R150, R131.reuse, 0x300, RZ ;  /* 0x0000030083967810 */ /* 0x040fe40007ffe0ff */
[----:B------:R-:W-:Y:S02]  /*5710*/  LEA.HI.SX32 R142, R142, R131, 0x1b ;  /* 0x000000838e8e7211 */ /* 0x000fe400078fdaff */
[----:B------:R-:W-:-:S02]  /*5720*/  IADD3 R152, R131, 0x280, RZ ;  /* 0x0000028083987810 */ /* 0x000fc40007ffe0ff */
[-C--:B------:R-:W-:Y:S02]  /*5730*/  LEA.HI.SX32 R143, R134, R131.reuse, 0x1b ;  /* 0x00000083868f7211 */ /* 0x080fe400078fdaff */
[-C--:B0-----:R-:W-:Y:S01]  /*5740*/  LEA.HI.SX32 R125, R136, R131.reuse, 0x1b ;  /* 0x00000083887d7211 */ /* 0x081fe200078fdaff */
[----:B-1----:R-:W-:Y:S01]  /*5750*/  FMUL.RZ R55, R42, 0.15915493667125701904 ;  /* 0x3e22f9832a377820 */ /* 0x002fe2000040c000 */
[-C--:B------:R-:W-:Y:S01]  /*5760*/  LEA.HI.SX32 R134, R156, R131.reuse, 0x1b ;  /* 0x000000839c867211 */ /* 0x080fe200078fdaff */
[----:B------:R-:W-:Y:S01]  /*5770*/  MUFU.SIN R121, R127 ;  /* 0x0000007f00797308 */ /* 0x000fe20000000400 */
[-C--:B------:R-:W-:Y:S02]  /*5780*/  LEA.HI.SX32 R135, R158, R131.reuse, 0x1b ;  /* 0x000000839e877211 */ /* 0x080fe400078fdaff */
[----:B------:R-:W-:Y:S02]  /*5790*/  LEA.HI.SX32 R136, R43, R131, 0x1b ;  /* 0x000000832b887211 */ /* 0x000fe400078fdaff */
[----:B------:R-:W-:-:S02]  /*57a0*/  IADD3 R146, R131, 0x3c0, RZ ;  /* 0x000003c083927810 */ /* 0x000fc40007ffe0ff */
[-C--:B------:R-:W-:Y:S01]  /*57b0*/  LEA.HI.SX32 R43, R148, R131.reuse, 0x1b ;  /* 0x00000083942b7211 */ /* 0x080fe200078fdaff */
[----:B------:R0:W-:Y:S01]  /*57c0*/  MUFU.COS R122, R127 ;  /* 0x0000007f007a7308 */ /* 0x0001e20000000000 */
[----:B------:R-:W-:Y:S02]  /*57d0*/  SHF.L.U32 R147, R141, 0x1, RZ ;  /* 0x000000018d937819 */ /* 0x000fe400000006ff */
[----:B------:R-:W-:Y:S02]  /*57e0*/  SHF.L.U32 R148, R142, 0x1, RZ ;  /* 0x000000018e947819 */ /* 0x000fe400000006ff */
[----:B------:R-:W-:Y:S02]  /*57f0*/  IADD3 R154, R131, 0x200, RZ ;  /* 0x00000200839a7810 */ /* 0x000fe40007ffe0ff */
[-C--:B------:R-:W-:Y:S01]  /*5800*/  LEA.HI.SX32 R137, R152, R131.reuse, 0x1b ;  /* 0x0000008398897211 */ /* 0x080fe200078fdaff */
[----:B------:R-:W-:Y:S01]  /*5810*/  MUFU.SIN R118, R133 ;  /* 0x0000008500767308 */ /* 0x000fe20000000400 */
[----:B0-----:R-:W-:-:S02]  /*5820*/  LEA.HI.SX32 R127, R150, R131, 0x1b ;  /* 0x00000083967f7211 */ /* 0x001fc400078fdaff */
[----:B------:R-:W-:Y:S02]  /*5830*/  SHF.L.U32 R150, R143, 0x1, RZ ;  /* 0x000000018f967819 */ /* 0x000fe400000006ff */
[----:B------:R-:W-:Y:S01]  /*5840*/  SHF.L.U32 R149, R134, 0x1, RZ ;  /* 0x0000000186957819 */ /* 0x000fe200000006ff */
[----:B------:R-:W-:Y:S01]  /*5850*/  FMUL.FTZ R134, RZ, R78 ;  /* 0x0000004eff867220 */ /* 0x000fe20000410000 */
[----:B------:R-:W-:Y:S01]  /*5860*/  SHF.L.U32 R152, R135, 0x1, RZ ;  /* 0x0000000187987819 */ /* 0x000fe200000006ff */
[----:B------:R-:W-:Y:S01]  /*5870*/  MUFU.COS R119, R133 ;  /* 0x0000008500777308 */ /* 0x000fe20000000000 */
[C---:B------:R-:W-:Y:S01]  /*5880*/  IADD3 R138, R131.reuse, 0x2a0, RZ ;  /* 0x000002a0838a7810 */ /* 0x040fe20007ffe0ff */
[----:B------:R-:W-:Y:S01]  /*5890*/  STS.U16 [R147+0x300], R108 ;  /* 0x0003006c93007388 */ /* 0x000fe20000000400 */
[C---:B------:R-:W-:Y:S02]  /*58a0*/  IADD3 R140, R131.reuse, 0x2c0, RZ ;  /* 0x000002c0838c7810 */ /* 0x040fe40007ffe0ff */
[----:B------:R-:W-:-:S02]  /*58b0*/  IADD3 R126, R131, 0x2e0, RZ ;  /* 0x000002e0837e7810 */ /* 0x000fc40007ffe0ff */
[C---:B------:R-:W-:Y:S01]  /*58c0*/  IADD3 R128, R131.reuse, 0x320, RZ ;  /* 0x0000032083807810 */ /* 0x040fe20007ffe0ff */
[----:B------:R-:W-:Y:S01]  /*58d0*/  MUFU.SIN R124, R55 ;  /* 0x00000037007c7308 */ /* 0x000fe20000000400 */
[C---:B------:R-:W-:Y:S02]  /*58e0*/  IADD3 R144, R131.reuse, 0x340, RZ ;  /* 0x0000034083907810 */ /* 0x040fe40007ffe0ff */
[C---:B------:R-:W-:Y:S02]  /*58f0*/  IADD3 R130, R131.reuse, 0x360, RZ ;  /* 0x0000036083827810 */ /* 0x040fe40007ffe0ff */
[----:B------:R-:W-:Y:S02]  /*5900*/  IADD3 R42, R131, 0x380, RZ ;  /* 0x00000380832a7810 */ /* 0x000fe40007ffe0ff */
[----:B------:R-:W-:Y:S01]  /*5910*/  SHF.L.U32 R135, R136, 0x1, RZ ;  /* 0x0000000188877819 */ /* 0x000fe200000006ff */
[----:B------:R0:W-:Y:S01]  /*5920*/  MUFU.COS R133, R55 ;  /* 0x0000003700857308 */ /* 0x0001e20000000000 */
[----:B------:R-:W-:Y:S01]  /*5930*/  FMUL.FTZ R136, R78, R105 ;  /* 0x000000694e887220 */ /* 0x000fe20000410000 */
[-C--:B------:R-:W-:Y:S01]  /*5940*/  LEA.HI.SX32 R132, R154, R131.reuse, 0x1b ;  /* 0x000000839a847211 */ /* 0x080fe200078fdaff */
[----:B------:R-:W-:Y:S01]  /*5950*/  STS.U16 [R148+0x340], R111 ;  /* 0x0003406f94007388 */ /* 0x000fe20000000400 */
[----:B------:R-:W-:-:S02]  /*5960*/  LEA.HI.SX32 R138, R138, R131, 0x1b ;  /* 0x000000838a8a7211 */ /* 0x000fc400078fdaff */
[-C--:B0-----:R-:W-:Y:S02]  /*5970*/  LEA.HI.SX32 R55, R146, R131.reuse, 0x1b ;  /* 0x0000008392377211 */ /* 0x081fe400078fdaff */
[----:B------:R-:W-:Y:S01]  /*5980*/  IADD3 R146, R131, 0x3e0, RZ ;  /* 0x000003e083927810 */ /* 0x000fe20007ffe0ff */
[----:B------:R0:W-:Y:S01]  /*5990*/  STS.U16 [R150+0x380], R117 ;  /* 0x0003807596007388 */ /* 0x0001e20000000400 */
[----:B------:R-:W-:Y:S01]  /*59a0*/  LEA.HI.SX32 R140, R140, R131, 0x1b ;  /* 0x000000838c8c7211 */ /* 0x000fe200078fdaff */
[----:B------:R-:W-:Y:S01]  /*59b0*/  FFMA.FTZ R136, RZ, R77, R136 ;  /* 0x0000004dff887223 */ /* 0x000fe20000010088 */
[-C--:B------:R-:W-:Y:S02]  /*59c0*/  LEA.HI.SX32 R126, R126, R131.reuse, 0x1b ;  /* 0x000000837e7e7211 */ /* 0x080fe400078fdaff */
[-C--:B------:R-:W-:Y:S02]  /*59d0*/  LEA.HI.SX32 R128, R128, R131.reuse, 0x1b ;  /* 0x0000008380807211 */ /* 0x080fe400078fdaff */
[----:B------:R-:W-:-:S02]  /*59e0*/  LEA.HI.SX32 R129, R144, R131, 0x1b ;  /* 0x0000008390817211 */ /* 0x000fc400078fdaff */
[----:B------:R-:W-:Y:S01]  /*59f0*/  LEA.HI.SX32 R130, R130, R131, 0x1b ;  /* 0x0000008382827211 */ /* 0x000fe200078fdaff */
[----:B0-----:R-:W-:Y:S01]  /*5a00*/  FFMA.FTZ R117, R77, R105, -R134 ;  /* 0x000000694d757223 */ /* 0x001fe20000010886 */
[-C--:B------:R-:W-:Y:S02]  /*5a10*/  LEA.HI.SX32 R42, R42, R131.reuse, 0x1b ;  /* 0x000000832a2a7211 */ /* 0x080fe400078fdaff */
[----:B------:R-:W-:Y:S02]  /*5a20*/  LEA.HI.SX32 R131, R146, R131, 0x1b ;  /* 0x0000008392837211 */ /* 0x000fe400078fdaff */
[----:B------:R-:W-:Y:S02]  /*5a30*/  SHF.L.U32 R143, R125, 0x1, RZ ;  /* 0x000000017d8f7819 */ /* 0x000fe400000006ff */
[----:B------:R-:W-:Y:S01]  /*5a40*/  SHF.L.U32 R146, R132, 0x1, RZ ;  /* 0x0000000184927819 */ /* 0x000fe200000006ff */
[----:B------:R-:W-:Y:S02]  /*5a50*/  FMUL.FTZ R111, R41, R32 ;  /* 0x00000020296f7220 */ /* 0x000fe40000410000 */
[----:B------:R-:W-:Y:S01]  /*5a60*/  FADD.FTZ R117, R117, R76 ;  /* 0x0000004c75757221 */ /* 0x000fe20000010000 */
[----:B------:R0:W-:Y:S01]  /*5a70*/  STS.U16 [R143+0x3c0], R116 ;  /* 0x0003c0748f007388 */ /* 0x0001e20000000400 */
[----:B------:R-:W-:-:S03]  /*5a80*/  FADD.FTZ R136, RZ, R136 ;  /* 0x00000088ff887221 */ /* 0x000fc60000010000 */
[----:B------:R1:W-:Y:S01]  /*5a90*/  STS.U16 [R146+0x400], R115 ;  /* 0x0004007392007388 */ /* 0x0003e20000000400 */
[----:B0-----:R-:W-:Y:S02]  /*5aa0*/  FMUL.RZ R116, R111, 0.15915493667125701904 ;  /* 0x3e22f9836f747820 */ /* 0x001fe4000040c000 */
[CC--:B------:R-:W-:Y:S02]  /*5ab0*/  FMUL.FTZ R111, R81.reuse, R136.reuse ;  /* 0x00000088516f7220 */ /* 0x0c0fe40000410000 */
[----:B-1----:R-:W-:Y:S01]  /*5ac0*/  FMUL.FTZ R115, R81, R117 ;  /* 0x0000007551737220 */ /* 0x002fe20000410000 */
[----:B------:R0:W-:Y:S03]  /*5ad0*/  STS.U16 [R149+0x440], R114 ;  /* 0x0004407295007388 */ /* 0x0001e60000000400 */
[----:B------:R-:W-:Y:S01]  /*5ae0*/  FFMA.FTZ R115, R80, R136, R115 ;  /* 0x0000008850737223 */ /* 0x000fe20000010073 */
[----:B------:R-:W-:Y:S01]  /*5af0*/  SHF.L.U32 R137, R137, 0x1, RZ ;  /* 0x0000000189897819 */ /* 0x000fe200000006ff */
[----:B------:R-:W-:-:S02]  /*5b00*/  FMUL.FTZ R132, R109, R32 ;  /* 0x000000206d847220 */ /* 0x000fc40000410000 */
[----:B------:R-:W-:Y:S02]  /*5b10*/  FADD.FTZ R115, RZ, R115 ;  /* 0x00000073ff737221 */ /* 0x000fe40000010000 */
[----:B0-----:R-:W-:Y:S01]  /*5b20*/  FFMA.FTZ R114, R80, R117, -R111 ;  /* 0x0000007550727223 */ /* 0x001fe2000001086f */
[----:B------:R-:W-:Y:S01]  /*5b30*/  STS.U16 [R152+0x480], R113 ;  /* 0x0004807198007388 */ /* 0x000fe20000000400 */
[----:B------:R-:W-:Y:S02]  /*5b40*/  FMUL.FTZ R111, R41, R26 ;  /* 0x0000001a296f7220 */ /* 0x000fe40000410000 */
[----:B------:R-:W-:Y:S01]  /*5b50*/  FADD.FTZ R114, R114, R79 ;  /* 0x0000004f72727221 */ /* 0x000fe20000010000 */
[----:B------:R0:W-:Y:S01]  /*5b60*/  STS.U16 [R135+0x4c0], R50 ;  /* 0x0004c03287007388 */ /* 0x0001e20000000400 */
[----:B------:R-:W-:Y:S01]  /*5b70*/  FMUL.FTZ R123, R109, R37 ;  /* 0x000000256d7b7220 */ /* 0x000fe20000410000 */
[----:B------:R1:W-:Y:S02]  /*5b80*/  MUFU.EX2 R108, R132 ;  /* 0x00000084006c7308 */ /* 0x0003e40000000800 */
[----:B------:R2:W-:Y:S01]  /*5b90*/  STS.U16 [R137+0x500], R110 ;  /* 0x0005006e89007388 */ /* 0x0005e20000000400 */
[----:B------:R-:W-:Y:S01]  /*5ba0*/  SHF.L.U32 R117, R138, 0x1, RZ ;  /* 0x000000018a757819 */ /* 0x000fe200000006ff */
[----:B0-----:R-:W-:-:S02]  /*5bb0*/  FMUL.FTZ R50, R84, R115 ;  /* 0x0000007354327220 */ /* 0x001fc40000410000 */
[----:B-1----:R-:W-:Y:S02]  /*5bc0*/  FMUL.RZ R132, R111, 0.15915493667125701904 ;  /* 0x3e22f9836f847820 */ /* 0x002fe4000040c000 */
[-C--:B--2---:R-:W-:Y:S02]  /*5bd0*/  FMUL.FTZ R110, R84, R114.reuse ;  /* 0x00000072546e7220 */ /* 0x084fe40000410000 */
[C---:B------:R-:W-:Y:S02]  /*5be0*/  FFMA.FTZ R111, R83.reuse, R114, -R50 ;  /* 0x00000072536f7223 */ /* 0x040fe40000010832 */
[----:B------:R-:W-:Y:S01]  /*5bf0*/  FFMA.FTZ R110, R83, R115, R110 ;  /* 0x00000073536e7223 */ /* 0x000fe2000001006e */
[----:B------:R-:W-:Y:S01]  /*5c00*/  SHF.L.U32 R140, R140, 0x1, RZ ;  /* 0x000000018c8c7819 */ /* 0x000fe200000006ff */
[C---:B------:R-:W-:Y:S01]  /*5c10*/  FMUL.FTZ R120, R109.reuse, R38 ;  /* 0x000000266d787220 */ /* 0x040fe20000410000 */
[----:B------:R-:W0:Y:S01]  /*5c20*/  MUFU.EX2 R123, R123 ;  /* 0x0000007b007b7308 */ /* 0x000e220000000800 */
[C---:B------:R-:W-:Y:S01]  /*5c30*/  FMUL.FTZ R139, R109.reuse, R36 ;  /* 0x000000246d8b7220 */ /* 0x040fe20000410000 */
[----:B------:R1:W-:Y:S01]  /*5c40*/  STS.U16 [R117+0x540], R112 ;  /* 0x0005407075007388 */ /* 0x0003e20000000400 */
[----:B------:R-:W-:-:S02]  /*5c50*/  FMUL.FTZ R142, R109, R35 ;  /* 0x000000236d8e7220 */ /* 0x000fc40000410000 */
[----:B------:R-:W-:Y:S02]  /*5c60*/  FMUL.FTZ R109, R109, R26 ;  /* 0x0000001a6d6d7220 */ /* 0x000fe40000410000 */
[----:B------:R-:W-:Y:S01]  /*5c70*/  FADD.FTZ R111, R111, R82 ;  /* 0x000000526f6f7221 */ /* 0x000fe20000010000 */
[----:B------:R-:W-:Y:S01]  /*5c80*/  MUFU.SIN R113, R116 ;  /* 0x0000007400717308 */ /* 0x000fe20000000400 */
[----:B------:R-:W-:Y:S02]  /*5c90*/  FMUL.FTZ R145, R41, R35 ;  /* 0x0000002329917220 */ /* 0x000fe40000410000 */
[----:B-1----:R-:W-:Y:S01]  /*5ca0*/  FADD.FTZ R112, RZ, R110 ;  /* 0x0000006eff707221 */ /* 0x002fe20000010000 */
[----:B------:R1:W-:Y:S01]  /*5cb0*/  STS.U16 [R140+0x580], R51 ;  /* 0x000580338c007388 */ /* 0x0003e20000000400 */
[----:B------:R-:W-:-:S03]  /*5cc0*/  FMUL.FTZ R115, R87, R111 ;  /* 0x0000006f57737220 */ /* 0x000fc60000410000 */
[----:B------:R-:W2:Y:S01]  /*5cd0*/  MUFU.COS R41, R116 ;  /* 0x0000007400297308 */ /* 0x000ea20000000000 */
[-C--:B------:R-:W-:Y:S02]  /*5ce0*/  FFMA.FTZ R117, R86, R112.reuse, R115 ;  /* 0x0000007056757223 */ /* 0x080fe40000010073 */
[----:B-1----:R-:W-:-:S05]  /*5cf0*/  FMUL.FTZ R51, R87, R112 ;  /* 0x0000007057337220 */ /* 0x002fca0000410000 */
[----:B------:R-:W-:Y:S01]  /*5d00*/  MUFU.EX2 R109, R109 ;  /* 0x0000006d006d7308 */ /* 0x000fe20000000800 */
[----:B------:R-:W-:-:S07]  /*5d10*/  FFMA.FTZ R112, R86, R111, -R51 ;  /* 0x0000006f56707223 */ /* 0x000fce0000010833 */
[----:B------:R-:W1:Y:S01]  /*5d20*/  MUFU.COS R114, R132 ;  /* 0x0000008400727308 */ /* 0x000e620000000000 */
[----:B------:R-:W-:-:S07]  /*5d30*/  FADD.FTZ R51, R112, R85 ;  /* 0x0000005570337221 */ /* 0x000fce0000010000 */
[----:B------:R-:W3:Y:S01]  /*5d40*/  MUFU.SIN R110, R132 ;  /* 0x00000084006e7308 */ /* 0x000ee20000000400 */
[----:B------:R-:W-:Y:S02]  /*5d50*/  FADD.FTZ R117, RZ, R117 ;  /* 0x00000075ff757221 */ /* 0x000fe40000010000 */
[----:B0-----:R-:W-:Y:S02]  /*5d60*/  FMUL.FTZ R50, R123, R122 ;  /* 0x0000007a7b327220 */ /* 0x001fe40000410000 */
[----:B------:R-:W-:Y:S02]  /*5d70*/  FMUL.FTZ R122, R92, R51 ;  /* 0x000000335c7a7220 */ /* 0x000fe40000410000 */
[C---:B--2---:R-:W-:Y:S02]  /*5d80*/  FMUL.FTZ R112, R108.reuse, R41 ;  /* 0x000000296c707220 */ /* 0x044fe40000410000 */
[----:B------:R-:W-:Y:S02]  /*5d90*/  FMUL.FTZ R113, R108, R113 ;  /* 0x000000716c717220 */ /* 0x000fe40000410000 */
[-C--:B------:R-:W-:Y:S01]  /*5da0*/  FMUL.FTZ R108, R92, R117.reuse ;  /* 0x000000755c6c7220 */ /* 0x080fe20000410000 */
[----:B------:R-:W0:Y:S01]  /*5db0*/  MUFU.EX2 R120, R120 ;  /* 0x0000007800787308 */ /* 0x000e220000000800 */
[----:B------:R-:W-:-:S02]  /*5dc0*/  FFMA.FTZ R122, R91, R117, R122 ;  /* 0x000000755b7a7223 */ /* 0x000fc4000001007a */
[C---:B-1----:R-:W-:Y:S02]  /*5dd0*/  FMUL.FTZ R41, R109.reuse, R114 ;  /* 0x000000726d297220 */ /* 0x042fe40000410000 */
[----:B---3--:R-:W-:Y:S02]  /*5de0*/  FMUL.FTZ R110, R109, R110 ;  /* 0x0000006e6d6e7220 */ /* 0x008fe40000410000 */
[----:B------:R-:W-:Y:S01]  /*5df0*/  FFMA.FTZ R109, R91, R51, -R108 ;  /* 0x000000335b6d7223 */ /* 0x000fe2000001086c */
[----:B------:R-:W1:Y:S01]  /*5e00*/  MUFU.EX2 R139, R139 ;  /* 0x0000008b008b7308 */ /* 0x000e620000000800 */
[-C--:B------:R-:W-:Y:S02]  /*5e10*/  FMUL.FTZ R108, R106, R78.reuse ;  /* 0x0000004e6a6c7220 */ /* 0x080fe40000410000 */
[----:B------:R-:W-:Y:S02]  /*5e20*/  FADD.FTZ R122, RZ, R122 ;  /* 0x0000007aff7a7221 */ /* 0x000fe40000010000 */
[----:B------:R-:W-:-:S02]  /*5e30*/  FMUL.FTZ R51, R107, R78 ;  /* 0x0000004e6b337220 */ /* 0x000fc40000410000 */
[----:B------:R-:W-:Y:S02]  /*5e40*/  FADD.FTZ R114, R109, R90 ;  /* 0x0000005a6d727221 */ /* 0x000fe40000010000 */
[----:B------:R-:W-:Y:S02]  /*5e50*/  FFMA.FTZ R108, R107, R77, R108 ;  /* 0x0000004d6b6c7223 */ /* 0x000fe4000001006c */
[----:B------:R-:W-:Y:S02]  /*5e60*/  FMUL.FTZ R117, R95, R122 ;  /* 0x0000007a5f757220 */ /* 0x000fe40000410000 */
[----:B------:R-:W-:Y:S02]  /*5e70*/  FMUL.FTZ R121, R123, R121 ;  /* 0x000000797b797220 */ /* 0x000fe40000410000 */
[----:B------:R-:W-:Y:S02]  /*5e80*/  FFMA.FTZ R51, R106, R77, -R51 ;  /* 0x0000004d6a337223 */ /* 0x000fe40000010833 */
[----:B------:R-:W-:-:S02]  /*5e90*/  FMUL.FTZ R123, R95, R114 ;  /* 0x000000725f7b7220 */ /* 0x000fc40000410000 */
[C---:B------:R-:W-:Y:S02]  /*5ea0*/  FMUL.FTZ R109, R81.reuse, R108 ;  /* 0x0000006c516d7220 */ /* 0x040fe40000410000 */
[C---:B------:R-:W-:Y:S02]  /*5eb0*/  FFMA.FTZ R114, R94.reuse, R114, -R117 ;  /* 0x000000725e727223 */ /* 0x040fe40000010875 */
[-C--:B------:R-:W-:Y:S02]  /*5ec0*/  FMUL.FTZ R111, R81, R51.reuse ;  /* 0x00000033516f7220 */ /* 0x080fe40000410000 */
[----:B------:R-:W-:Y:S02]  /*5ed0*/  FFMA.FTZ R123, R94, R122, R123 ;  /* 0x0000007a5e7b7223 */ /* 0x000fe4000001007b */
[----:B------:R-:W-:Y:S02]  /*5ee0*/  FFMA.FTZ R109, R80, R51, -R109 ;  /* 0x00000033506d7223 */ /* 0x000fe4000001086d */
[----:B0-----:R-:W-:-:S02]  /*5ef0*/  FMUL.FTZ R119, R120, R119 ;  /* 0x0000007778777220 */ /* 0x001fc40000410000 */
[----:B------:R-:W-:Y:S02]  /*5f00*/  FADD.FTZ R51, R114, R93 ;  /* 0x0000005d72337221 */ /* 0x000fe40000010000 */
[----:B------:R-:W-:Y:S02]  /*5f10*/  FMUL.FTZ R120, R120, R118 ;  /* 0x0000007678787220 */ /* 0x000fe40000410000 */
[C---:B-1----:R-:W-:Y:S02]  /*5f20*/  FMUL.FTZ R118, R139.reuse, R133 ;  /* 0x000000858b767220 */ /* 0x042fe40000410000 */
[----:B------:R-:W-:Y:S02]  /*5f30*/  FFMA.FTZ R111, R80, R108, R111 ;  /* 0x0000006c506f7223 */ /* 0x000fe4000001006f */
[----:B------:R-:W-:Y:S02]  /*5f40*/  FADD.FTZ R123, RZ, R123 ;  /* 0x0000007bff7b7221 */ /* 0x000fe40000010000 */
[----:B------:R-:W-:-:S02]  /*5f50*/  FMUL.FTZ R139, R139, R124 ;  /* 0x0000007c8b8b7220 */ /* 0x000fc40000410000 */
[----:B------:R-:W-:Y:S02]  /*5f60*/  FMUL.FTZ R114, R84, R109 ;  /* 0x0000006d54727220 */ /* 0x000fe40000410000 */
[----:B------:R-:W-:Y:S02]  /*5f70*/  FMUL.FTZ R124, R98, R51 ;  /* 0x00000033627c7220 */ /* 0x000fe40000410000 */
[----:B------:R-:W-:Y:S02]  /*5f80*/  FMUL.FTZ R108, R84, R111 ;  /* 0x0000006f546c7220 */ /* 0x000fe40000410000 */
[----:B------:R-:W-:Y:S02]  /*5f90*/  FMUL.FTZ R122, R98, R123 ;  /* 0x0000007b627a7220 */ /* 0x000fe40000410000 */
[----:B------:R-:W-:Y:S02]  /*5fa0*/  FFMA.FTZ R114, R83, R111, R114 ;  /* 0x0000006f53727223 */ /* 0x000fe40000010072 */
[----:B------:R-:W-:-:S02]  /*5fb0*/  FFMA.FTZ R124, R97, R123, R124 ;  /* 0x0000007b617c7223 */ /* 0x000fc4000001007c */
[----:B------:R-:W-:Y:S02]  /*5fc0*/  FFMA.FTZ R108, R83, R109, -R108 ;  /* 0x0000006d536c7223 */ /* 0x000fe4000001086c */
[----:B------:R-:W-:Y:S02]  /*5fd0*/  FFMA.FTZ R111, R97, R51, -R122 ;  /* 0x00000033616f7223 */ /* 0x000fe4000001087a */
[----:B------:R-:W-:Y:S02]  /*5fe0*/  FMUL.FTZ R51, R87, R114 ;  /* 0x0000007257337220 */ /* 0x000fe40000410000 */
[----:B------:R-:W-:Y:S02]  /*5ff0*/  FADD.FTZ R124, RZ, R124 ;  /* 0x0000007cff7c7221 */ /* 0x000fe40000010000 */
[----:B------:R-:W-:Y:S02]  /*6000*/  FMUL.RZ R145, R145, 0.15915493667125701904 ;  /* 0x3e22f98391917820 */ /* 0x000fe4000040c000 */
[----:B------:R-:W-:-:S02]  /*6010*/  FMUL.FTZ R109, R87, R108 ;  /* 0x0000006c576d7220 */ /* 0x000fc40000410000 */
[----:B------:R-:W-:Y:S02]  /*6020*/  FADD.FTZ R111, R111, R96 ;  /* 0x000000606f6f7221 */ /* 0x000fe40000010000 */
[C---:B------:R-:W-:Y:S02]  /*6030*/  FFMA.FTZ R51, R86.reuse, R108, -R51 ;  /* 0x0000006c56337223 */ /* 0x040fe40000010833 */
[C---:B------:R-:W-:Y:S01]  /*6040*/  FMUL.FTZ R117, R101.reuse, R124 ;  /* 0x0000007c65757220 */ /* 0x040fe20000410000 */
[----:B------:R-:W-:Y:S01]  /*6050*/  MUFU.SIN R144, R145 ;  /* 0x0000009100907308 */ /* 0x000fe20000000400 */
[----:B------:R-:W-:Y:S02]  /*6060*/  FFMA.FTZ R109, R86, R114, R109 ;  /* 0x00000072566d7223 */ /* 0x000fe4000001006d */
[----:B------:R-:W-:Y:S02]  /*6070*/  FMUL.FTZ R123, R101, R111 ;  /* 0x0000006f657b7220 */ /* 0x000fe40000410000 */
[----:B------:R-:W-:-:S03]  /*6080*/  FMUL.FTZ R114, R92, R51 ;  /* 0x000000335c727220 */ /* 0x000fc60000410000 */
[----:B------:R-:W-:Y:S01]  /*6090*/  MUFU.COS R141, R145 ;  /* 0x00000091008d7308 */ /* 0x000fe20000000000 */
[----:B------:R-:W-:Y:S02]  /*60a0*/  FFMA.FTZ R122, R100, R111, -R117 ;  /* 0x0000006f647a7223 */ /* 0x000fe40000010875 */
[----:B------:R-:W-:-:S05]  /*60b0*/  FMUL.FTZ R108, R92, R109 ;  /* 0x0000006d5c6c7220 */ /* 0x000fca0000410000 */
[----:B------:R-:W0:Y:S01]  /*60c0*/  MUFU.EX2 R125, R142 ;  /* 0x0000008e007d7308 */ /* 0x000e220000000800 */
[----:B------:R-:W-:Y:S02]  /*60d0*/  FFMA.FTZ R123, R100, R124, R123 ;  /* 0x0000007c647b7223 */ /* 0x000fe4000001007b */
[C---:B------:R-:W-:Y:S02]  /*60e0*/  FFMA.FTZ R114, R91.reuse, R109, R114 ;  /* 0x0000006d5b727223 */ /* 0x040fe40000010072 */
[----:B------:R-:W-:Y:S02]  /*60f0*/  FADD.FTZ R122, R122, R99 ;  /* 0x000000637a7a7221 */ /* 0x000fe40000010000 */
[----:B------:R-:W-:Y:S02]  /*6100*/  FFMA.FTZ R108, R91, R51, -R108 ;  /* 0x000000335b6c7223 */ /* 0x000fe4000001086c */
[----:B------:R-:W-:Y:S02]  /*6110*/  FADD.FTZ R123, RZ, R123 ;  /* 0x0000007bff7b7221 */ /* 0x000fe40000010000 */
[----:B------:R-:W-:-:S02]  /*6120*/  FMUL.FTZ R51, R95, R114 ;  /* 0x000000725f337220 */ /* 0x000fc40000410000 */
[C---:B------:R-:W-:Y:S02]  /*6130*/  FMUL.FTZ R124, R104.reuse, R122 ;  /* 0x0000007a687c7220 */ /* 0x040fe40000410000 */
[-C--:B------:R-:W-:Y:S02]  /*6140*/  FMUL.FTZ R109, R95, R108.reuse ;  /* 0x0000006c5f6d7220 */ /* 0x080fe40000410000 */
[-C--:B------:R-:W-:Y:S02]  /*6150*/  FMUL.FTZ R111, R104, R123.reuse ;  /* 0x0000007b686f7220 */ /* 0x080fe40000410000 */
[----:B------:R-:W-:Y:S02]  /*6160*/  FFMA.FTZ R51, R94, R108, -R51 ;  /* 0x0000006c5e337223 */ /* 0x000fe40000010833 */
[----:B------:R-:W-:Y:S02]  /*6170*/  FFMA.FTZ R108, R103, R123, R124 ;  /* 0x0000007b676c7223 */ /* 0x000fe4000001007c */
[----:B0-----:R-:W-:-:S02]  /*6180*/  FMUL.FTZ R115, R125, R141 ;  /* 0x0000008d7d737220 */ /* 0x001fc40000410000 */
[----:B------:R-:W-:Y:S01]  /*6190*/  FMUL.FTZ R116, R125, R144 ;  /* 0x000000907d747220 */ /* 0x000fe20000410000 */
[----:B------:R-:W-:Y:S01]  /*61a0*/  FSEL R125, R120, RZ, !P6 ;  /* 0x000000ff787d7208 */ /* 0x000fe20007000000 */
[----:B------:R-:W-:Y:S02]  /*61b0*/  FFMA.FTZ R111, R103, R122, -R111 ;  /* 0x0000007a676f7223 */ /* 0x000fe4000001086f */
[----:B------:R-:W-:Y:S01]  /*61c0*/  FADD.FTZ R117, RZ, R108 ;  /* 0x0000006cff757221 */ /* 0x000fe20000010000 */
[----:B------:R-:W-:Y:S01]  /*61d0*/  FSEL R124, R119, 1, !P6 ;  /* 0x3f800000777c7808 */ /* 0x000fe20007000000 */
[----:B------:R-:W-:Y:S02]  /*61e0*/  FMUL.FTZ R123, R22, R38 ;  /* 0x00000026167b7220 */ /* 0x000fe40000410000 */
[----:B------:R-:W-:Y:S02]  /*61f0*/  FADD.FTZ R111, R111, R102 ;  /* 0x000000666f6f7221 */ /* 0x000fe40000010000 */
[----:B------:R-:W-:Y:S01]  /*6200*/  FMUL.FTZ R119, R125, R117 ;  /* 0x000000757d777220 */ /* 0x000fe20000410000 */
[----:B------:R-:W-:Y:S01]  /*6210*/  FSEL R123, R123, RZ, !P6 ;  /* 0x000000ff7b7b7208 */ /* 0x000fe20007000000 */
[----:B------:R-:W-:-:S02]  /*6220*/  FMUL.FTZ R120, R125, R111 ;  /* 0x0000006f7d787220 */ /* 0x000fc40000410000 */
[----:B------:R-:W-:Y:S02]  /*6230*/  FFMA.FTZ R132, R124, R111, -R119 ;  /* 0x0000006f7c847223 */ /* 0x000fe40000010877 */
[----:B------:R-:W-:Y:S01]  /*6240*/  FFMA.FTZ R109, R94, R114, R109 ;  /* 0x000000725e6d7223 */ /* 0x000fe2000001006d */
[----:B------:R-:W-:Y:S01]  /*6250*/  FSEL R122, R121, RZ, !P4 ;  /* 0x000000ff797a7208 */ /* 0x000fe20006000000 */
[----:B------:R-:W-:Y:S02]  /*6260*/  FFMA.FTZ R117, R124, R117, R120 ;  /* 0x000000757c757223 */ /* 0x000fe40000010078 */
[----:B------:R-:W-:Y:S02]  /*6270*/  FADD.FTZ R132, R132, R123 ;  /* 0x0000007b84847221 */ /* 0x000fe40000010000 */
[----:B------:R-:W-:Y:S01]  /*6280*/  FMUL.FTZ R108, R98, R109 ;  /* 0x0000006d626c7220 */ /* 0x000fe20000410000 */
[----:B------:R-:W-:Y:S01]  /*6290*/  FSEL R121, R50, 1, !P4 ;  /* 0x3f80000032797808 */ /* 0x000fe20006000000 */
[----:B------:R-:W-:-:S02]  /*62a0*/  FADD.FTZ R117, RZ, R117 ;  /* 0x00000075ff757221 */ /* 0x000fc40000010000 */
[-C--:B------:R-:W-:Y:S02]  /*62b0*/  FMUL.FTZ R114, R98, R51.reuse ;  /* 0x0000003362727220 */ /* 0x080fe40000410000 */
[C---:B------:R-:W-:Y:S02]  /*62c0*/  FMUL.FTZ R134, R122.reuse, R132 ;  /* 0x000000847a867220 */ /* 0x040fe40000410000 */
[----:B------:R-:W-:Y:S02]  /*62d0*/  FFMA.FTZ R108, R97, R51, -R108 ;  /* 0x00000033616c7223 */ /* 0x000fe4000001086c */
[----:B------:R-:W-:Y:S02]  /*62e0*/  FMUL.FTZ R120, R21, R37 ;  /* 0x0000002515787220 */ /* 0x000fe40000410000 */
[----:B------:R-:W-:Y:S02]  /*62f0*/  FMUL.FTZ R50, R122, R117 ;  /* 0x000000757a327220 */ /* 0x000fe40000410000 */
[----:B------:R-:W-:-:S02]  /*6300*/  FFMA.FTZ R114, R97, R109, R114 ;  /* 0x0000006d61727223 */ /* 0x000fc40000010072 */
[----:B------:R-:W-:Y:S01]  /*6310*/  FFMA.FTZ R134, R121, R117, R134 ;  /* 0x0000007579867223 */ /* 0x000fe20000010086 */
[----:B------:R-:W-:Y:S01]  /*6320*/  FSEL R120, R120, RZ, !P4 ;  /* 0x000000ff78787208 */ /* 0x000fe20006000000 */
[----:B------:R-:W-:Y:S01]  /*6330*/  FMUL.FTZ R109, R101, R108 ;  /* 0x0000006c656d7220 */ /* 0x000fe20000410000 */
[----:B------:R-:W-:Y:S01]  /*6340*/  FSEL R119, R139, RZ, !P5 ;  /* 0x000000ff8b777208 */ /* 0x000fe20006800000 */
[----:B------:R-:W-:Y:S02]  /*6350*/  FFMA.FTZ R111, R121, R132, -R50 ;  /* 0x00000084796f7223 */ /* 0x000fe40000010832 */
[----:B------:R-:W-:Y:S02]  /*6360*/  FADD.FTZ R134, RZ, R134 ;  /* 0x00000086ff867221 */ /* 0x000fe40000010000 */
[-C--:B------:R-:W-:Y:S02]  /*6370*/  FMUL.FTZ R51, R101, R114.reuse ;  /* 0x0000007265337220 */ /* 0x080fe40000410000 */
[----:B------:R-:W-:Y:S01]  /*6380*/  FFMA.FTZ R109, R100, R114, R109 ;  /* 0x00000072646d7223 */ /* 0x000fe2000001006d */
[----:B------:R-:W-:Y:S01]  /*6390*/  FSEL R118, R118, 1, !P5 ;  /* 0x3f80000076767808 */ /* 0x000fe20006800000 */
[----:B------:R-:W-:-:S02]  /*63a0*/  FMUL.FTZ R117, R20, R36 ;  /* 0x0000002414757220 */ /* 0x000fc40000410000 */
[----:B------:R-:W-:Y:S02]  /*63b0*/  FADD.FTZ R111, R111, R120 ;  /* 0x000000786f6f7221 */ /* 0x000fe40000010000 */
[----:B------:R-:W-:Y:S02]  /*63c0*/  FMUL.FTZ R114, R119, R134 ;  /* 0x0000008677727220 */ /* 0x000fe40000410000 */
[----:B------:R-:W-:Y:S02]  /*63d0*/  FFMA.FTZ R51, R100, R108, -R51 ;  /* 0x0000006c64337223 */ /* 0x000fe40000010833 */
[----:B------:R-:W-:Y:S01]  /*63e0*/  FMUL.FTZ R50, R104, R109 ;  /* 0x0000006d68327220 */ /* 0x000fe20000410000 */
[----:B------:R-:W-:Y:S01]  /*63f0*/  FSEL R117, R117, RZ, !P5 ;  /* 0x000000ff75757208 */ /* 0x000fe20006800000 */
[-C--:B------:R-:W-:Y:S02]  /*6400*/  FMUL.FTZ R133, R119, R111.reuse ;  /* 0x0000006f77857220 */ /* 0x080fe40000410000 */
[----:B------:R-:W-:-:S02]  /*6410*/  FFMA.FTZ R114, R118, R111, -R114 ;  /* 0x0000006f76727223 */ /* 0x000fc40000010872 */
[-C--:B------:R-:W-:Y:S02]  /*6420*/  FMUL.FTZ R108, R104, R51.reuse ;  /* 0x00000033686c7220 */ /* 0x080fe40000410000 */
[C---:B------:R-:W-:Y:S01]  /*6430*/  FFMA.FTZ R50, R103.reuse, R51, -R50 ;  /* 0x0000003367327223 */ /* 0x040fe20000010832 */
[----:B------:R-:W-:Y:S01]  /*6440*/  FSEL R116, R116, RZ, !P3 ;  /* 0x000000ff74747208 */ /* 0x000fe20005800000 */
[----:B------:R-:W-:Y:S02]  /*6450*/  FFMA.FTZ R133, R118, R134, R133 ;  /* 0x0000008676857223 */ /* 0x000fe40000010085 */
[----:B------:R-:W-:Y:S02]  /*6460*/  FADD.FTZ R111, R114, R117 ;  /* 0x00000075726f7221 */ /* 0x000fe40000010000 */
[----:B------:R-:W-:Y:S02]  /*6470*/  FFMA.FTZ R108, R103, R109, R108 ;  /* 0x0000006d676c7223 */ /* 0x000fe4000001006c */
[----:B------:R-:W-:Y:S01]  /*6480*/  FMUL.FTZ R51, R125, R50 ;  /* 0x000000327d337220 */ /* 0x000fe20000410000 */
[----:B------:R-:W-:Y:S01]  /*6490*/  FSEL R115, R115, 1, !P3 ;  /* 0x3f80000073737808 */ /* 0x000fe20005800000 */
[----:B------:R-:W-:-:S02]  /*64a0*/  FADD.FTZ R133, RZ, R133 ;  /* 0x00000085ff857221 */ /* 0x000fc40000010000 */
[----:B------:R-:W-:Y:S02]  /*64b0*/  FMUL.FTZ R132, R116, R111 ;  /* 0x0000006f74847220 */ /* 0x000fe40000410000 */
[-C--:B------:R-:W-:Y:S02]  /*64c0*/  FFMA.FTZ R109, R124, R108.reuse, R51 ;  /* 0x0000006c7c6d7223 */ /* 0x080fe40000010033 */
[----:B------:R-:W-:Y:S02]  /*64d0*/  FMUL.FTZ R114, R19, R35 ;  /* 0x0000002313727220 */ /* 0x000fe40000410000 */
[----:B------:R-:W-:Y:S02]  /*64e0*/  FMUL.FTZ R51, R125, R108 ;  /* 0x0000006c7d337220 */ /* 0x000fe40000410000 */
[-C--:B------:R-:W-:Y:S02]  /*64f0*/  FMUL.FTZ R108, R116, R133.reuse ;  /* 0x00000085746c7220 */ /* 0x080fe40000410000 */
[----:B------:R-:W-:Y:S01]  /*6500*/  FFMA.FTZ R132, R115, R133, R132 ;  /* 0x0000008573847223 */ /* 0x000fe20000010084 */
[----:B------:R-:W-:Y:S01]  /*6510*/  FSEL R114, R114, RZ, !P3 ;  /* 0x000000ff72727208 */ /* 0x000fe20005800000 */
[----:B------:R-:W-:Y:S01]  /*6520*/  FFMA.FTZ R51, R124, R50, -R51 ;  /* 0x000000327c337223 */ /* 0x000fe20000010833 */
[----:B------:R-:W-:Y:S01]  /*6530*/  FSEL R113, R113, RZ, !P2 ;  /* 0x000000ff71717208 */ /* 0x000fe20005000000 */
[----:B------:R-:W-:-:S02]  /*6540*/  FFMA.FTZ R135, R115, R111, -R108 ;  /* 0x0000006f73877223 */ /* 0x000fc4000001086c */
[----:B------:R-:W-:Y:S02]  /*6550*/  FMUL.FTZ R50, R122, R109 ;  /* 0x0000006d7a327220 */ /* 0x000fe40000410000 */
[----:B------:R-:W-:Y:S01]  /*6560*/  FADD.FTZ R132, RZ, R132 ;  /* 0x00000084ff847221 */ /* 0x000fe20000010000 */
[----:B------:R-:W-:Y:S01]  /*6570*/  FSEL R112, R112, 1, !P2 ;  /* 0x3f80000070707808 */ /* 0x000fe20005000000 */
[----:B------:R-:W-:Y:S02]  /*6580*/  FMUL.FTZ R111, R18, R32 ;  /* 0x00000020126f7220 */ /* 0x000fe40000410000 */
[-C--:B------:R-:W-:Y:S02]  /*6590*/  FFMA.FTZ R50, R121, R51.reuse, -R50 ;  /* 0x0000003379327223 */ /* 0x080fe40000010832 */
[----:B------:R-:W-:Y:S02]  /*65a0*/  FADD.FTZ R135, R135, R114 ;  /* 0x0000007287877221 */ /* 0x000fe40000010000 */
[----:B------:R-:W-:-:S02]  /*65b0*/  FMUL.FTZ R108, R122, R51 ;  /* 0x000000337a6c7220 */ /* 0x000fc40000410000 */
[-C--:B------:R-:W-:Y:S01]  /*65c0*/  FMUL.FTZ R51, R113, R132.reuse ;  /* 0x0000008471337220 */ /* 0x080fe20000410000 */
[----:B------:R-:W-:Y:S01]  /*65d0*/  FSEL R111, R111, RZ, !P2 ;  /* 0x000000ff6f6f7208 */ /* 0x000fe20005000000 */
[-C--:B------:R-:W-:Y:S02]  /*65e0*/  FMUL.FTZ R133, R113, R135.reuse ;  /* 0x0000008771857220 */ /* 0x080fe40000410000 */
[----:B------:R-:W-:Y:S01]  /*65f0*/  FFMA.FTZ R134, R112, R135, -R51 ;  /* 0x0000008770867223 */ /* 0x000fe20000010833 */
[----:B------:R-:W-:Y:S01]  /*6600*/  FSEL R110, R110, RZ, !P0 ;  /* 0x000000ff6e6e7208 */ /* 0x000fe20004000000 */
[----:B------:R-:W-:Y:S02]  /*6610*/  FFMA.FTZ R133, R112, R132, R133 ;  /* 0x0000008470857223 */ /* 0x000fe40000010085 */
[----:B------:R-:W-:Y:S02]  /*6620*/  FFMA.FTZ R108, R121, R109, R108 ;  /* 0x0000006d796c7223 */ /* 0x000fe4000001006c */
[----:B------:R-:W-:Y:S01]  /*6630*/  FADD.FTZ R132, R134, R111 ;  /* 0x0000006f86847221 */ /* 0x000fe20000010000 */
[----:B------:R-:W-:Y:S01]  /*6640*/  FSEL R109, R41, 1, !P0 ;  /* 0x3f800000296d7808 */ /* 0x000fe20004000000 */
[----:B------:R-:W-:-:S02]  /*6650*/  FMUL.FTZ R51, R119, R50 ;  /* 0x0000003277337220 */ /* 0x000fc40000410000 */
[----:B------:R-:W-:Y:S02]  /*6660*/  FMUL.FTZ R41, R119, R108 ;  /* 0x0000006c77297220 */ /* 0x000fe40000410000 */
[----:B------:R-:W-:Y:S02]  /*6670*/  FADD.FTZ R133, RZ, R133 ;  /* 0x00000085ff857221 */ /* 0x000fe40000010000 */
[----:B------:R-:W-:Y:S02]  /*6680*/  FMUL.FTZ R134, R110, R132 ;  /* 0x000000846e867220 */ /* 0x000fe40000410000 */
[C---:B------:R-:W-:Y:S02]  /*6690*/  FFMA.FTZ R51, R118.reuse, R108, R51 ;  /* 0x0000006c76337223 */ /* 0x040fe40000010033 */
[----:B------:R-:W-:Y:S02]  /*66a0*/  FMUL.FTZ R108, R17, R26 ;  /* 0x0000001a116c7220 */ /* 0x000fe40000410000 */
[----:B------:R-:W-:-:S02]  /*66b0*/  FFMA.FTZ R41, R118, R50, -R41 ;  /* 0x0000003276297223 */ /* 0x000fc40000010829 */
[CC--:B------:R-:W-:Y:S02]  /*66c0*/  FFMA.FTZ R135, R109.reuse, R133.reuse, R134 ;  /* 0x000000856d877223 */ /* 0x0c0fe40000010086 */
[----:B------:R-:W-:Y:S02]  /*66d0*/  FMUL.FTZ R133, R110, R133 ;  /* 0x000000856e857220 */ /* 0x000fe40000410000 */
[----:B------:R-:W-:Y:S01]  /*66e0*/  FMUL.FTZ R50, R116, R51 ;  /* 0x0000003374327220 */ /* 0x000fe20000410000 */
[----:B------:R-:W-:Y:S01]  /*66f0*/  FSEL R108, R108, RZ, !P0 ;  /* 0x000000ff6c6c7208 */ /* 0x000fe20004000000 */
[-C--:B------:R-:W-:Y:S02]  /*6700*/  FMUL.FTZ R134, R116, R41.reuse ;  /* 0x0000002974867220 */ /* 0x080fe40000410000 */
[----:B------:R-:W-:Y:S02]  /*6710*/  FFMA.FTZ R133, R109, R132, -R133 ;  /* 0x000000846d857223 */ /* 0x000fe40000010885 */
[----:B------:R-:W-:-:S02]  /*6720*/  FFMA.FTZ R132, R115, R41, -R50 ;  /* 0x0000002973847223 */ /* 0x000fc40000010832 */
[----:B------:R-:W-:Y:S02]  /*6730*/  FFMA.FTZ R134, R115, R51, R134 ;  /* 0x0000003373867223 */ /* 0x000fe40000010086 */
[----:B------:R-:W-:Y:S01]  /*6740*/  FADD.FTZ R50, R133, R108 ;  /* 0x0000006c85327221 */ /* 0x000fe20000010000 */
[----:B------:R-:W-:Y:S01]  /*6750*/  SHF.L.U32 R136, R127, 0x1, RZ ;  /* 0x000000017f887819 */ /* 0x000fe200000006ff */
[C---:B------:R-:W-:Y:S02]  /*6760*/  FMUL.FTZ R133, R113.reuse, R132 ;  /* 0x0000008471857220 */ /* 0x040fe40000410000 */
[----:B------:R-:W-:Y:S02]  /*6770*/  FADD.FTZ R51, RZ, R135 ;  /* 0x00000087ff337221 */ /* 0x000fe40000010000 */
[-C--:B------:R-:W-:Y:S02]  /*6780*/  FMUL.FTZ R127, R113, R134.reuse ;  /* 0x00000086717f7220 */ /* 0x080fe40000410000 */
[----:B------:R-:W-:Y:S01]  /*6790*/  FFMA.FTZ R133, R112, R134, R133 ;  /* 0x0000008670857223 */ /* 0x000fe20000010085 */
[----:B------:R-:W-:Y:S01]  /*67a0*/  SHF.L.U32 R137, R126, 0x1, RZ ;  /* 0x000000017e897819 */ /* 0x000fe200000006ff */
[----:B------:R-:W-:Y:S01]  /*67b0*/  FFMA.FTZ R127, R112, R132, -R127 ;  /* 0x00000084707f7223 */ /* 0x000fe2000001087f */
[----:B------:R-:W0:Y:S01]  /*67c0*/  SHFL.UP PT, R41, R51, 0x1, RZ ;  /* 0x0420000033297989 */ /* 0x000e2200000e00ff */
[----:B------:R-:W-:Y:S01]  /*67d0*/  FMUL.FTZ R126, R110, R133 ;  /* 0x000000856e7e7220 */ /* 0x000fe20000410000 */
[----:B------:R-:W-:Y:S01]  /*67e0*/  SHF.L.U32 R134, R128, 0x1, RZ ;  /* 0x0000000180867819 */ /* 0x000fe200000006ff */
[----:B------:R-:W-:Y:S01]  /*67f0*/  FMUL.FTZ R128, R110, R127 ;  /* 0x0000007f6e807220 */ /* 0x000fe20000410000 */
[----:B------:R-:W1:Y:S04]  /*6800*/  SHFL.UP PT, R135, R50, 0x1, RZ ;  /* 0x0420000032877989 */ /* 0x000e6800000e00ff */
[----:B------:R2:W-:Y:S01]  /*6810*/  STS.U16 [R137+0x5c0], R48 ;  /* 0x0005c03089007388 */ /* 0x0005e20000000400 */
[----:B------:R-:W-:-:S03]  /*6820*/  FFMA.FTZ R128, R109, R133, R128 ;  /* 0x000000856d807223 */ /* 0x000fc60000010080 */
[----:B------:R-:W-:Y:S01]  /*6830*/  STS.U16 [R136+0x600], R47 ;  /* 0x0006002f88007388 */ /* 0x000fe20000000400 */
[----:B--2---:R-:W-:-:S03]  /*6840*/  FFMA.FTZ R48, R109, R127, -R126 ;  /* 0x0000007f6d307223 */ /* 0x004fc6000001087e */
[----:B------:R-:W-:Y:S04]  /*6850*/  STS.U16 [R134+0x640], R49 ;  /* 0x0006403186007388 */ /* 0x000fe80000000400 */
[----:B------:R-:W2:Y:S04]  /*6860*/  SHFL.UP PT, R47, R48, 0x1, RZ ;  /* 0x04200000302f7989 */ /* 0x000ea800000e00ff */
[----:B------:R-:W3:Y:S01]  /*6870*/  SHFL.UP PT, R49, R128, 0x1, RZ ;  /* 0x0420000080317989 */ /* 0x000ee200000e00ff */
[----:B------:R-:W-:Y:S02]  /*6880*/  ISETP.GE.AND P0, PT, R72, 0x1, PT ;  /* 0x000000014800780c */ /* 0x000fe40003f06270 */
[----:B------:R-:W-:-:S02]  /*6890*/  SHF.L.U32 R129, R129, 0x1, RZ ;  /* 0x0000000181817819 */ /* 0x000fc400000006ff */
[----:B------:R-:W-:Y:S01]  /*68a0*/  SHF.L.U32 R127, R42, 0x1, RZ ;  /* 0x000000012a7f7819 */ /* 0x000fe200000006ff */
[----:B0-----:R-:W-:Y:S02]  /*68b0*/  FMUL.FTZ R42, R128, R41 ;  /* 0x00000029802a7220 */ /* 0x001fe40000410000 */
[----:B------:R1:W-:Y:S01]  /*68c0*/  STS.U16 [R129+0x680], R40 ;  /* 0x0006802881007388 */ /* 0x0003e20000000400 */
[----:B------:R-:W-:Y:S01]  /*68d0*/  SHF.L.U32 R130, R130, 0x1, RZ ;  /* 0x0000000182827819 */ /* 0x000fe200000006ff */
[-C--:B-1----:R-:W-:Y:S02]  /*68e0*/  FMUL.FTZ R40, R128, R135.reuse ;  /* 0x0000008780287220 */ /* 0x082fe40000410000 */
[C---:B------:R-:W-:Y:S02]  /*68f0*/  FFMA.FTZ R135, R48.reuse, R135, -R42 ;  /* 0x0000008730877223 */ /* 0x040fe4000001082a */
[----:B------:R-:W-:Y:S02]  /*6900*/  FFMA.FTZ R40, R48, R41, R40 ;  /* 0x0000002930287223 */ /* 0x000fe40000010028 */
[----:B------:R-:W-:-:S02]  /*6910*/  @P0 FADD.FTZ R50, R50, R135 ;  /* 0x0000008732320221 */ /* 0x000fc40000010000 */
[----:B------:R-:W-:Y:S02]  /*6920*/  @P0 FADD.FTZ R51, R51, R40 ;  /* 0x0000002833330221 */ /* 0x000fe40000010000 */
[C---:B--2---:R-:W-:Y:S01]  /*6930*/  FMUL.FTZ R41, R128.reuse, R47 ;  /* 0x0000002f80297220 */ /* 0x044fe20000410000 */
[----:B------:R-:W-:Y:S01]  /*6940*/  SHF.L.U32 R133, R43, 0x1, RZ ;  /* 0x000000012b857819 */ /* 0x000fe200000006ff */
[-C--:B---3--:R-:W-:Y:S01]  /*6950*/  FMUL.FTZ R40, R128, R49.reuse ;  /* 0x0000003180287220 */ /* 0x088fe20000410000 */
[----:B------:R-:W0:Y:S01]  /*6960*/  SHFL.UP PT, R43, R50, 0x2, RZ ;  /* 0x04400000322b7989 */ /* 0x000e2200000e00ff */
[----:B------:R-:W-:-:S03]  /*6970*/  FFMA.FTZ R41, R48, R49, R41 ;  /* 0x0000003130297223 */ /* 0x000fc60000010029 */
[----:B------:R-:W-:Y:S01]  /*6980*/  STS.U16 [R130+0x6c0], R45 ;  /* 0x0006c02d82007388 */ /* 0x000fe20000000400 */
[----:B------:R-:W-:-:S03]  /*6990*/  @P0 FFMA.FTZ R48, R48, R47, -R40 ;  /* 0x0000002f30300223 */ /* 0x000fc60000010828 */
[----:B------:R-:W1:Y:S01]  /*69a0*/  SHFL.UP PT, R45, R51, 0x2, RZ ;  /* 0x04400000332d7989 */ /* 0x000e6200000e00ff */
[----:B------:R-:W-:-:S03]  /*69b0*/  FSEL R41, R128, R41, !P0 ;  /* 0x0000002980297208 */ /* 0x000fc60004000000 */
[----:B------:R-:W2:Y:S04]  /*69c0*/  SHFL.UP PT, R40, R48, 0x2, RZ ;  /* 0x0440000030287989 */ /* 0x000ea800000e00ff */
[----:B------:R-:W3:Y:S01]  /*69d0*/  SHFL.UP PT, R42, R41, 0x2, RZ ;  /* 0x04400000292a7989 */ /* 0x000ee200000e00ff */
[----:B------:R-:W-:Y:S02]  /*69e0*/  ISETP.GE.AND P0, PT, R72, 0x2, PT ;  /* 0x000000024800780c */ /* 0x000fe40003f06270 */
[----:B------:R-:W-:Y:S01]  /*69f0*/  SHF.L.U32 R55, R55, 0x1, RZ ;  /* 0x0000000137377819 */ /* 0x000fe200000006ff */
[----:B------:R0:W-:Y:S04]  /*6a00*/  STS.U16 [R127+0x700], R46 ;  /* 0x0007002e7f007388 */ /* 0x0001e80000000400 */
[----:B------:R-:W-:Y:S04]  /*6a10*/  STS.U16 [R133+0x740], R52 ;  /* 0x0007403485007388 */ /* 0x000fe80000000400 */
[----:B------:R4:W-:Y:S01]  /*6a20*/  STS.U16 [R55+0x780], R44 ;  /* 0x0007802c37007388 */ /* 0x0009e20000000400 */
[----:B0-----:R-:W-:-:S04]  /*6a30*/  FMUL.FTZ R46, R41, R43 ;  /* 0x0000002b292e7220 */ /* 0x001fc80000410000 */
[CC--:B-1----:R-:W-:Y:S02]  /*6a40*/  FFMA.FTZ R46, R48.reuse, R45.reuse, R46 ;  /* 0x0000002d302e7223 */ /* 0x0c2fe4000001002e */
[----:B----4-:R-:W-:Y:S02]  /*6a50*/  FMUL.FTZ R44, R41, R45 ;  /* 0x0000002d292c7220 */ /* 0x010fe40000410000 */
[----:B------:R-:W-:Y:S02]  /*6a60*/  @P0 FADD.FTZ R51, R51, R46 ;  /* 0x0000002e33330221 */ /* 0x000fe40000010000 */
[----:B------:R-:W-:Y:S02]  /*6a70*/  FFMA.FTZ R43, R48, R43, -R44 ;  /* 0x0000002b302b7223 */ /* 0x000fe4000001082c */
[----:B--2---:R-:W-:Y:S02]  /*6a80*/  FMUL.FTZ R45, R41, R40 ;  /* 0x00000028292d7220 */ /* 0x004fe40000410000 */
[----:B------:R-:W-:-:S02]  /*6a90*/  @P0 FADD.FTZ R50, R50, R43 ;  /* 0x0000002b32320221 */ /* 0x000fc40000010000 */
[CC--:B---3--:R-:W-:Y:S01]  /*6aa0*/  FMUL.FTZ R43, R41.reuse, R42.reuse ;  /* 0x0000002a292b7220 */ /* 0x0c8fe20000410000 */
[----:B------:R-:W0:Y:S01]  /*6ab0*/  SHFL.UP PT, R47, R51, 0x4, RZ ;  /* 0x04800000332f7989 */ /* 0x000e2200000e00ff */
[C---:B------:R-:W-:Y:S02]  /*6ac0*/  FFMA.FTZ R42, R48.reuse, R42, R45 ;  /* 0x0000002a302a7223 */ /* 0x040fe4000001002d */
[----:B------:R-:W-:Y:S01]  /*6ad0*/  @P0 FFMA.FTZ R48, R48, R40, -R43 ;  /* 0x0000002830300223 */ /* 0x000fe2000001082b */
[----:B------:R-:W1:Y:S02]  /*6ae0*/  SHFL.UP PT, R45, R50, 0x4, RZ ;  /* 0x04800000322d7989 */ /* 0x000e6400000e00ff */
[----:B------:R-:W-:Y:S02]  /*6af0*/  FSEL R42, R41, R42, !P0 ;  /* 0x0000002a292a7208 */ /* 0x000fe40004000000 */
[----:B------:R-:W2:Y:S04]  /*6b00*/  SHFL.UP PT, R41, R48, 0x4, RZ ;  /* 0x0480000030297989 */ /* 0x000ea800000e00ff */
[----:B------:R-:W3:Y:S01]  /*6b10*/  SHFL.UP PT, R43, R42, 0x4, RZ ;  /* 0x048000002a2b7989 */ /* 0x000ee200000e00ff */
[----:B------:R-:W-:Y:S01]  /*6b20*/  ISETP.GE.AND P0, PT, R72, 0x4, PT ;  /* 0x000000044800780c */ /* 0x000fe20003f06270 */
[----:B0-----:R-:W-:-:S02]  /*6b30*/  FMUL.FTZ R40, R42, R47 ;  /* 0x0000002f2a287220 */ /* 0x001fc40000410000 */
[-C--:B-1----:R-:W-:Y:S02]  /*6b40*/  FMUL.FTZ R44, R42, R45.reuse ;  /* 0x0000002d2a2c7220 */ /* 0x082fe40000410000 */
[C---:B------:R-:W-:Y:S02]  /*6b50*/  FFMA.FTZ R45, R48.reuse, R45, -R40 ;  /* 0x0000002d302d7223 */ /* 0x040fe40000010828 */
[----:B------:R-:W-:Y:S02]  /*6b60*/  FFMA.FTZ R46, R48, R47, R44 ;  /* 0x0000002f302e7223 */ /* 0x000fe4000001002c */
[----:B--2---:R-:W-:-:S04]  /*6b70*/  FMUL.FTZ R44, R42, R41 ;  /* 0x000000292a2c7220 */ /* 0x004fc80000410000 */
[----:B------:R-:W-:Y:S02]  /*6b80*/  @P0 FADD.FTZ R50, R50, R45 ;  /* 0x0000002d32320221 */ /* 0x000fe40000010000 */
[-C--:B---3--:R-:W-:Y:S02]  /*6b90*/  FMUL.FTZ R40, R42, R43.reuse ;  /* 0x0000002b2a287220 */ /* 0x088fe40000410000 */
[----:B------:R-:W-:Y:S02]  /*6ba0*/  @P0 FADD.FTZ R51, R51, R46 ;  /* 0x0000002e33330221 */ /* 0x000fe40000010000 */
[C---:B------:R-:W-:Y:S02]  /*6bb0*/  FFMA.FTZ R43, R48.reuse, R43, R44 ;  /* 0x0000002b302b7223 */ /* 0x040fe4000001002c */
        /* <DEDUP_REMOVED lines=9> */
[----:B------:R-:W-:-:S02]  /*6c50*/  FFMA.FTZ R46, R48, R45, R42 ;  /* 0x0000002d302e7223 */ /* 0x000fc4000001002a */
[----:B--2---:R-:W-:Y:S02]  /*6c60*/  FMUL.FTZ R42, R43, R40 ;  /* 0x000000282b2a7220 */ /* 0x004fe40000410000 */
[----:B------:R-:W-:-:S04]  /*6c70*/  FFMA.FTZ R47, R48, R44, -R47 ;  /* 0x0000002c302f7223 */ /* 0x000fc8000001082f */
[----:B------:R-:W-:Y:S02]  /*6c80*/  @P0 FADD.FTZ R51, R51, R46 ;  /* 0x0000002e33330221 */ /* 0x000fe40000010000 */
[-C--:B---3--:R-:W-:Y:S02]  /*6c90*/  FFMA.FTZ R42, R48, R41.reuse, R42 ;  /* 0x00000029302a7223 */ /* 0x088fe4000001002a */
[C---:B------:R-:W-:Y:S02]  /*6ca0*/  FMUL.FTZ R41, R43.reuse, R41 ;  /* 0x000000292b297220 */ /* 0x040fe40000410000 */
[----:B------:R-:W-:Y:S01]  /*6cb0*/  @P0 FADD.FTZ R50, R50, R47 ;  /* 0x0000002f32320221 */ /* 0x000fe20000010000 */
[----:B------:R-:W-:Y:S01]  /*6cc0*/  FSEL R49, R43, R42, !P0 ;  /* 0x0000002a2b317208 */ /* 0x000fe20004000000 */
[----:B------:R-:W0:Y:S01]  /*6cd0*/  SHFL.UP PT, R47, R51, 0x10, RZ ;  /* 0x06000000332f7989 */ /* 0x000e2200000e00ff */
[----:B------:R-:W-:-:S03]  /*6ce0*/  @P0 FFMA.FTZ R48, R48, R40, -R41 ;  /* 0x0000002830300223 */ /* 0x000fc60000010829 */
[----:B------:R-:W1:Y:S04]  /*6cf0*/  SHFL.UP PT, R46, R50, 0x10, RZ ;  /* 0x06000000322e7989 */ /* 0x000e6800000e00ff */
[----:B------:R-:W2:Y:S04]  /*6d00*/  SHFL.UP PT, R44, R48, 0x10, RZ ;  /* 0x06000000302c7989 */ /* 0x000ea800000e00ff */
[----:B------:R-:W3:Y:S01]  /*6d10*/  SHFL.UP PT, R45, R49, 0x10, RZ ;  /* 0x06000000312d7989 */ /* 0x000ee200000e00ff */
[C---:B------:R-:W-:Y:S02]  /*6d20*/  ISETP.GE.AND P1, PT, R72.reuse, 0x10, PT ;  /* 0x000000104800780c */ /* 0x040fe40003f26270 */
[----:B------:R-:W-:-:S02]  /*6d30*/  ISETP.NE.AND P2, PT, R72, 0x1f, PT ;  /* 0x0000001f4800780c */ /* 0x000fc40003f45270 */
[----:B------:R-:W-:Y:S01]  /*6d40*/  LOP3.LUT P0, RZ, R73, 0x1f, RZ, 0xc0, !PT ;  /* 0x0000001f49ff7812 */ /* 0x000fe2000780c0ff */
[C---:B0-----:R-:W-:Y:S02]  /*6d50*/  FMUL.FTZ R43, R49.reuse, R47 ;  /* 0x0000002f312b7220 */ /* 0x041fe40000410000 */
[CC--:B-1----:R-:W-:Y:S02]  /*6d60*/  FMUL.FTZ R52, R49.reuse, R46.reuse ;  /* 0x0000002e31347220 */ /* 0x0c2fe40000410000 */
[----:B------:R-:W-:Y:S01]  /*6d70*/  FFMA.FTZ R55, R48, R46, -R43 ;  /* 0x0000002e30377223 */ /* 0x000fe2000001082b */
[----:B------:R-:W-:Y:S01]  /*6d80*/  ISETP.EQ.OR P0, PT, RZ, UR6, P0 ;  /* 0x00000006ff007c0c */ /* 0x000fe20008702670 */
[CC--:B--2---:R-:W-:Y:S01]  /*6d90*/  FMUL.FTZ R46, R49.reuse, R44.reuse ;  /* 0x0000002c312e7220 */ /* 0x0c4fe20000410000 */
[----:B------:R-:W-:Y:S01]  /*6da0*/  LEA R53, R72, R53, 0x5 ;  /* 0x0000003548357211 */ /* 0x000fe200078e28ff */
[C---:B------:R-:W-:Y:S02]  /*6db0*/  FFMA.FTZ R52, R48.reuse, R47, R52 ;  /* 0x0000002f30347223 */ /* 0x040fe40000010034 */
[-C--:B---3--:R-:W-:Y:S01]  /*6dc0*/  FMUL.FTZ R47, R49, R45.reuse ;  /* 0x0000002d312f7220 */ /* 0x088fe20000410000 */
[----:B------:R-:W-:Y:S01]  /*6dd0*/  SHF.L.U32 R131, R131, 0x1, RZ ;  /* 0x0000000183837819 */ /* 0x000fe200000006ff */
[----:B------:R-:W-:Y:S01]  /*6de0*/  HFMA2.MMA R40, -RZ, RZ, 1.875, 0 ;  /* 0x3f800000ff287435 */ /* 0x000fe200000001ff */
[C---:B------:R-:W-:Y:S01]  /*6df0*/  FFMA.FTZ R46, R48.reuse, R45, R46 ;  /* 0x0000002d302e7223 */ /* 0x040fe2000001002e */
[----:B------:R-:W-:Y:S01]  /*6e00*/  LEA.HI.SX32 R157, R53, R53, 0x1b ;  /* 0x00000035359d7211 */ /* 0x000fe200078fdaff */
[----:B------:R-:W-:Y:S01]  /*6e10*/  @P1 FFMA.FTZ R48, R48, R44, -R47 ;  /* 0x0000002c30301223 */ /* 0x000fe2000001082f */
[----:B------:R-:W-:Y:S01]  /*6e20*/  @!P2 SHF.R.U32.HI R44, RZ, 0x1, R73 ;  /* 0x00000001ff2ca819 */ /* 0x000fe20000011649 */
[----:B------:R0:W-:Y:S01]  /*6e30*/  STS.U16 [R131+0x7c0], R54 ;  /* 0x0007c03683007388 */ /* 0x0001e20000000400 */
[----:B------:R-:W-:Y:S01]  /*6e40*/  IMAD.MOV.U32 R41, RZ, RZ, RZ ;  /* 0x000000ffff297224 */ /* 0x000fe200078e00ff */
[----:B------:R-:W-:Y:S01]  /*6e50*/  CS2R R42, SRZ ;  /* 0x00000000002a7805 */ /* 0x000fe2000001ff00 */
[----:B------:R-:W-:Y:S01]  /*6e60*/  SHF.L.U32 R157, R157, 0x1, RZ ;  /* 0x000000019d9d7819 */ /* 0x000fe200000006ff */
[----:B------:R-:W-:Y:S01]  /*6e70*/  @P1 FADD.FTZ R50, R50, R55 ;  /* 0x0000003732321221 */ /* 0x000fe20000010000 */
[----:B------:R-:W-:Y:S01]  /*6e80*/  FSEL R49, R49, R46, !P1 ;  /* 0x0000002e31317208 */ /* 0x000fe20004800000 */
[----:B------:R-:W-:Y:S01]  /*6e90*/  @P1 FADD.FTZ R51, R51, R52 ;  /* 0x0000003433331221 */ /* 0x000fe20000010000 */
[----:B------:R-:W-:Y:S01]  /*6ea0*/  @!P2 LOP3.LUT R44, R44, 0x7ffffff0, RZ, 0xc0, !PT ;  /* 0x7ffffff02c2ca812 */ /* 0x000fe200078ec0ff */
[----:B------:R-:W-:-:S06]  /*6eb0*/  NOP ;  /* 0x0000000000007918 */ /* 0x000fcc0000000000 */
[----:B0-----:R-:W-:Y:S01]  /*6ec0*/  MOV R54, UR7 ;  /* 0x0000000700367c02 */ /* 0x001fe20008000f00 */
[----:B------:R-:W0:Y:S04]  /*6ed0*/  LDS.U16 R156, [R157] ;  /* 0x000000009d9c7984 */ /* 0x000e280000000400 */
        /* <DEDUP_REMOVED lines=32> */
[----:B------:R-:W5:Y:S04]  /*70e0*/  LDG.E.64 R88, [R88.64] ;  /* 0x0000001658587981 */ /* 0x000f68000c1e1b00 */
[----:B------:R-:W-:Y:S04]  /*70f0*/  @!P2 STS.128 [R44+0x1080], R48 ;  /* 0x001080302c00a388 */ /* 0x000fe80000000c00 */
[----:B------:R-:W-:Y:S06]  /*7100*/  BAR.SYNC.DEFER_BLOCKING 0x0 ;  /* 0x0000000000007b1d */ /* 0x000fec0000010000 */
[----:B------:R-:W-:Y:S04]  /*7110*/  LDS.128 R44, [0x1080] ;  /* 0x00108000ff2c7984 */ /* 0x000fe80000000c00 */
[----:B------:R-:W1:Y:S01]  /*7120*/  LDS.128 R52, [0x1090] ;  /* 0x00109000ff347984 */ /* 0x000e620000000c00 */
[----:B------:R-:W-:Y:S03]  /*7130*/  BSSY B0, `(.L_x_819) ;  /* 0x0000056000007945 */ /* 0x000fe60003800000 */
[----:B------:R-:W2:Y:S01]  /*7140*/  SHFL.UP PT, R50, R50, 0x1, RZ ;  /* 0x0420000032327989 */ /* 0x000ea200000e00ff */
[----:B0-----:R-:W-:-:S03]  /*7150*/  PRMT R156, RZ, 0x5410, R156 ;  /* 0x00005410ff9c7816 */ /* 0x001fc6000000009c */
[----:B------:R-:W0:Y:S01]  /*7160*/  SHFL.UP PT, R51, R51, 0x1, RZ ;  /* 0x0420000033337989 */ /* 0x000e2200000e00ff */
[----:B-1----:R-:W-:-:S04]  /*7170*/  FMUL.FTZ R145, R47, R53 ;  /* 0x000000352f917220 */ /* 0x002fc80000410000 */
        /* <DEDUP_REMOVED lines=8> */
[----:B------:R-:W-:-:S04]  /*7200*/  SHF.R.U32.HI R52, RZ, 0x5, R73 ;  /* 0x00000005ff347819 */ /* 0x000fc80000011649 */
[----:B------:R-:W-:Y:S01]  /*7210*/  ISETP.NE.AND P0, PT, R52, RZ, PT ;  /* 0x000000ff3400720c */ /* 0x000fe20003f05270 */
[----:B------:R-:W-:Y:S01]  /*7220*/  FADD.FTZ R55, R55, R157 ;  /* 0x0000009d37377221 */ /* 0x000fe20000010000 */
[----:B------:R-:W1:Y:S01]  /*7230*/  SHFL.UP PT, R48, R48, 0x1, RZ ;  /* 0x0420000030307989 */ /* 0x000e6200000e00ff */
[----:B------:R-:W-:-:S03]  /*7240*/  PRMT R155, RZ, 0x5410, R155 ;  /* 0x00005410ff9b7816 */ /* 0x000fc6000000009b */
[----:B------:R3:W4:Y:S01]  /*7250*/  SHFL.UP PT, R157, R49, 0x1, RZ ;  /* 0x04200000319d7989 */ /* 0x00072200000e00ff */
        /* <DEDUP_REMOVED lines=10> */
[----:B---3--:R-:W-:Y:S02]  /*7300*/  PRMT R49, RZ, 0x5410, R158 ;  /* 0x00005410ff317816 */ /* 0x008fe4000000009e */
        /* <DEDUP_REMOVED lines=20> */
[----:B012-4-:R-:W-:Y:S01]  /*7450*/  ISETP.NE.AND P0, PT, R72, RZ, PT ;  /* 0x000000ff4800720c */ /* 0x017fe20003f05270 */
[----:B------:R-:W-:-:S02]  /*7460*/  FMUL.FTZ R53, R157, R45 ;  /* 0x0000002d9d357220 */ /* 0x000fc40000410000 */
[----:B------:R-:W-:-:S10]  /*7470*/  FMUL.FTZ R54, R157, R44 ;  /* 0x0000002c9d367220 */ /* 0x000fd40000410000 */
[C---:B------:R-:W-:Y:S02]  /*7480*/  @P0 FFMA.FTZ R44, R48.reuse, R44, -R53 ;  /* 0x0000002c302c0223 */ /* 0x040fe40000010835 */
[C---:B------:R-:W-:Y:S02]  /*7490*/  @P0 FFMA.FTZ R45, R48.reuse, R45, R54 ;  /* 0x0000002d302d0223 */ /* 0x040fe40000010036 */
[CC--:B------:R-:W-:Y:S02]  /*74a0*/  FMUL.FTZ R53, R157.reuse, R46.reuse ;  /* 0x0000002e9d357220 */ /* 0x0c0fe40000410000 */
[----:B------:R-:W-:Y:S01]  /*74b0*/  FMUL.FTZ R54, R157, R47 ;  /* 0x0000002f9d367220 */ /* 0x000fe20000410000 */
[----:B------:R-:W-:Y:S01]  /*74c0*/  MOV R157, R45 ;  /* 0x0000002d009d7202 */ /* 0x000fe20000000f00 */
[C---:B------:R-:W-:Y:S01]  /*74d0*/  FFMA.FTZ R53, R48.reuse, R47, R53 ;  /* 0x0000002f30357223 */ /* 0x040fe20000010035 */
[----:B------:R-:W-:Y:S01]  /*74e0*/  MOV R45, R41 ;  /* 0x00000029002d7202 */ /* 0x000fe20000000f00 */
[----:B------:R-:W-:Y:S01]  /*74f0*/  FFMA.FTZ R55, R48, R46, -R54 ;  /* 0x0000002e30377223 */ /* 0x000fe20000010836 */
[----:B------:R-:W-:Y:S01]  /*7500*/  MOV R48, R44 ;  /* 0x0000002c00307202 */ /* 0x000fe20000000f00 */
[----:B------:R-:W-:Y:S01]  /*7510*/  @P0 FADD.FTZ R47, R51, R53 ;  /* 0x00000035332f0221 */ /* 0x000fe20000010000 */
[----:B------:R-:W-:Y:S01]  /*7520*/  MOV R44, R40 ;  /* 0x00000028002c7202 */ /* 0x000fe20000000f00 */
[----:B------:R-:W-:-:S03]  /*7530*/  @P0 FADD.FTZ R46, R50, R55 ;  /* 0x00000037322e0221 */ /* 0x000fc60000010000 */
[----:B------:R-:W-:Y:S02]  /*7540*/  MOV R51, R47 ;  /* 0x0000002f00337202 */ /* 0x000fe40000000f00 */
[----:B------:R-:W-:Y:S02]  /*7550*/  MOV R50, R46 ;  /* 0x0000002e00327202 */ /* 0x000fe40000000f00 */
[----:B------:R-:W-:Y:S02]  /*7560*/  MOV R47, R43 ;  /* 0x0000002b002f7202 */ /* 0x000fe40000000f00 */
[----:B------:R-:W-:Y:S01]  /*7570*/  MOV R46, R42 ;  /* 0x0000002a002e7202 */ /* 0x000fe20000000f00 */
[----:B------:R-:W-:Y:S05]  /*7580*/  BRA `(.L_x_821) ;  /* 0x0000010000007947 */ /* 0x000fea0003800000 */
.L_x_820:
[----:B012-4-:R-:W-:Y:S01]  /*7590*/  ISETP.NE.AND P0, PT, R72, RZ, PT ;  /* 0x000000ff4800720c */ /* 0x017fe20003f05270 */
[C---:B------:R-:W-:Y:S02]  /*75a0*/  FMUL.FTZ R44, R54.reuse, R43 ;  /* 0x0000002b362c7220 */ /* 0x040fe40000410000 */
[----:B------:R-:W-:-:S02]  /*75b0*/  FMUL.FTZ R45, R54, R40 ;  /* 0x00000028362d7220 */ /* 0x000fc40000410000 */
[CC--:B------:R-:W-:Y:S02]  /*75c0*/  FFMA.FTZ R44, R53.reuse, R42.reuse, -R44 ;  /* 0x0000002a352c7223 */ /* 0x0c0fe4000001082c */
        /* <DEDUP_REMOVED lines=12> */
.L_x_821:
[----:B------:R-:W-:Y:S05]  /*7690*/  BSYNC B0 ;  /* 0x0000000000007941 */ /* 0x000fea0003800000 */
.L_x_819:
        /* <DEDUP_REMOVED lines=129> */
.L_x_823:
[----:B------:R-:W-:Y:S05]  /*7eb0*/  BSYNC B0 ;  /* 0x0000000000007941 */ /* 0x000fea0003800000 */
.L_x_822:
[-C--:B-1---5:R-:W-:Y:S01]  /*7ec0*/  FMUL.FTZ R41, R155, R89.reuse ;  /* 0x000000599b297220 */ /* 0x0a2fe20000410000 */
[----:B------:R-:W-:Y:S01]  /*7ed0*/  UIADD3 UR7, UR7, 0x1, URZ ;  /* 0x0000000107077890 */ /* 0x000fe2000fffe03f */
[-C--:B------:R-:W-:Y:S01]  /*7ee0*/  FMUL.FTZ R47, R153, R89.reuse ;  /* 0x00000059992f7220 */ /* 0x080fe20000410000 */
[----:B------:R-:W-:Y:S01]  /*7ef0*/  ULDC UR14, c[0x0][0x16c] ;  /* 0x00005b00000e7ab9 */ /* 0x000fe20000000800 */
[-C--:B------:R-:W-:Y:S01]  /*7f00*/  FFMA.FTZ R40, R156, R88.reuse, -R41 ;  /* 0x000000589c287223 */ /* 0x080fe20000010829 */
[----:B------:R-:W-:Y:S01]  /*7f10*/  UISETP.GE.AND UP0, UPT, UR7, UR14, UPT ;  /* 0x0000000e0700728c */ /* 0x000fe2000bf06270 */
[-C--:B------:R-:W-:Y:S02]  /*7f20*/  FFMA.FTZ R41, R154, R88.reuse, -R47 ;  /* 0x000000589a297223 */ /* 0x080fe4000001082f */
[-C--:B------:R-:W-:Y:S02]  /*7f30*/  FMUL.FTZ R47, R151, R89.reuse ;  /* 0x00000059972f7220 */ /* 0x080fe40000410000 */
[----:B------:R-:W-:Y:S01]  /*7f40*/  FMUL.FTZ R91, R149, R89 ;  /* 0x00000059955b7220 */ /* 0x000fe20000410000 */
[----:B------:R-:W-:Y:S01]  /*7f50*/  PLOP3.LUT P0, PT, PT, PT, UP0, 0x80, 0x0 ;  /* 0x000000000000781c */ /* 0x000fe20003f0f008 */
[----:B------:R-:W-:-:S02]  /*7f60*/  FFMA.FTZ R44, R152, R88, -R47 ;  /* 0x00000058982c7223 */ /* 0x000fc4000001082f */
[-C--:B------:R-:W-:Y:S02]  /*7f70*/  FFMA.FTZ R47, R150, R88.reuse, -R91 ;  /* 0x00000058962f7223 */ /* 0x080fe4000001085b */
[-C--:B------:R-:W-:Y:S02]  /*7f80*/  FMUL.FTZ R91, R147, R89.reuse ;  /* 0x00000059935b7220 */ /* 0x080fe40000410000 */
[C---:B------:R-:W-:Y:S02]  /*7f90*/  FMUL.FTZ R97, R52.reuse, R89 ;  /* 0x0000005934617220 */ /* 0x040fe40000410000 */
[-C--:B------:R-:W-:Y:S02]  /*7fa0*/  FMUL.FTZ R52, R52, R88.reuse ;  /* 0x0000005834347220 */ /* 0x080fe40000410000 */
[-C--:B------:R-:W-:Y:S02]  /*7fb0*/  FFMA.FTZ R46, R148, R88.reuse, -R91 ;  /* 0x00000058942e7223 */ /* 0x080fe4000001085b */
[----:B------:R-:W-:-:S02]  /*7fc0*/  FFMA.FTZ R91, R146, R88, -R97 ;  /* 0x00000058925b7223 */ /* 0x000fc40000010861 */
[-C--:B------:R-:W-:Y:S02]  /*7fd0*/  FFMA.FTZ R146, R146, R89.reuse, R52 ;  /* 0x0000005992927223 */ /* 0x080fe40000010034 */
[CC--:B------:R-:W-:Y:S02]  /*7fe0*/  FMUL.FTZ R52, R144.reuse, R89.reuse ;  /* 0x0000005990347220 */ /* 0x0c0fe40000410000 */
[-C--:B------:R-:W-:Y:S02]  /*7ff0*/  FMUL.FTZ R144, R144, R88.reuse ;  /* 0x0000005890907220 */ /* 0x080fe40000410000 */
[-C--:B------:R-:W-:Y:S02]  /*8000*/  FMUL.FTZ R97, R127, R89.reuse ;  /* 0x000000597f617220 */ /* 0x080fe40000410000 */
[C---:B------:R-:W-:Y:S02]  /*8010*/  FFMA.FTZ R52, R49.reuse, R88, -R52 ;  /* 0x0000005831347223 */ /* 0x040fe40000010834 */
[----:B------:R-:W-:-:S02]  /*8020*/  FFMA.FTZ R101, R49, R89, R144 ;  /* 0x0000005931657223 */ /* 0x000fc40000010090 */
[-C--:B------:R-:W-:Y:S02]  /*8030*/  FFMA.FTZ R49, R126, R88.reuse, -R97 ;  /* 0x000000587e317223 */ /* 0x080fe40000010861 */
[-C--:B------:R-:W-:Y:S02]  /*8040*/  FMUL.FTZ R97, R129, R89.reuse ;  /* 0x0000005981617220 */ /* 0x080fe40000410000 */
[-C--:B------:R-:W-:Y:S02]  /*8050*/  FMUL.FTZ R103, R131, R89.reuse ;  /* 0x0000005983677220 */ /* 0x080fe40000410000 */
[-C--:B------:R-:W-:Y:S02]  /*8060*/  FFMA.FTZ R92, R128, R88.reuse, -R97 ;  /* 0x00000058805c7223 */ /* 0x080fe40000010861 */
[----:B------:R-:W-:Y:S02]  /*8070*/  FFMA.FTZ R97, R130, R88, -R103 ;  /* 0x0000005882617223 */ /* 0x000fe40000010867 */
[----:B------:R-:W-:-:S02]  /*8080*/  FMUL.FTZ R103, R133, R89 ;  /* 0x0000005985677220 */ /* 0x000fc40000410000 */
[-C--:B------:R-:W-:Y:S02]  /*8090*/  FMUL.FTZ R107, R135, R89.reuse ;  /* 0x00000059876b7220 */ /* 0x080fe40000410000 */
[-C--:B------:R-:W-:Y:S02]  /*80a0*/  FFMA.FTZ R94, R132, R88.reuse, -R103 ;  /* 0x00000058845e7223 */ /* 0x080fe40000010867 */
[-C--:B------:R-:W-:Y:S02]  /*80b0*/  FFMA.FTZ R103, R134, R88.reuse, -R107 ;  /* 0x0000005886677223 */ /* 0x080fe4000001086b */
[-C--:B------:R-:W-:Y:S02]  /*80c0*/  FMUL.FTZ R107, R137, R89.reuse ;  /* 0x00000059896b7220 */ /* 0x080fe40000410000 */
[----:B------:R-:W-:Y:S02]  /*80d0*/  FMUL.FTZ R115, R139, R89 ;  /* 0x000000598b737220 */ /* 0x000fe40000410000 */
[----:B------:R-:W-:-:S02]  /*80e0*/  FMUL.FTZ R45, R155, R88 ;  /* 0x000000589b2d7220 */ /* 0x000fc40000410000 */
[-C--:B------:R-:W-:Y:S02]  /*80f0*/  FFMA.FTZ R98, R136, R88.reuse, -R107 ;  /* 0x0000005888627223 */ /* 0x080fe4000001086b */
[-C--:B------:R-:W-:Y:S02]  /*8100*/  FFMA.FTZ R107, R138, R88.reuse, -R115 ;  /* 0x000000588a6b7223 */ /* 0x080fe40000010873 */
[-C--:B------:R-:W-:Y:S02]  /*8110*/  FFMA.FTZ R45, R156, R89.reuse, R45 ;  /* 0x000000599c2d7223 */ /* 0x080fe4000001002d */
[-C--:B------:R-:W-:Y:S02]  /*8120*/  FMUL.FTZ R115, R141, R89.reuse ;  /* 0x000000598d737220 */ /* 0x080fe40000410000 */
[----:B------:R-:W-:Y:S02]  /*8130*/  FMUL.FTZ R121, R143, R89 ;  /* 0x000000598f797220 */ /* 0x000fe40000410000 */
        /* <DEDUP_REMOVED lines=13> */
[----:B------:R-:W-:Y:S02]  /*8210*/  FMUL.FTZ R45, R42, R45 ;  /* 0x0000002d2a2d7220 */ /* 0x000fe40000410000 */
        /* <DEDUP_REMOVED lines=62> */
[----:B------:R-:W-:Y:S01]  /*8600*/  FFMA.FTZ R0, R115, 2, R0 ;  /* 0x4000000073007823 */ /* 0x000fe20000010000 */
[----:B------:R-:W-:Y:S01]  /*8610*/  @P0 CALL.REL.NOINC `(.L_x_818) ;  /* 0x0000001000000944 */ /* 0x000fe20003c00000 */
[----:B------:R-:W-:Y:S05]  /*8620*/  BRA `(.L_x_824) ;  /* 0xffffb89000007947 */ /* 0x000fea000383ffff */
.L_x_818:
[----:B------:R-:W-:Y:S01]  /*8630*/  BAR.SYNC.DEFER_BLOCKING 0x0 ;  /* 0x0000000000007b1d */ /* 0x000fe20000010000 */
[----:B------:R-:W-:Y:S02]  /*8640*/  F2FP.BF16.PACK_AB R13, R13, R14 ;  /* 0x0000000e0d0d723e */ /* 0x000fe400000010ff */
[----:B------:R-:W-:-:S02]  /*8650*/  IADD3 R40, R71, R72, RZ ;  /* 0x0000004847287210 */ /* 0x000fc40007ffe0ff */
[----:B------:R-:W-:Y:S01]  /*8660*/  IADD3 R42, R71, R72, RZ ;  /* 0x00000048472a7210 */ /* 0x000fe20007ffe0ff */
[----:B------:R-:W-:Y:S01]  /*8670*/  ULDC UR7, c[0x0][0x200] ;  /* 0x0000800000077ab9 */ /* 0x000fe20000000800 */
[----:B------:R-:W-:Y:S01]  /*8680*/  F2FP.BF16.PACK_AB R11, R11, R12 ;  /* 0x0000000c0b0b723e */ /* 0x000fe200000010ff */
[----:B------:R-:W-:Y:S01]  /*8690*/  UIMAD UR7, UR24, UR7, URZ ;  /* 0x00000007180772a4 */ /* 0x000fe2000f8e023f */
[----:B------:R-:W-:Y:S01]  /*86a0*/  PRMT R12, R13, 0x7632, R12 ;  /* 0x000076320d0c7816 */ /* 0x000fe2000000000c */
[----:B------:R-:W-:Y:S01]  /*86b0*/  BSSY B0, `(.L_x_825) ;  /* 0x0000068000007945 */ /* 0x000fe20003800000 */
[CC--:B------:R-:W-:Y:S02]  /*86c0*/  IADD3 R41, R71.reuse, R72.reuse, RZ ;  /* 0x0000004847297210 */ /* 0x0c0fe40007ffe0ff */
[----:B------:R-:W-:Y:S02]  /*86d0*/  IADD3 R40, R40, 0x40, RZ ;  /* 0x0000004028287810 */ /* 0x000fe40007ffe0ff */
[----:B------:R-:W-:-:S02]  /*86e0*/  IADD3 R43, R71, R72, RZ ;  /* 0x00000048472b7210 */ /* 0x000fc40007ffe0ff */
[----:B------:R-:W-:Y:S02]  /*86f0*/  IADD3 R42, R42, 0x20, RZ ;  /* 0x000000202a2a7810 */ /* 0x000fe40007ffe0ff */
[CC--:B------:R-:W-:Y:S02]  /*8700*/  IADD3 R45, R71.reuse, R72.reuse, RZ ;  /* 0x00000048472d7210 */ /* 0x0c0fe40007ffe0ff */
[----:B------:R-:W-:Y:S02]  /*8710*/  IADD3 R44, R71, R72, RZ ;  /* 0x00000048472c7210 */ /* 0x000fe40007ffe0ff */
[----:B------:R-:W-:Y:S01]  /*8720*/  F2FP.BF16.PACK_AB R15, R15, R16 ;  /* 0x000000100f0f723e */ /* 0x000fe200000010ff */
[----:B------:R0:W-:Y:S01]  /*8730*/  STS.U16 [R65+0x6], R12 ;  /* 0x0000060c41007388 */ /* 0x0001e20000000400 */
[----:B------:R-:W-:Y:S02]  /*8740*/  F2FP.BF16.PACK_AB R9, R9, R10 ;  /* 0x0000000a0909723e */ /* 0x000fe400000010ff */
[----:B------:R-:W-:Y:S01]  /*8750*/  F2FP.BF16.PACK_AB R7, R7, R8 ;  /* 0x000000080707723e */ /* 0x000fe200000010ff */
[----:B------:R-:W-:Y:S01]  /*8760*/  STS.U16 [R65], R15 ;  /* 0x0000000f41007388 */ /* 0x000fe20000000400 */
[----:B------:R-:W-:-:S02]  /*8770*/  F2FP.BF16.PACK_AB R5, R5, R6 ;  /* 0x000000060505723e */ /* 0x000fc400000010ff */
[----:B------:R-:W-:Y:S01]  /*8780*/  F2FP.BF16.PACK_AB R3, R3, R4 ;  /* 0x000000040303723e */ /* 0x000fe200000010ff */
[----:B------:R-:W-:Y:S01]  /*8790*/  STS.U16 [R65+0x4], R13 ;  /* 0x0000040d41007388 */ /* 0x000fe20000000400 */
[----:B------:R-:W-:Y:S02]  /*87a0*/  F2FP.BF16.PACK_AB R0, R0, R2 ;  /* 0x000000020000723e */ /* 0x000fe400000010ff */
[----:B------:R-:W-:Y:S01]  /*87b0*/  LEA.HI.SX32 R40, R40, R41, 0x1b ;  /* 0x0000002928287211 */ /* 0x000fe200078fdaff */
[----:B------:R-:W-:Y:S01]  /*87c0*/  STS.U16 [R65+0x8], R11 ;  /* 0x0000080b41007388 */ /* 0x000fe20000000400 */
[----:B------:R-:W-:Y:S02]  /*87d0*/  LEA.HI.SX32 R42, R42, R43, 0x1b ;  /* 0x0000002b2a2a7211 */ /* 0x000fe400078fdaff */
[----:B------:R-:W-:Y:S01]  /*87e0*/  LEA.HI.SX32 R44, R44, R45, 0x1b ;  /* 0x0000002d2c2c7211 */ /* 0x000fe200078fdaff */
[----:B------:R-:W-:Y:S01]  /*87f0*/  STS.U16 [R65+0xc], R9 ;  /* 0x00000c0941007388 */ /* 0x000fe20000000400 */
[----:B------:R-:W-:-:S02]  /*8800*/  PRMT R14, R15, 0x7632, R14 ;  /* 0x000076320f0e7816 */ /* 0x000fc4000000000e */
[----:B------:R-:W-:Y:S01]  /*8810*/  PRMT R16, R11, 0x7632, R16 ;  /* 0x000076320b107816 */ /* 0x000fe20000000010 */
[----:B------:R1:W-:Y:S01]  /*8820*/  STS.U16 [R65+0x10], R7 ;  /* 0x0000100741007388 */ /* 0x0003e20000000400 */
[----:B------:R-:W-:Y:S02]  /*8830*/  PRMT R6, R9, 0x7632, R6 ;  /* 0x0000763209067816 */ /* 0x000fe40000000006 */
[----:B------:R-:W-:Y:S01]  /*8840*/  PRMT R8, R7, 0x7632, R8 ;  /* 0x0000763207087816 */ /* 0x000fe20000000008 */
[----:B------:R-:W-:Y:S01]  /*8850*/  STS.U16 [R65+0x2], R14 ;  /* 0x0000020e41007388 */ /* 0x000fe20000000400 */
[----:B------:R-:W-:Y:S02]  /*8860*/  PRMT R2, R5, 0x7632, R2 ;  /* 0x0000763205027816 */ /* 0x000fe40000000002 */
[----:B------:R-:W-:Y:S01]  /*8870*/  PRMT R4, R3, 0x7632, R4 ;  /* 0x0000763203047816 */ /* 0x000fe20000000004 */
[----:B------:R-:W-:Y:S01]  /*8880*/  STS.U16 [R65+0xa], R16 ;  /* 0x00000a1041007388 */ /* 0x000fe20000000400 */
[----:B------:R-:W-:-:S02]  /*8890*/  PRMT R10, R0, 0x7610, R10 ;  /* 0x00007610000a7816 */ /* 0x000fc4000000000a */
[----:B0-----:R-:W-:Y:S01]  /*88a0*/  PRMT R12, R0, 0x7632, R12 ;  /* 0x00007632000c7816 */ /* 0x001fe2000000000c */
        /* <DEDUP_REMOVED lines=13> */
[----:B------:R-:W-:Y:S02]  /*8980*/  MOV R0, UR17 ;  /* 0x0000001100007c02 */ /* 0x000fe40008000f00 */
[----:B------:R-:W-:Y:S01]  /*8990*/  SHF.L.U32 R46, R46, 0x1, RZ ;  /* 0x000000012e2e7819 */ /* 0x000fe200000006ff */
[----:B------:R-:W-:Y:S01]  /*89a0*/  STS.U16 [R65+0x1a], R4 ;  /* 0x00001a0441007388 */ /* 0x000fe20000000400 */
[----:B-1----:R-:W-:-:S02]  /*89b0*/  MOV R7, UR7 ;  /* 0x0000000700077c02 */ /* 0x002fc40008000f00 */
[----:B------:R-:W-:Y:S01]  /*89c0*/  SHF.R.S32.HI R35, RZ, 0x1f, R70 ;  /* 0x0000001fff237819 */ /* 0x000fe20000011446 */
[----:B------:R-:W-:Y:S01]  /*89d0*/  STS.U16 [R65+0x1c], R10 ;  /* 0x00001c0a41007388 */ /* 0x000fe20000000400 */
[----:B0-----:R-:W-:-:S03]  /*89e0*/  IMAD.WIDE.U32 R2, R74, c[0x0][0x200], RZ ;  /* 0x000080004a027a25 */ /* 0x001fc600078e00ff */
[----:B------:R-:W-:Y:S01]  /*89f0*/  STS.U16 [R65+0x1e], R12 ;  /* 0x00001e0c41007388 */ /* 0x000fe20000000400 */
[----:B------:R-:W-:-:S06]  /*8a00*/  NOP ;  /* 0x0000000000007918 */ /* 0x000fcc0000000000 */
[----:B------:R0:W-:Y:S01]  /*8a10*/  LDS.U16 R9, [R44] ;  /* 0x000000002c097984 */ /* 0x0001e20000000400 */
[----:B------:R-:W-:-:S03]  /*8a20*/  IMAD R7, R74, c[0x0][0x204], R7 ;  /* 0x000081004a077a24 */ /* 0x000fc600078e0207 */
[----:B------:R1:W-:Y:S02]  /*8a30*/  LDS.U16 R11, [R42+0x40] ;  /* 0x000040002a0b7984 */ /* 0x0003e40000000400 */
[----:B------:R-:W-:Y:S02]  /*8a40*/  IADD3 R37, R3, R7, RZ ;  /* 0x0000000703257210 */ /* 0x000fe40007ffe0ff */
[----:B------:R2:W-:Y:S01]  /*8a50*/  LDS.U16 R13, [R40+0x80] ;  /* 0x00008000280d7984 */ /* 0x0005e20000000400 */
[CC--:B0-----:R-:W-:Y:S02]  /*8a60*/  IADD3 R44, R71.reuse, R72.reuse, RZ ;  /* 0x00000048472c7210 */ /* 0x0c1fe40007ffe0ff */
[CC--:B-1----:R-:W-:Y:S01]  /*8a70*/  IADD3 R42, R71.reuse, R72.reuse, RZ ;  /* 0x00000048472a7210 */ /* 0x0c2fe20007ffe0ff */
[----:B------:R-:W-:Y:S01]  /*8a80*/  LDS.U16 R15, [R46+0xc0] ;  /* 0x0000c0002e0f7984 */ /* 0x000fe20000000400 */
        /* <DEDUP_REMOVED lines=42> */
.L_x_826:
[----:B------:R-:W-:Y:S05]  /*8d30*/  BSYNC B0 ;  /* 0x0000000000007941 */ /* 0x000fea0003800000 */
.L_x_825:
[----:B------:R-:W-:Y:S01]  /*8d40*/  ULDC UR7, c[0x0][0x208] ;  /* 0x0000820000077ab9 */ /* 0x000fe20000000800 */
[----:B------:R-:W-:Y:S01]  /*8d50*/  LOP3.LUT R0, R70, 0x20, RZ, 0xfc, !PT ;  /* 0x0000002046007812 */ /* 0x000fe200078efcff */
[----:B------:R-:W-:Y:S01]  /*8d60*/  UIMAD UR7, UR21, UR7, URZ ;  /* 0x00000007150772a4 */ /* 0x000fe2000f8e023f */
[----:B------:R-:W-:Y:S01]  /*8d70*/  MOV R3, R37 ;  /* 0x0000002500037202 */ /* 0x000fe20000000f00 */
[----:B------:R-:W-:Y:S01]  /*8d80*/  USHF.L.U32 UR14, UR6, 0xa, URZ ;  /* 0x0000000a060e7899 */ /* 0x000fe2000800063f */
[-C--:B------:R-:W-:Y:S01]  /*8d90*/  ISETP.GE.AND P3, PT, R0, R33.reuse, PT ;  /* 0x000000210000720c */ /* 0x080fe20003f66270 */
[----:B------:R-:W-:Y:S01]  /*8da0*/  UIADD3 UR6, UR6, 0x1, URZ ;  /* 0x0000000106067890 */ /* 0x000fe2000fffe03f */
[----:B------:R-:W-:Y:S01]  /*8db0*/  LOP3.LUT R4, R70, 0x40, RZ, 0xfc, !PT ;  /* 0x0000004046047812 */ /* 0x000fe200078efcff */
[C---:B------:R-:W-:Y:S01]  /*8dc0*/  IMAD.WIDE.U32 R2, R75.reuse, c[0x0][0x208], R2 ;  /* 0x000082004b027a25 */ /* 0x040fe200078e0002 */
[----:B------:R-:W-:Y:S01]  /*8dd0*/  MOV R0, UR7 ;  /* 0x0000000700007c02 */ /* 0x000fe20008000f00 */
[----:B------:R-:W-:Y:S01]  /*8de0*/  USHF.R.S32.HI UR7, URZ, 0x1f, UR14 ;  /* 0x0000001f3f077899 */ /* 0x000fe2000801140e */
[-C--:B------:R-:W-:Y:S01]  /*8df0*/  ISETP.GE.AND P4, PT, R4, R33.reuse, PT ;  /* 0x000000210400720c */ /* 0x080fe20003f86270 */
[----:B------:R-:W-:Y:S01]  /*8e00*/  UIADD3 UR12, UP1, UR12, 0x1000, URZ ;  /* 0x000010000c0c7890 */ /* 0x000fe2000ff3e03f */
[C---:B------:R-:W-:Y:S01]  /*8e10*/  LEA R5, P0, R70.reuse, c[0x0][0x258], 0x1 ;  /* 0x0000960046057a11 */ /* 0x040fe200078008ff */
[----:B0-----:R-:W-:Y:S01]  /*8e20*/  IMAD R7, R75, c[0x0][0x20c], R0 ;  /* 0x000083004b077a24 */ /* 0x001fe200078e0200 */
[----:B------:R-:W-:Y:S01]  /*8e30*/  LOP3.LUT R4, R70, 0x60, RZ, 0xfc, !PT ;  /* 0x0000006046047812 */ /* 0x000fe200078efcff */
[----:B------:R-:W-:Y:S01]  /*8e40*/  UIADD3 UR9, UP2, UR9, 0x800, URZ ;  /* 0x0000080009097890 */ /* 0x000fe2000ff5e03f */
[----:B------:R-:W-:Y:S01]  /*8e50*/  IADD3 R0, P1, R2, UR14, RZ ;  /* 0x0000000e02007c10 */ /* 0x000fe2000ff3e0ff */
[----:B------:R-:W-:Y:S01]  /*8e60*/  UIADD3 UR8, UP3, UR8, 0x800, URZ ;  /* 0x0000080008087890 */ /* 0x000fe2000ff7e03f */
[C---:B------:R-:W-:Y:S01]  /*8e70*/  LOP3.LUT R6, R70.reuse, 0x80, RZ, 0xfc, !PT ;  /* 0x0000008046067812 */ /* 0x040fe200078efcff */
[----:B------:R-:W-:Y:S01]  /*8e80*/  UIADD3.X UR13, URZ, UR13, URZ, UP1, !UPT ;  /* 0x0000000d3f0d7290 */ /* 0x000fe20008ffe43f */
[----:B------:R-:W-:Y:S01]  /*8e90*/  LEA.HI.X R35, R70, c[0x0][0x25c], R35, 0x1, P0 ;  /* 0x0000970046237a11 */ /* 0x000fe200000f0c23 */
[----:B------:R-:W-:Y:S01]  /*8ea0*/  UIADD3.X UR11, URZ, UR11, URZ, UP2, !UPT ;  /* 0x0000000b3f0b7290 */ /* 0x000fe200097fe43f */
[----:B------:R-:W-:Y:S01]  /*8eb0*/  ISETP.GE.AND P5, PT, R4, R33, PT ;  /* 0x000000210400720c */ /* 0x000fe20003fa6270 */
[----:B------:R-:W-:Y:S01]  /*8ec0*/  UIADD3.X UR10, URZ, UR10, URZ, UP3, !UPT ;  /* 0x0000000a3f0a7290 */ /* 0x000fe20009ffe43f */
[----:B------:R-:W-:Y:S01]  /*8ed0*/  IADD3.X R3, R7, UR7, R3, P1, !PT ;  /* 0x0000000707037c10 */ /* 0x000fe20008ffe403 */
[----:B------:R-:W-:Y:S01]  /*8ee0*/  ULDC UR7, c[0x0][0x174] ;  /* 0x00005d0000077ab9 */ /* 0x000fe20000000800 */
[----:B------:R-:W-:Y:S01]  /*8ef0*/  LEA R2, P0, R0, R5, 0x1 ;  /* 0x0000000500027211 */ /* 0x000fe200078008ff */
[----:B------:R-:W-:Y:S01]  /*8f00*/  UISETP.GE.AND UP0, UPT, UR6, UR7, UPT ;  /* 0x000000070600728c */ /* 0x000fe2000bf06270 */
[----:B------:R-:W-:-:S02]  /*8f10*/  ISETP.GE.AND P6, PT, R6, R33, PT ;  /* 0x000000210600720c */ /* 0x000fc40003fc6270 */
[C---:B------:R-:W-:Y:S02]  /*8f20*/  LOP3.LUT R4, R70.reuse, 0xa0, RZ, 0xfc, !PT ;  /* 0x000000a046047812 */ /* 0x040fe400078efcff */
[----:B------:R-:W-:Y:S02]  /*8f30*/  LOP3.LUT R6, R70, 0xc0, RZ, 0xfc, !PT ;  /* 0x000000c046067812 */ /* 0x000fe400078efcff */
[----:B------:R-:W-:Y:S02]  /*8f40*/  LEA.HI.X R3, R0, R35, R3, 0x1, P0 ;  /* 0x0000002300037211 */ /* 0x000fe400000f0c03 */
[-C--:B------:R-:W-:Y:S02]  /*8f50*/  ISETP.GE.AND P0, PT, R4, R33.reuse, PT ;  /* 0x000000210400720c */ /* 0x080fe40003f06270 */
[----:B------:R-:W-:Y:S01]  /*8f60*/  ISETP.GE.AND P1, PT, R6, R33, PT ;  /* 0x000000210600720c */ /* 0x000fe20003f26270 */
[----:B------:R0:W-:Y:S01]  /*8f70*/  @!P3 STG.E.U16 [R2.64+0x40], R11 ;  /* 0x0000400b0200b986 */ /* 0x0001e2000c101516 */
[----:B------:R-:W-:-:S02]  /*8f80*/  LOP3.LUT R0, R70, 0x100, RZ, 0xfc, !PT ;  /* 0x0000010046007812 */ /* 0x000fc400078efcff */
[C---:B------:R-:W-:Y:S01]  /*8f90*/  LOP3.LUT R4, R70.reuse, 0x120, RZ, 0xfc, !PT ;  /* 0x0000012046047812 */ /* 0x040fe200078efcff */
[----:B------:R0:W-:Y:S01]  /*8fa0*/  @!P4 STG.E.U16 [R2.64+0x80], R13 ;  /* 0x0000800d0200c986 */ /* 0x0001e2000c101516 */
[----:B------:R-:W-:Y:S02]  /*8fb0*/  LOP3.LUT R8, R70, 0xe0, RZ, 0xfc, !PT ;  /* 0x000000e046087812 */ /* 0x000fe400078efcff */
[-C--:B------:R-:W-:Y:S01]  /*8fc0*/  ISETP.GE.AND P3, PT, R0, R33.reuse, PT ;  /* 0x000000210000720c */ /* 0x080fe20003f66270 */
        /* <DEDUP_REMOVED lines=30> */
.L_x_827:
[----:B------:R-:W-:Y:S05]  /*91b0*/  EXIT ;  /* 0x000000000000794d */ /* 0x000fea0003800000 */
.L_x_829:
        /* <DEDUP_REMOVED lines=12> */
.L_x_5338:


//--------------------- .text._Z25selective_scan_fwd_kernelI32Selective_Scan_fwd_kernel_traitsILi64ELi16ELi1ELb0ELb0ELb1ELb1EN3c108BFloat16ENS1_7complexIfEEEEv13SSMParamsBase --------------------------
	.section	.text._Z25selective_scan_fwd_kernelI32Selective_Scan_fwd_kernel_traitsILi64ELi16ELi1ELb0ELb0ELb1ELb1EN3c108BFloat16ENS1_7complexIfEEEEv13SSMParamsBase,"ax",@progbits
	.sectioninfo	@"SHI_REGISTERS=168"
	.align	128
        .global         _Z25selective_scan_fwd_kernelI32Selective_Scan_fwd_kernel_traitsILi64ELi16ELi1ELb0ELb0ELb1ELb1EN3c108BFloat16ENS1_7complexIfEEEEv13SSMParamsBase
        .type           _Z25selective_scan_fwd_kernelI32Selective_Scan_fwd_kernel_traitsILi64ELi16ELi1ELb0ELb0ELb1ELb1EN3c108BFloat16ENS1_7complexIfEEEEv13SSMParamsBase,@function
        .size           _Z25selective_scan_fwd_kernelI32Selective_Scan_fwd_kernel_traitsILi64ELi16ELi1ELb0ELb0ELb1ELb1EN3c108BFloat16ENS1_7complexIfEEEEv13SSMParamsBase,(.L_x_5339 - _Z25selective_scan_fwd_kernelI32Selective_Scan_fwd_kernel_traitsILi64ELi16ELi1ELb0ELb0ELb1ELb1EN3c108BFloat16ENS1_7complexIfEEEEv13SSMParamsBase)
        .other          _Z25selective_scan_fwd_kernelI32Selective_Scan_fwd_kernel_traitsILi64ELi16ELi1ELb0ELb0ELb1ELb1EN3c108BFloat16ENS1_7complexIfEEEEv13SSMParamsBase,@"STO_CUDA_ENTRY STV_DEFAULT"
_Z25selective_scan_fwd_kernelI32Selective_Scan_fwd_kernel_traitsILi64ELi16ELi1ELb0ELb0ELb1ELb1EN3c108BFloat16ENS1_7complexIfEEEEv13SSMParamsBase:
.text._Z25selective_scan_fwd_kernelI32Selective_Scan_fwd_kernel_traitsILi64ELi16ELi1ELb0ELb0ELb1ELb1EN3c108BFloat16ENS1_7complexIfEEEEv13SSMParamsBase:
        /* <DEDUP_REMOVED lines=28> */
[----:B------:R-:W-:Y:S01]  /*01c0*/  IMAD.U32 R0, RZ, RZ, UR21 ;  /* 0x00000015ff007e24 */ /* 0x000fe2000f8e00ff */
[----:B------:R-:W0:Y:S01]  /*01d0*/  R2UR UR8, R7 ;  /* 0x00000000070873c2 */ /* 0x000e2200000e0000 */
[----:B------:R-:W-:-:S03]  /*01e0*/  MOV R6, UR21 ;  /* 0x0000001500067c02 */ /* 0x000fc60008000f00 */
        /* <DEDUP_REMOVED lines=88> */
.L_x_874:
        /* <DEDUP_REMOVED lines=14> */
[----:B------:R-:W-:Y:S02]  /*0850*/  ISETP.GE.AND P2, PT, R70, UR17, PT ;  /* 0x0000001146007c0c */ /* 0x000fe4000bf46270 */
        /* <DEDUP_REMOVED lines=31> */
[----:B------:R-:W-:Y:S01]  /*0a50*/  LOP3.LUT R44, R70, 0x1c0, RZ, 0xfc, !PT ;  /* 0x000001c0462c7812 */ /* 0x000fe200078efcff */
        /* <DEDUP_REMOVED lines=39> */
[----:B------:R-:W-:Y:S01]  /*0cd0*/  LEA.HI.SX32 R23, R23, R18, 0x1b ;  /* 0x0000001217177211 */ /* 0x000fe200078fdaff */
[----:B------:R-:W-:Y:S01]  /*0ce0*/  IMAD.SHL.U32 R53, R21, 0x2, RZ ;  /* 0x0000000215357824 */ /* 0x000fe200078e00ff */
[C---:B------:R-:W-:Y:S02]  /*0cf0*/  IADD3 R33, R18.reuse, 0x100, RZ ;  /* 0x0000010012217810 */ /* 0x040fe40007ffe0ff */
[----:B------:R-:W-:-:S02]  /*0d00*/  IADD3 R35, R18, 0x120, RZ ;  /* 0x0000012012237810 */ /* 0x000fc40007ffe0ff */
[----:B------:R-:W-:Y:S02]  /*0d10*/  SHF.L.U32 R54, R20, 0x1, RZ ;  /* 0x0000000114367819 */ /* 0x000fe400000006ff */
[-C--:B------:R-:W-:Y:S02]  /*0d20*/  LEA.HI.SX32 R25, R25, R18.reuse, 0x1b ;  /* 0x0000001219197211 */ /* 0x080fe400078fdaff */
[-C--:B------:R-:W-:Y:S02]  /*0d30*/  LEA.HI.SX32 R27, R27, R18.reuse, 0x1b ;  /* 0x000000121b1b7211 */ /* 0x080fe400078fdaff */
[----:B------:R-:W-:Y:S02]  /*0d40*/  IADD3 R37, R18, 0x140, RZ ;  /* 0x0000014012257810 */ /* 0x000fe40007ffe0ff */
[----:B------:R-:W-:Y:S02]  /*0d50*/  LEA.HI.SX32 R29, R29, R18, 0x1b ;  /* 0x000000121d1d7211 */ /* 0x000fe400078fdaff */
[----:B------:R-:W-:-:S02]  /*0d60*/  SHF.L.U32 R52, R3, 0x1, RZ ;  /* 0x0000000103347819 */ /* 0x000fc400000006ff */
[C---:B------:R-:W-:Y:S02]  /*0d70*/  IADD3 R39, R18.reuse, 0x160, RZ ;  /* 0x0000016012277810 */ /* 0x040fe40007ffe0ff */
[-C--:B------:R-:W-:Y:S02]  /*0d80*/  LEA.HI.SX32 R31, R31, R18.reuse, 0x1b ;  /* 0x000000121f1f7211 */ /* 0x080fe400078fdaff */
[----:B------:R-:W-:Y:S01]  /*0d90*/  SHF.L.U32 R51, R23, 0x1, RZ ;  /* 0x0000000117337819 */ /* 0x000fe200000006ff */
[----:B------:R-:W-:Y:S01]  /*0da0*/  IMAD.SHL.U32 R49, R27, 0x2, RZ ;  /* 0x000000021b317824 */ /* 0x000fe200078e00ff */
[C---:B------:R-:W-:Y:S02]  /*0db0*/  IADD3 R41, R18.reuse, 0x180, RZ ;  /* 0x0000018012297810 */ /* 0x040fe40007ffe0ff */
[----:B------:R-:W-:Y:S02]  /*0dc0*/  IADD3 R43, R18, 0x1a0, RZ ;  /* 0x000001a0122b7810 */ /* 0x000fe40007ffe0ff */
[----:B------:R-:W-:-:S02]  /*0dd0*/  LEA.HI.SX32 R33, R33, R18, 0x1b ;  /* 0x0000001221217211 */ /* 0x000fc400078fdaff */
[-C--:B------:R-:W-:Y:S02]  /*0de0*/  LEA.HI.SX32 R35, R35, R18.reuse, 0x1b ;  /* 0x0000001223237211 */ /* 0x080fe400078fdaff */
[----:B------:R-:W-:Y:S02]  /*0df0*/  SHF.L.U32 R50, R25, 0x1, RZ ;  /* 0x0000000119327819 */ /* 0x000fe400000006ff */
[C---:B------:R-:W-:Y:S02]  /*0e00*/  IADD3 R45, R18.reuse, 0x1c0, RZ ;  /* 0x000001c0122d7810 */ /* 0x040fe40007ffe0ff */
[----:B------:R-:W-:Y:S02]  /*0e10*/  LEA.HI.SX32 R37, R37, R18, 0x1b ;  /* 0x0000001225257211 */ /* 0x000fe400078fdaff */
[----:B------:R-:W-:Y:S02]  /*0e20*/  SHF.L.U32 R48, R29, 0x1, RZ ;  /* 0x000000011d307819 */ /* 0x000fe400000006ff */
[----:B------:R-:W-:-:S02]  /*0e30*/  IADD3 R47, R18, 0x1e0, RZ ;  /* 0x000001e0122f7810 */ /* 0x000fc40007ffe0ff */
[-C--:B------:R-:W-:Y:S02]  /*0e40*/  LEA.HI.SX32 R39, R39, R18.reuse, 0x1b ;  /* 0x0000001227277211 */ /* 0x080fe400078fdaff */
[----:B------:R-:W-:Y:S01]  /*0e50*/  SHF.L.U32 R164, R31, 0x1, RZ ;  /* 0x000000011fa47819 */ /* 0x000fe200000006ff */
[----:B------:R-:W-:Y:S01]  /*0e60*/  IMAD.SHL.U32 R162, R35, 0x2, RZ ;  /* 0x0000000223a27824 */ /* 0x000fe200078e00ff */
[-C--:B------:R-:W-:Y:S02]  /*0e70*/  LEA.HI.SX32 R41, R41, R18.reuse, 0x1b ;  /* 0x0000001229297211 */ /* 0x080fe400078fdaff */
[-C--:B------:R-:W-:Y:S02]  /*0e80*/  LEA.HI.SX32 R43, R43, R18.reuse, 0x1b ;  /* 0x000000122b2b7211 */ /* 0x080fe400078fdaff */
[----:B------:R-:W-:Y:S02]  /*0e90*/  SHF.L.U32 R163, R33, 0x1, RZ ;  /* 0x0000000121a37819 */ /* 0x000fe400000006ff */
[----:B------:R-:W-:-:S02]  /*0ea0*/  LEA.HI.SX32 R45, R45, R18, 0x1b ;  /* 0x000000122d2d7211 */ /* 0x000fc400078fdaff */
[----:B------:R-:W-:Y:S02]  /*0eb0*/  SHF.L.U32 R161, R37, 0x1, RZ ;  /* 0x0000000125a17819 */ /* 0x000fe400000006ff */
[----:B------:R-:W-:Y:S02]  /*0ec0*/  LEA.HI.SX32 R47, R47, R18, 0x1b ;  /* 0x000000122f2f7211 */ /* 0x000fe400078fdaff */
[----:B------:R-:W-:Y:S01]  /*0ed0*/  SHF.L.U32 R160, R39, 0x1, RZ ;  /* 0x0000000127a07819 */ /* 0x000fe200000006ff */
[----:B------:R-:W-:Y:S01]  /*0ee0*/  IMAD.SHL.U32 R68, R43, 0x2, RZ ;  /* 0x000000022b447824 */ /* 0x000fe200078e00ff */
[----:B------:R-:W-:Y:S02]  /*0ef0*/  SHF.L.U32 R69, R41, 0x1, RZ ;  /* 0x0000000129457819 */ /* 0x000fe400000006ff */
[----:B------:R-:W-:Y:S02]  /*0f00*/  SHF.L.U32 R67, R45, 0x1, RZ ;  /* 0x000000012d437819 */ /* 0x000fe400000006ff */
[----:B------:R-:W-:-:S02]  /*0f10*/  SHF.L.U32 R66, R47, 0x1, RZ ;  /* 0x000000012f427819 */ /* 0x000fc400000006ff */
[----:B------:R-:W-:Y:S02]  /*0f20*/  ISETP.GE.AND P1, PT, R22, UR17, PT ;  /* 0x0000001116007c0c */ /* 0x000fe4000bf26270 */
[----:B------:R-:W-:Y:S01]  /*0f30*/  ISETP.GE.AND P5, PT, R24, UR17, PT ;  /* 0x0000001118007c0c */ /* 0x000fe2000bfa6270 */
[----:B------:R-:W-:Y:S01]  /*0f40*/  IMAD.U32 R2, RZ, RZ, UR9 ;  /* 0x00000009ff027e24 */ /* 0x000fe2000f8e00ff */
[----:B------:R-:W-:-:S05]  /*0f50*/  MOV R3, UR11 ;  /* 0x0000000b00037c02 */ /* 0x000fca0008000f00 */
[----:B------:R-:W-:Y:S01]  /*0f60*/  IMAD.WIDE R2, R70, 0x2, R2 ;  /* 0x0000000246027825 */ /* 0x000fe200078e0202 */
[----:B------:R-:W-:Y:S02]  /*0f70*/  PRMT R35, RZ, 0x7610, R35 ;  /* 0x00007610ff237816 */ /* 0x000fe40000000023 */
[----:B------:R-:W-:Y:S01]  /*0f80*/  PRMT R37, RZ, 0x7610, R37 ;  /* 0x00007610ff257816 */ /* 0x000fe20000000025 */
[----:B--2---:R0:W-:Y:S04]  /*0f90*/  STS.U16 [R54], R0 ;  /* 0x0000000036007388 */ /* 0x0041e80000000400 */
[----:B---3--:R1:W-:Y:S01]  /*0fa0*/  STS.U16 [R53+0x40], R4 ;  /* 0x0000400435007388 */ /* 0x0083e20000000400 */
[----:B0-----:R-:W-:-:S03]  /*0fb0*/  LEA R0, R72, R71, 0x4 ;  /* 0x0000004748007211 */ /* 0x001fc600078e20ff */
[----:B----4-:R-:W-:Y:S04]  /*0fc0*/  STS.U16 [R52+0x80], R5 ;  /* 0x0000800534007388 */ /* 0x010fe80000000400 */
[----:B-----5:R-:W-:Y:S04]  /*0fd0*/  STS.U16 [R51+0xc0], R6 ;  /* 0x0000c00633007388 */ /* 0x020fe80000000400 */
[----:B------:R0:W-:Y:S01]  /*0fe0*/  STS.U16 [R50+0x100], R7 ;  /* 0x0001000732007388 */ /* 0x0001e20000000400 */
[----:B------:R-:W-:-:S03]  /*0ff0*/  LEA.HI.SX32 R65, R0, R0, 0x1b ;  /* 0x0000000000417211 */ /* 0x000fc600078fdaff */
        /* <DEDUP_REMOVED lines=160> */
.L_x_831:
[----:B------:R-:W-:Y:S05]  /*1a00*/  BSYNC B0 ;  /* 0x0000000000007941 */ /* 0x000fea0003800000 */
.L_x_830:
        /* <DEDUP_REMOVED lines=36> */
.L_x_833:
[----:B------:R-:W-:Y:S05]  /*1c50*/  BSYNC B0 ;  /* 0x0000000000007941 */ /* 0x000fea0003800000 */
.L_x_832:
        /* <DEDUP_REMOVED lines=38> */
.L_x_835:
[----:B------:R-:W-:Y:S05]  /*1ec0*/  BSYNC B0 ;  /* 0x0000000000007941 */ /* 0x000fea0003800000 */
.L_x_834:
        /* <DEDUP_REMOVED lines=36> */
.L_x_837:
[----:B------:R-:W-:Y:S05]  /*2110*/  BSYNC B0 ;  /* 0x0000000000007941 */ /* 0x000fea0003800000 */
.L_x_836:
        /* <DEDUP_REMOVED lines=38> */
.L_x_839:
[----:B------:R-:W-:Y:S05]  /*2380*/  BSYNC B0 ;  /* 0x0000000000007941 */ /* 0x000fea0003800000 */
.L_x_838:
        /* <DEDUP_REMOVED lines=36> */
.L_x_841:
[----:B------:R-:W-:Y:S05]  /*25d0*/  BSYNC B0 ;  /* 0x0000000000007941 */ /* 0x000fea0003800000 */
.L_x_840:
        /* <DEDUP_REMOVED lines=38> */
.L_x_843:
[----:B------:R-:W-:Y:S05]  /*2840*/  BSYNC B0 ;  /* 0x0000000000007941 */ /* 0x000fea0003800000 */
.L_x_842:
        /* <DEDUP_REMOVED lines=36> */
.L_x_845:
[----:B------:R-:W-:Y:S05]  /*2a90*/  BSYNC B0 ;  /* 0x0000000000007941 */ /* 0x000fea0003800000 */
.L_x_844:
        /* <DEDUP_REMOVED lines=41> */
.L_x_847:
[----:B------:R-:W-:Y:S05]  /*2d30*/  BSYNC B0 ;  /* 0x0000000000007941 */ /* 0x000fea0003800000 */
.L_x_846:
        /* <DEDUP_REMOVED lines=41> */
.L_x_849:
[----:B------:R-:W-:Y:S05]  /*2fd0*/  BSYNC B0 ;  /* 0x0000000000007941 */ /* 0x000fea0003800000 */
.L_x_848:
        /* <DEDUP_REMOVED lines=47> */
.L_x_851:
[----:B------:R-:W-:Y:S05]  /*32d0*/  BSYNC B0 ;  /* 0x0000000000007941 */ /* 0x000fea0003800000 */
.L_x_850:
        /* <DEDUP_REMOVED lines=33> */
.L_x_853:
[----:B------:R-:W-:Y:S05]  /*34f0*/  BSYNC B0 ;  /* 0x0000000000007941 */ /* 0x000fea0003800000 */
.L_x_852:
        /* <DEDUP_REMOVED lines=33> */
.L_x_855:
[----:B------:R-:W-:Y:S05]  /*3710*/  BSYNC B0 ;  /* 0x0000000000007941 */ /* 0x000fea0003800000 */
.L_x_854:
        /* <DEDUP_REMOVED lines=33> */
.L_x_857:
[----:B------:R-:W-:Y:S05]  /*3930*/  BSYNC B0 ;  /* 0x0000000000007941 */ /* 0x000fea0003800000 */
.L_x_856:
        /* <DEDUP_REMOVED lines=33> */
.L_x_859:
[----:B------:R-:W-:Y:S05]  /*3b50*/  BSYNC B0 ;  /* 0x0000000000007941 */ /* 0x000fea0003800000 */
.L_x_858:
        /* <DEDUP_REMOVED lines=33> */
.L_x_861:
[----:B------:R-:W-:Y:S05]  /*3d70*/  BSYNC B0 ;  /* 0x0000000000007941 */ /* 0x000fea0003800000 */
.L_x_860:
        /* <DEDUP_REMOVED lines=20> */
.L_x_868:
        /* <DEDUP_REMOVED lines=11> */
[----:B------:R-:W-:Y:S01]  /*3f70*/  IADD3 R41, R41, R43, RZ ;  /* 0x0000002b29297210 */ /* 0x000fe20007ffe0ff */
[----:B------:R-:W-:-:S04]  /*3f80*/  IMAD.U32 R43, RZ, RZ, UR7 ;  /* 0x00000007ff2b7e24 */ /* 0x000fc8000f8e00ff */
        /* <DEDUP_REMOVED lines=299> */
[----:B------:R-:W-:Y:S02]  /*5240*/  UIMAD UR14, UR15, UR18, URZ ;  /* 0x000000120f0e72a4 */ /* 0x000fe4000f8e023f */
[----:B0-----:R-:W-:Y:S01]  /*5250*/  FMUL.FTZ R88, R89, R88 ;  /* 0x0000005859587220 */ /* 0x001fe20000410000 */
[----:B------:R-:W-:Y:S01]  /*5260*/  IADD3 R43, R43, R107, RZ ;  /* 0x0000006b2b2b7210 */ /* 0x000fe20007ffe0ff */
[----:B------:R-:W-:Y:S01]  /*5270*/  IMAD.U32 R129, RZ, RZ, UR7 ;  /* 0x00000007ff817e24 */ /* 0x000fe2000f8e00ff */
[----:B------:R-:W-:Y:S01]  /*5280*/  IADD3 R131, R53, R72, RZ ;  /* 0x0000004835837210 */ /* 0x000fe20007ffe0ff */
[----:B-1----:R-:W-:Y:S01]  /*5290*/  FMUL.FTZ R106, R89, R106 ;  /* 0x0000006a596a7220 */ /* 0x002fe20000410000 */
[----:B------:R-:W-:Y:S01]  /*52a0*/  UIMAD UR14, UR7, UR19, UR14 ;  /* 0x00000013070e72a4 */ /* 0x000fe2000f8e020e */
[----:B------:R-:W-:Y:S01]  /*52b0*/  FMUL.FTZ R105, R34, R64 ;  /* 0x0000004022697220 */ /* 0x000fe20000410000 */
[----:B------:R-:W-:Y:S01]  /*52c0*/  FSEL R107, R88, RZ, !P1 ;  /* 0x000000ff586b7208 */ /* 0x000fe20004800000 */
[----:B------:R-:W-:Y:S01]  /*52d0*/  IMAD.WIDE.U32 R42, R129, c[0x0][0x1a0], R42 ;  /* 0x00006800812a7a25 */ /* 0x000fe200078e002a */
[----:B------:R-:W-:-:S02]  /*52e0*/  LEA.HI.SX32 R88, R131, R131, 0x1b ;  /* 0x0000008383587211 */ /* 0x000fc400078fdaff */
[C---:B------:R-:W-:Y:S02]  /*52f0*/  IADD3 R132, R131.reuse, 0x40, RZ ;  /* 0x0000004083847810 */ /* 0x040fe40007ffe0ff */
[----:B------:R-:W-:Y:S02]  /*5300*/  IADD3 R130, R131, 0x20, RZ ;  /* 0x0000002083827810 */ /* 0x000fe40007ffe0ff */
[----:B------:R-:W-:Y:S02]  /*5310*/  FSEL R106, R106, 1, !P1 ;  /* 0x3f8000006a6a7808 */ /* 0x000fe40004800000 */
[----:B------:R-:W-:Y:S02]  /*5320*/  FSEL R105, R105, RZ, !P1 ;  /* 0x000000ff69697208 */ /* 0x000fe40004800000 */
[----:B------:R-:W-:Y:S02]  /*5330*/  SHF.L.U32 R129, R88, 0x1, RZ ;  /* 0x0000000158817819 */ /* 0x000fe400000006ff */
[----:B------:R-:W-:-:S02]  /*5340*/  LEA.HI.SX32 R132, R132, R131, 0x1b ;  /* 0x0000008384847211 */ /* 0x000fc400078fdaff */
[----:B------:R-:W-:Y:S02]  /*5350*/  IADD3 R43, R43, UR14, RZ ;  /* 0x0000000e2b2b7c10 */ /* 0x000fe4000fffe0ff */
[----:B------:R-:W-:Y:S02]  /*5360*/  LEA R88, P1, R42, c[0x0][0x228], 0x3 ;  /* 0x00008a002a587a11 */ /* 0x000fe400078218ff */
[----:B------:R-:W-:Y:S02]  /*5370*/  IADD3 R134, R131, 0x60, RZ ;  /* 0x0000006083867810 */ /* 0x000fe40007ffe0ff */
[----:B------:R-:W-:Y:S02]  /*5380*/  LEA.HI.SX32 R130, R130, R131, 0x1b ;  /* 0x0000008382827211 */ /* 0x000fe400078fdaff */
[----:B------:R-:W-:Y:S02]  /*5390*/  SHF.L.U32 R138, R132, 0x1, RZ ;  /* 0x00000001848a7819 */ /* 0x000fe400000006ff */
[----:B------:R-:W-:-:S02]  /*53a0*/  LEA.HI.X R89, R42, c[0x0][0x22c], R43, 0x3, P1 ;  /* 0x00008b002a597a11 */ /* 0x000fc400008f1c2b */
[C---:B------:R-:W-:Y:S02]  /*53b0*/  IADD3 R42, R131.reuse, 0x80, RZ ;  /* 0x00000080832a7810 */ /* 0x040fe40007ffe0ff */
[C---:B------:R-:W-:Y:S01]  /*53c0*/  IADD3 R132, R131.reuse, 0xc0, RZ ;  /* 0x000000c083847810 */ /* 0x040fe20007ffe0ff */
[----:B------:R-:W-:Y:S01]  /*53d0*/  IMAD.SHL.U32 R136, R130, 0x2, RZ ;  /* 0x0000000282887824 */ /* 0x000fe200078e00ff */
[-C--:B------:R-:W-:Y:S02]  /*53e0*/  LEA.HI.SX32 R134, R134, R131.reuse, 0x1b ;  /* 0x0000008386867211 */ /* 0x080fe400078fdaff */
[----:B------:R-:W-:Y:S02]  /*53f0*/  IADD3 R130, R131, 0xa0, RZ ;  /* 0x000000a083827810 */ /* 0x000fe40007ffe0ff */
[-C--:B------:R-:W-:Y:S02]  /*5400*/  LEA.HI.SX32 R42, R42, R131.reuse, 0x1b ;  /* 0x000000832a2a7211 */ /* 0x080fe400078fdaff */
[----:B------:R-:W-:Y:S01]  /*5410*/  LEA.HI.SX32 R132, R132, R131, 0x1b ;  /* 0x0000008384847211 */ /* 0x000fe200078fdaff */
[----:B------:R0:W-:Y:S01]  /*5420*/  STS.U16 [R129], R118 ;  /* 0x0000007681007388 */ /* 0x0001e20000000400 */
[----:B------:R-:W-:-:S02]  /*5430*/  SHF.L.U32 R133, R134, 0x1, RZ ;  /* 0x0000000186857819 */ /* 0x000fc400000006ff */
[----:B------:R-:W-:Y:S01]  /*5440*/  IADD3 R134, R131, 0xe0, RZ ;  /* 0x000000e083867810 */ /* 0x000fe20007ffe0ff */
[----:B------:R1:W-:Y:S01]  /*5450*/  STS.U16 [R136+0x40], R127 ;  /* 0x0000407f88007388 */ /* 0x0003e20000000400 */
[-C--:B------:R-:W-:Y:S02]  /*5460*/  LEA.HI.SX32 R130, R130, R131.reuse, 0x1b ;  /* 0x0000008382827211 */ /* 0x080fe400078fdaff */
[----:B------:R-:W-:Y:S01]  /*5470*/  LEA.HI.SX32 R134, R134, R131, 0x1b ;  /* 0x0000008386867211 */ /* 0x000fe200078fdaff */
[----:B----4-:R-:W-:Y:S01]  /*5480*/  STS.U16 [R138+0x80], R119 ;  /* 0x000080778a007388 */ /* 0x010fe20000000400 */
[----:B------:R-:W-:Y:S01]  /*5490*/  FMUL.FTZ R43, R41, R38 ;  /* 0x00000026292b7220 */ /* 0x000fe20000410000 */
[----:B0-----:R-:W-:Y:S02]  /*54a0*/  SHF.L.U32 R129, R130, 0x1, RZ ;  /* 0x0000000182817819 */ /* 0x001fe400000006ff */
[----:B------:R0:W-:Y:S01]  /*54b0*/  STS.U16 [R133+0xc0], R126 ;  /* 0x0000c07e85007388 */ /* 0x0001e20000000400 */
[----:B-1----:R-:W-:Y:S01]  /*54c0*/  SHF.L.U32 R127, R42, 0x1, RZ ;  /* 0x000000012a7f7819 */ /* 0x002fe200000006ff */
[----:B------:R-:W-:Y:S01]  /*54d0*/  IMAD.SHL.U32 R136, R132, 0x2, RZ ;  /* 0x0000000284887824 */ /* 0x000fe200078e00ff */
[----:B------:R-:W-:-:S02]  /*54e0*/  IADD3 R42, R131, 0x100, RZ ;  /* 0x00000100832a7810 */ /* 0x000fc40007ffe0ff */
[C---:B------:R-:W-:Y:S02]  /*54f0*/  IADD3 R132, R131.reuse, 0x160, RZ ;  /* 0x0000016083847810 */ /* 0x040fe40007ffe0ff */
[C---:B------:R-:W-:Y:S02]  /*5500*/  IADD3 R130, R131.reuse, 0x140, RZ ;  /* 0x0000014083827810 */ /* 0x040fe40007ffe0ff */
[----:B0-----:R-:W-:Y:S02]  /*5510*/  IADD3 R126, R131, 0x120, RZ ;  /* 0x00000120837e7810 */ /* 0x001fe40007ffe0ff */
[-C--:B------:R-:W-:Y:S02]  /*5520*/  LEA.HI.SX32 R42, R42, R131.reuse, 0x1b ;  /* 0x000000832a2a7211 */ /* 0x080fe400078fdaff */
[----:B------:R-:W-:Y:S02]  /*5530*/  SHF.L.U32 R134, R134, 0x1, RZ ;  /* 0x0000000186867819 */ /* 0x000fe400000006ff */
[-C--:B------:R-:W-:Y:S01]  /*5540*/  LEA.HI.SX32 R132, R132, R131.reuse, 0x1b ;  /* 0x0000008384847211 */ /* 0x080fe200078fdaff */
[----:B------:R-:W-:Y:S01]  /*5550*/  FMUL.RZ R133, R43, 0.15915493667125701904 ;  /* 0x3e22f9832b857820 */ /* 0x000fe2000040c000 */
[-C--:B------:R-:W-:Y:S01]  /*5560*/  LEA.HI.SX32 R126, R126, R131.reuse, 0x1b ;  /* 0x000000837e7e7211 */ /* 0x080fe200078fdaff */
[----:B------:R0:W-:Y:S01]  /*5570*/  STS.U16 [R127+0x100], R128 ;  /* 0x000100807f007388 */ /* 0x0001e20000000400 */
[----:B------:R-:W-:-:S02]  /*5580*/  LEA.HI.SX32 R130, R130, R131, 0x1b ;  /* 0x0000008382827211 */ /* 0x000fc400078fdaff */
[----:B------:R-:W-:Y:S01]  /*5590*/  SHF.L.U32 R43, R42, 0x1, RZ ;  /* 0x000000012a2b7819 */ /* 0x000fe200000006ff */
[----:B------:R-:W-:Y:S01]  /*55a0*/  STS.U16 [R129+0x140], R120 ;  /* 0x0001407881007388 */ /* 0x000fe20000000400 */
[----:B------:R-:W-:Y:S01]  /*55b0*/  FMUL.FTZ R42, R41, R37 ;  /* 0x00000025292a7220 */ /* 0x000fe20000410000 */
[----:B------:R-:W-:Y:S02]  /*55c0*/  SHF.L.U32 R126, R126, 0x1, RZ ;  /* 0x000000017e7e7819 */ /* 0x000fe400000006ff */
[----:B------:R1:W-:Y:S01]  /*55d0*/  STS.U16 [R136+0x180], R121 ;  /* 0x0001807988007388 */ /* 0x0003e20000000400 */
[----:B0-----:R-:W-:Y:S01]  /*55e0*/  IMAD.SHL.U32 R128, R132, 0x2, RZ ;  /* 0x0000000284807824 */ /* 0x001fe200078e00ff */
[C---:B------:R-:W-:Y:S02]  /*55f0*/  IADD3 R132, R131.reuse, 0x180, RZ ;  /* 0x0000018083847810 */ /* 0x040fe40007ffe0ff */
[----:B------:R0:W-:Y:S01]  /*5600*/  STS.U16 [R134+0x1c0], R125 ;  /* 0x0001c07d86007388 */ /* 0x0001e20000000400 */
[C---:B------:R-:W-:Y:S01]  /*5610*/  IADD3 R142, R131.reuse, 0x1a0, RZ ;  /* 0x000001a0838e7810 */ /* 0x040fe20007ffe0ff */
[----:B------:R-:W-:Y:S01]  /*5620*/  FMUL.RZ R127, R42, 0.15915493667125701904 ;  /* 0x3e22f9832a7f7820 */ /* 0x000fe2000040c000 */
[C---:B------:R-:W-:Y:S01]  /*5630*/  IADD3 R156, R131.reuse, 0x220, RZ ;  /* 0x00000220839c7810 */ /* 0x040fe20007ffe0ff */
[----:B------:R3:W-:Y:S01]  /*5640*/  STS.U16 [R43+0x200], R122 ;  /* 0x0002007a2b007388 */ /* 0x0007e20000000400 */
[----:B------:R-:W-:Y:S01]  /*5650*/  IADD3 R158, R131, 0x240, RZ ;  /* 0x00000240839e7810 */ /* 0x000fe20007ffe0ff */
[----:B------:R-:W-:Y:S01]  /*5660*/  FMUL.FTZ R42, R41, R36 ;  /* 0x00000024292a7220 */ /* 0x000fe20000410000 */
[----:B-1----:R-:W-:-:S02]  /*5670*/  IADD3 R136, R131, 0x1e0, RZ ;  /* 0x000001e083887810 */ /* 0x002fc40007ffe0ff */
[----:B0-----:R-:W-:Y:S02]  /*5680*/  SHF.L.U32 R125, R130, 0x1, RZ ;  /* 0x00000001827d7819 */ /* 0x001fe400000006ff */
[C---:B------:R-:W-:Y:S01]  /*5690*/  IADD3 R134, R131.reuse, 0x1c0, RZ ;  /* 0x000001c083867810 */ /* 0x040fe20007ffe0ff */
[----:B--2---:R-:W-:Y:S01]  /*56a0*/  STS.U16 [R126+0x240], R123 ;  /* 0x0002407b7e007388 */ /* 0x004fe20000000400 */
[C---:B---3--:R-:W-:Y:S02]  /*56b0*/  IADD3 R43, R131.reuse, 0x260, RZ ;  /* 0x00000260832b7810 */ /* 0x048fe40007ffe0ff */
[C---:B------:R-:W-:Y:S01]  /*56c0*/  IADD3 R148, R131.reuse, 0x3a0, RZ ;  /* 0x000003a083947810 */ /* 0x040fe20007ffe0ff */
[----:B------:R0:W-:Y:S01]  /*56d0*/  STS.U16 [R125+0x280], R124 ;  /* 0x0002807c7d007388 */ /* 0x0001e20000000400 */
[-C--:B------:R-:W-:Y:S02]  /*56e0*/  LEA.HI.SX32 R141, R132, R131.reuse, 0x1b ;  /* 0x00000083848d7211 */ /* 0x080fe400078fdaff */
[----:B------:R-:W-:Y:S01]  /*56f0*/  IADD3 R150, R131, 0x300, RZ ;  /* 0x0000030083967810 */ /* 0x000fe20007ffe0ff */
[----:B------:R1:W-:Y:S01]  /*5700*/  STS.U16 [R128+0x2c0], R55 ;  /* 0x0002c03780007388 */ /* 0x0003e20000000400 */
[----:B------:R-:W-:-:S02]  /*5710*/  LEA.HI.SX32 R142, R142, R131, 0x1b ;  /* 0x000000838e8e7211 */ /* 0x000fc400078fdaff */
[----:B------:R-:W-:Y:S02]  /*5720*/  IADD3 R152, R131, 0x280, RZ ;  /* 0x0000028083987810 */ /* 0x000fe40007ffe0ff */
[-C--:B------:R-:W-:Y:S02]  /*5730*/  LEA.HI.SX32 R143, R134, R131.reuse, 0x1b ;  /* 0x00000083868f7211 */ /* 0x080fe400078fdaff */
[-C--:B0-----:R-:W-:Y:S01]  /*5740*/  LEA.HI.SX32 R125, R136, R131.reuse, 0x1b ;  /* 0x00000083887d7211 */ /* 0x081fe200078fdaff */
[----:B------:R-:W-:Y:S01]  /*5750*/  MUFU.SIN R121, R127 ;  /* 0x0000007f00797308 */ /* 0x000fe20000000400 */
[-C--:B------:R-:W-:Y:S01]  /*5760*/  LEA.HI.SX32 R134, R156, R131.reuse, 0x1b ;  /* 0x000000839c867211 */ /* 0x080fe200078fdaff */
[----:B-1----:R-:W-:Y:S01]  /*5770*/  FMUL.RZ R55, R42, 0.15915493667125701904 ;  /* 0x3e22f9832a377820 */ /* 0x002fe2000040c000 */
[-C--:B------:R-:W-:Y:S02]  /*5780*/  LEA.HI.SX32 R135, R158, R131.reuse, 0x1b ;  /* 0x000000839e877211 */ /* 0x080fe400078fdaff */
[----:B------:R-:W-:-:S02]  /*5790*/  LEA.HI.SX32 R136, R43, R131, 0x1b ;  /* 0x000000832b887211 */ /* 0x000fc400078fdaff */
[----:B------:R-:W-:Y:S01]  /*57a0*/  IADD3 R146, R131, 0x3c0, RZ ;  /* 0x000003c083927810 */ /* 0x000fe20007ffe0ff */
[----:B------:R0:W-:Y:S01]  /*57b0*/  MUFU.COS R122, R127 ;  /* 0x0000007f007a7308 */ /* 0x0001e20000000000 */
[-C--:B------:R-:W-:Y:S02]  /*57c0*/  LEA.HI.SX32 R43, R148, R131.reuse, 0x1b ;  /* 0x00000083942b7211 */ /* 0x080fe400078fdaff */
[----:B------:R-:W-:Y:S02]  /*57d0*/  SHF.L.U32 R147, R141, 0x1, RZ ;  /* 0x000000018d937819 */ /* 0x000fe400000006ff */
[----:B------:R-:W-:Y:S02]  /*57e0*/  IADD3 R154, R131, 0x200, RZ ;  /* 0x00000200839a7810 */ /* 0x000fe40007ffe0ff */
[----:B------:R-:W-:Y:S01]  /*57f0*/  SHF.L.U32 R148, R142, 0x1, RZ ;  /* 0x000000018e947819 */ /* 0x000fe200000006ff */
[----:B------:R-:W-:Y:S01]  /*5800*/  MUFU.SIN R118, R133 ;  /* 0x0000008500767308 */ /* 0x000fe20000000400 */
[----:B0-----:R-:W-:-:S02]  /*5810*/  LEA.HI.SX32 R127, R150, R131, 0x1b ;  /* 0x00000083967f7211 */ /* 0x001fc400078fdaff */
[----:B------:R-:W-:Y:S02]  /*5820*/  LEA.HI.SX32 R137, R152, R131, 0x1b ;  /* 0x0000008398897211 */ /* 0x000fe400078fdaff */
[----:B------:R-:W-:Y:S02]  /*5830*/  SHF.L.U32 R150, R143, 0x1, RZ ;  /* 0x000000018f967819 */ /* 0x000fe400000006ff */
[----:B------:R-:W-:Y:S01]  /*5840*/  SHF.L.U32 R149, R134, 0x1, RZ ;  /* 0x0000000186957819 */ /* 0x000fe200000006ff */
[----:B------:R-:W-:Y:S01]  /*5850*/  MUFU.COS R119, R133 ;  /* 0x0000008500777308 */ /* 0x000fe20000000000 */
[----:B------:R-:W-:Y:S01]  /*5860*/  SHF.L.U32 R152, R135, 0x1, RZ ;  /* 0x0000000187987819 */ /* 0x000fe200000006ff */
[----:B------:R-:W-:Y:S01]  /*5870*/  FMUL.FTZ R134, RZ, R78 ;  /* 0x0000004eff867220 */ /* 0x000fe20000410000 */
[C---:B------:R-:W-:Y:S01]  /*5880*/  IADD3 R138, R131.reuse, 0x2a0, RZ ;  /* 0x000002a0838a7810 */ /* 0x040fe20007ffe0ff */
[----:B------:R-:W-:Y:S01]  /*5890*/  STS.U16 [R147+0x300], R108 ;  /* 0x0003006c93007388 */ /* 0x000fe20000000400 */
[----:B------:R-:W-:-:S02]  /*58a0*/  IADD3 R140, R131, 0x2c0, RZ ;  /* 0x000002c0838c7810 */ /* 0x000fc40007ffe0ff */
[C---:B------:R-:W-:Y:S01]  /*58b0*/  IADD3 R126, R131.reuse, 0x2e0, RZ ;  /* 0x000002e0837e7810 */ /* 0x040fe20007ffe0ff */
[----:B------:R-:W-:Y:S01]  /*58c0*/  MUFU.SIN R124, R55 ;  /* 0x00000037007c7308 */ /* 0x000fe20000000400 */
[C---:B------:R-:W-:Y:S02]  /*58d0*/  IADD3 R128, R131.reuse, 0x320, RZ ;  /* 0x0000032083807810 */ /* 0x040fe40007ffe0ff */
[C---:B------:R-:W-:Y:S02]  /*58e0*/  IADD3 R144, R131.reuse, 0x340, RZ ;  /* 0x0000034083907810 */ /* 0x040fe40007ffe0ff */
[C---:B------:R-:W-:Y:S02]  /*58f0*/  IADD3 R130, R131.reuse, 0x360, RZ ;  /* 0x0000036083827810 */ /* 0x040fe40007ffe0ff */
[----:B------:R-:W-:Y:S01]  /*5900*/  IADD3 R42, R131, 0x380, RZ ;  /* 0x00000380832a7810 */ /* 0x000fe20007ffe0ff */
[----:B------:R0:W-:Y:S01]  /*5910*/  MUFU.COS R133, R55 ;  /* 0x0000003700857308 */ /* 0x0001e20000000000 */
[----:B------:R-:W-:Y:S01]  /*5920*/  SHF.L.U32 R135, R136, 0x1, RZ ;  /* 0x0000000188877819 */ /* 0x000fe200000006ff */
        /* <DEDUP_REMOVED lines=15> */
[----:B------:R-:W-:Y:S01]  /*5a20*/  LEA.HI.SX32 R131, R146, R131, 0x1b ;  /* 0x0000008392837211 */ /* 0x000fe200078fdaff */
[----:B------:R-:W-:Y:S01]  /*5a30*/  IMAD.SHL.U32 R146, R132, 0x2, RZ ;  /* 0x0000000284927824 */ /* 0x000fe200078e00ff */
[----:B------:R-:W-:Y:S01]  /*5a40*/  SHF.L.U32 R143, R125, 0x1, RZ ;  /* 0x000000017d8f7819 */ /* 0x000fe200000006ff */
[----:B------:R-:W-:Y:S02]  /*5a50*/  FMUL.FTZ R111, R41, R32 ;  /* 0x00000020296f7220 */ /* 0x000fe40000410000 */
[----:B------:R-:W-:Y:S02]  /*5a60*/  FADD.FTZ R117, R117, R76 ;  /* 0x0000004c75757221 */ /* 0x000fe40000010000 */
[----:B------:R-:W-:Y:S01]  /*5a70*/  FADD.FTZ R136, RZ, R136 ;  /* 0x00000088ff887221 */ /* 0x000fe20000010000 */
[----:B------:R0:W-:Y:S04]  /*5a80*/  STS.U16 [R143+0x3c0], R116 ;  /* 0x0003c0748f007388 */ /* 0x0001e80000000400 */
[----:B------:R1:W-:Y:S01]  /*5a90*/  STS.U16 [R146+0x400], R115 ;  /* 0x0004007392007388 */ /* 0x0003e20000000400 */
[----:B0-----:R-:W-:-:S02]  /*5aa0*/  FMUL.RZ R116, R111, 0.15915493667125701904 ;  /* 0x3e22f9836f747820 */ /* 0x001fc4000040c000 */
[CC--:B------:R-:W-:Y:S02]  /*5ab0*/  FMUL.FTZ R111, R81.reuse, R136.reuse ;  /* 0x00000088516f7220 */ /* 0x0c0fe40000410000 */
[----:B-1----:R-:W-:Y:S01]  /*5ac0*/  FMUL.FTZ R115, R81, R117 ;  /* 0x0000007551737220 */ /* 0x002fe20000410000 */
[----:B------:R0:W-:Y:S03]  /*5ad0*/  STS.U16 [R149+0x440], R114 ;  /* 0x0004407295007388 */ /* 0x0001e60000000400 */
[----:B------:R-:W-:Y:S01]  /*5ae0*/  FFMA.FTZ R115, R80, R136, R115 ;  /* 0x0000008850737223 */ /* 0x000fe20000010073 */
[----:B------:R-:W-:Y:S01]  /*5af0*/  SHF.L.U32 R137, R137, 0x1, RZ ;  /* 0x0000000189897819 */ /* 0x000fe200000006ff */
[----:B------:R-:W-:Y:S02]  /*5b00*/  FMUL.FTZ R132, R109, R32 ;  /* 0x000000206d847220 */ /* 0x000fe40000410000 */
[----:B------:R-:W-:-:S02]  /*5b10*/  FADD.FTZ R115, RZ, R115 ;  /* 0x00000073ff737221 */ /* 0x000fc40000010000 */
        /* <DEDUP_REMOVED lines=8> */
[----:B------:R-:W-:-:S02]  /*5ba0*/  IMAD.SHL.U32 R117, R138, 0x2, RZ ;  /* 0x000000028a757824 */ /* 0x000fc400078e00ff */
[CC--:B0-----:R-:W-:Y:S02]  /*5bb0*/  FMUL.FTZ R50, R84.reuse, R115.reuse ;  /* 0x0000007354327220 */ /* 0x0c1fe40000410000 */
        /* <DEDUP_REMOVED lines=204> */
[----:B------:R-:W-:Y:S01]  /*6880*/  ISETP.GE.AND P0, PT, R72, 0x1, PT ;  /* 0x000000014800780c */ /* 0x000fe20003f06270 */
[----:B------:R-:W-:Y:S01]  /*6890*/  IMAD.SHL.U32 R129, R129, 0x2, RZ ;  /* 0x0000000281817824 */ /* 0x000fe200078e00ff */
[----:B------:R-:W-:Y:S01]  /*68a0*/  SHF.L.U32 R127, R42, 0x1, RZ ;  /* 0x000000012a7f7819 */ /* 0x000fe200000006ff */
[----:B0-----:R-:W-:-:S03]  /*68b0*/  FMUL.FTZ R42, R128, R41 ;  /* 0x00000029802a7220 */ /* 0x001fc60000410000 */
[----:B------:R1:W-:Y:S01]  /*68c0*/  STS.U16 [R129+0x680], R40 ;  /* 0x0006802881007388 */ /* 0x0003e20000000400 */
[----:B------:R-:W-:Y:S01]  /*68d0*/  SHF.L.U32 R130, R130, 0x1, RZ ;  /* 0x0000000182827819 */ /* 0x000fe200000006ff */
[-C--:B-1----:R-:W-:Y:S02]  /*68e0*/  FMUL.FTZ R40, R128, R135.reuse ;  /* 0x0000008780287220 */ /* 0x082fe40000410000 */
[C---:B------:R-:W-:Y:S02]  /*68f0*/  FFMA.FTZ R135, R48.reuse, R135, -R42 ;  /* 0x0000008730877223 */ /* 0x040fe4000001082a */
[----:B------:R-:W-:Y:S02]  /*6900*/  FFMA.FTZ R40, R48, R41, R40 ;  /* 0x0000002930287223 */ /* 0x000fe40000010028 */
[----:B------:R-:W-:Y:S02]  /*6910*/  @P0 FADD.FTZ R50, R50, R135 ;  /* 0x0000008732320221 */ /* 0x000fe40000010000 */
[----:B------:R-:W-:-:S02]  /*6920*/  @P0 FADD.FTZ R51, R51, R40 ;  /* 0x0000002833330221 */ /* 0x000fc40000010000 */
        /* <DEDUP_REMOVED lines=65> */
[----:B------:R-:W-:Y:S02]  /*6d40*/  LOP3.LUT P0, RZ, R73, 0x1f, RZ, 0xc0, !PT ;  /* 0x0000001f49ff7812 */ /* 0x000fe4000780c0ff */
[----:B------:R-:W-:Y:S01]  /*6d50*/  LEA R53, R72, R53, 0x5 ;  /* 0x0000003548357211 */ /* 0x000fe200078e28ff */
[CC--:B0-----:R-:W-:Y:S02]  /*6d60*/  FMUL.FTZ R43, R49.reuse, R47.reuse ;  /* 0x0000002f312b7220 */ /* 0x0c1fe40000410000 */
[CC--:B-1----:R-:W-:Y:S02]  /*6d70*/  FMUL.FTZ R52, R49.reuse, R46.reuse ;  /* 0x0000002e31347220 */ /* 0x0c2fe40000410000 */
[C---:B------:R-:W-:Y:S01]  /*6d80*/  FFMA.FTZ R55, R48.reuse, R46, -R43 ;  /* 0x0000002e30377223 */ /* 0x040fe2000001082b */
[----:B------:R-:W-:Y:S01]  /*6d90*/  ISETP.EQ.OR P0, PT, RZ, UR6, P0 ;  /* 0x00000006ff007c0c */ /* 0x000fe20008702670 */
[----:B--2---:R-:W-:Y:S02]  /*6da0*/  FMUL.FTZ R46, R49, R44 ;  /* 0x0000002c312e7220 */ /* 0x004fe40000410000 */
[----:B------:R-:W-:-:S02]  /*6db0*/  FFMA.FTZ R52, R48, R47, R52 ;  /* 0x0000002f30347223 */ /* 0x000fc40000010034 */
[----:B---3--:R-:W-:Y:S01]  /*6dc0*/  FMUL.FTZ R47, R49, R45 ;  /* 0x0000002d312f7220 */ /* 0x008fe20000410000 */
[----:B------:R-:W-:Y:S01]  /*6dd0*/  HFMA2.MMA R41, -RZ, RZ, 0, 0 ;  /* 0x00000000ff297435 */ /* 0x000fe200000001ff */
[----:B------:R-:W-:Y:S01]  /*6de0*/  IMAD.SHL.U32 R131, R131, 0x2, RZ ;  /* 0x0000000283837824 */ /* 0x000fe200078e00ff */
[----:B------:R-:W-:Y:S01]  /*6df0*/  LEA.HI.SX32 R157, R53, R53, 0x1b ;  /* 0x00000035359d7211 */ /* 0x000fe200078fdaff */
[C---:B------:R-:W-:Y:S02]  /*6e00*/  FFMA.FTZ R46, R48.reuse, R45, R46 ;  /* 0x0000002d302e7223 */ /* 0x040fe4000001002e */
[----:B------:R-:W-:Y:S01]  /*6e10*/  @P1 FFMA.FTZ R48, R48, R44, -R47 ;  /* 0x0000002c30301223 */ /* 0x000fe2000001082f */
[----:B------:R-:W-:Y:S01]  /*6e20*/  @!P2 SHF.R.U32.HI R44, RZ, 0x1, R73 ;  /* 0x00000001ff2ca819 */ /* 0x000fe20000011649 */
[----:B------:R0:W-:Y:S01]  /*6e30*/  STS.U16 [R131+0x7c0], R54 ;  /* 0x0007c03683007388 */ /* 0x0001e20000000400 */
[----:B------:R-:W-:Y:S01]  /*6e40*/  MOV R40, 0x3f800000 ;  /* 0x3f80000000287802 */ /* 0x000fe20000000f00 */
[----:B------:R-:W-:Y:S01]  /*6e50*/  CS2R R42, SRZ ;  /* 0x00000000002a7805 */ /* 0x000fe2000001ff00 */
[----:B------:R-:W-:Y:S01]  /*6e60*/  IMAD.SHL.U32 R157, R157, 0x2, RZ ;  /* 0x000000029d9d7824 */ /* 0x000fe200078e00ff */
[----:B------:R-:W-:Y:S01]  /*6e70*/  FSEL R49, R49, R46, !P1 ;  /* 0x0000002e31317208 */ /* 0x000fe20004800000 */
[----:B------:R-:W-:Y:S01]  /*6e80*/  @P1 FADD.FTZ R50, R50, R55 ;  /* 0x0000003732321221 */ /* 0x000fe20000010000 */
[----:B------:R-:W-:Y:S01]  /*6e90*/  @!P2 LOP3.LUT R44, R44, 0x7ffffff0, RZ, 0xc0, !PT ;  /* 0x7ffffff02c2ca812 */ /* 0x000fe200078ec0ff */
[----:B------:R-:W-:Y:S01]  /*6ea0*/  @P1 FADD.FTZ R51, R51, R52 ;  /* 0x0000003433331221 */ /* 0x000fe20000010000 */
        /* <DEDUP_REMOVED lines=105> */
[----:B------:R-:W-:Y:S01]  /*7540*/  MOV R51, R47 ;  /* 0x0000002f00337202 */ /* 0x000fe20000000f00 */
[----:B------:R-:W-:Y:S01]  /*7550*/  IMAD.MOV.U32 R47, RZ, RZ, R43 ;  /* 0x000000ffff2f7224 */ /* 0x000fe200078e002b */
[----:B------:R-:W-:Y:S02]  /*7560*/  MOV R50, R46 ;  /* 0x0000002e00327202 */ /* 0x000fe40000000f00 */
[----:B------:R-:W-:Y:S01]  /*7570*/  MOV R46, R42 ;  /* 0x0000002a002e7202 */ /* 0x000fe20000000f00 */
[----:B------:R-:W-:Y:S05]  /*7580*/  BRA `(.L_x_865) ;  /* 0x0000010000007947 */ /* 0x000fea0003800000 */
.L_x_864:
[----:B012-4-:R-:W-:Y:S01]  /*7590*/  ISETP.NE.AND P0, PT, R72, RZ, PT ;  /* 0x000000ff4800720c */ /* 0x017fe20003f05270 */
[C---:B------:R-:W-:Y:S02]  /*75a0*/  FMUL.FTZ R44, R54.reuse, R43 ;  /* 0x0000002b362c7220 */ /* 0x040fe40000410000 */
[----:B------:R-:W-:Y:S02]  /*75b0*/  FMUL.FTZ R45, R54, R40 ;  /* 0x00000028362d7220 */ /* 0x000fe40000410000 */
[----:B------:R-:W-:-:S02]  /*75c0*/  FFMA.FTZ R44, R53, R42, -R44 ;  /* 0x0000002a352c7223 */ /* 0x000fc4000001082c */
[-C--:B------:R-:W-:Y:S02]  /*75d0*/  FFMA.FTZ R45, R53, R41.reuse, R45 ;  /* 0x00000029352d7223 */ /* 0x080fe4000001002d */
[----:B------:R-:W-:Y:S02]  /*75e0*/  FADD.FTZ R46, R145, R44 ;  /* 0x0000002c912e7221 */ /* 0x000fe40000010000 */
[C---:B------:R-:W-:Y:S02]  /*75f0*/  FMUL.FTZ R44, R54.reuse, R41 ;  /* 0x00000029362c7220 */ /* 0x040fe40000410000 */
[----:B------:R0:W-:Y:S01]  /*7600*/  @!P0 STS.128 [0x10b0], R40 ;  /* 0x0010b028ff008388 */ /* 0x0001e20000000c00 */
[----:B------:R-:W-:Y:S01]  /*7610*/  FMUL.FTZ R54, R54, R42 ;  /* 0x0000002a36367220 */ /* 0x000fe20000410000 */
[-C--:B------:R-:W-:Y:S01]  /*7620*/  @!P0 MOV R48, R40.reuse ;  /* 0x0000002800308202 */ /* 0x080fe20000000f00 */
[C---:B------:R-:W-:Y:S01]  /*7630*/  FFMA.FTZ R44, R53.reuse, R40, -R44 ;  /* 0x00000028352c7223 */ /* 0x040fe2000001082c */
[----:B------:R-:W-:Y:S01]  /*7640*/  @!P0 MOV R50, R42 ;  /* 0x0000002a00328202 */ /* 0x000fe20000000f00 */
[-C--:B------:R-:W-:Y:S01]  /*7650*/  FFMA.FTZ R54, R53, R43.reuse, R54 ;  /* 0x0000002b35367223 */ /* 0x080fe20000010036 */
[----:B------:R-:W-:Y:S01]  /*7660*/  @!P0 MOV R51, R43 ;  /* 0x0000002b00338202 */ /* 0x000fe20000000f00 */
[----:B------:R-:W-:-:S02]  /*7670*/  @!P0 IMAD.MOV.U32 R157, RZ, RZ, R41 ;  /* 0x000000ffff9d8224 */ /* 0x000fc400078e0029 */
[----:B------:R-:W-:Y:S02]  /*7680*/  FADD.FTZ R47, R55, R54 ;  /* 0x00000036372f7221 */ /* 0x000fe40000010000 */
.L_x_865:
[----:B------:R-:W-:Y:S05]  /*7690*/  BSYNC B0 ;  /* 0x0000000000007941 */ /* 0x000fea0003800000 */
.L_x_863:
        /* <DEDUP_REMOVED lines=109> */
[----:B------:R-:W-:Y:S01]  /*7d70*/  IMAD.U32 R87, RZ, RZ, UR7 ;  /* 0x00000007ff577e24 */ /* 0x000fe2000f8e00ff */
        /* <DEDUP_REMOVED lines=19> */
.L_x_867:
[----:B------:R-:W-:Y:S05]  /*7eb0*/  BSYNC B0 ;  /* 0x0000000000007941 */ /* 0x000fea0003800000 */
.L_x_866:
        /* <DEDUP_REMOVED lines=119> */
.L_x_862:
[----:B------:R-:W-:Y:S01]  /*8630*/  BAR.SYNC.DEFER_BLOCKING 0x0 ;  /* 0x0000000000007b1d */ /* 0x000fe20000010000 */
[----:B------:R-:W-:Y:S01]  /*8640*/  F2FP.BF16.PACK_AB R17, R15, R16 ;  /* 0x000000100f11723e */ /* 0x000fe200000010ff */
[--C-:B------:R-:W-:Y:S01]  /*8650*/  IMAD.IADD R105, R71, 0x1, R72.reuse ;  /* 0x0000000147697824 */ /* 0x100fe200078e0248 */
[----:B------:R-:W-:Y:S01]  /*8660*/  F2FP.BF16.PACK_AB R18, R13, R14 ;  /* 0x0000000e0d12723e */ /* 0x000fe200000010ff */
[--C-:B------:R-:W-:Y:S01]  /*8670*/  IMAD.IADD R103, R71, 0x1, R72.reuse ;  /* 0x0000000147677824 */ /* 0x100fe200078e0248 */
[----:B------:R-:W-:Y:S01]  /*8680*/  PRMT R19, R17, 0x7610, R19 ;  /* 0x0000761011137816 */ /* 0x000fe20000000013 */
[----:B------:R-:W-:Y:S01]  /*8690*/  IMAD.IADD R100, R71, 0x1, R72 ;  /* 0x0000000147647824 */ /* 0x000fe200078e0248 */
[----:B------:R-:W-:Y:S01]  /*86a0*/  PRMT R20, R17, 0x7632, R20 ;  /* 0x0000763211147816 */ /* 0x000fe20000000014 */
[----:B------:R-:W-:Y:S01]  /*86b0*/  ULDC UR7, c[0x0][0x200] ;  /* 0x0000800000077ab9 */ /* 0x000fe20000000800 */
[----:B------:R-:W-:Y:S01]  /*86c0*/  F2FP.BF16.PACK_AB R17, R11, R12 ;  /* 0x0000000c0b11723e */ /* 0x000fe200000010ff */
[----:B------:R-:W-:Y:S01]  /*86d0*/  USHF.L.U32 UR14, UR6, 0xa, URZ ;  /* 0x0000000a060e7899 */ /* 0x000fe2000800063f */
[C---:B------:R-:W-:Y:S01]  /*86e0*/  PRMT R21, R18.reuse, 0x7610, R21 ;  /* 0x0000761012157816 */ /* 0x040fe20000000015 */
[----:B------:R-:W-:Y:S01]  /*86f0*/  UIMAD UR7, UR24, UR7, URZ ;  /* 0x00000007180772a4 */ /* 0x000fe2000f8e023f */
[----:B------:R-:W-:Y:S01]  /*8700*/  PRMT R22, R18, 0x7632, R22 ;  /* 0x0000763212167816 */ /* 0x000fe20000000016 */
[----:B------:R-:W-:Y:S01]  /*8710*/  USHF.R.S32.HI UR15, URZ, 0x1f, UR14 ;  /* 0x0000001f3f0f7899 */ /* 0x000fe2000801140e */
[C---:B------:R-:W-:Y:S01]  /*8720*/  PRMT R23, R17.reuse, 0x7610, R23 ;  /* 0x0000761011177816 */ /* 0x040fe20000000017 */
[----:B------:R-:W-:Y:S01]  /*8730*/  BSSY B0, `(.L_x_869) ;  /* 0x0000067000007945 */ /* 0x000fe20003800000 */
[----:B------:R-:W-:-:S02]  /*8740*/  PRMT R24, R17, 0x7632, R24 ;  /* 0x0000763211187816 */ /* 0x000fc40000000018 */
[CC--:B------:R-:W-:Y:S02]  /*8750*/  IADD3 R107, R71.reuse, R72.reuse, RZ ;  /* 0x00000048476b7210 */ /* 0x0c0fe40007ffe0ff */
[CC--:B------:R-:W-:Y:S02]  /*8760*/  IADD3 R97, R71.reuse, R72.reuse, RZ ;  /* 0x0000004847617210 */ /* 0x0c0fe40007ffe0ff */
[CC--:B------:R-:W-:Y:S01]  /*8770*/  IADD3 R99, R71.reuse, R72.reuse, RZ ;  /* 0x0000004847637210 */ /* 0x0c0fe20007ffe0ff */
[----:B------:R0:W-:Y:S01]  /*8780*/  STS.U16 [R65+0x2], R20 ;  /* 0x0000021441007388 */ /* 0x0001e20000000400 */
[----:B------:R-:W-:Y:S02]  /*8790*/  IADD3 R101, R71, R72, RZ ;  /* 0x0000004847657210 */ /* 0x000fe40007ffe0ff */
[----:B------:R-:W-:Y:S01]  /*87a0*/  F2FP.BF16.PACK_AB R17, R9, R10 ;  /* 0x0000000a0911723e */ /* 0x000fe200000010ff */
[----:B------:R1:W-:Y:S01]  /*87b0*/  STS.U16 [R65], R19 ;  /* 0x0000001341007388 */ /* 0x0003e20000000400 */
[----:B------:R-:W-:-:S02]  /*87c0*/  F2FP.BF16.PACK_AB R18, R7, R8 ;  /* 0x000000080712723e */ /* 0x000fc400000010ff */
[CC--:B------:R-:W-:Y:S01]  /*87d0*/  IADD3 R110, R71.reuse, R72.reuse, RZ ;  /* 0x00000048476e7210 */ /* 0x0c0fe20007ffe0ff */
[----:B------:R-:W-:Y:S01]  /*87e0*/  STS.U16 [R65+0x4], R21 ;  /* 0x0000041541007388 */ /* 0x000fe20000000400 */
[CC--:B------:R-:W-:Y:S02]  /*87f0*/  IADD3 R109, R71.reuse, R72.reuse, RZ ;  /* 0x00000048476d7210 */ /* 0x0c0fe40007ffe0ff */
[-C--:B------:R-:W-:Y:S01]  /*8800*/  IADD3 R106, R71, R72.reuse, RZ ;  /* 0x00000048476a7210 */ /* 0x080fe20007ffe0ff */
[----:B------:R-:W-:Y:S01]  /*8810*/  STS.U16 [R65+0x6], R22 ;  /* 0x0000061641007388 */ /* 0x000fe20000000400 */
[----:B------:R-:W-:Y:S02]  /*8820*/  IADD3 R105, R105, 0x40, RZ ;  /* 0x0000004069697810 */ /* 0x000fe40007ffe0ff */
[----:B------:R-:W-:Y:S01]  /*8830*/  IADD3 R108, R71, R72, RZ ;  /* 0x00000048476c7210 */ /* 0x000fe20007ffe0ff */
[----:B------:R-:W-:Y:S01]  /*8840*/  STS.U16 [R65+0x8], R23 ;  /* 0x0000081741007388 */ /* 0x000fe20000000400 */
[----:B------:R-:W-:-:S02]  /*8850*/  IADD3 R107, R107, 0x20, RZ ;  /* 0x000000206b6b7810 */ /* 0x000fc40007ffe0ff */
[-C--:B------:R-:W-:Y:S01]  /*8860*/  IADD3 R98, R71, R72.reuse, RZ ;  /* 0x0000004847627210 */ /* 0x080fe20007ffe0ff */
[----:B------:R-:W-:Y:S01]  /*8870*/  STS.U16 [R65+0xa], R24 ;  /* 0x00000a1841007388 */ /* 0x000fe20000000400 */
[----:B------:R-:W-:Y:S02]  /*8880*/  IADD3 R97, R97, 0xc0, RZ ;  /* 0x000000c061617810 */ /* 0x000fe40007ffe0ff */
[----:B------:R-:W-:Y:S02]  /*8890*/  IADD3 R99, R99, 0xa0, RZ ;  /* 0x000000a063637810 */ /* 0x000fe40007ffe0ff */
[-C--:B------:R-:W-:Y:S02]  /*88a0*/  IADD3 R102, R71, R72.reuse, RZ ;  /* 0x0000004847667210 */ /* 0x080fe40007ffe0ff */
[----:B------:R-:W-:Y:S02]  /*88b0*/  IADD3 R101, R101, 0x80, RZ ;  /* 0x0000008065657810 */ /* 0x000fe40007ffe0ff */
[----:B------:R-:W-:-:S02]  /*88c0*/  IADD3 R104, R71, R72, RZ ;  /* 0x0000004847687210 */ /* 0x000fc40007ffe0ff */
[----:B------:R-:W-:Y:S02]  /*88d0*/  IADD3 R103, R103, 0x60, RZ ;  /* 0x0000006067677810 */ /* 0x000fe40007ffe0ff */
[C---:B------:R-:W-:Y:S02]  /*88e0*/  PRMT R25, R17.reuse, 0x7610, R25 ;  /* 0x0000761011197816 */ /* 0x040fe40000000019 */
[----:B0-----:R-:W-:Y:S02]  /*88f0*/  PRMT R20, R17, 0x7632, R20 ;  /* 0x0000763211147816 */ /* 0x001fe40000000014 */
[C---:B------:R-:W-:Y:S01]  /*8900*/  PRMT R26, R18.reuse, 0x7610, R26 ;  /* 0x00007610121a7816 */ /* 0x040fe2000000001a */
[----:B------:R-:W-:Y:S01]  /*8910*/  STS.U16 [R65+0xc], R25 ;  /* 0x00000c1941007388 */ /* 0x000fe20000000400 */
[----:B------:R-:W-:Y:S02]  /*8920*/  PRMT R27, R18, 0x7632, R27 ;  /* 0x00007632121b7816 */ /* 0x000fe4000000001b */
[----:B------:R-:W-:Y:S01]  /*8930*/  ISETP.NE.AND P0, PT, R73, RZ, PT ;  /* 0x000000ff4900720c */ /* 0x000fe20003f05270 */
[----:B------:R-:W-:Y:S01]  /*8940*/  STS.U16 [R65+0xe], R20 ;  /* 0x00000e1441007388 */ /* 0x000fe20000000400 */
[----:B-1----:R-:W-:-:S02]  /*8950*/  F2FP.BF16.PACK_AB R19, R5, R6 ;  /* 0x000000060513723e */ /* 0x002fc400000010ff */
[----:B------:R-:W-:Y:S01]  /*8960*/  F2FP.BF16.PACK_AB R17, R3, R4 ;  /* 0x000000040311723e */ /* 0x000fe200000010ff */
[----:B------:R-:W-:Y:S01]  /*8970*/  STS.U16 [R65+0x10], R26 ;  /* 0x0000101a41007388 */ /* 0x000fe20000000400 */
[----:B------:R-:W-:Y:S02]  /*8980*/  F2FP.BF16.PACK_AB R18, R0, R2 ;  /* 0x000000020012723e */ /* 0x000fe400000010ff */
[----:B------:R-:W-:Y:S01]  /*8990*/  LEA.HI.SX32 R109, R109, R110, 0x1b ;  /* 0x0000006e6d6d7211 */ /* 0x000fe200078fdaff */
[----:B------:R0:W-:Y:S01]  /*89a0*/  STS.U16 [R65+0x12], R27 ;  /* 0x0000121b41007388 */ /* 0x0001e20000000400 */
[----:B------:R-:W-:Y:S02]  /*89b0*/  LEA.HI.SX32 R105, R105, R106, 0x1b ;  /* 0x0000006a69697211 */ /* 0x000fe400078fdaff */
[----:B------:R-:W-:Y:S01]  /*89c0*/  LEA.HI.SX32 R107, R107, R108, 0x1b ;  /* 0x0000006c6b6b7211 */ /* 0x000fe200078fdaff */
[----:B------:R-:W-:Y:S01]  /*89d0*/  IMAD.SHL.U32 R109, R109, 0x2, RZ ;  /* 0x000000026d6d7824 */ /* 0x000fe200078e00ff */
[----:B------:R-:W-:Y:S01]  /*89e0*/  LEA.HI.SX32 R97, R97, R98, 0x1b ;  /* 0x0000006261617211 */ /* 0x000fe200078fdaff */
[----:B------:R-:W-:Y:S01]  /*89f0*/  STS.U16 [R65+0x14], R19 ;  /* 0x0000141341007388 */ /* 0x000fe20000000400 */
[----:B------:R-:W-:-:S02]  /*8a00*/  LEA.HI.SX32 R99, R99, R100, 0x1b ;  /* 0x0000006463637211 */ /* 0x000fc400078fdaff */
[----:B------:R-:W-:Y:S01]  /*8a10*/  LEA.HI.SX32 R101, R101, R102, 0x1b ;  /* 0x0000006665657211 */ /* 0x000fe200078fdaff */
[----:B------:R1:W-:Y:S01]  /*8a20*/  STS.U16 [R65+0x1c], R18 ;  /* 0x00001c1241007388 */ /* 0x0003e20000000400 */
[----:B------:R-:W-:Y:S01]  /*8a30*/  LEA.HI.SX32 R103, R103, R104, 0x1b ;  /* 0x0000006867677211 */ /* 0x000fe200078fdaff */
[----:B0-----:R-:W-:Y:S01]  /*8a40*/  IMAD.U32 R27, RZ, RZ, UR7 ;  /* 0x00000007ff1b7e24 */ /* 0x001fe2000f8e00ff */
[----:B------:R-:W-:Y:S02]  /*8a50*/  PRMT R21, R19, 0x7632, R21 ;  /* 0x0000763213157816 */ /* 0x000fe40000000015 */
[C---:B------:R-:W-:Y:S01]  /*8a60*/  PRMT R22, R17.reuse, 0x7610, R22 ;  /* 0x0000761011167816 */ /* 0x040fe20000000016 */
[----:B------:R-:W-:Y:S01]  /*8a70*/  IMAD R27, R74, c[0x0][0x204], R27 ;  /* 0x000081004a1b7a24 */ /* 0x000fe200078e021b */
[----:B------:R-:W-:Y:S01]  /*8a80*/  PRMT R23, R17, 0x7632, R23 ;  /* 0x0000763211177816 */ /* 0x000fe20000000017 */
[----:B------:R-:W-:Y:S01]  /*8a90*/  STS.U16 [R65+0x16], R21 ;  /* 0x0000161541007388 */ /* 0x000fe20000000400 */
[----:B------:R-:W-:-:S02]  /*8aa0*/  PRMT R24, R18, 0x7632, R24 ;  /* 0x0000763212187816 */ /* 0x000fc40000000018 */
[----:B------:R-:W-:Y:S01]  /*8ab0*/  SHF.L.U32 R107, R107, 0x1, RZ ;  /* 0x000000016b6b7819 */ /* 0x000fe200000006ff */
        /* <DEDUP_REMOVED lines=9> */
[----:B------:R-:W-:Y:S01]  /*8b50*/  MOV R20, UR17 ;  /* 0x0000001100147c02 */ /* 0x000fe20008000f00 */
[----:B------:R-:W-:Y:S01]  /*8b60*/  LDS.U16 R17, [R109] ;  /* 0x000000006d117984 */ /* 0x000fe20000000400 */
[----:B------:R-:W-:Y:S02]  /*8b70*/  SHF.R.S32.HI R63, RZ, 0x1f, R70 ;  /* 0x0000001fff3f7819 */ /* 0x000fe40000011446 */
[----:B-1----:R-:W-:Y:S01]  /*8b80*/  IADD3 R18, P2, R70, UR14, RZ ;  /* 0x0000000e46127c10 */ /* 0x002fe2000ff5e0ff */
[----:B------:R-:W-:Y:S03]  /*8b90*/  LDS.U16 R31, [R107+0x40] ;  /* 0x000040006b1f7984 */ /* 0x000fe60000000400 */
[----:B------:R-:W-:Y:S01]  /*8ba0*/  IADD3.X R19, R63, UR15, RZ, P2, !PT ;  /* 0x0000000f3f137c10 */ /* 0x000fe200097fe4ff */
        /* <DEDUP_REMOVED lines=27> */
[----:B------:R-:W-:-:S04]  /*8d60*/  LEA R24, P1, R22, c[0x0][0x258], 0x1 ;  /* 0x0000960016187a11 */ /* 0x000fc800078208ff */
[----:B------:R-:W-:-:S04]  /*8d70*/  IADD3 R23, R23, R25, RZ ;  /* 0x0000001917177210 */ /* 0x000fc80007ffe0ff */
[----:B------:R-:W-:-:S05]  /*8d80*/  LEA.HI.X R25, R22, c[0x0][0x25c], R23, 0x1, P1 ;  /* 0x0000970016197a11 */ /* 0x000fca00008f0c17 */
[----:B------:R0:W-:Y:S02]  /*8d90*/  STG.E.U16 [R24.64], R17 ;  /* 0x0000001118007986 */ /* 0x0001e4000c101516 */
.L_x_870:
[----:B------:R-:W-:Y:S05]  /*8da0*/  BSYNC B0 ;  /* 0x0000000000007941 */ /* 0x000fea0003800000 */
.L_x_869:
[----:B------:R-:W-:Y:S01]  /*8db0*/  ULDC UR7, c[0x0][0x208] ;  /* 0x0000820000077ab9 */ /* 0x000fe20000000800 */
[----:B------:R-:W-:Y:S01]  /*8dc0*/  IADD3 R21, R21, R27, RZ ;  /* 0x0000001b15157210 */ /* 0x000fe20007ffe0ff */
[----:B------:R-:W-:Y:S01]  /*8dd0*/  UIMAD UR7, UR21, UR7, URZ ;  /* 0x00000007150772a4 */ /* 0x000fe2000f8e023f */
[C---:B0-----:R-:W-:Y:S02]  /*8de0*/  LOP3.LUT R17, R70.reuse, 0x20, RZ, 0xfc, !PT ;  /* 0x0000002046117812 */ /* 0x041fe400078efcff */
[C---:B------:R-:W-:Y:S01]  /*8df0*/  LOP3.LUT R26, R70.reuse, 0xc0, RZ, 0xfc, !PT ;  /* 0x000000c0461a7812 */ /* 0x040fe200078efcff */
[C---:B------:R-:W-:Y:S01]  /*8e00*/  IMAD.WIDE.U32 R20, R75.reuse, c[0x0][0x208], R20 ;  /* 0x000082004b147a25 */ /* 0x040fe200078e0014 */
[----:B------:R-:W-:Y:S02]  /*8e10*/  LOP3.LUT R29, R70, 0x120, RZ, 0xfc, !PT ;  /* 0x00000120461d7812 */ /* 0x000fe400078efcff */
[----:B------:R-:W-:Y:S01]  /*8e20*/  ISETP.GE.AND P5, PT, R26, R40, PT ;  /* 0x000000281a00720c */ /* 0x000fe20003fa6270 */
[----:B------:R-:W-:Y:S01]  /*8e30*/  IMAD.U32 R22, RZ, RZ, UR7 ;  /* 0x00000007ff167e24 */ /* 0x000fe2000f8e00ff */
[----:B------:R-:W-:Y:S01]  /*8e40*/  IADD3 R23, P2, R20, UR14, RZ ;  /* 0x0000000e14177c10 */ /* 0x000fe2000ff5e0ff */
[----:B------:R-:W-:Y:S01]  /*8e50*/  ULDC UR7, c[0x0][0x1f0] ;  /* 0x00007c0000077ab9 */ /* 0x000fe20000000800 */
[C---:B------:R-:W-:Y:S01]  /*8e60*/  LEA R20, P1, R70.reuse, c[0x0][0x258], 0x1 ;  /* 0x0000960046147a11 */ /* 0x040fe200078208ff */
[----:B------:R-:W-:Y:S01]  /*8e70*/  IMAD R25, R75, c[0x0][0x20c], R22 ;  /* 0x000083004b197a24 */ /* 0x000fe200078e0216 */
[C---:B------:R-:W-:Y:S01]  /*8e80*/  LOP3.LUT R22, R70.reuse, 0x40, RZ, 0xfc, !PT ;  /* 0x0000004046167812 */ /* 0x040fe200078efcff */
[----:B------:R-:W-:Y:S01]  /*8e90*/  UIMAD UR7, UR24, UR7, URZ ;  /* 0x00000007180772a4 */ /* 0x000fe2000f8e023f */
[----:B------:R-:W-:-:S02]  /*8ea0*/  LOP3.LUT R27, R70, 0xe0, RZ, 0xfc, !PT ;  /* 0x000000e0461b7812 */ /* 0x000fc400078efcff */
[----:B------:R-:W-:Y:S02]  /*8eb0*/  IADD3.X R24, R25, UR15, R21, P2, !PT ;  /* 0x0000000f19187c10 */ /* 0x000fe400097fe415 */
[----:B------:R-:W-:Y:S02]  /*8ec0*/  LEA.HI.X R21, R70, c[0x0][0x25c], R63, 0x1, P1 ;  /* 0x0000970046157a11 */ /* 0x000fe400008f0c3f */
[C---:B------:R-:W-:Y:S02]  /*8ed0*/  LEA R20, P1, R23.reuse, R20, 0x1 ;  /* 0x0000001417147211 */ /* 0x040fe400078208ff */
[----:B------:R-:W-:Y:S02]  /*8ee0*/  ISETP.GE.AND P3, PT, R22, R40, PT ;  /* 0x000000281600720c */ /* 0x000fe40003f66270 */
[----:B------:R-:W-:Y:S02]  /*8ef0*/  LEA.HI.X R21, R23, R21, R24, 0x1, P1 ;  /* 0x0000001517157211 */ /* 0x000fe400008f0c18 */
[----:B------:R-:W-:-:S02]  /*8f00*/  LOP3.LUT R23, R70, 0x60, RZ, 0xfc, !PT ;  /* 0x0000006046177812 */ /* 0x000fc400078efcff */
[-C--:B------:R-:W-:Y:S01]  /*8f10*/  ISETP.GE.AND P2, PT, R17, R40.reuse, PT ;  /* 0x000000281100720c */ /* 0x080fe20003f46270 */
[----:B------:R-:W-:Y:S01]  /*8f20*/  @!P5 STG.E.U16 [R20.64+0x180], R43 ;  /* 0x0001802b1400d986 */ /* 0x000fe2000c101516 */
[-C--:B------:R-:W-:Y:S02]  /*8f30*/  ISETP.GE.AND P1, PT, R23, R40.reuse, PT ;  /* 0x000000281700720c */ /* 0x080fe40003f26270 */
[C---:B------:R-:W-:Y:S02]  /*8f40*/  LOP3.LUT R24, R70.reuse, 0x80, RZ, 0xfc, !PT ;  /* 0x0000008046187812 */ /* 0x040fe400078efcff */
[----:B------:R-:W-:Y:S01]  /*8f50*/  LOP3.LUT R25, R70, 0xa0, RZ, 0xfc, !PT ;  /* 0x000000a046197812 */ /* 0x000fe200078efcff */
[----:B------:R-:W-:Y:S01]  /*8f60*/  @!P3 STG.E.U16 [R20.64+0x80], R33 ;  /* 0x000080211400b986 */ /* 0x000fe2000c101516 */
[----:B------:R-:W-:Y:S02]  /*8f70*/  ISETP.GE.AND P3, PT, R24, R40, PT ;  /* 0x000000281800720c */ /* 0x000fe40003f66270 */
[----:B------:R-:W-:-:S02]  /*8f80*/  LOP3.LUT R28, R70, 0x100, RZ, 0xfc, !PT ;  /* 0x00000100461c7812 */ /* 0x000fc400078efcff */
[----:B------:R-:W-:Y:S01]  /*8f90*/  LOP3.LUT R30, R70, 0x140, RZ, 0xfc, !PT ;  /* 0x00000140461e7812 */ /* 0x000fe200078efcff */
[----:B------:R0:W-:Y:S01]  /*8fa0*/  @!P2 STG.E.U16 [R20.64+0x40], R31 ;  /* 0x0000401f1400a986 */ /* 0x0001e2000c101516 */
[-C--:B------:R-:W-:Y:S02]  /*8fb0*/  ISETP.GE.AND P4, PT, R25, R40.reuse, PT ;  /* 0x000000281900720c */ /* 0x080fe40003f86270 */
[-C--:B------:R-:W-:Y:S01]  /*8fc0*/  ISETP.GE.AND P6, PT, R27, R40.reuse, PT ;  /* 0x000000281b00720c */ /* 0x080fe20003fc6270 */
[----:B------:R-:W-:Y:S01]  /*8fd0*/  @!P1 STG.E.U16 [R20.64+0xc0], R35 ;  /* 0x0000c02314009986 */ /* 0x000fe2000c101516 */
[-C--:B------:R-:W-:Y:S02]  /*8fe0*/  ISETP.GE.AND P1, PT, R29, R40.reuse, PT ;  /* 0x000000281d00720c */ /* 0x080fe40003f26270 */
[-C--:B------:R-:W-:Y:S01]  /*8ff0*/  ISETP.GE.AND P2, PT, R28, R40.reuse, PT ;  /* 0x000000281c00720c */ /* 0x080fe20003f46270 */
[----:B------:R1:W-:Y:S01]  /*9000*/  @!P3 STG.E.U16 [R20.64+0x100], R37 ;  /* 0x000100251400b986 */ /* 0x0003e2000c101516 */
[----:B------:R-:W-:-:S02]  /*9010*/  ISETP.GE.AND P5, PT, R30, R40, PT ;  /* 0x000000281e00720c */ /* 0x000fc40003fa6270 */
[C---:B------:R-:W-:Y:S02]  /*9020*/  ISETP.GE.AND P3, PT, R70.reuse, UR17, PT ;  /* 0x0000001146007c0c */ /* 0x040fe4000bf66270 */
[C---:B0-----:R-:W-:Y:S01]  /*9030*/  LOP3.LUT R31, R70.reuse, 0x160, RZ, 0xfc, !PT ;  /* 0x00000160461f7812 */ /* 0x041fe200078efcff */
[----:B------:R0:W-:Y:S01]  /*9040*/  @!P4 STG.E.U16 [R20.64+0x140], R41 ;  /* 0x000140291400c986 */ /* 0x0001e2000c101516 */
[C---:B------:R-:W-:Y:S02]  /*9050*/  LOP3.LUT R32, R70.reuse, 0x180, RZ, 0xfc, !PT ;  /* 0x0000018046207812 */ /* 0x040fe400078efcff */
[C---:B------:R-:W-:Y:S01]  /*9060*/  LOP3.LUT R33, R70.reuse, 0x1a0, RZ, 0xfc, !PT ;  /* 0x000001a046217812 */ /* 0x040fe200078efcff */
[----:B------:R-:W-:Y:S01]  /*9070*/  @!P1 STG.E.U16 [R20.64+0x240], R49 ;  /* 0x0002403114009986 */ /* 0x000fe2000c101516 */
[----:B------:R-:W-:Y:S01]  /*9080*/  LOP3.LUT R34, R70, 0x1c0, RZ, 0xfc, !PT ;  /* 0x000001c046227812 */ /* 0x000fe200078efcff */
[----:B-1----:R-:W-:Y:S01]  /*9090*/  IMAD.WIDE.U32 R36, R74, c[0x0][0x1f0], RZ ;  /* 0x00007c004a247a25 */ /* 0x002fe200078e00ff */
[----:B------:R-:W-:Y:S01]  /*90a0*/  LOP3.LUT R35, R70, 0x1e0, RZ, 0xfc, !PT ;  /* 0x000001e046237812 */ /* 0x000fe200078efcff */
[----:B------:R1:W-:Y:S01]  /*90b0*/  @!P6 STG.E.U16 [R20.64+0x1c0], R45 ;  /* 0x0001c02d1400e986 */ /* 0x0003e2000c101516 */
[----:B------:R-:W-:-:S02]  /*90c0*/  ISETP.GE.AND P1, PT, R31, R40, PT ;  /* 0x000000281f00720c */ /* 0x000fc40003f26270 */
[-C--:B------:R-:W-:Y:S01]  /*90d0*/  ISETP.GE.AND P4, PT, R33, R40.reuse, PT ;  /* 0x000000282100720c */ /* 0x080fe20003f86270 */
[----:B------:R-:W-:Y:S01]  /*90e0*/  @!P2 STG.E.U16 [R20.64+0x200], R47 ;  /* 0x0002002f1400a986 */ /* 0x000fe2000c101516 */
[-C--:B------:R-:W-:Y:S02]  /*90f0*/  ISETP.GE.AND P2, PT, R32, R40.reuse, PT ;  /* 0x000000282000720c */ /* 0x080fe40003f46270 */
[-C--:B------:R-:W-:Y:S01]  /*9100*/  ISETP.GE.AND P6, PT, R34, R40.reuse, PT ;  /* 0x000000282200720c */ /* 0x080fe20003fc6270 */
[----:B------:R-:W-:Y:S01]  /*9110*/  @!P5 STG.E.U16 [R20.64+0x280], R51 ;  /* 0x000280331400d986 */ /* 0x000fe2000c101516 */
[----:B------:R-:W-:Y:S02]  /*9120*/  ISETP.GE.AND P5, PT, R35, R40, PT ;  /* 0x000000282300720c */ /* 0x000fe40003fa6270 */
[----:B------:R-:W-:Y:S02]  /*9130*/  MOV R38, UR14 ;  /* 0x0000000e00267c02 */ /* 0x000fe40008000f00 */
[----:B------:R-:W-:Y:S01]  /*9140*/  MOV R39, UR15 ;  /* 0x0000000f00277c02 */ /* 0x000fe20008000f00 */
[----:B------:R-:W-:Y:S01]  /*9150*/  @!P1 STG.E.U16 [R20.64+0x2c0], R53 ;  /* 0x0002c03514009986 */ /* 0x000fe2000c101516 */
[----:B0-----:R-:W-:Y:S01]  /*9160*/  MOV R41, UR7 ;  /* 0x0000000700297c02 */ /* 0x001fe20008000f00 */
[----:B------:R-:W-:Y:S01]  /*9170*/  ULDC UR7, c[0x0][0x1f8] ;  /* 0x00007e0000077ab9 */ /* 0x000fe20000000800 */
[----:B------:R-:W-:Y:S01]  /*9180*/  IADD3 R42, P1, R70, 0x20, RZ ;  /* 0x00000020462a7810 */ /* 0x000fe20007f3e0ff */
[C---:B------:R-:W-:Y:S01]  /*9190*/  @!P3 IMAD.WIDE.U32 R38, R74.reuse, c[0x0][0x1f0], R38 ;  /* 0x00007c004a26ba25 */ /* 0x040fe200078e0026 */
[----:B------:R-:W-:Y:S01]  /*91a0*/  UIMAD UR7, UR21, UR7, URZ ;  /* 0x00000007150772a4 */ /* 0x000fe2000f8e023f */
[----:B------:R-:W-:Y:S01]  /*91b0*/  @!P2 STG.E.U16 [R20.64+0x300], R55 ;  /* 0x000300371400a986 */ /* 0x000fe2000c101516 */
[----:B------:R-:W-:Y:S01]  /*91c0*/  IADD3.X R43, RZ, R63, RZ, P1, !PT ;  /* 0x0000003fff2b7210 */ /* 0x000fe20000ffe4ff */
[----:B------:R-:W-:-:S02]  /*91d0*/  IMAD R41, R74, c[0x0][0x1f4], R41 ;  /* 0x00007d004a297a24 */ /* 0x000fc400078e0229 */
[----:B------:R-:W-:Y:S01]  /*91e0*/  @!P4 STG.E.U16 [R20.64+0x340], R57 ;  /* 0x000340391400c986 */ /* 0x000fe2000c101516 */
[----:B------:R-:W-:Y:S01]  /*91f0*/  MOV R44, UR7 ;  /* 0x00000007002c7c02 */ /* 0x000fe20008000f00 */
[----:B------:R-:W-:Y:S01]  /*9200*/  IMAD.IADD R37, R37, 0x1, R41 ;  /* 0x0000000125257824 */ /* 0x000fe200078e0229 */
[----:B------:R-:W-:Y:S01]  /*9210*/  @!P3 IADD3 R39, R41, R39, RZ ;  /* 0x000000272927b210 */ /* 0x000fe20007ffe0ff */
[----:B------:R-:W-:Y:S02]  /*9220*/  @!P6 STG.E.U16 [R20.64+0x380], R59 ;  /* 0x0003803b1400e986 */ /* 0x000fe4000c101516 */
[C---:B------:R-:W-:Y:S01]  /*9230*/  IMAD.WIDE.U32 R40, R75.reuse, c[0x0][0x1f8], R36 ;  /* 0x00007e004b287a25 */ /* 0x040fe200078e0024 */
[C---:B------:R-:W-:Y:S01]  /*9240*/  SHF.L.U64.HI R36, R42.reuse, 0x1, R43 ;  /* 0x000000012a247819 */ /* 0x040fe2000001022b */
[----:B------:R0:W-:Y:S01]  /*9250*/  @!P5 STG.E.U16 [R20.64+0x3c0], R61 ;  /* 0x0003c03d1400d986 */ /* 0x0001e2000c101516 */
[----:B------:R-:W-:Y:S01]  /*9260*/  SHF.L.U32 R37, R42, 0x1, RZ ;  /* 0x000000012a257819 */ /* 0x000fe200000006ff */
[----:B------:R-:W-:Y:S01]  /*9270*/  @!P3 IMAD.WIDE.U32 R38, R75, c[0x0][0x1f8], R38 ;  /* 0x00007e004b26ba25 */ /* 0x000fe200078e0026 */
[----:B------:R-:W-:-:S02]  /*9280*/  IADD3 R43, P2, R40, UR14, RZ ;  /* 0x0000000e282b7c10 */ /* 0x000fc4000ff5e0ff */
[----:B------:R-:W-:Y:S01]  /*9290*/  IADD3 R40, P4, R37, c[0x0][0x268], RZ ;  /* 0x00009a0025287a10 */ /* 0x000fe20007f9e0ff */
[----:B-1----:R-:W-:Y:S01]  /*92a0*/  IMAD R45, R75, c[0x0][0x1fc], R44 ;  /* 0x00007f004b2d7a24 */ /* 0x002fe200078e022c */
[----:B------:R-:W-:-:S04]  /*92b0*/  @!P3 IADD3 R42, P1, R70, R38, RZ ;  /* 0x00000026462ab210 */ /* 0x000fc80007f3e0ff */
[----:B------:R-:W-:Y:S02]  /*92c0*/  @!P3 IADD3.X R39, R63, R39, R45, P1, !PT ;  /* 0x000000273f27b210 */ /* 0x000fe40000ffe42d */
[C---:B------:R-:W-:Y:S02]  /*92d0*/  @!P3 LEA R38, P1, R42.reuse, c[0x0][0x268], 0x1 ;  /* 0x00009a002a26ba11 */ /* 0x040fe400078208ff */
[----:B------:R-:W-:Y:S02]  /*92e0*/  IADD3.X R44, R45, UR15, R41, P2, !PT ;  /* 0x0000000f2d2c7c10 */ /* 0x000fe400097fe429 */
[----:B------:R-:W-:Y:S02]  /*92f0*/  @!P3 LEA.HI.X R39, R42, c[0x0][0x26c], R39, 0x1, P1 ;  /* 0x00009b002a27ba11 */ /* 0x000fe400008f0c27 */
[----:B------:R-:W-:Y:S01]  /*9300*/  PRMT R42, RZ, 0x7610, R42 ;  /* 0x00007610ff2a7816 */ /* 0x000fe2000000002a */
[----:B------:R-:W-:Y:S01]  /*9310*/  BAR.SYNC.DEFER_BLOCKING 0x0 ;  /* 0x0000000000007b1d */ /* 0x000fe20000010000 */
[----:B------:R-:W-:-:S02]  /*9320*/  IADD3.X R41, R36, c[0x0][0x26c], RZ, P4, !PT ;  /* 0x00009b0024297a10 */ /* 0x000fc400027fe4ff */
[----:B------:R-:W-:Y:S02]  /*9330*/  LEA R40, P2, R43, R40, 0x1 ;  /* 0x000000282b287211 */ /* 0x000fe400078408ff */
[----:B------:R-:W-:Y:S02]  /*9340*/  ISETP.GE.AND P4, PT, R17, UR17, PT ;  /* 0x0000001111007c0c */ /* 0x000fe4000bf86270 */
[--C-:B------:R-:W-:Y:S02]  /*9350*/  LEA.HI.X R41, R43, R41, R44.reuse, 0x1, P2 ;  /* 0x000000292b297211 */ /* 0x100fe400010f0c2c */
[----:B------:R-:W-:Y:S02]  /*9360*/  ISETP.GE.AND P2, PT, R23, UR17, PT ;  /* 0x0000001117007c0c */ /* 0x000fe4000bf46270 */
[----:B------:R-:W-:Y:S02]  /*9370*/  PRMT R43, RZ, 0x7610, R43 ;  /* 0x00007610ff2b7816 */ /* 0x000fe4000000002b */
[----:B------:R-:W-:-:S02]  /*9380*/  PRMT R44, RZ, 0x7610, R44 ;  /* 0x00007610ff2c7816 */ /* 0x000fc4000000002c */
[----:B------:R-:W-:Y:S01]  /*9390*/  PRMT R45, RZ, 0x7610, R45 ;  /* 0x00007610ff2d7816 */ /* 0x000fe2000000002d */
[----:B------:R1:W2:Y:S01]  /*93a0*/  @!P3 LDG.E.U16 R42, [R38.64] ;  /* 0x00000016262ab981 */ /* 0x0002a2000c1e1500 */
[----:B------:R-:W-:Y:S02]  /*93b0*/  ISETP.GE.AND P3, PT, R22, UR17, PT ;  /* 0x0000001116007c0c */ /* 0x000fe4000bf66270 */
[----:B------:R-:W-:Y:S01]  /*93c0*/  ISETP.GE.AND P1, PT, R24, UR17, PT ;  /* 0x0000001118007c0c */ /* 0x000fe2000bf26270 */
[----:B------:R3:W4:Y:S01]  /*93d0*/  @!P4 LDG.E.U16 R43, [R40.64] ;  /* 0x00000016282bc981 */ /* 0x000722000c1e1500 */
[----:B------:R-:W-:Y:S02]  /*93e0*/  ISETP.GE.AND P6, PT, R25, UR17, PT ;  /* 0x0000001119007c0c */ /* 0x000fe4000bfc6270 */
[----:B------:R-:W-:Y:S01]  /*93f0*/  ISETP.GE.AND P5, PT, R26, UR17, PT ;  /* 0x000000111a007c0c */ /* 0x000fe2000bfa6270 */
[----:B------:R3:W5:Y:S01]  /*9400*/  @!P2 LDG.E.U16 R45, [R40.64+0x80] ;  /* 0x00008016282da981 */ /* 0x000762000c1e1500 */
[----:B------:R-:W-:-:S02]  /*9410*/  ISETP.GE.AND P4, PT, R27, UR17, PT ;  /* 0x000000111b007c0c */ /* 0x000fc4000bf86270 */
[----:B------:R-:W-:Y:S02]  /*9420*/  ISETP.GE.AND P2, PT, R29, UR17, PT ;  /* 0x000000111d007c0c */ /* 0x000fe4000bf46270 */
[----:B0-----:R-:W-:Y:S01]  /*9430*/  PRMT R20, RZ, 0x7610, R20 ;  /* 0x00007610ff147816 */ /* 0x001fe20000000014 */
[----:B------:R3:W5:Y:S01]  /*9440*/  @!P3 LDG.E.U16 R44, [R40.64+0x40] ;  /* 0x00004016282cb981 */ /* 0x000762000c1e1500 */
[----:B------:R-:W-:Y:S02]  /*9450*/  ISETP.GE.AND P3, PT, R28, UR17, PT ;  /* 0x000000111c007c0c */ /* 0x000fe4000bf66270 */
[----:B------:R-:W-:Y:S02]  /*9460*/  PRMT R21, RZ, 0x7610, R21 ;  /* 0x00007610ff157816 */ /* 0x000fe40000000015 */
[----:B------:R-:W-:Y:S01]  /*9470*/  PRMT R46, RZ, 0x7610, R46 ;  /* 0x00007610ff2e7816 */ /* 0x000fe2000000002e */
[----:B------:R3:W5:Y:S01]  /*9480*/  @!P1 LDG.E.U16 R20, [R40.64+0xc0] ;  /* 0x0000c01628149981 */ /* 0x000762000c1e1500 */
[----:B------:R-:W-:-:S02]  /*9490*/  PRMT R47, RZ, 0x7610, R47 ;  /* 0x00007610ff2f7816 */ /* 0x000fc4000000002f */
[----:B-1----:R-:W-:Y:S01]  /*94a0*/  PRMT R38, RZ, 0x7610, R38 ;  /* 0x00007610ff267816 */ /* 0x002fe20000000026 */
[----:B------:R3:W5:Y:S01]  /*94b0*/  @!P6 LDG.E.U16 R21, [R40.64+0x100] ;  /* 0x000100162815e981 */ /* 0x000762000c1e1500 */
[----:B------:R-:W-:Y:S02]  /*94c0*/  PRMT R39, RZ, 0x7610, R39 ;  /* 0x00007610ff277816 */ /* 0x000fe40000000027 */
        /* <DEDUP_REMOVED lines=33> */
[----:B------:R0:W-:Y:S01]  /*96e0*/  STS.U16 [R163+0x200], R38 ;  /* 0x00020026a3007388 */ /* 0x0001e20000000400 */
[----:B------:R-:W-:-:S03]  /*96f0*/  LEA.HI.SX32 R21, R21, R86, 0x1b ;  /* 0x0000005615157211 */ /* 0x000fc600078fdaff */
[----:B------:R1:W-:Y:S01]  /*9700*/  STS.U16 [R162+0x240], R39 ;  /* 0x00024027a2007388 */ /* 0x0003e20000000400 */
[----:B------:R-:W-:Y:S02]  /*9710*/  LEA.HI.SX32 R20, R40, R86, 0x1b ;  /* 0x0000005628147211 */ /* 0x000fe400078fdaff */
[----:B------:R-:W-:Y:S01]  /*9720*/  SHF.L.U32 R21, R21, 0x1, RZ ;  /* 0x0000000115157819 */ /* 0x000fe200000006ff */
[----:B------:R-:W-:Y:S04]  /*9730*/  STS.U16 [R161+0x280], R48 ;  /* 0x00028030a1007388 */ /* 0x000fe80000000400 */
[----:B------:R-:W-:Y:S01]  /*9740*/  STS.U16 [R160+0x2c0], R49 ;  /* 0x0002c031a0007388 */ /* 0x000fe20000000400 */
[----:B0-----:R-:W-:-:S03]  /*9750*/  IADD3 R38, R86, 0x3, RZ ;  /* 0x0000000356267810 */ /* 0x001fc60007ffe0ff */
[----:B------:R-:W-:Y:S04]  /*9760*/  STS.U16 [R69+0x300], R50 ;  /* 0x0003003245007388 */ /* 0x000fe80000000400 */
[----:B------:R-:W-:Y:S04]  /*9770*/  STS.U16 [R68+0x340], R51 ;  /* 0x0003403344007388 */ /* 0x000fe80000000400 */
[----:B------:R-:W-:Y:S01]  /*9780*/  STS.U16 [R67+0x380], R52 ;  /* 0x0003803443007388 */ /* 0x000fe20000000400 */
[----:B------:R-:W-:-:S03]  /*9790*/  IMAD.SHL.U32 R20, R20, 0x2, RZ ;  /* 0x0000000214147824 */ /* 0x000fc600078e00ff */
[----:B------:R-:W-:Y:S01]  /*97a0*/  STS.U16 [R66+0x3c0], R53 ;  /* 0x0003c03542007388 */ /* 0x000fe20000000400 */
[----:B------:R-:W-:-:S06]  /*97b0*/  NOP ;  /* 0x0000000000007918 */ /* 0x000fcc0000000000 */
[----:B------:R-:W0:Y:S01]  /*97c0*/  LDS.U16 R41, [R65] ;  /* 0x0000000041297984 */ /* 0x000e220000000400 */
[-C--:B------:R-:W-:Y:S02]  /*97d0*/  LEA.HI.SX32 R38, R38, R86.reuse, 0x1b ;  /* 0x0000005626267211 */ /* 0x080fe400078fdaff */
[----:B-1----:R-:W-:Y:S01]  /*97e0*/  IADD3 R39, R86, 0x4, RZ ;  /* 0x0000000456277810 */ /* 0x002fe20007ffe0ff */
[----:B------:R-:W1:Y:S01]  /*97f0*/  LDS.U16 R44, [R21+0x4] ;  /* 0x00000400152c7984 */ /* 0x000e620000000400 */
[----:B------:R-:W-:Y:S02]  /*9800*/  SHF.L.U32 R38, R38, 0x1, RZ ;  /* 0x0000000126267819 */ /* 0x000fe400000006ff */
[-C--:B------:R-:W-:Y:S01]  /*9810*/  LEA.HI.SX32 R39, R39, R86.reuse, 0x1b ;  /* 0x0000005627277211 */ /* 0x080fe200078fdaff */
[----:B------:R-:W2:Y:S01]  /*9820*/  LDS.U16 R42, [R20+0x2] ;  /* 0x00000200142a7984 */ /* 0x000ea20000000400 */
[----:B------:R-:W-:Y:S02]  /*9830*/  IADD3 R40, R86, 0x5, RZ ;  /* 0x0000000556287810 */ /* 0x000fe40007ffe0ff */
[----:B------:R-:W-:Y:S01]  /*9840*/  SHF.L.U32 R39, R39, 0x1, RZ ;  /* 0x0000000127277819 */ /* 0x000fe200000006ff */
[----:B------:R-:W3:Y:S01]  /*9850*/  LDS.U16 R54, [R38+0x6] ;  /* 0x0000060026367984 */ /* 0x000ee20000000400 */
[----:B------:R-:W-:-:S03]  /*9860*/  LEA.HI.SX32 R40, R40, R86, 0x1b ;  /* 0x0000005628287211 */ /* 0x000fc600078fdaff */
[----:B------:R-:W4:Y:S01]  /*9870*/  LDS.U16 R56, [R39+0x8] ;  /* 0x0000080027387984 */ /* 0x000f220000000400 */
[----:B------:R-:W-:-:S05]  /*9880*/  SHF.L.U32 R40, R40, 0x1, RZ ;  /* 0x0000000128287819 */ /* 0x000fca00000006ff */
[----:B------:R-:W5:Y:S01]  /*9890*/  LDS.U16 R55, [R40+0xa] ;  /* 0x00000a0028377984 */ /* 0x000f620000000400 */
[C---:B------:R-:W-:Y:S02]  /*98a0*/  IADD3 R43, R86.reuse, 0x6, RZ ;  /* 0x00000006562b7810 */ /* 0x040fe40007ffe0ff */
[C---:B------:R-:W-:Y:S02]  /*98b0*/  IADD3 R46, R86.reuse, 0x8, RZ ;  /* 0x00000008562e7810 */ /* 0x040fe40007ffe0ff */
[-C--:B------:R-:W-:Y:S02]  /*98c0*/  LEA.HI.SX32 R43, R43, R86.reuse, 0x1b ;  /* 0x000000562b2b7211 */ /* 0x080fe400078fdaff */
[----:B------:R-:W-:Y:S02]  /*98d0*/  IADD3 R47, R86, 0x9, RZ ;  /* 0x00000009562f7810 */ /* 0x000fe40007ffe0ff */
[----:B0-----:R-:W-:Y:S01]  /*98e0*/  PRMT R49, RZ, 0x5410, R41 ;  /* 0x00005410ff317816 */ /* 0x001fe20000000029 */
[----:B------:R-:W-:Y:S01]  /*98f0*/  IMAD.SHL.U32 R41, R43, 0x2, RZ ;  /* 0x000000022b297824 */ /* 0x000fe200078e00ff */
[----:B------:R-:W-:-:S02]  /*9900*/  LEA.HI.SX32 R43, R46, R86, 0x1b ;  /* 0x000000562e2b7211 */ /* 0x000fc400078fdaff */
[----:B-1----:R-:W-:Y:S01]  /*9910*/  PRMT R53, RZ, 0x5410, R44 ;  /* 0x00005410ff357816 */ /* 0x002fe2000000002c */
[----:B------:R-:W-:Y:S01]  /*9920*/  FMUL.FTZ R48, R49, -1.4426950216293334961 ;  /* 0xbfb8aa3b31307820 */ /* 0x000fe20000410000 */
[-C--:B------:R-:W-:Y:S01]  /*9930*/  LEA.HI.SX32 R44, R47, R86.reuse, 0x1b ;  /* 0x000000562f2c7211 */ /* 0x080fe200078fdaff */
[----:B------:R-:W-:Y:S01]  /*9940*/  LDS.U16 R57, [R41+0xc] ;  /* 0x00000c0029397984 */ /* 0x000fe20000000400 */
[----:B------:R-:W-:Y:S02]  /*9950*/  IADD3 R47, R86, 0xc, RZ ;  /* 0x0000000c562f7810 */ /* 0x000fe40007ffe0ff */
[----:B--2---:R-:W-:Y:S01]  /*9960*/  PRMT R52, RZ, 0x5410, R42 ;  /* 0x00005410ff347816 */ /* 0x004fe2000000002a */
[----:B------:R0:W-:Y:S01]  /*9970*/  MUFU.EX2 R78, R48 ;  /* 0x00000030004e7308 */ /* 0x0001e20000000800 */
[----:B------:R-:W-:Y:S02]  /*9980*/  SHF.L.U32 R43, R43, 0x1, RZ ;  /* 0x000000012b2b7819 */ /* 0x000fe400000006ff */
[----:B------:R-:W-:Y:S01]  /*9990*/  LEA.HI.SX32 R47, R47, R86, 0x1b ;  /* 0x000000562f2f7211 */ /* 0x000fe200078fdaff */
[----:B------:R-:W-:Y:S01]  /*99a0*/  FMUL.FTZ R50, R52, -1.4426950216293334961 ;  /* 0xbfb8aa3b34327820 */ /* 0x000fe20000410000 */
[----:B---3--:R-:W-:Y:S01]  /*99b0*/  PRMT R54, RZ, 0x5410, R54 ;  /* 0x00005410ff367816 */ /* 0x008fe20000000036 */
[----:B------:R-:W1:Y:S01]  /*99c0*/  LDS.U16 R58, [R43+0x10] ;  /* 0x000010002b3a7984 */ /* 0x000e620000000400 */
[----:B------:R-:W-:Y:S01]  /*99d0*/  IADD3 R45, R86, 0x7, RZ ;  /* 0x00000007562d7810 */ /* 0x000fe20007ffe0ff */
[----:B0-----:R-:W-:Y:S01]  /*99e0*/  FMUL.FTZ R48, R53, -1.4426950216293334961 ;  /* 0xbfb8aa3b35307820 */ /* 0x001fe20000410000 */
[----:B------:R-:W-:Y:S01]  /*99f0*/  SHF.L.U32 R47, R47, 0x1, RZ ;  /* 0x000000012f2f7819 */ /* 0x000fe200000006ff */
[----:B------:R0:W2:Y:S01]  /*9a00*/  MUFU.EX2 R79, R50 ;  /* 0x00000032004f7308 */ /* 0x0000a20000000800 */
[----:B----4-:R-:W-:-:S02]  /*9a10*/  PRMT R56, RZ, 0x5410, R56 ;  /* 0x00005410ff387816 */ /* 0x010fc40000000038 */
[----:B------:R-:W-:Y:S01]  /*9a20*/  LEA.HI.SX32 R45, R45, R86, 0x1b ;  /* 0x000000562d2d7211 */ /* 0x000fe200078fdaff */
[----:B------:R-:W3:Y:S04]  /*9a30*/  LDS.U16 R60, [R47+0x18] ;  /* 0x000018002f3c7984 */ /* 0x000ee80000000400 */
[----:B------:R4:W-:Y:S01]  /*9a40*/  MUFU.EX2 R80, R48 ;  /* 0x0000003000507308 */ /* 0x0009e20000000800 */
[----:B0-----:R-:W-:Y:S01]  /*9a50*/  FMUL.FTZ R50, R54, -1.4426950216293334961 ;  /* 0xbfb8aa3b36327820 */ /* 0x001fe20000410000 */
[----:B------:R-:W-:Y:S01]  /*9a60*/  SHF.L.U32 R42, R45, 0x1, RZ ;  /* 0x000000012d2a7819 */ /* 0x000fe200000006ff */
[----:B------:R-:W-:Y:S01]  /*9a70*/  FMUL.FTZ R51, R56, -1.4426950216293334961 ;  /* 0xbfb8aa3b38337820 */ /* 0x000fe20000410000 */
[----:B----4-:R-:W-:-:S04]  /*9a80*/  IADD3 R48, R86, 0xd, RZ ;  /* 0x0000000d56307810 */ /* 0x010fc80007ffe0ff */
[----:B------:R0:W4:Y:S01]  /*9a90*/  MUFU.EX2 R81, R50 ;  /* 0x0000003200517308 */ /* 0x0001220000000800 */
[----:B------:R-:W-:Y:S01]  /*9aa0*/  IADD3 R45, R86, 0xa, RZ ;  /* 0x0000000a562d7810 */ /* 0x000fe20007ffe0ff */
[----:B------:R-:W1:Y:S01]  /*9ab0*/  LDS.U16 R63, [R42+0xe] ;  /* 0x00000e002a3f7984 */ /* 0x000e620000000400 */
[----:B------:R-:W-:Y:S02]  /*9ac0*/  LEA.HI.SX32 R48, R48, R86, 0x1b ;  /* 0x0000005630307211 */ /* 0x000fe400078fdaff */
[C---:B------:R-:W-:Y:S02]  /*9ad0*/  IADD3 R46, R86.reuse, 0xb, RZ ;  /* 0x0000000b562e7810 */ /* 0x040fe40007ffe0ff */
[----:B-----5:R-:W-:Y:S02]  /*9ae0*/  PRMT R55, RZ, 0x5410, R55 ;  /* 0x00005410ff377816 */ /* 0x020fe40000000037 */
[----:B0-----:R-:W-:Y:S01]  /*9af0*/  IADD3 R50, R86, 0xe, RZ ;  /* 0x0000000e56327810 */ /* 0x001fe20007ffe0ff */
[----:B------:R0:W5:Y:S01]  /*9b00*/  MUFU.EX2 R82, R51 ;  /* 0x0000003300527308 */ /* 0x0001620000000800 */
[----:B------:R-:W-:-:S02]  /*9b10*/  SHF.L.U32 R48, R48, 0x1, RZ ;  /* 0x0000000130307819 */ /* 0x000fc400000006ff */
[-C--:B------:R-:W-:Y:S02]  /*9b20*/  LEA.HI.SX32 R45, R45, R86.reuse, 0x1b ;  /* 0x000000562d2d7211 */ /* 0x080fe400078fdaff */
[-C--:B------:R-:W-:Y:S01]  /*9b30*/  LEA.HI.SX32 R46, R46, R86.reuse, 0x1b ;  /* 0x000000562e2e7211 */ /* 0x080fe200078fdaff */
[----:B------:R-:W-:Y:S01]  /*9b40*/  FMUL.FTZ R76, R55, -1.4426950216293334961 ;  /* 0xbfb8aa3b374c7820 */ /* 0x000fe20000410000 */
[----:B------:R-:W-:Y:S01]  /*9b50*/  LEA.HI.SX32 R50, R50, R86, 0x1b ;  /* 0x0000005632327211 */ /* 0x000fe200078fdaff */
[----:B------:R-:W-:Y:S01]  /*9b60*/  LDS.U16 R61, [R48+0x1a] ;  /* 0x00001a00303d7984 */ /* 0x000fe20000000400 */
[----:B0-----:R-:W-:Y:S02]  /*9b70*/  IADD3 R51, R86, 0xf, RZ ;  /* 0x0000000f56337810 */ /* 0x001fe40007ffe0ff */
[----:B------:R-:W-:Y:S01]  /*9b80*/  SHF.L.U32 R44, R44, 0x1, RZ ;  /* 0x000000012c2c7819 */ /* 0x000fe200000006ff */
[----:B------:R-:W-:Y:S01]  /*9b90*/  IMAD.SHL.U32 R46, R46, 0x2, RZ ;  /* 0x000000022e2e7824 */ /* 0x000fe200078e00ff */
[----:B------:R-:W-:-:S02]  /*9ba0*/  SHF.L.U32 R45, R45, 0x1, RZ ;  /* 0x000000012d2d7819 */ /* 0x000fc400000006ff */
[----:B------:R-:W-:Y:S01]  /*9bb0*/  SHF.L.U32 R50, R50, 0x1, RZ ;  /* 0x0000000132327819 */ /* 0x000fe200000006ff */
[----:B------:R-:W0:Y:S01]  /*9bc0*/  LDS.U16 R59, [R44+0x12] ;  /* 0x000012002c3b7984 */ /* 0x000e220000000400 */
[----:B------:R-:W-:Y:S01]  /*9bd0*/  LEA.HI.SX32 R51, R51, R86, 0x1b ;  /* 0x0000005633337211 */ /* 0x000fe200078fdaff */
[----:B------:R2:W-:Y:S02]  /*9be0*/  MUFU.EX2 R83, R76 ;  /* 0x0000004c00537308 */ /* 0x0005e40000000800 */
[----:B------:R-:W4:Y:S01]  /*9bf0*/  LDS.U16 R62, [R45+0x14] ;  /* 0x000014002d3e7984 */ /* 0x000f220000000400 */
[----:B------:R-:W-:-:S03]  /*9c00*/  SHF.L.U32 R51, R51, 0x1, RZ ;  /* 0x0000000133337819 */ /* 0x000fc600000006ff */
[----:B------:R-:W-:Y:S04]  /*9c10*/  LDS.U16 R64, [R46+0x16] ;  /* 0x000016002e407984 */ /* 0x000fe80000000400 */
[----:B--2---:R-:W2:Y:S04]  /*9c20*/  LDS.U16 R76, [R50+0x1c] ;  /* 0x00001c00324c7984 */ /* 0x004ea80000000400 */
[----:B------:R-:W5:Y:S01]  /*9c30*/  LDS.U16 R77, [R51+0x1e] ;  /* 0x00001e00334d7984 */ /* 0x000f620000000400 */
[----:B-1----:R-:W-:Y:S02]  /*9c40*/  PRMT R86, RZ, 0x5410, R58 ;  /* 0x00005410ff567816 */ /* 0x002fe4000000003a */
[----:B---3--:R-:W-:-:S03]  /*9c50*/  PRMT R91, RZ, 0x5410, R60 ;  /* 0x00005410ff5b7816 */ /* 0x008fc6000000003c */
[----:B------:R-:W-:-:S04]  /*9c60*/  FMUL.FTZ R58, R86, -1.4426950216293334961 ;  /* 0xbfb8aa3b563a7820 */ /* 0x000fc80000410000 */
[----:B------:R1:W3:Y:S01]  /*9c70*/  MUFU.EX2 R87, R58 ;  /* 0x0000003a00577308 */ /* 0x0002e20000000800 */
[----:B------:R-:W-:Y:S01]  /*9c80*/  PRMT R57, RZ, 0x5410, R57 ;  /* 0x00005410ff397816 */ /* 0x000fe20000000039 */
[----:B-1----:R-:W-:-:S06]  /*9c90*/  FMUL.FTZ R58, R91, -1.4426950216293334961 ;  /* 0xbfb8aa3b5b3a7820 */ /* 0x002fcc0000410000 */
[----:B------:R1:W-:Y:S01]  /*9ca0*/  MUFU.EX2 R92, R58 ;  /* 0x0000003a005c7308 */ /* 0x0003e20000000800 */
[----:B------:R-:W-:Y:S02]  /*9cb0*/  PRMT R63, RZ, 0x5410, R63 ;  /* 0x00005410ff3f7816 */ /* 0x000fe4000000003f */
[----:B0-----:R-:W-:Y:S02]  /*9cc0*/  PRMT R59, RZ, 0x5410, R59 ;  /* 0x00005410ff3b7816 */ /* 0x001fe4000000003b */
[----:B-1----:R-:W-:Y:S01]  /*9cd0*/  PRMT R58, RZ, 0x5410, R61 ;  /* 0x00005410ff3a7816 */ /* 0x002fe2000000003d */
[----:B------:R-:W-:Y:S01]  /*9ce0*/  FMUL.FTZ R84, R57, -1.4426950216293334961 ;  /* 0xbfb8aa3b39547820 */ /* 0x000fe20000410000 */
[----:B----4-:R-:W-:Y:S02]  /*9cf0*/  PRMT R62, RZ, 0x5410, R62 ;  /* 0x00005410ff3e7816 */ /* 0x010fe4000000003e */
[----:B--2---:R-:W-:Y:S01]  /*9d00*/  PRMT R61, RZ, 0x5410, R76 ;  /* 0x00005410ff3d7816 */ /* 0x004fe2000000004c */
[----:B------:R-:W-:Y:S01]  /*9d10*/  FMUL.FTZ R60, R58, -1.4426950216293334961 ;  /* 0xbfb8aa3b3a3c7820 */ /* 0x000fe20000410000 */
[----:B------:R-:W-:Y:S01]  /*9d20*/  PRMT R64, RZ, 0x5410, R64 ;  /* 0x00005410ff407816 */ /* 0x000fe20000000040 */
[----:B------:R-:W-:-:S02]  /*9d30*/  FMUL.FTZ R85, R63, -1.4426950216293334961 ;  /* 0xbfb8aa3b3f557820 */ /* 0x000fc40000410000 */
[----:B------:R-:W-:Y:S01]  /*9d40*/  FMUL.FTZ R88, R59, -1.4426950216293334961 ;  /* 0xbfb8aa3b3b587820 */ /* 0x000fe20000410000 */
[----:B------:R5:W-:Y:S01]  /*9d50*/  MUFU.EX2 R93, R60 ;  /* 0x0000003c005d7308 */ /* 0x000be20000000800 */
[----:B------:R-:W-:Y:S02]  /*9d60*/  FMUL.FTZ R89, R62, -1.4426950216293334961 ;  /* 0xbfb8aa3b3e597820 */ /* 0x000fe40000410000 */
[----:B------:R-:W-:Y:S02]  /*9d70*/  FMUL.FTZ R76, R61, -1.4426950216293334961 ;  /* 0xbfb8aa3b3d4c7820 */ /* 0x000fe40000410000 */
[----:B------:R-:W-:Y:S01]  /*9d80*/  FMUL.FTZ R90, R64, -1.4426950216293334961 ;  /* 0xbfb8aa3b405a7820 */ /* 0x000fe20000410000 */
[----:B-----5:R-:W-:Y:S02]  /*9d90*/  PRMT R60, RZ, 0x5410, R77 ;  /* 0x00005410ff3c7816 */ /* 0x020fe4000000004d */
[----:B------:R-:W0:Y:S01]  /*9da0*/  MUFU.EX2 R84, R84 ;  /* 0x0000005400547308 */ /* 0x000e220000000800 */
[----:B------:R-:W-:-:S02]  /*9db0*/  FADD.FTZ R79, R79, 1 ;  /* 0x3f8000004f4f7421 */ /* 0x000fc40000010000 */
[----:B------:R-:W-:-:S05]  /*9dc0*/  FMUL.FTZ R77, R60, -1.4426950216293334961 ;  /* 0xbfb8aa3b3c4d7820 */ /* 0x000fca0000410000 */
[----:B------:R-:W1:Y:S01]  /*9dd0*/  MUFU.EX2 R85, R85 ;  /* 0x0000005500557308 */ /* 0x000e620000000800 */
[----:B------:R-:W-:-:S07]  /*9de0*/  FADD.FTZ R81, R81, 1 ;  /* 0x3f80000051517421 */ /* 0x000fce0000010000 */
[----:B------:R-:W2:Y:S01]  /*9df0*/  MUFU.EX2 R88, R88 ;  /* 0x0000005800587308 */ /* 0x000ea20000000800 */
[----:B------:R-:W-:-:S07]  /*9e00*/  FADD.FTZ R78, R78, 1 ;  /* 0x3f8000004e4e7421 */ /* 0x000fce0000010000 */
[----:B------:R-:W4:Y:S01]  /*9e10*/  MUFU.EX2 R89, R89 ;  /* 0x0000005900597308 */ /* 0x000f220000000800 */
[----:B------:R-:W-:-:S07]  /*9e20*/  FADD.FTZ R80, R80, 1 ;  /* 0x3f80000050507421 */ /* 0x000fce0000010000 */
[----:B------:R-:W5:Y:S01]  /*9e30*/  MUFU.EX2 R76, R76 ;  /* 0x0000004c004c7308 */ /* 0x000f620000000800 */
[----:B------:R-:W-:-:S07]  /*9e40*/  FADD.FTZ R82, R82, 1 ;  /* 0x3f80000052527421 */ /* 0x000fce0000010000 */
[----:B------:R-:W0:Y:S01]  /*9e50*/  MUFU.EX2 R90, R90 ;  /* 0x0000005a005a7308 */ /* 0x000e220000000800 */
[----:B---3--:R-:W-:-:S07]  /*9e60*/  FADD.FTZ R87, R87, 1 ;  /* 0x3f80000057577421 */ /* 0x008fce0000010000 */
[----:B------:R-:W3:Y:S01]  /*9e70*/  MUFU.EX2 R77, R77 ;  /* 0x0000004d004d7308 */ /* 0x000ee20000000800 */
[----:B------:R-:W-:-:S07]  /*9e80*/  FADD.FTZ R83, R83, 1 ;  /* 0x3f80000053537421 */ /* 0x000fce0000010000 */
[----:B------:R-:W3:Y:S01]  /*9e90*/  MUFU.RCP R79, R79 ;  /* 0x0000004f004f7308 */ /* 0x000ee20000001000 */
[----:B0-----:R-:W-:Y:S02]  /*9ea0*/  FADD.FTZ R84, R84, 1 ;  /* 0x3f80000054547421 */ /* 0x001fe40000010000 */
[----:B-1----:R-:W-:-:S05]  /*9eb0*/  FADD.FTZ R85, R85, 1 ;  /* 0x3f80000055557421 */ /* 0x002fca0000010000 */
[----:B------:R-:W0:Y:S01]  /*9ec0*/  MUFU.RCP R81, R81 ;  /* 0x0000005100517308 */ /* 0x000e220000001000 */
[----:B--2---:R-:W-:Y:S02]  /*9ed0*/  FADD.FTZ R88, R88, 1 ;  /* 0x3f80000058587421 */ /* 0x004fe40000010000 */
[----:B----4-:R-:W-:-:S05]  /*9ee0*/  FADD.FTZ R89, R89, 1 ;  /* 0x3f80000059597421 */ /* 0x010fca0000010000 */
[----:B------:R-:W1:Y:S01]  /*9ef0*/  MUFU.RCP R95, R82 ;  /* 0x00000052005f7308 */ /* 0x000e620000001000 */
[----:B-----5:R-:W-:Y:S02]  /*9f00*/  FADD.FTZ R76, R76, 1 ;  /* 0x3f8000004c4c7421 */ /* 0x020fe40000010000 */
[----:B------:R-:W-:-:S05]  /*9f10*/  FADD.FTZ R90, R90, 1 ;  /* 0x3f8000005a5a7421 */ /* 0x000fca0000010000 */
[----:B------:R-:W2:Y:S01]  /*9f20*/  MUFU.RCP R78, R78 ;  /* 0x0000004e004e7308 */ /* 0x000ea20000001000 */
[----:B------:R-:W-:-:S07]  /*9f30*/  FADD.FTZ R92, R92, 1 ;  /* 0x3f8000005c5c7421 */ /* 0x000fce0000010000 */
[----:B------:R-:W4:Y:S01]  /*9f40*/  MUFU.RCP R80, R80 ;  /* 0x0000005000507308 */ /* 0x000f220000001000 */
[----:B------:R-:W-:Y:S02]  /*9f50*/  FADD.FTZ R93, R93, 1 ;  /* 0x3f8000005d5d7421 */ /* 0x000fe40000010000 */
[----:B---3--:R-:W-:-:S05]  /*9f60*/  FADD.FTZ R77, R77, 1 ;  /* 0x3f8000004d4d7421 */ /* 0x008fca0000010000 */
[----:B------:R-:W3:Y:S01]  /*9f70*/  MUFU.RCP R87, R87 ;  /* 0x0000005700577308 */ /* 0x000ee20000001000 */
[----:B------:R-:W-:-:S07]  /*9f80*/  FMUL.FTZ R52, R52, R79 ;  /* 0x0000004f34347220 */ /* 0x000fce0000410000 */
[----:B------:R-:W5:Y:S08]  /*9f90*/  MUFU.RCP R94, R83 ;  /* 0x00000053005e7308 */ /* 0x000f700000001000 */
[----:B------:R-:W0:Y:S08]  /*9fa0*/  MUFU.RCP R96, R85 ;  /* 0x0000005500607308 */ /* 0x000e300000001000 */
[----:B------:R-:W1:Y:S01]  /*9fb0*/  MUFU.RCP R84, R84 ;  /* 0x0000005400547308 */ /* 0x000e620000001000 */
[----:B------:R-:W-:-:S07]  /*9fc0*/  FMUL.FTZ R52, R52, R15 ;  /* 0x0000000f34347220 */ /* 0x000fce0000410000 */
[----:B------:R-:W2:Y:S01]  /*9fd0*/  MUFU.RCP R88, R88 ;  /* 0x0000005800587308 */ /* 0x000ea20000001000 */
[----:B0-----:R-:W-:-:S07]  /*9fe0*/  FMUL.FTZ R54, R54, R81 ;  /* 0x0000005136367220 */ /* 0x001fce0000410000 */
[----:B------:R-:W0:Y:S01]  /*9ff0*/  MUFU.RCP R83, R90 ;  /* 0x0000005a00537308 */ /* 0x000e220000001000 */
[----:B-1----:R-:W-:-:S07]  /*a000*/  FMUL.FTZ R15, R56, R95 ;  /* 0x0000005f380f7220 */ /* 0x002fce0000410000 */
[----:B------:R-:W1:Y:S01]  /*a010*/  MUFU.RCP R89, R89 ;  /* 0x0000005900597308 */ /* 0x000e620000001000 */
[----:B--2---:R-:W-:-:S07]  /*a020*/  FMUL.FTZ R49, R49, R78 ;  /* 0x0000004e31317220 */ /* 0x004fce0000410000 */
[----:B------:R-:W2:Y:S01]  /*a030*/  MUFU.RCP R76, R76 ;  /* 0x0000004c004c7308 */ /* 0x000ea20000001000 */
[----:B----4-:R-:W-:-:S07]  /*a040*/  FMUL.FTZ R53, R53, R80 ;  /* 0x0000005035357220 */ /* 0x010fce0000410000 */
[----:B------:R-:W4:Y:S01]  /*a050*/  MUFU.RCP R92, R92 ;  /* 0x0000005c005c7308 */ /* 0x000f220000001000 */
[----:B------:R-:W-:-:S07]  /*a060*/  FMUL.FTZ R54, R54, R13 ;  /* 0x0000000d36367220 */ /* 0x000fce0000410000 */
[----:B------:R-:W0:Y:S01]  /*a070*/  MUFU.RCP R93, R93 ;  /* 0x0000005d005d7308 */ /* 0x000e220000001000 */
[----:B------:R-:W-:Y:S02]  /*a080*/  FMUL.FTZ R15, R15, R12 ;  /* 0x0000000c0f0f7220 */ /* 0x000fe40000410000 */
[----:B---3--:R-:W-:-:S05]  /*a090*/  FMUL.FTZ R13, R86, R87 ;  /* 0x00000057560d7220 */ /* 0x008fca0000410000 */
[----:B------:R-:W3:Y:S01]  /*a0a0*/  MUFU.RCP R77, R77 ;  /* 0x0000004d004d7308 */ /* 0x000ee20000001000 */
[----:B------:R-:W-:Y:S02]  /*a0b0*/  FMUL.FTZ R49, R49, R16 ;  /* 0x0000001031317220 */ /* 0x000fe40000410000 */
[----:B------:R-:W-:Y:S02]  /*a0c0*/  FMUL.FTZ R53, R53, R14 ;  /* 0x0000000e35357220 */ /* 0x000fe40000410000 */
[----:B-----5:R-:W-:Y:S02]  /*a0d0*/  FMUL.FTZ R12, R55, R94 ;  /* 0x0000005e370c7220 */ /* 0x020fe40000410000 */
[----:B------:R-:W-:Y:S02]  /*a0e0*/  FMUL.FTZ R14, R63, R96 ;  /* 0x000000603f0e7220 */ /* 0x000fe40000410000 */
[----:B------:R-:W-:Y:S02]  /*a0f0*/  FMUL.FTZ R57, R57, R84 ;  /* 0x0000005439397220 */ /* 0x000fe40000410000 */
[----:B------:R-:W-:Y:S01]  /*a100*/  FMUL.FTZ R13, R13, R8 ;  /* 0x000000080d0d7220 */ /* 0x000fe20000410000 */
[----:B------:R-:W-:Y:S01]  /*a110*/  F2FP.BF16.PACK_AB R49, R52, R49 ;  /* 0x000000313431723e */ /* 0x000fe200000010ff */
[----:B------:R-:W-:Y:S01]  /*a120*/  BAR.SYNC.DEFER_BLOCKING 0x0 ;  /* 0x0000000000007b1d */ /* 0x000fe20000010000 */
[----:B------:R-:W-:-:S02]  /*a130*/  FMUL.FTZ R12, R12, R11 ;  /* 0x0000000b0c0c7220 */ /* 0x000fc40000410000 */
[----:B------:R-:W-:Y:S02]  /*a140*/  FMUL.FTZ R8, R59, R88 ;  /* 0x000000583b087220 */ /* 0x000fe40000410000 */
[----:B------:R-:W-:Y:S02]  /*a150*/  FMUL.FTZ R14, R14, R9 ;  /* 0x000000090e0e7220 */ /* 0x000fe40000410000 */
[----:B0-----:R-:W-:Y:S01]  /*a160*/  FMUL.FTZ R64, R64, R83 ;  /* 0x0000005340407220 */ /* 0x001fe20000410000 */
[----:B------:R-:W-:Y:S01]  /*a170*/  F2FP.BF16.PACK_AB R53, R54, R53 ;  /* 0x000000353635723e */ /* 0x000fe200000010ff */
[----:B------:R-:W-:Y:S02]  /*a180*/  FMUL.FTZ R57, R57, R10 ;  /* 0x0000000a39397220 */ /* 0x000fe40000410000 */
[----:B-1----:R-:W-:Y:S02]  /*a190*/  FMUL.FTZ R9, R62, R89 ;  /* 0x000000593e097220 */ /* 0x002fe40000410000 */
[----:B--2---:R-:W-:Y:S01]  /*a1a0*/  FMUL.FTZ R61, R61, R76 ;  /* 0x0000004c3d3d7220 */ /* 0x004fe20000410000 */
[----:B------:R-:W-:Y:S01]  /*a1b0*/  PRMT R10, R49, 0x7632, R10 ;  /* 0x00007632310a7816 */ /* 0x000fe2000000000a */
[----:B----4-:R-:W-:Y:S01]  /*a1c0*/  FMUL.FTZ R91, R91, R92 ;  /* 0x0000005c5b5b7220 */ /* 0x010fe20000410000 */
[----:B------:R-:W-:Y:S01]  /*a1d0*/  F2FP.BF16.PACK_AB R12, R12, R15 ;  /* 0x0000000f0c0c723e */ /* 0x000fe200000010ff */
[----:B------:R-:W-:-:S02]  /*a1e0*/  FMUL.FTZ R8, R8, R7 ;  /* 0x0000000708087220 */ /* 0x000fc40000410000 */
[----:B------:R-:W-:Y:S02]  /*a1f0*/  FMUL.FTZ R58, R58, R93 ;  /* 0x0000005d3a3a7220 */ /* 0x000fe40000410000 */
[----:B------:R-:W-:Y:S01]  /*a200*/  FMUL.FTZ R64, R64, R5 ;  /* 0x0000000540407220 */ /* 0x000fe20000410000 */
[----:B------:R-:W-:Y:S01]  /*a210*/  F2FP.BF16.PACK_AB R14, R14, R57 ;  /* 0x000000390e0e723e */ /* 0x000fe200000010ff */
[----:B------:R-:W-:Y:S02]  /*a220*/  FMUL.FTZ R9, R9, R6 ;  /* 0x0000000609097220 */ /* 0x000fe40000410000 */
[----:B---3--:R-:W-:Y:S02]  /*a230*/  FMUL.FTZ R5, R60, R77 ;  /* 0x0000004d3c057220 */ /* 0x008fe40000410000 */
[----:B------:R-:W-:Y:S01]  /*a240*/  FMUL.FTZ R61, R61, R2 ;  /* 0x000000023d3d7220 */ /* 0x000fe20000410000 */
[----:B------:R-:W-:Y:S01]  /*a250*/  PRMT R2, R53, 0x7632, R2 ;  /* 0x0000763235027816 */ /* 0x000fe20000000002 */
[----:B------:R-:W-:Y:S01]  /*a260*/  FMUL.FTZ R91, R91, R4 ;  /* 0x000000045b5b7220 */ /* 0x000fe20000410000 */
[----:B------:R-:W-:Y:S01]  /*a270*/  STS.U16 [R65], R49 ;  /* 0x0000003141007388 */ /* 0x000fe20000000400 */
[----:B------:R-:W-:Y:S01]  /*a280*/  FMUL.FTZ R58, R58, R3 ;  /* 0x000000033a3a7220 */ /* 0x000fe20000410000 */
[----:B------:R-:W-:Y:S01]  /*a290*/  PRMT R3, R12, 0x7632, R3 ;  /* 0x000076320c037816 */ /* 0x000fe20000000003 */
[----:B------:R-:W-:Y:S01]  /*a2a0*/  FMUL.FTZ R0, R5, R0 ;  /* 0x0000000005007220 */ /* 0x000fe20000410000 */
[----:B------:R-:W-:Y:S01]  /*a2b0*/  F2FP.BF16.PACK_AB R8, R8, R13 ;  /* 0x0000000d0808723e */ /* 0x000fe200000010ff */
[----:B------:R-:W-:Y:S01]  /*a2c0*/  STS.U16 [R20+0x2], R10 ;  /* 0x0000020a14007388 */ /* 0x000fe20000000400 */
[----:B------:R-:W-:-:S02]  /*a2d0*/  PRMT R4, R14, 0x7632, R4 ;  /* 0x000076320e047816 */ /* 0x000fc40000000004 */
[----:B------:R-:W-:Y:S01]  /*a2e0*/  F2FP.BF16.PACK_AB R9, R64, R9 ;  /* 0x000000094009723e */ /* 0x000fe200000010ff */
[----:B------:R-:W-:Y:S01]  /*a2f0*/  STS.U16 [R21+0x4], R53 ;  /* 0x0000043515007388 */ /* 0x000fe20000000400 */
[----:B------:R-:W-:Y:S02]  /*a300*/  PRMT R5, R8, 0x7632, R5 ;  /* 0x0000763208057816 */ /* 0x000fe40000000005 */
[----:B------:R-:W-:Y:S01]  /*a310*/  F2FP.BF16.PACK_AB R58, R58, R91 ;  /* 0x0000005b3a3a723e */ /* 0x000fe200000010ff */
[----:B------:R0:W-:Y:S01]  /*a320*/  STS.U16 [R38+0x6], R2 ;  /* 0x0000060226007388 */ /* 0x0001e20000000400 */
[----:B------:R-:W-:-:S03]  /*a330*/  F2FP.BF16.PACK_AB R0, R0, R61 ;  /* 0x0000003d0000723e */ /* 0x000fc600000010ff */
[----:B------:R-:W-:Y:S04]  /*a340*/  STS.U16 [R39+0x8], R12 ;  /* 0x0000080c27007388 */ /* 0x000fe80000000400 */
[----:B------:R1:W-:Y:S01]  /*a350*/  STS.U16 [R40+0xa], R3 ;  /* 0x00000a0328007388 */ /* 0x0003e20000000400 */
[----:B0-----:R-:W-:-:S03]  /*a360*/  PRMT R2, R9, 0x7632, R2 ;  /* 0x0000763209027816 */ /* 0x001fc60000000002 */
[----:B------:R-:W-:Y:S01]  /*a370*/  STS.U16 [R41+0xc], R14 ;  /* 0x00000c0e29007388 */ /* 0x000fe20000000400 */
[----:B------:R-:W-:-:S03]  /*a380*/  PRMT R6, R0, 0x7632, R6 ;  /* 0x0000763200067816 */ /* 0x000fc60000000006 */
[----:B------:R0:W-:Y:S01]  /*a390*/  STS.U16 [R42+0xe], R4 ;  /* 0x00000e042a007388 */ /* 0x0001e20000000400 */
[----:B-1----:R-:W-:-:S03]  /*a3a0*/  PRMT R3, R58, 0x7632, R3 ;  /* 0x000076323a037816 */ /* 0x002fc60000000003 */
[----:B------:R-:W-:Y:S04]  /*a3b0*/  STS.U16 [R43+0x10], R8 ;  /* 0x000010082b007388 */ /* 0x000fe80000000400 */
[----:B------:R-:W-:Y:S04]  /*a3c0*/  STS.U16 [R44+0x12], R5 ;  /* 0x000012052c007388 */ /* 0x000fe80000000400 */
[----:B------:R-:W-:Y:S01]  /*a3d0*/  STS.U16 [R45+0x14], R9 ;  /* 0x000014092d007388 */ /* 0x000fe20000000400 */
[----:B0-----:R-:W-:-:S03]  /*a3e0*/  IMAD.U32 R4, RZ, RZ, UR17 ;  /* 0x00000011ff047e24 */ /* 0x001fc6000f8e00ff */
        /* <DEDUP_REMOVED lines=34> */
[----:B------:R-:W-:Y:S01]  /*a610*/  MOV R4, R18 ;  /* 0x0000001200047202 */ /* 0x000fe20000000f00 */
[----:B------:R-:W-:Y:S01]  /*a620*/  ULDC UR7, c[0x0][0x218] ;  /* 0x0000860000077ab9 */ /* 0x000fe20000000800 */
[----:B------:R-:W-:Y:S01]  /*a630*/  MOV R5, R19 ;  /* 0x0000001300057202 */ /* 0x000fe20000000f00 */
[----:B------:R-:W-:-:S04]  /*a640*/  UIMAD UR7, UR21, UR7, URZ ;  /* 0x00000007150772a4 */ /* 0x000fc8000f8e023f */
[----:B------:R-:W-:Y:S02]  /*a650*/  IMAD.WIDE.U32 R4, R74, c[0x0][0x210], R4 ;  /* 0x000084004a047a25 */ /* 0x000fe400078e0004 */
[----:B------:R-:W-:Y:S02]  /*a660*/  MOV R6, UR7 ;  /* 0x0000000700067c02 */ /* 0x000fe40008000f00 */
[----:B------:R-:W-:-:S03]  /*a670*/  IMAD.IADD R5, R7, 0x1, R5 ;  /* 0x0000000107057824 */ /* 0x000fc600078e0205 */
[C---:B------:R-:W-:Y:S02]  /*a680*/  IMAD R7, R75.reuse, c[0x0][0x21c], R6 ;  /* 0x000087004b077a24 */ /* 0x040fe400078e0206 */
[----:B------:R-:W-:-:S05]  /*a690*/  IMAD.WIDE.U32 R4, R75, c[0x0][0x218], R4 ;  /* 0x000086004b047a25 */ /* 0x000fca00078e0004 */
[----:B------:R-:W-:Y:S02]  /*a6a0*/  IADD3 R5, R5, R7, RZ ;  /* 0x0000000705057210 */ /* 0x000fe40007ffe0ff */
[----:B------:R-:W-:-:S04]  /*a6b0*/  LEA R6, P0, R4, c[0x0][0x270], 0x1 ;  /* 0x00009c0004067a11 */ /* 0x000fc800078008ff */
[----:B------:R-:W-:-:S05]  /*a6c0*/  LEA.HI.X R7, R4, c[0x0][0x274], R5, 0x1, P0 ;  /* 0x00009d0004077a11 */ /* 0x000fca00000f0c05 */
[----:B------:R0:W-:Y:S04]  /*a6d0*/  STG.E.U16 [R6.64], R9 ;  /* 0x0000000906007986 */ /* 0x0001e8000c101516 */
.L_x_872:
[----:B------:R-:W-:Y:S05]  /*a6e0*/  BSYNC B0 ;  /* 0x0000000000007941 */ /* 0x000fea0003800000 */
.L_x_871:
[----:B------:R-:W-:Y:S01]  /*a6f0*/  ULDC UR7, c[0x0][0x218] ;  /* 0x0000860000077ab9 */ /* 0x000fe20000000800 */
[----:B------:R-:W-:Y:S01]  /*a700*/  MOV R3, R53 ;  /* 0x0000003500037202 */ /* 0x000fe20000000f00 */
[----:B------:R-:W-:Y:S01]  /*a710*/  UIMAD UR7, UR21, UR7, URZ ;  /* 0x00000007150772a4 */ /* 0x000fe2000f8e023f */
[-C--:B------:R-:W-:Y:S01]  /*a720*/  ISETP.GE.AND P3, PT, R17, R0.reuse, PT ;  /* 0x000000001100720c */ /* 0x080fe20003f66270 */
[----:B------:R-:W-:Y:S01]  /*a730*/  UIADD3 UR6, UR6, 0x1, URZ ;  /* 0x0000000106067890 */ /* 0x000fe2000fffe03f */
[-C--:B------:R-:W-:Y:S01]  /*a740*/  ISETP.GE.AND P4, PT, R22, R0.reuse, PT ;  /* 0x000000001600720c */ /* 0x080fe20003f86270 */
[----:B------:R-:W-:Y:S01]  /*a750*/  IMAD.WIDE.U32 R2, R75, c[0x0][0x218], R2 ;  /* 0x000086004b027a25 */ /* 0x000fe200078e0002 */
[-C--:B------:R-:W-:Y:S01]  /*a760*/  ISETP.GE.AND P5, PT, R23, R0.reuse, PT ;  /* 0x000000001700720c */ /* 0x080fe20003fa6270 */
[----:B------:R-:W-:Y:S01]  /*a770*/  UIADD3 UR12, UP1, UR12, 0x1000, URZ ;  /* 0x000010000c0c7890 */ /* 0x000fe2000ff3e03f */
[----:B------:R-:W-:Y:S01]  /*a780*/  MOV R4, UR7 ;  /* 0x0000000700047c02 */ /* 0x000fe20008000f00 */
[----:B------:R-:W-:Y:S01]  /*a790*/  ULDC UR7, c[0x0][0x174] ;  /* 0x00005d0000077ab9 */ /* 0x000fe20000000800 */
[----:B------:R-:W-:Y:S01]  /*a7a0*/  IADD3 R5, P0, R2, UR14, RZ ;  /* 0x0000000e02057c10 */ /* 0x000fe2000ff1e0ff */
[----:B------:R-:W-:Y:S01]  /*a7b0*/  UISETP.GE.AND UP0, UPT, UR6, UR7, UPT ;  /* 0x000000070600728c */ /* 0x000fe2000bf06270 */
[----:B------:R-:W-:Y:S01]  /*a7c0*/  IADD3 R2, P1, R37, c[0x0][0x270], RZ ;  /* 0x00009c0025027a10 */ /* 0x000fe20007f3e0ff */
[----:B0-----:R-:W-:Y:S01]  /*a7d0*/  IMAD R7, R75, c[0x0][0x21c], R4 ;  /* 0x000087004b077a24 */ /* 0x001fe200078e0204 */
[----:B------:R-:W-:Y:S01]  /*a7e0*/  ISETP.GE.AND P6, PT, R24, R0, PT ;  /* 0x000000001800720c */ /* 0x000fe20003fc6270 */
[----:B------:R-:W-:Y:S01]  /*a7f0*/  UIADD3 UR8, UP2, UR8, 0x800, URZ ;  /* 0x0000080008087890 */ /* 0x000fe2000ff5e03f */
[----:B------:R-:W-:Y:S01]  /*a800*/  IADD3.X R36, R36, c[0x0][0x274], RZ, P1, !PT ;  /* 0x00009d0024247a10 */ /* 0x000fe20000ffe4ff */
[----:B------:R-:W-:Y:S01]  /*a810*/  UIADD3 UR9, UP3, UR9, 0x800, URZ ;  /* 0x0000080009097890 */ /* 0x000fe2000ff7e03f */
[----:B------:R-:W-:Y:S01]  /*a820*/  IADD3.X R3, R7, UR15, R3, P0, !PT ;  /* 0x0000000f07037c10 */ /* 0x000fe200087fe403 */
[----:B------:R-:W-:Y:S01]  /*a830*/  UIADD3.X UR13, URZ, UR13, URZ, UP1, !UPT ;  /* 0x0000000d3f0d7290 */ /* 0x000fe20008ffe43f */
[C---:B------:R-:W-:Y:S01]  /*a840*/  LEA R2, P0, R5.reuse, R2, 0x1 ;  /* 0x0000000205027211 */ /* 0x040fe200078008ff */
[----:B------:R-:W-:Y:S01]  /*a850*/  UIADD3.X UR10, URZ, UR10, URZ, UP2, !UPT ;  /* 0x0000000a3f0a7290 */ /* 0x000fe200097fe43f */
[----:B------:R-:W-:Y:S01]  /*a860*/  ISETP.GE.AND P1, PT, R26, R0, PT ;  /* 0x000000001a00720c */ /* 0x000fe20003f26270 */
[----:B------:R-:W-:Y:S01]  /*a870*/  UIADD3.X UR11, URZ, UR11, URZ, UP3, !UPT ;  /* 0x0000000b3f0b7290 */ /* 0x000fe20009ffe43f */
[----:B------:R-:W-:-:S02]  /*a880*/  LEA.HI.X R3, R5, R36, R3, 0x1, P0 ;  /* 0x0000002405037211 */ /* 0x000fc400000f0c03 */
        /* <DEDUP_REMOVED lines=28> */
.L_x_873:
[----:B------:R-:W-:Y:S05]  /*aa50*/  EXIT ;  /* 0x000000000000794d */ /* 0x000fea0003800000 */
.L_x_875:
        /* <DEDUP_REMOVED lines=10> */
.L_x_5339:


//--------------------- .text._Z25selective_scan_fwd_kernelI32Selective_Scan_fwd_kernel_traitsILi64ELi16ELi1ELb0ELb1ELb0ELb0EN3c108BFloat16ENS1_7complexIfEEEEv13SSMParamsBase --------------------------
	.section	.text._Z25selective_scan_fwd_kernelI32Selective_Scan_fwd_kernel_traitsILi64ELi16ELi1ELb0ELb1ELb0ELb0EN3c108BFloat16ENS1_7complexIfEEEEv13SSMParamsBase,"ax",@progbits
	.sectioninfo	@"SHI_REGISTERS=168"
	.align	128
        .global         _Z25selective_scan_fwd_kernelI32Selective_Scan_fwd_kernel_traitsILi64ELi16ELi1ELb0ELb1ELb0ELb0EN3c108BFloat16ENS1_7complexIfEEEEv13SSMParamsBase
        .type           _Z25selective_scan_fwd_kernelI32Selective_Scan_fwd_kernel_traitsILi64ELi16ELi1ELb0ELb1ELb0ELb0EN3c108BFloat16ENS1_7complexIfEEEEv13SSMParamsBase,@function
        .size           _Z25selective_scan_fwd_kernelI32Selective_Scan_fwd_kernel_traitsILi64ELi16ELi1ELb0ELb1ELb0ELb0EN3c108BFloat16ENS1_7complexIfEEEEv13SSMParamsBase,(.L_x_5340 - _Z25selective_scan_fwd_kernelI32Selective_Scan_fwd_kernel_traitsILi64ELi16ELi1ELb0ELb1ELb0ELb0EN3c108BFloat16ENS1_7complexIfEEEEv13SSMParamsBase)
        .other          _Z25selective_scan_fwd_kernelI32Selective_Scan_fwd_kernel_traitsILi64ELi16ELi1ELb0ELb1ELb0ELb0EN3c108BFloat16ENS1_7complexIfEEEEv13SSMParamsBase,@"STO_CUDA_ENTRY STV_DEFAULT"
_Z25selective_scan_fwd_kernelI32Selective_Scan_fwd_kernel_traitsILi64ELi16ELi1ELb0ELb1ELb0ELb0EN3c108BFloat16ENS1_7complexIfEEEEv13SSMParamsBase:
.text._Z25selective_scan_fwd_kernelI32Selective_Scan_fwd_kernel_traitsILi64ELi16ELi1ELb0ELb1ELb0ELb0EN3c108BFloat16ENS1_7complexIfEEEEv13SSMParamsBase:
[----:B------:R-:W-:Y:S02]  /*0000*/  MOV R1, c[0x0][0x28] ;  /* 0x00000a0000017a02 */ /* 0x000fe40000000f00 */
[----:B------:R-:W-:Y:S01]  /*0010*/  IABS R9, c[0x0][0x178] ;  /* 0x00005e0000097a13 */ /* 0x000fe20000000000 */
[----:B------:R-:W0:Y:S01]  /*0020*/  S2UR UR4, SR_CTAID.Y ;  /* 0x00000000000479c3 */ /* 0x000e220000002600 */
[----:B------:R-:W-:Y:S01]  /*0030*/  ISETP.NE.U32.AND P0, PT, RZ, c[0x0][0x238], PT ;  /* 0x00008e00ff007a0c */ /* 0x000fe20003f05070 */
[----:B------:R-:W-:Y:S01]  /*0040*/  CS2R R90, SRZ ;  /* 0x00000000005a7805 */ /* 0x000fe2000001ff00 */
[----:B------:R-:W1:Y:S01]  /*0050*/  I2F.RP R0, R9 ;  /* 0x0000000900007306 */ /* 0x000e620000209400 */
[----:B------:R-:W-:Y:S02]  /*0060*/  ISETP.NE.U32.AND P1, PT, RZ, c[0x0][0x250], PT ;  /* 0x00009400ff007a0c */ /* 0x000fe40003f25070 */
[----:B------:R-:W-:Y:S02]  /*0070*/  ISETP.NE.AND.EX P0, PT, RZ, c[0x0][0x23c], PT, P0 ;  /* 0x00008f00ff007a0c */ /* 0x000fe40003f05300 */
[----:B------:R-:W2:Y:S01]  /*0080*/  S2UR UR6, SR_CTAID.X ;  /* 0x00000000000679c3 */ /* 0x000ea20000002500 */
[----:B------:R-:W-:-:S02]  /*0090*/  ISETP.NE.AND.EX P1, PT, RZ, c[0x0][0x254], PT, P1 ;  /* 0x00009500ff007a0c */ /* 0x000fc40003f25310 */
[----:B------:R-:W-:Y:S01]  /*00a0*/  IADD3 R1, R1, -0x10, RZ ;  /* 0xfffffff001017810 */ /* 0x000fe20007ffe0ff */
[----:B-1----:R-:W1:Y:S01]  /*00b0*/  MUFU.RCP R0, R0 ;  /* 0x0000000000007308 */ /* 0x002e620000001000 */
[----:B0-----:R-:W-:Y:S01]  /*00c0*/  MOV R93, UR4 ;  /* 0x00000004005d7c02 */ /* 0x001fe20008000f00 */
[----:B------:R-:W-:-:S03]  /*00d0*/  ULDC.64 UR4, c[0x0][0x118] ;  /* 0x0000460000047ab9 */ /* 0x000fc60000000a00 */
[----:B------:R-:W-:Y:S02]  /*00e0*/  SHF.R.S32.HI R92, RZ, 0x1f, R93 ;  /* 0x0000001fff5c7819 */ /* 0x000fe4000001145d */
[C---:B------:R-:W-:Y:S02]  /*00f0*/  @P0 LEA R2, P2, R93.reuse, c[0x0][0x238], 0x2 ;  /* 0x00008e005d020a11 */ /* 0x040fe400078410ff */
[----:B--2---:R-:W-:Y:S02]  /*0100*/  MOV R87, UR6 ;  /* 0x0000000600577c02 */ /* 0x004fe40008000f00 */
[C---:B------:R-:W-:Y:S02]  /*0110*/  @P0 LEA.HI.X R3, R93.reuse, c[0x0][0x23c], R92, 0x2, P2 ;  /* 0x00008f005d030a11 */ /* 0x040fe400010f145c */
        /* <DEDUP_REMOVED lines=23> */
[----:B------:R1:W-:Y:S01]  /*0290*/  STL [R1+0xc], R10 ;  /* 0x00000c0a01007387 */ /* 0x0003e20000100800 */
[----:B------:R-:W-:Y:S01]  /*02a0*/  ISETP.GE.AND P3, PT, R2, RZ, PT ;  /* 0x000000ff0200720c */ /* 0x000fe20003f66270 */
[----:B------:R-:W-:Y:S01]  /*02b0*/  IMAD R0, R10, c[0x0][0x1d0], RZ ;  /* 0x000074000a007a24 */ /* 0x000fe200078e02ff */
[----:B------:R-:W-:Y:S01]  /*02c0*/  ISETP.NE.AND P1, PT, RZ, c[0x0][0x178], PT ;  /* 0x00005e00ff007a0c */ /* 0x000fe20003f25270 */
[----:B------:R-:W-:-:S04]  /*02d0*/  IMAD.WIDE.U32 R6, R87, c[0x0][0x190], RZ ;  /* 0x0000640057067a25 */ /* 0x000fc800078e00ff */
[----:B------:R-:W-:Y:S01]  /*02e0*/  IMAD.WIDE.U32 R2, R87, c[0x0][0x1d0], RZ ;  /* 0x0000740057027a25 */ /* 0x000fe200078e00ff */
[----:B------:R-:W-:-:S03]  /*02f0*/  @P0 IADD3 R8, R8, 0x1, RZ ;  /* 0x0000000108080810 */ /* 0x000fc60007ffe0ff */
[----:B0-----:R-:W-:-:S04]  /*0300*/  IMAD.WIDE.U32 R4, R87, c[0x0][0x1e0], RZ ;  /* 0x0000780057047a25 */ /* 0x001fc800078e00ff */
[----:B-1----:R-:W-:Y:S02]  /*0310*/  IMAD R10, R10, c[0x0][0x1e0], RZ ;  /* 0x000078000a0a7a24 */ /* 0x002fe400078e02ff */
[----:B------:R-:W-:Y:S01]  /*0320*/  IMAD R9, R87, c[0x0][0x194], R12 ;  /* 0x0000650057097a24 */ /* 0x000fe200078e020c */
[----:B------:R-:W-:Y:S06]  /*0330*/  @!P4 EXIT ;  /* 0x000000000000c94d */ /* 0x000fec0003800000 */
[----:B------:R-:W-:Y:S01]  /*0340*/  IMAD R11, R87, c[0x0][0x1e4], R10 ;  /* 0x00007900570b7a24 */ /* 0x000fe200078e020a */
[----:B------:R-:W-:Y:S01]  /*0350*/  IADD3 R7, R7, R9, RZ ;  /* 0x0000000907077210 */ /* 0x000fe20007ffe0ff */
[----:B------:R-:W-:Y:S01]  /*0360*/  IMAD R9, R87, c[0x0][0x1d4], R0 ;  /* 0x0000750057097a24 */ /* 0x000fe200078e0200 */
[----:B------:R-:W-:Y:S01]  /*0370*/  @!P3 IADD3 R8, -R8, RZ, RZ ;  /* 0x000000ff0808b210 */ /* 0x000fe20007ffe1ff */
[C---:B------:R-:W-:Y:S01]  /*0380*/  IMAD R12, R92.reuse, c[0x0][0x1e8], RZ ;  /* 0x00007a005c0c7a24 */ /* 0x040fe200078e02ff */
[----:B------:R-:W-:Y:S01]  /*0390*/  @!P1 LOP3.LUT R8, RZ, c[0x0][0x178], RZ, 0x33, !PT ;  /* 0x00005e00ff089a12 */ /* 0x000fe200078e33ff */
[----:B------:R-:W0:Y:S01]  /*03a0*/  S2R R86, SR_TID.X ;  /* 0x0000000000567919 */ /* 0x000e220000002100 */
[----:B------:R-:W-:Y:S01]  /*03b0*/  IADD3 R5, R5, R11, RZ ;  /* 0x0000000b05057210 */ /* 0x000fe20007ffe0ff */
[----:B------:R-:W-:Y:S01]  /*03c0*/  IMAD R10, R92, c[0x0][0x1d8], RZ ;  /* 0x000076005c0a7a24 */ /* 0x000fe200078e02ff */
[----:B------:R-:W-:Y:S01]  /*03d0*/  IADD3 R3, R3, R9, RZ ;  /* 0x0000000903037210 */ /* 0x000fe20007ffe0ff */
[C---:B------:R-:W-:Y:S01]  /*03e0*/  IMAD R9, R93.reuse, c[0x0][0x1ec], R12 ;  /* 0x00007b005d097a24 */ /* 0x040fe200078e020c */
[----:B------:R-:W-:Y:S01]  /*03f0*/  SHF.R.S32.HI R0, RZ, 0x1f, R8 ;  /* 0x0000001fff007819 */ /* 0x000fe20000011408 */
[----:B------:R-:W-:Y:S01]  /*0400*/  IMAD.WIDE.U32 R4, R93, c[0x0][0x1e8], R4 ;  /* 0x00007a005d047a25 */ /* 0x000fe200078e0004 */
[----:B------:R-:W1:Y:S01]  /*0410*/  S2R R85, SR_LANEID ;  /* 0x0000000000557919 */ /* 0x000e620000000000 */
[----:B------:R-:W-:-:S02]  /*0420*/  MOV R83, RZ ;  /* 0x000000ff00537202 */ /* 0x000fc40000000f00 */
[----:B------:R-:W-:Y:S01]  /*0430*/  IMAD R11, R0, c[0x0][0x1a8], RZ ;  /* 0x00006a00000b7a24 */ /* 0x000fe200078e02ff */
[----:B------:R-:W-:Y:S01]  /*0440*/  IADD3 R5, R5, R9, RZ ;  /* 0x0000000905057210 */ /* 0x000fe20007ffe0ff */
[----:B------:R-:W-:Y:S01]  /*0450*/  IMAD.WIDE.U32 R2, R93, c[0x0][0x1d8], R2 ;  /* 0x000076005d027a25 */ /* 0x000fe200078e0002 */
[----:B------:R-:W-:-:S03]  /*0460*/  LEA R0, P1, R4, c[0x0][0x248], 0x1 ;  /* 0x0000920004007a11 */ /* 0x000fc600078208ff */
[----:B------:R-:W-:Y:S01]  /*0470*/  IMAD.WIDE.U32 R6, R8, c[0x0][0x1a8], R6 ;  /* 0x00006a0008067a25 */ /* 0x000fe200078e0006 */
[----:B------:R-:W-:-:S03]  /*0480*/  LEA.HI.X R4, R4, c[0x0][0x24c], R5, 0x1, P1 ;  /* 0x0000930004047a11 */ /* 0x000fc600008f0c05 */
[----:B------:R-:W-:Y:S01]  /*0490*/  IMAD R11, R8, c[0x0][0x1ac], R11 ;  /* 0x00006b00080b7a24 */ /* 0x000fe200078e020b */
[----:B------:R-:W-:Y:S01]  /*04a0*/  LEA R8, P0, R2, c[0x0][0x240], 0x1 ;  /* 0x0000900002087a11 */ /* 0x000fe200078008ff */
[----:B------:R-:W-:Y:S01]  /*04b0*/  IMAD R163, R93, c[0x0][0x1dc], R10 ;  /* 0x000077005da37a24 */ /* 0x000fe200078e020a */
[----:B------:R-:W-:Y:S02]  /*04c0*/  LEA R81, P2, R6, c[0x0][0x228], 0x1 ;  /* 0x00008a0006517a11 */ /* 0x000fe400078408ff */
[----:B0-----:R-:W-:Y:S01]  /*04d0*/  SHF.L.U32 R84, R86, 0x4, RZ ;  /* 0x0000000456547819 */ /* 0x001fe200000006ff */
[----:B------:R0:W-:Y:S01]  /*04e0*/  STL [R1], R8 ;  /* 0x0000000801007387 */ /* 0x0001e20000100800 */
[----:B------:R-:W-:Y:S02]  /*04f0*/  IADD3 R163, R3, R163, RZ ;  /* 0x000000a303a37210 */ /* 0x000fe40007ffe0ff */
[----:B------:R-:W-:Y:S01]  /*0500*/  IADD3 R3, R7, R11, RZ ;  /* 0x0000000b07037210 */ /* 0x000fe20007ffe0ff */
[----:B------:R0:W-:Y:S01]  /*0510*/  STL [R1+0x8], R0 ;  /* 0x0000080001007387 */ /* 0x0001e20000100800 */
[----:B------:R-:W-:-:S02]  /*0520*/  LOP3.LUT R84, R84, 0xfffffe00, RZ, 0xc0, !PT ;  /* 0xfffffe0054547812 */ /* 0x000fc400078ec0ff */
[----:B------:R-:W-:Y:S01]  /*0530*/  LEA.HI.X R163, R2, c[0x0][0x244], R163, 0x1, P0 ;  /* 0x0000910002a37a11 */ /* 0x000fe200000f0ca3 */
[----:B------:R0:W-:Y:S01]  /*0540*/  STL [R1+0x4], R4 ;  /* 0x0000040401007387 */ /* 0x0001e20000100800 */
[----:B------:R-:W-:Y:S02]  /*0550*/  LEA.HI.X R80, R6, c[0x0][0x22c], R3, 0x1, P2 ;  /* 0x00008b0006507a11 */ /* 0x000fe400010f0c03 */
[----:B-1----:R-:W-:Y:S02]  /*0560*/  LOP3.LUT R82, R84, 0x1f, R86, 0xf8, !PT ;  /* 0x0000001f54527812 */ /* 0x002fe400078ef856 */
.L_x_918:
[----:B0-----:R-:W2:Y:S01]  /*0570*/  LDL R3, [R1] ;  /* 0x0000000001037983 */ /* 0x001ea20000100800 */
[----:B------:R-:W-:Y:S02]  /*0580*/  MOV R2, 0xfffffc00 ;  /* 0xfffffc0000027802 */ /* 0x000fe40000000f00 */
[C---:B------:R-:W-:Y:S01]  /*0590*/  LOP3.LUT R16, R82.reuse, 0x20, RZ, 0xfc, !PT ;  /* 0x0000002052107812 */ /* 0x040fe200078efcff */
[----:B------:R-:W3:Y:S01]  /*05a0*/  LDL R49, [R1+0x4] ;  /* 0x0000040001317983 */ /* 0x000ee20000100800 */
[C---:B------:R-:W-:Y:S01]  /*05b0*/  LOP3.LUT R18, R82.reuse, 0x40, RZ, 0xfc, !PT ;  /* 0x0000004052127812 */ /* 0x040fe200078efcff */
[----:B------:R-:W-:Y:S01]  /*05c0*/  IMAD R79, R83, R2, c[0x0][0x168] ;  /* 0x00005a00534f7624 */ /* 0x000fe200078e0202 */
[----:B------:R-:W-:Y:S01]  /*05d0*/  LOP3.LUT R22, R82, 0x60, RZ, 0xfc, !PT ;  /* 0x0000006052167812 */ /* 0x000fe200078efcff */
[----:B------:R-:W4:Y:S01]  /*05e0*/  LDL R48, [R1+0x8] ;  /* 0x0000080001307983 */ /* 0x000f220000100800 */
[----:B------:R-:W-:-:S02]  /*05f0*/  PRMT R5, RZ, 0x7610, R5 ;  /* 0x00007610ff057816 */ /* 0x000fc40000000005 */
[-C--:B------:R-:W-:Y:S02]  /*0600*/  ISETP.GE.AND P2, PT, R82, R79.reuse, PT ;  /* 0x0000004f5200720c */ /* 0x080fe40003f46270 */
[----:B------:R-:W-:Y:S02]  /*0610*/  ISETP.GE.AND P1, PT, R16, R79, PT ;  /* 0x0000004f1000720c */ /* 0x000fe40003f26270 */
[C---:B------:R-:W-:Y:S02]  /*0620*/  LOP3.LUT R24, R82.reuse, 0x80, RZ, 0xfc, !PT ;  /* 0x0000008052187812 */ /* 0x040fe400078efcff */
[----:B0-----:R-:W-:Y:S02]  /*0630*/  PRMT R0, RZ, 0x7610, R0 ;  /* 0x00007610ff007816 */ /* 0x001fe40000000000 */
[C---:B------:R-:W-:Y:S02]  /*0640*/  LOP3.LUT R26, R82.reuse, 0xa0, RZ, 0xfc, !PT ;  /* 0x000000a0521a7812 */ /* 0x040fe400078efcff */
[----:B------:R-:W-:-:S02]  /*0650*/  LOP3.LUT R28, R82, 0xc0, RZ, 0xfc, !PT ;  /* 0x000000c0521c7812 */ /* 0x000fc400078efcff */
[-C--:B------:R-:W-:Y:S02]  /*0660*/  ISETP.GE.AND P0, PT, R18, R79.reuse, PT ;  /* 0x0000004f1200720c */ /* 0x080fe40003f06270 */
[----:B------:R-:W-:Y:S02]  /*0670*/  LOP3.LUT R30, R82, 0xe0, RZ, 0xfc, !PT ;  /* 0x000000e0521e7812 */ /* 0x000fe400078efcff */
[-C--:B------:R-:W-:Y:S02]  /*0680*/  ISETP.GE.AND P4, PT, R22, R79.reuse, PT ;  /* 0x0000004f1600720c */ /* 0x080fe40003f86270 */
[----:B------:R-:W-:Y:S02]  /*0690*/  LOP3.LUT R32, R82, 0x100, RZ, 0xfc, !PT ;  /* 0x0000010052207812 */ /* 0x000fe400078efcff */
[-C--:B------:R-:W-:Y:S02]  /*06a0*/  ISETP.GE.AND P6, PT, R24, R79.reuse, PT ;  /* 0x0000004f1800720c */ /* 0x080fe40003fc6270 */
[----:B------:R-:W-:-:S02]  /*06b0*/  ISETP.GE.AND P5, PT, R26, R79, PT ;  /* 0x0000004f1a00720c */ /* 0x000fc40003fa6270 */
[----:B------:R-:W-:Y:S02]  /*06c0*/  ISETP.GE.AND P3, PT, R28, R79, PT ;  /* 0x0000004f1c00720c */ /* 0x000fe40003f66270 */
[----:B------:R-:W-:Y:S02]  /*06d0*/  PRMT R4, RZ, 0x7610, R4 ;  /* 0x00007610ff047816 */ /* 0x000fe40000000004 */
[----:B------:R-:W-:Y:S02]  /*06e0*/  PRMT R7, RZ, 0x7610, R7 ;  /* 0x00007610ff077816 */ /* 0x000fe40000000007 */
[----:B------:R-:W-:Y:S02]  /*06f0*/  PRMT R9, RZ, 0x7610, R9 ;  /* 0x00007610ff097816 */ /* 0x000fe40000000009 */
[----:B------:R-:W-:Y:S02]  /*0700*/  PRMT R6, RZ, 0x7610, R6 ;  /* 0x00007610ff067816 */ /* 0x000fe40000000006 */
[----:B------:R-:W-:-:S02]  /*0710*/  LOP3.LUT R34, R82, 0x120, RZ, 0xfc, !PT ;  /* 0x0000012052227812 */ /* 0x000fc400078efcff */
[----:B------:R-:W-:Y:S02]  /*0720*/  PRMT R11, RZ, 0x7610, R11 ;  /* 0x00007610ff0b7816 */ /* 0x000fe4000000000b */
[C---:B------:R-:W-:Y:S02]  /*0730*/  LOP3.LUT R36, R82.reuse, 0x140, RZ, 0xfc, !PT ;  /* 0x0000014052247812 */ /* 0x040fe400078efcff */
[----:B------:R-:W-:Y:S02]  /*0740*/  PRMT R8, RZ, 0x7610, R8 ;  /* 0x00007610ff087816 */ /* 0x000fe40000000008 */
[C---:B------:R-:W-:Y:S02]  /*0750*/  LOP3.LUT R38, R82.reuse, 0x160, RZ, 0xfc, !PT ;  /* 0x0000016052267812 */ /* 0x040fe400078efcff */
[----:B------:R-:W-:Y:S02]  /*0760*/  PRMT R13, RZ, 0x7610, R13 ;  /* 0x00007610ff0d7816 */ /* 0x000fe4000000000d */
[----:B------:R-:W-:-:S02]  /*0770*/  LOP3.LUT R40, R82, 0x180, RZ, 0xfc, !PT ;  /* 0x0000018052287812 */ /* 0x000fc400078efcff */
[C---:B------:R-:W-:Y:S02]  /*0780*/  LOP3.LUT R42, R82.reuse, 0x1a0, RZ, 0xfc, !PT ;  /* 0x000001a0522a7812 */ /* 0x040fe400078efcff */
[C---:B------:R-:W-:Y:S02]  /*0790*/  LOP3.LUT R44, R82.reuse, 0x1c0, RZ, 0xfc, !PT ;  /* 0x000001c0522c7812 */ /* 0x040fe400078efcff */
[----:B------:R-:W-:Y:S02]  /*07a0*/  LOP3.LUT R46, R82, 0x1e0, RZ, 0xfc, !PT ;  /* 0x000001e0522e7812 */ /* 0x000fe400078efcff */
[----:B------:R-:W-:Y:S02]  /*07b0*/  PRMT R10, RZ, 0x7610, R10 ;  /* 0x00007610ff0a7816 */ /* 0x000fe4000000000a */
[----:B------:R-:W-:Y:S02]  /*07c0*/  PRMT R15, RZ, 0x7610, R15 ;  /* 0x00007610ff0f7816 */ /* 0x000fe4000000000f */
[----:B------:R-:W-:-:S02]  /*07d0*/  PRMT R12, RZ, 0x7610, R12 ;  /* 0x00007610ff0c7816 */ /* 0x000fc4000000000c */
[----:B------:R-:W-:Y:S02]  /*07e0*/  PRMT R17, RZ, 0x7610, R17 ;  /* 0x00007610ff117816 */ /* 0x000fe40000000011 */
[----:B------:R-:W-:Y:S02]  /*07f0*/  PRMT R14, RZ, 0x7610, R14 ;  /* 0x00007610ff0e7816 */ /* 0x000fe4000000000e */
[----:B------:R-:W-:Y:S02]  /*0800*/  PRMT R21, RZ, 0x7610, R21 ;  /* 0x00007610ff157816 */ /* 0x000fe40000000015 */
[----:B------:R-:W-:Y:S01]  /*0810*/  PRMT R20, RZ, 0x7610, R20 ;  /* 0x00007610ff147816 */ /* 0x000fe20000000014 */
[----:B------:R-:W-:Y:S01]  /*0820*/  BAR.SYNC.DEFER_BLOCKING 0x0 ;  /* 0x0000000000007b1d */ /* 0x000fe20000010000 */
[----:B--2---:R-:W-:-:S05]  /*0830*/  MOV R162, R3 ;  /* 0x0000000300a27202 */ /* 0x004fca0000000f00 */
[----:B------:R-:W-:-:S05]  /*0840*/  IMAD.WIDE R2, R82, 0x2, R162 ;  /* 0x0000000252027825 */ /* 0x000fca00078e02a2 */
[----:B------:R0:W2:Y:S01]  /*0850*/  @!P2 LDG.E.U16 R5, [R2.64] ;  /* 0x000000040205a981 */ /* 0x0000a2000c1e1500 */
[----:B------:R-:W-:-:S03]  /*0860*/  ISETP.GE.AND P2, PT, R30, R79, PT ;  /* 0x0000004f1e00720c */ /* 0x000fc60003f46270 */
[----:B------:R0:W2:Y:S01]  /*0870*/  @!P1 LDG.E.U16 R0, [R2.64+0x40] ;  /* 0x0000400402009981 */ /* 0x0000a2000c1e1500 */
        /* <DEDUP_REMOVED lines=15> */
[----:B------:R0:W2:Y:S04]  /*0970*/  @!P0 LDG.E.U16 R10, [R2.64+0x240] ;  /* 0x00024004020a8981 */ /* 0x0000a8000c1e1500 */
[----:B------:R0:W2:Y:S04]  /*0980*/  @!P4 LDG.E.U16 R15, [R2.64+0x280] ;  /* 0x00028004020fc981 */ /* 0x0000a8000c1e1500 */
[----:B------:R0:W2:Y:S04]  /*0990*/  @!P6 LDG.E.U16 R12, [R2.64+0x2c0] ;  /* 0x0002c004020ce981 */ /* 0x0000a8000c1e1500 */
[----:B------:R0:W2:Y:S04]  /*09a0*/  @!P5 LDG.E.U16 R17, [R2.64+0x300] ;  /* 0x000300040211d981 */ /* 0x0000a8000c1e1500 */
[----:B------:R0:W2:Y:S04]  /*09b0*/  @!P3 LDG.E.U16 R14, [R2.64+0x340] ;  /* 0x00034004020eb981 */ /* 0x0000a8000c1e1500 */
[----:B------:R0:W2:Y:S04]  /*09c0*/  @!P2 LDG.E.U16 R21, [R2.64+0x380] ;  /* 0x000380040215a981 */ /* 0x0000a8000c1e1500 */
[----:B------:R0:W2:Y:S01]  /*09d0*/  @!P1 LDG.E.U16 R20, [R2.64+0x3c0] ;  /* 0x0003c00402149981 */ /* 0x0000a2000c1e1500 */
[----:B------:R-:W-:-:S02]  /*09e0*/  ISETP.GE.AND P2, PT, R16, R79, PT ;  /* 0x0000004f1000720c */ /* 0x000fc40003f46270 */
[----:B------:R-:W-:-:S04]  /*09f0*/  IADD3 R16, R84, R85, RZ ;  /* 0x0000005554107210 */ /* 0x000fc80007ffe0ff */
[C---:B------:R-:W-:Y:S02]  /*0a00*/  IADD3 R19, R16.reuse, 0x20, RZ ;  /* 0x0000002010137810 */ /* 0x040fe40007ffe0ff */
[C---:B------:R-:W-:Y:S02]  /*0a10*/  IADD3 R23, R16.reuse, 0x60, RZ ;  /* 0x0000006010177810 */ /* 0x040fe40007ffe0ff */
[C---:B0-----:R-:W-:Y:S02]  /*0a20*/  IADD3 R3, R16.reuse, 0x40, RZ ;  /* 0x0000004010037810 */ /* 0x041fe40007ffe0ff */
[CC--:B------:R-:W-:Y:S02]  /*0a30*/  LEA.HI.SX32 R162, R16.reuse, R16.reuse, 0x1b ;  /* 0x0000001010a27211 */ /* 0x0c0fe400078fdaff */
[----:B------:R-:W-:Y:S02]  /*0a40*/  IADD3 R25, R16, 0x80, RZ ;  /* 0x0000008010197810 */ /* 0x000fe40007ffe0ff */
[----:B------:R-:W-:-:S02]  /*0a50*/  LEA.HI.SX32 R19, R19, R16, 0x1b ;  /* 0x0000001013137211 */ /* 0x000fc400078fdaff */
[C---:B------:R-:W-:Y:S02]  /*0a60*/  IADD3 R27, R16.reuse, 0xa0, RZ ;  /* 0x000000a0101b7810 */ /* 0x040fe40007ffe0ff */
[C---:B------:R-:W-:Y:S02]  /*0a70*/  IADD3 R29, R16.reuse, 0xc0, RZ ;  /* 0x000000c0101d7810 */ /* 0x040fe40007ffe0ff */
[-C--:B------:R-:W-:Y:S02]  /*0a80*/  LEA.HI.SX32 R3, R3, R16.reuse, 0x1b ;  /* 0x0000001003037211 */ /* 0x080fe400078fdaff */
[C---:B------:R-:W-:Y:S02]  /*0a90*/  IADD3 R31, R16.reuse, 0xe0, RZ ;  /* 0x000000e0101f7810 */ /* 0x040fe40007ffe0ff */
[----:B------:R-:W-:Y:S01]  /*0aa0*/  LEA.HI.SX32 R23, R23, R16, 0x1b ;  /* 0x0000001017177211 */ /* 0x000fe200078fdaff */
[----:B------:R-:W-:Y:S01]  /*0ab0*/  IMAD.SHL.U32 R161, R19, 0x2, RZ ;  /* 0x0000000213a17824 */ /* 0x000fe200078e00ff */
[----:B------:R-:W-:-:S02]  /*0ac0*/  IADD3 R33, R16, 0x100, RZ ;  /* 0x0000010010217810 */ /* 0x000fc40007ffe0ff */
[----:B------:R-:W-:Y:S02]  /*0ad0*/  SHF.L.U32 R162, R162, 0x1, RZ ;  /* 0x00000001a2a27819 */ /* 0x000fe400000006ff */
[-C--:B------:R-:W-:Y:S02]  /*0ae0*/  LEA.HI.SX32 R25, R25, R16.reuse, 0x1b ;  /* 0x0000001019197211 */ /* 0x080fe400078fdaff */
[C---:B------:R-:W-:Y:S02]  /*0af0*/  IADD3 R35, R16.reuse, 0x120, RZ ;  /* 0x0000012010237810 */ /* 0x040fe40007ffe0ff */
        /* <DEDUP_REMOVED lines=31> */
[----:B----4-:R-:W-:Y:S02]  /*0cf0*/  MOV R2, R48 ;  /* 0x0000003000027202 */ /* 0x010fe40000000f00 */
[----:B---3--:R-:W-:-:S02]  /*0d00*/  MOV R3, R49 ;  /* 0x0000003100037202 */ /* 0x008fc40000000f00 */
[----:B------:R-:W-:-:S03]  /*0d10*/  ISETP.GE.AND P4, PT, R18, R79, PT ;  /* 0x0000004f1200720c */ /* 0x000fc60003f86270 */
[----:B------:R-:W-:Y:S01]  /*0d20*/  IMAD.WIDE R18, R82, 0x2, R2 ;  /* 0x0000000252127825 */ /* 0x000fe200078e0202 */
[-C--:B------:R-:W-:Y:S02]  /*0d30*/  ISETP.GE.AND P1, PT, R24, R79.reuse, PT ;  /* 0x0000004f1800720c */ /* 0x080fe40003f26270 */
[-C--:B------:R-:W-:Y:S02]  /*0d40*/  ISETP.GE.AND P0, PT, R22, R79.reuse, PT ;  /* 0x0000004f1600720c */ /* 0x080fe40003f06270 */
[----:B------:R-:W-:Y:S02]  /*0d50*/  PRMT R22, RZ, 0x7610, R22 ;  /* 0x00007610ff167816 */ /* 0x000fe40000000016 */
[----:B------:R-:W-:Y:S02]  /*0d60*/  PRMT R23, RZ, 0x7610, R23 ;  /* 0x00007610ff177816 */ /* 0x000fe40000000017 */
[-C--:B------:R-:W-:Y:S02]  /*0d70*/  ISETP.GE.AND P6, PT, R26, R79.reuse, PT ;  /* 0x0000004f1a00720c */ /* 0x080fe40003fc6270 */
[----:B------:R-:W-:-:S02]  /*0d80*/  ISETP.GE.AND P5, PT, R28, R79, PT ;  /* 0x0000004f1c00720c */ /* 0x000fc40003fa6270 */
[----:B------:R-:W-:Y:S02]  /*0d90*/  ISETP.GE.AND P3, PT, R30, R79, PT ;  /* 0x0000004f1e00720c */ /* 0x000fe40003f66270 */
        /* <DEDUP_REMOVED lines=9> */
[----:B--2---:R-:W-:Y:S04]  /*0e30*/  STS.U16 [R162], R5 ;  /* 0x00000005a2007388 */ /* 0x004fe80000000400 */
[----:B------:R0:W-:Y:S04]  /*0e40*/  STS.U16 [R161+0x40], R0 ;  /* 0x00004000a1007388 */ /* 0x0001e80000000400 */
[----:B------:R-:W-:Y:S04]  /*0e50*/  STS.U16 [R159+0x80], R4 ;  /* 0x000080049f007388 */ /* 0x000fe80000000400 */
[----:B------:R-:W-:Y:S01]  /*0e60*/  STS.U16 [R158+0xc0], R7 ;  /* 0x0000c0079e007388 */ /* 0x000fe20000000400 */
[----:B0-----:R-:W-:-:S03]  /*0e70*/  LEA R0, R85, R84, 0x4 ;  /* 0x0000005455007211 */ /* 0x001fc600078e20ff */
[----:B------:R-:W-:Y:S04]  /*0e80*/  STS.U16 [R78+0x100], R9 ;  /* 0x000100094e007388 */ /* 0x000fe80000000400 */
[----:B------:R-:W-:Y:S01]  /*0e90*/  STS.U16 [R77+0x140], R6 ;  /* 0x000140064d007388 */ /* 0x000fe20000000400 */
[----:B------:R-:W-:-:S03]  /*0ea0*/  LEA.HI.SX32 R66, R0, R0, 0x1b ;  /* 0x0000000000427211 */ /* 0x000fc600078fdaff */
[----:B------:R-:W-:Y:S04]  /*0eb0*/  STS.U16 [R76+0x180], R11 ;  /* 0x0001800b4c007388 */ /* 0x000fe80000000400 */
[----:B------:R-:W-:Y:S04]  /*0ec0*/  STS.U16 [R75+0x1c0], R8 ;  /* 0x0001c0084b007388 */ /* 0x000fe80000000400 */
[----:B------:R-:W-:Y:S01]  /*0ed0*/  STS.U16 [R74+0x200], R13 ;  /* 0x0002000d4a007388 */ /* 0x000fe20000000400 */
[----:B------:R-:W-:-:S03]  /*0ee0*/  SHF.L.U32 R66, R66, 0x1, RZ ;  /* 0x0000000142427819 */ /* 0x000fc600000006ff */
        /* <DEDUP_REMOVED lines=26> */
[----:B-1----:R-:W-:Y:S02]  /*1090*/  PRMT R20, RZ, 0x7610, R20 ;  /* 0x00007610ff147816 */ /* 0x002fe40000000014 */
        /* <DEDUP_REMOVED lines=20> */
[----:B------:R-:W3:Y:S01]  /*11e0*/  @!P4 LDG.E.U16 R28, [R18.64+0x240] ;  /* 0x00024004121cc981 */ /* 0x000ee2000c1e1500 */
[----:B------:R-:W-:-:S03]  /*11f0*/  PRMT R34, RZ, 0x7610, R34 ;  /* 0x00007610ff227816 */ /* 0x000fc60000000022 */
        /* <DEDUP_REMOVED lines=41> */
[----:B0-----:R-:W-:Y:S01]  /*1490*/  PRMT R23, RZ, 0x5410, R23 ;  /* 0x00005410ff177816 */ /* 0x001fe20000000017 */
[----:B------:R-:W-:-:S04]  /*14a0*/  IMAD.MOV.U32 R33, RZ, RZ, c[0x0][0x16c] ;  /* 0x00005b00ff217624 */ /* 0x000fc800078e00ff */
[----:B-----5:R-:W-:Y:S01]  /*14b0*/  FADD.FTZ R65, R23, R90 ;  /* 0x0000005a17417221 */ /* 0x020fe20000010000 */
[----:B------:R-:W-:-:S04]  /*14c0*/  ISETP.GE.AND P6, PT, R33, 0x1, PT ;  /* 0x000000012100780c */ /* 0x000fc80003fc6270 */
        /* <DEDUP_REMOVED lines=52> */
.L_x_877:
[----:B------:R-:W-:Y:S05]  /*1810*/  BSYNC B0 ;  /* 0x0000000000007941 */ /* 0x000fea0003800000 */
.L_x_876:
        /* <DEDUP_REMOVED lines=36> */
.L_x_879:
[----:B------:R-:W-:Y:S05]  /*1a60*/  BSYNC B0 ;  /* 0x0000000000007941 */ /* 0x000fea0003800000 */
.L_x_878:
        /* <DEDUP_REMOVED lines=38> */
.L_x_881:
[----:B------:R-:W-:Y:S05]  /*1cd0*/  BSYNC B0 ;  /* 0x0000000000007941 */ /* 0x000fea0003800000 */
.L_x_880:
        /* <DEDUP_REMOVED lines=36> */
.L_x_883:
[----:B------:R-:W-:Y:S05]  /*1f20*/  BSYNC B0 ;  /* 0x0000000000007941 */ /* 0x000fea0003800000 */
.L_x_882:
        /* <DEDUP_REMOVED lines=38> */
.L_x_885:
[----:B------:R-:W-:Y:S05]  /*2190*/  BSYNC B0 ;  /* 0x0000000000007941 */ /* 0x000fea0003800000 */
.L_x_884:
        /* <DEDUP_REMOVED lines=36> */
.L_x_887:
[----:B------:R-:W-:Y:S05]  /*23e0*/  BSYNC B0 ;  /* 0x0000000000007941 */ /* 0x000fea0003800000 */
.L_x_886:
        /* <DEDUP_REMOVED lines=38> */
.L_x_889:
[----:B------:R-:W-:Y:S05]  /*2650*/  BSYNC B0 ;  /* 0x0000000000007941 */ /* 0x000fea0003800000 */
.L_x_888:
        /* <DEDUP_REMOVED lines=36> */
.L_x_891:
[----:B------:R-:W-:Y:S05]  /*28a0*/  BSYNC B0 ;  /* 0x0000000000007941 */ /* 0x000fea0003800000 */
.L_x_890:
        /* <DEDUP_REMOVED lines=41> */
.L_x_893:
[----:B------:R-:W-:Y:S05]  /*2b40*/  BSYNC B0 ;  /* 0x0000000000007941 */ /* 0x000fea0003800000 */
.L_x_892:
        /* <DEDUP_REMOVED lines=41> */
.L_x_895:
[----:B------:R-:W-:Y:S05]  /*2de0*/  BSYNC B0 ;  /* 0x0000000000007941 */ /* 0x000fea0003800000 */
.L_x_894:
        /* <DEDUP_REMOVED lines=47> */
.L_x_897:
[----:B------:R-:W-:Y:S05]  /*30e0*/  BSYNC B0 ;  /* 0x0000000000007941 */ /* 0x000fea0003800000 */
.L_x_896:
        /* <DEDUP_REMOVED lines=33> */
.L_x_899:
[----:B------:R-:W-:Y:S05]  /*3300*/  BSYNC B0 ;  /* 0x0000000000007941 */ /* 0x000fea0003800000 */
.L_x_898:
        /* <DEDUP_REMOVED lines=33> */
.L_x_901:
[----:B------:R-:W-:Y:S05]  /*3520*/  BSYNC B0 ;  /* 0x0000000000007941 */ /* 0x000fea0003800000 */
.L_x_900:
        /* <DEDUP_REMOVED lines=33> */
.L_x_903:
[----:B------:R-:W-:Y:S05]  /*3740*/  BSYNC B0 ;  /* 0x0000000000007941 */ /* 0x000fea0003800000 */
.L_x_902:
        /* <DEDUP_REMOVED lines=33> */
.L_x_905:
[----:B------:R-:W-:Y:S05]  /*3960*/  BSYNC B0 ;  /* 0x0000000000007941 */ /* 0x000fea0003800000 */
.L_x_904:
        /* <DEDUP_REMOVED lines=33> */
.L_x_907:
[----:B------:R-:W-:Y:S05]  /*3b80*/  BSYNC B0 ;  /* 0x0000000000007941 */ /* 0x000fea0003800000 */
.L_x_906:
        /* <DEDUP_REMOVED lines=34> */
[----:B------:R-:W-:Y:S01]  /*3db0*/  FMUL.FTZ R2, R0, R34 ;  /* 0x0000002200027220 */ /* 0x000fe20000410000 */
[----:B------:R-:W-:-:S09]  /*3dc0*/  HFMA2.MMA R0, -RZ, RZ, 0, 0 ;  /* 0x00000000ff007435 */ /* 0x000fd200000001ff */
.L_x_914:
[----:B------:R-:W-:Y:S01]  /*3dd0*/  IMAD R42, R92, c[0x0][0x180], RZ ;  /* 0x000060005c2a7a24 */ /* 0x000fe200078e02ff */
[----:B------:R-:W-:Y:S01]  /*3de0*/  SHF.R.S32.HI R48, RZ, 0x1f, R0 ;  /* 0x0000001fff307819 */ /* 0x000fe20000011400 */
[----:B------:R-:W-:Y:S01]  /*3df0*/  IMAD.WIDE.U32 R40, R93, c[0x0][0x180], RZ ;  /* 0x000060005d287a25 */ /* 0x000fe200078e00ff */
[----:B------:R-:W-:-:S03]  /*3e00*/  MOV R44, 0xfffffc00 ;  /* 0xfffffc00002c7802 */ /* 0x000fc60000000f00 */
[----:B------:R-:W-:Y:S01]  /*3e10*/  IMAD R43, R93, c[0x0][0x184], R42 ;  /* 0x000061005d2b7a24 */ /* 0x000fe200078e022a */
[----:B------:R-:W-:Y:S01]  /*3e20*/  IADD3 R42, R84, R82, RZ ;  /* 0x00000052542a7210 */ /* 0x000fe20007ffe0ff */
[----:B------:R-:W-:Y:S02]  /*3e30*/  IMAD R45, R48, c[0x0][0x188], RZ ;  /* 0x00006200302d7a24 */ /* 0x000fe400078e02ff */
[----:B------:R-:W-:Y:S01]  /*3e40*/  IMAD R79, R83, R44, c[0x0][0x168] ;  /* 0x00005a00534f7624 */ /* 0x000fe200078e022c */
[----:B------:R-:W-:Y:S01]  /*3e50*/  IADD3 R41, R41, R43, RZ ;  /* 0x0000002b29297210 */ /* 0x000fe20007ffe0ff */
[----:B------:R-:W-:Y:S01]  /*3e60*/  IMAD R45, R0, c[0x0][0x18c], R45 ;  /* 0x00006300002d7a24 */ /* 0x000fe200078e022d */
[----:B------:R-:W-:Y:S01]  /*3e70*/  SHF.R.S32.HI R43, RZ, 0x1f, R42 ;  /* 0x0000001fff2b7819 */ /* 0x000fe2000001142a */
[----:B------:R-:W-:Y:S01]  /*3e80*/  IMAD R51, R48, c[0x0][0x1a0], RZ ;  /* 0x0000680030337a24 */ /* 0x000fe200078e02ff */
[----:B------:R-:W-:Y:S01]  /*3e90*/  SHF.L.U32 R89, R79, 0x1, RZ ;  /* 0x000000014f597819 */ /* 0x000fe200000006ff */
[----:B------:R-:W-:Y:S01]  /*3ea0*/  IMAD.WIDE.U32 R46, R0, c[0x0][0x188], R40 ;  /* 0x00006200002e7a25 */ /* 0x000fe200078e0028 */
[----:B------:R-:W-:-:S03]  /*3eb0*/  IADD3 R49, R42, 0x20, RZ ;  /* 0x000000202a317810 */ /* 0x000fc60007ffe0ff */
[C---:B------:R-:W-:Y:S01]  /*3ec0*/  IMAD R51, R0.reuse, c[0x0][0x1a4], R51 ;  /* 0x0000690000337a24 */ /* 0x040fe200078e0233 */
[----:B------:R-:W-:Y:S01]  /*3ed0*/  IADD3 R41, R47, R45, RZ ;  /* 0x0000002d2f297210 */ /* 0x000fe20007ffe0ff */
[----:B------:R-:W-:Y:S01]  /*3ee0*/  IMAD.WIDE.U32 R44, R0, c[0x0][0x1a0], R42 ;  /* 0x00006800002c7a25 */ /* 0x000fe200078e002a */
[C---:B------:R-:W-:Y:S02]  /*3ef0*/  LEA R40, P0, R46.reuse, c[0x0][0x220], 0x3 ;  /* 0x000088002e287a11 */ /* 0x040fe400078018ff */
[-C--:B------:R-:W-:Y:S02]  /*3f00*/  ISETP.GE.AND P1, PT, R49, R89.reuse, PT ;  /* 0x000000593100720c */ /* 0x080fe40003f26270 */
[----:B------:R-:W-:Y:S02]  /*3f10*/  LEA.HI.X R41, R46, c[0x0][0x224], R41, 0x3, P0 ;  /* 0x000089002e297a11 */ /* 0x000fe400000f1c29 */
[----:B------:R-:W-:Y:S02]  /*3f20*/  ISETP.GE.AND P0, PT, R42, R89, PT ;  /* 0x000000592a00720c */ /* 0x000fe40003f06270 */
[----:B------:R-:W-:-:S02]  /*3f30*/  IADD3 R43, R45, R51, RZ ;  /* 0x000000332d2b7210 */ /* 0x000fc40007ffe0ff */
[C---:B------:R-:W-:Y:S01]  /*3f40*/  LEA R46, P2, R44.reuse, R81, 0x1 ;  /* 0x000000512c2e7211 */ /* 0x040fe200078408ff */
[----:B------:R-:W2:Y:S01]  /*3f50*/  LDG.E.64 R40, [R40.64] ;  /* 0x0000000428287981 */ /* 0x000ea2000c1e1b00 */
[----:B------:R-:W-:Y:S02]  /*3f60*/  PRMT R51, RZ, 0x7610, R51 ;  /* 0x00007610ff337816 */ /* 0x000fe40000000033 */
[----:B------:R-:W-:Y:S02]  /*3f70*/  LEA.HI.X R47, R44, R80, R43, 0x1, P2 ;  /* 0x000000502c2f7211 */ /* 0x000fe400010f0c2b */
[----:B------:R-:W-:Y:S02]  /*3f80*/  IADD3 R43, R42, 0x40, RZ ;  /* 0x000000402a2b7810 */ /* 0x000fe40007ffe0ff */
[----:B------:R-:W-:Y:S01]  /*3f90*/  PRMT R54, RZ, 0x7610, R54 ;  /* 0x00007610ff367816 */ /* 0x000fe20000000036 */
[----:B------:R0:W3:Y:S01]  /*3fa0*/  @!P0 LDG.E.U16 R51, [R46.64] ;  /* 0x000000042e338981 */ /* 0x0000e2000c1e1500 */
[----:B------:R-:W-:-:S02]  /*3fb0*/  ISETP.GE.AND P0, PT, R43, R89, PT ;  /* 0x000000592b00720c */ /* 0x000fc40003f06270 */
[C---:B------:R-:W-:Y:S02]  /*3fc0*/  IADD3 R43, R42.reuse, 0xa0, RZ ;  /* 0x000000a02a2b7810 */ /* 0x040fe40007ffe0ff */
[C---:B------:R-:W-:Y:S01]  /*3fd0*/  IADD3 R45, R42.reuse, 0x80, RZ ;  /* 0x000000802a2d7810 */ /* 0x040fe20007ffe0ff */
[----:B------:R0:W4:Y:S01]  /*3fe0*/  @!P1 LDG.E.U16 R54, [R46.64+0x40] ;  /* 0x000040042e369981 */ /* 0x000122000c1e1500 */
[-C--:B------:R-:W-:Y:S02]  /*3ff0*/  ISETP.GE.AND P3, PT, R43, R89.reuse, PT ;  /* 0x000000592b00720c */ /* 0x080fe40003f66270 */
[----:B------:R-:W-:Y:S02]  /*4000*/  IADD3 R44, R42, 0x60, RZ ;  /* 0x000000602a2c7810 */ /* 0x000fe40007ffe0ff */
[----:B------:R-:W-:Y:S02]  /*4010*/  ISETP.GE.AND P2, PT, R45, R89, PT ;  /* 0x000000592d00720c */ /* 0x000fe40003f46270 */
[----:B------:R-:W-:-:S02]  /*4020*/  PRMT R43, RZ, 0x7610, R43 ;  /* 0x00007610ff2b7816 */ /* 0x000fc4000000002b */
[----:B------:R-:W-:Y:S02]  /*4030*/  PRMT R45, RZ, 0x7610, R45 ;  /* 0x00007610ff2d7816 */ /* 0x000fe4000000002d */
[-C--:B------:R-:W-:Y:S02]  /*4040*/  ISETP.GE.AND P1, PT, R44, R89.reuse, PT ;  /* 0x000000592c00720c */ /* 0x080fe40003f26270 */
[C---:B------:R-:W-:Y:S01]  /*4050*/  IADD3 R44, R42.reuse, 0xc0, RZ ;  /* 0x000000c02a2c7810 */ /* 0x040fe20007ffe0ff */
[----:B------:R0:W4:Y:S01]  /*4060*/  @!P3 LDG.E.U16 R43, [R46.64+0x140] ;  /* 0x000140042e2bb981 */ /* 0x000122000c1e1500 */
[----:B------:R-:W-:Y:S02]  /*4070*/  IADD3 R52, R42, 0xe0, RZ ;  /* 0x000000e02a347810 */ /* 0x000fe40007ffe0ff */
[----:B------:R-:W-:Y:S01]  /*4080*/  PRMT R49, RZ, 0x7610, R49 ;  /* 0x00007610ff317816 */ /* 0x000fe20000000031 */
[----:B------:R0:W4:Y:S01]  /*4090*/  @!P0 LDG.E.U16 R45, [R46.64+0x80] ;  /* 0x000080042e2d8981 */ /* 0x000122000c1e1500 */
[----:B------:R-:W-:-:S02]  /*40a0*/  ISETP.GE.AND P3, PT, R44, R89, PT ;  /* 0x000000592c00720c */ /* 0x000fc40003f66270 */
[----:B------:R-:W-:Y:S02]  /*40b0*/  IADD3 R53, R42, 0x100, RZ ;  /* 0x000001002a357810 */ /* 0x000fe40007ffe0ff */
[-C--:B------:R-:W-:Y:S01]  /*40c0*/  ISETP.GE.AND P0, PT, R52, R89.reuse, PT ;  /* 0x000000593400720c */ /* 0x080fe20003f06270 */
[----:B------:R0:W4:Y:S01]  /*40d0*/  @!P2 LDG.E.U16 R49, [R46.64+0x100] ;  /* 0x000100042e31a981 */ /* 0x000122000c1e1500 */
[C---:B------:R-:W-:Y:S02]  /*40e0*/  IADD3 R44, R42.reuse, 0x120, RZ ;  /* 0x000001202a2c7810 */ /* 0x040fe40007ffe0ff */
[----:B------:R-:W-:Y:S02]  /*40f0*/  PRMT R50, RZ, 0x7610, R50 ;  /* 0x00007610ff327816 */ /* 0x000fe40000000032 */
[----:B------:R-:W-:Y:S02]  /*4100*/  IADD3 R52, R42, 0x140, RZ ;  /* 0x000001402a347810 */ /* 0x000fe40007ffe0ff */
[----:B------:R-:W-:-:S02]  /*4110*/  ISETP.GE.AND P6, PT, R53, R89, PT ;  /* 0x000000593500720c */ /* 0x000fc40003fc6270 */
[-C--:B------:R-:W-:Y:S01]  /*4120*/  ISETP.GE.AND P5, PT, R44, R89.reuse, PT ;  /* 0x000000592c00720c */ /* 0x080fe20003fa6270 */
[----:B------:R0:W4:Y:S01]  /*4130*/  @!P1 LDG.E.U16 R50, [R46.64+0xc0] ;  /* 0x0000c0042e329981 */ /* 0x000122000c1e1500 */
[C---:B------:R-:W-:Y:S02]  /*4140*/  IADD3 R53, R42.reuse, 0x160, RZ ;  /* 0x000001602a357810 */ /* 0x040fe40007ffe0ff */
[----:B------:R-:W-:Y:S02]  /*4150*/  IADD3 R44, R42, 0x180, RZ ;  /* 0x000001802a2c7810 */ /* 0x000fe40007ffe0ff */
[----:B------:R-:W-:Y:S02]  /*4160*/  ISETP.GE.AND P2, PT, R52, R89, PT ;  /* 0x000000593400720c */ /* 0x000fe40003f46270 */
[----:B------:R-:W-:Y:S02]  /*4170*/  PRMT R52, RZ, 0x7610, R52 ;  /* 0x00007610ff347816 */ /* 0x000fe40000000034 */
[----:B------:R-:W-:-:S02]  /*4180*/  PRMT R119, RZ, 0x7610, R119 ;  /* 0x00007610ff777816 */ /* 0x000fc40000000077 */
[-C--:B------:R-:W-:Y:S02]  /*4190*/  ISETP.GE.AND P1, PT, R53, R89.reuse, PT ;  /* 0x000000593500720c */ /* 0x080fe40003f26270 */
[-C--:B------:R-:W-:Y:S01]  /*41a0*/  ISETP.GE.AND P4, PT, R44, R89.reuse, PT ;  /* 0x000000592c00720c */ /* 0x080fe20003f86270 */
[----:B------:R0:W4:Y:S01]  /*41b0*/  @!P3 LDG.E.U16 R52, [R46.64+0x180] ;  /* 0x000180042e34b981 */ /* 0x000122000c1e1500 */
[C---:B------:R-:W-:Y:S02]  /*41c0*/  IADD3 R44, R42.reuse, 0x1a0, RZ ;  /* 0x000001a02a2c7810 */ /* 0x040fe40007ffe0ff */
[----:B------:R-:W-:Y:S01]  /*41d0*/  IADD3 R53, R42, 0x1c0, RZ ;  /* 0x000001c02a357810 */ /* 0x000fe20007ffe0ff */
[----:B------:R0:W4:Y:S01]  /*41e0*/  @!P0 LDG.E.U16 R119, [R46.64+0x1c0] ;  /* 0x0001c0042e778981 */ /* 0x000122000c1e1500 */
[----:B------:R-:W-:Y:S02]  /*41f0*/  PRMT R120, RZ, 0x7610, R120 ;  /* 0x00007610ff787816 */ /* 0x000fe40000000078 */
[----:B------:R-:W-:-:S02]  /*4200*/  ISETP.GE.AND P3, PT, R44, R89, PT ;  /* 0x000000592c00720c */ /* 0x000fc40003f66270 */
[-C--:B------:R-:W-:Y:S02]  /*4210*/  ISETP.GE.AND P0, PT, R53, R89.reuse, PT ;  /* 0x000000593500720c */ /* 0x080fe40003f06270 */
[C---:B------:R-:W-:Y:S01]  /*4220*/  IADD3 R44, R42.reuse, 0x1e0, RZ ;  /* 0x000001e02a2c7810 */ /* 0x040fe20007ffe0ff */
[----:B------:R0:W4:Y:S01]  /*4230*/  @!P6 LDG.E.U16 R120, [R46.64+0x200] ;  /* 0x000200042e78e981 */ /* 0x000122000c1e1500 */
[----:B------:R-:W-:Y:S02]  /*4240*/  PRMT R53, RZ, 0x7610, R53 ;  /* 0x00007610ff357816 */ /* 0x000fe40000000035 */
[----:B------:R-:W-:Y:S02]  /*4250*/  PRMT R118, RZ, 0x7610, R118 ;  /* 0x00007610ff767816 */ /* 0x000fe40000000076 */
[----:B------:R-:W-:Y:S02]  /*4260*/  IADD3 R55, R42, 0x200, RZ ;  /* 0x000002002a377810 */ /* 0x000fe40007ffe0ff */
[----:B------:R-:W-:Y:S01]  /*4270*/  ISETP.GE.AND P6, PT, R44, R89, PT ;  /* 0x000000592c00720c */ /* 0x000fe20003fc6270 */
[----:B------:R0:W4:Y:S01]  /*4280*/  @!P5 LDG.E.U16 R53, [R46.64+0x240] ;  /* 0x000240042e35d981 */ /* 0x000122000c1e1500 */
[----:B------:R-:W-:-:S02]  /*4290*/  IADD3 R44, R42, 0x220, RZ ;  /* 0x000002202a2c7810 */ /* 0x000fc40007ffe0ff */
[----:B------:R-:W-:Y:S01]  /*42a0*/  PRMT R114, RZ, 0x7610, R114 ;  /* 0x00007610ff727816 */ /* 0x000fe20000000072 */
[----:B------:R0:W4:Y:S01]  /*42b0*/  @!P2 LDG.E.U16 R118, [R46.64+0x280] ;  /* 0x000280042e76a981 */ /* 0x000122000c1e1500 */
[-C--:B------:R-:W-:Y:S02]  /*42c0*/  ISETP.GE.AND P5, PT, R55, R89.reuse, PT ;  /* 0x000000593700720c */ /* 0x080fe40003fa6270 */
[----:B------:R-:W-:Y:S02]  /*42d0*/  PRMT R117, RZ, 0x7610, R117 ;  /* 0x00007610ff757816 */ /* 0x000fe40000000075 */
[----:B------:R-:W-:Y:S01]  /*42e0*/  IADD3 R55, R42, 0x240, RZ ;  /* 0x000002402a377810 */ /* 0x000fe20007ffe0ff */
[----:B------:R0:W4:Y:S01]  /*42f0*/  @!P1 LDG.E.U16 R114, [R46.64+0x2c0] ;  /* 0x0002c0042e729981 */ /* 0x000122000c1e1500 */
[----:B------:R-:W-:Y:S02]  /*4300*/  ISETP.GE.AND P2, PT, R44, R89, PT ;  /* 0x000000592c00720c */ /* 0x000fe40003f46270 */
        /* <DEDUP_REMOVED lines=39> */
[----:B------:R-:W-:Y:S02]  /*4580*/  PRMT R103, RZ, 0x7610, R103 ;  /* 0x00007610ff677816 */ /* 0x000fe40000000067 */
[-C--:B------:R-:W-:Y:S02]  /*4590*/  ISETP.GE.AND P3, PT, R44, R89.reuse, PT ;  /* 0x000000592c00720c */ /* 0x080fe40003f66270 */
[----:B------:R-:W-:Y:S01]  /*45a0*/  PRMT R96, RZ, 0x7610, R96 ;  /* 0x00007610ff607816 */ /* 0x000fe20000000060 */
[----:B------:R0:W4:Y:S01]  /*45b0*/  @!P6 LDG.E.U16 R102, [R46.64+0x580] ;  /* 0x000580042e66e981 */ /* 0x000122000c1e1500 */
[----:B------:R-:W-:-:S02]  /*45c0*/  ISETP.GE.AND P0, PT, R55, R89, PT ;  /* 0x000000593700720c */ /* 0x000fc40003f06270 */
[C---:B------:R-:W-:Y:S01]  /*45d0*/  IADD3 R44, R42.reuse, 0x3a0, RZ ;  /* 0x000003a02a2c7810 */ /* 0x040fe20007ffe0ff */
[----:B------:R0:W4:Y:S01]  /*45e0*/  @!P5 LDG.E.U16 R103, [R46.64+0x5c0] ;  /* 0x0005c0042e67d981 */ /* 0x000122000c1e1500 */
[C---:B------:R-:W-:Y:S02]  /*45f0*/  IADD3 R55, R42.reuse, 0x3c0, RZ ;  /* 0x000003c02a377810 */ /* 0x040fe40007ffe0ff */
[----:B------:R-:W-:Y:S01]  /*4600*/  IADD3 R42, R42, 0x3e0, RZ ;  /* 0x000003e02a2a7810 */ /* 0x000fe20007ffe0ff */
[----:B------:R0:W4:Y:S01]  /*4610*/  @!P1 LDG.E.U16 R96, [R46.64+0x640] ;  /* 0x000640042e609981 */ /* 0x000122000c1e1500 */
[-C--:B------:R-:W-:Y:S02]  /*4620*/  ISETP.GE.AND P6, PT, R44, R89.reuse, PT ;  /* 0x000000592c00720c */ /* 0x080fe40003fc6270 */
[----:B------:R-:W-:Y:S02]  /*4630*/  PRMT R95, RZ, 0x7610, R95 ;  /* 0x00007610ff5f7816 */ /* 0x000fe4000000005f */
[----:B------:R-:W-:-:S02]  /*4640*/  ISETP.GE.AND P5, PT, R55, R89, PT ;  /* 0x000000593700720c */ /* 0x000fc40003fa6270 */
[----:B------:R-:W-:Y:S02]  /*4650*/  ISETP.GE.AND P1, PT, R42, R89, PT ;  /* 0x000000592a00720c */ /* 0x000fe40003f26270 */
[----:B------:R-:W-:Y:S01]  /*4660*/  PRMT R97, RZ, 0x7610, R97 ;  /* 0x00007610ff617816 */ /* 0x000fe20000000061 */
[----:B------:R0:W4:Y:S01]  /*4670*/  @!P2 LDG.E.U16 R95, [R46.64+0x600] ;  /* 0x000600042e5fa981 */ /* 0x000122000c1e1500 */
[----:B------:R-:W-:Y:S02]  /*4680*/  PRMT R88, RZ, 0x7610, R88 ;  /* 0x00007610ff587816 */ /* 0x000fe40000000058 */
[----:B------:R-:W-:Y:S02]  /*4690*/  PRMT R104, RZ, 0x7610, R104 ;  /* 0x00007610ff687816 */ /* 0x000fe40000000068 */
[----:B------:R-:W-:Y:S01]  /*46a0*/  PRMT R105, RZ, 0x7610, R105 ;  /* 0x00007610ff697816 */ /* 0x000fe20000000069 */
[----:B------:R0:W4:Y:S01]  /*46b0*/  @!P4 LDG.E.U16 R97, [R46.64+0x680] ;  /* 0x000680042e61c981 */ /* 0x000122000c1e1500 */
[----:B------:R-:W-:-:S02]  /*46c0*/  PRMT R106, RZ, 0x7610, R106 ;  /* 0x00007610ff6a7816 */ /* 0x000fc4000000006a */
[----:B------:R-:W-:Y:S01]  /*46d0*/  PRMT R107, RZ, 0x7610, R107 ;  /* 0x00007610ff6b7816 */ /* 0x000fe2000000006b */
[----:B------:R0:W4:Y:S04]  /*46e0*/  @!P3 LDG.E.U16 R88, [R46.64+0x6c0] ;  /* 0x0006c0042e58b981 */ /* 0x000128000c1e1500 */
[----:B------:R0:W4:Y:S04]  /*46f0*/  @!P0 LDG.E.U16 R104, [R46.64+0x700] ;  /* 0x000700042e688981 */ /* 0x000128000c1e1500 */
[----:B------:R0:W4:Y:S04]  /*4700*/  @!P6 LDG.E.U16 R105, [R46.64+0x740] ;  /* 0x000740042e69e981 */ /* 0x000128000c1e1500 */
[----:B------:R0:W4:Y:S04]  /*4710*/  @!P5 LDG.E.U16 R106, [R46.64+0x780] ;  /* 0x000780042e6ad981 */ /* 0x000128000c1e1500 */
[----:B------:R0:W4:Y:S01]  /*4720*/  @!P1 LDG.E.U16 R107, [R46.64+0x7c0] ;  /* 0x0007c0042e6b9981 */ /* 0x000122000c1e1500 */
[----:B------:R-:W-:-:S04]  /*4730*/  SHF.L.U32 R110, R86, 0x5, RZ ;  /* 0x00000005566e7819 */ /* 0x000fc800000006ff */
[----:B------:R-:W-:-:S04]  /*4740*/  LOP3.LUT R110, R110, 0xfffffc00, RZ, 0xc0, !PT ;  /* 0xfffffc006e6e7812 */ /* 0x000fc800078ec0ff */
[----:B------:R-:W-:-:S04]  /*4750*/  IADD3 R42, R110, R85, RZ ;  /* 0x000000556e2a7210 */ /* 0x000fc80007ffe0ff */
[C---:B------:R-:W-:Y:S02]  /*4760*/  IADD3 R55, R42.reuse, 0x20, RZ ;  /* 0x000000202a377810 */ /* 0x040fe40007ffe0ff */
[CC--:B------:R-:W-:Y:S02]  /*4770*/  LEA.HI.SX32 R44, R42.reuse, R42.reuse, 0x1b ;  /* 0x0000002a2a2c7211 */ /* 0x0c0fe400078fdaff */
[----:B------:R-:W-:Y:S02]  /*4780*/  LEA.HI.SX32 R55, R55, R42, 0x1b ;  /* 0x0000002a37377211 */ /* 0x000fe400078fdaff */
[----:B0-----:R-:W-:Y:S02]  /*4790*/  IADD3 R47, R42, 0x40, RZ ;  /* 0x000000402a2f7810 */ /* 0x001fe40007ffe0ff */
[----:B------:R-:W-:Y:S02]  /*47a0*/  SHF.L.U32 R122, R44, 0x1, RZ ;  /* 0x000000012c7a7819 */ /* 0x000fe400000006ff */
[----:B------:R-:W-:-:S02]  /*47b0*/  SHF.L.U32 R121, R55, 0x1, RZ ;  /* 0x0000000137797819 */ /* 0x000fc400000006ff */
[C---:B------:R-:W-:Y:S02]  /*47c0*/  IADD3 R55, R42.reuse, 0x60, RZ ;  /* 0x000000602a377810 */ /* 0x040fe40007ffe0ff */
[-C--:B------:R-:W-:Y:S02]  /*47d0*/  LEA.HI.SX32 R47, R47, R42.reuse, 0x1b ;  /* 0x0000002a2f2f7211 */ /* 0x080fe400078fdaff */
[C---:B------:R-:W-:Y:S02]  /*47e0*/  IADD3 R99, R42.reuse, 0xa0, RZ ;  /* 0x000000a02a637810 */ /* 0x040fe40007ffe0ff */
[----:B------:R-:W-:Y:S02]  /*47f0*/  LEA.HI.SX32 R55, R55, R42, 0x1b ;  /* 0x0000002a37377211 */ /* 0x000fe400078fdaff */
[C---:B------:R-:W-:Y:S02]  /*4800*/  IADD3 R129, R42.reuse, 0x100, RZ ;  /* 0x000001002a817810 */ /* 0x040fe40007ffe0ff */
[----:B------:R-:W-:-:S02]  /*4810*/  IADD3 R133, R42, 0x120, RZ ;  /* 0x000001202a857810 */ /* 0x000fc40007ffe0ff */
[C---:B------:R-:W-:Y:S02]  /*4820*/  IADD3 R151, R42.reuse, 0x320, RZ ;  /* 0x000003202a977810 */ /* 0x040fe40007ffe0ff */
[C---:B------:R-:W-:Y:S02]  /*4830*/  IADD3 R157, R42.reuse, 0x140, RZ ;  /* 0x000001402a9d7810 */ /* 0x040fe40007ffe0ff */
[C---:B------:R-:W-:Y:S02]  /*4840*/  IADD3 R165, R42.reuse, 0x160, RZ ;  /* 0x000001602aa57810 */ /* 0x040fe40007ffe0ff */
[C---:B------:R-:W-:Y:S02]  /*4850*/  IADD3 R153, R42.reuse, 0x2e0, RZ ;  /* 0x000002e02a997810 */ /* 0x040fe40007ffe0ff */
[----:B------:R-:W-:Y:S02]  /*4860*/  IADD3 R128, R42, 0x180, RZ ;  /* 0x000001802a807810 */ /* 0x000fe40007ffe0ff */
[----:B------:R-:W-:-:S02]  /*4870*/  LEA.HI.SX32 R132, R129, R42, 0x1b ;  /* 0x0000002a81847211 */ /* 0x000fc400078fdaff */
[C---:B------:R-:W-:Y:S02]  /*4880*/  IADD3 R126, R42.reuse, 0x1a0, RZ ;  /* 0x000001a02a7e7810 */ /* 0x040fe40007ffe0ff */
[-C--:B------:R-:W-:Y:S02]  /*4890*/  LEA.HI.SX32 R133, R133, R42.reuse, 0x1b ;  /* 0x0000002a85857211 */ /* 0x080fe400078fdaff */
[-C--:B------:R-:W-:Y:S02]  /*48a0*/  LEA.HI.SX32 R138, R151, R42.reuse, 0x1b ;  /* 0x0000002a978a7211 */ /* 0x080fe400078fdaff */
[----:B------:R-:W-:Y:S02]  /*48b0*/  IADD3 R155, R42, 0x1e0, RZ ;  /* 0x000001e02a9b7810 */ /* 0x000fe40007ffe0ff */
[-C--:B------:R-:W-:Y:S02]  /*48c0*/  LEA.HI.SX32 R130, R157, R42.reuse, 0x1b ;  /* 0x0000002a9d827211 */ /* 0x080fe400078fdaff */
[----:B------:R-:W-:-:S02]  /*48d0*/  LEA.HI.SX32 R129, R165, R42, 0x1b ;  /* 0x0000002aa5817211 */ /* 0x000fc400078fdaff */
[-C--:B------:R-:W-:Y:S02]  /*48e0*/  LEA.HI.SX32 R134, R153, R42.reuse, 0x1b ;  /* 0x0000002a99867211 */ /* 0x080fe400078fdaff */
[-C--:B------:R-:W-:Y:S02]  /*48f0*/  LEA.HI.SX32 R128, R128, R42.reuse, 0x1b ;  /* 0x0000002a80807211 */ /* 0x080fe400078fdaff */
[----:B------:R-:W-:Y:S02]  /*4900*/  SHF.L.U32 R153, R132, 0x1, RZ ;  /* 0x0000000184997819 */ /* 0x000fe400000006ff */
[----:B------:R-:W-:Y:S02]  /*4910*/  LEA.HI.SX32 R126, R126, R42, 0x1b ;  /* 0x0000002a7e7e7211 */ /* 0x000fe400078fdaff */
[----:B------:R-:W-:Y:S01]  /*4920*/  SHF.L.U32 R132, R133, 0x1, RZ ;  /* 0x0000000185847819 */ /* 0x000fe200000006ff */
[----:B--2---:R-:W-:-:S04]  /*4930*/  FMUL.FTZ R89, R41, R65 ;  /* 0x0000004129597220 */ /* 0x004fc80000410000 */
[----:B------:R-:W-:Y:S01]  /*4940*/  FMUL.RZ R123, R89, 0.15915493667125701904 ;  /* 0x3e22f983597b7820 */ /* 0x000fe2000040c000 */
[----:B------:R-:W-:Y:S01]  /*4950*/  IADD3 R89, R42, 0x80, RZ ;  /* 0x000000802a597810 */ /* 0x000fe20007ffe0ff */
[----:B------:R-:W-:Y:S01]  /*4960*/  FMUL.FTZ R44, R40, 1.4426950216293334961 ;  /* 0x3fb8aa3b282c7820 */ /* 0x000fe20000410000 */
[----:B---3--:R0:W-:Y:S02]  /*4970*/  STS.U16 [R122], R51 ;  /* 0x000000337a007388 */ /* 0x0081e40000000400 */
[-C--:B------:R-:W-:Y:S02]  /*4980*/  LEA.HI.SX32 R89, R89, R42.reuse, 0x1b ;  /* 0x0000002a59597211 */ /* 0x080fe400078fdaff */
[----:B------:R-:W-:Y:S01]  /*4990*/  LEA.HI.SX32 R40, R99, R42, 0x1b ;  /* 0x0000002a63287211 */ /* 0x000fe200078fdaff */
[----:B----4-:R1:W-:Y:S03]  /*49a0*/  STS.U16 [R121+0x40], R54 ;  /* 0x0000403679007388 */ /* 0x0103e60000000400 */
[----:B------:R-:W-:-:S02]  /*49b0*/  SHF.L.U32 R40, R40, 0x1, RZ ;  /* 0x0000000128287819 */ /* 0x000fc400000006ff */
[----:B0-----:R-:W-:Y:S01]  /*49c0*/  SHF.L.U32 R122, R89, 0x1, RZ ;  /* 0x00000001597a7819 */ /* 0x001fe200000006ff */
[----:B-1----:R-:W-:Y:S01]  /*49d0*/  IMAD.SHL.U32 R54, R47, 0x2, RZ ;  /* 0x000000022f367824 */ /* 0x002fe200078e00ff */
[----:B------:R-:W-:Y:S01]  /*49e0*/  SHF.L.U32 R121, R55, 0x1, RZ ;  /* 0x0000000137797819 */ /* 0x000fe200000006ff */
[----:B------:R-:W-:Y:S01]  /*49f0*/  FMUL.FTZ R47, R41, R64 ;  /* 0x00000040292f7220 */ /* 0x000fe20000410000 */
[----:B------:R-:W-:-:S03]  /*4a00*/  IADD3 R51, R42, 0xe0, RZ ;  /* 0x000000e02a337810 */ /* 0x000fc60007ffe0ff */
[----:B------:R-:W-:Y:S01]  /*4a10*/  FMUL.RZ R124, R47, 0.15915493667125701904 ;  /* 0x3e22f9832f7c7820 */ /* 0x000fe2000040c000 */
[----:B------:R-:W-:Y:S01]  /*4a20*/  IADD3 R47, R42, 0xc0, RZ ;  /* 0x000000c02a2f7810 */ /* 0x000fe20007ffe0ff */
[----:B------:R0:W-:Y:S03]  /*4a30*/  STS.U16 [R54+0x80], R45 ;  /* 0x0000802d36007388 */ /* 0x0001e60000000400 */
[-C--:B------:R-:W-:Y:S02]  /*4a40*/  LEA.HI.SX32 R136, R47, R42.reuse, 0x1b ;  /* 0x0000002a2f887211 */ /* 0x080fe400078fdaff */
[----:B------:R-:W-:Y:S02]  /*4a50*/  LEA.HI.SX32 R47, R51, R42, 0x1b ;  /* 0x0000002a332f7211 */ /* 0x000fe400078fdaff */
[----:B------:R-:W-:Y:S01]  /*4a60*/  SHF.L.U32 R151, R136, 0x1, RZ ;  /* 0x0000000188977819 */ /* 0x000fe200000006ff */
[----:B------:R-:W-:Y:S04]  /*4a70*/  STS.U16 [R121+0xc0], R50 ;  /* 0x0000c03279007388 */ /* 0x000fe80000000400 */
[----:B------:R1:W-:Y:S04]  /*4a80*/  STS.U16 [R122+0x100], R49 ;  /* 0x000100317a007388 */ /* 0x0003e80000000400 */
[----:B------:R2:W-:Y:S01]  /*4a90*/  STS.U16 [R40+0x140], R43 ;  /* 0x0001402b28007388 */ /* 0x0005e20000000400 */
[----:B------:R-:W-:Y:S01]  /*4aa0*/  SHF.L.U32 R136, R47, 0x1, RZ ;  /* 0x000000012f887819 */ /* 0x000fe200000006ff */
[----:B------:R-:W-:Y:S01]  /*4ab0*/  MUFU.SIN R94, R123 ;  /* 0x0000007b005e7308 */ /* 0x000fe20000000400 */
[----:B0-----:R-:W-:-:S02]  /*4ac0*/  IADD3 R45, R42, 0x200, RZ ;  /* 0x000002002a2d7810 */ /* 0x001fc40007ffe0ff */
[----:B-1----:R-:W-:Y:S01]  /*4ad0*/  IADD3 R122, R42, 0x1c0, RZ ;  /* 0x000001c02a7a7810 */ /* 0x002fe20007ffe0ff */
[----:B--2---:R-:W-:-:S04]  /*4ae0*/  FMUL.FTZ R40, R41, R63 ;  /* 0x0000003f29287220 */ /* 0x004fc80000410000 */
[----:B------:R0:W-:Y:S01]  /*4af0*/  MUFU.COS R98, R123 ;  /* 0x0000007b00627308 */ /* 0x0001e20000000000 */
[----:B------:R-:W-:Y:S02]  /*4b00*/  FMUL.RZ R43, R40, 0.15915493667125701904 ;  /* 0x3e22f983282b7820 */ /* 0x000fe4000040c000 */
[----:B------:R-:W-:Y:S01]  /*4b10*/  FMUL.FTZ R40, R41, R62 ;  /* 0x0000003e29287220 */ /* 0x000fe20000410000 */
[----:B------:R-:W-:-:S04]  /*4b20*/  IADD3 R121, R42, 0x220, RZ ;  /* 0x000002202a797810 */ /* 0x000fc80007ffe0ff */
[----:B------:R-:W-:Y:S01]  /*4b30*/  MUFU.SIN R89, R124 ;  /* 0x0000007c00597308 */ /* 0x000fe20000000400 */
[----:B0-----:R-:W-:Y:S01]  /*4b40*/  IADD3 R123, R42, 0x240, RZ ;  /* 0x000002402a7b7810 */ /* 0x001fe20007ffe0ff */
[----:B------:R-:W-:Y:S01]  /*4b50*/  FMUL.RZ R142, R40, 0.15915493667125701904 ;  /* 0x3e22f983288e7820 */ /* 0x000fe2000040c000 */
[----:B------:R-:W-:Y:S01]  /*4b60*/  LEA.HI.SX32 R122, R122, R42, 0x1b ;  /* 0x0000002a7a7a7211 */ /* 0x000fe200078fdaff */
[----:B------:R0:W-:Y:S01]  /*4b70*/  STS.U16 [R151+0x180], R52 ;  /* 0x0001803497007388 */ /* 0x0001e20000000400 */
[----:B------:R-:W-:-:S03]  /*4b80*/  SHF.L.U32 R133, R130, 0x1, RZ ;  /* 0x0000000182857819 */ /* 0x000fc600000006ff */
[----:B------:R1:W-:Y:S01]  /*4b90*/  MUFU.COS R55, R124 ;  /* 0x0000007c00377308 */ /* 0x0003e20000000000 */
[C---:B------:R-:W-:Y:S01]  /*4ba0*/  IADD3 R125, R42.reuse, 0x260, RZ ;  /* 0x000002602a7d7810 */ /* 0x040fe20007ffe0ff */
[----:B------:R2:W-:Y:S01]  /*4bb0*/  STS.U16 [R136+0x1c0], R119 ;  /* 0x0001c07788007388 */ /* 0x0005e20000000400 */
[----:B------:R-:W-:Y:S02]  /*4bc0*/  IADD3 R127, R42, 0x280, RZ ;  /* 0x000002802a7f7810 */ /* 0x000fe40007ffe0ff */
[-C--:B------:R-:W-:Y:S01]  /*4bd0*/  LEA.HI.SX32 R40, R45, R42.reuse, 0x1b ;  /* 0x0000002a2d287211 */ /* 0x080fe200078fdaff */
[----:B------:R-:W-:Y:S01]  /*4be0*/  STS.U16 [R153+0x200], R120 ;  /* 0x0002007899007388 */ /* 0x000fe20000000400 */
[----:B------:R-:W-:Y:S02]  /*4bf0*/  SHF.L.U32 R128, R128, 0x1, RZ ;  /* 0x0000000180807819 */ /* 0x000fe400000006ff */
[----:B-1----:R-:W-:Y:S02]  /*4c00*/  LEA.HI.SX32 R124, R155, R42, 0x1b ;  /* 0x0000002a9b7c7211 */ /* 0x002fe400078fdaff */
[----:B------:R-:W-:Y:S01]  /*4c10*/  SHF.L.U32 R155, R129, 0x1, RZ ;  /* 0x00000001819b7819 */ /* 0x000fe200000006ff */
[----:B------:R-:W-:Y:S01]  /*4c20*/  STS.U16 [R132+0x240], R53 ;  /* 0x0002403584007388 */ /* 0x000fe20000000400 */
[----:B------:R-:W-:-:S02]  /*4c30*/  IADD3 R131, R42, 0x2a0, RZ ;  /* 0x000002a02a837810 */ /* 0x000fc40007ffe0ff */
[----:B------:R-:W-:Y:S02]  /*4c40*/  IADD3 R135, R42, 0x2c0, RZ ;  /* 0x000002c02a877810 */ /* 0x000fe40007ffe0ff */
[-C--:B------:R-:W-:Y:S02]  /*4c50*/  LEA.HI.SX32 R121, R121, R42.reuse, 0x1b ;  /* 0x0000002a79797211 */ /* 0x080fe400078fdaff */
[----:B0-----:R-:W-:Y:S01]  /*4c60*/  SHF.L.U32 R151, R126, 0x1, RZ ;  /* 0x000000017e977819 */ /* 0x001fe200000006ff */
[----:B------:R0:W-:Y:S01]  /*4c70*/  STS.U16 [R133+0x280], R118 ;  /* 0x0002807685007388 */ /* 0x0001e20000000400 */
[-C--:B------:R-:W-:Y:S02]  /*4c80*/  LEA.HI.SX32 R123, R123, R42.reuse, 0x1b ;  /* 0x0000002a7b7b7211 */ /* 0x080fe400078fdaff */
[----:B------:R-:W-:Y:S01]  /*4c90*/  SHF.L.U32 R122, R122, 0x1, RZ ;  /* 0x000000017a7a7819 */ /* 0x000fe200000006ff */
[----:B------:R1:W-:Y:S01]  /*4ca0*/  STS.U16 [R155+0x2c0], R114 ;  /* 0x0002c0729b007388 */ /* 0x0003e20000000400 */
[----:B------:R-:W-:-:S02]  /*4cb0*/  LEA.HI.SX32 R125, R125, R42, 0x1b ;  /* 0x0000002a7d7d7211 */ /* 0x000fc400078fdaff */
[----:B------:R-:W-:Y:S01]  /*4cc0*/  SHF.L.U32 R124, R124, 0x1, RZ ;  /* 0x000000017c7c7819 */ /* 0x000fe200000006ff */
[----:B------:R-:W-:Y:S01]  /*4cd0*/  STS.U16 [R128+0x300], R117 ;  /* 0x0003007580007388 */ /* 0x000fe20000000400 */
[----:B------:R-:W-:Y:S02]  /*4ce0*/  IADD3 R139, R42, 0x300, RZ ;  /* 0x000003002a8b7810 */ /* 0x000fe40007ffe0ff */
[-C--:B------:R-:W-:Y:S02]  /*4cf0*/  LEA.HI.SX32 R127, R127, R42.reuse, 0x1b ;  /* 0x0000002a7f7f7211 */ /* 0x080fe400078fdaff */
[----:B--2---:R-:W-:Y:S01]  /*4d00*/  SHF.L.U32 R119, R40, 0x1, RZ ;  /* 0x0000000128777819 */ /* 0x004fe200000006ff */
[----:B------:R2:W-:Y:S01]  /*4d10*/  STS.U16 [R151+0x340], R116 ;  /* 0x0003407497007388 */ /* 0x0005e20000000400 */
[-C--:B------:R-:W-:Y:S02]  /*4d20*/  LEA.HI.SX32 R131, R131, R42.reuse, 0x1b ;  /* 0x0000002a83837211 */ /* 0x080fe400078fdaff */
[----:B------:R-:W-:-:S02]  /*4d30*/  LEA.HI.SX32 R135, R135, R42, 0x1b ;  /* 0x0000002a87877211 */ /* 0x000fc400078fdaff */
[----:B0-----:R-:W-:Y:S01]  /*4d40*/  SHF.L.U32 R118, R121, 0x1, RZ ;  /* 0x0000000179767819 */ /* 0x001fe200000006ff */
[----:B------:R-:W-:Y:S01]  /*4d50*/  STS.U16 [R122+0x380], R115 ;  /* 0x000380737a007388 */ /* 0x000fe20000000400 */
[----:B-1----:R-:W-:Y:S01]  /*4d60*/  SHF.L.U32 R114, R123, 0x1, RZ ;  /* 0x000000017b727819 */ /* 0x002fe200000006ff */
[----:B------:R-:W-:Y:S01]  /*4d70*/  FMUL.FTZ R40, R41, R59 ;  /* 0x0000003b29287220 */ /* 0x000fe20000410000 */
[C---:B------:R-:W-:Y:S01]  /*4d80*/  IADD3 R149, R42.reuse, 0x340, RZ ;  /* 0x000003402a957810 */ /* 0x040fe20007ffe0ff */
[----:B------:R-:W-:Y:S01]  /*4d90*/  STS.U16 [R124+0x3c0], R113 ;  /* 0x0003c0717c007388 */ /* 0x000fe20000000400 */
[----:B------:R-:W-:Y:S02]  /*4da0*/  SHF.L.U32 R125, R125, 0x1, RZ ;  /* 0x000000017d7d7819 */ /* 0x000fe400000006ff */
[----:B------:R-:W-:Y:S01]  /*4db0*/  IADD3 R147, R42, 0x360, RZ ;  /* 0x000003602a937810 */ /* 0x000fe20007ffe0ff */
[----:B------:R-:W-:Y:S01]  /*4dc0*/  STS.U16 [R119+0x400], R112 ;  /* 0x0004007077007388 */ /* 0x000fe20000000400 */
[----:B------:R-:W-:-:S02]  /*4dd0*/  LEA.HI.SX32 R139, R139, R42, 0x1b ;  /* 0x0000002a8b8b7211 */ /* 0x000fc400078fdaff */
[----:B------:R-:W-:Y:S01]  /*4de0*/  SHF.L.U32 R127, R127, 0x1, RZ ;  /* 0x000000017f7f7819 */ /* 0x000fe200000006ff */
[----:B------:R0:W-:Y:S01]  /*4df0*/  STS.U16 [R118+0x440], R111 ;  /* 0x0004406f76007388 */ /* 0x0001e20000000400 */
[C---:B------:R-:W-:Y:S01]  /*4e00*/  IADD3 R145, R42.reuse, 0x380, RZ ;  /* 0x000003802a917810 */ /* 0x040fe20007ffe0ff */
[----:B------:R-:W-:Y:S01]  /*4e10*/  IMAD.SHL.U32 R135, R135, 0x2, RZ ;  /* 0x0000000287877824 */ /* 0x000fe200078e00ff */
[----:B--2---:R-:W-:Y:S01]  /*4e20*/  SHF.L.U32 R116, R131, 0x1, RZ ;  /* 0x0000000183747819 */ /* 0x004fe200000006ff */
[----:B------:R1:W-:Y:S01]  /*4e30*/  STS.U16 [R114+0x480], R109 ;  /* 0x0004806d72007388 */ /* 0x0003e20000000400 */
[C---:B------:R-:W-:Y:S02]  /*4e40*/  IADD3 R143, R42.reuse, 0x3a0, RZ ;  /* 0x000003a02a8f7810 */ /* 0x040fe40007ffe0ff */
[----:B------:R-:W-:Y:S01]  /*4e50*/  IADD3 R141, R42, 0x3c0, RZ ;  /* 0x000003c02a8d7810 */ /* 0x000fe20007ffe0ff */
[----:B------:R2:W-:Y:S01]  /*4e60*/  STS.U16 [R125+0x4c0], R108 ;  /* 0x0004c06c7d007388 */ /* 0x0005e20000000400 */
[----:B------:R-:W-:Y:S01]  /*4e70*/  LEA.HI.SX32 R149, R149, R42, 0x1b ;  /* 0x0000002a95957211 */ /* 0x000fe200078fdaff */
[----:B0-----:R-:W-:Y:S01]  /*4e80*/  FMUL.RZ R111, R40, 0.15915493667125701904 ;  /* 0x3e22f983286f7820 */ /* 0x001fe2000040c000 */
[----:B------:R-:W-:-:S02]  /*4e90*/  SHF.L.U32 R134, R134, 0x1, RZ ;  /* 0x0000000186867819 */ /* 0x000fc400000006ff */
[----:B------:R-:W-:Y:S01]  /*4ea0*/  IADD3 R137, R42, 0x3e0, RZ ;  /* 0x000003e02a897810 */ /* 0x000fe20007ffe0ff */
[----:B------:R-:W-:Y:S01]  /*4eb0*/  STS.U16 [R127+0x500], R100 ;  /* 0x000500647f007388 */ /* 0x000fe20000000400 */
[-C--:B------:R-:W-:Y:S02]  /*4ec0*/  LEA.HI.SX32 R147, R147, R42.reuse, 0x1b ;  /* 0x0000002a93937211 */ /* 0x080fe400078fdaff */
[----:B------:R-:W-:Y:S01]  /*4ed0*/  SHF.L.U32 R40, R139, 0x1, RZ ;  /* 0x000000018b287819 */ /* 0x000fe200000006ff */
[----:B------:R-:W-:Y:S01]  /*4ee0*/  STS.U16 [R116+0x540], R101 ;  /* 0x0005406574007388 */ /* 0x000fe20000000400 */
[-C--:B------:R-:W-:Y:S02]  /*4ef0*/  LEA.HI.SX32 R145, R145, R42.reuse, 0x1b ;  /* 0x0000002a91917211 */ /* 0x080fe400078fdaff */
[----:B------:R-:W-:Y:S02]  /*4f00*/  LEA.HI.SX32 R143, R143, R42, 0x1b ;  /* 0x0000002a8f8f7211 */ /* 0x000fe400078fdaff */
[----:B-1----:R-:W-:Y:S01]  /*4f10*/  SHF.L.U32 R109, R138, 0x1, RZ ;  /* 0x000000018a6d7819 */ /* 0x002fe200000006ff */
[----:B------:R-:W-:Y:S01]  /*4f20*/  STS.U16 [R135+0x580], R102 ;  /* 0x0005806687007388 */ /* 0x000fe20000000400 */
[----:B------:R-:W-:-:S02]  /*4f30*/  LEA R110, R85, R110, 0x5 ;  /* 0x0000006e556e7211 */ /* 0x000fc400078e28ff */
[-C--:B------:R-:W-:Y:S01]  /*4f40*/  LEA.HI.SX32 R141, R141, R42.reuse, 0x1b ;  /* 0x0000002a8d8d7211 */ /* 0x080fe200078fdaff */
[----:B------:R-:W-:Y:S01]  /*4f50*/  STS.U16 [R134+0x5c0], R103 ;  /* 0x0005c06786007388 */ /* 0x000fe20000000400 */
[----:B--2---:R-:W-:Y:S02]  /*4f60*/  SHF.L.U32 R108, R149, 0x1, RZ ;  /* 0x00000001956c7819 */ /* 0x004fe400000006ff */
[----:B------:R-:W-:Y:S02]  /*4f70*/  LEA.HI.SX32 R137, R137, R42, 0x1b ;  /* 0x0000002a89897211 */ /* 0x000fe400078fdaff */
[----:B------:R-:W-:Y:S02]  /*4f80*/  SHF.L.U32 R147, R147, 0x1, RZ ;  /* 0x0000000193937819 */ /* 0x000fe400000006ff */
[----:B------:R-:W-:Y:S02]  /*4f90*/  SHF.L.U32 R145, R145, 0x1, RZ ;  /* 0x0000000191917819 */ /* 0x000fe400000006ff */
[----:B------:R-:W-:-:S02]  /*4fa0*/  SHF.L.U32 R112, R143, 0x1, RZ ;  /* 0x000000018f707819 */ /* 0x000fc400000006ff */
[----:B------:R-:W-:Y:S01]  /*4fb0*/  SHF.L.U32 R141, R141, 0x1, RZ ;  /* 0x000000018d8d7819 */ /* 0x000fe200000006ff */
[----:B------:R0:W-:Y:S01]  /*4fc0*/  STS.U16 [R40+0x600], R95 ;  /* 0x0006005f28007388 */ /* 0x0001e20000000400 */
[----:B------:R-:W-:-:S03]  /*4fd0*/  SHF.L.U32 R114, R137, 0x1, RZ ;  /* 0x0000000189727819 */ /* 0x000fc600000006ff */
[----:B------:R-:W-:Y:S04]  /*4fe0*/  STS.U16 [R109+0x640], R96 ;  /* 0x000640606d007388 */ /* 0x000fe80000000400 */
[----:B------:R-:W-:Y:S01]  /*4ff0*/  STS.U16 [R108+0x680], R97 ;  /* 0x000680616c007388 */ /* 0x000fe20000000400 */
[----:B0-----:R-:W-:-:S03]  /*5000*/  LEA.HI.SX32 R40, R110, R110, 0x1b ;  /* 0x0000006e6e287211 */ /* 0x001fc600078fdaff */
[----:B------:R-:W-:Y:S01]  /*5010*/  STS.U16 [R147+0x6c0], R88 ;  /* 0x0006c05893007388 */ /* 0x000fe20000000400 */
[----:B------:R-:W-:-:S03]  /*5020*/  SHF.L.U32 R40, R40, 0x1, RZ ;  /* 0x0000000128287819 */ /* 0x000fc600000006ff */
[----:B------:R0:W-:Y:S04]  /*5030*/  STS.U16 [R145+0x700], R104 ;  /* 0x0007006891007388 */ /* 0x0001e80000000400 */
[----:B------:R-:W-:Y:S04]  /*5040*/  STS.U16 [R112+0x740], R105 ;  /* 0x0007406970007388 */ /* 0x000fe80000000400 */
[----:B------:R-:W-:Y:S04]  /*5050*/  STS.U16 [R141+0x780], R106 ;  /* 0x0007806a8d007388 */ /* 0x000fe80000000400 */
[----:B------:R1:W-:Y:S01]  /*5060*/  STS.U16 [R114+0x7c0], R107 ;  /* 0x0007c06b72007388 */ /* 0x0003e20000000400 */
[----:B------:R-:W-:-:S06]  /*5070*/  NOP ;  /* 0x0000000000007918 */ /* 0x000fcc0000000000 */
[----:B------:R-:W2:Y:S01]  /*5080*/  LDS.U16 R102, [R40] ;  /* 0x0000000028667984 */ /* 0x000ea20000000400 */
[----:B------:R-:W-:-:S03]  /*5090*/  FMUL.FTZ R46, R44, R65 ;  /* 0x000000412c2e7220 */ /* 0x000fc60000410000 */
[----:B------:R-:W3:Y:S01]  /*50a0*/  LDS.U16 R103, [R40+0x2] ;  /* 0x0000020028677984 */ /* 0x000ee20000000400 */
[----:B------:R-:W4:Y:S01]  /*50b0*/  MUFU.EX2 R99, R46 ;  /* 0x0000002e00637308 */ /* 0x000f220000000800 */
[----:B0-----:R-:W-:Y:S01]  /*50c0*/  FMUL.FTZ R104, R41, R57 ;  /* 0x0000003929687220 */ /* 0x001fe20000410000 */
[----:B------:R-:W-:Y:S01]  /*50d0*/  SHF.L.U32 R88, R86, 0x4, RZ ;  /* 0x0000000456587819 */ /* 0x000fe200000006ff */
[----:B------:R-:W-:Y:S01]  /*50e0*/  FMUL.FTZ R54, R44, R64 ;  /* 0x000000402c367220 */ /* 0x000fe20000410000 */
[----:B------:R-:W-:Y:S01]  /*50f0*/  LDS.U16 R105, [R40+0x6] ;  /* 0x0000060028697984 */ /* 0x000fe20000000400 */
[----:B-1----:R-:W-:Y:S01]  /*5100*/  FMUL.RZ R107, R104, 0.15915493667125701904 ;  /* 0x3e22f983686b7820 */ /* 0x002fe2000040c000 */
[----:B------:R-:W-:Y:S02]  /*5110*/  ISETP.GE.U32.AND P2, PT, R88, R79, PT ;  /* 0x0000004f5800720c */ /* 0x000fe40003f46070 */
[----:B------:R-:W0:Y:S01]  /*5120*/  LDS.U16 R104, [R40+0x4] ;  /* 0x0000040028687984 */ /* 0x000e220000000400 */
[----:B------:R-:W-:Y:S08]  /*5130*/  MUFU.SIN R50, R43 ;  /* 0x0000002b00327308 */ /* 0x000ff00000000400 */
[----:B------:R-:W-:Y:S01]  /*5140*/  MUFU.COS R49, R43 ;  /* 0x0000002b00317308 */ /* 0x000fe20000000000 */
[----:B----4-:R-:W-:Y:S01]  /*5150*/  FMUL.FTZ R122, R99, R98 ;  /* 0x00000062637a7220 */ /* 0x010fe20000410000 */
[----:B------:R-:W-:Y:S04]  /*5160*/  LDS.U16 R133, [R40+0x1c] ;  /* 0x00001c0028857984 */ /* 0x000fe80000000400 */
[----:B------:R-:W1:Y:S01]  /*5170*/  LDS.U16 R98, [R40+0xa] ;  /* 0x00000a0028627984 */ /* 0x000e620000000400 */
[----:B--2---:R-:W-:-:S05]  /*5180*/  PRMT R102, RZ, 0x5410, R102 ;  /* 0x00005410ff667816 */ /* 0x004fca0000000066 */
[----:B------:R-:W-:Y:S02]  /*5190*/  FMUL.FTZ R102, R17, R102 ;  /* 0x0000006611667220 */ /* 0x000fe40000410000 */
[----:B------:R-:W-:-:S03]  /*51a0*/  FMUL.FTZ R125, R99, R94 ;  /* 0x0000005e637d7220 */ /* 0x000fc60000410000 */
[----:B------:R-:W-:Y:S01]  /*51b0*/  FSEL R124, R102, RZ, !P2 ;  /* 0x000000ff667c7208 */ /* 0x000fe20005000000 */
[----:B------:R-:W-:Y:S01]  /*51c0*/  FMUL.FTZ R99, R41, R56 ;  /* 0x0000003829637220 */ /* 0x000fe20000410000 */
[----:B------:R-:W2:Y:S01]  /*51d0*/  LDS.U16 R102, [R40+0xe] ;  /* 0x00000e0028667984 */ /* 0x000ea20000000400 */
[----:B------:R-:W-:Y:S01]  /*51e0*/  MUFU.SIN R127, R107 ;  /* 0x0000006b007f7308 */ /* 0x000fe20000000400 */
[----:B------:R-:W-:Y:S01]  /*51f0*/  FMUL.FTZ R46, R44, R63 ;  /* 0x0000003f2c2e7220 */ /* 0x000fe20000410000 */
[----:B------:R-:W-:Y:S01]  /*5200*/  IADD3 R106, R88, 0x1, RZ ;  /* 0x00000001586a7810 */ /* 0x000fe20007ffe0ff */
[----:B------:R-:W-:Y:S05]  /*5210*/  LDS.U16 R94, [R40+0x8] ;  /* 0x00000800285e7984 */ /* 0x000fea0000000400 */
[----:B------:R4:W-:Y:S02]  /*5220*/  MUFU.COS R128, R107 ;  /* 0x0000006b00807308 */ /* 0x0009e40000000000 */
[----:B----4-:R-:W-:-:S02]  /*5230*/  FMUL.RZ R107, R99, 0.15915493667125701904 ;  /* 0x3e22f983636b7820 */ /* 0x010fc4000040c000 */
[----:B------:R-:W4:Y:S04]  /*5240*/  LDS.U16 R99, [R40+0xc] ;  /* 0x00000c0028637984 */ /* 0x000f280000000400 */
[----:B------:R0:W-:Y:S01]  /*5250*/  MUFU.EX2 R51, R46 ;  /* 0x0000002e00337308 */ /* 0x0001e20000000800 */
[----:B------:R-:W-:Y:S02]  /*5260*/  ISETP.GE.U32.AND P3, PT, R106, R79, PT ;  /* 0x0000004f6a00720c */ /* 0x000fe40003f66070 */
[----:B------:R-:W-:-:S05]  /*5270*/  IADD3 R106, R88, 0x4, RZ ;  /* 0x00000004586a7810 */ /* 0x000fca0007ffe0ff */
[----:B------:R-:W1:Y:S01]  /*5280*/  MUFU.EX2 R54, R54 ;  /* 0x0000003600367308 */ /* 0x000e620000000800 */
[----:B0-----:R-:W-:Y:S01]  /*5290*/  FMUL.FTZ R46, R44, R62 ;  /* 0x0000003e2c2e7220 */ /* 0x001fe20000410000 */
[----:B------:R-:W-:Y:S02]  /*52a0*/  ISETP.GE.U32.AND P6, PT, R106, R79, PT ;  /* 0x0000004f6a00720c */ /* 0x000fe40003fc6070 */
[----:B---3--:R-:W-:-:S04]  /*52b0*/  PRMT R106, RZ, 0x5410, R103 ;  /* 0x00005410ff6a7816 */ /* 0x008fc80000000067 */
[----:B------:R-:W-:Y:S08]  /*52c0*/  MUFU.SIN R43, R142 ;  /* 0x0000008e002b7308 */ /* 0x000ff00000000400 */
[----:B------:R-:W0:Y:S01]  /*52d0*/  MUFU.EX2 R46, R46 ;  /* 0x0000002e002e7308 */ /* 0x000e220000000800 */
[----:B------:R-:W-:Y:S02]  /*52e0*/  FMUL.FTZ R106, R17, R106 ;  /* 0x0000006a116a7220 */ /* 0x000fe40000410000 */
[----:B------:R-:W-:-:S02]  /*52f0*/  FMUL.FTZ R103, R41, R39 ;  /* 0x0000002729677220 */ /* 0x000fc40000410000 */
[----:B-1----:R-:W-:Y:S01]  /*5300*/  FMUL.FTZ R121, R54, R89 ;  /* 0x0000005936797220 */ /* 0x002fe20000410000 */
[----:B------:R-:W-:Y:S01]  /*5310*/  PRMT R89, RZ, 0x5410, R104 ;  /* 0x00005410ff597816 */ /* 0x000fe20000000068 */
[----:B------:R-:W-:Y:S01]  /*5320*/  FMUL.FTZ R126, R41, R60 ;  /* 0x0000003c297e7220 */ /* 0x000fe20000410000 */
[----:B------:R-:W-:Y:S01]  /*5330*/  FSEL R123, R106, RZ, !P2 ;  /* 0x000000ff6a7b7208 */ /* 0x000fe20005000000 */
[----:B------:R-:W-:Y:S01]  /*5340*/  FMUL.RZ R106, R103, 0.15915493667125701904 ;  /* 0x3e22f983676a7820 */ /* 0x000fe2000040c000 */
[----:B------:R-:W-:Y:S01]  /*5350*/  PRMT R98, RZ, 0x5410, R98 ;  /* 0x00005410ff627816 */ /* 0x000fe20000000062 */
[C---:B------:R-:W-:Y:S01]  /*5360*/  FMUL.FTZ R49, R51.reuse, R49 ;  /* 0x0000003133317220 */ /* 0x040fe20000410000 */
[----:B------:R-:W-:Y:S01]  /*5370*/  LDS.U16 R103, [R40+0x12] ;  /* 0x0000120028677984 */ /* 0x000fe20000000400 */
[----:B------:R-:W-:Y:S01]  /*5380*/  FMUL.FTZ R117, R51, R50 ;  /* 0x0000003233757220 */ /* 0x000fe20000410000 */
[----:B------:R-:W-:Y:S01]  /*5390*/  IADD3 R108, R88, 0x2, RZ ;  /* 0x00000002586c7810 */ /* 0x000fe20007ffe0ff */
[----:B------:R-:W-:Y:S01]  /*53a0*/  FMUL.RZ R120, R126, 0.15915493667125701904 ;  /* 0x3e22f9837e787820 */ /* 0x000fe2000040c000 */
[----:B------:R-:W1:Y:S01]  /*53b0*/  LDS.U16 R51, [R40+0x10] ;  /* 0x0000100028337984 */ /* 0x000e620000000400 */
[----:B------:R-:W-:-:S02]  /*53c0*/  FMUL.FTZ R89, R16, R89 ;  /* 0x0000005910597220 */ /* 0x000fc40000410000 */
[----:B0-----:R-:W-:Y:S01]  /*53d0*/  FMUL.FTZ R113, R46, R43 ;  /* 0x0000002b2e717220 */ /* 0x001fe20000410000 */
[----:B--2---:R-:W-:Y:S01]  /*53e0*/  PRMT R43, RZ, 0x5410, R102 ;  /* 0x00005410ff2b7816 */ /* 0x004fe20000000066 */
[----:B------:R-:W-:Y:S01]  /*53f0*/  FMUL.FTZ R98, R15, R98 ;  /* 0x000000620f627220 */ /* 0x000fe20000410000 */
[----:B------:R-:W-:Y:S01]  /*5400*/  IADD3 R110, R88, 0x3, RZ ;  /* 0x00000003586e7810 */ /* 0x000fe20007ffe0ff */
[----:B------:R-:W-:Y:S01]  /*5410*/  MUFU.SIN R53, R120 ;  /* 0x0000007800357308 */ /* 0x000fe20000000400 */
[----:B------:R-:W-:Y:S01]  /*5420*/  ISETP.GE.U32.AND P4, PT, R108, R79, PT ;  /* 0x0000004f6c00720c */ /* 0x000fe20003f86070 */
[----:B------:R-:W-:Y:S01]  /*5430*/  FMUL.FTZ R43, R14, R43 ;  /* 0x0000002b0e2b7220 */ /* 0x000fe20000410000 */
[----:B------:R-:W-:-:S05]  /*5440*/  ISETP.GE.U32.AND P5, PT, R110, R79, PT ;  /* 0x0000004f6e00720c */ /* 0x000fca0003fa6070 */
[----:B------:R0:W-:Y:S01]  /*5450*/  MUFU.COS R126, R120 ;  /* 0x00000078007e7308 */ /* 0x0001e20000000000 */
[----:B------:R-:W-:Y:S02]  /*5460*/  FSEL R115, R98, RZ, !P4 ;  /* 0x000000ff62737208 */ /* 0x000fe40006000000 */
[----:B------:R-:W-:Y:S01]  /*5470*/  LDS.U16 R98, [R40+0x14] ;  /* 0x0000140028627984 */ /* 0x000fe20000000400 */
[----:B----4-:R-:W-:Y:S02]  /*5480*/  PRMT R99, RZ, 0x5410, R99 ;  /* 0x00005410ff637816 */ /* 0x010fe40000000063 */
[----:B0-----:R-:W-:Y:S02]  /*5490*/  FSEL R120, R89, RZ, !P3 ;  /* 0x000000ff59787208 */ /* 0x001fe40005800000 */
[----:B------:R-:W0:Y:S01]  /*54a0*/  LDS.U16 R89, [R40+0x16] ;  /* 0x0000160028597984 */ /* 0x000e220000000400 */
[----:B------:R-:W-:Y:S01]  /*54b0*/  MUFU.SIN R130, R111 ;  /* 0x0000006f00827308 */ /* 0x000fe20000000400 */
[----:B------:R-:W-:-:S02]  /*54c0*/  FMUL.FTZ R140, R41, R61 ;  /* 0x0000003d298c7220 */ /* 0x000fc40000410000 */
[----:B------:R-:W-:-:S05]  /*54d0*/  FMUL.FTZ R99, R14, R99 ;  /* 0x000000630e637220 */ /* 0x000fca0000410000 */
[----:B------:R2:W-:Y:S01]  /*54e0*/  MUFU.COS R100, R111 ;  /* 0x0000006f00647308 */ /* 0x0005e20000000000 */
[----:B------:R-:W-:Y:S01]  /*54f0*/  FMUL.RZ R140, R140, 0.15915493667125701904 ;  /* 0x3e22f9838c8c7820 */ /* 0x000fe2000040c000 */
[----:B--2---:R-:W-:Y:S02]  /*5500*/  FSEL R111, R43, RZ, !P5 ;  /* 0x000000ff2b6f7208 */ /* 0x004fe40006800000 */
[----:B------:R-:W2:Y:S01]  /*5510*/  LDS.U16 R43, [R40+0x1a] ;  /* 0x00001a00282b7984 */ /* 0x000ea20000000400 */
[----:B------:R-:W-:Y:S01]  /*5520*/  FMUL.FTZ R129, R44, R61 ;  /* 0x0000003d2c817220 */ /* 0x000fe20000410000 */
[----:B------:R-:W-:Y:S02]  /*5530*/  FSEL R112, R99, RZ, !P5 ;  /* 0x000000ff63707208 */ /* 0x000fe40006800000 */
[----:B------:R-:W-:Y:S01]  /*5540*/  MUFU.SIN R42, R140 ;  /* 0x0000008c002a7308 */ /* 0x000fe20000000400 */
[----:B------:R-:W3:Y:S01]  /*5550*/  LDS.U16 R99, [R40+0x18] ;  /* 0x0000180028637984 */ /* 0x000ee20000000400 */
[----:B------:R-:W-:-:S06]  /*5560*/  PRMT R105, RZ, 0x5410, R105 ;  /* 0x00005410ff697816 */ /* 0x000fcc0000000069 */
[----:B------:R-:W-:Y:S01]  /*5570*/  MUFU.COS R47, R140 ;  /* 0x0000008c002f7308 */ /* 0x000fe20000000000 */
[----:B------:R-:W-:-:S07]  /*5580*/  FMUL.FTZ R95, R41, R58 ;  /* 0x0000003a295f7220 */ /* 0x000fce0000410000 */
[----:B------:R4:W0:Y:S01]  /*5590*/  MUFU.EX2 R52, R129 ;  /* 0x0000008100347308 */ /* 0x0008220000000800 */
[----:B------:R-:W-:Y:S01]  /*55a0*/  PRMT R94, RZ, 0x5410, R94 ;  /* 0x00005410ff5e7816 */ /* 0x000fe2000000005e */
[----:B------:R-:W-:Y:S01]  /*55b0*/  FMUL.FTZ R118, R54, R55 ;  /* 0x0000003736767220 */ /* 0x000fe20000410000 */
[----:B------:R-:W-:Y:S01]  /*55c0*/  IADD3 R54, R88, 0x8, RZ ;  /* 0x0000000858367810 */ /* 0x000fe20007ffe0ff */
[----:B------:R-:W-:Y:S02]  /*55d0*/  FMUL.FTZ R105, R16, R105 ;  /* 0x0000006910697220 */ /* 0x000fe40000410000 */
[C---:B----4-:R-:W-:Y:S02]  /*55e0*/  FMUL.FTZ R129, R44.reuse, R60 ;  /* 0x0000003c2c817220 */ /* 0x050fe40000410000 */
[----:B------:R-:W-:Y:S01]  /*55f0*/  FMUL.RZ R109, R95, 0.15915493667125701904 ;  /* 0x3e22f9835f6d7820 */ /* 0x000fe2000040c000 */
[----:B------:R-:W-:Y:S01]  /*5600*/  MUFU.COS R45, R142 ;  /* 0x0000008e002d7308 */ /* 0x000fe20000000000 */
[----:B------:R-:W-:Y:S01]  /*5610*/  FMUL.FTZ R94, R15, R94 ;  /* 0x0000005e0f5e7220 */ /* 0x000fe20000410000 */
[----:B------:R-:W-:Y:S01]  /*5620*/  FSEL R121, R121, RZ, !P3 ;  /* 0x000000ff79797208 */ /* 0x000fe20005800000 */
[----:B------:R-:W-:Y:S01]  /*5630*/  FMUL.FTZ R101, R44, R59 ;  /* 0x0000003b2c657220 */ /* 0x000fe20000410000 */
[----:B------:R-:W-:-:S04]  /*5640*/  FSEL R119, R105, RZ, !P3 ;  /* 0x000000ff69777208 */ /* 0x000fc80005800000 */
[----:B------:R-:W4:Y:S01]  /*5650*/  MUFU.EX2 R129, R129 ;  /* 0x0000008100817308 */ /* 0x000f220000000800 */
[----:B------:R-:W-:Y:S02]  /*5660*/  FSEL R118, R118, 1, !P3 ;  /* 0x3f80000076767808 */ /* 0x000fe40005800000 */
[----:B------:R-:W-:Y:S02]  /*5670*/  ISETP.GE.U32.AND P3, PT, R54, R79, PT ;  /* 0x0000004f3600720c */ /* 0x000fe40003f66070 */
[----:B------:R-:W-:-:S03]  /*5680*/  IADD3 R108, R88, 0x5, RZ ;  /* 0x00000005586c7810 */ /* 0x000fc60007ffe0ff */
[----:B------:R-:W-:Y:S01]  /*5690*/  MUFU.SIN R95, R109 ;  /* 0x0000006d005f7308 */ /* 0x000fe20000000400 */
[----:B------:R-:W-:Y:S02]  /*56a0*/  IADD3 R104, R88, 0x9, RZ ;  /* 0x0000000958687810 */ /* 0x000fe40007ffe0ff */
[----:B------:R-:W-:Y:S01]  /*56b0*/  FSEL R116, R94, RZ, !P4 ;  /* 0x000000ff5e747208 */ /* 0x000fe20006000000 */
[----:B------:R-:W-:-:S04]  /*56c0*/  FMUL.FTZ R94, R41, R38 ;  /* 0x00000026295e7220 */ /* 0x000fc80000410000 */
[----:B------:R0:W-:Y:S01]  /*56d0*/  MUFU.COS R96, R109 ;  /* 0x0000006d00607308 */ /* 0x0001e20000000000 */
[----:B------:R-:W-:Y:S01]  /*56e0*/  FSEL R117, R117, RZ, !P4 ;  /* 0x000000ff75757208 */ /* 0x000fe20006000000 */
[----:B------:R-:W-:Y:S01]  /*56f0*/  FMUL.FTZ R105, R44, R39 ;  /* 0x000000272c697220 */ /* 0x000fe20000410000 */
[----:B------:R-:W-:-:S05]  /*5700*/  FSEL R114, R49, 1, !P4 ;  /* 0x3f80000031727808 */ /* 0x000fca0006000000 */
[----:B------:R-:W-:Y:S01]  /*5710*/  MUFU.SIN R54, R106 ;  /* 0x0000006a00367308 */ /* 0x000fe20000000400 */
[----:B0-----:R-:W-:Y:S01]  /*5720*/  FMUL.FTZ R109, R52, R42 ;  /* 0x0000002a346d7220 */ /* 0x001fe20000410000 */
[----:B-1----:R-:W-:-:S06]  /*5730*/  PRMT R42, RZ, 0x5410, R51 ;  /* 0x00005410ff2a7816 */ /* 0x002fcc0000000033 */
[----:B------:R0:W-:Y:S01]  /*5740*/  MUFU.COS R50, R106 ;  /* 0x0000006a00327308 */ /* 0x0001e20000000000 */
[-C--:B------:R-:W-:Y:S01]  /*5750*/  ISETP.GE.U32.AND P0, PT, R108, R79.reuse, PT ;  /* 0x0000004f6c00720c */ /* 0x080fe20003f06070 */
[----:B------:R-:W-:Y:S01]  /*5760*/  FMUL.FTZ R42, R13, R42 ;  /* 0x0000002a0d2a7220 */ /* 0x000fe20000410000 */
[----:B------:R-:W-:Y:S01]  /*5770*/  ISETP.GE.U32.AND P4, PT, R104, R79, PT ;  /* 0x0000004f6800720c */ /* 0x000fe20003f86070 */
[----:B0-----:R-:W-:Y:S01]  /*5780*/  FMUL.FTZ R106, R52, R47 ;  /* 0x0000002f346a7220 */ /* 0x001fe20000410000 */
[----:B------:R-:W-:-:S03]  /*5790*/  PRMT R52, RZ, 0x5410, R103 ;  /* 0x00005410ff347816 */ /* 0x000fc60000000067 */
[----:B------:R-:W0:Y:S01]  /*57a0*/  MUFU.EX2 R101, R101 ;  /* 0x0000006500657308 */ /* 0x000e220000000800 */
[----:B------:R-:W-:Y:S01]  /*57b0*/  IADD3 R108, R88, 0x7, RZ ;  /* 0x00000007586c7810 */ /* 0x000fe20007ffe0ff */
[----:B------:R-:W-:Y:S01]  /*57c0*/  FMUL.RZ R104, R94, 0.15915493667125701904 ;  /* 0x3e22f9835e687820 */ /* 0x000fe2000040c000 */
[C---:B------:R-:W-:Y:S01]  /*57d0*/  IADD3 R94, R88.reuse, 0xb, RZ ;  /* 0x0000000b585e7810 */ /* 0x040fe20007ffe0ff */
[----:B------:R-:W-:Y:S01]  /*57e0*/  FMUL.FTZ R52, R13, R52 ;  /* 0x000000340d347220 */ /* 0x000fe20000410000 */
[----:B------:R-:W-:Y:S02]  /*57f0*/  IADD3 R110, R88, 0x6, RZ ;  /* 0x00000006586e7810 */ /* 0x000fe40007ffe0ff */
[----:B------:R-:W-:Y:S01]  /*5800*/  PRMT R89, RZ, 0x5410, R89 ;  /* 0x00005410ff597816 */ /* 0x000fe20000000059 */
[----:B------:R4:W-:Y:S01]  /*5810*/  MUFU.EX2 R49, R105 ;  /* 0x0000006900317308 */ /* 0x0009e20000000800 */
[----:B------:R-:W-:Y:S02]  /*5820*/  FSEL R125, R125, RZ, !P2 ;  /* 0x000000ff7d7d7208 */ /* 0x000fe40005000000 */
[----:B------:R-:W-:Y:S01]  /*5830*/  FSEL R122, R122, 1, !P2 ;  /* 0x3f8000007a7a7808 */ /* 0x000fe20005000000 */
[----:B------:R-:W-:Y:S01]  /*5840*/  FMUL.FTZ R102, R41, R37 ;  /* 0x0000002529667220 */ /* 0x000fe20000410000 */
[----:B------:R-:W-:-:S02]  /*5850*/  ISETP.GE.U32.AND P2, PT, R108, R79, PT ;  /* 0x0000004f6c00720c */ /* 0x000fc40003f46070 */
[----:B------:R-:W-:Y:S01]  /*5860*/  FSEL R109, R109, RZ, !P6 ;  /* 0x000000ff6d6d7208 */ /* 0x000fe20007000000 */
[----:B------:R-:W-:Y:S01]  /*5870*/  MUFU.SIN R131, R107 ;  /* 0x0000006b00837308 */ /* 0x000fe20000000400 */
[----:B----4-:R-:W-:Y:S01]  /*5880*/  FMUL.FTZ R105, R129, R53 ;  /* 0x0000003581697220 */ /* 0x010fe20000410000 */
[----:B------:R-:W-:Y:S02]  /*5890*/  FSEL R108, R42, RZ, !P6 ;  /* 0x000000ff2a6c7208 */ /* 0x000fe40007000000 */
[----:B------:R-:W-:Y:S02]  /*58a0*/  FSEL R106, R106, 1, !P6 ;  /* 0x3f8000006a6a7808 */ /* 0x000fe40007000000 */
[----:B------:R-:W-:Y:S02]  /*58b0*/  PRMT R53, RZ, 0x5410, R98 ;  /* 0x00005410ff357816 */ /* 0x000fe40000000062 */
[----:B------:R1:W-:Y:S01]  /*58c0*/  MUFU.COS R55, R107 ;  /* 0x0000006b00377308 */ /* 0x0003e20000000000 */
[----:B------:R-:W-:Y:S01]  /*58d0*/  ISETP.GE.U32.AND P1, PT, R110, R79, PT ;  /* 0x0000004f6e00720c */ /* 0x000fe20003f26070 */
[----:B------:R-:W-:Y:S01]  /*58e0*/  FMUL.FTZ R110, R46, R45 ;  /* 0x0000002d2e6e7220 */ /* 0x000fe20000410000 */
[----:B------:R-:W-:Y:S01]  /*58f0*/  IADD3 R46, R88, 0xa, RZ ;  /* 0x0000000a582e7810 */ /* 0x000fe20007ffe0ff */
[----:B------:R-:W-:Y:S01]  /*5900*/  FMUL.FTZ R89, R12, R89 ;  /* 0x000000590c597220 */ /* 0x000fe20000410000 */
[----:B--2---:R-:W-:-:S02]  /*5910*/  PRMT R98, RZ, 0x5410, R43 ;  /* 0x00005410ff627816 */ /* 0x004fc4000000002b */
[----:B-1----:R-:W-:Y:S02]  /*5920*/  FSEL R107, R52, RZ, !P6 ;  /* 0x000000ff346b7208 */ /* 0x002fe40007000000 */
[----:B------:R-:W-:Y:S02]  /*5930*/  ISETP.GE.U32.AND P6, PT, R94, R79, PT ;  /* 0x0000004f5e00720c */ /* 0x000fe40003fc6070 */
[----:B------:R-:W1:Y:S01]  /*5940*/  LDS.U16 R94, [R40+0x1e] ;  /* 0x00001e00285e7984 */ /* 0x000e620000000400 */
[----:B------:R-:W-:Y:S02]  /*5950*/  FMUL.RZ R135, R102, 0.15915493667125701904 ;  /* 0x3e22f98366877820 */ /* 0x000fe4000040c000 */
[----:B------:R-:W-:Y:S02]  /*5960*/  FMUL.FTZ R102, R129, R126 ;  /* 0x0000007e81667220 */ /* 0x000fe40000410000 */
[----:B------:R-:W-:Y:S01]  /*5970*/  FMUL.FTZ R53, R12, R53 ;  /* 0x000000350c357220 */ /* 0x000fe20000410000 */
[----:B------:R-:W-:Y:S01]  /*5980*/  FSEL R113, R113, RZ, !P5 ;  /* 0x000000ff71717208 */ /* 0x000fe20006800000 */
[----:B------:R-:W-:Y:S01]  /*5990*/  FMUL.FTZ R98, R11, R98 ;  /* 0x000000620b627220 */ /* 0x000fe20000410000 */
[----:B------:R-:W-:-:S02]  /*59a0*/  FSEL R110, R110, 1, !P5 ;  /* 0x3f8000006e6e7808 */ /* 0x000fc40006800000 */
[----:B------:R-:W-:Y:S01]  /*59b0*/  IADD3 R42, R88, 0xc, RZ ;  /* 0x0000000c582a7810 */ /* 0x000fe20007ffe0ff */
[----:B------:R-:W-:Y:S01]  /*59c0*/  MUFU.SIN R45, R104 ;  /* 0x00000068002d7308 */ /* 0x000fe20000000400 */
[----:B------:R-:W-:Y:S01]  /*59d0*/  FSEL R103, R89, RZ, !P0 ;  /* 0x000000ff59677208 */ /* 0x000fe20004000000 */
[C---:B0-----:R-:W-:Y:S01]  /*59e0*/  FMUL.FTZ R89, R101.reuse, R100 ;  /* 0x0000006465597220 */ /* 0x041fe20000410000 */
[----:B------:R-:W-:Y:S01]  /*59f0*/  ISETP.GE.U32.AND P5, PT, R46, R79, PT ;  /* 0x0000004f2e00720c */ /* 0x000fe20003fa6070 */
[----:B------:R-:W-:Y:S01]  /*5a00*/  FMUL.FTZ R101, R101, R130 ;  /* 0x0000008265657220 */ /* 0x000fe20000410000 */
[----:B------:R-:W-:Y:S01]  /*5a10*/  FSEL R105, R105, RZ, !P0 ;  /* 0x000000ff69697208 */ /* 0x000fe20004000000 */
[----:B------:R-:W0:Y:S01]  /*5a20*/  LDS.U16 R130, [R40+0x20] ;  /* 0x0000200028827984 */ /* 0x000e220000000400 */
[----:B------:R-:W-:Y:S01]  /*5a30*/  FSEL R102, R102, 1, !P0 ;  /* 0x3f80000066667808 */ /* 0x000fe20004000000 */
[----:B------:R2:W-:Y:S02]  /*5a40*/  MUFU.COS R46, R104 ;  /* 0x00000068002e7308 */ /* 0x0005e40000000000 */
[----:B------:R-:W4:Y:S01]  /*5a50*/  LDS.U16 R126, [R40+0x22] ;  /* 0x00002200287e7984 */ /* 0x000f220000000400 */
[----:B------:R-:W-:Y:S01]  /*5a60*/  FMUL.FTZ R97, R44, R58 ;  /* 0x0000003a2c617220 */ /* 0x000fe20000410000 */
[----:B--2---:R-:W-:-:S02]  /*5a70*/  FSEL R104, R53, RZ, !P0 ;  /* 0x000000ff35687208 */ /* 0x004fc40004000000 */
[----:B------:R-:W-:Y:S02]  /*5a80*/  ISETP.GE.U32.AND P0, PT, R42, R79, PT ;  /* 0x0000004f2a00720c */ /* 0x000fe40003f06070 */
[----:B---3--:R-:W-:Y:S02]  /*5a90*/  PRMT R42, RZ, 0x5410, R99 ;  /* 0x00005410ff2a7816 */ /* 0x008fe40000000063 */
[----:B------:R-:W-:Y:S02]  /*5aa0*/  FSEL R99, R98, RZ, !P1 ;  /* 0x000000ff62637208 */ /* 0x000fe40004800000 */
[----:B------:R-:W-:Y:S01]  /*5ab0*/  FSEL R98, R89, 1, !P1 ;  /* 0x3f80000059627808 */ /* 0x000fe20004800000 */
[----:B------:R-:W-:Y:S01]  /*5ac0*/  FMUL.FTZ R129, R41, R36 ;  /* 0x0000002429817220 */ /* 0x000fe20000410000 */
[----:B------:R-:W2:Y:S01]  /*5ad0*/  LDS.U16 R89, [R40+0x26] ;  /* 0x0000260028597984 */ /* 0x000ea20000000400 */
[----:B------:R-:W3:Y:S02]  /*5ae0*/  MUFU.EX2 R97, R97 ;  /* 0x0000006100617308 */ /* 0x000ee40000000800 */
[----:B------:R-:W-:-:S02]  /*5af0*/  FMUL.RZ R139, R129, 0.15915493667125701904 ;  /* 0x3e22f983818b7820 */ /* 0x000fc4000040c000 */
[----:B------:R-:W2:Y:S01]  /*5b00*/  LDS.U16 R129, [R40+0x24] ;  /* 0x0000240028817984 */ /* 0x000ea20000000400 */
[C---:B------:R-:W-:Y:S02]  /*5b10*/  FMUL.FTZ R134, R44.reuse, R56 ;  /* 0x000000382c867220 */ /* 0x040fe40000410000 */
[----:B------:R-:W-:-:S04]  /*5b20*/  FMUL.FTZ R132, R44, R57 ;  /* 0x000000392c847220 */ /* 0x000fc80000410000 */
[----:B------:R-:W0:Y:S01]  /*5b30*/  MUFU.EX2 R134, R134 ;  /* 0x0000008600867308 */ /* 0x000e220000000800 */
[----:B------:R-:W-:Y:S02]  /*5b40*/  FMUL.FTZ R42, R11, R42 ;  /* 0x0000002a0b2a7220 */ /* 0x000fe40000410000 */
[----:B---3--:R-:W-:Y:S02]  /*5b50*/  FMUL.FTZ R137, R97, R96 ;  /* 0x0000006061897220 */ /* 0x008fe40000410000 */
[----:B------:R-:W-:-:S03]  /*5b60*/  IMAD R96, R92, c[0x0][0x1b8], RZ ;  /* 0x00006e005c607a24 */ /* 0x000fc600078e02ff */
[----:B------:R-:W3:Y:S01]  /*5b70*/  MUFU.EX2 R132, R132 ;  /* 0x0000008400847308 */ /* 0x000ee20000000800 */
[----:B------:R-:W-:Y:S01]  /*5b80*/  FMUL.FTZ R97, R97, R95 ;  /* 0x0000005f61617220 */ /* 0x000fe20000410000 */
[----:B------:R-:W-:Y:S01]  /*5b90*/  FSEL R100, R42, RZ, !P1 ;  /* 0x000000ff2a647208 */ /* 0x000fe20004800000 */
[C---:B------:R-:W-:Y:S01]  /*5ba0*/  IMAD.WIDE.U32 R42, R93.reuse, c[0x0][0x1b8], RZ ;  /* 0x00006e005d2a7a25 */ /* 0x040fe200078e00ff */
[----:B------:R-:W-:Y:S02]  /*5bb0*/  PRMT R133, RZ, 0x5410, R133 ;  /* 0x00005410ff857816 */ /* 0x000fe40000000085 */
[----:B-1----:R-:W-:Y:S01]  /*5bc0*/  PRMT R95, RZ, 0x5410, R94 ;  /* 0x00005410ff5f7816 */ /* 0x002fe2000000005e */
[----:B------:R-:W-:Y:S02]  /*5bd0*/  IMAD R141, R93, c[0x0][0x1bc], R96 ;  /* 0x00006f005d8d7a24 */ /* 0x000fe400078e0260 */
[----:B0-----:R-:W-:Y:S02]  /*5be0*/  FMUL.FTZ R55, R134, R55 ;  /* 0x0000003786377220 */ /* 0x001fe40000410000 */
[----:B------:R-:W-:Y:S01]  /*5bf0*/  FMUL.FTZ R47, R44, R38 ;  /* 0x000000262c2f7220 */ /* 0x000fe20000410000 */
[----:B------:R-:W-:Y:S01]  /*5c00*/  IADD3 R43, R43, R141, RZ ;  /* 0x0000008d2b2b7210 */ /* 0x000fe20007ffe0ff */
[----:B------:R-:W-:-:S02]  /*5c10*/  FMUL.FTZ R96, R10, R133 ;  /* 0x000000850a607220 */ /* 0x000fc40000410000 */
[----:B------:R-:W-:Y:S02]  /*5c20*/  FMUL.FTZ R95, R10, R95 ;  /* 0x0000005f0a5f7220 */ /* 0x000fe40000410000 */
[----:B------:R-:W-:Y:S01]  /*5c30*/  FMUL.FTZ R134, R134, R131 ;  /* 0x0000008386867220 */ /* 0x000fe20000410000 */
[----:B------:R-:W-:Y:S01]  /*5c40*/  IADD3 R136, R88, 0xd, RZ ;  /* 0x0000000d58887810 */ /* 0x000fe20007ffe0ff */
[----:B------:R-:W-:Y:S01]  /*5c50*/  IMAD R131, R48, c[0x0][0x1c0], RZ ;  /* 0x0000700030837a24 */ /* 0x000fe200078e02ff */
[C---:B------:R-:W-:Y:S02]  /*5c60*/  IADD3 R138, R88.reuse, 0xe, RZ ;  /* 0x0000000e588a7810 */ /* 0x040fe40007ffe0ff */
[----:B------:R-:W-:Y:S01]  /*5c70*/  IADD3 R48, R88, 0xf, RZ ;  /* 0x0000000f58307810 */ /* 0x000fe20007ffe0ff */
[-C--:B------:R-:W-:Y:S01]  /*5c80*/  FMUL.FTZ R88, R41, R35.reuse ;  /* 0x0000002329587220 */ /* 0x080fe20000410000 */
[----:B------:R-:W-:Y:S01]  /*5c90*/  PRMT R130, RZ, 0x5410, R130 ;  /* 0x00005410ff827816 */ /* 0x000fe20000000082 */
[----:B------:R-:W-:Y:S01]  /*5ca0*/  FMUL.FTZ R150, R44, R35 ;  /* 0x000000232c967220 */ /* 0x000fe20000410000 */
[----:B----4-:R-:W-:Y:S01]  /*5cb0*/  PRMT R126, RZ, 0x5410, R126 ;  /* 0x00005410ff7e7816 */ /* 0x010fe2000000007e */
[----:B------:R-:W0:Y:S01]  /*5cc0*/  MUFU.EX2 R47, R47 ;  /* 0x0000002f002f7308 */ /* 0x000e220000000800 */
[----:B------:R-:W-:Y:S01]  /*5cd0*/  FSEL R97, R97, RZ, !P2 ;  /* 0x000000ff61617208 */ /* 0x000fe20005000000 */
[----:B------:R-:W-:Y:S01]  /*5ce0*/  IMAD R131, R0, c[0x0][0x1c4], R131 ;  /* 0x0000710000837a24 */ /* 0x000fe200078e0283 */
[----:B------:R-:W-:Y:S01]  /*5cf0*/  FSEL R96, R96, RZ, !P2 ;  /* 0x000000ff60607208 */ /* 0x000fe20005000000 */
[----:B------:R-:W-:Y:S01]  /*5d00*/  IMAD.WIDE.U32 R42, R0, c[0x0][0x1c0], R42 ;  /* 0x00007000002a7a25 */ /* 0x000fe200078e002a */
[----:B------:R-:W-:-:S02]  /*5d10*/  FSEL R95, R95, RZ, !P2 ;  /* 0x000000ff5f5f7208 */ /* 0x000fc40005000000 */
[----:B------:R-:W-:Y:S02]  /*5d20*/  FSEL R94, R137, 1, !P2 ;  /* 0x3f800000895e7808 */ /* 0x000fe40005000000 */
[----:B------:R-:W-:Y:S01]  /*5d30*/  ISETP.GE.U32.AND P2, PT, R138, R79, PT ;  /* 0x0000004f8a00720c */ /* 0x000fe20003f46070 */
[----:B------:R-:W-:Y:S01]  /*5d40*/  FMUL.RZ R138, R88, 0.15915493667125701904 ;  /* 0x3e22f983588a7820 */ /* 0x000fe2000040c000 */
[----:B------:R-:W-:Y:S01]  /*5d50*/  FSEL R101, R101, RZ, !P1 ;  /* 0x000000ff65657208 */ /* 0x000fe20004800000 */
[----:B------:R-:W-:Y:S01]  /*5d60*/  FMUL.FTZ R53, R44, R37 ;  /* 0x000000252c357220 */ /* 0x000fe20000410000 */
[----:B--2---:R-:W-:Y:S01]  /*5d70*/  PRMT R89, RZ, 0x5410, R89 ;  /* 0x00005410ff597816 */ /* 0x004fe20000000059 */
[----:B------:R-:W-:Y:S01]  /*5d80*/  FMUL.FTZ R130, R9, R130 ;  /* 0x0000008209827220 */ /* 0x000fe20000410000 */
[----:B------:R-:W-:Y:S01]  /*5d90*/  MUFU.SIN R51, R135 ;  /* 0x0000008700337308 */ /* 0x000fe20000000400 */
[----:B------:R-:W-:Y:S01]  /*5da0*/  ISETP.GE.U32.AND P1, PT, R136, R79, PT ;  /* 0x0000004f8800720c */ /* 0x000fe20003f26070 */
[----:B---3--:R-:W-:-:S02]  /*5db0*/  FMUL.FTZ R128, R132, R128 ;  /* 0x0000008084807220 */ /* 0x008fc40000410000 */
[----:B------:R-:W-:Y:S02]  /*5dc0*/  FMUL.FTZ R127, R132, R127 ;  /* 0x0000007f847f7220 */ /* 0x000fe40000410000 */
[----:B------:R-:W-:Y:S02]  /*5dd0*/  FMUL.FTZ R126, R9, R126 ;  /* 0x0000007e097e7220 */ /* 0x000fe40000410000 */
[----:B------:R-:W-:Y:S01]  /*5de0*/  MUFU.COS R52, R135 ;  /* 0x0000008700347308 */ /* 0x000fe20000000000 */
[----:B------:R-:W-:Y:S01]  /*5df0*/  FSEL R132, R130, RZ, !P3 ;  /* 0x000000ff82847208 */ /* 0x000fe20005800000 */
[----:B------:R-:W-:Y:S01]  /*5e00*/  FMUL.FTZ R89, R8, R89 ;  /* 0x0000005908597220 */ /* 0x000fe20000410000 */
[----:B------:R-:W-:-:S05]  /*5e10*/  FSEL R133, R127, RZ, !P3 ;  /* 0x000000ff7f857208 */ /* 0x000fca0005800000 */
[----:B------:R-:W-:Y:S01]  /*5e20*/  MUFU.SIN R135, R139 ;  /* 0x0000008b00877308 */ /* 0x000fe20000000400 */
[----:B------:R-:W-:Y:S02]  /*5e30*/  FSEL R130, R128, 1, !P3 ;  /* 0x3f80000080827808 */ /* 0x000fe40005800000 */
[----:B------:R-:W-:-:S05]  /*5e40*/  PRMT R129, RZ, 0x5410, R129 ;  /* 0x00005410ff817816 */ /* 0x000fca0000000081 */
[----:B------:R1:W-:Y:S01]  /*5e50*/  MUFU.COS R136, R139 ;  /* 0x0000008b00887308 */ /* 0x0003e20000000000 */
[----:B------:R-:W-:-:S07]  /*5e60*/  FSEL R127, R89, RZ, !P4 ;  /* 0x000000ff597f7208 */ /* 0x000fce0006000000 */
[----:B------:R-:W-:Y:S01]  /*5e70*/  MUFU.EX2 R150, R150 ;  /* 0x0000009600967308 */ /* 0x000fe20000000800 */
[----:B-1----:R-:W-:Y:S02]  /*5e80*/  IADD3 R139, R43, R131, RZ ;  /* 0x000000832b8b7210 */ /* 0x002fe40007ffe0ff */
[----:B------:R-:W-:-:S05]  /*5e90*/  FSEL R131, R126, RZ, !P3 ;  /* 0x000000ff7e837208 */ /* 0x000fca0005800000 */
[----:B------:R-:W1:Y:S01]  /*5ea0*/  MUFU.COS R151, R138 ;  /* 0x0000008a00977308 */ /* 0x000e620000000000 */
[----:B------:R-:W-:-:S07]  /*5eb0*/  LEA R88, P3, R42, c[0x0][0x230], 0x3 ;  /* 0x00008c002a587a11 */ /* 0x000fce00078618ff */
[----:B------:R-:W2:Y:S01]  /*5ec0*/  MUFU.SIN R43, R138 ;  /* 0x0000008a002b7308 */ /* 0x000ea20000000400 */
[----:B------:R-:W-:Y:S01]  /*5ed0*/  LEA.HI.X R89, R42, c[0x0][0x234], R139, 0x3, P3 ;  /* 0x00008d002a597a11 */ /* 0x000fe200018f1c8b */
[----:B------:R-:W-:-:S06]  /*5ee0*/  FMUL.FTZ R128, R8, R129 ;  /* 0x0000008108807220 */ /* 0x000fcc0000410000 */
[----:B------:R-:W3:Y:S01]  /*5ef0*/  MUFU.EX2 R53, R53 ;  /* 0x0000003500357308 */ /* 0x000ee20000000800 */
[----:B------:R-:W-:Y:S02]  /*5f00*/  FMUL.FTZ R42, R122, R121 ;  /* 0x000000797a2a7220 */ /* 0x000fe40000410000 */
[C---:B0-----:R-:W-:Y:S02]  /*5f10*/  FMUL.FTZ R46, R47.reuse, R46 ;  /* 0x0000002e2f2e7220 */ /* 0x041fe40000410000 */
[----:B------:R-:W-:Y:S01]  /*5f20*/  FMUL.FTZ R45, R47, R45 ;  /* 0x0000002d2f2d7220 */ /* 0x000fe20000410000 */
[----:B------:R-:W-:Y:S01]  /*5f30*/  FSEL R126, R55, 1, !P4 ;  /* 0x3f800000377e7808 */ /* 0x000fe20006000000 */
[C---:B------:R-:W-:Y:S01]  /*5f40*/  FMUL.FTZ R47, R125.reuse, R121 ;  /* 0x000000797d2f7220 */ /* 0x040fe20000410000 */
[----:B------:R-:W-:Y:S01]  /*5f50*/  FSEL R129, R134, RZ, !P4 ;  /* 0x000000ff86817208 */ /* 0x000fe20006000000 */
[----:B------:R-:W-:Y:S01]  /*5f60*/  FFMA.FTZ R42, R125, R118, R42 ;  /* 0x000000767d2a7223 */ /* 0x000fe2000001002a */
[----:B------:R-:W-:Y:S01]  /*5f70*/  FSEL R128, R128, RZ, !P4 ;  /* 0x000000ff80807208 */ /* 0x000fe20006000000 */
[C---:B------:R-:W-:Y:S01]  /*5f80*/  FMUL.FTZ R50, R49.reuse, R50 ;  /* 0x0000003231327220 */ /* 0x040fe20000410000 */
[----:B------:R-:W-:Y:S01]  /*5f90*/  ISETP.GE.U32.AND P4, PT, R48, R79, PT ;  /* 0x0000004f3000720c */ /* 0x000fe20003f86070 */
[----:B------:R-:W-:Y:S01]  /*5fa0*/  FMUL.FTZ R54, R49, R54 ;  /* 0x0000003631367220 */ /* 0x000fe20000410000 */
[----:B------:R-:W5:Y:S01]  /*5fb0*/  LDG.E.64 R88, [R88.64] ;  /* 0x0000000458587981 */ /* 0x000f62000c1e1b00 */
[----:B-1----:R-:W-:-:S02]  /*5fc0*/  FMUL.FTZ R151, R150, R151 ;  /* 0x0000009796977220 */ /* 0x002fc40000410000 */
[----:B------:R-:W-:Y:S02]  /*5fd0*/  FFMA.FTZ R47, R122, R118, -R47 ;  /* 0x000000767a2f7223 */ /* 0x000fe4000001082f */
[----:B------:R-:W-:Y:S02]  /*5fe0*/  FMUL.FTZ R48, R124, R121 ;  /* 0x000000797c307220 */ /* 0x000fe40000410000 */
[----:B--2---:R-:W-:Y:S02]  /*5ff0*/  FMUL.FTZ R150, R150, R43 ;  /* 0x0000002b96967220 */ /* 0x004fe40000410000 */
[----:B------:R-:W-:Y:S02]  /*6000*/  FMUL.FTZ R49, R117, R42 ;  /* 0x0000002a75317220 */ /* 0x000fe40000410000 */
[----:B------:R-:W-:Y:S02]  /*6010*/  FMUL.FTZ R43, R123, R121 ;  /* 0x000000797b2b7220 */ /* 0x000fe40000410000 */
[----:B---3--:R-:W-:-:S02]  /*6020*/  FMUL.FTZ R52, R53, R52 ;  /* 0x0000003435347220 */ /* 0x008fc40000410000 */
[----:B------:R-:W-:Y:S02]  /*6030*/  FMUL.FTZ R51, R53, R51 ;  /* 0x0000003335337220 */ /* 0x000fe40000410000 */
[-C--:B------:R-:W-:Y:S02]  /*6040*/  FMUL.FTZ R53, R117, R47.reuse ;  /* 0x0000002f75357220 */ /* 0x080fe40000410000 */
[-C--:B------:R-:W-:Y:S02]  /*6050*/  FFMA.FTZ R48, R123, R118.reuse, R48 ;  /* 0x000000767b307223 */ /* 0x080fe40000010030 */
[----:B------:R-:W-:Y:S02]  /*6060*/  FFMA.FTZ R49, R114, R47, -R49 ;  /* 0x0000002f72317223 */ /* 0x000fe40000010831 */
[----:B------:R-:W-:Y:S02]  /*6070*/  FFMA.FTZ R43, R124, R118, -R43 ;  /* 0x000000767c2b7223 */ /* 0x000fe4000001082b */
[----:B------:R-:W-:-:S02]  /*6080*/  FFMA.FTZ R53, R114, R42, R53 ;  /* 0x0000002a72357223 */ /* 0x000fc40000010035 */
[----:B------:R-:W-:Y:S02]  /*6090*/  FADD.FTZ R48, R119, R48 ;  /* 0x0000003077307221 */ /* 0x000fe40000010000 */
[C---:B------:R-:W-:Y:S02]  /*60a0*/  FMUL.FTZ R47, R113.reuse, R49 ;  /* 0x00000031712f7220 */ /* 0x040fe40000410000 */
[----:B------:R-:W-:Y:S02]  /*60b0*/  FADD.FTZ R43, R120, R43 ;  /* 0x0000002b782b7221 */ /* 0x000fe40000010000 */
[-C--:B------:R-:W-:Y:S02]  /*60c0*/  FMUL.FTZ R55, R113, R53.reuse ;  /* 0x0000003571377220 */ /* 0x080fe40000410000 */
[----:B------:R-:W-:Y:S02]  /*60d0*/  FMUL.FTZ R42, R117, R48 ;  /* 0x00000030752a7220 */ /* 0x000fe40000410000 */
[----:B------:R-:W-:-:S02]  /*60e0*/  FFMA.FTZ R53, R110, R53, R47 ;  /* 0x000000356e357223 */ /* 0x000fc4000001002f */
[----:B------:R-:W-:Y:S02]  /*60f0*/  FMUL.FTZ R47, R117, R43 ;  /* 0x0000002b752f7220 */ /* 0x000fe40000410000 */
[----:B------:R-:W-:Y:S02]  /*6100*/  FFMA.FTZ R55, R110, R49, -R55 ;  /* 0x000000316e377223 */ /* 0x000fe40000010837 */
[C---:B------:R-:W-:Y:S02]  /*6110*/  FFMA.FTZ R43, R114.reuse, R43, -R42 ;  /* 0x0000002b722b7223 */ /* 0x040fe4000001082a */
[C---:B------:R-:W-:Y:S02]  /*6120*/  FMUL.FTZ R42, R109.reuse, R53 ;  /* 0x000000356d2a7220 */ /* 0x040fe40000410000 */
[----:B------:R-:W-:Y:S02]  /*6130*/  FFMA.FTZ R48, R114, R48, R47 ;  /* 0x0000003072307223 */ /* 0x000fe4000001002f */
[----:B------:R-:W-:-:S02]  /*6140*/  FMUL.FTZ R47, R109, R55 ;  /* 0x000000376d2f7220 */ /* 0x000fc40000410000 */
[----:B------:R-:W-:Y:S02]  /*6150*/  FFMA.FTZ R55, R106, R55, -R42 ;  /* 0x000000376a377223 */ /* 0x000fe4000001082a */
[----:B------:R-:W-:Y:S02]  /*6160*/  FADD.FTZ R48, R115, R48 ;  /* 0x0000003073307221 */ /* 0x000fe40000010000 */
[----:B------:R-:W-:Y:S02]  /*6170*/  FADD.FTZ R43, R116, R43 ;  /* 0x0000002b742b7221 */ /* 0x000fe40000010000 */
[----:B------:R-:W-:Y:S02]  /*6180*/  FFMA.FTZ R53, R106, R53, R47 ;  /* 0x000000356a357223 */ /* 0x000fe4000001002f */
[----:B------:R-:W-:Y:S02]  /*6190*/  FMUL.FTZ R134, R105, R55 ;  /* 0x0000003769867220 */ /* 0x000fe40000410000 */
[----:B------:R-:W-:-:S02]  /*61a0*/  FMUL.FTZ R42, R113, R48 ;  /* 0x00000030712a7220 */ /* 0x000fc40000410000 */
[----:B------:R-:W-:Y:S02]  /*61b0*/  FMUL.FTZ R47, R113, R43 ;  /* 0x0000002b712f7220 */ /* 0x000fe40000410000 */
[-C--:B------:R-:W-:Y:S02]  /*61c0*/  FMUL.FTZ R49, R105, R53.reuse ;  /* 0x0000003569317220 */ /* 0x080fe40000410000 */
[----:B------:R-:W-:Y:S02]  /*61d0*/  FFMA.FTZ R134, R102, R53, R134 ;  /* 0x0000003566867223 */ /* 0x000fe40000010086 */
[C---:B------:R-:W-:Y:S02]  /*61e0*/  FFMA.FTZ R43, R110.reuse, R43, -R42 ;  /* 0x0000002b6e2b7223 */ /* 0x040fe4000001082a */
[----:B------:R-:W-:Y:S02]  /*61f0*/  FFMA.FTZ R48, R110, R48, R47 ;  /* 0x000000306e307223 */ /* 0x000fe4000001002f */
[----:B------:R-:W-:-:S02]  /*6200*/  FFMA.FTZ R49, R102, R55, -R49 ;  /* 0x0000003766317223 */ /* 0x000fc40000010831 */
[----:B------:R-:W-:Y:S02]  /*6210*/  FMUL.FTZ R47, R101, R134 ;  /* 0x00000086652f7220 */ /* 0x000fe40000410000 */
[----:B------:R-:W-:Y:S02]  /*6220*/  FADD.FTZ R43, R112, R43 ;  /* 0x0000002b702b7221 */ /* 0x000fe40000010000 */
[----:B------:R-:W-:Y:S02]  /*6230*/  FMUL.FTZ R137, R44, R36 ;  /* 0x000000242c897220 */ /* 0x000fe40000410000 */
[----:B------:R-:W-:Y:S02]  /*6240*/  FADD.FTZ R48, R111, R48 ;  /* 0x000000306f307221 */ /* 0x000fe40000010000 */
[-C--:B------:R-:W-:Y:S02]  /*6250*/  FMUL.FTZ R53, R101, R49.reuse ;  /* 0x0000003165357220 */ /* 0x080fe40000410000 */
[----:B------:R-:W-:-:S02]  /*6260*/  FFMA.FTZ R49, R98, R49, -R47 ;  /* 0x0000003162317223 */ /* 0x000fc4000001082f */
[CC--:B------:R-:W-:Y:S01]  /*6270*/  FMUL.FTZ R47, R109.reuse, R43.reuse ;  /* 0x0000002b6d2f7220 */ /* 0x0c0fe20000410000 */
[----:B------:R-:W0:Y:S01]  /*6280*/  MUFU.EX2 R137, R137 ;  /* 0x0000008900897308 */ /* 0x000e220000000800 */
[----:B------:R-:W-:Y:S02]  /*6290*/  FMUL.FTZ R42, R109, R48 ;  /* 0x000000306d2a7220 */ /* 0x000fe40000410000 */
[----:B------:R-:W-:Y:S02]  /*62a0*/  FFMA.FTZ R53, R98, R134, R53 ;  /* 0x0000008662357223 */ /* 0x000fe40000010035 */
[C---:B------:R-:W-:Y:S02]  /*62b0*/  FFMA.FTZ R48, R106.reuse, R48, R47 ;  /* 0x000000306a307223 */ /* 0x040fe4000001002f */
[----:B------:R-:W-:Y:S02]  /*62c0*/  FFMA.FTZ R43, R106, R43, -R42 ;  /* 0x0000002b6a2b7223 */ /* 0x000fe4000001082a */
[----:B------:R-:W-:-:S02]  /*62d0*/  FMUL.FTZ R42, R97, R53 ;  /* 0x00000035612a7220 */ /* 0x000fc40000410000 */
[----:B------:R-:W-:Y:S02]  /*62e0*/  FADD.FTZ R48, R107, R48 ;  /* 0x000000306b307221 */ /* 0x000fe40000010000 */
[----:B------:R-:W-:Y:S02]  /*62f0*/  FMUL.FTZ R154, R44, R34 ;  /* 0x000000222c9a7220 */ /* 0x000fe40000410000 */
[----:B------:R-:W-:Y:S02]  /*6300*/  FADD.FTZ R43, R108, R43 ;  /* 0x0000002b6c2b7221 */ /* 0x000fe40000010000 */
[----:B------:R-:W-:Y:S02]  /*6310*/  FFMA.FTZ R44, R94, R49, -R42 ;  /* 0x000000315e2c7223 */ /* 0x000fe4000001082a */
[C---:B------:R-:W-:Y:S02]  /*6320*/  FMUL.FTZ R42, R105.reuse, R48 ;  /* 0x00000030692a7220 */ /* 0x040fe40000410000 */
[----:B------:R-:W-:-:S02]  /*6330*/  FMUL.FTZ R47, R105, R43 ;  /* 0x0000002b692f7220 */ /* 0x000fc40000410000 */
[----:B------:R-:W-:Y:S02]  /*6340*/  FMUL.FTZ R41, R41, R34 ;  /* 0x0000002229297220 */ /* 0x000fe40000410000 */
[C---:B------:R-:W-:Y:S02]  /*6350*/  FFMA.FTZ R43, R102.reuse, R43, -R42 ;  /* 0x0000002b662b7223 */ /* 0x040fe4000001082a */
[----:B------:R-:W-:Y:S02]  /*6360*/  FMUL.FTZ R49, R97, R49 ;  /* 0x0000003161317220 */ /* 0x000fe40000410000 */
[----:B------:R-:W-:Y:S02]  /*6370*/  FFMA.FTZ R48, R102, R48, R47 ;  /* 0x0000003066307223 */ /* 0x000fe4000001002f */
[----:B0-----:R-:W-:Y:S02]  /*6380*/  FMUL.FTZ R142, R137, R135 ;  /* 0x00000087898e7220 */ /* 0x001fe40000410000 */
[----:B------:R-:W-:-:S02]  /*6390*/  FMUL.RZ R135, R41, 0.15915493667125701904 ;  /* 0x3e22f98329877820 */ /* 0x000fc4000040c000 */
[----:B------:R-:W-:Y:S02]  /*63a0*/  FADD.FTZ R43, R104, R43 ;  /* 0x0000002b682b7221 */ /* 0x000fe40000010000 */
[----:B------:R-:W-:Y:S02]  /*63b0*/  FFMA.FTZ R49, R94, R53, R49 ;  /* 0x000000355e317223 */ /* 0x000fe40000010031 */
[----:B------:R-:W-:Y:S02]  /*63c0*/  FMUL.FTZ R41, R133, R44 ;  /* 0x0000002c85297220 */ /* 0x000fe40000410000 */
[----:B------:R-:W-:Y:S02]  /*63d0*/  FADD.FTZ R48, R103, R48 ;  /* 0x0000003067307221 */ /* 0x000fe40000010000 */
[----:B------:R-:W-:Y:S02]  /*63e0*/  FMUL.FTZ R47, R101, R43 ;  /* 0x0000002b652f7220 */ /* 0x000fe40000410000 */
[----:B------:R-:W-:-:S02]  /*63f0*/  FFMA.FTZ R55, R130, R49, R41 ;  /* 0x0000003182377223 */ /* 0x000fc40000010029 */
[-C--:B------:R-:W-:Y:S02]  /*6400*/  FMUL.FTZ R41, R101, R48.reuse ;  /* 0x0000003065297220 */ /* 0x080fe40000410000 */
[C---:B------:R-:W-:Y:S02]  /*6410*/  FFMA.FTZ R48, R98.reuse, R48, R47 ;  /* 0x0000003062307223 */ /* 0x040fe4000001002f */
[----:B------:R-:W-:Y:S02]  /*6420*/  FMUL.FTZ R53, R133, R49 ;  /* 0x0000003185357220 */ /* 0x000fe40000410000 */
[----:B------:R-:W-:Y:S01]  /*6430*/  FFMA.FTZ R41, R98, R43, -R41 ;  /* 0x0000002b62297223 */ /* 0x000fe20000010829 */
[----:B------:R-:W-:Y:S01]  /*6440*/  MUFU.EX2 R154, R154 ;  /* 0x0000009a009a7308 */ /* 0x000fe20000000800 */
[----:B------:R-:W-:Y:S02]  /*6450*/  FADD.FTZ R48, R99, R48 ;  /* 0x0000003063307221 */ /* 0x000fe40000010000 */
[----:B------:R-:W-:-:S02]  /*6460*/  FFMA.FTZ R53, R130, R44, -R53 ;  /* 0x0000002c82357223 */ /* 0x000fc40000010835 */
[----:B------:R-:W-:-:S03]  /*6470*/  FMUL.FTZ R42, R129, R55 ;  /* 0x00000037812a7220 */ /* 0x000fc60000410000 */
[----:B------:R-:W0:Y:S01]  /*6480*/  MUFU.COS R155, R135 ;  /* 0x00000087009b7308 */ /* 0x000e220000000000 */
[----:B------:R-:W-:Y:S02]  /*6490*/  FADD.FTZ R44, R100, R41 ;  /* 0x00000029642c7221 */ /* 0x000fe40000010000 */
[----:B------:R-:W-:Y:S01]  /*64a0*/  FMUL.FTZ R47, R97, R48 ;  /* 0x00000030612f7220 */ /* 0x000fe20000410000 */
[----:B------:R-:W1:Y:S04]  /*64b0*/  LDS.U16 R41, [R40+0x2a] ;  /* 0x00002a0028297984 */ /* 0x000e680000000400 */
[----:B------:R2:W3:Y:S01]  /*64c0*/  MUFU.SIN R43, R135 ;  /* 0x00000087002b7308 */ /* 0x0004e20000000400 */
[----:B------:R-:W-:Y:S02]  /*64d0*/  FMUL.FTZ R143, R137, R136 ;  /* 0x00000088898f7220 */ /* 0x000fe40000410000 */
[----:B------:R-:W-:-:S02]  /*64e0*/  FFMA.FTZ R136, R126, R53, -R42 ;  /* 0x000000357e887223 */ /* 0x000fc4000001082a */
[-C--:B------:R-:W-:Y:S01]  /*64f0*/  FMUL.FTZ R49, R97, R44.reuse ;  /* 0x0000002c61317220 */ /* 0x080fe20000410000 */
[----:B------:R-:W4:Y:S01]  /*6500*/  LDS.U16 R42, [R40+0x28] ;  /* 0x00002800282a7984 */ /* 0x000f220000000400 */
[----:B------:R-:W-:Y:S02]  /*6510*/  FMUL.FTZ R53, R129, R53 ;  /* 0x0000003581357220 */ /* 0x000fe40000410000 */
[----:B------:R-:W-:Y:S01]  /*6520*/  FFMA.FTZ R47, R94, R44, -R47 ;  /* 0x0000002c5e2f7223 */ /* 0x000fe2000001082f */
[----:B------:R-:W-:Y:S01]  /*6530*/  FSEL R134, R54, RZ, !P5 ;  /* 0x000000ff36867208 */ /* 0x000fe20006800000 */
[----:B------:R-:W-:Y:S02]  /*6540*/  FFMA.FTZ R48, R94, R48, R49 ;  /* 0x000000305e307223 */ /* 0x000fe40000010031 */
[----:B------:R-:W-:Y:S02]  /*6550*/  FFMA.FTZ R53, R126, R55, R53 ;  /* 0x000000377e357223 */ /* 0x000fe40000010035 */
[----:B------:R-:W-:Y:S01]  /*6560*/  FADD.FTZ R47, R96, R47 ;  /* 0x0000002f602f7221 */ /* 0x000fe20000010000 */
[----:B--2---:R-:W-:Y:S01]  /*6570*/  FSEL R135, R50, 1, !P5 ;  /* 0x3f80000032877808 */ /* 0x004fe20006800000 */
[----:B------:R-:W-:-:S02]  /*6580*/  FADD.FTZ R48, R95, R48 ;  /* 0x000000305f307221 */ /* 0x000fc40000010000 */
[----:B------:R-:W-:Y:S02]  /*6590*/  FMUL.FTZ R44, R134, R53 ;  /* 0x00000035862c7220 */ /* 0x000fe40000410000 */
[C---:B0-----:R-:W-:Y:S02]  /*65a0*/  FMUL.FTZ R155, R154.reuse, R155 ;  /* 0x0000009b9a9b7220 */ /* 0x041fe40000410000 */
[C---:B------:R-:W-:Y:S02]  /*65b0*/  FMUL.FTZ R49, R133.reuse, R47 ;  /* 0x0000002f85317220 */ /* 0x040fe40000410000 */
[----:B---3--:R-:W-:Y:S02]  /*65c0*/  FMUL.FTZ R154, R154, R43 ;  /* 0x0000002b9a9a7220 */ /* 0x008fe40000410000 */
[----:B------:R-:W-:Y:S02]  /*65d0*/  FMUL.FTZ R43, R133, R48 ;  /* 0x00000030852b7220 */ /* 0x000fe40000410000 */
[----:B------:R-:W-:-:S02]  /*65e0*/  FFMA.FTZ R50, R135, R136, -R44 ;  /* 0x0000008887327223 */ /* 0x000fc4000001082c */
[----:B------:R-:W-:Y:S02]  /*65f0*/  FMUL.FTZ R44, R134, R136 ;  /* 0x00000088862c7220 */ /* 0x000fe40000410000 */
[C---:B------:R-:W-:Y:S02]  /*6600*/  FFMA.FTZ R48, R130.reuse, R48, R49 ;  /* 0x0000003082307223 */ /* 0x040fe40000010031 */
[----:B------:R-:W-:Y:S02]  /*6610*/  FFMA.FTZ R43, R130, R47, -R43 ;  /* 0x0000002f822b7223 */ /* 0x000fe4000001082b */
[----:B------:R-:W0:Y:S01]  /*6620*/  LDS.U16 R47, [R40+0x2e] ;  /* 0x00002e00282f7984 */ /* 0x000e220000000400 */
[----:B------:R-:W-:Y:S02]  /*6630*/  FFMA.FTZ R54, R135, R53, R44 ;  /* 0x0000003587367223 */ /* 0x000fe4000001002c */
[----:B------:R-:W-:Y:S02]  /*6640*/  FADD.FTZ R44, R131, R48 ;  /* 0x00000030832c7221 */ /* 0x000fe40000010000 */
[----:B------:R-:W2:Y:S01]  /*6650*/  LDS.U16 R48, [R40+0x2c] ;  /* 0x00002c0028307984 */ /* 0x000ea20000000400 */
[----:B------:R-:W-:Y:S01]  /*6660*/  FSEL R136, R45, RZ, !P6 ;  /* 0x000000ff2d887208 */ /* 0x000fe20007000000 */
[----:B------:R-:W-:-:S02]  /*6670*/  FADD.FTZ R43, R132, R43 ;  /* 0x0000002b842b7221 */ /* 0x000fc40000010000 */
[C---:B------:R-:W-:Y:S01]  /*6680*/  FMUL.FTZ R45, R129.reuse, R44 ;  /* 0x0000002c812d7220 */ /* 0x040fe20000410000 */
[----:B------:R-:W-:Y:S01]  /*6690*/  FSEL R137, R46, 1, !P6 ;  /* 0x3f8000002e897808 */ /* 0x000fe20007000000 */
[-C--:B------:R-:W-:Y:S02]  /*66a0*/  FMUL.FTZ R53, R129, R43.reuse ;  /* 0x0000002b81357220 */ /* 0x080fe40000410000 */
[----:B------:R-:W-:Y:S02]  /*66b0*/  FMUL.FTZ R46, R136, R54 ;  /* 0x00000036882e7220 */ /* 0x000fe40000410000 */
[----:B------:R-:W-:Y:S02]  /*66c0*/  FFMA.FTZ R43, R126, R43, -R45 ;  /* 0x0000002b7e2b7223 */ /* 0x000fe4000001082d */
[-C--:B------:R-:W-:Y:S01]  /*66d0*/  FMUL.FTZ R49, R136, R50.reuse ;  /* 0x0000003288317220 */ /* 0x080fe20000410000 */
[----:B------:R-:W-:Y:S01]  /*66e0*/  FSEL R138, R51, RZ, !P0 ;  /* 0x000000ff338a7208 */ /* 0x000fe20004000000 */
[----:B------:R-:W-:Y:S01]  /*66f0*/  FFMA.FTZ R46, R137, R50, -R46 ;  /* 0x00000032892e7223 */ /* 0x000fe2000001082e */
[----:B------:R-:W-:Y:S01]  /*6700*/  LDS.U16 R45, [R40+0x30] ;  /* 0x00003000282d7984 */ /* 0x000fe20000000400 */
[----:B------:R-:W-:-:S02]  /*6710*/  FADD.FTZ R50, R128, R43 ;  /* 0x0000002b80327221 */ /* 0x000fc40000010000 */
[----:B------:R-:W-:Y:S01]  /*6720*/  FFMA.FTZ R44, R126, R44, R53 ;  /* 0x0000002c7e2c7223 */ /* 0x000fe20000010035 */
[----:B------:R-:W3:Y:S03]  /*6730*/  LDS.U16 R43, [R40+0x32] ;  /* 0x00003200282b7984 */ /* 0x000ee60000000400 */
[----:B------:R-:W-:Y:S01]  /*6740*/  FADD.FTZ R51, R127, R44 ;  /* 0x0000002c7f337221 */ /* 0x000fe20000010000 */
[----:B-1----:R-:W-:Y:S02]  /*6750*/  PRMT R44, RZ, 0x5410, R41 ;  /* 0x00005410ff2c7816 */ /* 0x002fe40000000029 */
[----:B----4-:R-:W-:Y:S01]  /*6760*/  PRMT R42, RZ, 0x5410, R42 ;  /* 0x00005410ff2a7816 */ /* 0x010fe2000000002a */
[----:B------:R-:W-:Y:S01]  /*6770*/  FFMA.FTZ R49, R137, R54, R49 ;  /* 0x0000003689317223 */ /* 0x000fe20000010031 */
[----:B------:R-:W-:Y:S01]  /*6780*/  FSEL R139, R52, 1, !P0 ;  /* 0x3f800000348b7808 */ /* 0x000fe20004000000 */
[----:B------:R-:W-:-:S02]  /*6790*/  FMUL.FTZ R44, R7, R44 ;  /* 0x0000002c072c7220 */ /* 0x000fc40000410000 */
[----:B------:R-:W-:Y:S02]  /*67a0*/  FMUL.FTZ R52, R134, R50 ;  /* 0x0000003286347220 */ /* 0x000fe40000410000 */
[----:B------:R-:W-:Y:S01]  /*67b0*/  FMUL.FTZ R42, R7, R42 ;  /* 0x0000002a072a7220 */ /* 0x000fe20000410000 */
[----:B------:R-:W-:Y:S01]  /*67c0*/  FSEL R140, R44, RZ, !P5 ;  /* 0x000000ff2c8c7208 */ /* 0x000fe20006800000 */
[----:B------:R-:W-:Y:S01]  /*67d0*/  FMUL.FTZ R41, R138, R49 ;  /* 0x000000318a297220 */ /* 0x000fe20000410000 */
[----:B------:R-:W1:Y:S01]  /*67e0*/  LDS.U16 R44, [R40+0x34] ;  /* 0x00003400282c7984 */ /* 0x000e620000000400 */
[-C--:B------:R-:W-:Y:S01]  /*67f0*/  FFMA.FTZ R53, R135, R51.reuse, R52 ;  /* 0x0000003387357223 */ /* 0x080fe20000010034 */
[----:B------:R-:W-:Y:S01]  /*6800*/  FSEL R141, R42, RZ, !P5 ;  /* 0x000000ff2a8d7208 */ /* 0x000fe20006800000 */
[----:B------:R-:W-:Y:S02]  /*6810*/  FMUL.FTZ R51, R134, R51 ;  /* 0x0000003386337220 */ /* 0x000fe40000410000 */
[----:B------:R-:W-:-:S02]  /*6820*/  FFMA.FTZ R41, R139, R46, -R41 ;  /* 0x0000002e8b297223 */ /* 0x000fc40000010829 */
[----:B------:R-:W-:Y:S02]  /*6830*/  FMUL.FTZ R42, R138, R46 ;  /* 0x0000002e8a2a7220 */ /* 0x000fe40000410000 */
[----:B------:R-:W4:Y:S01]  /*6840*/  LDS.U16 R46, [R40+0x36] ;  /* 0x00003600282e7984 */ /* 0x000f220000000400 */
[----:B------:R-:W-:Y:S01]  /*6850*/  FFMA.FTZ R50, R135, R50, -R51 ;  /* 0x0000003287327223 */ /* 0x000fe20000010833 */
[----:B0-----:R-:W-:Y:S01]  /*6860*/  PRMT R47, RZ, 0x5410, R47 ;  /* 0x00005410ff2f7816 */ /* 0x001fe2000000002f */
[----:B------:R-:W-:Y:S01]  /*6870*/  FFMA.FTZ R42, R139, R49, R42 ;  /* 0x000000318b2a7223 */ /* 0x000fe2000001002a */
[----:B--2---:R-:W-:Y:S01]  /*6880*/  PRMT R49, RZ, 0x5410, R48 ;  /* 0x00005410ff317816 */ /* 0x004fe20000000030 */
[----:B------:R-:W-:Y:S01]  /*6890*/  FADD.FTZ R50, R141, R50 ;  /* 0x000000328d327221 */ /* 0x000fe20000010000 */
[----:B------:R-:W-:Y:S01]  /*68a0*/  FSEL R142, R142, RZ, !P1 ;  /* 0x000000ff8e8e7208 */ /* 0x000fe20004800000 */
[----:B------:R-:W-:Y:S01]  /*68b0*/  FMUL.FTZ R144, R6, R47 ;  /* 0x0000002f06907220 */ /* 0x000fe20000410000 */
[----:B------:R-:W0:Y:S01]  /*68c0*/  LDS.U16 R48, [R40+0x3a] ;  /* 0x00003a0028307984 */ /* 0x000e220000000400 */
[----:B------:R-:W-:-:S02]  /*68d0*/  FADD.FTZ R53, R140, R53 ;  /* 0x000000358c357221 */ /* 0x000fc40000010000 */
[----:B------:R-:W-:Y:S02]  /*68e0*/  FMUL.FTZ R52, R136, R50 ;  /* 0x0000003288347220 */ /* 0x000fe40000410000 */
[----:B------:R-:W-:Y:S01]  /*68f0*/  FMUL.FTZ R49, R6, R49 ;  /* 0x0000003106317220 */ /* 0x000fe20000410000 */
[----:B------:R-:W-:Y:S01]  /*6900*/  FSEL R144, R144, RZ, !P6 ;  /* 0x000000ff90907208 */ /* 0x000fe20007000000 */
[-C--:B------:R-:W-:Y:S01]  /*6910*/  FMUL.FTZ R51, R136, R53.reuse ;  /* 0x0000003588337220 */ /* 0x080fe20000410000 */
[----:B------:R-:W-:Y:S01]  /*6920*/  FSEL R143, R143, 1, !P1 ;  /* 0x3f8000008f8f7808 */ /* 0x000fe20004800000 */
[----:B------:R-:W-:Y:S01]  /*6930*/  FFMA.FTZ R53, R137, R53, R52 ;  /* 0x0000003589357223 */ /* 0x000fe20000010034 */
[----:B------:R-:W2:Y:S01]  /*6940*/  LDS.U16 R47, [R40+0x38] ;  /* 0x00003800282f7984 */ /* 0x000ea20000000400 */
[----:B------:R-:W-:Y:S01]  /*6950*/  FMUL.FTZ R52, R142, R42 ;  /* 0x0000002a8e347220 */ /* 0x000fe20000410000 */
[----:B------:R-:W-:Y:S01]  /*6960*/  FSEL R145, R49, RZ, !P6 ;  /* 0x000000ff31917208 */ /* 0x000fe20007000000 */
[----:B------:R-:W-:-:S02]  /*6970*/  FFMA.FTZ R50, R137, R50, -R51 ;  /* 0x0000003289327223 */ /* 0x000fc40000010833 */
[-C--:B------:R-:W-:Y:S02]  /*6980*/  FMUL.FTZ R51, R142, R41.reuse ;  /* 0x000000298e337220 */ /* 0x080fe40000410000 */
[----:B------:R-:W-:Y:S02]  /*6990*/  FADD.FTZ R53, R144, R53 ;  /* 0x0000003590357221 */ /* 0x000fe40000010000 */
[----:B------:R-:W-:Y:S01]  /*69a0*/  FFMA.FTZ R41, R143, R41, -R52 ;  /* 0x000000298f297223 */ /* 0x000fe20000010834 */
[----:B---3--:R-:W-:Y:S01]  /*69b0*/  PRMT R52, RZ, 0x5410, R43 ;  /* 0x00005410ff347816 */ /* 0x008fe2000000002b */
[----:B------:R-:W-:Y:S02]  /*69c0*/  FADD.FTZ R43, R145, R50 ;  /* 0x00000032912b7221 */ /* 0x000fe40000010000 */
[C---:B------:R-:W-:Y:S01]  /*69d0*/  FMUL.FTZ R54, R138.reuse, R53 ;  /* 0x000000358a367220 */ /* 0x040fe20000410000 */
[----:B------:R-:W-:Y:S01]  /*69e0*/  PRMT R50, RZ, 0x5410, R45 ;  /* 0x00005410ff327816 */ /* 0x000fe2000000002d */
[-C--:B------:R-:W-:Y:S01]  /*69f0*/  FMUL.FTZ R148, R138, R43.reuse ;  /* 0x0000002b8a947220 */ /* 0x080fe20000410000 */
[----:B------:R-:W-:Y:S01]  /*6a00*/  LDS.U16 R45, [R40+0x3e] ;  /* 0x00003e00282d7984 */ /* 0x000fe20000000400 */
[----:B------:R-:W-:-:S03]  /*6a10*/  FFMA.FTZ R54, R139, R43, -R54 ;  /* 0x0000002b8b367223 */ /* 0x000fc60000010836 */
[----:B------:R2:W3:Y:S01]  /*6a20*/  LDS.U16 R43, [R40+0x3c] ;  /* 0x00003c00282b7984 */ /* 0x0004e20000000400 */
[C---:B------:R-:W-:Y:S02]  /*6a30*/  FMUL.FTZ R52, R5.reuse, R52 ;  /* 0x0000003405347220 */ /* 0x040fe40000410000 */
[----:B------:R-:W-:Y:S02]  /*6a40*/  FMUL.FTZ R50, R5, R50 ;  /* 0x0000003205327220 */ /* 0x000fe40000410000 */
[----:B------:R-:W-:Y:S01]  /*6a50*/  FFMA.FTZ R53, R139, R53, R148 ;  /* 0x000000358b357223 */ /* 0x000fe20000010094 */
[----:B------:R-:W-:Y:S02]  /*6a60*/  FSEL R146, R52, RZ, !P0 ;  /* 0x000000ff34927208 */ /* 0x000fe40004000000 */
[----:B-1----:R-:W-:Y:S02]  /*6a70*/  PRMT R49, RZ, 0x5410, R44 ;  /* 0x00005410ff317816 */ /* 0x002fe4000000002c */
[----:B------:R-:W-:Y:S01]  /*6a80*/  FSEL R147, R50, RZ, !P0 ;  /* 0x000000ff32937208 */ /* 0x000fe20004000000 */
[----:B------:R-:W-:-:S02]  /*6a90*/  FADD.FTZ R53, R146, R53 ;  /* 0x0000003592357221 */ /* 0x000fc40000010000 */
[----:B------:R-:W-:Y:S01]  /*6aa0*/  FFMA.FTZ R42, R143, R42, R51 ;  /* 0x0000002a8f2a7223 */ /* 0x000fe20000010033 */
[----:B----4-:R-:W-:Y:S01]  /*6ab0*/  PRMT R51, RZ, 0x5410, R46 ;  /* 0x00005410ff337816 */ /* 0x010fe2000000002e */
[----:B------:R-:W-:Y:S02]  /*6ac0*/  FMUL.FTZ R49, R4, R49 ;  /* 0x0000003104317220 */ /* 0x000fe40000410000 */
[----:B------:R-:W-:Y:S02]  /*6ad0*/  FADD.FTZ R54, R147, R54 ;  /* 0x0000003693367221 */ /* 0x000fe40000010000 */
[----:B------:R-:W-:Y:S01]  /*6ae0*/  FMUL.FTZ R44, R142, R53 ;  /* 0x000000358e2c7220 */ /* 0x000fe20000410000 */
[----:B------:R-:W-:Y:S01]  /*6af0*/  FSEL R148, R49, RZ, !P1 ;  /* 0x000000ff31947208 */ /* 0x000fe20004800000 */
[----:B------:R-:W-:Y:S02]  /*6b00*/  FMUL.FTZ R51, R4, R51 ;  /* 0x0000003304337220 */ /* 0x000fe40000410000 */
[----:B------:R-:W-:-:S02]  /*6b10*/  FFMA.FTZ R55, R143, R54, -R44 ;  /* 0x000000368f377223 */ /* 0x000fc4000001082c */
[----:B------:R-:W-:Y:S01]  /*6b20*/  FMUL.FTZ R54, R142, R54 ;  /* 0x000000368e367220 */ /* 0x000fe20000410000 */
[----:B0-----:R-:W-:Y:S01]  /*6b30*/  PRMT R48, RZ, 0x5410, R48 ;  /* 0x00005410ff307816 */ /* 0x001fe20000000030 */
[----:B------:R-:W-:Y:S01]  /*6b40*/  FADD.FTZ R55, R148, R55 ;  /* 0x0000003794377221 */ /* 0x000fe20000010000 */
[----:B------:R-:W-:Y:S01]  /*6b50*/  FSEL R149, R51, RZ, !P1 ;  /* 0x000000ff33957208 */ /* 0x000fe20004800000 */
[----:B------:R-:W-:Y:S01]  /*6b60*/  FFMA.FTZ R54, R143, R53, R54 ;  /* 0x000000358f367223 */ /* 0x000fe20000010036 */
[----:B------:R-:W-:Y:S01]  /*6b70*/  FSEL R150, R150, RZ, !P2 ;  /* 0x000000ff96967208 */ /* 0x000fe20005000000 */
[----:B------:R-:W-:Y:S01]  /*6b80*/  FMUL.FTZ R48, R3, R48 ;  /* 0x0000003003307220 */ /* 0x000fe20000410000 */
[----:B--2---:R-:W-:Y:S01]  /*6b90*/  PRMT R40, RZ, 0x5410, R47 ;  /* 0x00005410ff287816 */ /* 0x004fe2000000002f */
[----:B------:R-:W-:Y:S01]  /*6ba0*/  FADD.FTZ R54, R149, R54 ;  /* 0x0000003695367221 */ /* 0x000fe20000010000 */
[----:B------:R-:W-:Y:S01]  /*6bb0*/  FSEL R151, R151, 1, !P2 ;  /* 0x3f80000097977808 */ /* 0x000fe20005000000 */
[----:B------:R-:W-:Y:S01]  /*6bc0*/  FMUL.FTZ R44, R150, R55 ;  /* 0x00000037962c7220 */ /* 0x000fe20000410000 */
[----:B------:R-:W-:Y:S01]  /*6bd0*/  FSEL R152, R48, RZ, !P2 ;  /* 0x000000ff30987208 */ /* 0x000fe20005000000 */
[----:B------:R-:W-:-:S02]  /*6be0*/  FMUL.FTZ R40, R3, R40 ;  /* 0x0000002803287220 */ /* 0x000fc40000410000 */
[CC--:B------:R-:W-:Y:S02]  /*6bf0*/  FFMA.FTZ R47, R151.reuse, R54.reuse, R44 ;  /* 0x00000036972f7223 */ /* 0x0c0fe4000001002c */
[----:B------:R-:W-:Y:S01]  /*6c00*/  FMUL.FTZ R54, R150, R54 ;  /* 0x0000003696367220 */ /* 0x000fe20000410000 */
[----:B------:R-:W-:Y:S01]  /*6c10*/  FSEL R153, R40, RZ, !P2 ;  /* 0x000000ff28997208 */ /* 0x000fe20005000000 */
[----:B------:R-:W-:Y:S01]  /*6c20*/  FADD.FTZ R47, R152, R47 ;  /* 0x0000002f982f7221 */ /* 0x000fe20000010000 */
[----:B------:R-:W-:Y:S01]  /*6c30*/  FSEL R154, R154, RZ, !P4 ;  /* 0x000000ff9a9a7208 */ /* 0x000fe20006000000 */
[----:B------:R-:W-:Y:S01]  /*6c40*/  FFMA.FTZ R54, R151, R55, -R54 ;  /* 0x0000003797367223 */ /* 0x000fe20000010836 */
[----:B---3--:R-:W-:Y:S02]  /*6c50*/  PRMT R43, RZ, 0x5410, R43 ;  /* 0x00005410ff2b7816 */ /* 0x008fe4000000002b */
[----:B------:R-:W-:Y:S01]  /*6c60*/  FSEL R155, R155, 1, !P4 ;  /* 0x3f8000009b9b7808 */ /* 0x000fe20006000000 */
[----:B------:R-:W-:Y:S01]  /*6c70*/  FADD.FTZ R54, R153, R54 ;  /* 0x0000003699367221 */ /* 0x000fe20000010000 */
[----:B------:R-:W-:Y:S01]  /*6c80*/  PRMT R45, RZ, 0x5410, R45 ;  /* 0x00005410ff2d7816 */ /* 0x000fe2000000002d */
[----:B------:R-:W-:-:S02]  /*6c90*/  FMUL.FTZ R40, R154, R47 ;  /* 0x0000002f9a287220 */ /* 0x000fc40000410000 */
[C---:B------:R-:W-:Y:S02]  /*6ca0*/  FMUL.FTZ R43, R2.reuse, R43 ;  /* 0x0000002b022b7220 */ /* 0x040fe40000410000 */
[-C--:B------:R-:W-:Y:S02]  /*6cb0*/  FFMA.FTZ R50, R155, R54.reuse, -R40 ;  /* 0x000000369b327223 */ /* 0x080fe40000010828 */
[----:B------:R-:W-:Y:S02]  /*6cc0*/  FMUL.FTZ R45, R2, R45 ;  /* 0x0000002d022d7220 */ /* 0x000fe40000410000 */
[----:B------:R-:W-:Y:S02]  /*6cd0*/  FMUL.FTZ R40, R150, R41 ;  /* 0x0000002996287220 */ /* 0x000fe40000410000 */
[----:B------:R-:W-:Y:S01]  /*6ce0*/  FMUL.FTZ R54, R154, R54 ;  /* 0x000000369a367220 */ /* 0x000fe20000410000 */
[----:B------:R-:W-:Y:S01]  /*6cf0*/  FSEL R157, R43, RZ, !P4 ;  /* 0x000000ff2b9d7208 */ /* 0x000fe20006000000 */
[----:B------:R-:W-:Y:S01]  /*6d00*/  FFMA.FTZ R40, R151, R42, R40 ;  /* 0x0000002a97287223 */ /* 0x000fe20000010028 */
[----:B------:R-:W-:Y:S01]  /*6d10*/  FSEL R156, R45, RZ, !P4 ;  /* 0x000000ff2d9c7208 */ /* 0x000fe20006000000 */
[----:B------:R-:W-:-:S02]  /*6d20*/  FFMA.FTZ R47, R155, R47, R54 ;  /* 0x0000002f9b2f7223 */ /* 0x000fc40000010036 */
[----:B------:R-:W-:Y:S02]  /*6d30*/  FMUL.FTZ R42, R150, R42 ;  /* 0x0000002a962a7220 */ /* 0x000fe40000410000 */
[----:B------:R-:W-:Y:S02]  /*6d40*/  FADD.FTZ R50, R157, R50 ;  /* 0x000000329d327221 */ /* 0x000fe40000010000 */
[----:B------:R-:W-:Y:S02]  /*6d50*/  FADD.FTZ R51, R156, R47 ;  /* 0x0000002f9c337221 */ /* 0x000fe40000010000 */
[----:B------:R-:W-:Y:S01]  /*6d60*/  FFMA.FTZ R42, R151, R41, -R42 ;  /* 0x00000029972a7223 */ /* 0x000fe2000001082a */
[----:B------:R-:W0:Y:S01]  /*6d70*/  SHFL.UP PT, R43, R50, 0x1, RZ ;  /* 0x04200000322b7989 */ /* 0x000e2200000e00ff */
        /* <DEDUP_REMOVED lines=13> */
[----:B--2---:R-:W-:Y:S02]  /*6e50*/  FMUL.FTZ R42, R40, R45 ;  /* 0x0000002d282a7220 */ /* 0x004fe40000410000 */
[----:B------:R-:W-:Y:S02]  /*6e60*/  @P0 FADD.FTZ R50, R50, R43 ;  /* 0x0000002b32320221 */ /* 0x000fe40000010000 */
[-C--:B---3--:R-:W-:Y:S01]  /*6e70*/  FMUL.FTZ R41, R40, R47.reuse ;  /* 0x0000002f28297220 */ /* 0x088fe20000410000 */
[----:B------:R-:W0:Y:S01]  /*6e80*/  SHFL.UP PT, R49, R51, 0x2, RZ ;  /* 0x0440000033317989 */ /* 0x000e2200000e00ff */
[C---:B------:R-:W-:Y:S02]  /*6e90*/  FFMA.FTZ R47, R48.reuse, R47, R42 ;  /* 0x0000002f302f7223 */ /* 0x040fe4000001002a */
[----:B------:R-:W-:-:S02]  /*6ea0*/  @P0 FFMA.FTZ R48, R48, R45, -R41 ;  /* 0x0000002d30300223 */ /* 0x000fc40000010829 */
        /* <DEDUP_REMOVED lines=26> */
[C---:B--2---:R-:W-:Y:S02]  /*7050*/  FMUL.FTZ R44, R40.reuse, R41 ;  /* 0x00000029282c7220 */ /* 0x044fe40000410000 */
[-C--:B---3--:R-:W-:Y:S02]  /*7060*/  FMUL.FTZ R42, R40, R43.reuse ;  /* 0x0000002b282a7220 */ /* 0x088fe40000410000 */
[----:B------:R-:W-:Y:S02]  /*7070*/  @P0 FADD.FTZ R50, R50, R45 ;  /* 0x0000002d32320221 */ /* 0x000fe40000010000 */
[C---:B------:R-:W-:Y:S02]  /*7080*/  FFMA.FTZ R43, R48.reuse, R43, R44 ;  /* 0x0000002b302b7223 */ /* 0x040fe4000001002c */
[----:B------:R-:W-:Y:S01]  /*7090*/  @P0 FFMA.FTZ R48, R48, R41, -R42 ;  /* 0x0000002930300223 */ /* 0x000fe2000001082a */
[----:B------:R-:W0:Y:S02]  /*70a0*/  SHFL.UP PT, R44, R51, 0x8, RZ ;  /* 0x05000000332c7989 */ /* 0x000e2400000e00ff */
[----:B------:R-:W-:-:S02]  /*70b0*/  FSEL R43, R40, R43, !P0 ;  /* 0x0000002b282b7208 */ /* 0x000fc40004000000 */
[----:B------:R-:W1:Y:S04]  /*70c0*/  SHFL.UP PT, R42, R50, 0x8, RZ ;  /* 0x05000000322a7989 */ /* 0x000e6800000e00ff */
[----:B------:R-:W2:Y:S04]  /*70d0*/  SHFL.UP PT, R40, R48, 0x8, RZ ;  /* 0x0500000030287989 */ /* 0x000ea800000e00ff */
[----:B------:R-:W3:Y:S01]  /*70e0*/  SHFL.UP PT, R41, R43, 0x8, RZ ;  /* 0x050000002b297989 */ /* 0x000ee200000e00ff */
[----:B------:R-:W-:Y:S01]  /*70f0*/  ISETP.GE.AND P0, PT, R85, 0x8, PT ;  /* 0x000000085500780c */ /* 0x000fe20003f06270 */
[----:B0-----:R-:W-:-:S02]  /*7100*/  FMUL.FTZ R45, R43, R44 ;  /* 0x0000002c2b2d7220 */ /* 0x001fc40000410000 */
[CC--:B-1----:R-:W-:Y:S02]  /*7110*/  FMUL.FTZ R47, R43.reuse, R42.reuse ;  /* 0x0000002a2b2f7220 */ /* 0x0c2fe40000410000 */
[C---:B------:R-:W-:Y:S02]  /*7120*/  FFMA.FTZ R45, R48.reuse, R42, -R45 ;  /* 0x0000002a302d7223 */ /* 0x040fe4000001082d */
[----:B--2---:R-:W-:Y:S02]  /*7130*/  FMUL.FTZ R42, R43, R40 ;  /* 0x000000282b2a7220 */ /* 0x004fe40000410000 */
[----:B------:R-:W-:-:S04]  /*7140*/  FFMA.FTZ R44, R48, R44, R47 ;  /* 0x0000002c302c7223 */ /* 0x000fc8000001002f */
[----:B------:R-:W-:Y:S02]  /*7150*/  @P0 FADD.FTZ R50, R50, R45 ;  /* 0x0000002d32320221 */ /* 0x000fe40000010000 */
[CC--:B---3--:R-:W-:Y:S02]  /*7160*/  FFMA.FTZ R42, R48.reuse, R41.reuse, R42 ;  /* 0x00000029302a7223 */ /* 0x0c8fe4000001002a */
[----:B------:R-:W-:Y:S02]  /*7170*/  @P0 FADD.FTZ R51, R51, R44 ;  /* 0x0000002c33330221 */ /* 0x000fe40000010000 */
[C---:B------:R-:W-:Y:S01]  /*7180*/  FMUL.FTZ R41, R43.reuse, R41 ;  /* 0x000000292b297220 */ /* 0x040fe20000410000 */
[----:B------:R-:W0:Y:S01]  /*7190*/  SHFL.UP PT, R45, R50, 0x10, RZ ;  /* 0x06000000322d7989 */ /* 0x000e2200000e00ff */
[----:B------:R-:W-:Y:S02]  /*71a0*/  FSEL R42, R43, R42, !P0 ;  /* 0x0000002a2b2a7208 */ /* 0x000fe40004000000 */
[----:B------:R-:W-:Y:S01]  /*71b0*/  @P0 FFMA.FTZ R48, R48, R40, -R41 ;  /* 0x0000002830300223 */ /* 0x000fe20000010829 */
[----:B------:R-:W1:Y:S04]  /*71c0*/  SHFL.UP PT, R47, R51, 0x10, RZ ;  /* 0x06000000332f7989 */ /* 0x000e6800000e00ff */
[----:B------:R-:W2:Y:S04]  /*71d0*/  SHFL.UP PT, R41, R48, 0x10, RZ ;  /* 0x0600000030297989 */ /* 0x000ea800000e00ff */
[----:B------:R-:W3:Y:S01]  /*71e0*/  SHFL.UP PT, R43, R42, 0x10, RZ ;  /* 0x060000002a2b7989 */ /* 0x000ee200000e00ff */
[----:B------:R-:W-:-:S02]  /*71f0*/  ISETP.GE.AND P1, PT, R85, 0x10, PT ;  /* 0x000000105500780c */ /* 0x000fc40003f26270 */
[----:B------:R-:W-:Y:S02]  /*7200*/  ISETP.NE.AND P2, PT, R85, 0x1f, PT ;  /* 0x0000001f5500780c */ /* 0x000fe40003f45270 */
[----:B------:R-:W-:Y:S01]  /*7210*/  LOP3.LUT P0, RZ, R86, 0x1f, RZ, 0xc0, !PT ;  /* 0x0000001f56ff7812 */ /* 0x000fe2000780c0ff */
[C---:B0-----:R-:W-:Y:S02]  /*7220*/  FMUL.FTZ R44, R42.reuse, R45 ;  /* 0x0000002d2a2c7220 */ /* 0x041fe40000410000 */
[-C--:B-1----:R-:W-:Y:S02]  /*7230*/  FMUL.FTZ R40, R42, R47.reuse ;  /* 0x0000002f2a287220 */ /* 0x082fe40000410000 */
[C---:B------:R-:W-:Y:S02]  /*7240*/  FFMA.FTZ R46, R48.reuse, R47, R44 ;  /* 0x0000002f302e7223 */ /* 0x040fe4000001002c */
[----:B------:R-:W-:Y:S02]  /*7250*/  FFMA.FTZ R45, R48, R45, -R40 ;  /* 0x0000002d302d7223 */ /* 0x000fe40000010828 */
[----:B--2---:R-:W-:-:S02]  /*7260*/  FMUL.FTZ R44, R42, R41 ;  /* 0x000000292a2c7220 */ /* 0x004fc40000410000 */
[-C--:B---3--:R-:W-:Y:S01]  /*7270*/  FMUL.FTZ R40, R42, R43.reuse ;  /* 0x0000002b2a287220 */ /* 0x088fe20000410000 */
[----:B------:R-:W-:Y:S01]  /*7280*/  ISETP.EQ.OR P0, PT, R83, RZ, P0 ;  /* 0x000000ff5300720c */ /* 0x000fe20000702670 */
[C---:B------:R-:W-:Y:S02]  /*7290*/  FFMA.FTZ R49, R48.reuse, R43, R44 ;  /* 0x0000002b30317223 */ /* 0x040fe4000001002c */
[----:B------:R-:W-:Y:S01]  /*72a0*/  @P1 FFMA.FTZ R48, R48, R41, -R40 ;  /* 0x0000002930301223 */ /* 0x000fe20000010828 */
[----:B------:R-:W-:Y:S02]  /*72b0*/  @!P2 SHF.R.U32.HI R40, RZ, 0x1, R86 ;  /* 0x00000001ff28a819 */ /* 0x000fe40000011656 */
[----:B------:R-:W-:Y:S02]  /*72c0*/  FSEL R49, R42, R49, !P1 ;  /* 0x000000312a317208 */ /* 0x000fe40004800000 */
[----:B------:R-:W-:Y:S01]  /*72d0*/  @!P2 LOP3.LUT R44, R40, 0x7ffffff0, RZ, 0xc0, !PT ;  /* 0x7ffffff0282ca812 */ /* 0x000fe200078ec0ff */
[----:B------:R-:W-:Y:S01]  /*72e0*/  CS2R R42, SRZ ;  /* 0x00000000002a7805 */ /* 0x000fe2000001ff00 */
[----:B------:R-:W-:-:S02]  /*72f0*/  MOV R41, RZ ;  /* 0x000000ff00297202 */ /* 0x000fc40000000f00 */
[----:B------:R-:W-:Y:S01]  /*7300*/  MOV R40, 0x3f800000 ;  /* 0x3f80000000287802 */ /* 0x000fe20000000f00 */
[----:B------:R-:W-:Y:S02]  /*7310*/  @P1 FADD.FTZ R50, R50, R45 ;  /* 0x0000002d32321221 */ /* 0x000fe40000010000 */
[----:B------:R-:W-:-:S03]  /*7320*/  @P1 FADD.FTZ R51, R51, R46 ;  /* 0x0000002e33331221 */ /* 0x000fc60000010000 */
[----:B------:R-:W-:Y:S04]  /*7330*/  @!P0 LDS.128 R40, [R0.X16+0x10c0] ;  /* 0x0010c00000288984 */ /* 0x000fe8000000cc00 */
[----:B------:R-:W-:Y:S04]  /*7340*/  @!P2 STS.128 [R44+0x1080], R48 ;  /* 0x001080302c00a388 */ /* 0x000fe80000000c00 */
[----:B------:R-:W-:Y:S06]  /*7350*/  BAR.SYNC.DEFER_BLOCKING 0x0 ;  /* 0x0000000000007b1d */ /* 0x000fec0000010000 */
[----:B------:R-:W-:Y:S04]  /*7360*/  LDS.128 R44, [0x1080] ;  /* 0x00108000ff2c7984 */ /* 0x000fe80000000c00 */
[----:B------:R-:W0:Y:S01]  /*7370*/  LDS.128 R52, [0x1090] ;  /* 0x00109000ff347984 */ /* 0x000e220000000c00 */
[----:B------:R-:W-:Y:S03]  /*7380*/  BSSY B0, `(.L_x_909) ;  /* 0x0000036000007945 */ /* 0x000fe60003800000 */
[----:B------:R-:W1:Y:S01]  /*7390*/  SHFL.UP PT, R50, R50, 0x1, RZ ;  /* 0x0420000032327989 */ /* 0x000e6200000e00ff */
        /* <DEDUP_REMOVED lines=8> */
[----:B------:R-:W-:-:S04]  /*7420*/  FFMA.FTZ R52, R47, R52, R164 ;  /* 0x000000342f347223 */ /* 0x000fc800000100a4 */
[----:B------:R-:W-:Y:S01]  /*7430*/  FADD.FTZ R52, R55, R52 ;  /* 0x0000003437347221 */ /* 0x000fe20000010000 */
[----:B------:R-:W-:-:S04]  /*7440*/  SHF.R.U32.HI R55, RZ, 0x5, R86 ;  /* 0x00000005ff377819 */ /* 0x000fc80000011656 */
[----:B------:R-:W-:Y:S01]  /*7450*/  ISETP.NE.AND P0, PT, R55, RZ, PT ;  /* 0x000000ff3700720c */ /* 0x000fe20003f05270 */
[----:B------:R-:W0:Y:S04]  /*7460*/  SHFL.UP PT, R51, R51, 0x1, RZ ;  /* 0x0420000033337989 */ /* 0x000e2800000e00ff */
[----:B------:R-:W2:Y:S04]  /*7470*/  SHFL.UP PT, R48, R48, 0x1, RZ ;  /* 0x0420000030307989 */ /* 0x000ea800000e00ff */
[----:B------:R-:W3:Y:S04]  /*7480*/  SHFL.UP PT, R49, R49, 0x1, RZ ;  /* 0x0420000031317989 */ /* 0x000ee800000e00ff */
[----:B------:R-:W-:Y:S05]  /*7490*/  @!P0 BRA `(.L_x_910) ;  /* 0x0000014000008947 */ /* 0x000fea0003800000 */
[----:B-1----:R-:W-:Y:S01]  /*74a0*/  ISETP.NE.AND P0, PT, R85, RZ, PT ;  /* 0x000000ff5500720c */ /* 0x002fe20003f05270 */
[----:B---3--:R-:W-:-:S02]  /*74b0*/  FMUL.FTZ R52, R49, R44 ;  /* 0x0000002c31347220 */ /* 0x008fc40000410000 */
[----:B------:R-:W-:-:S10]  /*74c0*/  FMUL.FTZ R53, R49, R45 ;  /* 0x0000002d31357220 */ /* 0x000fd40000410000 */
[C---:B--2---:R-:W-:Y:S02]  /*74d0*/  @P0 FFMA.FTZ R45, R48.reuse, R45, R52 ;  /* 0x0000002d302d0223 */ /* 0x044fe40000010034 */
[CC--:B------:R-:W-:Y:S02]  /*74e0*/  FMUL.FTZ R52, R49.reuse, R46.reuse ;  /* 0x0000002e31347220 */ /* 0x0c0fe40000410000 */
[-C--:B------:R-:W-:Y:S02]  /*74f0*/  FMUL.FTZ R49, R49, R47.reuse ;  /* 0x0000002f31317220 */ /* 0x080fe40000410000 */
[C---:B------:R-:W-:Y:S02]  /*7500*/  FFMA.FTZ R52, R48.reuse, R47, R52 ;  /* 0x0000002f30347223 */ /* 0x040fe40000010034 */
[C---:B------:R-:W-:Y:S02]  /*7510*/  FFMA.FTZ R49, R48.reuse, R46, -R49 ;  /* 0x0000002e30317223 */ /* 0x040fe40000010831 */
[----:B------:R-:W-:-:S02]  /*7520*/  @P0 FFMA.FTZ R44, R48, R44, -R53 ;  /* 0x0000002c302c0223 */ /* 0x000fc40000010835 */
[----:B------:R-:W-:Y:S01]  /*7530*/  @P0 FADD.FTZ R46, R50, R49 ;  /* 0x00000031322e0221 */ /* 0x000fe20000010000 */
[----:B------:R-:W-:Y:S01]  /*7540*/  MOV R49, R45 ;  /* 0x0000002d00317202 */ /* 0x000fe20000000f00 */
[----:B0-----:R-:W-:Y:S01]  /*7550*/  @P0 FADD.FTZ R47, R51, R52 ;  /* 0x00000034332f0221 */ /* 0x001fe20000010000 */
[----:B------:R-:W-:Y:S02]  /*7560*/  MOV R48, R44 ;  /* 0x0000002c00307202 */ /* 0x000fe40000000f00 */
[----:B------:R-:W-:Y:S01]  /*7570*/  MOV R50, R46 ;  /* 0x0000002e00327202 */ /* 0x000fe20000000f00 */
[----:B------:R-:W-:Y:S01]  /*7580*/  IMAD.MOV.U32 R51, RZ, RZ, R47 ;  /* 0x000000ffff337224 */ /* 0x000fe200078e002f */
[----:B------:R-:W-:Y:S02]  /*7590*/  MOV R47, R43 ;  /* 0x0000002b002f7202 */ /* 0x000fe40000000f00 */
[----:B------:R-:W-:Y:S02]  /*75a0*/  MOV R46, R42 ;  /* 0x0000002a002e7202 */ /* 0x000fe40000000f00 */
[----:B------:R-:W-:-:S02]  /*75b0*/  MOV R45, R41 ;  /* 0x00000029002d7202 */ /* 0x000fc40000000f00 */
[----:B------:R-:W-:Y:S01]  /*75c0*/  MOV R44, R40 ;  /* 0x00000028002c7202 */ /* 0x000fe20000000f00 */
[----:B------:R-:W-:Y:S05]  /*75d0*/  BRA `(.L_x_911) ;  /* 0x0000010000007947 */ /* 0x000fea0003800000 */
.L_x_910:
[----:B-1----:R-:W-:Y:S01]  /*75e0*/  ISETP.NE.AND P0, PT, R85, RZ, PT ;  /* 0x000000ff5500720c */ /* 0x002fe20003f05270 */
[----:B------:R-:W-:-:S04]  /*75f0*/  FMUL.FTZ R44, R160, R43 ;  /* 0x0000002ba02c7220 */ /* 0x000fc80000410000 */
[C---:B------:R-:W-:Y:S02]  /*7600*/  FFMA.FTZ R45, R53.reuse, R42, -R44 ;  /* 0x0000002a352d7223 */ /* 0x040fe4000001082c */
[-C--:B------:R-:W-:Y:S02]  /*7610*/  FMUL.FTZ R44, R160, R41.reuse ;  /* 0x00000029a02c7220 */ /* 0x080fe40000410000 */
[----:B------:R-:W-:Y:S02]  /*7620*/  FADD.FTZ R46, R54, R45 ;  /* 0x0000002d362e7221 */ /* 0x000fe40000010000 */
[C---:B------:R-:W-:Y:S02]  /*7630*/  FMUL.FTZ R54, R160.reuse, R40 ;  /* 0x00000028a0367220 */ /* 0x040fe40000410000 */
[----:B------:R1:W-:Y:S01]  /*7640*/  @!P0 STS.128 [0x10b0], R40 ;  /* 0x0010b028ff008388 */ /* 0x0003e20000000c00 */
[----:B------:R-:W-:Y:S01]  /*7650*/  FMUL.FTZ R160, R160, R42 ;  /* 0x0000002aa0a07220 */ /* 0x000fe20000410000 */
[-C--:B--2---:R-:W-:Y:S01]  /*7660*/  @!P0 MOV R48, R40.reuse ;  /* 0x0000002800308202 */ /* 0x084fe20000000f00 */
[C---:B------:R-:W-:Y:S01]  /*7670*/  FFMA.FTZ R44, R53.reuse, R40, -R44 ;  /* 0x00000028352c7223 */ /* 0x040fe2000001082c */
[----:B---3--:R-:W-:Y:S01]  /*7680*/  @!P0 MOV R49, R41 ;  /* 0x0000002900318202 */ /* 0x008fe20000000f00 */
[C---:B------:R-:W-:Y:S01]  /*7690*/  FFMA.FTZ R47, R53.reuse, R43, R160 ;  /* 0x0000002b352f7223 */ /* 0x040fe200000100a0 */
[----:B------:R-:W-:Y:S01]  /*76a0*/  @!P0 MOV R50, R42 ;  /* 0x0000002a00328202 */ /* 0x000fe20000000f00 */
[----:B------:R-:W-:Y:S01]  /*76b0*/  FFMA.FTZ R45, R53, R41, R54 ;  /* 0x00000029352d7223 */ /* 0x000fe20000010036 */
[----:B0-----:R-:W-:Y:S01]  /*76c0*/  @!P0 MOV R51, R43 ;  /* 0x0000002b00338202 */ /* 0x001fe20000000f00 */
[----:B------:R-:W-:-:S02]  /*76d0*/  FADD.FTZ R47, R52, R47 ;  /* 0x0000002f342f7221 */ /* 0x000fc40000010000 */
.L_x_911:
[----:B------:R-:W-:Y:S05]  /*76e0*/  BSYNC B0 ;  /* 0x0000000000007941 */ /* 0x000fea0003800000 */
.L_x_909:
[----:B------:R-:W-:Y:S01]  /*76f0*/  BAR.SYNC.DEFER_BLOCKING 0x0 ;  /* 0x0000000000007b1d */ /* 0x000fe20000010000 */
[----:B------:R-:W-:-:S05]  /*7700*/  ISETP.NE.AND P0, PT, R86, RZ, PT ;  /* 0x000000ff5600720c */ /* 0x000fca0003f05270 */
[----:B------:R-:W-:Y:S08]  /*7710*/  BSSY B0, `(.L_x_912) ;  /* 0x0000079000007945 */ /* 0x000ff00003800000 */
[----:B-1----:R-:W0:Y:S02]  /*7720*/  @P0 LDS.64 R40, [0x10b8] ;  /* 0x0010b800ff280984 */ /* 0x002e240000000a00 */
        /* <DEDUP_REMOVED lines=119> */
.L_x_913:
[----:B------:R-:W-:Y:S05]  /*7ea0*/  BSYNC B0 ;  /* 0x0000000000007941 */ /* 0x000fea0003800000 */
.L_x_912:
        /* <DEDUP_REMOVED lines=52> */
.L_x_908:
[----:B------:R-:W2:Y:S01]  /*81f0*/  LDL R40, [R1+0xc] ;  /* 0x00000c0001287983 */ /* 0x000ea20000100800 */
[----:B------:R-:W-:Y:S01]  /*8200*/  F2FP.BF16.PACK_AB R32, R32, R33 ;  /* 0x000000212020723e */ /* 0x000fe200000010ff */
[----:B------:R-:W-:Y:S01]  /*8210*/  BSSY B0, `(.L_x_915) ;  /* 0x0000049000007945 */ /* 0x000fe20003800000 */
[----:B------:R-:W-:Y:S01]  /*8220*/  F2FP.BF16.PACK_AB R30, R30, R31 ;  /* 0x0000001f1e1e723e */ /* 0x000fe200000010ff */
[----:B------:R-:W-:Y:S01]  /*8230*/  BAR.SYNC.DEFER_BLOCKING 0x0 ;  /* 0x0000000000007b1d */ /* 0x000fe20000010000 */
[----:B------:R-:W-:-:S02]  /*8240*/  F2FP.BF16.PACK_AB R28, R28, R29 ;  /* 0x0000001d1c1c723e */ /* 0x000fc400000010ff */
[----:B------:R-:W-:Y:S02]  /*8250*/  PRMT R33, R32, 0x7632, R33 ;  /* 0x0000763220217816 */ /* 0x000fe40000000021 */
[----:B------:R-:W-:Y:S02]  /*8260*/  PRMT R0, R30, 0x7632, R0 ;  /* 0x000076321e007816 */ /* 0x000fe40000000000 */
[----:B------:R-:W-:Y:S02]  /*8270*/  PRMT R2, R28, 0x7632, R2 ;  /* 0x000076321c027816 */ /* 0x000fe40000000002 */
[----:B------:R-:W-:Y:S02]  /*8280*/  ISETP.NE.AND P0, PT, R86, RZ, PT ;  /* 0x000000ff5600720c */ /* 0x000fe40003f05270 */
[----:B------:R-:W-:Y:S02]  /*8290*/  F2FP.BF16.PACK_AB R26, R26, R27 ;  /* 0x0000001b1a1a723e */ /* 0x000fe400000010ff */
[----:B------:R-:W-:-:S02]  /*82a0*/  F2FP.BF16.PACK_AB R24, R24, R25 ;  /* 0x000000191818723e */ /* 0x000fc400000010ff */
[----:B------:R-:W-:Y:S02]  /*82b0*/  F2FP.BF16.PACK_AB R22, R22, R23 ;  /* 0x000000171616723e */ /* 0x000fe400000010ff */
[----:B------:R-:W-:Y:S02]  /*82c0*/  F2FP.BF16.PACK_AB R20, R20, R21 ;  /* 0x000000151414723e */ /* 0x000fe400000010ff */
[----:B------:R-:W-:Y:S02]  /*82d0*/  F2FP.BF16.PACK_AB R18, R18, R19 ;  /* 0x000000131212723e */ /* 0x000fe400000010ff */
[----:B------:R-:W-:Y:S02]  /*82e0*/  PRMT R3, R24, 0x7632, R3 ;  /* 0x0000763218037816 */ /* 0x000fe40000000003 */
[----:B------:R-:W-:Y:S01]  /*82f0*/  PRMT R4, R18, 0x7632, R4 ;  /* 0x0000763212047816 */ /* 0x000fe20000000004 */
[----:B------:R0:W-:Y:S04]  /*8300*/  STS.U16 [R66+0x2], R33 ;  /* 0x0000022142007388 */ /* 0x0001e80000000400 */
[----:B------:R1:W-:Y:S04]  /*8310*/  STS.U16 [R66+0x6], R0 ;  /* 0x0000060042007388 */ /* 0x0003e80000000400 */
[----:B------:R3:W-:Y:S01]  /*8320*/  STS.U16 [R66+0xa], R2 ;  /* 0x00000a0242007388 */ /* 0x0007e20000000400 */
[----:B0-----:R-:W-:-:S03]  /*8330*/  PRMT R33, R26, 0x7632, R33 ;  /* 0x000076321a217816 */ /* 0x001fc60000000021 */
[----:B------:R-:W-:Y:S01]  /*8340*/  STS.U16 [R66], R32 ;  /* 0x0000002042007388 */ /* 0x000fe20000000400 */
[----:B-1----:R-:W-:-:S03]  /*8350*/  PRMT R0, R22, 0x7632, R0 ;  /* 0x0000763216007816 */ /* 0x002fc60000000000 */
[----:B------:R-:W-:Y:S01]  /*8360*/  STS.U16 [R66+0x4], R30 ;  /* 0x0000041e42007388 */ /* 0x000fe20000000400 */
[----:B---3--:R-:W-:-:S03]  /*8370*/  PRMT R2, R20, 0x7632, R2 ;  /* 0x0000763214027816 */ /* 0x008fc60000000002 */
        /* <DEDUP_REMOVED lines=32> */
[----:B0-----:R-:W-:Y:S01]  /*8580*/  ISETP.GE.AND P0, PT, R82, R25, PT ;  /* 0x000000195200720c */ /* 0x001fe20003f06270 */
[----:B--2---:R-:W-:-:S04]  /*8590*/  IMAD R0, R40, c[0x0][0x200], RZ ;  /* 0x0000800028007a24 */ /* 0x004fc800078e02ff */
[----:B------:R-:W-:Y:S01]  /*85a0*/  IMAD R7, R87, c[0x0][0x204], R0 ;  /* 0x0000810057077a24 */ /* 0x000fe200078e0200 */
[----:B------:R-:W-:-:S04]  /*85b0*/  SHF.R.S32.HI R0, RZ, 0x1f, R82 ;  /* 0x0000001fff007819 */ /* 0x000fc80000011452 */
[----:B------:R-:W-:-:S03]  /*85c0*/  IADD3 R27, R3, R7, RZ ;  /* 0x00000007031b7210 */ /* 0x000fc60007ffe0ff */
[----:B------:R-:W-:Y:S05]  /*85d0*/  @P0 BRA `(.L_x_916) ;  /* 0x000000c000000947 */ /* 0x000fea0003800000 */
[----:B------:R-:W-:Y:S01]  /*85e0*/  SHF.L.U32 R5, R83, 0xa, RZ ;  /* 0x0000000a53057819 */ /* 0x000fe200000006ff */
[----:B------:R-:W-:-:S03]  /*85f0*/  IMAD R6, R92, c[0x0][0x208], RZ ;  /* 0x000082005c067a24 */ /* 0x000fc600078e02ff */
[----:B------:R-:W-:-:S04]  /*8600*/  IADD3 R4, P0, R82, R5, RZ ;  /* 0x0000000552047210 */ /* 0x000fc80007f1e0ff */
[----:B------:R-:W-:-:S05]  /*8610*/  LEA.HI.X.SX32 R5, R5, R0, 0x1, P0 ;  /* 0x0000000005057211 */ /* 0x000fca00000f0eff */
        /* <DEDUP_REMOVED lines=8> */
.L_x_916:
[----:B------:R-:W-:Y:S05]  /*86a0*/  BSYNC B0 ;  /* 0x0000000000007941 */ /* 0x000fea0003800000 */
.L_x_915:
[----:B------:R-:W2:Y:S04]  /*86b0*/  LDL.LU R14, [R1+0x8] ;  /* 0x00000800010e7983 */ /* 0x000ea80000300800 */
[----:B------:R-:W3:Y:S04]  /*86c0*/  LDL.LU R12, [R1] ;  /* 0x00000000010c7983 */ /* 0x000ee80000300800 */
[----:B0-----:R-:W4:Y:S01]  /*86d0*/  LDL.LU R9, [R1+0x4] ;  /* 0x0000040001097983 */ /* 0x001f220000300800 */
[----:B------:R-:W-:Y:S02]  /*86e0*/  LOP3.LUT R4, R82, 0x20, RZ, 0xfc, !PT ;  /* 0x0000002052047812 */ /* 0x000fe400078efcff */
[----:B------:R-:W-:-:S02]  /*86f0*/  MOV R3, R27 ;  /* 0x0000001b00037202 */ /* 0x000fc40000000f00 */
[----:B------:R-:W-:Y:S02]  /*8700*/  LOP3.LUT R6, R82, 0x40, RZ, 0xfc, !PT ;  /* 0x0000004052067812 */ /* 0x000fe400078efcff */
[-C--:B------:R-:W-:Y:S01]  /*8710*/  ISETP.GE.AND P3, PT, R4, R25.reuse, PT ;  /* 0x000000190400720c */ /* 0x080fe20003f66270 */
[----:B------:R-:W-:Y:S01]  /*8720*/  IMAD R4, R92, c[0x0][0x208], RZ ;  /* 0x000082005c047a24 */ /* 0x000fe200078e02ff */
[----:B------:R-:W-:Y:S01]  /*8730*/  SHF.L.U32 R5, R83, 0xa, RZ ;  /* 0x0000000a53057819 */ /* 0x000fe200000006ff */
[C---:B------:R-:W-:Y:S01]  /*8740*/  IMAD.WIDE.U32 R2, R93.reuse, c[0x0][0x208], R2 ;  /* 0x000082005d027a25 */ /* 0x040fe200078e0002 */
[----:B------:R-:W-:Y:S02]  /*8750*/  ISETP.GE.AND P4, PT, R6, R25, PT ;  /* 0x000000190600720c */ /* 0x000fe40003f86270 */
[----:B------:R-:W-:Y:S01]  /*8760*/  SHF.R.S32.HI R7, RZ, 0x1f, R5 ;  /* 0x0000001fff077819 */ /* 0x000fe20000011405 */
[----:B------:R-:W-:Y:S01]  /*8770*/  IMAD R6, R93, c[0x0][0x20c], R4 ;  /* 0x000083005d067a24 */ /* 0x000fe200078e0204 */
[----:B------:R-:W-:-:S02]  /*8780*/  IADD3 R4, P1, R5, R2, RZ ;  /* 0x0000000205047210 */ /* 0x000fc40007f3e0ff */
[C---:B------:R-:W-:Y:S02]  /*8790*/  LEA R5, P0, R82.reuse, c[0x0][0x258], 0x1 ;  /* 0x0000960052057a11 */ /* 0x040fe400078008ff */
[C---:B------:R-:W-:Y:S02]  /*87a0*/  LOP3.LUT R8, R82.reuse, 0x60, RZ, 0xfc, !PT ;  /* 0x0000006052087812 */ /* 0x040fe400078efcff */
[C---:B------:R-:W-:Y:S02]  /*87b0*/  LEA.HI.X R0, R82.reuse, c[0x0][0x25c], R0, 0x1, P0 ;  /* 0x0000970052007a11 */ /* 0x040fe400000f0c00 */
[----:B------:R-:W-:Y:S02]  /*87c0*/  LOP3.LUT R10, R82, 0x80, RZ, 0xfc, !PT ;  /* 0x00000080520a7812 */ /* 0x000fe400078efcff */
[----:B------:R-:W-:Y:S02]  /*87d0*/  IADD3.X R3, R7, R6, R3, P1, !PT ;  /* 0x0000000607037210 */ /* 0x000fe40000ffe403 */
[----:B------:R-:W-:-:S02]  /*87e0*/  LEA R2, P0, R4, R5, 0x1 ;  /* 0x0000000504027211 */ /* 0x000fc400078008ff */
[-C--:B------:R-:W-:Y:S02]  /*87f0*/  ISETP.GE.AND P5, PT, R8, R25.reuse, PT ;  /* 0x000000190800720c */ /* 0x080fe40003fa6270 */
[----:B------:R-:W-:Y:S02]  /*8800*/  LOP3.LUT R6, R82, 0xa0, RZ, 0xfc, !PT ;  /* 0x000000a052067812 */ /* 0x000fe400078efcff */
[-C--:B------:R-:W-:Y:S02]  /*8810*/  ISETP.GE.AND P6, PT, R10, R25.reuse, PT ;  /* 0x000000190a00720c */ /* 0x080fe40003fc6270 */
[----:B------:R-:W-:Y:S02]  /*8820*/  LEA.HI.X R3, R4, R0, R3, 0x1, P0 ;  /* 0x0000000004037211 */ /* 0x000fe400000f0c03 */
[----:B------:R-:W-:Y:S02]  /*8830*/  LOP3.LUT R8, R82, 0xc0, RZ, 0xfc, !PT ;  /* 0x000000c052087812 */ /* 0x000fe400078efcff */
[----:B------:R-:W-:Y:S01]  /*8840*/  ISETP.GE.AND P0, PT, R6, R25, PT ;  /* 0x000000190600720c */ /* 0x000fe20003f06270 */
[----:B------:R0:W-:Y:S01]  /*8850*/  @!P3 STG.E.U16 [R2.64+0x40], R161 ;  /* 0x000040a10200b986 */ /* 0x0001e2000c101504 */
[----:B------:R-:W-:-:S02]  /*8860*/  LOP3.LUT R0, R82, 0x100, RZ, 0xfc, !PT ;  /* 0x0000010052007812 */ /* 0x000fc400078efcff */
[----:B------:R-:W-:Y:S01]  /*8870*/  LOP3.LUT R10, R82, 0xe0, RZ, 0xfc, !PT ;  /* 0x000000e0520a7812 */ /* 0x000fe200078efcff */
[----:B------:R0:W-:Y:S01]  /*8880*/  @!P4 STG.E.U16 [R2.64+0x80], R159 ;  /* 0x0000809f0200c986 */ /* 0x0001e2000c101504 */
[-C--:B------:R-:W-:Y:S02]  /*8890*/  ISETP.GE.AND P1, PT, R8, R25.reuse, PT ;  /* 0x000000190800720c */ /* 0x080fe40003f26270 */
        /* <DEDUP_REMOVED lines=9> */
[-C--:B------:R-:W-:Y:S01]  /*8930*/  ISETP.GE.AND P5, PT, R0, R25.reuse, PT ;  /* 0x000000190000720c */ /* 0x080fe20003fa6270 */
[----:B------:R0:W-:Y:S01]  /*8940*/  @!P1 STG.E.U16 [R2.64+0x180], R15 ;  /* 0x0001800f02009986 */ /* 0x0001e2000c101504 */
[----:B------:R-:W-:Y:S02]  /*8950*/  LOP3.LUT R0, R82, 0x180, RZ, 0xfc, !PT ;  /* 0x0000018052007812 */ /* 0x000fe400078efcff */
        /* <DEDUP_REMOVED lines=9> */
[-C--:B------:R-:W-:Y:S01]  /*89f0*/  ISETP.GE.AND P2, PT, R0, R25.reuse, PT ;  /* 0x000000190000720c */ /* 0x080fe20003f46270 */
[----:B------:R0:W-:Y:S01]  /*8a00*/  @!P5 STG.E.U16 [R2.64+0x280], R19 ;  /* 0x000280130200d986 */ /* 0x0001e2000c101504 */
[----:B------:R-:W-:-:S02]  /*8a10*/  ISETP.GE.AND P3, PT, R4, R25, PT ;  /* 0x000000190400720c */ /* 0x000fc40003f66270 */
[----:B------:R-:W-:Y:S01]  /*8a20*/  IADD3 R83, R83, 0x1, RZ ;  /* 0x0000000153537810 */ /* 0x000fe20007ffe0ff */
[----:B------:R0:W-:Y:S04]  /*8a30*/  @!P6 STG.E.U16 [R2.64+0x2c0], R71 ;  /* 0x0002c0470200e986 */ /* 0x0001e8000c101504 */
[----:B------:R0:W-:Y:S01]  /*8a40*/  @!P0 STG.E.U16 [R2.64+0x300], R21 ;  /* 0x0003001502008986 */ /* 0x0001e2000c101504 */
[----:B------:R-:W-:-:S03]  /*8a50*/  ISETP.GE.AND P0, PT, R83, c[0x0][0x174], PT ;  /* 0x00005d0053007a0c */ /* 0x000fc60003f06270 */
[----:B------:R0:W-:Y:S04]  /*8a60*/  @!P2 STG.E.U16 [R2.64+0x380], R23 ;  /* 0x000380170200a986 */ /* 0x0001e8000c101504 */
[----:B------:R0:W-:Y:S04]  /*8a70*/  @!P3 STG.E.U16 [R2.64+0x3c0], R67 ;  /* 0x0003c0430200b986 */ /* 0x0001e8000c101504 */
[----:B------:R0:W-:Y:S01]  /*8a80*/  @!P1 STG.E.U16 [R2.64+0x340], R69 ;  /* 0x0003404502009986 */ /* 0x0001e2000c101504 */
[----:B------:R-:W-:-:S04]  /*8a90*/  IADD3 R81, P1, R81, 0x1000, RZ ;  /* 0x0000100051517810 */ /* 0x000fc80007f3e0ff */
[----:B------:R-:W-:Y:S02]  /*8aa0*/  IADD3.X R80, RZ, R80, RZ, P1, !PT ;  /* 0x00000050ff507210 */ /* 0x000fe40000ffe4ff */
[----:B--2---:R-:W-:Y:S02]  /*8ab0*/  IADD3 R14, P2, R14, 0x800, RZ ;  /* 0x000008000e0e7810 */ /* 0x004fe40007f5e0ff */
[----:B---3--:R-:W-:-:S03]  /*8ac0*/  IADD3 R12, P3, R12, 0x800, RZ ;  /* 0x000008000c0c7810 */ /* 0x008fc60007f7e0ff */
[----:B------:R0:W-:Y:S01]  /*8ad0*/  STL [R1+0x8], R14 ;  /* 0x0000080e01007387 */ /* 0x0001e20000100800 */
[----:B----4-:R-:W-:-:S03]  /*8ae0*/  IADD3.X R9, RZ, R9, RZ, P2, !PT ;  /* 0x00000009ff097210 */ /* 0x010fc600017fe4ff */
[----:B------:R0:W-:Y:S01]  /*8af0*/  STL [R1], R12 ;  /* 0x0000000c01007387 */ /* 0x0001e20000100800 */
[----:B------:R-:W-:-:S03]  /*8b00*/  IADD3.X R163, RZ, R163, RZ, P3, !PT ;  /* 0x000000a3ffa37210 */ /* 0x000fc60001ffe4ff */
[----:B------:R0:W-:Y:S01]  /*8b10*/  STL [R1+0x4], R9 ;  /* 0x0000040901007387 */ /* 0x0001e20000100800 */
[----:B------:R-:W-:Y:S01]  /*8b20*/  @P0 CALL.REL.NOINC `(.L_x_917) ;  /* 0x0000001000000944 */ /* 0x000fe20003c00000 */
[----:B------:R-:W-:Y:S05]  /*8b30*/  BRA `(.L_x_918) ;  /* 0xffff7a3000007947 */ /* 0x000fea000383ffff */
.L_x_917:
[----:B------:R-:W-:Y:S05]  /*8b40*/  EXIT ;  /* 0x000000000000794d */ /* 0x000fea0003800000 */
.L_x_919:
        /* <DEDUP_REMOVED lines=11> */
.L_x_5340:


//--------------------- .text._Z25selective_scan_fwd_kernelI32Selective_Scan_fwd_kernel_traitsILi64ELi16ELi1ELb0ELb1ELb0ELb1EN3c108BFloat16ENS1_7complexIfEEEEv13SSMParamsBase --------------------------
	.section	.text._Z25selective_scan_fwd_kernelI32Selective_Scan_fwd_kernel_traitsILi64ELi16ELi1ELb0ELb1ELb0ELb1EN3c108BFloat16ENS1_7complexIfEEEEv13SSMParamsBase,"ax",@progbits
	.sectioninfo	@"SHI_REGISTERS=168"
	.align	128
        .global         _Z25selective_scan_fwd_kernelI32Selective_Scan_fwd_kernel_traitsILi64ELi16ELi1ELb0ELb1ELb0ELb1EN3c108BFloat16ENS1_7complexIfEEEEv13SSMParamsBase
        .type           _Z25selective_scan_fwd_kernelI32Selective_Scan_fwd_kernel_traitsILi64ELi16ELi1ELb0ELb1ELb0ELb1EN3c108BFloat16ENS1_7complexIfEEEEv13SSMParamsBase,@function
        .size           _Z25selective_scan_fwd_kernelI32Selective_Scan_fwd_kernel_traitsILi64ELi16ELi1ELb0ELb1ELb0ELb1EN3c108BFloat16ENS1_7complexIfEEEEv13SSMParamsBase,(.L_x_5341 - _Z25selective_scan_fwd_kernelI32Selective_Scan_fwd_kernel_traitsILi64ELi16ELi1ELb0ELb1ELb0ELb1EN3c108BFloat16ENS1_7complexIfEEEEv13SSMParamsBase)
        .other          _Z25selective_scan_fwd_kernelI32Selective_Scan_fwd_kernel_traitsILi64ELi16ELi1ELb0ELb1ELb0ELb1EN3c108BFloat16ENS1_7complexIfEEEEv13SSMParamsBase,@"STO_CUDA_ENTRY STV_DEFAULT"
_Z25selective_scan_fwd_kernelI32Selective_Scan_fwd_kernel_traitsILi64ELi16ELi1ELb0ELb1ELb0ELb1EN3c108BFloat16ENS1_7complexIfEEEEv13SSMParamsBase:
.text._Z25selective_scan_fwd_kernelI32Selective_Scan_fwd_kernel_traitsILi64ELi16ELi1ELb0ELb1ELb0ELb1EN3c108BFloat16ENS1_7complexIfEEEEv13SSMParamsBase:
        /* <DEDUP_REMOVED lines=15> */
[C---:B------:R-:W-:Y:S01]  /*00f0*/  @P0 LEA R2, P2, R93.reuse, c[0x0][0x238], 0x2 ;  /* 0x00008e005d020a11 */ /* 0x040fe200078410ff */
[----:B--2---:R-:W-:Y:S02]  /*0100*/  IMAD.U32 R87, RZ, RZ, UR6 ;  /* 0x00000006ff577e24 */ /* 0x004fe4000f8e00ff */
[C---:B------:R-:W-:Y:S02]  /*0110*/  @P1 LEA R4, P3, R93.reuse, c[0x0][0x250], 0x2 ;  /* 0x000094005d041a11 */ /* 0x040fe400078610ff */
[----:B-1----:R-:W-:Y:S02]  /*0120*/  IADD3 R6, R0, 0xffffffe, RZ ;  /* 0x0ffffffe00067810 */ /* 0x002fe40007ffe0ff */
[----:B------:R-:W-:Y:S02]  /*0130*/  @P0 LEA.HI.X R3, R93, c[0x0][0x23c], R92, 0x2, P2 ;  /* 0x00008f005d030a11 */ /* 0x000fe400010f145c */
[----:B------:R0:W1:Y:S01]  /*0140*/  F2I.FTZ.U32.TRUNC.NTZ R7, R6 ;  /* 0x0000000600077305 */ /* 0x000062000021f000 */
[----:B------:R-:W-:-:S02]  /*0150*/  SHF.R.S32.HI R163, RZ, 0x1f, R87 ;  /* 0x0000001fffa37819 */ /* 0x000fc40000011457 */
[----:B------:R2:W5:Y:S01]  /*0160*/  @P0 LDG.E R91, [R2.64] ;  /* 0x00000004025b0981 */ /* 0x000562000c1e1900 */
[----:B------:R-:W-:Y:S01]  /*0170*/  @P1 LEA.HI.X R5, R93, c[0x0][0x254], R92, 0x2, P3 ;  /* 0x000095005d051a11 */ /* 0x000fe200018f145c */
[----:B0-----:R-:W-:-:S04]  /*0180*/  IMAD.MOV.U32 R6, RZ, RZ, RZ ;  /* 0x000000ffff067224 */ /* 0x001fc800078e00ff */
[----:B------:R0:W5:Y:S01]  /*0190*/  @P1 LDG.E R90, [R4.64] ;  /* 0x00000004045a1981 */ /* 0x000162000c1e1900 */
[----:B-1----:R-:W-:-:S05]  /*01a0*/  IADD3 R8, RZ, -R7, RZ ;  /* 0x80000007ff087210 */ /* 0x002fca0007ffe0ff */
[----:B------:R-:W-:Y:S01]  /*01b0*/  IMAD R11, R8, R9, RZ ;  /* 0x00000009080b7224 */ /* 0x000fe200078e02ff */
[----:B--2---:R-:W-:-:S03]  /*01c0*/  IABS R2, R93 ;  /* 0x0000005d00027213 */ /* 0x004fc60000000000 */
[----:B------:R-:W-:-:S06]  /*01d0*/  IMAD.HI.U32 R7, R7, R11, R6 ;  /* 0x0000000b07077227 */ /* 0x000fcc00078e0006 */
[----:B------:R-:W-:-:S05]  /*01e0*/  IMAD.HI.U32 R8, R7, R2, RZ ;  /* 0x0000000207087227 */ /* 0x000fca00078e00ff */
[----:B------:R-:W-:-:S05]  /*01f0*/  IADD3 R0, -R8, RZ, RZ ;  /* 0x000000ff08007210 */ /* 0x000fca0007ffe1ff */
[----:B------:R-:W-:-:S05]  /*0200*/  IMAD R0, R9, R0, R2 ;  /* 0x0000000009007224 */ /* 0x000fca00078e0202 */
[----:B------:R-:W-:Y:S02]  /*0210*/  ISETP.GT.U32.AND P2, PT, R9, R0, PT ;  /* 0x000000000900720c */ /* 0x000fe40003f44070 */
[----:B------:R-:W-:-:S04]  /*0220*/  MOV R3, c[0x0][0x174] ;  /* 0x00005d0000037a02 */ /* 0x000fc80000000f00 */
[----:B------:R-:W-:-:S07]  /*0230*/  ISETP.GE.AND P4, PT, R3, 0x1, PT ;  /* 0x000000010300780c */ /* 0x000fce0003f86270 */
        /* <DEDUP_REMOVED lines=15> */
[----:B------:R-:W-:Y:S01]  /*0330*/  IADD3 R7, R7, R9, RZ ;  /* 0x0000000907077210 */ /* 0x000fe20007ffe0ff */
[C---:B------:R-:W-:Y:S01]  /*0340*/  IMAD R9, R87.reuse, c[0x0][0x1d4], R0 ;  /* 0x0000750057097a24 */ /* 0x040fe200078e0200 */
[----:B------:R-:W-:Y:S01]  /*0350*/  @!P3 IADD3 R8, -R8, RZ, RZ ;  /* 0x000000ff0808b210 */ /* 0x000fe20007ffe1ff */
[----:B------:R-:W-:Y:S01]  /*0360*/  IMAD R11, R87, c[0x0][0x1e4], R10 ;  /* 0x00007900570b7a24 */ /* 0x000fe200078e020a */
[----:B------:R-:W-:Y:S01]  /*0370*/  @!P1 LOP3.LUT R8, RZ, c[0x0][0x178], RZ, 0x33, !PT ;  /* 0x00005e00ff089a12 */ /* 0x000fe200078e33ff */
[C---:B------:R-:W-:Y:S01]  /*0380*/  IMAD R10, R92.reuse, c[0x0][0x1d8], RZ ;  /* 0x000076005c0a7a24 */ /* 0x040fe200078e02ff */
[----:B------:R-:W-:Y:S01]  /*0390*/  IADD3 R3, R3, R9, RZ ;  /* 0x0000000903037210 */ /* 0x000fe20007ffe0ff */
[----:B------:R-:W-:Y:S01]  /*03a0*/  IMAD.IADD R5, R5, 0x1, R11 ;  /* 0x0000000105057824 */ /* 0x000fe200078e020b */
[----:B------:R-:W-:Y:S01]  /*03b0*/  SHF.R.S32.HI R0, RZ, 0x1f, R8 ;  /* 0x0000001fff007819 */ /* 0x000fe20000011408 */
[----:B------:R-:W-:Y:S01]  /*03c0*/  IMAD R12, R92, c[0x0][0x1e8], RZ ;  /* 0x00007a005c0c7a24 */ /* 0x000fe200078e02ff */
[----:B------:R-:W0:Y:S01]  /*03d0*/  S2R R86, SR_TID.X ;  /* 0x0000000000567919 */ /* 0x000e220000002100 */
[C---:B------:R-:W-:Y:S01]  /*03e0*/  IMAD R9, R93.reuse, c[0x0][0x1dc], R10 ;  /* 0x000077005d097a24 */ /* 0x040fe200078e020a */
[----:B------:R-:W-:Y:S01]  /*03f0*/  HFMA2.MMA R83, -RZ, RZ, 0, 0 ;  /* 0x00000000ff537435 */ /* 0x000fe200000001ff */
[----:B------:R-:W-:Y:S01]  /*0400*/  IMAD R13, R0, c[0x0][0x1a8], RZ ;  /* 0x00006a00000d7a24 */ /* 0x000fe200078e02ff */
[----:B------:R-:W1:Y:S01]  /*0410*/  S2R R85, SR_LANEID ;  /* 0x0000000000557919 */ /* 0x000e620000000000 */
[----:B------:R-:W-:-:S04]  /*0420*/  IMAD.WIDE.U32 R2, R93, c[0x0][0x1d8], R2 ;  /* 0x000076005d027a25 */ /* 0x000fc800078e0002 */
[----:B------:R-:W-:Y:S01]  /*0430*/  IMAD R11, R93, c[0x0][0x1ec], R12 ;  /* 0x00007b005d0b7a24 */ /* 0x000fe200078e020c */
[----:B------:R-:W-:Y:S01]  /*0440*/  IADD3 R9, R3, R9, RZ ;  /* 0x0000000903097210 */ /* 0x000fe20007ffe0ff */
[----:B------:R-:W-:-:S04]  /*0450*/  IMAD.WIDE.U32 R4, R93, c[0x0][0x1e8], R4 ;  /* 0x00007a005d047a25 */ /* 0x000fc800078e0004 */
[----:B------:R-:W-:Y:S01]  /*0460*/  IMAD.WIDE.U32 R6, R8, c[0x0][0x1a8], R6 ;  /* 0x00006a0008067a25 */ /* 0x000fe200078e0006 */
[----:B------:R-:W-:Y:S02]  /*0470*/  IADD3 R5, R5, R11, RZ ;  /* 0x0000000b05057210 */ /* 0x000fe40007ffe0ff */
[----:B------:R-:W-:Y:S01]  /*0480*/  LEA R0, P1, R4, c[0x0][0x248], 0x1 ;  /* 0x0000920004007a11 */ /* 0x000fe200078208ff */
[----:B------:R-:W-:Y:S01]  /*0490*/  IMAD R13, R8, c[0x0][0x1ac], R13 ;  /* 0x00006b00080d7a24 */ /* 0x000fe200078e020d */
[----:B------:R-:W-:Y:S02]  /*04a0*/  LEA R8, P0, R2, c[0x0][0x240], 0x1 ;  /* 0x0000900002087a11 */ /* 0x000fe400078008ff */
[----:B------:R-:W-:Y:S01]  /*04b0*/  LEA.HI.X R4, R4, c[0x0][0x24c], R5, 0x1, P1 ;  /* 0x0000930004047a11 */ /* 0x000fe200008f0c05 */
[----:B------:R-:W-:Y:S01]  /*04c0*/  IMAD.IADD R3, R7, 0x1, R13 ;  /* 0x0000000107037824 */ /* 0x000fe200078e020d */
[----:B------:R-:W-:Y:S01]  /*04d0*/  LEA.HI.X R2, R2, c[0x0][0x244], R9, 0x1, P0 ;  /* 0x0000910002027a11 */ /* 0x000fe200000f0c09 */
[----:B------:R2:W-:Y:S01]  /*04e0*/  STL [R1+0x4], R8 ;  /* 0x0000040801007387 */ /* 0x0005e20000100800 */
[----:B0-----:R-:W-:-:S02]  /*04f0*/  SHF.L.U32 R84, R86, 0x4, RZ ;  /* 0x0000000456547819 */ /* 0x001fc400000006ff */
[----:B------:R-:W-:Y:S01]  /*0500*/  LEA R81, P2, R6, c[0x0][0x228], 0x1 ;  /* 0x00008a0006517a11 */ /* 0x000fe200078408ff */
[----:B------:R2:W-:Y:S01]  /*0510*/  STL [R1+0xc], R0 ;  /* 0x00000c0001007387 */ /* 0x0005e20000100800 */
[----:B------:R-:W-:Y:S02]  /*0520*/  LOP3.LUT R84, R84, 0xfffffe00, RZ, 0xc0, !PT ;  /* 0xfffffe0054547812 */ /* 0x000fe400078ec0ff */
[----:B------:R-:W-:Y:S01]  /*0530*/  LEA.HI.X R80, R6, c[0x0][0x22c], R3, 0x1, P2 ;  /* 0x00008b0006507a11 */ /* 0x000fe200010f0c03 */
[----:B------:R2:W-:Y:S01]  /*0540*/  STL [R1], R2 ;  /* 0x0000000201007387 */ /* 0x0005e20000100800 */
[----:B------:R-:W-:-:S03]  /*0550*/  LOP3.LUT R82, R84, 0x1f, R86, 0xf8, !PT ;  /* 0x0000001f54527812 */ /* 0x000fc600078ef856 */
[----:B-1----:R2:W-:Y:S04]  /*0560*/  STL [R1+0x8], R4 ;  /* 0x0000080401007387 */ /* 0x0025e80000100800 */
.L_x_964:
[----:B0-----:R-:W3:Y:S04]  /*0570*/  LDL R3, [R1+0x4] ;  /* 0x0000040001037983 */ /* 0x001ee80000100800 */
[----:B------:R-:W4:Y:S01]  /*0580*/  LDL R19, [R1] ;  /* 0x0000000001137983 */ /* 0x000f220000100800 */
[----:B--2---:R-:W-:Y:S02]  /*0590*/  MOV R2, 0xfffffc00 ;  /* 0xfffffc0000027802 */ /* 0x004fe40000000f00 */
[C---:B------:R-:W-:Y:S01]  /*05a0*/  LOP3.LUT R16, R82.reuse, 0x20, RZ, 0xfc, !PT ;  /* 0x0000002052107812 */ /* 0x040fe200078efcff */
[----:B------:R-:W2:Y:S02]  /*05b0*/  LDL R49, [R1+0x8] ;  /* 0x0000080001317983 */ /* 0x000ea40000100800 */
[----:B------:R-:W-:Y:S01]  /*05c0*/  IMAD R79, R83, R2, c[0x0][0x168] ;  /* 0x00005a00534f7624 */ /* 0x000fe200078e0202 */
[C---:B------:R-:W-:Y:S01]  /*05d0*/  LOP3.LUT R18, R82.reuse, 0x40, RZ, 0xfc, !PT ;  /* 0x0000004052127812 */ /* 0x040fe200078efcff */
[----:B------:R-:W2:Y:S03]  /*05e0*/  LDL R48, [R1+0xc] ;  /* 0x00000c0001307983 */ /* 0x000ea60000100800 */
[----:B------:R-:W-:-:S02]  /*05f0*/  ISETP.GE.AND P2, PT, R82, R79, PT ;  /* 0x0000004f5200720c */ /* 0x000fc40003f46270 */
[----:B------:R-:W-:Y:S02]  /*0600*/  ISETP.GE.AND P1, PT, R16, R79, PT ;  /* 0x0000004f1000720c */ /* 0x000fe40003f26270 */
[C---:B------:R-:W-:Y:S02]  /*0610*/  LOP3.LUT R22, R82.reuse, 0x60, RZ, 0xfc, !PT ;  /* 0x0000006052167812 */ /* 0x040fe400078efcff */
[----:B------:R-:W-:Y:S02]  /*0620*/  PRMT R5, RZ, 0x7610, R5 ;  /* 0x00007610ff057816 */ /* 0x000fe40000000005 */
        /* <DEDUP_REMOVED lines=33> */
[----:B---3--:R-:W-:Y:S01]  /*0840*/  MOV R2, R3 ;  /* 0x0000000300027202 */ /* 0x008fe20000000f00 */
[----:B----4-:R-:W-:-:S04]  /*0850*/  IMAD.MOV.U32 R3, RZ, RZ, R19 ;  /* 0x000000ffff037224 */ /* 0x010fc800078e0013 */
[----:B------:R-:W-:-:S05]  /*0860*/  IMAD.WIDE R2, R82, 0x2, R2 ;  /* 0x0000000252027825 */ /* 0x000fca00078e0202 */
[----:B------:R0:W3:Y:S01]  /*0870*/  @!P2 LDG.E.U16 R5, [R2.64] ;  /* 0x000000040205a981 */ /* 0x0000e2000c1e1500 */
[----:B------:R-:W-:-:S03]  /*0880*/  ISETP.GE.AND P2, PT, R30, R79, PT ;  /* 0x0000004f1e00720c */ /* 0x000fc60003f46270 */
[----:B------:R0:W4:Y:S01]  /*0890*/  @!P1 LDG.E.U16 R0, [R2.64+0x40] ;  /* 0x0000400402009981 */ /* 0x000122000c1e1500 */
        /* <DEDUP_REMOVED lines=15> */
[----:B------:R0:W4:Y:S04]  /*0990*/  @!P0 LDG.E.U16 R10, [R2.64+0x240] ;  /* 0x00024004020a8981 */ /* 0x000128000c1e1500 */
[----:B------:R0:W4:Y:S04]  /*09a0*/  @!P4 LDG.E.U16 R15, [R2.64+0x280] ;  /* 0x00028004020fc981 */ /* 0x000128000c1e1500 */
[----:B------:R0:W4:Y:S04]  /*09b0*/  @!P6 LDG.E.U16 R12, [R2.64+0x2c0] ;  /* 0x0002c004020ce981 */ /* 0x000128000c1e1500 */
[----:B------:R0:W4:Y:S04]  /*09c0*/  @!P5 LDG.E.U16 R17, [R2.64+0x300] ;  /* 0x000300040211d981 */ /* 0x000128000c1e1500 */
[----:B------:R0:W4:Y:S04]  /*09d0*/  @!P3 LDG.E.U16 R14, [R2.64+0x340] ;  /* 0x00034004020eb981 */ /* 0x000128000c1e1500 */
[----:B------:R0:W4:Y:S04]  /*09e0*/  @!P2 LDG.E.U16 R21, [R2.64+0x380] ;  /* 0x000380040215a981 */ /* 0x000128000c1e1500 */
[----:B------:R0:W4:Y:S01]  /*09f0*/  @!P1 LDG.E.U16 R20, [R2.64+0x3c0] ;  /* 0x0003c00402149981 */ /* 0x000122000c1e1500 */
[----:B------:R-:W-:-:S02]  /*0a00*/  ISETP.GE.AND P2, PT, R16, R79, PT ;  /* 0x0000004f1000720c */ /* 0x000fc40003f46270 */
[----:B------:R-:W-:-:S04]  /*0a10*/  IADD3 R16, R84, R85, RZ ;  /* 0x0000005554107210 */ /* 0x000fc80007ffe0ff */
[C---:B------:R-:W-:Y:S02]  /*0a20*/  IADD3 R19, R16.reuse, 0x20, RZ ;  /* 0x0000002010137810 */ /* 0x040fe40007ffe0ff */
[C---:B0-----:R-:W-:Y:S02]  /*0a30*/  IADD3 R3, R16.reuse, 0x40, RZ ;  /* 0x0000004010037810 */ /* 0x041fe40007ffe0ff */
[C---:B------:R-:W-:Y:S02]  /*0a40*/  IADD3 R23, R16.reuse, 0x60, RZ ;  /* 0x0000006010177810 */ /* 0x040fe40007ffe0ff */
[C---:B------:R-:W-:Y:S02]  /*0a50*/  LEA.HI.SX32 R162, R16.reuse, R16, 0x1b ;  /* 0x0000001010a27211 */ /* 0x040fe400078fdaff */
[C---:B------:R-:W-:Y:S02]  /*0a60*/  IADD3 R25, R16.reuse, 0x80, RZ ;  /* 0x0000008010197810 */ /* 0x040fe40007ffe0ff */
[----:B------:R-:W-:-:S02]  /*0a70*/  IADD3 R27, R16, 0xa0, RZ ;  /* 0x000000a0101b7810 */ /* 0x000fc40007ffe0ff */
[C---:B------:R-:W-:Y:S02]  /*0a80*/  IADD3 R29, R16.reuse, 0xc0, RZ ;  /* 0x000000c0101d7810 */ /* 0x040fe40007ffe0ff */
[-C--:B------:R-:W-:Y:S02]  /*0a90*/  LEA.HI.SX32 R19, R19, R16.reuse, 0x1b ;  /* 0x0000001013137211 */ /* 0x080fe400078fdaff */
[-C--:B------:R-:W-:Y:S02]  /*0aa0*/  LEA.HI.SX32 R3, R3, R16.reuse, 0x1b ;  /* 0x0000001003037211 */ /* 0x080fe400078fdaff */
[C---:B------:R-:W-:Y:S02]  /*0ab0*/  IADD3 R31, R16.reuse, 0xe0, RZ ;  /* 0x000000e0101f7810 */ /* 0x040fe40007ffe0ff */
[----:B------:R-:W-:Y:S02]  /*0ac0*/  LEA.HI.SX32 R23, R23, R16, 0x1b ;  /* 0x0000001017177211 */ /* 0x000fe400078fdaff */
[----:B------:R-:W-:-:S02]  /*0ad0*/  IADD3 R33, R16, 0x100, RZ ;  /* 0x0000010010217810 */ /* 0x000fc40007ffe0ff */
[----:B------:R-:W-:Y:S02]  /*0ae0*/  SHF.L.U32 R162, R162, 0x1, RZ ;  /* 0x00000001a2a27819 */ /* 0x000fe400000006ff */
[-C--:B------:R-:W-:Y:S01]  /*0af0*/  LEA.HI.SX32 R25, R25, R16.reuse, 0x1b ;  /* 0x0000001019197211 */ /* 0x080fe200078fdaff */
        /* <DEDUP_REMOVED lines=13> */
[C---:B------:R-:W-:Y:S02]  /*0bd0*/  IADD3 R43, R16.reuse, 0x1a0, RZ ;  /* 0x000001a0102b7810 */ /* 0x040fe40007ffe0ff */
[----:B------:R-:W-:Y:S02]  /*0be0*/  IADD3 R45, R16, 0x1c0, RZ ;  /* 0x000001c0102d7810 */ /* 0x000fe40007ffe0ff */
[-C--:B------:R-:W-:Y:S02]  /*0bf0*/  LEA.HI.SX32 R35, R35, R16.reuse, 0x1b ;  /* 0x0000001023237211 */ /* 0x080fe400078fdaff */
[----:B------:R-:W-:Y:S02]  /*0c00*/  LEA.HI.SX32 R37, R37, R16, 0x1b ;  /* 0x0000001025257211 */ /* 0x000fe400078fdaff */
[----:B------:R-:W-:-:S02]  /*0c10*/  SHF.L.U32 R77, R27, 0x1, RZ ;  /* 0x000000011b4d7819 */ /* 0x000fc400000006ff */
[----:B------:R-:W-:Y:S02]  /*0c20*/  IADD3 R47, R16, 0x1e0, RZ ;  /* 0x000001e0102f7810 */ /* 0x000fe40007ffe0ff */
[-C--:B------:R-:W-:Y:S02]  /*0c30*/  LEA.HI.SX32 R39, R39, R16.reuse, 0x1b ;  /* 0x0000001027277211 */ /* 0x080fe400078fdaff */
[----:B------:R-:W-:Y:S02]  /*0c40*/  SHF.L.U32 R75, R31, 0x1, RZ ;  /* 0x000000011f4b7819 */ /* 0x000fe400000006ff */
[-C--:B------:R-:W-:Y:S02]  /*0c50*/  LEA.HI.SX32 R41, R41, R16.reuse, 0x1b ;  /* 0x0000001029297211 */ /* 0x080fe400078fdaff */
[----:B------:R-:W-:Y:S01]  /*0c60*/  SHF.L.U32 R74, R33, 0x1, RZ ;  /* 0x00000001214a7819 */ /* 0x000fe200000006ff */
[----:B------:R-:W-:Y:S01]  /*0c70*/  IMAD.SHL.U32 R72, R37, 0x2, RZ ;  /* 0x0000000225487824 */ /* 0x000fe200078e00ff */
[----:B------:R-:W-:-:S02]  /*0c80*/  LEA.HI.SX32 R43, R43, R16, 0x1b ;  /* 0x000000102b2b7211 */ /* 0x000fc400078fdaff */
[-C--:B------:R-:W-:Y:S02]  /*0c90*/  LEA.HI.SX32 R45, R45, R16.reuse, 0x1b ;  /* 0x000000102d2d7211 */ /* 0x080fe400078fdaff */
[----:B------:R-:W-:Y:S02]  /*0ca0*/  SHF.L.U32 R73, R35, 0x1, RZ ;  /* 0x0000000123497819 */ /* 0x000fe400000006ff */
[----:B------:R-:W-:Y:S02]  /*0cb0*/  LEA.HI.SX32 R47, R47, R16, 0x1b ;  /* 0x000000102f2f7211 */ /* 0x000fe400078fdaff */
[----:B------:R-:W-:Y:S02]  /*0cc0*/  SHF.L.U32 R71, R39, 0x1, RZ ;  /* 0x0000000127477819 */ /* 0x000fe400000006ff */
[----:B------:R-:W-:Y:S01]  /*0cd0*/  SHF.L.U32 R70, R41, 0x1, RZ ;  /* 0x0000000129467819 */ /* 0x000fe200000006ff */
[----:B------:R-:W-:Y:S01]  /*0ce0*/  IMAD.SHL.U32 R68, R45, 0x2, RZ ;  /* 0x000000022d447824 */ /* 0x000fe200078e00ff */
[----:B------:R-:W-:Y:S01]  /*0cf0*/  SHF.L.U32 R69, R43, 0x1, RZ ;  /* 0x000000012b457819 */ /* 0x000fe200000006ff */
[----:B--2---:R-:W-:Y:S01]  /*0d00*/  IMAD.MOV.U32 R3, RZ, RZ, R49 ;  /* 0x000000ffff037224 */ /* 0x004fe200078e0031 */
[----:B------:R-:W-:-:S02]  /*0d10*/  SHF.L.U32 R67, R47, 0x1, RZ ;  /* 0x000000012f437819 */ /* 0x000fc400000006ff */
[----:B------:R-:W-:Y:S02]  /*0d20*/  MOV R2, R48 ;  /* 0x0000003000027202 */ /* 0x000fe40000000f00 */
        /* <DEDUP_REMOVED lines=18> */
[----:B---3--:R-:W-:Y:S04]  /*0e50*/  STS.U16 [R162], R5 ;  /* 0x00000005a2007388 */ /* 0x008fe80000000400 */
[----:B----4-:R0:W-:Y:S04]  /*0e60*/  STS.U16 [R161+0x40], R0 ;  /* 0x00004000a1007388 */ /* 0x0101e80000000400 */
        /* <DEDUP_REMOVED lines=156> */
.L_x_921:
[----:B------:R-:W-:Y:S05]  /*1830*/  BSYNC B0 ;  /* 0x0000000000007941 */ /* 0x000fea0003800000 */
.L_x_920:
        /* <DEDUP_REMOVED lines=36> */
.L_x_923:
[----:B------:R-:W-:Y:S05]  /*1a80*/  BSYNC B0 ;  /* 0x0000000000007941 */ /* 0x000fea0003800000 */
.L_x_922:
        /* <DEDUP_REMOVED lines=38> */
.L_x_925:
[----:B------:R-:W-:Y:S05]  /*1cf0*/  BSYNC B0 ;  /* 0x0000000000007941 */ /* 0x000fea0003800000 */
.L_x_924:
        /* <DEDUP_REMOVED lines=36> */
.L_x_927:
[----:B------:R-:W-:Y:S05]  /*1f40*/  BSYNC B0 ;  /* 0x0000000000007941 */ /* 0x000fea0003800000 */
.L_x_926:
        /* <DEDUP_REMOVED lines=38> */
.L_x_929:
[----:B------:R-:W-:Y:S05]  /*21b0*/  BSYNC B0 ;  /* 0x0000000000007941 */ /* 0x000fea0003800000 */
.L_x_928:
        /* <DEDUP_REMOVED lines=36> */
.L_x_931:
[----:B------:R-:W-:Y:S05]  /*2400*/  BSYNC B0 ;  /* 0x0000000000007941 */ /* 0x000fea0003800000 */
.L_x_930:
        /* <DEDUP_REMOVED lines=38> */
.L_x_933:
[----:B------:R-:W-:Y:S05]  /*2670*/  BSYNC B0 ;  /* 0x0000000000007941 */ /* 0x000fea0003800000 */
.L_x_932:
        /* <DEDUP_REMOVED lines=36> */
.L_x_935:
[----:B------:R-:W-:Y:S05]  /*28c0*/  BSYNC B0 ;  /* 0x0000000000007941 */ /* 0x000fea0003800000 */
.L_x_934:
        /* <DEDUP_REMOVED lines=41> */
.L_x_937:
[----:B------:R-:W-:Y:S05]  /*2b60*/  BSYNC B0 ;  /* 0x0000000000007941 */ /* 0x000fea0003800000 */
.L_x_936:
        /* <DEDUP_REMOVED lines=41> */
.L_x_939:
[----:B------:R-:W-:Y:S05]  /*2e00*/  BSYNC B0 ;  /* 0x0000000000007941 */ /* 0x000fea0003800000 */
.L_x_938:
        /* <DEDUP_REMOVED lines=47> */
.L_x_941:
[----:B------:R-:W-:Y:S05]  /*3100*/  BSYNC B0 ;  /* 0x0000000000007941 */ /* 0x000fea0003800000 */
.L_x_940:
        /* <DEDUP_REMOVED lines=33> */
.L_x_943:
[----:B------:R-:W-:Y:S05]  /*3320*/  BSYNC B0 ;  /* 0x0000000000007941 */ /* 0x000fea0003800000 */
.L_x_942:
        /* <DEDUP_REMOVED lines=33> */
.L_x_945:
[----:B------:R-:W-:Y:S05]  /*3540*/  BSYNC B0 ;  /* 0x0000000000007941 */ /* 0x000fea0003800000 */
.L_x_944:
        /* <DEDUP_REMOVED lines=33> */
.L_x_947:
[----:B------:R-:W-:Y:S05]  /*3760*/  BSYNC B0 ;  /* 0x0000000000007941 */ /* 0x000fea0003800000 */
.L_x_946:
        /* <DEDUP_REMOVED lines=33> */
.L_x_949:
[----:B------:R-:W-:Y:S05]  /*3980*/  BSYNC B0 ;  /* 0x0000000000007941 */ /* 0x000fea0003800000 */
.L_x_948:
        /* <DEDUP_REMOVED lines=33> */
.L_x_951:
[----:B------:R-:W-:Y:S05]  /*3ba0*/  BSYNC B0 ;  /* 0x0000000000007941 */ /* 0x000fea0003800000 */
.L_x_950:
        /* <DEDUP_REMOVED lines=35> */
[----:B------:R-:W-:-:S03]  /*3de0*/  MOV R0, RZ ;  /* 0x000000ff00007202 */ /* 0x000fc60000000f00 */
.L_x_958:
[----:B------:R-:W-:Y:S01]  /*3df0*/  IMAD R42, R92, c[0x0][0x180], RZ ;  /* 0x000060005c2a7a24 */ /* 0x000fe200078e02ff */
[----:B------:R-:W-:Y:S01]  /*3e00*/  SHF.R.S32.HI R48, RZ, 0x1f, R0 ;  /* 0x0000001fff307819 */ /* 0x000fe20000011400 */
[----:B------:R-:W-:Y:S01]  /*3e10*/  IMAD.WIDE.U32 R40, R93, c[0x0][0x180], RZ ;  /* 0x000060005d287a25 */ /* 0x000fe200078e00ff */
[----:B------:R-:W-:-:S03]  /*3e20*/  MOV R44, 0xfffffc00 ;  /* 0xfffffc00002c7802 */ /* 0x000fc60000000f00 */
[----:B------:R-:W-:Y:S01]  /*3e30*/  IMAD R43, R93, c[0x0][0x184], R42 ;  /* 0x000061005d2b7a24 */ /* 0x000fe200078e022a */
[----:B------:R-:W-:Y:S01]  /*3e40*/  IADD3 R42, R84, R82, RZ ;  /* 0x00000052542a7210 */ /* 0x000fe20007ffe0ff */
[----:B------:R-:W-:Y:S02]  /*3e50*/  IMAD R45, R48, c[0x0][0x188], RZ ;  /* 0x00006200302d7a24 */ /* 0x000fe400078e02ff */
[----:B------:R-:W-:Y:S01]  /*3e60*/  IMAD.IADD R41, R41, 0x1, R43 ;  /* 0x0000000129297824 */ /* 0x000fe200078e022b */
[----:B------:R-:W-:Y:S01]  /*3e70*/  SHF.R.S32.HI R43, RZ, 0x1f, R42 ;  /* 0x0000001fff2b7819 */ /* 0x000fe2000001142a */
[----:B------:R-:W-:Y:S01]  /*3e80*/  IMAD R45, R0, c[0x0][0x18c], R45 ;  /* 0x00006300002d7a24 */ /* 0x000fe200078e022d */
[----:B------:R-:W-:Y:S01]  /*3e90*/  IADD3 R49, R42, 0x20, RZ ;  /* 0x000000202a317810 */ /* 0x000fe20007ffe0ff */
[----:B------:R-:W-:-:S04]  /*3ea0*/  IMAD.WIDE.U32 R46, R0, c[0x0][0x188], R40 ;  /* 0x00006200002e7a25 */ /* 0x000fc800078e0028 */
[----:B------:R-:W-:Y:S01]  /*3eb0*/  IMAD R79, R83, R44, c[0x0][0x168] ;  /* 0x00005a00534f7624 */ /* 0x000fe200078e022c */
[----:B------:R-:W-:Y:S01]  /*3ec0*/  IADD3 R41, R47, R45, RZ ;  /* 0x0000002d2f297210 */ /* 0x000fe20007ffe0ff */
[----:B------:R-:W-:Y:S01]  /*3ed0*/  IMAD R51, R48, c[0x0][0x1a0], RZ ;  /* 0x0000680030337a24 */ /* 0x000fe200078e02ff */
[----:B------:R-:W-:Y:S01]  /*3ee0*/  LEA R40, P0, R46, c[0x0][0x220], 0x3 ;  /* 0x000088002e287a11 */ /* 0x000fe200078018ff */
[----:B------:R-:W-:Y:S02]  /*3ef0*/  IMAD.SHL.U32 R89, R79, 0x2, RZ ;  /* 0x000000024f597824 */ /* 0x000fe400078e00ff */
[----:B------:R-:W-:Y:S01]  /*3f00*/  IMAD R51, R0, c[0x0][0x1a4], R51 ;  /* 0x0000690000337a24 */ /* 0x000fe200078e0233 */
[----:B------:R-:W-:Y:S01]  /*3f10*/  LEA.HI.X R41, R46, c[0x0][0x224], R41, 0x3, P0 ;  /* 0x000089002e297a11 */ /* 0x000fe200000f1c29 */
[----:B------:R-:W-:Y:S01]  /*3f20*/  IMAD.WIDE.U32 R44, R0, c[0x0][0x1a0], R42 ;  /* 0x00006800002c7a25 */ /* 0x000fe200078e002a */
[-C--:B------:R-:W-:Y:S02]  /*3f30*/  ISETP.GE.AND P0, PT, R42, R89.reuse, PT ;  /* 0x000000592a00720c */ /* 0x080fe40003f06270 */
[----:B------:R-:W-:-:S02]  /*3f40*/  ISETP.GE.AND P1, PT, R49, R89, PT ;  /* 0x000000593100720c */ /* 0x000fc40003f26270 */
[----:B------:R-:W-:Y:S01]  /*3f50*/  IADD3 R43, R45, R51, RZ ;  /* 0x000000332d2b7210 */ /* 0x000fe20007ffe0ff */
[----:B------:R-:W2:Y:S01]  /*3f60*/  LDG.E.64 R40, [R40.64] ;  /* 0x0000000428287981 */ /* 0x000ea2000c1e1b00 */
[C---:B------:R-:W-:Y:S02]  /*3f70*/  LEA R46, P2, R44.reuse, R81, 0x1 ;  /* 0x000000512c2e7211 */ /* 0x040fe400078408ff */
[----:B------:R-:W-:Y:S02]  /*3f80*/  PRMT R51, RZ, 0x7610, R51 ;  /* 0x00007610ff337816 */ /* 0x000fe40000000033 */
[----:B------:R-:W-:Y:S02]  /*3f90*/  LEA.HI.X R47, R44, R80, R43, 0x1, P2 ;  /* 0x000000502c2f7211 */ /* 0x000fe400010f0c2b */
[----:B------:R-:W-:-:S03]  /*3fa0*/  IADD3 R43, R42, 0x40, RZ ;  /* 0x000000402a2b7810 */ /* 0x000fc60007ffe0ff */
[----:B------:R0:W3:Y:S01]  /*3fb0*/  @!P0 LDG.E.U16 R51, [R46.64] ;  /* 0x000000042e338981 */ /* 0x0000e2000c1e1500 */
[-C--:B------:R-:W-:Y:S02]  /*3fc0*/  ISETP.GE.AND P0, PT, R43, R89.reuse, PT ;  /* 0x000000592b00720c */ /* 0x080fe40003f06270 */
[C---:B------:R-:W-:Y:S02]  /*3fd0*/  IADD3 R43, R42.reuse, 0xa0, RZ ;  /* 0x000000a02a2b7810 */ /* 0x040fe40007ffe0ff */
[----:B------:R-:W-:Y:S02]  /*3fe0*/  PRMT R54, RZ, 0x7610, R54 ;  /* 0x00007610ff367816 */ /* 0x000fe40000000036 */
[-C--:B------:R-:W-:Y:S02]  /*3ff0*/  ISETP.GE.AND P3, PT, R43, R89.reuse, PT ;  /* 0x000000592b00720c */ /* 0x080fe40003f66270 */
[C---:B------:R-:W-:Y:S02]  /*4000*/  IADD3 R45, R42.reuse, 0x80, RZ ;  /* 0x000000802a2d7810 */ /* 0x040fe40007ffe0ff */
[----:B------:R-:W-:Y:S01]  /*4010*/  IADD3 R44, R42, 0x60, RZ ;  /* 0x000000602a2c7810 */ /* 0x000fe20007ffe0ff */
[----:B------:R0:W4:Y:S01]  /*4020*/  @!P1 LDG.E.U16 R54, [R46.64+0x40] ;  /* 0x000040042e369981 */ /* 0x000122000c1e1500 */
[----:B------:R-:W-:-:S02]  /*4030*/  ISETP.GE.AND P2, PT, R45, R89, PT ;  /* 0x000000592d00720c */ /* 0x000fc40003f46270 */
[----:B------:R-:W-:Y:S02]  /*4040*/  PRMT R43, RZ, 0x7610, R43 ;  /* 0x00007610ff2b7816 */ /* 0x000fe4000000002b */
        /* <DEDUP_REMOVED lines=118> */
[----:B0-----:R-:W-:Y:S01]  /*47b0*/  IADD3 R47, R42, 0x40, RZ ;  /* 0x000000402a2f7810 */ /* 0x001fe20007ffe0ff */
[----:B------:R-:W-:Y:S01]  /*47c0*/  IMAD.SHL.U32 R122, R44, 0x2, RZ ;  /* 0x000000022c7a7824 */ /* 0x000fe200078e00ff */
[----:B------:R-:W-:Y:S02]  /*47d0*/  SHF.L.U32 R121, R55, 0x1, RZ ;  /* 0x0000000137797819 */ /* 0x000fe400000006ff */
[----:B------:R-:W-:-:S02]  /*47e0*/  IADD3 R55, R42, 0x60, RZ ;  /* 0x000000602a377810 */ /* 0x000fc40007ffe0ff */
[C---:B------:R-:W-:Y:S02]  /*47f0*/  IADD3 R99, R42.reuse, 0xa0, RZ ;  /* 0x000000a02a637810 */ /* 0x040fe40007ffe0ff */
[-C--:B------:R-:W-:Y:S02]  /*4800*/  LEA.HI.SX32 R47, R47, R42.reuse, 0x1b ;  /* 0x0000002a2f2f7211 */ /* 0x080fe400078fdaff */
[----:B------:R-:W-:Y:S02]  /*4810*/  LEA.HI.SX32 R55, R55, R42, 0x1b ;  /* 0x0000002a37377211 */ /* 0x000fe400078fdaff */
[C---:B------:R-:W-:Y:S02]  /*4820*/  IADD3 R129, R42.reuse, 0x100, RZ ;  /* 0x000001002a817810 */ /* 0x040fe40007ffe0ff */
[C---:B------:R-:W-:Y:S02]  /*4830*/  IADD3 R133, R42.reuse, 0x120, RZ ;  /* 0x000001202a857810 */ /* 0x040fe40007ffe0ff */
[----:B------:R-:W-:-:S02]  /*4840*/  IADD3 R151, R42, 0x320, RZ ;  /* 0x000003202a977810 */ /* 0x000fc40007ffe0ff */
[C---:B------:R-:W-:Y:S02]  /*4850*/  IADD3 R157, R42.reuse, 0x140, RZ ;  /* 0x000001402a9d7810 */ /* 0x040fe40007ffe0ff */
[C---:B------:R-:W-:Y:S02]  /*4860*/  IADD3 R165, R42.reuse, 0x160, RZ ;  /* 0x000001602aa57810 */ /* 0x040fe40007ffe0ff */
[C---:B------:R-:W-:Y:S02]  /*4870*/  IADD3 R128, R42.reuse, 0x180, RZ ;  /* 0x000001802a807810 */ /* 0x040fe40007ffe0ff */
[C---:B------:R-:W-:Y:S02]  /*4880*/  IADD3 R153, R42.reuse, 0x2e0, RZ ;  /* 0x000002e02a997810 */ /* 0x040fe40007ffe0ff */
[----:B------:R-:W-:Y:S02]  /*4890*/  LEA.HI.SX32 R132, R129, R42, 0x1b ;  /* 0x0000002a81847211 */ /* 0x000fe400078fdaff */
[----:B------:R-:W-:-:S02]  /*48a0*/  IADD3 R126, R42, 0x1a0, RZ ;  /* 0x000001a02a7e7810 */ /* 0x000fc40007ffe0ff */
[-C--:B------:R-:W-:Y:S02]  /*48b0*/  LEA.HI.SX32 R133, R133, R42.reuse, 0x1b ;  /* 0x0000002a85857211 */ /* 0x080fe400078fdaff */
[-C--:B------:R-:W-:Y:S02]  /*48c0*/  LEA.HI.SX32 R138, R151, R42.reuse, 0x1b ;  /* 0x0000002a978a7211 */ /* 0x080fe400078fdaff */
[----:B------:R-:W-:Y:S02]  /*48d0*/  IADD3 R155, R42, 0x1e0, RZ ;  /* 0x000001e02a9b7810 */ /* 0x000fe40007ffe0ff */
[-C--:B------:R-:W-:Y:S02]  /*48e0*/  LEA.HI.SX32 R130, R157, R42.reuse, 0x1b ;  /* 0x0000002a9d827211 */ /* 0x080fe400078fdaff */
[-C--:B------:R-:W-:Y:S02]  /*48f0*/  LEA.HI.SX32 R129, R165, R42.reuse, 0x1b ;  /* 0x0000002aa5817211 */ /* 0x080fe400078fdaff */
[----:B------:R-:W-:-:S02]  /*4900*/  LEA.HI.SX32 R128, R128, R42, 0x1b ;  /* 0x0000002a80807211 */ /* 0x000fc400078fdaff */
[-C--:B------:R-:W-:Y:S01]  /*4910*/  LEA.HI.SX32 R134, R153, R42.reuse, 0x1b ;  /* 0x0000002a99867211 */ /* 0x080fe200078fdaff */
[----:B------:R-:W-:Y:S01]  /*4920*/  IMAD.SHL.U32 R153, R132, 0x2, RZ ;  /* 0x0000000284997824 */ /* 0x000fe200078e00ff */
[----:B------:R-:W-:Y:S02]  /*4930*/  LEA.HI.SX32 R126, R126, R42, 0x1b ;  /* 0x0000002a7e7e7211 */ /* 0x000fe400078fdaff */
[----:B------:R-:W-:Y:S01]  /*4940*/  SHF.L.U32 R132, R133, 0x1, RZ ;  /* 0x0000000185847819 */ /* 0x000fe200000006ff */
[----:B--2---:R-:W-:-:S04]  /*4950*/  FMUL.FTZ R89, R41, R65 ;  /* 0x0000004129597220 */ /* 0x004fc80000410000 */
[----:B------:R-:W-:Y:S01]  /*4960*/  FMUL.RZ R123, R89, 0.15915493667125701904 ;  /* 0x3e22f983597b7820 */ /* 0x000fe2000040c000 */
[----:B------:R-:W-:Y:S01]  /*4970*/  IADD3 R89, R42, 0x80, RZ ;  /* 0x000000802a597810 */ /* 0x000fe20007ffe0ff */
[----:B------:R-:W-:Y:S01]  /*4980*/  FMUL.FTZ R44, R40, 1.4426950216293334961 ;  /* 0x3fb8aa3b282c7820 */ /* 0x000fe20000410000 */
[-C--:B------:R-:W-:Y:S02]  /*4990*/  LEA.HI.SX32 R40, R99, R42.reuse, 0x1b ;  /* 0x0000002a63287211 */ /* 0x080fe400078fdaff */
[----:B------:R-:W-:Y:S01]  /*49a0*/  LEA.HI.SX32 R89, R89, R42, 0x1b ;  /* 0x0000002a59597211 */ /* 0x000fe200078fdaff */
[----:B---3--:R0:W-:Y:S01]  /*49b0*/  STS.U16 [R122], R51 ;  /* 0x000000337a007388 */ /* 0x0081e20000000400 */
[----:B------:R-:W-:-:S03]  /*49c0*/  SHF.L.U32 R40, R40, 0x1, RZ ;  /* 0x0000000128287819 */ /* 0x000fc600000006ff */
[----:B----4-:R1:W-:Y:S01]  /*49d0*/  STS.U16 [R121+0x40], R54 ;  /* 0x0000403679007388 */ /* 0x0103e20000000400 */
[----:B0-----:R-:W-:Y:S01]  /*49e0*/  IMAD.SHL.U32 R122, R89, 0x2, RZ ;  /* 0x00000002597a7824 */ /* 0x001fe200078e00ff */
[----:B------:R-:W-:Y:S02]  /*49f0*/  IADD3 R51, R42, 0xe0, RZ ;  /* 0x000000e02a337810 */ /* 0x000fe40007ffe0ff */
[----:B-1----:R-:W-:Y:S01]  /*4a00*/  SHF.L.U32 R54, R47, 0x1, RZ ;  /* 0x000000012f367819 */ /* 0x002fe200000006ff */
[----:B------:R-:W-:Y:S01]  /*4a10*/  FMUL.FTZ R47, R41, R64 ;  /* 0x00000040292f7220 */ /* 0x000fe20000410000 */
[----:B------:R-:W-:-:S03]  /*4a20*/  SHF.L.U32 R121, R55, 0x1, RZ ;  /* 0x0000000137797819 */ /* 0x000fc600000006ff */
[----:B------:R-:W-:Y:S01]  /*4a30*/  FMUL.RZ R124, R47, 0.15915493667125701904 ;  /* 0x3e22f9832f7c7820 */ /* 0x000fe2000040c000 */
[----:B------:R0:W-:Y:S01]  /*4a40*/  STS.U16 [R54+0x80], R45 ;  /* 0x0000802d36007388 */ /* 0x0001e20000000400 */
[----:B------:R-:W-:-:S04]  /*4a50*/  IADD3 R47, R42, 0xc0, RZ ;  /* 0x000000c02a2f7810 */ /* 0x000fc80007ffe0ff */
[-C--:B------:R-:W-:Y:S02]  /*4a60*/  LEA.HI.SX32 R136, R47, R42.reuse, 0x1b ;  /* 0x0000002a2f887211 */ /* 0x080fe400078fdaff */
[----:B------:R-:W-:Y:S01]  /*4a70*/  LEA.HI.SX32 R47, R51, R42, 0x1b ;  /* 0x0000002a332f7211 */ /* 0x000fe200078fdaff */
[----:B------:R-:W-:Y:S04]  /*4a80*/  STS.U16 [R121+0xc0], R50 ;  /* 0x0000c03279007388 */ /* 0x000fe80000000400 */
[----:B------:R-:W-:Y:S04]  /*4a90*/  STS.U16 [R122+0x100], R49 ;  /* 0x000100317a007388 */ /* 0x000fe80000000400 */
[----:B------:R1:W-:Y:S01]  /*4aa0*/  STS.U16 [R40+0x140], R43 ;  /* 0x0001402b28007388 */ /* 0x0003e20000000400 */
[----:B------:R-:W-:-:S02]  /*4ab0*/  SHF.L.U32 R151, R136, 0x1, RZ ;  /* 0x0000000188977819 */ /* 0x000fc400000006ff */
[C---:B0-----:R-:W-:Y:S01]  /*4ac0*/  IADD3 R45, R42.reuse, 0x200, RZ ;  /* 0x000002002a2d7810 */ /* 0x041fe20007ffe0ff */
[----:B-1----:R-:W-:Y:S01]  /*4ad0*/  FMUL.FTZ R40, R41, R63 ;  /* 0x0000003f29287220 */ /* 0x002fe20000410000 */
[----:B------:R-:W-:-:S03]  /*4ae0*/  IADD3 R122, R42, 0x1c0, RZ ;  /* 0x000001c02a7a7810 */ /* 0x000fc60007ffe0ff */
[----:B------:R-:W-:Y:S01]  /*4af0*/  FMUL.RZ R43, R40, 0.15915493667125701904 ;  /* 0x3e22f983282b7820 */ /* 0x000fe2000040c000 */
[----:B------:R-:W-:Y:S01]  /*4b00*/  SHF.L.U32 R136, R47, 0x1, RZ ;  /* 0x000000012f887819 */ /* 0x000fe200000006ff */
[----:B------:R-:W-:Y:S01]  /*4b10*/  FMUL.FTZ R40, R41, R62 ;  /* 0x0000003e29287220 */ /* 0x000fe20000410000 */
[----:B------:R-:W-:Y:S01]  /*4b20*/  MUFU.SIN R94, R123 ;  /* 0x0000007b005e7308 */ /* 0x000fe20000000400 */
[----:B------:R-:W-:Y:S01]  /*4b30*/  IADD3 R121, R42, 0x220, RZ ;  /* 0x000002202a797810 */ /* 0x000fe20007ffe0ff */
[----:B------:R0:W-:Y:S01]  /*4b40*/  STS.U16 [R151+0x180], R52 ;  /* 0x0001803497007388 */ /* 0x0001e20000000400 */
[----:B------:R-:W-:Y:S01]  /*4b50*/  FMUL.RZ R142, R40, 0.15915493667125701904 ;  /* 0x3e22f983288e7820 */ /* 0x000fe2000040c000 */
[-C--:B------:R-:W-:Y:S02]  /*4b60*/  LEA.HI.SX32 R122, R122, R42.reuse, 0x1b ;  /* 0x0000002a7a7a7211 */ /* 0x080fe400078fdaff */
[----:B------:R-:W-:Y:S02]  /*4b70*/  SHF.L.U32 R133, R130, 0x1, RZ ;  /* 0x0000000182857819 */ /* 0x000fe400000006ff */
[----:B------:R1:W-:Y:S01]  /*4b80*/  MUFU.COS R98, R123 ;  /* 0x0000007b00627308 */ /* 0x0003e20000000000 */
[C---:B------:R-:W-:Y:S01]  /*4b90*/  IADD3 R125, R42.reuse, 0x260, RZ ;  /* 0x000002602a7d7810 */ /* 0x040fe20007ffe0ff */
[----:B------:R2:W-:Y:S01]  /*4ba0*/  STS.U16 [R136+0x1c0], R119 ;  /* 0x0001c07788007388 */ /* 0x0005e20000000400 */
[----:B------:R-:W-:Y:S01]  /*4bb0*/  IADD3 R127, R42, 0x280, RZ ;  /* 0x000002802a7f7810 */ /* 0x000fe20007ffe0ff */
[----:B------:R-:W-:Y:S01]  /*4bc0*/  IMAD.SHL.U32 R128, R128, 0x2, RZ ;  /* 0x0000000280807824 */ /* 0x000fe200078e00ff */
[----:B------:R-:W-:-:S03]  /*4bd0*/  LEA.HI.SX32 R40, R45, R42, 0x1b ;  /* 0x0000002a2d287211 */ /* 0x000fc600078fdaff */
[----:B------:R-:W-:Y:S01]  /*4be0*/  MUFU.SIN R89, R124 ;  /* 0x0000007c00597308 */ /* 0x000fe20000000400 */
[C---:B-1----:R-:W-:Y:S01]  /*4bf0*/  IADD3 R123, R42.reuse, 0x240, RZ ;  /* 0x000002402a7b7810 */ /* 0x042fe20007ffe0ff */
[----:B------:R-:W-:Y:S01]  /*4c00*/  STS.U16 [R153+0x200], R120 ;  /* 0x0002007899007388 */ /* 0x000fe20000000400 */
[----:B------:R-:W-:-:S05]  /*4c10*/  IADD3 R131, R42, 0x2a0, RZ ;  /* 0x000002a02a837810 */ /* 0x000fca0007ffe0ff */
[----:B------:R1:W-:Y:S01]  /*4c20*/  MUFU.COS R55, R124 ;  /* 0x0000007c00377308 */ /* 0x0003e20000000000 */
[-C--:B------:R-:W-:Y:S01]  /*4c30*/  LEA.HI.SX32 R121, R121, R42.reuse, 0x1b ;  /* 0x0000002a79797211 */ /* 0x080fe200078fdaff */
[----:B------:R-:W-:Y:S01]  /*4c40*/  STS.U16 [R132+0x240], R53 ;  /* 0x0002403584007388 */ /* 0x000fe20000000400 */
[----:B0-----:R-:W-:Y:S02]  /*4c50*/  SHF.L.U32 R151, R126, 0x1, RZ ;  /* 0x000000017e977819 */ /* 0x001fe400000006ff */
[----:B------:R-:W-:Y:S02]  /*4c60*/  IADD3 R135, R42, 0x2c0, RZ ;  /* 0x000002c02a877810 */ /* 0x000fe40007ffe0ff */
[-C--:B-1----:R-:W-:Y:S02]  /*4c70*/  LEA.HI.SX32 R124, R155, R42.reuse, 0x1b ;  /* 0x0000002a9b7c7211 */ /* 0x082fe400078fdaff */
[----:B------:R-:W-:Y:S01]  /*4c80*/  SHF.L.U32 R155, R129, 0x1, RZ ;  /* 0x00000001819b7819 */ /* 0x000fe200000006ff */
[----:B------:R0:W-:Y:S01]  /*4c90*/  STS.U16 [R133+0x280], R118 ;  /* 0x0002807685007388 */ /* 0x0001e20000000400 */
[----:B------:R-:W-:-:S02]  /*4ca0*/  LEA.HI.SX32 R123, R123, R42, 0x1b ;  /* 0x0000002a7b7b7211 */ /* 0x000fc400078fdaff */
[----:B------:R-:W-:Y:S01]  /*4cb0*/  SHF.L.U32 R122, R122, 0x1, RZ ;  /* 0x000000017a7a7819 */ /* 0x000fe200000006ff */
[----:B------:R1:W-:Y:S01]  /*4cc0*/  STS.U16 [R155+0x2c0], R114 ;  /* 0x0002c0729b007388 */ /* 0x0003e20000000400 */
[----:B------:R-:W-:Y:S01]  /*4cd0*/  IADD3 R139, R42, 0x300, RZ ;  /* 0x000003002a8b7810 */ /* 0x000fe20007ffe0ff */
[----:B--2---:R-:W-:Y:S01]  /*4ce0*/  IMAD.SHL.U32 R119, R40, 0x2, RZ ;  /* 0x0000000228777824 */ /* 0x004fe200078e00ff */
[-C--:B------:R-:W-:Y:S02]  /*4cf0*/  LEA.HI.SX32 R125, R125, R42.reuse, 0x1b ;  /* 0x0000002a7d7d7211 */ /* 0x080fe400078fdaff */
[-C--:B------:R-:W-:Y:S02]  /*4d00*/  LEA.HI.SX32 R127, R127, R42.reuse, 0x1b ;  /* 0x0000002a7f7f7211 */ /* 0x080fe400078fdaff */
[----:B------:R-:W-:Y:S01]  /*4d10*/  SHF.L.U32 R124, R124, 0x1, RZ ;  /* 0x000000017c7c7819 */ /* 0x000fe200000006ff */
[----:B------:R-:W-:Y:S01]  /*4d20*/  STS.U16 [R128+0x300], R117 ;  /* 0x0003007580007388 */ /* 0x000fe20000000400 */
[----:B------:R-:W-:-:S02]  /*4d30*/  LEA.HI.SX32 R131, R131, R42, 0x1b ;  /* 0x0000002a83837211 */ /* 0x000fc400078fdaff */
[----:B0-----:R-:W-:Y:S01]  /*4d40*/  SHF.L.U32 R118, R121, 0x1, RZ ;  /* 0x0000000179767819 */ /* 0x001fe200000006ff */
[----:B------:R0:W-:Y:S01]  /*4d50*/  STS.U16 [R151+0x340], R116 ;  /* 0x0003407497007388 */ /* 0x0001e20000000400 */
[-C--:B------:R-:W-:Y:S01]  /*4d60*/  LEA.HI.SX32 R135, R135, R42.reuse, 0x1b ;  /* 0x0000002a87877211 */ /* 0x080fe200078fdaff */
[----:B------:R-:W-:Y:S01]  /*4d70*/  FMUL.FTZ R40, R41, R59 ;  /* 0x0000003b29287220 */ /* 0x000fe20000410000 */
[----:B-1----:R-:W-:Y:S01]  /*4d80*/  SHF.L.U32 R114, R123, 0x1, RZ ;  /* 0x000000017b727819 */ /* 0x002fe200000006ff */
[----:B------:R-:W-:Y:S01]  /*4d90*/  STS.U16 [R122+0x380], R115 ;  /* 0x000380737a007388 */ /* 0x000fe20000000400 */
[----:B------:R-:W-:Y:S01]  /*4da0*/  LEA.HI.SX32 R139, R139, R42, 0x1b ;  /* 0x0000002a8b8b7211 */ /* 0x000fe200078fdaff */
[----:B------:R-:W-:Y:S01]  /*4db0*/  IMAD.SHL.U32 R127, R127, 0x2, RZ ;  /* 0x000000027f7f7824 */ /* 0x000fe200078e00ff */
[----:B------:R-:W-:Y:S01]  /*4dc0*/  SHF.L.U32 R125, R125, 0x1, RZ ;  /* 0x000000017d7d7819 */ /* 0x000fe200000006ff */
[----:B------:R-:W-:Y:S01]  /*4dd0*/  STS.U16 [R124+0x3c0], R113 ;  /* 0x0003c0717c007388 */ /* 0x000fe20000000400 */
[----:B------:R-:W-:-:S02]  /*4de0*/  IADD3 R149, R42, 0x340, RZ ;  /* 0x000003402a957810 */ /* 0x000fc40007ffe0ff */
[C---:B------:R-:W-:Y:S01]  /*4df0*/  IADD3 R147, R42.reuse, 0x360, RZ ;  /* 0x000003602a937810 */ /* 0x040fe20007ffe0ff */
[----:B------:R-:W-:Y:S01]  /*4e00*/  STS.U16 [R119+0x400], R112 ;  /* 0x0004007077007388 */ /* 0x000fe20000000400 */
[C---:B------:R-:W-:Y:S02]  /*4e10*/  IADD3 R145, R42.reuse, 0x380, RZ ;  /* 0x000003802a917810 */ /* 0x040fe40007ffe0ff */
[----:B0-----:R-:W-:Y:S01]  /*4e20*/  SHF.L.U32 R116, R131, 0x1, RZ ;  /* 0x0000000183747819 */ /* 0x001fe200000006ff */
[----:B------:R0:W-:Y:S01]  /*4e30*/  STS.U16 [R118+0x440], R111 ;  /* 0x0004406f76007388 */ /* 0x0001e20000000400 */
[----:B------:R-:W-:Y:S02]  /*4e40*/  SHF.L.U32 R135, R135, 0x1, RZ ;  /* 0x0000000187877819 */ /* 0x000fe400000006ff */
[----:B------:R-:W-:Y:S01]  /*4e50*/  IADD3 R143, R42, 0x3a0, RZ ;  /* 0x000003a02a8f7810 */ /* 0x000fe20007ffe0ff */
[----:B------:R1:W-:Y:S01]  /*4e60*/  STS.U16 [R114+0x480], R109 ;  /* 0x0004806d72007388 */ /* 0x0003e20000000400 */
[----:B------:R-:W-:-:S02]  /*4e70*/  SHF.L.U32 R134, R134, 0x1, RZ ;  /* 0x0000000186867819 */ /* 0x000fc400000006ff */
[----:B------:R-:W-:Y:S01]  /*4e80*/  IADD3 R141, R42, 0x3c0, RZ ;  /* 0x000003c02a8d7810 */ /* 0x000fe20007ffe0ff */
[----:B------:R2:W-:Y:S01]  /*4e90*/  STS.U16 [R125+0x4c0], R108 ;  /* 0x0004c06c7d007388 */ /* 0x0005e20000000400 */
[-C--:B------:R-:W-:Y:S01]  /*4ea0*/  LEA.HI.SX32 R149, R149, R42.reuse, 0x1b ;  /* 0x0000002a95957211 */ /* 0x080fe200078fdaff */
[----:B0-----:R-:W-:Y:S01]  /*4eb0*/  FMUL.RZ R111, R40, 0.15915493667125701904 ;  /* 0x3e22f983286f7820 */ /* 0x001fe2000040c000 */
[----:B------:R-:W-:Y:S01]  /*4ec0*/  IADD3 R137, R42, 0x3e0, RZ ;  /* 0x000003e02a897810 */ /* 0x000fe20007ffe0ff */
[----:B------:R-:W-:Y:S01]  /*4ed0*/  IMAD.SHL.U32 R40, R139, 0x2, RZ ;  /* 0x000000028b287824 */ /* 0x000fe200078e00ff */
[-C--:B------:R-:W-:Y:S01]  /*4ee0*/  LEA.HI.SX32 R147, R147, R42.reuse, 0x1b ;  /* 0x0000002a93937211 */ /* 0x080fe200078fdaff */
[----:B------:R-:W-:Y:S01]  /*4ef0*/  STS.U16 [R127+0x500], R100 ;  /* 0x000500647f007388 */ /* 0x000fe20000000400 */
[----:B------:R-:W-:Y:S02]  /*4f00*/  LEA.HI.SX32 R145, R145, R42, 0x1b ;  /* 0x0000002a91917211 */ /* 0x000fe400078fdaff */
[----:B------:R-:W-:Y:S01]  /*4f10*/  LEA R110, R85, R110, 0x5 ;  /* 0x0000006e556e7211 */ /* 0x000fe200078e28ff */
[----:B------:R-:W-:Y:S01]  /*4f20*/  STS.U16 [R116+0x540], R101 ;  /* 0x0005406574007388 */ /* 0x000fe20000000400 */
[----:B------:R-:W-:-:S02]  /*4f30*/  LEA.HI.SX32 R143, R143, R42, 0x1b ;  /* 0x0000002a8f8f7211 */ /* 0x000fc400078fdaff */
[----:B-1----:R-:W-:Y:S01]  /*4f40*/  SHF.L.U32 R109, R138, 0x1, RZ ;  /* 0x000000018a6d7819 */ /* 0x002fe200000006ff */
[----:B------:R-:W-:Y:S01]  /*4f50*/  STS.U16 [R135+0x580], R102 ;  /* 0x0005806687007388 */ /* 0x000fe20000000400 */
[-C--:B------:R-:W-:Y:S02]  /*4f60*/  LEA.HI.SX32 R141, R141, R42.reuse, 0x1b ;  /* 0x0000002a8d8d7211 */ /* 0x080fe400078fdaff */
[----:B--2---:R-:W-:Y:S01]  /*4f70*/  SHF.L.U32 R108, R149, 0x1, RZ ;  /* 0x00000001956c7819 */ /* 0x004fe200000006ff */
[----:B------:R-:W-:Y:S01]  /*4f80*/  STS.U16 [R134+0x5c0], R103 ;  /* 0x0005c06786007388 */ /* 0x000fe20000000400 */
[----:B------:R-:W-:Y:S01]  /*4f90*/  LEA.HI.SX32 R137, R137, R42, 0x1b ;  /* 0x0000002a89897211 */ /* 0x000fe200078fdaff */
[----:B------:R-:W-:Y:S01]  /*4fa0*/  IMAD.SHL.U32 R145, R145, 0x2, RZ ;  /* 0x0000000291917824 */ /* 0x000fe200078e00ff */
[----:B------:R-:W-:Y:S02]  /*4fb0*/  SHF.L.U32 R147, R147, 0x1, RZ ;  /* 0x0000000193937819 */ /* 0x000fe400000006ff */
[----:B------:R-:W-:Y:S01]  /*4fc0*/  SHF.L.U32 R112, R143, 0x1, RZ ;  /* 0x000000018f707819 */ /* 0x000fe200000006ff */
[----:B------:R0:W-:Y:S01]  /*4fd0*/  STS.U16 [R40+0x600], R95 ;  /* 0x0006005f28007388 */ /* 0x0001e20000000400 */
[----:B------:R-:W-:-:S02]  /*4fe0*/  SHF.L.U32 R141, R141, 0x1, RZ ;  /* 0x000000018d8d7819 */ /* 0x000fc400000006ff */
[----:B------:R-:W-:Y:S01]  /*4ff0*/  SHF.L.U32 R114, R137, 0x1, RZ ;  /* 0x0000000189727819 */ /* 0x000fe200000006ff */
[----:B------:R-:W-:Y:S01]  /*5000*/  STS.U16 [R109+0x640], R96 ;  /* 0x000640606d007388 */ /* 0x000fe20000000400 */
[----:B0-----:R-:W-:-:S03]  /*5010*/  LEA.HI.SX32 R40, R110, R110, 0x1b ;  /* 0x0000006e6e287211 */ /* 0x001fc600078fdaff */
[----:B------:R-:W-:Y:S04]  /*5020*/  STS.U16 [R108+0x680], R97 ;  /* 0x000680616c007388 */ /* 0x000fe80000000400 */
[----:B------:R-:W-:Y:S01]  /*5030*/  STS.U16 [R147+0x6c0], R88 ;  /* 0x0006c05893007388 */ /* 0x000fe20000000400 */
[----:B------:R-:W-:-:S03]  /*5040*/  IMAD.SHL.U32 R40, R40, 0x2, RZ ;  /* 0x0000000228287824 */ /* 0x000fc600078e00ff */
        /* <DEDUP_REMOVED lines=552> */
[----:B------:R-:W-:Y:S01]  /*72d0*/  @!P2 SHF.R.U32.HI R40, RZ, 0x1, R86 ;  /* 0x00000001ff28a819 */ /* 0x000fe20000011656 */
[----:B------:R-:W-:Y:S01]  /*72e0*/  HFMA2.MMA R41, -RZ, RZ, 0, 0 ;  /* 0x00000000ff297435 */ /* 0x000fe200000001ff */
[----:B------:R-:W-:Y:S02]  /*72f0*/  FSEL R49, R42, R49, !P1 ;  /* 0x000000312a317208 */ /* 0x000fe40004800000 */
[----:B------:R-:W-:Y:S01]  /*7300*/  @!P2 LOP3.LUT R44, R40, 0x7ffffff0, RZ, 0xc0, !PT ;  /* 0x7ffffff0282ca812 */ /* 0x000fe200078ec0ff */
[----:B------:R-:W-:Y:S01]  /*7310*/  IMAD.MOV.U32 R40, RZ, RZ, 0x3f800000 ;  /* 0x3f800000ff287424 */ /* 0x000fe200078e00ff */
[----:B------:R-:W-:Y:S01]  /*7320*/  CS2R R42, SRZ ;  /* 0x00000000002a7805 */ /* 0x000fe2000001ff00 */
[----:B------:R-:W-:-:S02]  /*7330*/  @P1 FADD.FTZ R50, R50, R45 ;  /* 0x0000002d32321221 */ /* 0x000fc40000010000 */
        /* <DEDUP_REMOVED lines=37> */
[----:B------:R-:W-:Y:S02]  /*7590*/  MOV R50, R46 ;  /* 0x0000002e00327202 */ /* 0x000fe40000000f00 */
[----:B------:R-:W-:Y:S01]  /*75a0*/  MOV R51, R47 ;  /* 0x0000002f00337202 */ /* 0x000fe20000000f00 */
[----:B------:R-:W-:Y:S01]  /*75b0*/  IMAD.MOV.U32 R47, RZ, RZ, R43 ;  /* 0x000000ffff2f7224 */ /* 0x000fe200078e002b */
[----:B------:R-:W-:Y:S02]  /*75c0*/  MOV R46, R42 ;  /* 0x0000002a002e7202 */ /* 0x000fe40000000f00 */
[----:B------:R-:W-:-:S02]  /*75d0*/  MOV R45, R41 ;  /* 0x00000029002d7202 */ /* 0x000fc40000000f00 */
[----:B------:R-:W-:Y:S01]  /*75e0*/  MOV R44, R40 ;  /* 0x00000028002c7202 */ /* 0x000fe20000000f00 */
[----:B------:R-:W-:Y:S05]  /*75f0*/  BRA `(.L_x_955) ;  /* 0x0000010000007947 */ /* 0x000fea0003800000 */
.L_x_954:
[----:B-1----:R-:W-:Y:S01]  /*7600*/  ISETP.NE.AND P0, PT, R85, RZ, PT ;  /* 0x000000ff5500720c */ /* 0x002fe20003f05270 */
[----:B------:R-:W-:-:S04]  /*7610*/  FMUL.FTZ R44, R160, R43 ;  /* 0x0000002ba02c7220 */ /* 0x000fc80000410000 */
[C---:B------:R-:W-:Y:S02]  /*7620*/  FFMA.FTZ R45, R53.reuse, R42, -R44 ;  /* 0x0000002a352d7223 */ /* 0x040fe4000001082c */
[----:B------:R-:W-:Y:S02]  /*7630*/  FMUL.FTZ R44, R160, R41 ;  /* 0x00000029a02c7220 */ /* 0x000fe40000410000 */
[----:B------:R-:W-:Y:S02]  /*7640*/  FADD.FTZ R46, R54, R45 ;  /* 0x0000002d362e7221 */ /* 0x000fe40000010000 */
[C---:B------:R-:W-:Y:S02]  /*7650*/  FMUL.FTZ R54, R160.reuse, R40 ;  /* 0x00000028a0367220 */ /* 0x040fe40000410000 */
[----:B------:R1:W-:Y:S01]  /*7660*/  @!P0 STS.128 [0x10b0], R40 ;  /* 0x0010b028ff008388 */ /* 0x0003e20000000c00 */
[----:B------:R-:W-:Y:S01]  /*7670*/  FMUL.FTZ R160, R160, R42 ;  /* 0x0000002aa0a07220 */ /* 0x000fe20000410000 */
[-C--:B--2---:R-:W-:Y:S01]  /*7680*/  @!P0 MOV R48, R40.reuse ;  /* 0x0000002800308202 */ /* 0x084fe20000000f00 */
[C---:B------:R-:W-:Y:S01]  /*7690*/  FFMA.FTZ R44, R53.reuse, R40, -R44 ;  /* 0x00000028352c7223 */ /* 0x040fe2000001082c */
[----:B------:R-:W-:Y:S01]  /*76a0*/  @!P0 MOV R50, R42 ;  /* 0x0000002a00328202 */ /* 0x000fe20000000f00 */
[CC--:B------:R-:W-:Y:S01]  /*76b0*/  FFMA.FTZ R47, R53.reuse, R43.reuse, R160 ;  /* 0x0000002b352f7223 */ /* 0x0c0fe200000100a0 */
[----:B0-----:R-:W-:Y:S01]  /*76c0*/  @!P0 MOV R51, R43 ;  /* 0x0000002b00338202 */ /* 0x001fe20000000f00 */
[----:B------:R-:W-:-:S02]  /*76d0*/  FFMA.FTZ R45, R53, R41, R54 ;  /* 0x00000029352d7223 */ /* 0x000fc40000010036 */
[----:B------:R-:W-:Y:S02]  /*76e0*/  FADD.FTZ R47, R52, R47 ;  /* 0x0000002f342f7221 */ /* 0x000fe40000010000 */
[----:B---3--:R-:W-:Y:S02]  /*76f0*/  @!P0 IMAD.MOV.U32 R49, RZ, RZ, R41 ;  /* 0x000000ffff318224 */ /* 0x008fe400078e0029 */
.L_x_955:
[----:B------:R-:W-:Y:S05]  /*7700*/  BSYNC B0 ;  /* 0x0000000000007941 */ /* 0x000fea0003800000 */
.L_x_953:
        /* <DEDUP_REMOVED lines=123> */
.L_x_957:
[----:B------:R-:W-:Y:S05]  /*7ec0*/  BSYNC B0 ;  /* 0x0000000000007941 */ /* 0x000fea0003800000 */
.L_x_956:
        /* <DEDUP_REMOVED lines=52> */
.L_x_952:
[----:B------:R-:W-:Y:S01]  /*8210*/  BAR.SYNC.DEFER_BLOCKING 0x0 ;  /* 0x0000000000007b1d */ /* 0x000fe20000010000 */
[----:B------:R-:W-:-:S02]  /*8220*/  F2FP.BF16.PACK_AB R0, R32, R33 ;  /* 0x000000212000723e */ /* 0x000fc400000010ff */
[----:B------:R-:W-:Y:S02]  /*8230*/  F2FP.BF16.PACK_AB R2, R30, R31 ;  /* 0x0000001f1e02723e */ /* 0x000fe400000010ff */
[C---:B------:R-:W-:Y:S01]  /*8240*/  PRMT R3, R0.reuse, 0x7610, R3 ;  /* 0x0000761000037816 */ /* 0x040fe20000000003 */
[----:B------:R-:W-:Y:S01]  /*8250*/  BSSY B0, `(.L_x_959) ;  /* 0x000005f000007945 */ /* 0x000fe20003800000 */
[----:B------:R-:W-:Y:S02]  /*8260*/  PRMT R4, R0, 0x7632, R4 ;  /* 0x0000763200047816 */ /* 0x000fe40000000004 */
[----:B------:R-:W-:Y:S02]  /*8270*/  F2FP.BF16.PACK_AB R0, R28, R29 ;  /* 0x0000001d1c00723e */ /* 0x000fe400000010ff */
[C---:B------:R-:W-:Y:S02]  /*8280*/  PRMT R5, R2.reuse, 0x7610, R5 ;  /* 0x0000761002057816 */ /* 0x040fe40000000005 */
[----:B------:R-:W-:-:S02]  /*8290*/  PRMT R6, R2, 0x7632, R6 ;  /* 0x0000763202067816 */ /* 0x000fc40000000006 */
[C---:B------:R-:W-:Y:S02]  /*82a0*/  PRMT R7, R0.reuse, 0x7610, R7 ;  /* 0x0000761000077816 */ /* 0x040fe40000000007 */
[----:B------:R-:W-:Y:S02]  /*82b0*/  PRMT R8, R0, 0x7632, R8 ;  /* 0x0000763200087816 */ /* 0x000fe40000000008 */
[----:B------:R-:W-:Y:S02]  /*82c0*/  F2FP.BF16.PACK_AB R0, R26, R27 ;  /* 0x0000001b1a00723e */ /* 0x000fe400000010ff */
[----:B------:R-:W-:Y:S02]  /*82d0*/  F2FP.BF16.PACK_AB R2, R24, R25 ;  /* 0x000000191802723e */ /* 0x000fe400000010ff */
[----:B------:R-:W-:Y:S01]  /*82e0*/  PRMT R9, R0, 0x7610, R9 ;  /* 0x0000761000097816 */ /* 0x000fe20000000009 */
[----:B------:R0:W-:Y:S01]  /*82f0*/  STS.U16 [R66+0x2], R4 ;  /* 0x0000020442007388 */ /* 0x0001e20000000400 */
[----:B------:R-:W-:-:S02]  /*8300*/  PRMT R10, R2, 0x7610, R10 ;  /* 0x00007610020a7816 */ /* 0x000fc4000000000a */
[----:B------:R-:W-:Y:S01]  /*8310*/  PRMT R11, R2, 0x7632, R11 ;  /* 0x00007632020b7816 */ /* 0x000fe2000000000b */
[----:B------:R1:W-:Y:S01]  /*8320*/  STS.U16 [R66], R3 ;  /* 0x0000000342007388 */ /* 0x0003e20000000400 */
[----:B------:R-:W-:Y:S02]  /*8330*/  ISETP.NE.AND P0, PT, R86, RZ, PT ;  /* 0x000000ff5600720c */ /* 0x000fe40003f05270 */
[----:B------:R-:W-:Y:S01]  /*8340*/  F2FP.BF16.PACK_AB R2, R18, R19 ;  /* 0x000000131202723e */ /* 0x000fe200000010ff */
[----:B------:R2:W-:Y:S01]  /*8350*/  STS.U16 [R66+0x4], R5 ;  /* 0x0000040542007388 */ /* 0x0005e20000000400 */
[----:B------:R-:W-:Y:S02]  /*8360*/  ISETP.GE.AND P1, PT, R82, R79, PT ;  /* 0x0000004f5200720c */ /* 0x000fe40003f26270 */
[----:B0-----:R-:W-:Y:S01]  /*8370*/  PRMT R4, R0, 0x7632, R4 ;  /* 0x0000763200047816 */ /* 0x001fe20000000004 */
[----:B------:R0:W-:Y:S01]  /*8380*/  STS.U16 [R66+0x6], R6 ;  /* 0x0000060642007388 */ /* 0x0001e20000000400 */
[----:B------:R-:W-:-:S02]  /*8390*/  F2FP.BF16.PACK_AB R0, R20, R21 ;  /* 0x000000151400723e */ /* 0x000fc400000010ff */
[----:B-1----:R-:W-:Y:S01]  /*83a0*/  F2FP.BF16.PACK_AB R3, R22, R23 ;  /* 0x000000171603723e */ /* 0x002fe200000010ff */
[----:B------:R1:W-:Y:S01]  /*83b0*/  STS.U16 [R66+0x8], R7 ;  /* 0x0000080742007388 */ /* 0x0003e20000000400 */
[----:B------:R-:W-:Y:S02]  /*83c0*/  SHF.R.S32.HI R89, RZ, 0x1f, R82 ;  /* 0x0000001fff597819 */ /* 0x000fe40000011452 */
[----:B--2---:R-:W-:Y:S01]  /*83d0*/  PRMT R5, R3, 0x7632, R5 ;  /* 0x0000763203057816 */ /* 0x004fe20000000005 */
[----:B------:R-:W-:Y:S01]  /*83e0*/  STS.U16 [R66+0xa], R8 ;  /* 0x00000a0842007388 */ /* 0x000fe20000000400 */
[----:B0-----:R-:W-:-:S03]  /*83f0*/  PRMT R6, R0, 0x7632, R6 ;  /* 0x0000763200067816 */ /* 0x001fc60000000006 */
[----:B------:R-:W-:Y:S01]  /*8400*/  STS.U16 [R66+0xc], R9 ;  /* 0x00000c0942007388 */ /* 0x000fe20000000400 */
[----:B-1----:R-:W-:-:S03]  /*8410*/  PRMT R7, R2, 0x7632, R7 ;  /* 0x0000763202077816 */ /* 0x002fc60000000007 */
[----:B------:R-:W-:Y:S04]  /*8420*/  STS.U16 [R66+0xe], R4 ;  /* 0x00000e0442007388 */ /* 0x000fe80000000400 */
[----:B------:R0:W-:Y:S04]  /*8430*/  STS.U16 [R66+0x10], R10 ;  /* 0x0000100a42007388 */ /* 0x0001e80000000400 */
[----:B------:R-:W-:Y:S04]  /*8440*/  STS.U16 [R66+0x12], R11 ;  /* 0x0000120b42007388 */ /* 0x000fe80000000400 */
[----:B------:R-:W-:Y:S01]  /*8450*/  STS.U16 [R66+0x14], R3 ;  /* 0x0000140342007388 */ /* 0x000fe20000000400 */
[----:B0-----:R-:W-:-:S03]  /*8460*/  LOP3.LUT R10, R82, 0x40, RZ, 0xfc, !PT ;  /* 0x00000040520a7812 */ /* 0x001fc600078efcff */
[----:B------:R-:W-:Y:S04]  /*8470*/  STS.U16 [R66+0x16], R5 ;  /* 0x0000160542007388 */ /* 0x000fe80000000400 */
[----:B------:R0:W-:Y:S04]  /*8480*/  STS.U16 [R66+0x18], R0 ;  /* 0x0000180042007388 */ /* 0x0001e80000000400 */
[----:B------:R-:W-:Y:S04]  /*8490*/  STS.U16 [R66+0x1a], R6 ;  /* 0x00001a0642007388 */ /* 0x000fe80000000400 */
[----:B------:R1:W-:Y:S01]  /*84a0*/  STS.U16 [R66+0x1c], R2 ;  /* 0x00001c0242007388 */ /* 0x0003e20000000400 */
[----:B0-----:R-:W-:-:S03]  /*84b0*/  IMAD R0, R163, c[0x0][0x200], RZ ;  /* 0x00008000a3007a24 */ /* 0x001fc600078e02ff */
[----:B------:R0:W-:Y:S01]  /*84c0*/  STS.U16 [R66+0x1e], R7 ;  /* 0x00001e0742007388 */ /* 0x0001e20000000400 */
[----:B------:R-:W-:-:S06]  /*84d0*/  NOP ;  /* 0x0000000000007918 */ /* 0x000fcc0000000000 */
[----:B------:R-:W-:Y:S01]  /*84e0*/  LDS.U16 R11, [R162] ;  /* 0x00000000a20b7984 */ /* 0x000fe20000000400 */
[C---:B-1----:R-:W-:Y:S01]  /*84f0*/  IMAD.WIDE.U32 R2, R87.reuse, c[0x0][0x200], RZ ;  /* 0x0000800057027a25 */ /* 0x042fe200078e00ff */
[----:B------:R-:W-:Y:S02]  /*8500*/  LEA R6, P5, R82, c[0x0][0x258], 0x1 ;  /* 0x0000960052067a11 */ /* 0x000fe400078a08ff */
[----:B------:R-:W-:Y:S01]  /*8510*/  LDS.U16 R17, [R161+0x40] ;  /* 0x00004000a1117984 */ /* 0x000fe20000000400 */
[----:B------:R-:W-:Y:S01]  /*8520*/  IMAD R15, R87, c[0x0][0x204], R0 ;  /* 0x00008100570f7a24 */ /* 0x000fe200078e0200 */
[----:B------:R-:W-:Y:S01]  /*8530*/  MOV R4, R2 ;  /* 0x0000000200047202 */ /* 0x000fe20000000f00 */
[----:B------:R-:W-:Y:S01]  /*8540*/  IMAD R0, R92, c[0x0][0x208], RZ ;  /* 0x000082005c007a24 */ /* 0x000fe200078e02ff */
[----:B------:R-:W-:Y:S01]  /*8550*/  LDS.U16 R35, [R159+0x80] ;  /* 0x000080009f237984 */ /* 0x000fe20000000400 */
[----:B------:R-:W-:Y:S01]  /*8560*/  IMAD.IADD R5, R3, 0x1, R15 ;  /* 0x0000000103057824 */ /* 0x000fe200078e020f */
[----:B------:R-:W-:Y:S01]  /*8570*/  SHF.L.U32 R2, R83, 0xa, RZ ;  /* 0x0000000a53027819 */ /* 0x000fe200000006ff */
[C---:B------:R-:W-:Y:S01]  /*8580*/  IMAD R9, R93.reuse, c[0x0][0x20c], R0 ;  /* 0x000083005d097a24 */ /* 0x040fe200078e0200 */
[----:B------:R-:W-:Y:S01]  /*8590*/  LDS.U16 R37, [R158+0xc0] ;  /* 0x0000c0009e257984 */ /* 0x000fe20000000400 */
[----:B------:R-:W-:Y:S01]  /*85a0*/  IMAD.WIDE.U32 R4, R93, c[0x0][0x208], R4 ;  /* 0x000082005d047a25 */ /* 0x000fe200078e0004 */
[----:B------:R-:W-:-:S02]  /*85b0*/  SHF.R.S32.HI R3, RZ, 0x1f, R2 ;  /* 0x0000001fff037819 */ /* 0x000fc40000011402 */
[----:B------:R-:W-:Y:S01]  /*85c0*/  LDS.U16 R39, [R78+0x100] ;  /* 0x000100004e277984 */ /* 0x000fe20000000400 */
[----:B------:R-:W-:Y:S01]  /*85d0*/  IMAD R0, R163, c[0x0][0x1f0], RZ ;  /* 0x00007c00a3007a24 */ /* 0x000fe200078e02ff */
[----:B0-----:R-:W-:Y:S02]  /*85e0*/  IADD3 R7, P2, R2, R4, RZ ;  /* 0x0000000402077210 */ /* 0x001fe40007f5e0ff */
[----:B------:R-:W-:Y:S01]  /*85f0*/  LDS.U16 R43, [R77+0x140] ;  /* 0x000140004d2b7984 */ /* 0x000fe20000000400 */
[----:B------:R-:W-:Y:S01]  /*8600*/  IMAD R95, R87, c[0x0][0x1f4], R0 ;  /* 0x00007d00575f7a24 */ /* 0x000fe200078e0200 */
[----:B------:R-:W-:Y:S01]  /*8610*/  IADD3.X R12, R3, R9, R5, P2, !PT ;  /* 0x00000009030c7210 */ /* 0x000fe200017fe405 */
[----:B------:R-:W-:Y:S01]  /*8620*/  @!P1 IMAD.WIDE.U32 R8, R87, c[0x0][0x1f0], R2 ;  /* 0x00007c0057089a25 */ /* 0x000fe200078e0002 */
[----:B------:R-:W-:Y:S01]  /*8630*/  LDS.U16 R45, [R76+0x180] ;  /* 0x000180004c2d7984 */ /* 0x000fe20000000400 */
[C---:B------:R-:W-:Y:S02]  /*8640*/  LEA.HI.X R5, R82.reuse, c[0x0][0x25c], R89, 0x1, P5 ;  /* 0x0000970052057a11 */ /* 0x040fe400028f0c59 */
[----:B------:R-:W-:Y:S01]  /*8650*/  LEA R6, P6, R7, R6, 0x1 ;  /* 0x0000000607067211 */ /* 0x000fe200078c08ff */
[----:B------:R-:W-:Y:S01]  /*8660*/  LDS.U16 R47, [R75+0x1c0] ;  /* 0x0001c0004b2f7984 */ /* 0x000fe20000000400 */
[----:B------:R-:W-:-:S02]  /*8670*/  LOP3.LUT R0, R82, 0x20, RZ, 0xfc, !PT ;  /* 0x0000002052007812 */ /* 0x000fc400078efcff */
[----:B------:R-:W-:Y:S01]  /*8680*/  IADD3 R4, P5, R82, R2, RZ ;  /* 0x0000000252047210 */ /* 0x000fe20007fbe0ff */
[----:B------:R-:W-:Y:S01]  /*8690*/  LDS.U16 R49, [R74+0x200] ;  /* 0x000200004a317984 */ /* 0x000fe20000000400 */
[----:B------:R-:W-:Y:S02]  /*86a0*/  LEA.HI.X R7, R7, R5, R12, 0x1, P6 ;  /* 0x0000000507077211 */ /* 0x000fe400030f0c0c */
        /* <DEDUP_REMOVED lines=17> */
[----:B------:R-:W-:Y:S02]  /*87c0*/  IMAD R14, R92, c[0x0][0x208], RZ ;  /* 0x000082005c0e7a24 */ /* 0x000fe400078e02ff */
[----:B------:R-:W-:Y:S02]  /*87d0*/  IMAD.IADD R13, R15, 0x1, R13 ;  /* 0x000000010f0d7824 */ /* 0x000fe400078e020d */
[C---:B------:R-:W-:Y:S02]  /*87e0*/  IMAD R15, R93.reuse, c[0x0][0x20c], R14 ;  /* 0x000083005d0f7a24 */ /* 0x040fe400078e020e */
[----:B------:R-:W-:-:S05]  /*87f0*/  IMAD.WIDE.U32 R12, R93, c[0x0][0x208], R12 ;  /* 0x000082005d0c7a25 */ /* 0x000fca00078e000c */
[----:B------:R-:W-:Y:S02]  /*8800*/  IADD3 R13, R13, R15, RZ ;  /* 0x0000000f0d0d7210 */ /* 0x000fe40007ffe0ff */
[----:B------:R-:W-:-:S04]  /*8810*/  LEA R14, P4, R12, c[0x0][0x258], 0x1 ;  /* 0x000096000c0e7a11 */ /* 0x000fc800078808ff */
[----:B------:R-:W-:-:S05]  /*8820*/  LEA.HI.X R15, R12, c[0x0][0x25c], R13, 0x1, P4 ;  /* 0x000097000c0f7a11 */ /* 0x000fca00020f0c0d */
[----:B------:R0:W-:Y:S04]  /*8830*/  STG.E.U16 [R14.64], R11 ;  /* 0x0000000b0e007986 */ /* 0x0001e8000c101504 */
.L_x_960:
[----:B------:R-:W-:Y:S05]  /*8840*/  BSYNC B0 ;  /* 0x0000000000007941 */ /* 0x000fea0003800000 */
.L_x_959:
[C---:B0-----:R-:W-:Y:S01]  /*8850*/  LOP3.LUT R14, R82.reuse, 0x60, RZ, 0xfc, !PT ;  /* 0x00000060520e7812 */ /* 0x041fe200078efcff */
[----:B------:R0:W-:Y:S01]  /*8860*/  @!P3 STG.E.U16 [R6.64+0x40], R17 ;  /* 0x000040110600b986 */ /* 0x0001e2000c101504 */
[----:B------:R-:W-:Y:S01]  /*8870*/  LOP3.LUT R34, R82, 0xa0, RZ, 0xfc, !PT ;  /* 0x000000a052227812 */ /* 0x000fe200078efcff */
[----:B------:R-:W-:Y:S01]  /*8880*/  IMAD R42, R92, c[0x0][0x1f8], RZ ;  /* 0x00007e005c2a7a24 */ /* 0x000fe200078e02ff */
[-C--:B------:R-:W-:Y:S01]  /*8890*/  ISETP.GE.AND P6, PT, R14, R65.reuse, PT ;  /* 0x000000410e00720c */ /* 0x080fe20003fc6270 */
[----:B------:R1:W-:Y:S01]  /*88a0*/  @!P2 STG.E.U16 [R6.64+0x80], R35 ;  /* 0x000080230600a986 */ /* 0x0003e2000c101504 */
[----:B------:R-:W-:Y:S01]  /*88b0*/  ISETP.GE.AND P4, PT, R34, R65, PT ;  /* 0x000000412200720c */ /* 0x000fe20003f86270 */
[----:B------:R-:W-:Y:S01]  /*88c0*/  IMAD.WIDE.U32 R40, R87, c[0x0][0x1f0], RZ ;  /* 0x00007c0057287a25 */ /* 0x000fe200078e00ff */
[C---:B------:R-:W-:Y:S02]  /*88d0*/  LOP3.LUT R16, R82.reuse, 0x80, RZ, 0xfc, !PT ;  /* 0x0000008052107812 */ /* 0x040fe400078efcff */
[C---:B------:R-:W-:Y:S01]  /*88e0*/  LOP3.LUT R36, R82.reuse, 0xc0, RZ, 0xfc, !PT ;  /* 0x000000c052247812 */ /* 0x040fe200078efcff */
[----:B------:R-:W-:Y:S01]  /*88f0*/  @!P1 IMAD.WIDE.U32 R12, R93, c[0x0][0x1f8], R8 ;  /* 0x00007e005d0c9a25 */ /* 0x000fe200078e0008 */
[----:B------:R-:W-:-:S02]  /*8900*/  LOP3.LUT R38, R82, 0xe0, RZ, 0xfc, !PT ;  /* 0x000000e052267812 */ /* 0x000fc400078efcff */
[-C--:B------:R-:W-:Y:S01]  /*8910*/  ISETP.GE.AND P5, PT, R16, R65.reuse, PT ;  /* 0x000000411000720c */ /* 0x080fe20003fa6270 */
[----:B------:R-:W-:Y:S01]  /*8920*/  IMAD R15, R93, c[0x0][0x1fc], R42 ;  /* 0x00007f005d0f7a24 */ /* 0x000fe200078e022a */
[-C--:B------:R-:W-:Y:S01]  /*8930*/  ISETP.GE.AND P3, PT, R36, R65.reuse, PT ;  /* 0x000000412400720c */ /* 0x080fe20003f66270 */
[----:B------:R2:W-:Y:S01]  /*8940*/  @!P6 STG.E.U16 [R6.64+0xc0], R37 ;  /* 0x0000c0250600e986 */ /* 0x0005e2000c101504 */
[----:B------:R-:W-:Y:S02]  /*8950*/  ISETP.GE.AND P2, PT, R38, R65, PT ;  /* 0x000000412600720c */ /* 0x000fe40003f46270 */
[C---:B------:R-:W-:Y:S01]  /*8960*/  LOP3.LUT R42, R82.reuse, 0x120, RZ, 0xfc, !PT ;  /* 0x00000120522a7812 */ /* 0x040fe200078efcff */
[----:B------:R-:W-:Y:S01]  /*8970*/  @!P4 STG.E.U16 [R6.64+0x140], R43 ;  /* 0x0001402b0600c986 */ /* 0x000fe2000c101504 */
[----:B------:R-:W-:Y:S02]  /*8980*/  IADD3 R9, R41, R95, RZ ;  /* 0x0000005f29097210 */ /* 0x000fe40007ffe0ff */
[----:B------:R-:W-:-:S02]  /*8990*/  @!P1 IADD3 R11, P6, R82, R12, RZ ;  /* 0x0000000c520b9210 */ /* 0x000fc40007fde0ff */
[----:B------:R-:W-:Y:S01]  /*89a0*/  MOV R8, R40 ;  /* 0x0000002800087202 */ /* 0x000fe20000000f00 */
[----:B------:R-:W-:Y:S01]  /*89b0*/  @!P5 STG.E.U16 [R6.64+0x100], R39 ;  /* 0x000100270600d986 */ /* 0x000fe2000c101504 */
[----:B------:R-:W-:Y:S02]  /*89c0*/  ISETP.GE.AND P4, PT, R42, R65, PT ;  /* 0x000000412a00720c */ /* 0x000fe40003f86270 */
[C---:B------:R-:W-:Y:S01]  /*89d0*/  LOP3.LUT R40, R82.reuse, 0x100, RZ, 0xfc, !PT ;  /* 0x0000010052287812 */ /* 0x040fe200078efcff */
[----:B------:R-:W-:Y:S01]  /*89e0*/  @!P3 STG.E.U16 [R6.64+0x180], R45 ;  /* 0x0001802d0600b986 */ /* 0x000fe2000c101504 */
[C---:B------:R-:W-:Y:S02]  /*89f0*/  LOP3.LUT R44, R82.reuse, 0x140, RZ, 0xfc, !PT ;  /* 0x00000140522c7812 */ /* 0x040fe400078efcff */
[----:B------:R-:W-:Y:S01]  /*8a00*/  LOP3.LUT R46, R82, 0x160, RZ, 0xfc, !PT ;  /* 0x00000160522e7812 */ /* 0x000fe200078efcff */
[----:B------:R-:W-:Y:S01]  /*8a10*/  @!P2 STG.E.U16 [R6.64+0x1c0], R47 ;  /* 0x0001c02f0600a986 */ /* 0x000fe2000c101504 */
[----:B------:R-:W-:Y:S01]  /*8a20*/  @!P1 IADD3.X R48, R89, R13, R15, P6, !PT ;  /* 0x0000000d59309210 */ /* 0x000fe200037fe40f */
[----:B------:R-:W-:Y:S01]  /*8a30*/  IMAD.WIDE.U32 R12, R93, c[0x0][0x1f8], R8 ;  /* 0x00007e005d0c7a25 */ /* 0x000fe200078e0008 */
[----:B------:R-:W-:-:S02]  /*8a40*/  @!P1 LEA R8, P6, R11, c[0x0][0x268], 0x1 ;  /* 0x00009a000b089a11 */ /* 0x000fc400078c08ff */
[-C--:B------:R-:W-:Y:S01]  /*8a50*/  ISETP.GE.AND P5, PT, R40, R65.reuse, PT ;  /* 0x000000412800720c */ /* 0x080fe20003fa6270 */
[----:B------:R-:W-:Y:S01]  /*8a60*/  @!P4 STG.E.U16 [R6.64+0x240], R51 ;  /* 0x000240330600c986 */ /* 0x000fe2000c101504 */
[-C--:B------:R-:W-:Y:S02]  /*8a70*/  ISETP.GE.AND P2, PT, R44, R65.reuse, PT ;  /* 0x000000412c00720c */ /* 0x080fe40003f46270 */
[----:B------:R-:W-:Y:S02]  /*8a80*/  ISETP.GE.AND P3, PT, R46, R65, PT ;  /* 0x000000412e00720c */ /* 0x000fe40003f66270 */
[----:B------:R-:W-:Y:S02]  /*8a90*/  @!P1 LEA.HI.X R9, R11, c[0x0][0x26c], R48, 0x1, P6 ;  /* 0x00009b000b099a11 */ /* 0x000fe400030f0c30 */
[----:B0-----:R-:W-:Y:S02]  /*8aa0*/  IADD3 R17, P6, R2, R12, RZ ;  /* 0x0000000c02117210 */ /* 0x001fe40007fde0ff */
[----:B------:R-:W-:-:S02]  /*8ab0*/  LOP3.LUT R48, R82, 0x180, RZ, 0xfc, !PT ;  /* 0x0000018052307812 */ /* 0x000fc400078efcff */
[----:B------:R-:W-:Y:S01]  /*8ac0*/  IADD3.X R56, R3, R15, R13, P6, !PT ;  /* 0x0000000f03387210 */ /* 0x000fe200037fe40d */
[----:B------:R-:W-:Y:S01]  /*8ad0*/  @!P5 STG.E.U16 [R6.64+0x200], R49 ;  /* 0x000200310600d986 */ /* 0x000fe2000c101504 */
[C---:B------:R-:W-:Y:S02]  /*8ae0*/  IADD3 R15, P4, R82.reuse, 0x20, RZ ;  /* 0x00000020520f7810 */ /* 0x040fe40007f9e0ff */
[C---:B------:R-:W-:Y:S01]  /*8af0*/  LOP3.LUT R50, R82.reuse, 0x1a0, RZ, 0xfc, !PT ;  /* 0x000001a052327812 */ /* 0x040fe200078efcff */
[----:B------:R-:W-:Y:S01]  /*8b00*/  @!P2 STG.E.U16 [R6.64+0x280], R53 ;  /* 0x000280350600a986 */ /* 0x000fe2000c101504 */
[C---:B------:R-:W-:Y:S02]  /*8b10*/  LOP3.LUT R52, R82.reuse, 0x1c0, RZ, 0xfc, !PT ;  /* 0x000001c052347812 */ /* 0x040fe400078efcff */
[----:B------:R-:W-:Y:S01]  /*8b20*/  LOP3.LUT R54, R82, 0x1e0, RZ, 0xfc, !PT ;  /* 0x000001e052367812 */ /* 0x000fe200078efcff */
[----:B------:R-:W-:Y:S01]  /*8b30*/  @!P3 STG.E.U16 [R6.64+0x2c0], R55 ;  /* 0x0002c0370600b986 */ /* 0x000fe2000c101504 */
[----:B------:R-:W-:-:S02]  /*8b40*/  IADD3.X R12, RZ, R89, RZ, P4, !PT ;  /* 0x00000059ff0c7210 */ /* 0x000fc400027fe4ff */
[-C--:B------:R-:W-:Y:S02]  /*8b50*/  ISETP.GE.AND P5, PT, R48, R65.reuse, PT ;  /* 0x000000413000720c */ /* 0x080fe40003fa6270 */
[-C--:B------:R-:W-:Y:S02]  /*8b60*/  ISETP.GE.AND P4, PT, R50, R65.reuse, PT ;  /* 0x000000413200720c */ /* 0x080fe40003f86270 */
[-C--:B------:R-:W-:Y:S02]  /*8b70*/  ISETP.GE.AND P3, PT, R52, R65.reuse, PT ;  /* 0x000000413400720c */ /* 0x080fe40003f66270 */
[----:B------:R-:W-:Y:S02]  /*8b80*/  ISETP.GE.AND P2, PT, R54, R65, PT ;  /* 0x000000413600720c */ /* 0x000fe40003f46270 */
[C---:B------:R-:W-:Y:S01]  /*8b90*/  SHF.L.U64.HI R11, R15.reuse, 0x1, R12 ;  /* 0x000000010f0b7819 */ /* 0x040fe2000001020c */
[----:B------:R-:W-:-:S04]  /*8ba0*/  IMAD.SHL.U32 R15, R15, 0x2, RZ ;  /* 0x000000020f0f7824 */ /* 0x000fc800078e00ff */
[----:B------:R-:W-:Y:S01]  /*8bb0*/  @!P5 STG.E.U16 [R6.64+0x300], R57 ;  /* 0x000300390600d986 */ /* 0x000fe2000c101504 */
[----:B------:R-:W-:-:S03]  /*8bc0*/  IADD3 R12, P6, R15, c[0x0][0x268], RZ ;  /* 0x00009a000f0c7a10 */ /* 0x000fc60007fde0ff */
[----:B------:R-:W-:Y:S01]  /*8bd0*/  @!P4 STG.E.U16 [R6.64+0x340], R59 ;  /* 0x0003403b0600c986 */ /* 0x000fe2000c101504 */
[----:B------:R-:W-:Y:S02]  /*8be0*/  IADD3.X R13, R11, c[0x0][0x26c], RZ, P6, !PT ;  /* 0x00009b000b0d7a10 */ /* 0x000fe400037fe4ff */
[----:B------:R-:W-:Y:S01]  /*8bf0*/  LEA R12, P6, R17, R12, 0x1 ;  /* 0x0000000c110c7211 */ /* 0x000fe200078c08ff */
[----:B------:R-:W-:Y:S04]  /*8c00*/  @!P3 STG.E.U16 [R6.64+0x380], R61 ;  /* 0x0003803d0600b986 */ /* 0x000fe8000c101504 */
[----:B------:R0:W-:Y:S01]  /*8c10*/  @!P2 STG.E.U16 [R6.64+0x3c0], R63 ;  /* 0x0003c03f0600a986 */ /* 0x0001e2000c101504 */
[-C--:B------:R-:W-:Y:S02]  /*8c20*/  ISETP.GE.AND P4, PT, R0, R79.reuse, PT ;  /* 0x0000004f0000720c */ /* 0x080fe40003f86270 */
[----:B------:R-:W-:-:S02]  /*8c30*/  ISETP.GE.AND P3, PT, R10, R79, PT ;  /* 0x0000004f0a00720c */ /* 0x000fc40003f66270 */
[----:B------:R-:W-:Y:S02]  /*8c40*/  ISETP.GE.AND P2, PT, R14, R79, PT ;  /* 0x0000004f0e00720c */ /* 0x000fe40003f46270 */
[--C-:B------:R-:W-:Y:S02]  /*8c50*/  LEA.HI.X R13, R17, R13, R56.reuse, 0x1, P6 ;  /* 0x0000000d110d7211 */ /* 0x100fe400030f0c38 */
[----:B------:R-:W-:Y:S01]  /*8c60*/  PRMT R17, RZ, 0x7610, R17 ;  /* 0x00007610ff117816 */ /* 0x000fe20000000011 */
[----:B------:R-:W-:Y:S01]  /*8c70*/  BAR.SYNC.DEFER_BLOCKING 0x0 ;  /* 0x0000000000007b1d */ /* 0x000fe20000010000 */
[----:B------:R-:W-:Y:S02]  /*8c80*/  PRMT R56, RZ, 0x7610, R56 ;  /* 0x00007610ff387816 */ /* 0x000fe40000000038 */
[----:B------:R-:W-:Y:S02]  /*8c90*/  PRMT R58, RZ, 0x7610, R58 ;  /* 0x00007610ff3a7816 */ /* 0x000fe4000000003a */
[----:B-1----:R-:W-:-:S02]  /*8ca0*/  PRMT R35, RZ, 0x7610, R35 ;  /* 0x00007610ff237816 */ /* 0x002fc40000000023 */
[-C--:B------:R-:W-:Y:S02]  /*8cb0*/  ISETP.GE.AND P6, PT, R34, R79.reuse, PT ;  /* 0x0000004f2200720c */ /* 0x080fe40003fc6270 */
[-C--:B------:R-:W-:Y:S02]  /*8cc0*/  ISETP.GE.AND P5, PT, R36, R79.reuse, PT ;  /* 0x0000004f2400720c */ /* 0x080fe40003fa6270 */
[----:B--2---:R-:W-:Y:S02]  /*8cd0*/  PRMT R37, RZ, 0x7610, R37 ;  /* 0x00007610ff257816 */ /* 0x004fe40000000025 */
[----:B------:R-:W-:Y:S01]  /*8ce0*/  PRMT R60, RZ, 0x7610, R60 ;  /* 0x00007610ff3c7816 */ /* 0x000fe2000000003c */
[----:B------:R1:W2:Y:S01]  /*8cf0*/  @!P1 LDG.E.U16 R17, [R8.64] ;  /* 0x0000000408119981 */ /* 0x0002a2000c1e1500 */
[-C--:B------:R-:W-:Y:S02]  /*8d00*/  ISETP.GE.AND P1, PT, R16, R79.reuse, PT ;  /* 0x0000004f1000720c */ /* 0x080fe40003f26270 */
[----:B0-----:R-:W-:Y:S01]  /*8d10*/  PRMT R7, RZ, 0x7610, R7 ;  /* 0x00007610ff077816 */ /* 0x001fe20000000007 */
[----:B------:R0:W3:Y:S01]  /*8d20*/  @!P4 LDG.E.U16 R56, [R12.64] ;  /* 0x000000040c38c981 */ /* 0x0000e2000c1e1500 */
[----:B------:R-:W-:-:S02]  /*8d30*/  ISETP.GE.AND P4, PT, R38, R79, PT ;  /* 0x0000004f2600720c */ /* 0x000fc40003f86270 */
[----:B------:R-:W-:Y:S01]  /*8d40*/  PRMT R6, RZ, 0x7610, R6 ;  /* 0x00007610ff067816 */ /* 0x000fe20000000006 */
[----:B------:R0:W4:Y:S01]  /*8d50*/  @!P3 LDG.E.U16 R58, [R12.64+0x40] ;  /* 0x000040040c3ab981 */ /* 0x000122000c1e1500 */
[----:B------:R-:W-:-:S03]  /*8d60*/  ISETP.GE.AND P3, PT, R40, R79, PT ;  /* 0x0000004f2800720c */ /* 0x000fc60003f66270 */
[----:B------:R0:W5:Y:S01]  /*8d70*/  @!P2 LDG.E.U16 R35, [R12.64+0x80] ;  /* 0x000080040c23a981 */ /* 0x000162000c1e1500 */
[-C--:B------:R-:W-:Y:S02]  /*8d80*/  ISETP.GE.AND P2, PT, R42, R79.reuse, PT ;  /* 0x0000004f2a00720c */ /* 0x080fe40003f46270 */
[----:B-1----:R-:W-:Y:S01]  /*8d90*/  PRMT R9, RZ, 0x7610, R9 ;  /* 0x00007610ff097816 */ /* 0x002fe20000000009 */
        /* <DEDUP_REMOVED lines=26> */
[----:B0-----:R-:W-:-:S04]  /*8f40*/  IADD3 R12, R102, 0x1, RZ ;  /* 0x00000001660c7810 */ /* 0x001fc80007ffe0ff */
[----:B------:R-:W-:Y:S02]  /*8f50*/  LEA.HI.SX32 R12, R12, R102, 0x1b ;  /* 0x000000660c0c7211 */ /* 0x000fe400078fdaff */
[C---:B------:R-:W-:Y:S02]  /*8f60*/  IADD3 R45, R102.reuse, 0xb, RZ ;  /* 0x0000000b662d7810 */ /* 0x040fe40007ffe0ff */
[C---:B------:R-:W-:Y:S01]  /*8f70*/  IADD3 R49, R102.reuse, 0xc, RZ ;  /* 0x0000000c66317810 */ /* 0x040fe20007ffe0ff */
[----:B--2---:R-:W-:Y:S04]  /*8f80*/  STS.U16 [R162], R17 ;  /* 0x00000011a2007388 */ /* 0x004fe80000000400 */
[----:B---3--:R-:W-:Y:S04]  /*8f90*/  STS.U16 [R161+0x40], R56 ;  /* 0x00004038a1007388 */ /* 0x008fe80000000400 */
[----:B----4-:R-:W-:Y:S04]  /*8fa0*/  STS.U16 [R159+0x80], R58 ;  /* 0x0000803a9f007388 */ /* 0x010fe80000000400 */
[----:B-----5:R-:W-:Y:S04]  /*8fb0*/  STS.U16 [R158+0xc0], R35 ;  /* 0x0000c0239e007388 */ /* 0x020fe80000000400 */
[----:B------:R-:W-:Y:S04]  /*8fc0*/  STS.U16 [R78+0x100], R37 ;  /* 0x000100254e007388 */ /* 0x000fe80000000400 */
[----:B------:R-:W-:Y:S04]  /*8fd0*/  STS.U16 [R77+0x140], R60 ;  /* 0x0001403c4d007388 */ /* 0x000fe80000000400 */
[----:B------:R0:W-:Y:S04]  /*8fe0*/  STS.U16 [R76+0x180], R7 ;  /* 0x000180074c007388 */ /* 0x0001e80000000400 */
[----:B------:R1:W-:Y:S01]  /*8ff0*/  STS.U16 [R75+0x1c0], R6 ;  /* 0x0001c0064b007388 */ /* 0x0003e20000000400 */
[----:B0-----:R-:W-:-:S03]  /*9000*/  IADD3 R7, R102, 0x2, RZ ;  /* 0x0000000266077810 */ /* 0x001fc60007ffe0ff */
[----:B------:R0:W-:Y:S01]  /*9010*/  STS.U16 [R74+0x200], R9 ;  /* 0x000200094a007388 */ /* 0x0001e20000000400 */
[----:B------:R-:W-:-:S03]  /*9020*/  LEA.HI.SX32 R7, R7, R102, 0x1b ;  /* 0x0000006607077211 */ /* 0x000fc600078fdaff */
[----:B------:R2:W-:Y:S01]  /*9030*/  STS.U16 [R73+0x240], R8 ;  /* 0x0002400849007388 */ /* 0x0005e20000000400 */
[----:B-1----:R-:W-:Y:S02]  /*9040*/  SHF.L.U32 R6, R12, 0x1, RZ ;  /* 0x000000010c067819 */ /* 0x002fe400000006ff */
[C---:B0-----:R-:W-:Y:S01]  /*9050*/  IADD3 R9, R102.reuse, 0x4, RZ ;  /* 0x0000000466097810 */ /* 0x041fe20007ffe0ff */
[----:B------:R0:W-:Y:S01]  /*9060*/  STS.U16 [R72+0x280], R39 ;  /* 0x0002802748007388 */ /* 0x0001e20000000400 */
[----:B------:R-:W-:Y:S02]  /*9070*/  SHF.L.U32 R7, R7, 0x1, RZ ;  /* 0x0000000107077819 */ /* 0x000fe400000006ff */
[----:B--2---:R-:W-:Y:S01]  /*9080*/  IADD3 R8, R102, 0x3, RZ ;  /* 0x0000000366087810 */ /* 0x004fe20007ffe0ff */
[----:B------:R-:W-:Y:S01]  /*9090*/  STS.U16 [R71+0x2c0], R62 ;  /* 0x0002c03e47007388 */ /* 0x000fe20000000400 */
[----:B------:R-:W-:-:S03]  /*90a0*/  LEA.HI.SX32 R9, R9, R102, 0x1b ;  /* 0x0000006609097211 */ /* 0x000fc600078fdaff */
[----:B------:R-:W-:Y:S01]  /*90b0*/  STS.U16 [R70+0x300], R41 ;  /* 0x0003002946007388 */ /* 0x000fe20000000400 */
[----:B------:R-:W-:-:S03]  /*90c0*/  LEA.HI.SX32 R8, R8, R102, 0x1b ;  /* 0x0000006608087211 */ /* 0x000fc600078fdaff */
[----:B------:R-:W-:Y:S01]  /*90d0*/  STS.U16 [R69+0x340], R64 ;  /* 0x0003404045007388 */ /* 0x000fe20000000400 */
[----:B------:R-:W-:-:S03]  /*90e0*/  IMAD.SHL.U32 R9, R9, 0x2, RZ ;  /* 0x0000000209097824 */ /* 0x000fc600078e00ff */
[----:B------:R-:W-:Y:S01]  /*90f0*/  STS.U16 [R68+0x380], R43 ;  /* 0x0003802b44007388 */ /* 0x000fe20000000400 */
[----:B------:R-:W-:-:S03]  /*9100*/  SHF.L.U32 R8, R8, 0x1, RZ ;  /* 0x0000000108087819 */ /* 0x000fc600000006ff */
[----:B------:R-:W-:Y:S01]  /*9110*/  STS.U16 [R67+0x3c0], R88 ;  /* 0x0003c05843007388 */ /* 0x000fe20000000400 */
[----:B------:R-:W-:-:S06]  /*9120*/  NOP ;  /* 0x0000000000007918 */ /* 0x000fcc0000000000 */
[----:B------:R-:W1:Y:S01]  /*9130*/  LDS.U16 R51, [R7+0x4] ;  /* 0x0000040007337984 */ /* 0x000e620000000400 */
[----:B------:R-:W-:-:S03]  /*9140*/  IADD3 R12, R102, 0x5, RZ ;  /* 0x00000005660c7810 */ /* 0x000fc60007ffe0ff */
[----:B------:R-:W2:Y:S01]  /*9150*/  LDS.U16 R47, [R6+0x2] ;  /* 0x00000200062f7984 */ /* 0x000ea20000000400 */
[----:B------:R-:W-:-:S03]  /*9160*/  LEA.HI.SX32 R12, R12, R102, 0x1b ;  /* 0x000000660c0c7211 */ /* 0x000fc600078fdaff */
[----:B------:R-:W3:Y:S04]  /*9170*/  LDS.U16 R58, [R9+0x8] ;  /* 0x00000800093a7984 */ /* 0x000ee80000000400 */
[----:B------:R-:W4:Y:S01]  /*9180*/  LDS.U16 R56, [R8+0x6] ;  /* 0x0000060008387984 */ /* 0x000f220000000400 */
[----:B------:R-:W-:-:S03]  /*9190*/  SHF.L.U32 R12, R12, 0x1, RZ ;  /* 0x000000010c0c7819 */ /* 0x000fc600000006ff */
[----:B------:R-:W5:Y:S04]  /*91a0*/  LDS.U16 R13, [R66] ;  /* 0x00000000420d7984 */ /* 0x000f680000000400 */
        /* <DEDUP_REMOVED lines=11> */
[----:B----4-:R-:W-:Y:S01]  /*9260*/  PRMT R56, RZ, 0x5410, R56 ;  /* 0x00005410ff387816 */ /* 0x010fe20000000038 */
[----:B------:R0:W-:Y:S01]  /*9270*/  MUFU.EX2 R97, R55 ;  /* 0x0000003700617308 */ /* 0x0001e20000000800 */
[----:B------:R-:W-:Y:S02]  /*9280*/  IADD3 R43, R102, 0xa, RZ ;  /* 0x0000000a662b7810 */ /* 0x000fe40007ffe0ff */
[----:B-----5:R-:W-:Y:S02]  /*9290*/  PRMT R41, RZ, 0x5410, R13 ;  /* 0x00005410ff297816 */ /* 0x020fe4000000000d */
[----:B------:R-:W-:-:S03]  /*92a0*/  SHF.L.U32 R13, R17, 0x1, RZ ;  /* 0x00000001110d7819 */ /* 0x000fc600000006ff */
[----:B------:R1:W-:Y:S01]  /*92b0*/  MUFU.EX2 R96, R53 ;  /* 0x0000003500607308 */ /* 0x0003e20000000800 */
[----:B0-----:R-:W-:Y:S01]  /*92c0*/  FMUL.FTZ R55, R58, -1.4426950216293334961 ;  /* 0xbfb8aa3b3a377820 */ /* 0x001fe20000410000 */
[-C--:B------:R-:W-:Y:S01]  /*92d0*/  LEA.HI.SX32 R17, R35, R102.reuse, 0x1b ;  /* 0x0000006623117211 */ /* 0x080fe200078fdaff */
[----:B------:R-:W0:Y:S01]  /*92e0*/  LDS.U16 R59, [R13+0xc] ;  /* 0x00000c000d3b7984 */ /* 0x000e220000000400 */
[----:B------:R-:W-:Y:S01]  /*92f0*/  LEA.HI.SX32 R35, R37, R102, 0x1b ;  /* 0x0000006625237211 */ /* 0x000fe200078fdaff */
[----:B-1----:R-:W-:-:S03]  /*9300*/  FMUL.FTZ R53, R56, -1.4426950216293334961 ;  /* 0xbfb8aa3b38357820 */ /* 0x002fc60000410000 */
[----:B------:R1:W-:Y:S01]  /*9310*/  MUFU.EX2 R99, R55 ;  /* 0x0000003700637308 */ /* 0x0003e20000000800 */
[-C--:B------:R-:W-:Y:S02]  /*9320*/  LEA.HI.SX32 R37, R39, R102.reuse, 0x1b ;  /* 0x0000006627257211 */ /* 0x080fe400078fdaff */
[-C--:B------:R-:W-:Y:S02]  /*9330*/  LEA.HI.SX32 R39, R43, R102.reuse, 0x1b ;  /* 0x000000662b277211 */ /* 0x080fe400078fdaff */
[----:B------:R-:W-:-:S03]  /*9340*/  LEA.HI.SX32 R43, R45, R102, 0x1b ;  /* 0x000000662d2b7211 */ /* 0x000fc600078fdaff */
[----:B------:R2:W-:Y:S01]  /*9350*/  MUFU.EX2 R98, R53 ;  /* 0x0000003500627308 */ /* 0x0005e20000000800 */
[C---:B-1----:R-:W-:Y:S02]  /*9360*/  IADD3 R55, R102.reuse, 0xf, RZ ;  /* 0x0000000f66377810 */ /* 0x042fe40007ffe0ff */
[----:B------:R-:W-:Y:S02]  /*9370*/  PRMT R57, RZ, 0x5410, R57 ;  /* 0x00005410ff397816 */ /* 0x000fe40000000039 */
[-C--:B------:R-:W-:Y:S02]  /*9380*/  LEA.HI.SX32 R45, R49, R102.reuse, 0x1b ;  /* 0x00000066312d7211 */ /* 0x080fe400078fdaff */
[C---:B--2---:R-:W-:Y:S02]  /*9390*/  IADD3 R53, R102.reuse, 0xe, RZ ;  /* 0x0000000e66357810 */ /* 0x044fe40007ffe0ff */
[----:B------:R-:W-:Y:S02]  /*93a0*/  IADD3 R49, R102, 0xd, RZ ;  /* 0x0000000d66317810 */ /* 0x000fe40007ffe0ff */
[----:B------:R-:W-:-:S02]  /*93b0*/  LEA.HI.SX32 R55, R55, R102, 0x1b ;  /* 0x0000006637377211 */ /* 0x000fc400078fdaff */
[----:B------:R-:W-:Y:S02]  /*93c0*/  SHF.L.U32 R35, R35, 0x1, RZ ;  /* 0x0000000123237819 */ /* 0x000fe400000006ff */
[-C--:B------:R-:W-:Y:S01]  /*93d0*/  LEA.HI.SX32 R53, R53, R102.reuse, 0x1b ;  /* 0x0000006635357211 */ /* 0x080fe200078fdaff */
[----:B------:R-:W-:Y:S01]  /*93e0*/  FMUL.FTZ R63, R57, -1.4426950216293334961 ;  /* 0xbfb8aa3b393f7820 */ /* 0x000fe20000410000 */
[----:B------:R-:W-:Y:S01]  /*93f0*/  SHF.L.U32 R17, R17, 0x1, RZ ;  /* 0x0000000111117819 */ /* 0x000fe200000006ff */
[----:B------:R-:W1:Y:S01]  /*9400*/  LDS.U16 R95, [R35+0x10] ;  /* 0x00001000235f7984 */ /* 0x000e620000000400 */
[----:B------:R-:W-:Y:S02]  /*9410*/  LEA.HI.SX32 R49, R49, R102, 0x1b ;  /* 0x0000006631317211 */ /* 0x000fe400078fdaff */
[----:B------:R-:W-:Y:S01]  /*9420*/  SHF.L.U32 R55, R55, 0x1, RZ ;  /* 0x0000000137377819 */ /* 0x000fe200000006ff */
[----:B------:R-:W-:Y:S01]  /*9430*/  IMAD.SHL.U32 R37, R37, 0x2, RZ ;  /* 0x0000000225257824 */ /* 0x000fe200078e00ff */
[----:B------:R-:W-:Y:S01]  /*9440*/  SHF.L.U32 R43, R43, 0x1, RZ ;  /* 0x000000012b2b7819 */ /* 0x000fe200000006ff */
[----:B------:R-:W-:Y:S01]  /*9450*/  IMAD.SHL.U32 R53, R53, 0x2, RZ ;  /* 0x0000000235357824 */ /* 0x000fe200078e00ff */
[----:B------:R-:W2:Y:S01]  /*9460*/  LDS.U16 R88, [R17+0xe] ;  /* 0x00000e0011587984 */ /* 0x000ea20000000400 */
[----:B------:R-:W-:Y:S01]  /*9470*/  SHF.L.U32 R39, R39, 0x1, RZ ;  /* 0x0000000127277819 */ /* 0x000fe200000006ff */
[----:B------:R3:W-:Y:S01]  /*9480*/  MUFU.EX2 R100, R63 ;  /* 0x0000003f00647308 */ /* 0x0007e20000000800 */
[----:B------:R-:W-:Y:S01]  /*9490*/  SHF.L.U32 R45, R45, 0x1, RZ ;  /* 0x000000012d2d7819 */ /* 0x000fe200000006ff */
[----:B------:R-:W4:Y:S01]  /*94a0*/  LDS.U16 R62, [R37+0x12] ;  /* 0x00001200253e7984 */ /* 0x000f220000000400 */
[----:B------:R-:W-:-:S03]  /*94b0*/  SHF.L.U32 R49, R49, 0x1, RZ ;  /* 0x0000000131317819 */ /* 0x000fc600000006ff */
[----:B------:R-:W5:Y:S04]  /*94c0*/  LDS.U16 R89, [R43+0x16] ;  /* 0x000016002b597984 */ /* 0x000f680000000400 */
[----:B---3--:R-:W3:Y:S04]  /*94d0*/  LDS.U16 R63, [R55+0x1e] ;  /* 0x00001e00373f7984 */ /* 0x008ee80000000400 */
[----:B------:R-:W3:Y:S04]  /*94e0*/  LDS.U16 R64, [R53+0x1c] ;  /* 0x00001c0035407984 */ /* 0x000ee80000000400 */
[----:B------:R-:W3:Y:S04]  /*94f0*/  LDS.U16 R65, [R39+0x14] ;  /* 0x0000140027417984 */ /* 0x000ee80000000400 */
[----:B------:R-:W3:Y:S04]  /*9500*/  LDS.U16 R94, [R45+0x18] ;  /* 0x000018002d5e7984 */ /* 0x000ee80000000400 */
[----:B------:R-:W3:Y:S01]  /*9510*/  LDS.U16 R61, [R49+0x1a] ;  /* 0x00001a00313d7984 */ /* 0x000ee20000000400 */
[----:B------:R-:W-:Y:S01]  /*9520*/  FMUL.FTZ R60, R41, -1.4426950216293334961 ;  /* 0xbfb8aa3b293c7820 */ /* 0x000fe20000410000 */
[----:B0-----:R-:W-:-:S02]  /*9530*/  PRMT R59, RZ, 0x5410, R59 ;  /* 0x00005410ff3b7816 */ /* 0x001fc4000000003b */
[----:B-1----:R-:W-:-:S03]  /*9540*/  PRMT R95, RZ, 0x5410, R95 ;  /* 0x00005410ff5f7816 */ /* 0x002fc6000000005f */
[----:B------:R-:W0:Y:S01]  /*9550*/  MUFU.EX2 R60, R60 ;  /* 0x0000003c003c7308 */ /* 0x000e220000000800 */
[----:B--2---:R-:W-:Y:S01]  /*9560*/  PRMT R88, RZ, 0x5410, R88 ;  /* 0x00005410ff587816 */ /* 0x004fe20000000058 */
[----:B------:R-:W-:Y:S01]  /*9570*/  FMUL.FTZ R103, R95, -1.4426950216293334961 ;  /* 0xbfb8aa3b5f677820 */ /* 0x000fe20000410000 */
[----:B----4-:R-:W-:-:S03]  /*9580*/  PRMT R62, RZ, 0x5410, R62 ;  /* 0x00005410ff3e7816 */ /* 0x010fc6000000003e */
[----:B------:R-:W-:Y:S01]  /*9590*/  FMUL.FTZ R102, R88, -1.4426950216293334961 ;  /* 0xbfb8aa3b58667820 */ /* 0x000fe20000410000 */
[----:B-----5:R-:W-:Y:S02]  /*95a0*/  PRMT R89, RZ, 0x5410, R89 ;  /* 0x00005410ff597816 */ /* 0x020fe40000000059 */
[----:B---3--:R-:W-:Y:S01]  /*95b0*/  PRMT R63, RZ, 0x5410, R63 ;  /* 0x00005410ff3f7816 */ /* 0x008fe2000000003f */
[----:B------:R-:W-:Y:S01]  /*95c0*/  FMUL.FTZ R101, R59, -1.4426950216293334961 ;  /* 0xbfb8aa3b3b657820 */ /* 0x000fe20000410000 */
[----:B------:R-:W-:-:S03]  /*95d0*/  PRMT R64, RZ, 0x5410, R64 ;  /* 0x00005410ff407816 */ /* 0x000fc60000000040 */
[----:B------:R-:W-:Y:S01]  /*95e0*/  FMUL.FTZ R110, R63, -1.4426950216293334961 ;  /* 0xbfb8aa3b3f6e7820 */ /* 0x000fe20000410000 */
[----:B------:R-:W-:Y:S01]  /*95f0*/  PRMT R65, RZ, 0x5410, R65 ;  /* 0x00005410ff417816 */ /* 0x000fe20000000041 */
[----:B------:R-:W-:Y:S01]  /*9600*/  FMUL.FTZ R104, R62, -1.4426950216293334961 ;  /* 0xbfb8aa3b3e687820 */ /* 0x000fe20000410000 */
[----:B------:R-:W-:Y:S01]  /*9610*/  PRMT R94, RZ, 0x5410, R94 ;  /* 0x00005410ff5e7816 */ /* 0x000fe2000000005e */
[----:B------:R-:W-:Y:S01]  /*9620*/  FMUL.FTZ R106, R89, -1.4426950216293334961 ;  /* 0xbfb8aa3b596a7820 */ /* 0x000fe20000410000 */
[----:B------:R-:W-:Y:S01]  /*9630*/  PRMT R61, RZ, 0x5410, R61 ;  /* 0x00005410ff3d7816 */ /* 0x000fe2000000003d */
[----:B------:R-:W-:Y:S01]  /*9640*/  FMUL.FTZ R109, R64, -1.4426950216293334961 ;  /* 0xbfb8aa3b406d7820 */ /* 0x000fe20000410000 */
[----:B------:R-:W1:Y:S01]  /*9650*/  MUFU.EX2 R103, R103 ;  /* 0x0000006700677308 */ /* 0x000e620000000800 */
[----:B------:R-:W-:Y:S02]  /*9660*/  FMUL.FTZ R105, R65, -1.4426950216293334961 ;  /* 0xbfb8aa3b41697820 */ /* 0x000fe40000410000 */
[----:B------:R-:W-:-:S02]  /*9670*/  FMUL.FTZ R107, R94, -1.4426950216293334961 ;  /* 0xbfb8aa3b5e6b7820 */ /* 0x000fc40000410000 */
[----:B------:R-:W-:-:S03]  /*9680*/  FMUL.FTZ R108, R61, -1.4426950216293334961 ;  /* 0xbfb8aa3b3d6c7820 */ /* 0x000fc60000410000 */
[----:B------:R-:W2:Y:S01]  /*9690*/  MUFU.EX2 R102, R102 ;  /* 0x0000006600667308 */ /* 0x000ea20000000800 */
[----:B0-----:R-:W-:Y:S02]  /*96a0*/  FADD.FTZ R60, R60, 1 ;  /* 0x3f8000003c3c7421 */ /* 0x001fe40000010000 */
[----:B------:R-:W-:-:S05]  /*96b0*/  FADD.FTZ R96, R96, 1 ;  /* 0x3f80000060607421 */ /* 0x000fca0000010000 */
[----:B------:R-:W0:Y:S08]  /*96c0*/  MUFU.EX2 R101, R101 ;  /* 0x0000006500657308 */ /* 0x000e300000000800 */
[----:B------:R-:W3:Y:S01]  /*96d0*/  MUFU.EX2 R110, R110 ;  /* 0x0000006e006e7308 */ /* 0x000ee20000000800 */
[----:B------:R-:W-:-:S07]  /*96e0*/  FADD.FTZ R99, R99, 1 ;  /* 0x3f80000063637421 */ /* 0x000fce0000010000 */
[----:B------:R-:W4:Y:S08]  /*96f0*/  MUFU.EX2 R104, R104 ;  /* 0x0000006800687308 */ /* 0x000f300000000800 */
[----:B------:R-:W5:Y:S08]  /*9700*/  MUFU.EX2 R106, R106 ;  /* 0x0000006a006a7308 */ /* 0x000f700000000800 */
[----:B------:R-:W0:Y:S01]  /*9710*/  MUFU.EX2 R109, R109 ;  /* 0x0000006d006d7308 */ /* 0x000e220000000800 */
[----:B------:R-:W-:-:S07]  /*9720*/  FADD.FTZ R98, R98, 1 ;  /* 0x3f80000062627421 */ /* 0x000fce0000010000 */
[----:B------:R-:W0:Y:S08]  /*9730*/  MUFU.EX2 R105, R105 ;  /* 0x0000006900697308 */ /* 0x000e300000000800 */
[----:B------:R-:W0:Y:S08]  /*9740*/  MUFU.EX2 R107, R107 ;  /* 0x0000006b006b7308 */ /* 0x000e300000000800 */
[----:B------:R-:W3:Y:S01]  /*9750*/  MUFU.EX2 R108, R108 ;  /* 0x0000006c006c7308 */ /* 0x000ee20000000800 */
[----:B------:R-:W-:-:S02]  /*9760*/  FADD.FTZ R97, R97, 1 ;  /* 0x3f80000061617421 */ /* 0x000fc40000010000 */
[----:B------:R-:W-:Y:S02]  /*9770*/  FADD.FTZ R100, R100, 1 ;  /* 0x3f80000064647421 */ /* 0x000fe40000010000 */
[----:B-1----:R-:W-:-:S03]  /*9780*/  FADD.FTZ R103, R103, 1 ;  /* 0x3f80000067677421 */ /* 0x002fc60000010000 */
[----:B------:R-:W1:Y:S01]  /*9790*/  MUFU.RCP R60, R60 ;  /* 0x0000003c003c7308 */ /* 0x000e620000001000 */
[----:B--2---:R-:W-:Y:S02]  /*97a0*/  FADD.FTZ R102, R102, 1 ;  /* 0x3f80000066667421 */ /* 0x004fe40000010000 */
[----:B0-----:R-:W-:-:S05]  /*97b0*/  FADD.FTZ R101, R101, 1 ;  /* 0x3f80000065657421 */ /* 0x001fca0000010000 */
[----:B------:R-:W0:Y:S01]  /*97c0*/  MUFU.RCP R96, R96 ;  /* 0x0000006000607308 */ /* 0x000e220000001000 */
[----:B---3--:R-:W-:Y:S02]  /*97d0*/  FADD.FTZ R110, R110, 1 ;  /* 0x3f8000006e6e7421 */ /* 0x008fe40000010000 */
[----:B----4-:R-:W-:-:S05]  /*97e0*/  FADD.FTZ R104, R104, 1 ;  /* 0x3f80000068687421 */ /* 0x010fca0000010000 */
[----:B------:R-:W2:Y:S01]  /*97f0*/  MUFU.RCP R99, R99 ;  /* 0x0000006300637308 */ /* 0x000ea20000001000 */
[----:B-----5:R-:W-:Y:S02]  /*9800*/  FADD.FTZ R106, R106, 1 ;  /* 0x3f8000006a6a7421 */ /* 0x020fe40000010000 */
[----:B------:R-:W-:-:S05]  /*9810*/  FADD.FTZ R109, R109, 1 ;  /* 0x3f8000006d6d7421 */ /* 0x000fca0000010000 */
[----:B------:R-:W3:Y:S01]  /*9820*/  MUFU.RCP R111, R98 ;  /* 0x00000062006f7308 */ /* 0x000ee20000001000 */
[----:B------:R-:W-:Y:S02]  /*9830*/  FADD.FTZ R105, R105, 1 ;  /* 0x3f80000069697421 */ /* 0x000fe40000010000 */
[----:B------:R-:W-:-:S05]  /*9840*/  FADD.FTZ R107, R107, 1 ;  /* 0x3f8000006b6b7421 */ /* 0x000fca0000010000 */
[----:B------:R-:W4:Y:S01]  /*9850*/  MUFU.RCP R112, R97 ;  /* 0x0000006100707308 */ /* 0x000f220000001000 */
[----:B------:R-:W-:-:S07]  /*9860*/  FADD.FTZ R108, R108, 1 ;  /* 0x3f8000006c6c7421 */ /* 0x000fce0000010000 */
[----:B------:R-:W5:Y:S08]  /*9870*/  MUFU.RCP R116, R103 ;  /* 0x0000006700747308 */ /* 0x000f700000001000 */
[----:B------:R-:W2:Y:S01]  /*9880*/  MUFU.RCP R100, R100 ;  /* 0x0000006400647308 */ /* 0x000ea20000001000 */
[----:B-1----:R-:W-:-:S07]  /*9890*/  FMUL.FTZ R60, R41, R60 ;  /* 0x0000003c293c7220 */ /* 0x002fce0000410000 */
[----:B------:R-:W1:Y:S01]  /*98a0*/  MUFU.RCP R113, R102 ;  /* 0x0000006600717308 */ /* 0x000e620000001000 */
[----:B0-----:R-:W-:-:S07]  /*98b0*/  FMUL.FTZ R47, R47, R96 ;  /* 0x000000602f2f7220 */ /* 0x001fce0000410000 */
[----:B------:R-:W0:Y:S08]  /*98c0*/  MUFU.RCP R114, R101 ;  /* 0x0000006500727308 */ /* 0x000e300000001000 */
[----:B------:R-:W0:Y:S08]  /*98d0*/  MUFU.RCP R97, R104 ;  /* 0x0000006800617308 */ /* 0x000e300000001000 */
[----:B------:R-:W0:Y:S01]  /*98e0*/  MUFU.RCP R110, R110 ;  /* 0x0000006e006e7308 */ /* 0x000e220000001000 */
[----:B------:R-:W-:-:S07]  /*98f0*/  FMUL.FTZ R60, R60, R33 ;  /* 0x000000213c3c7220 */ /* 0x000fce0000410000 */
[----:B------:R-:W0:Y:S01]  /*9900*/  MUFU.RCP R98, R105 ;  /* 0x0000006900627308 */ /* 0x000e220000001000 */
[----:B--2---:R-:W-:-:S07]  /*9910*/  FMUL.FTZ R58, R58, R99 ;  /* 0x000000633a3a7220 */ /* 0x004fce0000410000 */
[----:B------:R-:W2:Y:S01]  /*9920*/  MUFU.RCP R106, R106 ;  /* 0x0000006a006a7308 */ /* 0x000ea20000001000 */
[----:B------:R-:W-:-:S07]  /*9930*/  FMUL.FTZ R47, R47, R32 ;  /* 0x000000202f2f7220 */ /* 0x000fce0000410000 */
[----:B------:R-:W0:Y:S01]  /*9940*/  MUFU.RCP R109, R109 ;  /* 0x0000006d006d7308 */ /* 0x000e220000001000 */
[----:B---3--:R-:W-:-:S07]  /*9950*/  FMUL.FTZ R33, R56, R111 ;  /* 0x0000006f38217220 */ /* 0x008fce0000410000 */
[----:B------:R-:W3:Y:S01]  /*9960*/  MUFU.RCP R107, R107 ;  /* 0x0000006b006b7308 */ /* 0x000ee20000001000 */
[----:B----4-:R-:W-:-:S07]  /*9970*/  FMUL.FTZ R32, R51, R112 ;  /* 0x0000007033207220 */ /* 0x010fce0000410000 */
[----:B------:R-:W4:Y:S01]  /*9980*/  MUFU.RCP R108, R108 ;  /* 0x0000006c006c7308 */ /* 0x000f220000001000 */
[----:B-----5:R-:W-:Y:S02]  /*9990*/  FMUL.FTZ R56, R95, R116 ;  /* 0x000000745f387220 */ /* 0x020fe40000410000 */
[----:B------:R-:W-:Y:S02]  /*99a0*/  FMUL.FTZ R58, R58, R29 ;  /* 0x0000001d3a3a7220 */ /* 0x000fe40000410000 */
[----:B------:R-:W-:Y:S02]  /*99b0*/  FMUL.FTZ R57, R57, R100 ;  /* 0x0000006439397220 */ /* 0x000fe40000410000 */
[----:B------:R-:W-:Y:S02]  /*99c0*/  FMUL.FTZ R33, R33, R30 ;  /* 0x0000001e21217220 */ /* 0x000fe40000410000 */
[----:B-1----:R-:W-:Y:S02]  /*99d0*/  FMUL.FTZ R29, R88, R113 ;  /* 0x00000071581d7220 */ /* 0x002fe40000410000 */
[----:B------:R-:W-:-:S02]  /*99e0*/  FMUL.FTZ R32, R32, R31 ;  /* 0x0000001f20207220 */ /* 0x000fc40000410000 */
[----:B0-----:R-:W-:Y:S02]  /*99f0*/  FMUL.FTZ R30, R59, R114 ;  /* 0x000000723b1e7220 */ /* 0x001fe40000410000 */
[----:B------:R-:W-:Y:S01]  /*9a00*/  FMUL.FTZ R56, R56, R25 ;  /* 0x0000001938387220 */ /* 0x000fe20000410000 */
[----:B------:R-:W-:Y:S01]  /*9a10*/  F2FP.BF16.PACK_AB R47, R47, R60 ;  /* 0x0000003c2f2f723e */ /* 0x000fe200000010ff */
        /* <DEDUP_REMOVED lines=8> */
[----:B--2---:R-:W-:Y:S02]  /*9aa0*/  FMUL.FTZ R89, R89, R106 ;  /* 0x0000006a59597220 */ /* 0x004fe40000410000 */
[----:B------:R-:W-:Y:S01]  /*9ab0*/  FMUL.FTZ R64, R64, R109 ;  /* 0x0000006d40407220 */ /* 0x000fe20000410000 */
[----:B------:R-:W-:Y:S01]  /*9ac0*/  F2FP.BF16.PACK_AB R57, R57, R58 ;  /* 0x0000003a3939723e */ /* 0x000fe200000010ff */
[----:B---3--:R-:W-:Y:S02]  /*9ad0*/  FMUL.FTZ R94, R94, R107 ;  /* 0x0000006b5e5e7220 */ /* 0x008fe40000410000 */
[----:B------:R-:W-:Y:S02]  /*9ae0*/  FMUL.FTZ R25, R25, R24 ;  /* 0x0000001819197220 */ /* 0x000fe40000410000 */
[----:B----4-:R-:W-:-:S02]  /*9af0*/  FMUL.FTZ R61, R61, R108 ;  /* 0x0000006c3d3d7220 */ /* 0x010fc40000410000 */
[----:B------:R-:W-:Y:S01]  /*9b00*/  FMUL.FTZ R63, R63, R18 ;  /* 0x000000123f3f7220 */ /* 0x000fe20000410000 */
[----:B------:R-:W-:Y:S01]  /*9b10*/  PRMT R18, R47, 0x7632, R18 ;  /* 0x000076322f127816 */ /* 0x000fe20000000012 */
[----:B------:R-:W-:Y:S01]  /*9b20*/  FMUL.FTZ R26, R26, R23 ;  /* 0x000000171a1a7220 */ /* 0x000fe20000410000 */
[----:B------:R-:W-:Y:S01]  /*9b30*/  F2FP.BF16.PACK_AB R29, R29, R30 ;  /* 0x0000001e1d1d723e */ /* 0x000fe200000010ff */
[----:B------:R-:W-:Y:S02]  /*9b40*/  FMUL.FTZ R89, R89, R22 ;  /* 0x0000001659597220 */ /* 0x000fe40000410000 */
[----:B------:R-:W-:Y:S01]  /*9b50*/  FMUL.FTZ R64, R64, R19 ;  /* 0x0000001340407220 */ /* 0x000fe20000410000 */
[----:B------:R-:W-:Y:S01]  /*9b60*/  PRMT R19, R32, 0x7632, R19 ;  /* 0x0000763220137816 */ /* 0x000fe20000000013 */
[----:B------:R-:W-:Y:S01]  /*9b70*/  FMUL.FTZ R94, R94, R21 ;  /* 0x000000155e5e7220 */ /* 0x000fe20000410000 */
[----:B------:R-:W-:Y:S01]  /*9b80*/  STS.U16 [R66], R47 ;  /* 0x0000002f42007388 */ /* 0x000fe20000000400 */
[----:B------:R-:W-:Y:S01]  /*9b90*/  FMUL.FTZ R61, R61, R20 ;  /* 0x000000143d3d7220 */ /* 0x000fe20000410000 */
[----:B------:R-:W-:-:S02]  /*9ba0*/  PRMT R20, R57, 0x7632, R20 ;  /* 0x0000763239147816 */ /* 0x000fc40000000014 */
[----:B------:R-:W-:Y:S01]  /*9bb0*/  F2FP.BF16.PACK_AB R25, R25, R56 ;  /* 0x000000381919723e */ /* 0x000fe200000010ff */
[----:B------:R0:W-:Y:S01]  /*9bc0*/  STS.U16 [R6+0x2], R18 ;  /* 0x0000021206007388 */ /* 0x0001e20000000400 */
[----:B------:R-:W-:Y:S02]  /*9bd0*/  PRMT R21, R29, 0x7632, R21 ;  /* 0x000076321d157816 */ /* 0x000fe40000000015 */
[----:B------:R-:W-:Y:S01]  /*9be0*/  F2FP.BF16.PACK_AB R26, R89, R26 ;  /* 0x0000001a591a723e */ /* 0x000fe200000010ff */
[----:B------:R1:W-:Y:S01]  /*9bf0*/  STS.U16 [R7+0x4], R32 ;  /* 0x0000042007007388 */ /* 0x0003e20000000400 */
[----:B------:R-:W-:-:S03]  /*9c00*/  F2FP.BF16.PACK_AB R61, R61, R94 ;  /* 0x0000005e3d3d723e */ /* 0x000fc600000010ff */
[----:B------:R2:W-:Y:S01]  /*9c10*/  STS.U16 [R8+0x6], R19 ;  /* 0x0000061308007388 */ /* 0x0005e20000000400 */
[----:B0-----:R-:W-:-:S03]  /*9c20*/  PRMT R6, R25, 0x7632, R6 ;  /* 0x0000763219067816 */ /* 0x001fc60000000006 */
[----:B------:R0:W-:Y:S01]  /*9c30*/  STS.U16 [R9+0x8], R57 ;  /* 0x0000083909007388 */ /* 0x0001e20000000400 */
[----:B------:R-:W-:Y:S02]  /*9c40*/  F2FP.BF16.PACK_AB R63, R63, R64 ;  /* 0x000000403f3f723e */ /* 0x000fe400000010ff */
[----:B-1----:R-:W-:Y:S01]  /*9c50*/  PRMT R7, R26, 0x7632, R7 ;  /* 0x000076321a077816 */ /* 0x002fe20000000007 */
[----:B------:R-:W-:Y:S01]  /*9c60*/  STS.U16 [R12+0xa], R20 ;  /* 0x00000a140c007388 */ /* 0x000fe20000000400 */
[----:B--2---:R-:W-:-:S03]  /*9c70*/  PRMT R8, R61, 0x7632, R8 ;  /* 0x000076323d087816 */ /* 0x004fc60000000008 */
[----:B------:R-:W-:Y:S04]  /*9c80*/  STS.U16 [R13+0xc], R29 ;  /* 0x00000c1d0d007388 */ /* 0x000fe80000000400 */
        /* <DEDUP_REMOVED lines=31> */
[C---:B------:R-:W-:Y:S01]  /*9e80*/  IMAD.WIDE.U32 R6, R87.reuse, c[0x0][0x210], RZ ;  /* 0x0000840057067a25 */ /* 0x040fe200078e00ff */
[----:B------:R-:W-:Y:S03]  /*9e90*/  BSSY B0, `(.L_x_961) ;  /* 0x000000e000007945 */ /* 0x000fe60003800000 */
[----:B-1----:R-:W-:-:S05]  /*9ea0*/  IMAD R9, R87, c[0x0][0x214], R8 ;  /* 0x0000850057097a24 */ /* 0x002fca00078e0208 */
[----:B------:R-:W-:Y:S02]  /*9eb0*/  IADD3 R33, R7, R9, RZ ;  /* 0x0000000907217210 */ /* 0x000fe40007ffe0ff */
[----:B--2---:R-:W-:-:S13]  /*9ec0*/  ISETP.GE.AND P0, PT, R82, R31, PT ;  /* 0x0000001f5200720c */ /* 0x004fda0003f06270 */
        /* <DEDUP_REMOVED lines=10> */
.L_x_962:
[----:B------:R-:W-:Y:S05]  /*9f70*/  BSYNC B0 ;  /* 0x0000000000007941 */ /* 0x000fea0003800000 */
.L_x_961:
[----:B0-----:R-:W2:Y:S04]  /*9f80*/  LDL.LU R13, [R1+0x4] ;  /* 0x00000400010d7983 */ /* 0x001ea80000300800 */
[----:B------:R-:W3:Y:S04]  /*9f90*/  LDL.LU R12, [R1+0xc] ;  /* 0x00000c00010c7983 */ /* 0x000ee80000300800 */
[----:B------:R-:W4:Y:S04]  /*9fa0*/  LDL.LU R9, [R1] ;  /* 0x0000000001097983 */ /* 0x000f280000300800 */
[----:B------:R-:W5:Y:S01]  /*9fb0*/  LDL.LU R8, [R1+0x8] ;  /* 0x0000080001087983 */ /* 0x000f620000300800 */
[----:B------:R-:W-:Y:S01]  /*9fc0*/  MOV R5, R33 ;  /* 0x0000002100057202 */ /* 0x000fe20000000f00 */
[----:B------:R-:W-:Y:S01]  /*9fd0*/  IMAD.MOV.U32 R4, RZ, RZ, R6 ;  /* 0x000000ffff047224 */ /* 0x000fe200078e0006 */
[-C--:B------:R-:W-:Y:S01]  /*9fe0*/  ISETP.GE.AND P3, PT, R0, R31.reuse, PT ;  /* 0x0000001f0000720c */ /* 0x080fe20003f66270 */
[----:B------:R-:W-:Y:S01]  /*9ff0*/  IMAD R6, R92, c[0x0][0x218], RZ ;  /* 0x000086005c067a24 */ /* 0x000fe200078e02ff */
[-C--:B------:R-:W-:Y:S01]  /*a000*/  ISETP.GE.AND P2, PT, R38, R31.reuse, PT ;  /* 0x0000001f2600720c */ /* 0x080fe20003f46270 */
[----:B------:R-:W-:Y:S01]  /*a010*/  IMAD.WIDE.U32 R4, R93, c[0x0][0x218], R4 ;  /* 0x000086005d047a25 */ /* 0x000fe200078e0004 */
[----:B------:R-:W-:-:S02]  /*a020*/  ISETP.GE.AND P4, PT, R10, R31, PT ;  /* 0x0000001f0a00720c */ /* 0x000fc40003f86270 */
[----:B------:R-:W-:Y:S01]  /*a030*/  ISETP.GE.AND P5, PT, R14, R31, PT ;  /* 0x0000001f0e00720c */ /* 0x000fe20003fa6270 */
[----:B------:R-:W-:Y:S01]  /*a040*/  IMAD R7, R93, c[0x0][0x21c], R6 ;  /* 0x000087005d077a24 */ /* 0x000fe200078e0206 */
[----:B------:R-:W-:Y:S02]  /*a050*/  IADD3 R4, P0, R2, R4, RZ ;  /* 0x0000000402047210 */ /* 0x000fe40007f1e0ff */
[----:B------:R-:W-:Y:S02]  /*a060*/  IADD3 R2, P1, R15, c[0x0][0x270], RZ ;  /* 0x00009c000f027a10 */ /* 0x000fe40007f3e0ff */
        /* <DEDUP_REMOVED lines=34> */
[----:B--2---:R-:W-:Y:S02]  /*a290*/  IADD3 R13, P2, R13, 0x800, RZ ;  /* 0x000008000d0d7810 */ /* 0x004fe40007f5e0ff */
[----:B---3--:R-:W-:-:S03]  /*a2a0*/  IADD3 R12, P3, R12, 0x800, RZ ;  /* 0x000008000c0c7810 */ /* 0x008fc60007f7e0ff */
[----:B------:R0:W-:Y:S01]  /*a2b0*/  STL [R1+0x4], R13 ;  /* 0x0000040d01007387 */ /* 0x0001e20000100800 */
[----:B----4-:R-:W-:-:S03]  /*a2c0*/  IADD3.X R9, RZ, R9, RZ, P2, !PT ;  /* 0x00000009ff097210 */ /* 0x010fc600017fe4ff */
[----:B------:R0:W-:Y:S01]  /*a2d0*/  STL [R1+0xc], R12 ;  /* 0x00000c0c01007387 */ /* 0x0001e20000100800 */
[----:B-----5:R-:W-:-:S05]  /*a2e0*/  IADD3.X R8, RZ, R8, RZ, P3, !PT ;  /* 0x00000008ff087210 */ /* 0x020fca0001ffe4ff */
[----:B------:R0:W-:Y:S04]  /*a2f0*/  STL [R1+0x8], R8 ;  /* 0x0000080801007387 */ /* 0x0001e80000100800 */
[----:B------:R0:W-:Y:S01]  /*a300*/  STL [R1], R9 ;  /* 0x0000000901007387 */ /* 0x0001e20000100800 */
[----:B------:R-:W-:Y:S01]  /*a310*/  @P0 CALL.REL.NOINC `(.L_x_963) ;  /* 0x0000001000000944 */ /* 0x000fe20003c00000 */
[----:B------:R-:W-:Y:S05]  /*a320*/  BRA `(.L_x_964) ;  /* 0xffff624000007947 */ /* 0x000fea000383ffff */
.L_x_963:
[----:B------:R-:W-:Y:S05]  /*a330*/  EXIT ;  /* 0x000000000000794d */ /* 0x000fea0003800000 */
.L_x_965:
        /* <DEDUP_REMOVED lines=12> */
.L_x_5341:


//--------------------- .text._Z25selective_scan_fwd_kernelI32Selective_Scan_fwd_kernel_traitsILi64ELi16ELi1ELb0ELb1ELb1ELb0EN3c108BFloat16ENS1_7complexIfEEEEv13SSMParamsBase --------------------------
	.section	.text._Z25selective_scan_fwd_kernelI32Selective_Scan_fwd_kernel_traitsILi64ELi16ELi1ELb0ELb1ELb1ELb0EN3c108BFloat16ENS1_7complexIfEEEEv13SSMParamsBase,"ax",@progbits
	.sectioninfo	@"SHI_REGISTERS=168"
	.align	128
        .global         _Z25selective_scan_fwd_kernelI32Selective_Scan_fwd_kernel_traitsILi64ELi16ELi1ELb0ELb1ELb1ELb0EN3c108BFloat16ENS1_7complexIfEEEEv13SSMParamsBase
        .type           _Z25selective_scan_fwd_kernelI32Selective_Scan_fwd_kernel_traitsILi64ELi16ELi1ELb0ELb1ELb1ELb0EN3c108BFloat16ENS1_7complexIfEEEEv13SSMParamsBase,@function
        .size           _Z25selective_scan_fwd_kernelI32Selective_Scan_fwd_kernel_traitsILi64ELi16ELi1ELb0ELb1ELb1ELb0EN3c108BFloat16ENS1_7complexIfEEEEv13SSMParamsBase,(.L_x_5342 - _Z25selective_scan_fwd_kernelI32Selective_Scan_fwd_kernel_traitsILi64ELi16ELi1ELb0ELb1ELb1ELb0EN3c108BFloat16ENS1_7complexIfEEEEv13SSMParamsBase)
        .other          _Z25selective_scan_fwd_kernelI32Selective_Scan_fwd_kernel_traitsILi64ELi16ELi1ELb0ELb1ELb1ELb0EN3c108BFloat16ENS1_7complexIfEEEEv13SSMParamsBase,@"STO_CUDA_ENTRY STV_DEFAULT"
_Z25selective_scan_fwd_kernelI32Selective_Scan_fwd_kernel_traitsILi64ELi16ELi1ELb0ELb1ELb1ELb0EN3c108BFloat16ENS1_7complexIfEEEEv13SSMParamsBase:
.text._Z25selective_scan_fwd_kernelI32Selective_Scan_fwd_kernel_traitsILi64ELi16ELi1ELb0ELb1ELb1ELb0EN3c108BFloat16ENS1_7complexIfEEEEv13SSMParamsBase:
        /* <DEDUP_REMOVED lines=137> */
.L_x_1008:
        /* <DEDUP_REMOVED lines=301> */
.L_x_967:
[----:B------:R-:W-:Y:S05]  /*1b60*/  BSYNC B0 ;  /* 0x0000000000007941 */ /* 0x000fea0003800000 */
.L_x_966:
        /* <DEDUP_REMOVED lines=36> */
.L_x_969:
[----:B------:R-:W-:Y:S05]  /*1db0*/  BSYNC B0 ;  /* 0x0000000000007941 */ /* 0x000fea0003800000 */
.L_x_968:
        /* <DEDUP_REMOVED lines=38> */
.L_x_971:
[----:B------:R-:W-:Y:S05]  /*2020*/  BSYNC B0 ;  /* 0x0000000000007941 */ /* 0x000fea0003800000 */
.L_x_970:
        /* <DEDUP_REMOVED lines=36> */
.L_x_973:
[----:B------:R-:W-:Y:S05]  /*2270*/  BSYNC B0 ;  /* 0x0000000000007941 */ /* 0x000fea0003800000 */
.L_x_972:
        /* <DEDUP_REMOVED lines=38> */
.L_x_975:
[----:B------:R-:W-:Y:S05]  /*24e0*/  BSYNC B0 ;  /* 0x0000000000007941 */ /* 0x000fea0003800000 */
.L_x_974:
        /* <DEDUP_REMOVED lines=36> */
.L_x_977:
[----:B------:R-:W-:Y:S05]  /*2730*/  BSYNC B0 ;  /* 0x0000000000007941 */ /* 0x000fea0003800000 */
.L_x_976:
        /* <DEDUP_REMOVED lines=38> */
.L_x_979:
[----:B------:R-:W-:Y:S05]  /*29a0*/  BSYNC B0 ;  /* 0x0000000000007941 */ /* 0x000fea0003800000 */
.L_x_978:
        /* <DEDUP_REMOVED lines=36> */
.L_x_981:
[----:B------:R-:W-:Y:S05]  /*2bf0*/  BSYNC B0 ;  /* 0x0000000000007941 */ /* 0x000fea0003800000 */
.L_x_980:
        /* <DEDUP_REMOVED lines=41> */
.L_x_983:
[----:B------:R-:W-:Y:S05]  /*2e90*/  BSYNC B0 ;  /* 0x0000000000007941 */ /* 0x000fea0003800000 */
.L_x_982:
        /* <DEDUP_REMOVED lines=41> */
.L_x_985:
[----:B------:R-:W-:Y:S05]  /*3130*/  BSYNC B0 ;  /* 0x0000000000007941 */ /* 0x000fea0003800000 */
.L_x_984:
        /* <DEDUP_REMOVED lines=47> */
.L_x_987:
[----:B------:R-:W-:Y:S05]  /*3430*/  BSYNC B0 ;  /* 0x0000000000007941 */ /* 0x000fea0003800000 */
.L_x_986:
        /* <DEDUP_REMOVED lines=33> */
.L_x_989:
[----:B------:R-:W-:Y:S05]  /*3650*/  BSYNC B0 ;  /* 0x0000000000007941 */ /* 0x000fea0003800000 */
.L_x_988:
        /* <DEDUP_REMOVED lines=33> */
.L_x_991:
[----:B------:R-:W-:Y:S05]  /*3870*/  BSYNC B0 ;  /* 0x0000000000007941 */ /* 0x000fea0003800000 */
.L_x_990:
        /* <DEDUP_REMOVED lines=33> */
.L_x_993:
[----:B------:R-:W-:Y:S05]  /*3a90*/  BSYNC B0 ;  /* 0x0000000000007941 */ /* 0x000fea0003800000 */
.L_x_992:
        /* <DEDUP_REMOVED lines=33> */
.L_x_995:
[----:B------:R-:W-:Y:S05]  /*3cb0*/  BSYNC B0 ;  /* 0x0000000000007941 */ /* 0x000fea0003800000 */
.L_x_994:
        /* <DEDUP_REMOVED lines=33> */
.L_x_997:
[----:B------:R-:W-:Y:S05]  /*3ed0*/  BSYNC B0 ;  /* 0x0000000000007941 */ /* 0x000fea0003800000 */
.L_x_996:
        /* <DEDUP_REMOVED lines=23> */
[----:B------:R0:W-:Y:S01]  /*4050*/  STL [R1+0x4], R38 ;  /* 0x0000042601007387 */ /* 0x0001e20000100800 */
[----:B------:R-:W-:Y:S02]  /*4060*/  FMUL.FTZ R163, R40, R7 ;  /* 0x0000000728a37220 */ /* 0x000fe40000410000 */
[----:B------:R-:W-:Y:S01]  /*4070*/  FMUL.FTZ R161, R42, R9 ;  /* 0x000000092aa17220 */ /* 0x000fe20000410000 */
[----:B------:R1:W-:Y:S01]  /*4080*/  STL [R1], R37 ;  /* 0x0000002501007387 */ /* 0x0003e20000100800 */
[----:B------:R-:W-:Y:S02]  /*4090*/  FMUL.FTZ R39, R43, R12 ;  /* 0x0000000c2b277220 */ /* 0x000fe40000410000 */
[----:B------:R-:W-:Y:S02]  /*40a0*/  FMUL.FTZ R56, R56, R13 ;  /* 0x0000000d38387220 */ /* 0x000fe40000410000 */
[----:B------:R-:W-:-:S02]  /*40b0*/  FMUL.FTZ R57, R57, R14 ;  /* 0x0000000e39397220 */ /* 0x000fc40000410000 */
[----:B0-----:R-:W-:Y:S02]  /*40c0*/  FMUL.FTZ R38, R44, R11 ;  /* 0x0000000b2c267220 */ /* 0x001fe40000410000 */
[----:B------:R-:W-:Y:S02]  /*40d0*/  FMUL.FTZ R58, R58, R15 ;  /* 0x0000000f3a3a7220 */ /* 0x000fe40000410000 */
[----:B-1----:R-:W-:Y:S02]  /*40e0*/  FMUL.FTZ R37, R41, R10 ;  /* 0x0000000a29257220 */ /* 0x002fe40000410000 */
[----:B------:R-:W-:Y:S02]  /*40f0*/  FMUL.FTZ R59, R59, R16 ;  /* 0x000000103b3b7220 */ /* 0x000fe40000410000 */
[----:B------:R-:W-:Y:S02]  /*4100*/  FMUL.FTZ R60, R60, R17 ;  /* 0x000000113c3c7220 */ /* 0x000fe40000410000 */
[----:B------:R-:W-:-:S02]  /*4110*/  FMUL.FTZ R61, R61, R18 ;  /* 0x000000123d3d7220 */ /* 0x000fc40000410000 */
[----:B------:R-:W-:Y:S02]  /*4120*/  FMUL.FTZ R62, R62, R19 ;  /* 0x000000133e3e7220 */ /* 0x000fe40000410000 */
[----:B------:R-:W-:Y:S02]  /*4130*/  FMUL.FTZ R63, R63, R20 ;  /* 0x000000143f3f7220 */ /* 0x000fe40000410000 */
.L_x_1004:
[----:B------:R-:W0:Y:S01]  /*4140*/  S2R R42, SR_TID.X ;  /* 0x00000000002a7919 */ /* 0x000e220000002100 */
[----:B------:R-:W-:Y:S02]  /*4150*/  USHF.R.S32.HI UR22, URZ, 0x1f, UR7 ;  /* 0x0000001f3f167899 */ /* 0x000fe40008011407 */
[----:B------:R-:W-:Y:S01]  /*4160*/  UMOV UR23, 0xfffffc00 ;  /* 0xfffffc0000177882 */ /* 0x000fe20000000000 */
[----:B------:R-:W2:Y:S01]  /*4170*/  LDL R156, [R1+0x4] ;  /* 0x00000400019c7983 */ /* 0x000ea20000100800 */
[----:B------:R-:W-:Y:S02]  /*4180*/  ULDC UR16, c[0x0][0x168] ;  /* 0x00005a0000107ab9 */ /* 0x000fe40000000800 */
[----:B------:R-:W-:Y:S01]  /*4190*/  ULDC.64 UR24, c[0x0][0x1a0] ;  /* 0x0000680000187ab9 */ /* 0x000fe20000000a00 */
[----:B------:R-:W3:Y:S01]  /*41a0*/  LDL R155, [R1] ;  /* 0x00000000019b7983 */ /* 0x000ee20000100800 */
[----:B------:R-:W-:Y:S01]  /*41b0*/  UIMAD UR23, UR6, UR23, UR16 ;  /* 0x00000017061772a4 */ /* 0x000fe2000f8e0210 */
[----:B-1----:R-:W-:Y:S01]  /*41c0*/  IMAD.U32 R45, RZ, RZ, UR7 ;  /* 0x00000007ff2d7e24 */ /* 0x002fe2000f8e00ff */
[----:B------:R-:W-:-:S02]  /*41d0*/  PRMT R129, RZ, 0x7610, R129 ;  /* 0x00007610ff817816 */ /* 0x000fc40000000081 */
[----:B------:R-:W-:Y:S02]  /*41e0*/  PRMT R74, RZ, 0x7610, R74 ;  /* 0x00007610ff4a7816 */ /* 0x000fe4000000004a */
[----:B------:R-:W-:Y:S02]  /*41f0*/  PRMT R67, RZ, 0x7610, R67 ;  /* 0x00007610ff437816 */ /* 0x000fe40000000043 */
[----:B------:R-:W-:Y:S02]  /*4200*/  PRMT R127, RZ, 0x7610, R127 ;  /* 0x00007610ff7f7816 */ /* 0x000fe4000000007f */
[----:B------:R-:W-:Y:S02]  /*4210*/  PRMT R100, RZ, 0x7610, R100 ;  /* 0x00007610ff647816 */ /* 0x000fe40000000064 */
[----:B------:R-:W-:Y:S02]  /*4220*/  PRMT R91, RZ, 0x7610, R91 ;  /* 0x00007610ff5b7816 */ /* 0x000fe4000000005b */
[----:B------:R-:W-:Y:S01]  /*4230*/  PRMT R87, RZ, 0x7610, R87 ;  /* 0x00007610ff577816 */ /* 0x000fe20000000057 */
[C---:B0-----:R-:W-:Y:S01]  /*4240*/  IMAD.SHL.U32 R40, R42.reuse, 0x10, RZ ;  /* 0x000000102a287824 */ /* 0x041fe200078e00ff */
[----:B------:R-:W-:-:S02]  /*4250*/  SHF.L.U32 R41, R42, 0x4, RZ ;  /* 0x000000042a297819 */ /* 0x000fc400000006ff */
        /* <DEDUP_REMOVED lines=24> */
[----:B------:R-:W0:Y:S01]  /*43e0*/  S2R R158, SR_TID.X ;  /* 0x00000000009e7919 */ /* 0x000e220000002100 */
[----:B------:R-:W-:Y:S01]  /*43f0*/  LOP3.LUT R41, R41, 0xfffffe00, RZ, 0xc0, !PT ;  /* 0xfffffe0029297812 */ /* 0x000fe200078ec0ff */
[----:B------:R-:W-:Y:S01]  /*4400*/  ULDC.64 UR26, c[0x0][0x1c0] ;  /* 0x00007000001a7ab9 */ /* 0x000fe20000000a00 */
[----:B------:R-:W-:-:S02]  /*4410*/  LOP3.LUT R40, R40, 0xfffffe00, RZ, 0xc0, !PT ;  /* 0xfffffe0028287812 */ /* 0x000fc400078ec0ff */
[----:B------:R-:W-:-:S04]  /*4420*/  LOP3.LUT R41, R41, 0x1f, R42, 0xf8, !PT ;  /* 0x0000001f29297812 */ /* 0x000fc800078ef82a */
[----:B------:R-:W-:Y:S01]  /*4430*/  IADD3 R42, R40, R41, RZ ;  /* 0x00000029282a7210 */ /* 0x000fe20007ffe0ff */
[----:B------:R-:W-:-:S03]  /*4440*/  UIMAD UR16, UR22, UR24, URZ ;  /* 0x00000018161072a4 */ /* 0x000fc6000f8e023f */
[--C-:B------:R-:W-:Y:S01]  /*4450*/  SHF.R.S32.HI R43, RZ, 0x1f, R42.reuse ;  /* 0x0000001fff2b7819 */ /* 0x100fe2000001142a */
[----:B------:R-:W-:Y:S02]  /*4460*/  UIMAD UR16, UR7, UR25, UR16 ;  /* 0x00000019071072a4 */ /* 0x000fe4000f8e0210 */
[----:B------:R-:W-:Y:S02]  /*4470*/  USHF.L.U32 UR28, UR23, 0x1, URZ ;  /* 0x00000001171c7899 */ /* 0x000fe4000800063f */
[----:B------:R-:W-:Y:S01]  /*4480*/  IMAD.WIDE.U32 R44, R45, c[0x0][0x1a0], R42 ;  /* 0x000068002d2c7a25 */ /* 0x000fe200078e002a */
[C---:B------:R-:W-:Y:S01]  /*4490*/  IADD3 R96, R42.reuse, 0x20, RZ ;  /* 0x000000202a607810 */ /* 0x040fe20007ffe0ff */
[----:B------:R-:W-:Y:S01]  /*44a0*/  ULDC.64 UR24, c[0x0][0x188] ;  /* 0x0000620000187ab9 */ /* 0x000fe20000000a00 */
[----:B------:R-:W-:Y:S02]  /*44b0*/  IADD3 R103, R42, 0x40, RZ ;  /* 0x000000402a677810 */ /* 0x000fe40007ffe0ff */
[----:B------:R-:W-:-:S02]  /*44c0*/  IADD3 R41, R45, UR16, RZ ;  /* 0x000000102d297c10 */ /* 0x000fc4000fffe0ff */
[----:B------:R-:W-:Y:S02]  /*44d0*/  LEA R40, P1, R44, UR10, 0x1 ;  /* 0x0000000a2c287c11 */ /* 0x000fe4000f8208ff */
[C---:B------:R-:W-:Y:S02]  /*44e0*/  IADD3 R78, R42.reuse, 0x60, RZ ;  /* 0x000000602a4e7810 */ /* 0x040fe40007ffe0ff */
[----:B------:R-:W-:Y:S02]  /*44f0*/  ISETP.GE.AND P0, PT, R42, UR28, PT ;  /* 0x0000001c2a007c0c */ /* 0x000fe4000bf06270 */
[----:B------:R-:W-:Y:S02]  /*4500*/  LEA.HI.X R41, R44, UR14, R41, 0x1, P1 ;  /* 0x0000000e2c297c11 */ /* 0x000fe400088f0c29 */
[----:B------:R-:W-:Y:S02]  /*4510*/  ISETP.GE.AND P1, PT, R96, UR28, PT ;  /* 0x0000001c60007c0c */ /* 0x000fe4000bf26270 */
[----:B------:R-:W-:-:S02]  /*4520*/  ISETP.GE.AND P2, PT, R103, UR28, PT ;  /* 0x0000001c67007c0c */ /* 0x000fc4000bf46270 */
[----:B------:R-:W-:Y:S02]  /*4530*/  ISETP.GE.AND P3, PT, R78, UR28, PT ;  /* 0x0000001c4e007c0c */ /* 0x000fe4000bf66270 */
[C---:B------:R-:W-:Y:S02]  /*4540*/  IADD3 R93, R42.reuse, 0x80, RZ ;  /* 0x000000802a5d7810 */ /* 0x040fe40007ffe0ff */
[C---:B------:R-:W-:Y:S01]  /*4550*/  IADD3 R101, R42.reuse, 0xa0, RZ ;  /* 0x000000a02a657810 */ /* 0x040fe20007ffe0ff */
[----:B------:R1:W4:Y:S01]  /*4560*/  @!P0 LDG.E.U16 R129, [R40.64] ;  /* 0x0000001228818981 */ /* 0x000322000c1e1500 */
[----:B------:R-:W-:Y:S02]  /*4570*/  ISETP.GE.AND P4, PT, R93, UR28, PT ;  /* 0x0000001c5d007c0c */ /* 0x000fe4000bf86270 */
[----:B------:R-:W-:Y:S01]  /*4580*/  IADD3 R86, R42, 0xc0, RZ ;  /* 0x000000c02a567810 */ /* 0x000fe20007ffe0ff */
[----:B------:R1:W5:Y:S01]  /*4590*/  @!P1 LDG.E.U16 R74, [R40.64+0x40] ;  /* 0x00004012284a9981 */ /* 0x000362000c1e1500 */
[----:B------:R-:W-:-:S02]  /*45a0*/  ISETP.GE.AND P5, PT, R101, UR28, PT ;  /* 0x0000001c65007c0c */ /* 0x000fc4000bfa6270 */
[C---:B------:R-:W-:Y:S01]  /*45b0*/  IADD3 R98, R42.reuse, 0xe0, RZ ;  /* 0x000000e02a627810 */ /* 0x040fe20007ffe0ff */
[----:B------:R1:W2:Y:S01]  /*45c0*/  @!P2 LDG.E.U16 R67, [R40.64+0x80] ;  /* 0x000080122843a981 */ /* 0x0002a2000c1e1500 */
[C---:B------:R-:W-:Y:S02]  /*45d0*/  IADD3 R99, R42.reuse, 0x100, RZ ;  /* 0x000001002a637810 */ /* 0x040fe40007ffe0ff */
[C---:B------:R-:W-:Y:S01]  /*45e0*/  IADD3 R95, R42.reuse, 0x120, RZ ;  /* 0x000001202a5f7810 */ /* 0x040fe20007ffe0ff */
[----:B------:R1:W2:Y:S01]  /*45f0*/  @!P3 LDG.E.U16 R127, [R40.64+0xc0] ;  /* 0x0000c012287fb981 */ /* 0x0002a2000c1e1500 */
[----:B------:R-:W-:Y:S02]  /*4600*/  IADD3 R97, R42, 0x140, RZ ;  /* 0x000001402a617810 */ /* 0x000fe40007ffe0ff */
[----:B------:R-:W-:Y:S01]  /*4610*/  ISETP.GE.AND P6, PT, R86, UR28, PT ;  /* 0x0000001c56007c0c */ /* 0x000fe2000bfc6270 */
[----:B------:R1:W2:Y:S01]  /*4620*/  @!P4 LDG.E.U16 R100, [R40.64+0x100] ;  /* 0x000100122864c981 */ /* 0x0002a2000c1e1500 */
[----:B------:R-:W-:-:S02]  /*4630*/  ISETP.GE.AND P0, PT, R98, UR28, PT ;  /* 0x0000001c62007c0c */ /* 0x000fc4000bf06270 */
[----:B------:R-:W-:Y:S01]  /*4640*/  ISETP.GE.AND P1, PT, R99, UR28, PT ;  /* 0x0000001c63007c0c */ /* 0x000fe2000bf26270 */
[----:B------:R1:W2:Y:S01]  /*4650*/  @!P5 LDG.E.U16 R91, [R40.64+0x140] ;  /* 0x00014012285bd981 */ /* 0x0002a2000c1e1500 */
[----:B------:R-:W-:Y:S02]  /*4660*/  ISETP.GE.AND P2, PT, R95, UR28, PT ;  /* 0x0000001c5f007c0c */ /* 0x000fe4000bf46270 */
[----:B------:R-:W-:Y:S02]  /*4670*/  ISETP.GE.AND P3, PT, R97, UR28, PT ;  /* 0x0000001c61007c0c */ /* 0x000fe4000bf66270 */
[C---:B------:R-:W-:Y:S02]  /*4680*/  IADD3 R94, R42.reuse, 0x160, RZ ;  /* 0x000001602a5e7810 */ /* 0x040fe40007ffe0ff */
[----:B------:R-:W-:Y:S01]  /*4690*/  IADD3 R88, R42, 0x180, RZ ;  /* 0x000001802a587810 */ /* 0x000fe20007ffe0ff */
[----:B------:R1:W3:Y:S01]  /*46a0*/  @!P6 LDG.E.U16 R87, [R40.64+0x180] ;  /* 0x000180122857e981 */ /* 0x0002e2000c1e1500 */
[----:B------:R-:W-:-:S02]  /*46b0*/  ISETP.GE.AND P4, PT, R94, UR28, PT ;  /* 0x0000001c5e007c0c */ /* 0x000fc4000bf86270 */
[----:B------:R-:W-:Y:S01]  /*46c0*/  IADD3 R84, R42, 0x1a0, RZ ;  /* 0x000001a02a547810 */ /* 0x000fe20007ffe0ff */
[----:B------:R1:W3:Y:S01]  /*46d0*/  @!P0 LDG.E.U16 R121, [R40.64+0x1c0] ;  /* 0x0001c01228798981 */ /* 0x0002e2000c1e1500 */
[----:B------:R-:W-:Y:S02]  /*46e0*/  ISETP.GE.AND P5, PT, R88, UR28, PT ;  /* 0x0000001c58007c0c */ /* 0x000fe4000bfa6270 */
[C---:B------:R-:W-:Y:S01]  /*46f0*/  IADD3 R85, R42.reuse, 0x1c0, RZ ;  /* 0x000001c02a557810 */ /* 0x040fe20007ffe0ff */
[----:B------:R1:W3:Y:S01]  /*4700*/  @!P1 LDG.E.U16 R122, [R40.64+0x200] ;  /* 0x00020012287a9981 */ /* 0x0002e2000c1e1500 */
[C---:B------:R-:W-:Y:S02]  /*4710*/  IADD3 R89, R42.reuse, 0x1e0, RZ ;  /* 0x000001e02a597810 */ /* 0x040fe40007ffe0ff */
[C---:B------:R-:W-:Y:S01]  /*4720*/  IADD3 R90, R42.reuse, 0x200, RZ ;  /* 0x000002002a5a7810 */ /* 0x040fe20007ffe0ff */
[----:B------:R1:W3:Y:S01]  /*4730*/  @!P2 LDG.E.U16 R123, [R40.64+0x240] ;  /* 0x00024012287ba981 */ /* 0x0002e2000c1e1500 */
[----:B------:R-:W-:-:S02]  /*4740*/  IADD3 R92, R42, 0x220, RZ ;  /* 0x000002202a5c7810 */ /* 0x000fc40007ffe0ff */
[----:B------:R-:W-:Y:S01]  /*4750*/  ISETP.GE.AND P6, PT, R84, UR28, PT ;  /* 0x0000001c54007c0c */ /* 0x000fe2000bfc6270 */
[----:B------:R1:W3:Y:S01]  /*4760*/  @!P3 LDG.E.U16 R124, [R40.64+0x280] ;  /* 0x00028012287cb981 */ /* 0x0002e2000c1e1500 */
[----:B------:R-:W-:Y:S02]  /*4770*/  ISETP.GE.AND P0, PT, R85, UR28, PT ;  /* 0x0000001c55007c0c */ /* 0x000fe4000bf06270 */
[----:B------:R-:W-:Y:S01]  /*4780*/  ISETP.GE.AND P1, PT, R89, UR28, PT ;  /* 0x0000001c59007c0c */ /* 0x000fe2000bf26270 */
[----:B------:R1:W3:Y:S01]  /*4790*/  @!P4 LDG.E.U16 R125, [R40.64+0x2c0] ;  /* 0x0002c012287dc981 */ /* 0x0002e2000c1e1500 */
[----:B------:R-:W-:Y:S02]  /*47a0*/  PRMT R44, RZ, 0x7610, R44 ;  /* 0x00007610ff2c7816 */ /* 0x000fe4000000002c */
[----:B------:R-:W-:Y:S02]  /*47b0*/  ISETP.GE.AND P2, PT, R90, UR28, PT ;  /* 0x0000001c5a007c0c */ /* 0x000fe4000bf46270 */
[----:B------:R-:W-:-:S02]  /*47c0*/  ISETP.GE.AND P3, PT, R92, UR28, PT ;  /* 0x0000001c5c007c0c */ /* 0x000fc4000bf66270 */
[C---:B------:R-:W-:Y:S01]  /*47d0*/  IADD3 R80, R42.reuse, 0x240, RZ ;  /* 0x000002402a507810 */ /* 0x040fe20007ffe0ff */
[----:B------:R1:W3:Y:S01]  /*47e0*/  @!P5 LDG.E.U16 R44, [R40.64+0x300] ;  /* 0x00030012282cd981 */ /* 0x0002e2000c1e1500 */
[----:B------:R-:W-:Y:S02]  /*47f0*/  IADD3 R81, R42, 0x260, RZ ;  /* 0x000002602a517810 */ /* 0x000fe40007ffe0ff */
[----:B------:R-:W-:Y:S01]  /*4800*/  ISETP.GE.AND P4, PT, R80, UR28, PT ;  /* 0x0000001c50007c0c */ /* 0x000fe2000bf86270 */
[----:B------:R1:W3:Y:S01]  /*4810*/  @!P6 LDG.E.U16 R47, [R40.64+0x340] ;  /* 0x00034012282fe981 */ /* 0x0002e2000c1e1500 */
[C---:B------:R-:W-:Y:S02]  /*4820*/  IADD3 R77, R42.reuse, 0x280, RZ ;  /* 0x000002802a4d7810 */ /* 0x040fe40007ffe0ff */
[----:B------:R-:W-:Y:S01]  /*4830*/  ISETP.GE.AND P5, PT, R81, UR28, PT ;  /* 0x0000001c51007c0c */ /* 0x000fe2000bfa6270 */
[----:B------:R1:W3:Y:S01]  /*4840*/  @!P0 LDG.E.U16 R118, [R40.64+0x380] ;  /* 0x0003801228768981 */ /* 0x0002e2000c1e1500 */
[----:B------:R-:W-:-:S02]  /*4850*/  IADD3 R46, R42, 0x2a0, RZ ;  /* 0x000002a02a2e7810 */ /* 0x000fc40007ffe0ff */
[C---:B------:R-:W-:Y:S01]  /*4860*/  IADD3 R76, R42.reuse, 0x2c0, RZ ;  /* 0x000002c02a4c7810 */ /* 0x040fe20007ffe0ff */
[----:B------:R1:W3:Y:S01]  /*4870*/  @!P1 LDG.E.U16 R119, [R40.64+0x3c0] ;  /* 0x0003c01228779981 */ /* 0x0002e2000c1e1500 */
[C---:B------:R-:W-:Y:S02]  /*4880*/  IADD3 R69, R42.reuse, 0x2e0, RZ ;  /* 0x000002e02a457810 */ /* 0x040fe40007ffe0ff */
[----:B------:R-:W-:Y:S01]  /*4890*/  IADD3 R45, R42, 0x300, RZ ;  /* 0x000003002a2d7810 */ /* 0x000fe20007ffe0ff */
[----:B------:R1:W3:Y:S01]  /*48a0*/  @!P2 LDG.E.U16 R120, [R40.64+0x400] ;  /* 0x000400122878a981 */ /* 0x0002e2000c1e1500 */
[----:B------:R-:W-:Y:S02]  /*48b0*/  ISETP.GE.AND P6, PT, R77, UR28, PT ;  /* 0x0000001c4d007c0c */ /* 0x000fe4000bfc6270 */
[----:B------:R-:W-:Y:S01]  /*48c0*/  ISETP.GE.AND P0, PT, R46, UR28, PT ;  /* 0x0000001c2e007c0c */ /* 0x000fe2000bf06270 */
[----:B------:R1:W3:Y:S01]  /*48d0*/  @!P3 LDG.E.U16 R113, [R40.64+0x440] ;  /* 0x000440122871b981 */ /* 0x0002e2000c1e1500 */
[----:B------:R-:W-:-:S02]  /*48e0*/  ISETP.GE.AND P1, PT, R76, UR28, PT ;  /* 0x0000001c4c007c0c */ /* 0x000fc4000bf26270 */
[----:B------:R-:W-:Y:S01]  /*48f0*/  ISETP.GE.AND P2, PT, R69, UR28, PT ;  /* 0x0000001c45007c0c */ /* 0x000fe2000bf46270 */
[----:B------:R1:W3:Y:S01]  /*4900*/  @!P4 LDG.E.U16 R117, [R40.64+0x480] ;  /* 0x000480122875c981 */ /* 0x0002e2000c1e1500 */
[----:B------:R-:W-:Y:S02]  /*4910*/  ISETP.GE.AND P3, PT, R45, UR28, PT ;  /* 0x0000001c2d007c0c */ /* 0x000fe4000bf66270 */
[C---:B------:R-:W-:Y:S01]  /*4920*/  IADD3 R66, R42.reuse, 0x320, RZ ;  /* 0x000003202a427810 */ /* 0x040fe20007ffe0ff */
[----:B------:R1:W3:Y:S01]  /*4930*/  @!P5 LDG.E.U16 R116, [R40.64+0x4c0] ;  /* 0x0004c0122874d981 */ /* 0x0002e2000c1e1500 */
[----:B------:R-:W-:Y:S02]  /*4940*/  IADD3 R68, R42, 0x340, RZ ;  /* 0x000003402a447810 */ /* 0x000fe40007ffe0ff */
[----:B------:R-:W-:Y:S01]  /*4950*/  ISETP.GE.AND P4, PT, R66, UR28, PT ;  /* 0x0000001c42007c0c */ /* 0x000fe2000bf86270 */
[----:B------:R1:W3:Y:S01]  /*4960*/  @!P6 LDG.E.U16 R115, [R40.64+0x500] ;  /* 0x000500122873e981 */ /* 0x0002e2000c1e1500 */
[----:B------:R-:W-:-:S02]  /*4970*/  IADD3 R65, R42, 0x360, RZ ;  /* 0x000003602a417810 */ /* 0x000fc40007ffe0ff */
[----:B------:R-:W-:Y:S01]  /*4980*/  ISETP.GE.AND P5, PT, R68, UR28, PT ;  /* 0x0000001c44007c0c */ /* 0x000fe2000bfa6270 */
[----:B------:R1:W3:Y:S01]  /*4990*/  @!P0 LDG.E.U16 R114, [R40.64+0x540] ;  /* 0x0005401228728981 */ /* 0x0002e2000c1e1500 */
[C---:B------:R-:W-:Y:S02]  /*49a0*/  IADD3 R64, R42.reuse, 0x380, RZ ;  /* 0x000003802a407810 */ /* 0x040fe40007ffe0ff */
[C---:B------:R-:W-:Y:S01]  /*49b0*/  IADD3 R49, R42.reuse, 0x3a0, RZ ;  /* 0x000003a02a317810 */ /* 0x040fe20007ffe0ff */
[----:B------:R1:W3:Y:S01]  /*49c0*/  @!P1 LDG.E.U16 R53, [R40.64+0x580] ;  /* 0x0005801228359981 */ /* 0x0002e2000c1e1500 */
[C---:B------:R-:W-:Y:S02]  /*49d0*/  IADD3 R52, R42.reuse, 0x3c0, RZ ;  /* 0x000003c02a347810 */ /* 0x040fe40007ffe0ff */
[----:B------:R-:W-:Y:S01]  /*49e0*/  IADD3 R54, R42, 0x3e0, RZ ;  /* 0x000003e02a367810 */ /* 0x000fe20007ffe0ff */
[----:B------:R1:W3:Y:S01]  /*49f0*/  @!P2 LDG.E.U16 R112, [R40.64+0x5c0] ;  /* 0x0005c0122870a981 */ /* 0x0002e2000c1e1500 */
[----:B------:R-:W-:-:S02]  /*4a00*/  ISETP.GE.AND P6, PT, R65, UR28, PT ;  /* 0x0000001c41007c0c */ /* 0x000fc4000bfc6270 */
[----:B------:R-:W-:Y:S01]  /*4a10*/  ISETP.GE.AND P0, PT, R64, UR28, PT ;  /* 0x0000001c40007c0c */ /* 0x000fe2000bf06270 */
[----:B------:R1:W3:Y:S01]  /*4a20*/  @!P3 LDG.E.U16 R111, [R40.64+0x600] ;  /* 0x00060012286fb981 */ /* 0x0002e2000c1e1500 */
[----:B------:R-:W-:Y:S02]  /*4a30*/  ISETP.GE.AND P1, PT, R49, UR28, PT ;  /* 0x0000001c31007c0c */ /* 0x000fe4000bf26270 */
[----:B------:R-:W-:Y:S01]  /*4a40*/  ISETP.GE.AND P2, PT, R52, UR28, PT ;  /* 0x0000001c34007c0c */ /* 0x000fe2000bf46270 */
[----:B------:R1:W3:Y:S01]  /*4a50*/  @!P4 LDG.E.U16 R110, [R40.64+0x640] ;  /* 0x00064012286ec981 */ /* 0x0002e2000c1e1500 */
[----:B------:R-:W-:-:S03]  /*4a60*/  ISETP.GE.AND P3, PT, R54, UR28, PT ;  /* 0x0000001c36007c0c */ /* 0x000fc6000bf66270 */
[----:B------:R1:W3:Y:S04]  /*4a70*/  @!P5 LDG.E.U16 R55, [R40.64+0x680] ;  /* 0x000680122837d981 */ /* 0x0002e8000c1e1500 */
[----:B------:R1:W3:Y:S04]  /*4a80*/  @!P6 LDG.E.U16 R105, [R40.64+0x6c0] ;  /* 0x0006c0122869e981 */ /* 0x0002e8000c1e1500 */
[----:B------:R1:W3:Y:S04]  /*4a90*/  @!P0 LDG.E.U16 R106, [R40.64+0x700] ;  /* 0x00070012286a8981 */ /* 0x0002e8000c1e1500 */
[----:B------:R1:W3:Y:S04]  /*4aa0*/  @!P1 LDG.E.U16 R107, [R40.64+0x740] ;  /* 0x00074012286b9981 */ /* 0x0002e8000c1e1500 */
[----:B------:R1:W3:Y:S04]  /*4ab0*/  @!P2 LDG.E.U16 R108, [R40.64+0x780] ;  /* 0x00078012286ca981 */ /* 0x0002e8000c1e1500 */
[----:B------:R1:W3:Y:S01]  /*4ac0*/  @!P3 LDG.E.U16 R109, [R40.64+0x7c0] ;  /* 0x0007c012286db981 */ /* 0x0002e2000c1e1500 */
[----:B------:R-:W-:-:S02]  /*4ad0*/  ULDC UR16, c[0x0][0x180] ;  /* 0x0000600000107ab9 */ /* 0x000fc40000000800 */
[----:B------:R-:W-:Y:S01]  /*4ae0*/  UIMAD UR16, UR21, UR16, URZ ;  /* 0x00000010151072a4 */ /* 0x000fe2000f8e023f */
[----:B0-----:R-:W-:-:S05]  /*4af0*/  SHF.L.U32 R48, R158, 0x5, RZ ;  /* 0x000000059e307819 */ /* 0x001fca00000006ff */
[----:B------:R-:W-:Y:S02]  /*4b00*/  MOV R51, UR16 ;  /* 0x0000001000337c02 */ /* 0x000fe40008000f00 */
[----:B------:R-:W-:Y:S01]  /*4b10*/  LOP3.LUT R48, R48, 0xfffffc00, RZ, 0xc0, !PT ;  /* 0xfffffc0030307812 */ /* 0x000fe200078ec0ff */
[----:B-1----:R-:W-:Y:S01]  /*4b20*/  IMAD.WIDE.U32 R40, R0, c[0x0][0x180], RZ ;  /* 0x0000600000287a25 */ /* 0x002fe200078e00ff */
[----:B------:R-:W-:-:S03]  /*4b30*/  UIMAD UR17, UR22, UR26, URZ ;  /* 0x0000001a161172a4 */ /* 0x000fc6000f8e023f */
[----:B------:R-:W-:Y:S01]  /*4b40*/  IMAD R51, R0, c[0x0][0x184], R51 ;  /* 0x0000610000337a24 */ /* 0x000fe200078e0233 */
[----:B------:R-:W-:Y:S01]  /*4b50*/  MOV R73, UR7 ;  /* 0x0000000700497c02 */ /* 0x000fe20008000f00 */
[----:B------:R-:W-:Y:S01]  /*4b60*/  IMAD.IADD R75, R48, 0x1, R3 ;  /* 0x00000001304b7824 */ /* 0x000fe200078e0203 */
[----:B------:R-:W-:Y:S01]  /*4b70*/  UIMAD UR16, UR22, UR24, URZ ;  /* 0x00000018161072a4 */ /* 0x000fe2000f8e023f */
[----:B------:R-:W-:Y:S02]  /*4b80*/  IMAD.U32 R71, RZ, RZ, UR7 ;  /* 0x00000007ff477e24 */ /* 0x000fe4000f8e00ff */
[----:B------:R-:W-:Y:S01]  /*4b90*/  IMAD.IADD R41, R41, 0x1, R51 ;  /* 0x0000000129297824 */ /* 0x000fe200078e0233 */
[----:B------:R-:W-:Y:S01]  /*4ba0*/  UIMAD UR17, UR7, UR27, UR17 ;  /* 0x0000001b071172a4 */ /* 0x000fe2000f8e0211 */
[----:B------:R-:W-:Y:S01]  /*4bb0*/  IMAD.WIDE.U32 R70, R71, c[0x0][0x1c0], R42 ;  /* 0x0000700047467a25 */ /* 0x000fe200078e002a */
[----:B------:R-:W-:Y:S01]  /*4bc0*/  UIMAD UR16, UR7, UR25, UR16 ;  /* 0x00000019071072a4 */ /* 0x000fe2000f8e0210 */
[----:B------:R-:W-:-:S02]  /*4bd0*/  IADD3 R104, R75, 0x20, RZ ;  /* 0x000000204b687810 */ /* 0x000fc40007ffe0ff */
[-C--:B------:R-:W-:Y:S01]  /*4be0*/  LEA.HI.SX32 R102, R75, R75.reuse, 0x1b ;  /* 0x0000004b4b667211 */ /* 0x080fe200078fdaff */
[----:B------:R-:W-:Y:S01]  /*4bf0*/  IMAD.WIDE.U32 R72, R73, c[0x0][0x188], R40 ;  /* 0x0000620049487a25 */ /* 0x000fe200078e0028 */
[----:B------:R-:W-:Y:S02]  /*4c00*/  LEA.HI.SX32 R104, R104, R75, 0x1b ;  /* 0x0000004b68687211 */ /* 0x000fe400078fdaff */
[----:B------:R-:W-:Y:S02]  /*4c10*/  SHF.L.U32 R102, R102, 0x1, RZ ;  /* 0x0000000166667819 */ /* 0x000fe400000006ff */
[----:B------:R-:W-:Y:S02]  /*4c20*/  IADD3 R41, R71, UR17, RZ ;  /* 0x0000001147297c10 */ /* 0x000fe4000fffe0ff */
[----:B------:R-:W-:Y:S02]  /*4c30*/  LEA R50, P2, R70, UR11, 0x1 ;  /* 0x0000000b46327c11 */ /* 0x000fe4000f8408ff */
[----:B------:R-:W-:-:S02]  /*4c40*/  IADD3 R43, R73, UR16, RZ ;  /* 0x00000010492b7c10 */ /* 0x000fc4000fffe0ff */
[----:B------:R-:W-:Y:S02]  /*4c50*/  LEA R40, P1, R72, c[0x0][0x220], 0x3 ;  /* 0x0000880048287a11 */ /* 0x000fe400078218ff */
[C---:B------:R-:W-:Y:S02]  /*4c60*/  IADD3 R139, R75.reuse, 0x40, RZ ;  /* 0x000000404b8b7810 */ /* 0x040fe40007ffe0ff */
[C---:B------:R-:W-:Y:S01]  /*4c70*/  IADD3 R138, R75.reuse, 0x60, RZ ;  /* 0x000000604b8a7810 */ /* 0x040fe20007ffe0ff */
[----:B------:R-:W-:Y:S01]  /*4c80*/  IMAD.SHL.U32 R104, R104, 0x2, RZ ;  /* 0x0000000268687824 */ /* 0x000fe200078e00ff */
[----:B------:R-:W-:Y:S02]  /*4c90*/  LEA.HI.X R51, R70, UR15, R41, 0x1, P2 ;  /* 0x0000000f46337c11 */ /* 0x000fe400090f0c29 */
[C---:B------:R-:W-:Y:S02]  /*4ca0*/  IADD3 R79, R75.reuse, 0x80, RZ ;  /* 0x000000804b4f7810 */ /* 0x040fe40007ffe0ff */
[----:B------:R-:W-:-:S02]  /*4cb0*/  IADD3 R82, R75, 0xa0, RZ ;  /* 0x000000a04b527810 */ /* 0x000fc40007ffe0ff */
[----:B------:R-:W-:Y:S02]  /*4cc0*/  ISETP.GE.AND P0, PT, R42, UR28, PT ;  /* 0x0000001c2a007c0c */ /* 0x000fe4000bf06270 */
[----:B------:R-:W-:Y:S02]  /*4cd0*/  LEA.HI.X R41, R72, c[0x0][0x224], R43, 0x3, P1 ;  /* 0x0000890048297a11 */ /* 0x000fe400008f1c2b */
[C---:B------:R-:W-:Y:S02]  /*4ce0*/  IADD3 R83, R75.reuse, 0xc0, RZ ;  /* 0x000000c04b537810 */ /* 0x040fe40007ffe0ff */
[C---:B------:R-:W-:Y:S02]  /*4cf0*/  IADD3 R136, R75.reuse, 0xe0, RZ ;  /* 0x000000e04b887810 */ /* 0x040fe40007ffe0ff */
[C---:B------:R-:W-:Y:S01]  /*4d00*/  IADD3 R134, R75.reuse, 0x100, RZ ;  /* 0x000001004b867810 */ /* 0x040fe20007ffe0ff */
[----:B------:R-:W3:Y:S01]  /*4d10*/  LDG.E.64 R40, [R40.64] ;  /* 0x0000001228287981 */ /* 0x000ee2000c1e1b00 */
[----:B------:R-:W-:-:S02]  /*4d20*/  IADD3 R132, R75, 0x120, RZ ;  /* 0x000001204b847810 */ /* 0x000fc40007ffe0ff */
[C---:B------:R-:W-:Y:S02]  /*4d30*/  IADD3 R130, R75.reuse, 0x140, RZ ;  /* 0x000001404b827810 */ /* 0x040fe40007ffe0ff */
[C---:B------:R-:W-:Y:S02]  /*4d40*/  IADD3 R71, R75.reuse, 0x160, RZ ;  /* 0x000001604b477810 */ /* 0x040fe40007ffe0ff */
        /* <DEDUP_REMOVED lines=17> */
[----:B------:R-:W-:Y:S02]  /*4e60*/  IADD3 R43, R75, 0x3c0, RZ ;  /* 0x000003c04b2b7810 */ /* 0x000fe40007ffe0ff */
[-C--:B------:R-:W-:Y:S02]  /*4e70*/  LEA.HI.SX32 R139, R139, R75.reuse, 0x1b ;  /* 0x0000004b8b8b7211 */ /* 0x080fe400078fdaff */
[-C--:B------:R-:W-:Y:S02]  /*4e80*/  LEA.HI.SX32 R138, R138, R75.reuse, 0x1b ;  /* 0x0000004b8a8a7211 */ /* 0x080fe400078fdaff */
[----:B------:R-:W-:Y:S02]  /*4e90*/  IADD3 R72, R75, 0x3e0, RZ ;  /* 0x000003e04b487810 */ /* 0x000fe40007ffe0ff */
        /* <DEDUP_REMOVED lines=26> */
[----:B------:R-:W-:Y:S01]  /*5040*/  LEA.HI.SX32 R72, R72, R75, 0x1b ;  /* 0x0000004b48487211 */ /* 0x000fe200078fdaff */
[----:B----4-:R0:W-:Y:S01]  /*5050*/  STS.U16 [R102], R129 ;  /* 0x0000008166007388 */ /* 0x0101e20000000400 */
[----:B------:R-:W-:-:S03]  /*5060*/  SHF.L.U32 R79, R79, 0x1, RZ ;  /* 0x000000014f4f7819 */ /* 0x000fc600000006ff */
[----:B-----5:R1:W-:Y:S01]  /*5070*/  STS.U16 [R104+0x40], R74 ;  /* 0x0000404a68007388 */ /* 0x0203e20000000400 */
[----:B0-----:R-:W-:Y:S01]  /*5080*/  IADD3 R129, R75, 0x380, RZ ;  /* 0x000003804b817810 */ /* 0x001fe20007ffe0ff */
[----:B------:R-:W-:-:S03]  /*5090*/  IMAD.SHL.U32 R82, R82, 0x2, RZ ;  /* 0x0000000252527824 */ /* 0x000fc600078e00ff */
[----:B------:R-:W-:Y:S01]  /*50a0*/  LEA.HI.SX32 R129, R129, R75, 0x1b ;  /* 0x0000004b81817211 */ /* 0x000fe200078fdaff */
[----:B------:R-:W-:Y:S01]  /*50b0*/  IMAD.SHL.U32 R75, R138, 0x2, RZ ;  /* 0x000000028a4b7824 */ /* 0x000fe200078e00ff */
[----:B-1----:R-:W-:Y:S02]  /*50c0*/  SHF.L.U32 R74, R139, 0x1, RZ ;  /* 0x000000018b4a7819 */ /* 0x002fe400000006ff */
[----:B------:R-:W-:-:S03]  /*50d0*/  SHF.L.U32 R83, R83, 0x1, RZ ;  /* 0x0000000153537819 */ /* 0x000fc600000006ff */
[----:B--2---:R-:W-:Y:S04]  /*50e0*/  STS.U16 [R74+0x80], R67 ;  /* 0x000080434a007388 */ /* 0x004fe80000000400 */
[----:B------:R-:W-:Y:S04]  /*50f0*/  STS.U16 [R75+0xc0], R127 ;  /* 0x0000c07f4b007388 */ /* 0x000fe80000000400 */
[----:B------:R0:W-:Y:S04]  /*5100*/  STS.U16 [R79+0x100], R100 ;  /* 0x000100644f007388 */ /* 0x0001e80000000400 */
[----:B------:R1:W-:Y:S04]  /*5110*/  STS.U16 [R82+0x140], R91 ;  /* 0x0001405b52007388 */ /* 0x0003e80000000400 */
[----:B---3--:R2:W-:Y:S01]  /*5120*/  STS.U16 [R83+0x180], R87 ;  /* 0x0001805753007388 */ /* 0x0085e20000000400 */
[----:B0-----:R-:W-:Y:S01]  /*5130*/  SHF.L.U32 R100, R134, 0x1, RZ ;  /* 0x0000000186647819 */ /* 0x001fe200000006ff */
[----:B------:R-:W-:Y:S01]  /*5140*/  IMAD.SHL.U32 R71, R71, 0x2, RZ ;  /* 0x0000000247477824 */ /* 0x000fe200078e00ff */
[----:B------:R-:W-:Y:S01]  /*5150*/  SHF.L.U32 R67, R130, 0x1, RZ ;  /* 0x0000000182437819 */ /* 0x000fe200000006ff */
[----:B-1----:R-:W-:-:S02]  /*5160*/  IMAD.SHL.U32 R91, R132, 0x2, RZ ;  /* 0x00000002845b7824 */ /* 0x002fc400078e00ff */
[----:B--2---:R-:W-:Y:S01]  /*5170*/  IMAD.SHL.U32 R87, R136, 0x2, RZ ;  /* 0x0000000288577824 */ /* 0x004fe200078e00ff */
[----:B------:R-:W-:Y:S01]  /*5180*/  SHF.L.U32 R70, R70, 0x1, RZ ;  /* 0x0000000146467819 */ /* 0x000fe200000006ff */
[----:B------:R-:W-:-:S03]  /*5190*/  IMAD.SHL.U32 R143, R143, 0x2, RZ ;  /* 0x000000028f8f7824 */ /* 0x000fc600078e00ff */
[----:B------:R-:W-:Y:S01]  /*51a0*/  STS.U16 [R87+0x1c0], R121 ;  /* 0x0001c07957007388 */ /* 0x000fe20000000400 */
[----:B------:R-:W-:-:S03]  /*51b0*/  SHF.L.U32 R153, R153, 0x1, RZ ;  /* 0x0000000199997819 */ /* 0x000fc600000006ff */
[----:B------:R-:W-:Y:S01]  /*51c0*/  STS.U16 [R100+0x200], R122 ;  /* 0x0002007a64007388 */ /* 0x000fe20000000400 */
[----:B------:R-:W-:-:S03]  /*51d0*/  IMAD.SHL.U32 R144, R144, 0x2, RZ ;  /* 0x0000000290907824 */ /* 0x000fc600078e00ff */
[----:B------:R-:W-:Y:S01]  /*51e0*/  STS.U16 [R91+0x240], R123 ;  /* 0x0002407b5b007388 */ /* 0x000fe20000000400 */
[----:B------:R-:W-:-:S03]  /*51f0*/  SHF.L.U32 R150, R150, 0x1, RZ ;  /* 0x0000000196967819 */ /* 0x000fc600000006ff */
[----:B------:R-:W-:Y:S04]  /*5200*/  STS.U16 [R67+0x280], R124 ;  /* 0x0002807c43007388 */ /* 0x000fe80000000400 */
[----:B------:R-:W-:Y:S01]  /*5210*/  STS.U16 [R71+0x2c0], R125 ;  /* 0x0002c07d47007388 */ /* 0x000fe20000000400 */
[----:B------:R-:W-:-:S03]  /*5220*/  SHF.L.U32 R148, R148, 0x1, RZ ;  /* 0x0000000194947819 */ /* 0x000fc600000006ff */
[----:B------:R0:W-:Y:S01]  /*5230*/  STS.U16 [R70+0x300], R44 ;  /* 0x0003002c46007388 */ /* 0x0001e20000000400 */
[----:B------:R-:W-:-:S03]  /*5240*/  IMAD.SHL.U32 R146, R146, 0x2, RZ ;  /* 0x0000000292927824 */ /* 0x000fc600078e00ff */
[----:B------:R1:W-:Y:S01]  /*5250*/  STS.U16 [R143+0x340], R47 ;  /* 0x0003402f8f007388 */ /* 0x0003e20000000400 */
[----:B------:R-:W-:-:S03]  /*5260*/  IMAD.SHL.U32 R142, R142, 0x2, RZ ;  /* 0x000000028e8e7824 */ /* 0x000fc600078e00ff */
[----:B------:R-:W-:Y:S01]  /*5270*/  STS.U16 [R153+0x380], R118 ;  /* 0x0003807699007388 */ /* 0x000fe20000000400 */
[----:B0-----:R-:W-:Y:S01]  /*5280*/  SHF.L.U32 R44, R126, 0x1, RZ ;  /* 0x000000017e2c7819 */ /* 0x001fe200000006ff */
[----:B-1----:R-:W-:Y:S02]  /*5290*/  IMAD.SHL.U32 R47, R128, 0x2, RZ ;  /* 0x00000002802f7824 */ /* 0x002fe400078e00ff */
[----:B------:R-:W-:Y:S01]  /*52a0*/  STS.U16 [R144+0x3c0], R119 ;  /* 0x0003c07790007388 */ /* 0x000fe20000000400 */
[----:B------:R-:W-:Y:S01]  /*52b0*/  SHF.L.U32 R140, R140, 0x1, RZ ;  /* 0x000000018c8c7819 */ /* 0x000fe200000006ff */
[----:B------:R-:W-:Y:S02]  /*52c0*/  IMAD.SHL.U32 R42, R42, 0x2, RZ ;  /* 0x000000022a2a7824 */ /* 0x000fe400078e00ff */
[----:B------:R-:W-:Y:S01]  /*52d0*/  STS.U16 [R150+0x400], R120 ;  /* 0x0004007896007388 */ /* 0x000fe20000000400 */
[----:B------:R-:W-:-:S03]  /*52e0*/  SHF.L.U32 R137, R137, 0x1, RZ ;  /* 0x0000000189897819 */ /* 0x000fc600000006ff */
[----:B------:R-:W-:Y:S01]  /*52f0*/  STS.U16 [R47+0x440], R113 ;  /* 0x000440712f007388 */ /* 0x000fe20000000400 */
[----:B------:R-:W-:-:S03]  /*5300*/  IMAD.SHL.U32 R135, R135, 0x2, RZ ;  /* 0x0000000287877824 */ /* 0x000fc600078e00ff */
[----:B------:R-:W-:Y:S01]  /*5310*/  STS.U16 [R148+0x480], R117 ;  /* 0x0004807594007388 */ /* 0x000fe20000000400 */
[----:B------:R-:W-:-:S03]  /*5320*/  SHF.L.U32 R133, R133, 0x1, RZ ;  /* 0x0000000185857819 */ /* 0x000fc600000006ff */
[----:B------:R-:W-:Y:S04]  /*5330*/  STS.U16 [R146+0x4c0], R116 ;  /* 0x0004c07492007388 */ /* 0x000fe80000000400 */
[----:B------:R-:W-:Y:S04]  /*5340*/  STS.U16 [R44+0x500], R115 ;  /* 0x000500732c007388 */ /* 0x000fe80000000400 */
[----:B------:R-:W-:Y:S01]  /*5350*/  STS.U16 [R142+0x540], R114 ;  /* 0x000540728e007388 */ /* 0x000fe20000000400 */
[----:B------:R-:W-:-:S03]  /*5360*/  IMAD.SHL.U32 R131, R131, 0x2, RZ ;  /* 0x0000000283837824 */ /* 0x000fc600078e00ff */
[----:B------:R0:W-:Y:S01]  /*5370*/  STS.U16 [R140+0x580], R53 ;  /* 0x000580358c007388 */ /* 0x0001e20000000400 */
[----:B------:R-:W-:-:S03]  /*5380*/  SHF.L.U32 R129, R129, 0x1, RZ ;  /* 0x0000000181817819 */ /* 0x000fc600000006ff */
[----:B------:R-:W-:Y:S04]  /*5390*/  STS.U16 [R42+0x5c0], R112 ;  /* 0x0005c0702a007388 */ /* 0x000fe80000000400 */
[----:B------:R-:W-:Y:S01]  /*53a0*/  STS.U16 [R137+0x600], R111 ;  /* 0x0006006f89007388 */ /* 0x000fe20000000400 */
[----:B------:R-:W-:-:S03]  /*53b0*/  SHF.L.U32 R43, R43, 0x1, RZ ;  /* 0x000000012b2b7819 */ /* 0x000fc600000006ff */
[----:B------:R-:W-:Y:S01]  /*53c0*/  STS.U16 [R135+0x640], R110 ;  /* 0x0006406e87007388 */ /* 0x000fe20000000400 */
[----:B0-----:R-:W-:-:S03]  /*53d0*/  IMAD.SHL.U32 R53, R72, 0x2, RZ ;  /* 0x0000000248357824 */ /* 0x001fc600078e00ff */
[----:B------:R0:W-:Y:S01]  /*53e0*/  STS.U16 [R133+0x680], R55 ;  /* 0x0006803785007388 */ /* 0x0001e20000000400 */
[----:B------:R-:W-:-:S03]  /*53f0*/  PRMT R117, RZ, 0x7610, R117 ;  /* 0x00007610ff757816 */ /* 0x000fc60000000075 */
[----:B------:R1:W-:Y:S01]  /*5400*/  STS.U16 [R131+0x6c0], R105 ;  /* 0x0006c06983007388 */ /* 0x0003e20000000400 */
[----:B0-----:R-:W-:-:S03]  /*5410*/  IMAD.SHL.U32 R55, R73, 0x2, RZ ;  /* 0x0000000249377824 */ /* 0x001fc600078e00ff */
[----:B------:R-:W-:Y:S04]  /*5420*/  STS.U16 [R129+0x700], R106 ;  /* 0x0007006a81007388 */ /* 0x000fe80000000400 */
[----:B------:R-:W-:Y:S04]  /*5430*/  STS.U16 [R55+0x740], R107 ;  /* 0x0007406b37007388 */ /* 0x000fe80000000400 */
[----:B------:R-:W-:Y:S04]  /*5440*/  STS.U16 [R43+0x780], R108 ;  /* 0x0007806c2b007388 */ /* 0x000fe80000000400 */
[----:B------:R-:W-:Y:S01]  /*5450*/  STS.U16 [R53+0x7c0], R109 ;  /* 0x0007c06d35007388 */ /* 0x000fe20000000400 */
[----:B------:R-:W-:-:S06]  /*5460*/  NOP ;  /* 0x0000000000007918 */ /* 0x000fcc0000000000 */
[----:B------:R0:W2:Y:S01]  /*5470*/  @!P0 LDG.E.U16 R117, [R50.64] ;  /* 0x0000001232758981 */ /* 0x0000a2000c1e1500 */
[----:B------:R-:W-:Y:S02]  /*5480*/  ISETP.GE.AND P0, PT, R96, UR28, PT ;  /* 0x0000001c60007c0c */ /* 0x000fe4000bf06270 */
[----:B------:R-:W-:Y:S02]  /*5490*/  PRMT R112, RZ, 0x7610, R112 ;  /* 0x00007610ff707816 */ /* 0x000fe40000000070 */
[----:B------:R-:W-:-:S09]  /*54a0*/  ISETP.GE.AND P1, PT, R103, UR28, PT ;  /* 0x0000001c67007c0c */ /* 0x000fd2000bf26270 */
[----:B------:R0:W3:Y:S01]  /*54b0*/  @!P0 LDG.E.U16 R112, [R50.64+0x40] ;  /* 0x0000401232708981 */ /* 0x0000e2000c1e1500 */
[----:B------:R-:W-:Y:S02]  /*54c0*/  ISETP.GE.AND P0, PT, R78, UR28, PT ;  /* 0x0000001c4e007c0c */ /* 0x000fe4000bf06270 */
[----:B------:R-:W-:Y:S02]  /*54d0*/  PRMT R78, RZ, 0x7610, R78 ;  /* 0x00007610ff4e7816 */ /* 0x000fe4000000004e */
[----:B------:R-:W-:-:S06]  /*54e0*/  PRMT R96, RZ, 0x7610, R96 ;  /* 0x00007610ff607816 */ /* 0x000fcc0000000060 */
[----:B------:R0:W4:Y:S04]  /*54f0*/  @!P1 LDG.E.U16 R96, [R50.64+0x80] ;  /* 0x0000801232609981 */ /* 0x000128000c1e1500 */
[----:B------:R0:W5:Y:S01]  /*5500*/  @!P0 LDG.E.U16 R78, [R50.64+0xc0] ;  /* 0x0000c012324e8981 */ /* 0x000162000c1e1500 */
[----:B------:R-:W-:Y:S02]  /*5510*/  ISETP.GE.AND P0, PT, R93, UR28, PT ;  /* 0x0000001c5d007c0c */ /* 0x000fe4000bf06270 */
[----:B------:R-:W-:Y:S02]  /*5520*/  ISETP.GE.AND P1, PT, R101, UR28, PT ;  /* 0x0000001c65007c0c */ /* 0x000fe4000bf26270 */
[----:B------:R-:W-:-:S09]  /*5530*/  PRMT R101, RZ, 0x7610, R101 ;  /* 0x00007610ff657816 */ /* 0x000fd20000000065 */
[----:B------:R0:W2:Y:S01]  /*5540*/  @!P0 LDG.E.U16 R101, [R50.64+0x100] ;  /* 0x0001001232658981 */ /* 0x0000a2000c1e1500 */
[----:B------:R-:W-:Y:S02]  /*5550*/  ISETP.GE.AND P0, PT, R86, UR28, PT ;  /* 0x0000001c56007c0c */ /* 0x000fe4000bf06270 */
[----:B------:R-:W-:Y:S02]  /*5560*/  PRMT R86, RZ, 0x7610, R86 ;  /* 0x00007610ff567816 */ /* 0x000fe40000000056 */
[----:B------:R-:W-:Y:S02]  /*5570*/  PRMT R93, RZ, 0x7610, R93 ;  /* 0x00007610ff5d7816 */ /* 0x000fe4000000005d */
[----:B------:R-:W-:-:S04]  /*5580*/  PRMT R116, RZ, 0x7610, R116 ;  /* 0x00007610ff747816 */ /* 0x000fc80000000074 */
[----:B------:R0:W2:Y:S04]  /*5590*/  @!P1 LDG.E.U16 R93, [R50.64+0x140] ;  /* 0x00014012325d9981 */ /* 0x0000a8000c1e1500 */
[----:B------:R0:W2:Y:S01]  /*55a0*/  @!P0 LDG.E.U16 R86, [R50.64+0x180] ;  /* 0x0001801232568981 */ /* 0x0000a2000c1e1500 */
[----:B------:R-:W-:Y:S02]  /*55b0*/  ISETP.GE.AND P0, PT, R98, UR28, PT ;  /* 0x0000001c62007c0c */ /* 0x000fe4000bf06270 */
[----:B------:R-:W-:Y:S02]  /*55c0*/  ISETP.GE.AND P1, PT, R99, UR28, PT ;  /* 0x0000001c63007c0c */ /* 0x000fe4000bf26270 */
[----:B------:R-:W-:-:S09]  /*55d0*/  PRMT R103, RZ, 0x7610, R103 ;  /* 0x00007610ff677816 */ /* 0x000fd20000000067 */
[----:B------:R0:W5:Y:S01]  /*55e0*/  @!P0 LDG.E.U16 R116, [R50.64+0x1c0] ;  /* 0x0001c01232748981 */ /* 0x000162000c1e1500 */
[----:B------:R-:W-:Y:S02]  /*55f0*/  ISETP.GE.AND P0, PT, R95, UR28, PT ;  /* 0x0000001c5f007c0c */ /* 0x000fe4000bf06270 */
[----:B-1----:R-:W-:Y:S01]  /*5600*/  PRMT R105, RZ, 0x7610, R105 ;  /* 0x00007610ff697816 */ /* 0x002fe20000000069 */
[----:B------:R0:W5:Y:S01]  /*5610*/  @!P1 LDG.E.U16 R103, [R50.64+0x200] ;  /* 0x0002001232679981 */ /* 0x000162000c1e1500 */
[----:B------:R-:W-:Y:S02]  /*5620*/  ISETP.GE.AND P1, PT, R97, UR28, PT ;  /* 0x0000001c61007c0c */ /* 0x000fe4000bf26270 */
[----:B------:R-:W-:-:S07]  /*5630*/  PRMT R95, RZ, 0x7610, R95 ;  /* 0x00007610ff5f7816 */ /* 0x000fce000000005f */
[----:B------:R0:W5:Y:S01]  /*5640*/  @!P0 LDG.E.U16 R105, [R50.64+0x240] ;  /* 0x0002401232698981 */ /* 0x000162000c1e1500 */
[----:B------:R-:W-:Y:S02]  /*5650*/  ISETP.GE.AND P0, PT, R94, UR28, PT ;  /* 0x0000001c5e007c0c */ /* 0x000fe4000bf06270 */
[----:B------:R-:W-:Y:S01]  /*5660*/  PRMT R99, RZ, 0x7610, R99 ;  /* 0x00007610ff637816 */ /* 0x000fe20000000063 */
[----:B------:R0:W5:Y:S10]  /*5670*/  @!P1 LDG.E.U16 R95, [R50.64+0x280] ;  /* 0x00028012325f9981 */ /* 0x000174000c1e1500 */
[----:B------:R0:W5:Y:S01]  /*5680*/  @!P0 LDG.E.U16 R99, [R50.64+0x2c0] ;  /* 0x0002c01232638981 */ /* 0x000162000c1e1500 */
[----:B------:R-:W-:-:S02]  /*5690*/  ISETP.GE.AND P0, PT, R88, UR28, PT ;  /* 0x0000001c58007c0c */ /* 0x000fc4000bf06270 */
[----:B------:R-:W-:-:S11]  /*56a0*/  PRMT R88, RZ, 0x7610, R88 ;  /* 0x00007610ff587816 */ /* 0x000fd60000000058 */
[----:B------:R0:W5:Y:S01]  /*56b0*/  @!P0 LDG.E.U16 R88, [R50.64+0x300] ;  /* 0x0003001232588981 */ /* 0x000162000c1e1500 */
[----:B------:R-:W-:Y:S02]  /*56c0*/  ISETP.GE.AND P2, PT, R85, UR28, PT ;  /* 0x0000001c55007c0c */ /* 0x000fe4000bf46270 */
[----:B------:R-:W-:Y:S02]  /*56d0*/  PRMT R152, RZ, 0x7610, R152 ;  /* 0x00007610ff987816 */ /* 0x000fe40000000098 */
[----:B------:R-:W-:Y:S02]  /*56e0*/  ISETP.GE.AND P1, PT, R84, UR28, PT ;  /* 0x0000001c54007c0c */ /* 0x000fe4000bf26270 */
[----:B------:R-:W-:Y:S02]  /*56f0*/  ISETP.GE.AND P3, PT, R89, UR28, PT ;  /* 0x0000001c59007c0c */ /* 0x000fe4000bf66270 */
[----:B------:R-:W-:Y:S02]  /*5700*/  ISETP.GE.AND P4, PT, R90, UR28, PT ;  /* 0x0000001c5a007c0c */ /* 0x000fe4000bf86270 */
        /* <DEDUP_REMOVED lines=8> */
[----:B------:R-:W-:-:S02]  /*5790*/  ISETP.GE.AND P6, PT, R80, UR28, PT ;  /* 0x0000001c50007c0c */ /* 0x000fc4000bfc6270 */
[----:B------:R-:W-:Y:S01]  /*57a0*/  ISETP.GE.AND P0, PT, R81, UR28, PT ;  /* 0x0000001c51007c0c */ /* 0x000fe2000bf06270 */
[----:B------:R0:W5:Y:S01]  /*57b0*/  @!P3 LDG.E.U16 R149, [R50.64+0x3c0] ;  /* 0x0003c0123295b981 */ /* 0x000162000c1e1500 */
[----:B------:R-:W-:Y:S02]  /*57c0*/  ISETP.GE.AND P1, PT, R77, UR28, PT ;  /* 0x0000001c4d007c0c */ /* 0x000fe4000bf26270 */
[----:B------:R-:W-:Y:S01]  /*57d0*/  ISETP.GE.AND P3, PT, R76, UR28, PT ;  /* 0x0000001c4c007c0c */ /* 0x000fe2000bf66270 */
        /* <DEDUP_REMOVED lines=12> */
[----:B------:R-:W-:Y:S02]  /*58a0*/  PRMT R136, RZ, 0x7610, R136 ;  /* 0x00007610ff887816 */ /* 0x000fe40000000088 */
[----:B------:R-:W-:Y:S01]  /*58b0*/  ISETP.GE.AND P6, PT, R66, UR28, PT ;  /* 0x0000001c42007c0c */ /* 0x000fe2000bfc6270 */
[----:B------:R0:W5:Y:S01]  /*58c0*/  @!P1 LDG.E.U16 R45, [R50.64+0x500] ;  /* 0x00050012322d9981 */ /* 0x000162000c1e1500 */
[----:B------:R-:W-:Y:S02]  /*58d0*/  ISETP.GE.AND P0, PT, R68, UR28, PT ;  /* 0x0000001c44007c0c */ /* 0x000fe4000bf06270 */
[----:B------:R-:W-:Y:S01]  /*58e0*/  ISETP.GE.AND P1, PT, R65, UR28, PT ;  /* 0x0000001c41007c0c */ /* 0x000fe2000bf26270 */
[----:B------:R0:W5:Y:S01]  /*58f0*/  @!P2 LDG.E.U16 R141, [R50.64+0x540] ;  /* 0x00054012328da981 */ /* 0x000162000c1e1500 */
[----:B------:R-:W-:-:S02]  /*5900*/  ISETP.GE.AND P2, PT, R64, UR28, PT ;  /* 0x0000001c40007c0c */ /* 0x000fc4000bf46270 */
[----:B------:R-:W-:Y:S01]  /*5910*/  LEA R48, R3, R48, 0x5 ;  /* 0x0000003003307211 */ /* 0x000fe200078e28ff */
        /* <DEDUP_REMOVED lines=10> */
[----:B------:R-:W-:-:S02]  /*59c0*/  PRMT R128, RZ, 0x7610, R128 ;  /* 0x00007610ff807816 */ /* 0x000fc40000000080 */
[----:B------:R-:W-:Y:S02]  /*59d0*/  PRMT R54, RZ, 0x7610, R54 ;  /* 0x00007610ff367816 */ /* 0x000fe40000000036 */
[----:B------:R-:W-:Y:S02]  /*59e0*/  PRMT R49, RZ, 0x7610, R49 ;  /* 0x00007610ff317816 */ /* 0x000fe40000000031 */
[----:B------:R-:W-:Y:S01]  /*59f0*/  PRMT R52, RZ, 0x7610, R52 ;  /* 0x00007610ff347816 */ /* 0x000fe20000000034 */
[----:B------:R-:W-:Y:S01]  /*5a00*/  IMAD.SHL.U32 R164, R164, 0x2, RZ ;  /* 0x00000002a4a47824 */ /* 0x000fe200078e00ff */
[----:B------:R0:W5:Y:S01]  /*5a10*/  @!P6 LDG.E.U16 R134, [R50.64+0x640] ;  /* 0x000640123286e981 */ /* 0x000162000c1e1500 */
[----:B------:R-:W-:-:S03]  /*5a20*/  FMUL.FTZ R124, R40, 1.4426950216293334961 ;  /* 0x3fb8aa3b287c7820 */ /* 0x000fc60000410000 */
[----:B------:R0:W5:Y:S04]  /*5a30*/  @!P0 LDG.E.U16 R132, [R50.64+0x680] ;  /* 0x0006801232848981 */ /* 0x000168000c1e1500 */
[----:B------:R0:W5:Y:S04]  /*5a40*/  @!P1 LDG.E.U16 R130, [R50.64+0x6c0] ;  /* 0x0006c01232829981 */ /* 0x000168000c1e1500 */
[----:B------:R0:W5:Y:S04]  /*5a50*/  @!P2 LDG.E.U16 R128, [R50.64+0x700] ;  /* 0x000700123280a981 */ /* 0x000168000c1e1500 */
[----:B------:R0:W5:Y:S04]  /*5a60*/  @!P3 LDG.E.U16 R54, [R50.64+0x740] ;  /* 0x000740123236b981 */ /* 0x000168000c1e1500 */
[----:B------:R0:W5:Y:S04]  /*5a70*/  @!P4 LDG.E.U16 R49, [R50.64+0x780] ;  /* 0x000780123231c981 */ /* 0x000168000c1e1500 */
[----:B------:R0:W5:Y:S04]  /*5a80*/  @!P5 LDG.E.U16 R52, [R50.64+0x7c0] ;  /* 0x0007c0123234d981 */ /* 0x000168000c1e1500 */
[----:B------:R-:W-:Y:S04]  /*5a90*/  LDS.U16 R64, [R164] ;  /* 0x00000000a4407984 */ /* 0x000fe80000000400 */
[----:B------:R-:W-:Y:S04]  /*5aa0*/  LDS.U16 R65, [R164+0x2] ;  /* 0x00000200a4417984 */ /* 0x000fe80000000400 */
[----:B------:R-:W-:Y:S04]  /*5ab0*/  LDS.U16 R68, [R164+0x4] ;  /* 0x00000400a4447984 */ /* 0x000fe80000000400 */
[----:B------:R-:W-:Y:S04]  /*5ac0*/  LDS.U16 R69, [R164+0x6] ;  /* 0x00000600a4457984 */ /* 0x000fe80000000400 */
[----:B------:R-:W-:Y:S04]  /*5ad0*/  LDS.U16 R72, [R164+0x8] ;  /* 0x00000800a4487984 */ /* 0x000fe80000000400 */
[----:B------:R-:W-:Y:S04]  /*5ae0*/  LDS.U16 R73, [R164+0xa] ;  /* 0x00000a00a4497984 */ /* 0x000fe80000000400 */
[----:B------:R-:W1:Y:S04]  /*5af0*/  LDS.U16 R76, [R164+0xc] ;  /* 0x00000c00a44c7984 */ /* 0x000e680000000400 */
[----:B------:R-:W0:Y:S04]  /*5b00*/  LDS.U16 R77, [R164+0xe] ;  /* 0x00000e00a44d7984 */ /* 0x000e280000000400 */
[----:B------:R-:W-:Y:S04]  /*5b10*/  LDS.U16 R81, [R164+0x10] ;  /* 0x00001000a4517984 */ /* 0x000fe80000000400 */
        /* <DEDUP_REMOVED lines=8> */
[----:B------:R-:W1:Y:S04]  /*5ba0*/  LDS.U16 R97, [R164+0x22] ;  /* 0x00002200a4617984 */ /* 0x000e680000000400 */
[----:B------:R-:W1:Y:S04]  /*5bb0*/  LDS.U16 R106, [R164+0x24] ;  /* 0x00002400a46a7984 */ /* 0x000e680000000400 */
[----:B------:R-:W1:Y:S04]  /*5bc0*/  LDS.U16 R107, [R164+0x26] ;  /* 0x00002600a46b7984 */ /* 0x000e680000000400 */
[----:B------:R-:W1:Y:S04]  /*5bd0*/  LDS.U16 R108, [R164+0x28] ;  /* 0x00002800a46c7984 */ /* 0x000e680000000400 */
[----:B------:R-:W1:Y:S04]  /*5be0*/  LDS.U16 R109, [R164+0x2a] ;  /* 0x00002a00a46d7984 */ /* 0x000e680000000400 */
[----:B------:R-:W1:Y:S04]  /*5bf0*/  LDS.U16 R110, [R164+0x2c] ;  /* 0x00002c00a46e7984 */ /* 0x000e680000000400 */
[----:B------:R-:W1:Y:S04]  /*5c00*/  LDS.U16 R111, [R164+0x2e] ;  /* 0x00002e00a46f7984 */ /* 0x000e680000000400 */
[----:B------:R-:W-:Y:S04]  /*5c10*/  LDS.U16 R115, [R164+0x30] ;  /* 0x00003000a4737984 */ /* 0x000fe80000000400 */
[----:B------:R-:W1:Y:S04]  /*5c20*/  LDS.U16 R114, [R164+0x32] ;  /* 0x00003200a4727984 */ /* 0x000e680000000400 */
[----:B0-----:R-:W0:Y:S04]  /*5c30*/  LDS.U16 R51, [R164+0x34] ;  /* 0x00003400a4337984 */ /* 0x001e280000000400 */
[----:B------:R-:W0:Y:S04]  /*5c40*/  LDS.U16 R118, [R164+0x36] ;  /* 0x00003600a4767984 */ /* 0x000e280000000400 */
[----:B------:R-:W-:Y:S04]  /*5c50*/  LDS.U16 R122, [R164+0x38] ;  /* 0x00003800a47a7984 */ /* 0x000fe80000000400 */
[----:B------:R-:W0:Y:S04]  /*5c60*/  LDS.U16 R123, [R164+0x3a] ;  /* 0x00003a00a47b7984 */ /* 0x000e280000000400 */
[----:B------:R-:W-:Y:S04]  /*5c70*/  LDS.U16 R48, [R164+0x3c] ;  /* 0x00003c00a4307984 */ /* 0x000fe80000000400 */
[----:B------:R-:W0:Y:S04]  /*5c80*/  LDS.U16 R50, [R164+0x3e] ;  /* 0x00003e00a4327984 */ /* 0x000e280000000400 */
[----:B--2---:R2:W-:Y:S04]  /*5c90*/  STS.U16 [R102+0x1080], R117 ;  /* 0x0010807566007388 */ /* 0x0045e80000000400 */
[----:B---3--:R3:W-:Y:S04]  /*5ca0*/  STS.U16 [R104+0x10c0], R112 ;  /* 0x0010c07068007388 */ /* 0x0087e80000000400 */
[----:B----4-:R4:W-:Y:S01]  /*5cb0*/  STS.U16 [R74+0x1100], R96 ;  /* 0x001100604a007388 */ /* 0x0109e20000000400 */
[----:B--2---:R-:W-:-:S03]  /*5cc0*/  FMUL.FTZ R117, R41, R6 ;  /* 0x0000000629757220 */ /* 0x004fc60000410000 */
[----:B-----5:R-:W-:Y:S01]  /*5cd0*/  STS.U16 [R75+0x1140], R78 ;  /* 0x0011404e4b007388 */ /* 0x020fe20000000400 */
[----:B------:R-:W-:Y:S02]  /*5ce0*/  FMUL.RZ R117, R117, 0.15915493667125701904 ;  /* 0x3e22f98375757820 */ /* 0x000fe4000040c000 */
[----:B---3--:R-:W-:Y:S01]  /*5cf0*/  FMUL.FTZ R104, R124, R6 ;  /* 0x000000067c687220 */ /* 0x008fe20000410000 */
[----:B------:R-:W-:Y:S01]  /*5d00*/  STS.U16 [R79+0x1180], R101 ;  /* 0x001180654f007388 */ /* 0x000fe20000000400 */
[----:B----4-:R-:W-:-:S03]  /*5d10*/  FMUL.FTZ R96, R41, R7 ;  /* 0x0000000729607220 */ /* 0x010fc60000410000 */
[----:B------:R2:W-:Y:S01]  /*5d20*/  STS.U16 [R82+0x11c0], R93 ;  /* 0x0011c05d52007388 */ /* 0x0005e20000000400 */
[----:B------:R-:W-:Y:S01]  /*5d30*/  MUFU.SIN R102, R117 ;  /* 0x0000007500667308 */ /* 0x000fe20000000400 */
[C---:B------:R-:W-:Y:S02]  /*5d40*/  FMUL.FTZ R113, R41.reuse, R5 ;  /* 0x0000000529717220 */ /* 0x040fe40000410000 */
[----:B------:R-:W-:Y:S02]  /*5d50*/  FMUL.RZ R96, R96, 0.15915493667125701904 ;  /* 0x3e22f98360607820 */ /* 0x000fe4000040c000 */
[----:B--2---:R-:W-:-:S03]  /*5d60*/  FMUL.FTZ R93, R41, R9 ;  /* 0x00000009295d7220 */ /* 0x004fc60000410000 */
[----:B------:R2:W-:Y:S01]  /*5d70*/  MUFU.COS R112, R117 ;  /* 0x0000007500707308 */ /* 0x0005e20000000000 */
[----:B------:R-:W-:Y:S02]  /*5d80*/  FMUL.FTZ R101, R124, R8 ;  /* 0x000000087c657220 */ /* 0x000fe40000410000 */
[----:B------:R-:W-:Y:S01]  /*5d90*/  FMUL.RZ R93, R93, 0.15915493667125701904 ;  /* 0x3e22f9835d5d7820 */ /* 0x000fe2000040c000 */
[----:B------:R3:W-:Y:S01]  /*5da0*/  STS.U16 [R83+0x1200], R86 ;  /* 0x0012005653007388 */ /* 0x0007e20000000400 */
[----:B------:R-:W-:-:S03]  /*5db0*/  FMUL.RZ R113, R113, 0.15915493667125701904 ;  /* 0x3e22f98371717820 */ /* 0x000fc6000040c000 */
[----:B------:R-:W4:Y:S01]  /*5dc0*/  MUFU.EX2 R104, R104 ;  /* 0x0000006800687308 */ /* 0x000f220000000800 */
[----:B--2---:R-:W-:Y:S02]  /*5dd0*/  FMUL.FTZ R117, R41, R8 ;  /* 0x0000000829757220 */ /* 0x004fe40000410000 */
[----:B------:R-:W-:Y:S02]  /*5de0*/  FMUL.FTZ R40, R124, R5 ;  /* 0x000000057c287220 */ /* 0x000fe40000410000 */
[----:B------:R-:W-:-:S03]  /*5df0*/  FMUL.RZ R117, R117, 0.15915493667125701904 ;  /* 0x3e22f98375757820 */ /* 0x000fc6000040c000 */
[----:B------:R-:W-:Y:S01]  /*5e00*/  MUFU.SIN R74, R96 ;  /* 0x00000060004a7308 */ /* 0x000fe20000000400 */
[----:B------:R-:W-:Y:S07]  /*5e10*/  STS.U16 [R87+0x1240], R116 ;  /* 0x0012407457007388 */ /* 0x000fee0000000400 */
[----:B------:R2:W-:Y:S01]  /*5e20*/  MUFU.COS R75, R96 ;  /* 0x00000060004b7308 */ /* 0x0005e20000000000 */
[----:B------:R-:W-:Y:S07]  /*5e30*/  STS.U16 [R100+0x1280], R103 ;  /* 0x0012806764007388 */ /* 0x000fee0000000400 */
[----:B------:R-:W-:Y:S01]  /*5e40*/  MUFU.SIN R82, R93 ;  /* 0x0000005d00527308 */ /* 0x000fe20000000400 */
[C---:B--2---:R-:W-:Y:S01]  /*5e50*/  FMUL.FTZ R96, R124.reuse, R7 ;  /* 0x000000077c607220 */ /* 0x044fe20000410000 */
[----:B------:R-:W-:Y:S06]  /*5e60*/  STS.U16 [R91+0x12c0], R105 ;  /* 0x0012c0695b007388 */ /* 0x000fec0000000400 */
[----:B---3--:R2:W-:Y:S01]  /*5e70*/  MUFU.COS R83, R93 ;  /* 0x0000005d00537308 */ /* 0x0085e20000000000 */
[----:B------:R-:W-:Y:S01]  /*5e80*/  STS.U16 [R67+0x1300], R95 ;  /* 0x0013005f43007388 */ /* 0x000fe20000000400 */
[----:B--2---:R-:W-:-:S06]  /*5e90*/  FMUL.FTZ R93, R124, R9 ;  /* 0x000000097c5d7220 */ /* 0x004fcc0000410000 */
[----:B------:R-:W-:Y:S01]  /*5ea0*/  MUFU.SIN R78, R117 ;  /* 0x00000075004e7308 */ /* 0x000fe20000000400 */
[----:B------:R2:W-:Y:S07]  /*5eb0*/  STS.U16 [R71+0x1340], R99 ;  /* 0x0013406347007388 */ /* 0x0005ee0000000400 */
[----:B------:R3:W-:Y:S08]  /*5ec0*/  MUFU.COS R79, R117 ;  /* 0x00000075004f7308 */ /* 0x0007f00000000000 */
[----:B------:R-:W5:Y:S01]  /*5ed0*/  MUFU.EX2 R101, R101 ;  /* 0x0000006500657308 */ /* 0x000f620000000800 */
[----:B--2---:R-:W-:-:S07]  /*5ee0*/  FMUL.FTZ R99, R124, R12 ;  /* 0x0000000c7c637220 */ /* 0x004fce0000410000 */
[----:B------:R-:W-:Y:S01]  /*5ef0*/  MUFU.SIN R66, R113 ;  /* 0x0000007100427308 */ /* 0x000fe20000000400 */
[----:B----4-:R-:W-:-:S07]  /*5f00*/  FMUL.FTZ R71, R104, R112 ;  /* 0x0000007068477220 */ /* 0x010fce0000410000 */
[----:B------:R-:W-:Y:S01]  /*5f10*/  MUFU.COS R113, R113 ;  /* 0x0000007100717308 */ /* 0x000fe20000000000 */
[----:B------:R-:W-:-:S07]  /*5f20*/  FMUL.FTZ R102, R104, R102 ;  /* 0x0000006668667220 */ /* 0x000fce0000410000 */
[----:B------:R-:W2:Y:S08]  /*5f30*/  MUFU.EX2 R40, R40 ;  /* 0x0000002800287308 */ /* 0x000eb00000000800 */
[----:B------:R-:W4:Y:S08]  /*5f40*/  MUFU.EX2 R96, R96 ;  /* 0x0000006000607308 */ /* 0x000f300000000800 */
[----:B------:R-:W0:Y:S01]  /*5f50*/  MUFU.EX2 R93, R93 ;  /* 0x0000005d005d7308 */ /* 0x000e220000000800 */
[----:B---3--:R-:W-:-:S07]  /*5f60*/  FMUL.FTZ R117, R41, R10 ;  /* 0x0000000a29757220 */ /* 0x008fce0000410000 */
[----:B------:R3:W-:Y:S01]  /*5f70*/  MUFU.EX2 R104, R99 ;  /* 0x0000006300687308 */ /* 0x0007e20000000800 */
[C---:B-----5:R-:W-:Y:S02]  /*5f80*/  FMUL.FTZ R79, R101.reuse, R79 ;  /* 0x0000004f654f7220 */ /* 0x060fe40000410000 */
[----:B------:R-:W-:Y:S02]  /*5f90*/  FMUL.FTZ R78, R101, R78 ;  /* 0x0000004e654e7220 */ /* 0x000fe40000410000 */
[-C--:B---3--:R-:W-:Y:S02]  /*5fa0*/  FMUL.FTZ R99, R41, R13.reuse ;  /* 0x0000000d29637220 */ /* 0x088fe40000410000 */
[C---:B------:R-:W-:Y:S02]  /*5fb0*/  FMUL.FTZ R100, R124.reuse, R10 ;  /* 0x0000000a7c647220 */ /* 0x040fe40000410000 */
[----:B------:R-:W-:Y:S02]  /*5fc0*/  FMUL.RZ R99, R99, 0.15915493667125701904 ;  /* 0x3e22f98363637820 */ /* 0x000fe4000040c000 */
[----:B------:R-:W-:-:S02]  /*5fd0*/  FMUL.FTZ R101, R124, R13 ;  /* 0x0000000d7c657220 */ /* 0x000fc40000410000 */
[C---:B--2---:R-:W-:Y:S02]  /*5fe0*/  FMUL.FTZ R67, R40.reuse, R113 ;  /* 0x0000007128437220 */ /* 0x044fe40000410000 */
[----:B------:R-:W-:Y:S01]  /*5ff0*/  FMUL.FTZ R66, R40, R66 ;  /* 0x0000004228427220 */ /* 0x000fe20000410000 */
[----:B------:R-:W-:Y:S01]  /*6000*/  SHF.L.U32 R40, R158, 0x4, RZ ;  /* 0x000000049e287819 */ /* 0x000fe200000006ff */
[----:B------:R-:W-:Y:S02]  /*6010*/  FMUL.RZ R117, R117, 0.15915493667125701904 ;  /* 0x3e22f98375757820 */ /* 0x000fe4000040c000 */
[C---:B----4-:R-:W-:Y:S02]  /*6020*/  FMUL.FTZ R75, R96.reuse, R75 ;  /* 0x0000004b604b7220 */ /* 0x050fe40000410000 */
[----:B------:R-:W-:Y:S02]  /*6030*/  FMUL.FTZ R74, R96, R74 ;  /* 0x0000004a604a7220 */ /* 0x000fe40000410000 */
[----:B------:R-:W-:Y:S01]  /*6040*/  MUFU.SIN R96, R99 ;  /* 0x0000006300607308 */ /* 0x000fe20000000400 */
[----:B0-----:R-:W-:-:S02]  /*6050*/  FMUL.FTZ R83, R93, R83 ;  /* 0x000000535d537220 */ /* 0x001fc40000410000 */
[----:B------:R-:W-:Y:S01]  /*6060*/  FMUL.FTZ R82, R93, R82 ;  /* 0x000000525d527220 */ /* 0x000fe20000410000 */
[----:B------:R-:W-:-:S04]  /*6070*/  IADD3 R112, R40, 0x1, RZ ;  /* 0x0000000128707810 */ /* 0x000fc80007ffe0ff */
[----:B------:R-:W-:Y:S01]  /*6080*/  MUFU.COS R99, R99 ;  /* 0x0000006300637308 */ /* 0x000fe20000000000 */
[----:B------:R-:W-:Y:S01]  /*6090*/  FMUL.FTZ R116, R41, R11 ;  /* 0x0000000b29747220 */ /* 0x000fe20000410000 */
[----:B------:R-:W-:-:S06]  /*60a0*/  ISETP.GE.U32.AND P1, PT, R112, UR23, PT ;  /* 0x0000001770007c0c */ /* 0x000fcc000bf26070 */
[----:B------:R-:W0:Y:S01]  /*60b0*/  MUFU.EX2 R93, R101 ;  /* 0x00000065005d7308 */ /* 0x000e220000000800 */
[----:B------:R-:W-:Y:S01]  /*60c0*/  FMUL.FTZ R105, R124, R11 ;  /* 0x0000000b7c697220 */ /* 0x000fe20000410000 */
[----:B------:R-:W-:-:S06]  /*60d0*/  IADD3 R112, R40, 0x2, RZ ;  /* 0x0000000228707810 */ /* 0x000fcc0007ffe0ff */
[----:B------:R-:W-:Y:S01]  /*60e0*/  MUFU.SIN R86, R117 ;  /* 0x0000007500567308 */ /* 0x000fe20000000400 */
[----:B------:R-:W-:-:S07]  /*60f0*/  FMUL.RZ R116, R116, 0.15915493667125701904 ;  /* 0x3e22f98374747820 */ /* 0x000fce000040c000 */
[----:B------:R-:W-:Y:S08]  /*6100*/  MUFU.COS R87, R117 ;  /* 0x0000007500577308 */ /* 0x000ff00000000000 */
[----:B------:R-:W2:Y:S01]  /*6110*/  MUFU.EX2 R100, R100 ;  /* 0x0000006400647308 */ /* 0x000ea20000000800 */
[----:B------:R-:W-:Y:S02]  /*6120*/  ISETP.GE.U32.AND P0, PT, R112, UR23, PT ;  /* 0x0000001770007c0c */ /* 0x000fe4000bf06070 */
[----:B------:R-:W-:-:S02]  /*6130*/  IADD3 R113, R40, 0x3, RZ ;  /* 0x0000000328717810 */ /* 0x000fc40007ffe0ff */
[----:B------:R-:W-:Y:S02]  /*6140*/  IADD3 R112, R40, 0x4, RZ ;  /* 0x0000000428707810 */ /* 0x000fe40007ffe0ff */
[----:B-1----:R-:W-:Y:S01]  /*6150*/  PRMT R76, RZ, 0x5410, R76 ;  /* 0x00005410ff4c7816 */ /* 0x002fe2000000004c */
[----:B------:R-:W-:Y:S01]  /*6160*/  MUFU.SIN R103, R116 ;  /* 0x0000007400677308 */ /* 0x000fe20000000400 */
[----:B------:R-:W-:Y:S01]  /*6170*/  ISETP.GE.U32.AND P4, PT, R113, UR23, PT ;  /* 0x0000001771007c0c */ /* 0x000fe2000bf86070 */
[C---:B0-----:R-:W-:Y:S01]  /*6180*/  FMUL.FTZ R99, R93.reuse, R99 ;  /* 0x000000635d637220 */ /* 0x041fe20000410000 */
[----:B------:R-:W-:Y:S01]  /*6190*/  ISETP.GE.U32.AND P6, PT, R112, UR23, PT ;  /* 0x0000001770007c0c */ /* 0x000fe2000bfc6070 */
[----:B------:R-:W-:Y:S01]  /*61a0*/  FMUL.FTZ R96, R93, R96 ;  /* 0x000000605d607220 */ /* 0x000fe20000410000 */
[----:B------:R-:W-:-:S03]  /*61b0*/  PRMT R77, RZ, 0x5410, R77 ;  /* 0x00005410ff4d7816 */ /* 0x000fc6000000004d */
[----:B------:R-:W0:Y:S01]  /*61c0*/  MUFU.EX2 R105, R105 ;  /* 0x0000006900697308 */ /* 0x000e220000000800 */
[----:B------:R-:W-:Y:S02]  /*61d0*/  FMUL.FTZ R112, R41, R14 ;  /* 0x0000000e29707220 */ /* 0x000fe40000410000 */
[----:B------:R-:W-:Y:S01]  /*61e0*/  FMUL.FTZ R93, R162, R76 ;  /* 0x0000004ca25d7220 */ /* 0x000fe20000410000 */
[----:B------:R-:W-:Y:S01]  /*61f0*/  IADD3 R101, R40, 0x6, RZ ;  /* 0x0000000628657810 */ /* 0x000fe20007ffe0ff */
[----:B--2---:R-:W-:-:S03]  /*6200*/  FMUL.FTZ R87, R100, R87 ;  /* 0x0000005764577220 */ /* 0x004fc60000410000 */
[----:B------:R-:W1:Y:S01]  /*6210*/  MUFU.COS R91, R116 ;  /* 0x00000074005b7308 */ /* 0x000e620000000000 */
[----:B------:R-:W-:Y:S01]  /*6220*/  FMUL.FTZ R86, R100, R86 ;  /* 0x0000005664567220 */ /* 0x000fe20000410000 */
[----:B------:R-:W-:Y:S02]  /*6230*/  IADD3 R100, R40, 0x5, RZ ;  /* 0x0000000528647810 */ /* 0x000fe40007ffe0ff */
[----:B------:R-:W-:Y:S02]  /*6240*/  PRMT R64, RZ, 0x5410, R64 ;  /* 0x00005410ff407816 */ /* 0x000fe40000000040 */
[----:B------:R-:W-:Y:S01]  /*6250*/  PRMT R113, RZ, 0x5410, R65 ;  /* 0x00005410ff717816 */ /* 0x000fe20000000041 */
[----:B------:R-:W-:Y:S01]  /*6260*/  FMUL.RZ R112, R112, 0.15915493667125701904 ;  /* 0x3e22f98370707820 */ /* 0x000fe2000040c000 */
[----:B------:R-:W-:Y:S01]  /*6270*/  FSEL R76, R78, RZ, !P4 ;  /* 0x000000ff4e4c7208 */ /* 0x000fe20006000000 */
[----:B------:R-:W-:Y:S01]  /*6280*/  FMUL.FTZ R78, R162, R77 ;  /* 0x0000004da24e7220 */ /* 0x000fe20000410000 */
[----:B------:R-:W-:Y:S01]  /*6290*/  FSEL R77, R93, RZ, !P4 ;  /* 0x000000ff5d4d7208 */ /* 0x000fe20006000000 */
[----:B------:R-:W-:Y:S01]  /*62a0*/  FMUL.FTZ R95, R41, R12 ;  /* 0x0000000c295f7220 */ /* 0x000fe20000410000 */
[----:B------:R-:W-:Y:S01]  /*62b0*/  IADD3 R93, R40, 0xa, RZ ;  /* 0x0000000a285d7810 */ /* 0x000fe20007ffe0ff */
[C---:B------:R-:W-:Y:S01]  /*62c0*/  FMUL.FTZ R65, R156.reuse, R64 ;  /* 0x000000409c417220 */ /* 0x040fe20000410000 */
[----:B------:R-:W-:Y:S01]  /*62d0*/  PRMT R80, RZ, 0x5410, R80 ;  /* 0x00005410ff507816 */ /* 0x000fe20000000050 */
[----:B------:R-:W-:Y:S01]  /*62e0*/  FMUL.FTZ R113, R156, R113 ;  /* 0x000000719c717220 */ /* 0x000fe20000410000 */
[----:B------:R-:W-:Y:S01]  /*62f0*/  ISETP.GE.U32.AND P5, PT, R100, UR23, PT ;  /* 0x0000001764007c0c */ /* 0x000fe2000bfa6070 */
[----:B------:R2:W-:Y:S01]  /*6300*/  STS.U16 [R70+0x1380], R88 ;  /* 0x0013805846007388 */ /* 0x0005e20000000400 */
[----:B------:R-:W-:Y:S01]  /*6310*/  ISETP.GE.U32.AND P3, PT, R101, UR23, PT ;  /* 0x0000001765007c0c */ /* 0x000fe2000bf66070 */
[----:B------:R-:W-:Y:S01]  /*6320*/  MUFU.SIN R100, R112 ;  /* 0x0000007000647308 */ /* 0x000fe20000000400 */
[----:B------:R-:W-:-:S02]  /*6330*/  ISETP.GE.U32.AND P2, PT, R40, UR23, PT ;  /* 0x0000001728007c0c */ /* 0x000fc4000bf46070 */
[----:B------:R-:W-:Y:S02]  /*6340*/  PRMT R68, RZ, 0x5410, R68 ;  /* 0x00005410ff447816 */ /* 0x000fe40000000044 */
[----:B------:R-:W-:Y:S02]  /*6350*/  PRMT R69, RZ, 0x5410, R69 ;  /* 0x00005410ff457816 */ /* 0x000fe40000000045 */
[----:B------:R-:W-:Y:S01]  /*6360*/  FSEL R78, R78, RZ, !P4 ;  /* 0x000000ff4e4e7208 */ /* 0x000fe20006000000 */
[----:B------:R3:W-:Y:S01]  /*6370*/  MUFU.COS R101, R112 ;  /* 0x0000007000657308 */ /* 0x0007e20000000000 */
[----:B--2---:R-:W-:Y:S01]  /*6380*/  FMUL.FTZ R70, R41, R15 ;  /* 0x0000000f29467220 */ /* 0x004fe20000410000 */
[----:B------:R-:W-:Y:S01]  /*6390*/  FSEL R79, R79, 1, !P4 ;  /* 0x3f8000004f4f7808 */ /* 0x000fe20006000000 */
[----:B------:R-:W-:Y:S01]  /*63a0*/  FMUL.RZ R95, R95, 0.15915493667125701904 ;  /* 0x3e22f9835f5f7820 */ /* 0x000fe2000040c000 */
[----:B------:R-:W-:Y:S01]  /*63b0*/  ISETP.GE.U32.AND P4, PT, R93, UR23, PT ;  /* 0x000000175d007c0c */ /* 0x000fe2000bf86070 */
[----:B------:R-:W-:Y:S01]  /*63c0*/  FMUL.FTZ R93, R161, R80 ;  /* 0x00000050a15d7220 */ /* 0x000fe20000410000 */
[----:B------:R-:W-:-:S02]  /*63d0*/  FSEL R64, R66, RZ, !P2 ;  /* 0x000000ff42407208 */ /* 0x000fc40005000000 */
[----:B---3--:R-:W-:Y:S01]  /*63e0*/  IADD3 R112, R40, 0x7, RZ ;  /* 0x0000000728707810 */ /* 0x008fe20007ffe0ff */
[----:B0-----:R-:W-:Y:S01]  /*63f0*/  FMUL.FTZ R88, R105, R103 ;  /* 0x0000006769587220 */ /* 0x001fe20000410000 */
[----:B------:R-:W-:Y:S01]  /*6400*/  FSEL R65, R65, RZ, !P2 ;  /* 0x000000ff41417208 */ /* 0x000fe20005000000 */
[----:B------:R-:W-:Y:S01]  /*6410*/  FMUL.RZ R103, R70, 0.15915493667125701904 ;  /* 0x3e22f98346677820 */ /* 0x000fe2000040c000 */
[----:B------:R-:W-:Y:S02]  /*6420*/  FSEL R66, R113, RZ, !P2 ;  /* 0x000000ff71427208 */ /* 0x000fe40005000000 */
[----:B------:R-:W-:Y:S02]  /*6430*/  FSEL R67, R67, 1, !P2 ;  /* 0x3f80000043437808 */ /* 0x000fe40005000000 */
[----:B------:R-:W-:Y:S01]  /*6440*/  PRMT R84, RZ, 0x5410, R84 ;  /* 0x00005410ff547816 */ /* 0x000fe20000000054 */
[C---:B------:R-:W-:Y:S01]  /*6450*/  FMUL.FTZ R70, R155.reuse, R69 ;  /* 0x000000459b467220 */ /* 0x040fe20000410000 */
[----:B------:R-:W-:Y:S01]  /*6460*/  ISETP.GE.U32.AND P2, PT, R112, UR23, PT ;  /* 0x0000001770007c0c */ /* 0x000fe2000bf46070 */
[----:B------:R-:W-:Y:S01]  /*6470*/  FMUL.FTZ R112, R155, R68 ;  /* 0x000000449b707220 */ /* 0x000fe20000410000 */
[----:B------:R-:W-:Y:S01]  /*6480*/  FSEL R80, R82, RZ, !P6 ;  /* 0x000000ff52507208 */ /* 0x000fe20007000000 */
[----:B-1----:R-:W-:Y:S01]  /*6490*/  FMUL.FTZ R91, R105, R91 ;  /* 0x0000005b695b7220 */ /* 0x002fe20000410000 */
[----:B------:R-:W-:Y:S01]  /*64a0*/  MUFU.SIN R116, R95 ;  /* 0x0000005f00747308 */ /* 0x000fe20000000400 */
[----:B------:R-:W-:-:S02]  /*64b0*/  IADD3 R105, R40, 0x8, RZ ;  /* 0x0000000828697810 */ /* 0x000fc40007ffe0ff */
[----:B------:R-:W-:Y:S01]  /*64c0*/  FSEL R82, R93, RZ, !P6 ;  /* 0x000000ff5d527208 */ /* 0x000fe20007000000 */
[----:B------:R-:W-:Y:S01]  /*64d0*/  FMUL.FTZ R93, R37, R84 ;  /* 0x00000054255d7220 */ /* 0x000fe20000410000 */
[----:B------:R-:W-:-:S03]  /*64e0*/  PRMT R85, RZ, 0x5410, R85 ;  /* 0x00005410ff557816 */ /* 0x000fc60000000055 */
[----:B------:R-:W0:Y:S01]  /*64f0*/  MUFU.COS R95, R95 ;  /* 0x0000005f005f7308 */ /* 0x000e220000000000 */
[----:B------:R-:W-:Y:S02]  /*6500*/  FSEL R68, R102, RZ, !P1 ;  /* 0x000000ff66447208 */ /* 0x000fe40004800000 */
[----:B------:R-:W-:Y:S02]  /*6510*/  FSEL R69, R112, RZ, !P1 ;  /* 0x000000ff70457208 */ /* 0x000fe40004800000 */
[----:B------:R-:W-:Y:S02]  /*6520*/  FSEL R70, R70, RZ, !P1 ;  /* 0x000000ff46467208 */ /* 0x000fe40004800000 */
[----:B------:R-:W-:Y:S02]  /*6530*/  FSEL R71, R71, 1, !P1 ;  /* 0x3f80000047477808 */ /* 0x000fe40004800000 */
[----:B------:R-:W-:Y:S02]  /*6540*/  ISETP.GE.U32.AND P1, PT, R105, UR23, PT ;  /* 0x0000001769007c0c */ /* 0x000fe4000bf26070 */
[----:B------:R-:W-:Y:S01]  /*6550*/  FSEL R84, R86, RZ, !P5 ;  /* 0x000000ff56547208 */ /* 0x000fe20006800000 */
[----:B------:R-:W-:Y:S01]  /*6560*/  FMUL.FTZ R86, R37, R85 ;  /* 0x0000005525567220 */ /* 0x000fe20000410000 */
[----:B------:R-:W-:-:S02]  /*6570*/  PRMT R105, RZ, 0x5410, R73 ;  /* 0x00005410ff697816 */ /* 0x000fc40000000049 */
[----:B------:R-:W-:Y:S02]  /*6580*/  PRMT R89, RZ, 0x5410, R89 ;  /* 0x00005410ff597816 */ /* 0x000fe40000000059 */
[----:B------:R-:W-:Y:S02]  /*6590*/  PRMT R90, RZ, 0x5410, R90 ;  /* 0x00005410ff5a7816 */ /* 0x000fe4000000005a */
[----:B------:R-:W-:Y:S02]  /*65a0*/  FSEL R85, R93, RZ, !P5 ;  /* 0x000000ff5d557208 */ /* 0x000fe40006800000 */
[----:B------:R-:W-:Y:S02]  /*65b0*/  IADD3 R93, R40, 0xc, RZ ;  /* 0x0000000c285d7810 */ /* 0x000fe40007ffe0ff */
[----:B------:R-:W-:Y:S01]  /*65c0*/  PRMT R72, RZ, 0x5410, R72 ;  /* 0x00005410ff487816 */ /* 0x000fe20000000048 */
[----:B------:R-:W-:Y:S01]  /*65d0*/  FMUL.FTZ R105, R163, R105 ;  /* 0x00000069a3697220 */ /* 0x000fe20000410000 */
[----:B------:R-:W-:Y:S01]  /*65e0*/  FSEL R86, R86, RZ, !P5 ;  /* 0x000000ff56567208 */ /* 0x000fe20006800000 */
[C---:B------:R-:W-:Y:S01]  /*65f0*/  FMUL.FTZ R89, R38.reuse, R89 ;  /* 0x0000005926597220 */ /* 0x040fe20000410000 */
[----:B------:R-:W-:Y:S01]  /*6600*/  FSEL R87, R87, 1, !P5 ;  /* 0x3f80000057577808 */ /* 0x000fe20006800000 */
[----:B------:R-:W-:Y:S01]  /*6610*/  FMUL.FTZ R90, R38, R90 ;  /* 0x0000005a265a7220 */ /* 0x000fe20000410000 */
[----:B------:R-:W-:Y:S01]  /*6620*/  ISETP.GE.U32.AND P5, PT, R93, UR23, PT ;  /* 0x000000175d007c0c */ /* 0x000fe2000bfa6070 */
[----:B------:R-:W-:Y:S01]  /*6630*/  FMUL.FTZ R121, R124, R15 ;  /* 0x0000000f7c797220 */ /* 0x000fe20000410000 */
[----:B------:R-:W-:Y:S01]  /*6640*/  IADD3 R93, R40, 0xd, RZ ;  /* 0x0000000d285d7810 */ /* 0x000fe20007ffe0ff */
[----:B------:R-:W-:Y:S01]  /*6650*/  FMUL.FTZ R73, R163, R72 ;  /* 0x00000048a3497220 */ /* 0x000fe20000410000 */
[----:B------:R-:W-:-:S02]  /*6660*/  PRMT R92, RZ, 0x5410, R92 ;  /* 0x00005410ff5c7816 */ /* 0x000fc4000000005c */
[----:B------:R-:W-:Y:S02]  /*6670*/  PRMT R94, RZ, 0x5410, R94 ;  /* 0x00005410ff5e7816 */ /* 0x000fe4000000005e */
[----:B------:R-:W-:Y:S01]  /*6680*/  FSEL R72, R74, RZ, !P0 ;  /* 0x000000ff4a487208 */ /* 0x000fe20004000000 */
[----:B------:R-:W-:Y:S01]  /*6690*/  FMUL.FTZ R126, R124, R14 ;  /* 0x0000000e7c7e7220 */ /* 0x000fe20000410000 */
[----:B------:R-:W-:Y:S01]  /*66a0*/  FSEL R74, R105, RZ, !P0 ;  /* 0x000000ff694a7208 */ /* 0x000fe20004000000 */
[----:B------:R-:W-:Y:S01]  /*66b0*/  MUFU.SIN R102, R103 ;  /* 0x0000006700667308 */ /* 0x000fe20000000400 */
[----:B------:R-:W-:Y:S01]  /*66c0*/  FSEL R88, R88, RZ, !P3 ;  /* 0x000000ff58587208 */ /* 0x000fe20005800000 */
[----:B------:R-:W-:Y:S01]  /*66d0*/  FMUL.FTZ R105, R41, R16 ;  /* 0x0000001029697220 */ /* 0x000fe20000410000 */
[----:B------:R-:W-:Y:S02]  /*66e0*/  FSEL R89, R89, RZ, !P3 ;  /* 0x000000ff59597208 */ /* 0x000fe40005800000 */
[----:B------:R-:W-:-:S02]  /*66f0*/  FSEL R90, R90, RZ, !P3 ;  /* 0x000000ff5a5a7208 */ /* 0x000fc40005800000 */
[----:B------:R-:W-:Y:S01]  /*6700*/  FSEL R91, R91, 1, !P3 ;  /* 0x3f8000005b5b7808 */ /* 0x000fe20005800000 */
[----:B------:R-:W-:Y:S01]  /*6710*/  MUFU.COS R103, R103 ;  /* 0x0000006700677308 */ /* 0x000fe20000000000 */
[----:B------:R-:W-:Y:S01]  /*6720*/  ISETP.GE.U32.AND P3, PT, R93, UR23, PT ;  /* 0x000000175d007c0c */ /* 0x000fe2000bf66070 */
[C---:B0-----:R-:W-:Y:S02]  /*6730*/  FMUL.FTZ R95, R104.reuse, R95 ;  /* 0x0000005f685f7220 */ /* 0x041fe40000410000 */
[----:B------:R-:W-:Y:S02]  /*6740*/  FMUL.FTZ R116, R104, R116 ;  /* 0x0000007468747220 */ /* 0x000fe40000410000 */
[C---:B------:R-:W-:Y:S02]  /*6750*/  FMUL.FTZ R93, R39.reuse, R92 ;  /* 0x0000005c275d7220 */ /* 0x040fe40000410000 */
[----:B------:R-:W0:Y:S01]  /*6760*/  MUFU.EX2 R121, R121 ;  /* 0x0000007900797308 */ /* 0x000e220000000800 */
[----:B------:R-:W-:Y:S01]  /*6770*/  FMUL.FTZ R94, R39, R94 ;  /* 0x0000005e275e7220 */ /* 0x000fe20000410000 */
[----:B------:R-:W-:Y:S01]  /*6780*/  IADD3 R119, R40, 0xe, RZ ;  /* 0x0000000e28777810 */ /* 0x000fe20007ffe0ff */
[----:B------:R-:W-:Y:S01]  /*6790*/  FMUL.RZ R105, R105, 0.15915493667125701904 ;  /* 0x3e22f98369697820 */ /* 0x000fe2000040c000 */
[----:B------:R-:W-:Y:S01]  /*67a0*/  PRMT R81, RZ, 0x5410, R81 ;  /* 0x00005410ff517816 */ /* 0x000fe20000000051 */
[----:B------:R-:W-:Y:S01]  /*67b0*/  FMUL.FTZ R120, R124, R16 ;  /* 0x000000107c787220 */ /* 0x000fe20000410000 */
[----:B------:R-:W-:-:S02]  /*67c0*/  IADD3 R112, R40, 0x9, RZ ;  /* 0x0000000928707810 */ /* 0x000fc40007ffe0ff */
[----:B------:R-:W1:Y:S01]  /*67d0*/  MUFU.EX2 R126, R126 ;  /* 0x0000007e007e7308 */ /* 0x000e620000000800 */
[----:B------:R-:W-:Y:S02]  /*67e0*/  FSEL R92, R116, RZ, !P2 ;  /* 0x000000ff745c7208 */ /* 0x000fe40005000000 */
[----:B------:R-:W-:Y:S02]  /*67f0*/  FSEL R93, R93, RZ, !P2 ;  /* 0x000000ff5d5d7208 */ /* 0x000fe40005000000 */
[----:B------:R-:W-:Y:S02]  /*6800*/  FSEL R94, R94, RZ, !P2 ;  /* 0x000000ff5e5e7208 */ /* 0x000fe40005000000 */
[----:B------:R-:W-:Y:S01]  /*6810*/  FSEL R95, R95, 1, !P2 ;  /* 0x3f8000005f5f7808 */ /* 0x000fe20005000000 */
[----:B------:R-:W-:Y:S01]  /*6820*/  FMUL.FTZ R113, R41, R17 ;  /* 0x0000001129717220 */ /* 0x000fe20000410000 */
[----:B------:R-:W-:Y:S01]  /*6830*/  ISETP.GE.U32.AND P2, PT, R119, UR23, PT ;  /* 0x0000001777007c0c */ /* 0x000fe2000bf46070 */
[----:B------:R-:W-:Y:S01]  /*6840*/  MUFU.SIN R104, R105 ;  /* 0x0000006900687308 */ /* 0x000fe20000000400 */
[----:B------:R-:W-:Y:S01]  /*6850*/  PRMT R119, RZ, 0x5410, R98 ;  /* 0x00005410ff777816 */ /* 0x000fe20000000062 */
[----:B------:R-:W-:Y:S01]  /*6860*/  FMUL.FTZ R81, R161, R81 ;  /* 0x00000051a1517220 */ /* 0x000fe20000410000 */
[----:B------:R-:W-:Y:S01]  /*6870*/  FSEL R73, R73, RZ, !P0 ;  /* 0x000000ff49497208 */ /* 0x000fe20004000000 */
[----:B------:R-:W-:Y:S01]  /*6880*/  FMUL.FTZ R117, R41, R18 ;  /* 0x0000001229757220 */ /* 0x000fe20000410000 */
[----:B------:R-:W-:-:S02]  /*6890*/  FSEL R75, R75, 1, !P0 ;  /* 0x3f8000004b4b7808 */ /* 0x000fc40004000000 */
[----:B------:R-:W-:Y:S01]  /*68a0*/  ISETP.GE.U32.AND P0, PT, R112, UR23, PT ;  /* 0x0000001770007c0c */ /* 0x000fe2000bf06070 */
[----:B------:R-:W-:Y:S01]  /*68b0*/  MUFU.COS R105, R105 ;  /* 0x0000006900697308 */ /* 0x000fe20000000000 */
[----:B------:R-:W-:Y:S01]  /*68c0*/  PRMT R98, RZ, 0x5410, R97 ;  /* 0x00005410ff627816 */ /* 0x000fe20000000061 */
[----:B------:R-:W-:Y:S01]  /*68d0*/  FMUL.RZ R113, R113, 0.15915493667125701904 ;  /* 0x3e22f98371717820 */ /* 0x000fe2000040c000 */
[----:B------:R-:W-:Y:S01]  /*68e0*/  IADD3 R112, R40, 0xb, RZ ;  /* 0x0000000b28707810 */ /* 0x000fe20007ffe0ff */
[----:B------:R-:W-:-:S04]  /*68f0*/  FMUL.FTZ R125, R124, R17 ;  /* 0x000000117c7d7220 */ /* 0x000fc80000410000 */
[----:B------:R-:W2:Y:S01]  /*6900*/  MUFU.EX2 R120, R120 ;  /* 0x0000007800787308 */ /* 0x000ea20000000800 */
[----:B------:R-:W-:Y:S01]  /*6910*/  FMUL.FTZ R97, R56, R119 ;  /* 0x0000007738617220 */ /* 0x000fe20000410000 */
[----:B------:R-:W-:Y:S01]  /*6920*/  FSEL R81, R81, RZ, !P6 ;  /* 0x000000ff51517208 */ /* 0x000fe20007000000 */
[----:B------:R-:W-:Y:S01]  /*6930*/  FMUL.RZ R117, R117, 0.15915493667125701904 ;  /* 0x3e22f98375757820 */ /* 0x000fe2000040c000 */
[----:B------:R-:W-:Y:S01]  /*6940*/  FSEL R83, R83, 1, !P6 ;  /* 0x3f80000053537808 */ /* 0x000fe20007000000 */
[----:B------:R-:W-:Y:S01]  /*6950*/  FMUL.FTZ R119, R124, R18 ;  /* 0x000000127c777220 */ /* 0x000fe20000410000 */
[----:B------:R-:W-:Y:S01]  /*6960*/  ISETP.GE.U32.AND P6, PT, R112, UR23, PT ;  /* 0x0000001770007c0c */ /* 0x000fe2000bfc6070 */
[----:B------:R-:W-:Y:S01]  /*6970*/  FMUL.FTZ R98, R56, R98 ;  /* 0x0000006238627220 */ /* 0x000fe20000410000 */
[----:B------:R-:W-:Y:S01]  /*6980*/  MUFU.SIN R112, R113 ;  /* 0x0000007100707308 */ /* 0x000fe20000000400 */
[----:B------:R-:W-:Y:S01]  /*6990*/  IADD3 R40, R40, 0xf, RZ ;  /* 0x0000000f28287810 */ /* 0x000fe20007ffe0ff */
[----:B0-----:R-:W-:-:S02]  /*69a0*/  FMUL.FTZ R103, R121, R103 ;  /* 0x0000006779677220 */ /* 0x001fc40000410000 */
[----:B------:R-:W-:Y:S02]  /*69b0*/  FMUL.FTZ R102, R121, R102 ;  /* 0x0000006679667220 */ /* 0x000fe40000410000 */
[----:B------:R-:W-:Y:S02]  /*69c0*/  FMUL.FTZ R121, R41, R19 ;  /* 0x0000001329797220 */ /* 0x000fe40000410000 */
[----:B------:R-:W-:Y:S01]  /*69d0*/  MUFU.COS R113, R113 ;  /* 0x0000007100717308 */ /* 0x000fe20000000000 */
[----:B------:R-:W-:Y:S01]  /*69e0*/  FSEL R96, R96, RZ, !P1 ;  /* 0x000000ff60607208 */ /* 0x000fe20004800000 */
[----:B------:R-:W-:Y:S01]  /*69f0*/  FMUL.FTZ R127, R67, R68 ;  /* 0x00000044437f7220 */ /* 0x000fe20000410000 */
[----:B------:R-:W-:Y:S02]  /*6a00*/  FSEL R97, R97, RZ, !P1 ;  /* 0x000000ff61617208 */ /* 0x000fe40004800000 */
[----:B------:R-:W-:-:S03]  /*6a10*/  FSEL R98, R98, RZ, !P1 ;  /* 0x000000ff62627208 */ /* 0x000fc60004800000 */
[----:B------:R-:W0:Y:S01]  /*6a20*/  MUFU.EX2 R125, R125 ;  /* 0x0000007d007d7308 */ /* 0x000e220000000800 */
[----:B------:R-:W-:Y:S01]  /*6a30*/  FSEL R99, R99, 1, !P1 ;  /* 0x3f80000063637808 */ /* 0x000fe20004800000 */
[----:B-1----:R-:W-:Y:S01]  /*6a40*/  FMUL.FTZ R101, R126, R101 ;  /* 0x000000657e657220 */ /* 0x002fe20000410000 */
[----:B------:R-:W-:Y:S01]  /*6a50*/  ISETP.GE.U32.AND P1, PT, R40, UR23, PT ;  /* 0x0000001728007c0c */ /* 0x000fe2000bf26070 */
[----:B------:R-:W-:-:S04]  /*6a60*/  FMUL.FTZ R40, R124, R19 ;  /* 0x000000137c287220 */ /* 0x000fc80000410000 */
[----:B------:R-:W-:Y:S01]  /*6a70*/  MUFU.SIN R116, R117 ;  /* 0x0000007500747308 */ /* 0x000fe20000000400 */
[----:B------:R-:W-:Y:S02]  /*6a80*/  FMUL.FTZ R100, R126, R100 ;  /* 0x000000647e647220 */ /* 0x000fe40000410000 */
[----:B------:R-:W-:Y:S02]  /*6a90*/  FMUL.RZ R121, R121, 0.15915493667125701904 ;  /* 0x3e22f98379797820 */ /* 0x000fe4000040c000 */
[----:B------:R-:W-:-:S03]  /*6aa0*/  FMUL.FTZ R126, R64, R68 ;  /* 0x00000044407e7220 */ /* 0x000fc60000410000 */
[----:B------:R-:W-:Y:S01]  /*6ab0*/  MUFU.COS R117, R117 ;  /* 0x0000007500757308 */ /* 0x000fe20000000000 */
[----:B------:R-:W-:-:S07]  /*6ac0*/  FFMA.FTZ R127, R64, R71, R127 ;  /* 0x00000047407f7223 */ /* 0x000fce000001007f */
[----:B------:R-:W1:Y:S01]  /*6ad0*/  MUFU.EX2 R119, R119 ;  /* 0x0000007700777308 */ /* 0x000e620000000800 */
[C---:B--2---:R-:W-:Y:S02]  /*6ae0*/  FMUL.FTZ R105, R120.reuse, R105 ;  /* 0x0000006978697220 */ /* 0x044fe40000410000 */
[----:B------:R-:W-:Y:S02]  /*6af0*/  FMUL.FTZ R104, R120, R104 ;  /* 0x0000006878687220 */ /* 0x000fe40000410000 */
[-C--:B------:R-:W-:Y:S02]  /*6b00*/  FMUL.FTZ R41, R41, R20.reuse ;  /* 0x0000001429297220 */ /* 0x080fe40000410000 */
[----:B------:R-:W-:Y:S01]  /*6b10*/  FFMA.FTZ R126, R67, R71, -R126 ;  /* 0x00000047437e7223 */ /* 0x000fe2000001087e */
[----:B------:R-:W-:Y:S01]  /*6b20*/  MUFU.SIN R120, R121 ;  /* 0x0000007900787308 */ /* 0x000fe20000000400 */
[----:B------:R-:W-:Y:S02]  /*6b30*/  FMUL.FTZ R124, R124, R20 ;  /* 0x000000147c7c7220 */ /* 0x000fe40000410000 */
[----:B------:R-:W-:-:S02]  /*6b40*/  FMUL.FTZ R156, R72, R127 ;  /* 0x0000007f489c7220 */ /* 0x000fc40000410000 */
[----:B------:R-:W-:-:S03]  /*6b50*/  FMUL.RZ R41, R41, 0.15915493667125701904 ;  /* 0x3e22f98329297820 */ /* 0x000fc6000040c000 */
[----:B------:R-:W-:Y:S01]  /*6b60*/  MUFU.EX2 R40, R40 ;  /* 0x0000002800287308 */ /* 0x000fe20000000800 */
[-C--:B------:R-:W-:Y:S02]  /*6b70*/  FMUL.FTZ R155, R72, R126.reuse ;  /* 0x0000007e489b7220 */ /* 0x080fe40000410000 */
[----:B------:R-:W-:-:S05]  /*6b80*/  FFMA.FTZ R126, R75, R126, -R156 ;  /* 0x0000007e4b7e7223 */ /* 0x000fca000001089c */
[----:B------:R-:W2:Y:S01]  /*6b90*/  MUFU.COS R121, R121 ;  /* 0x0000007900797308 */ /* 0x000ea20000000000 */
[C---:B0-----:R-:W-:Y:S02]  /*6ba0*/  FMUL.FTZ R113, R125.reuse, R113 ;  /* 0x000000717d717220 */ /* 0x041fe40000410000 */
[----:B------:R-:W-:Y:S02]  /*6bb0*/  FMUL.FTZ R112, R125, R112 ;  /* 0x000000707d707220 */ /* 0x000fe40000410000 */
[----:B------:R-:W-:Y:S02]  /*6bc0*/  FFMA.FTZ R127, R75, R127, R155 ;  /* 0x0000007f4b7f7223 */ /* 0x000fe4000001009b */
[C---:B-1----:R-:W-:Y:S01]  /*6bd0*/  FMUL.FTZ R117, R119.reuse, R117 ;  /* 0x0000007577757220 */ /* 0x042fe20000410000 */
[----:B------:R-:W-:Y:S01]  /*6be0*/  MUFU.EX2 R124, R124 ;  /* 0x0000007c007c7308 */ /* 0x000fe20000000800 */
[----:B------:R-:W-:Y:S02]  /*6bf0*/  FMUL.FTZ R116, R119, R116 ;  /* 0x0000007477747220 */ /* 0x000fe40000410000 */
[----:B------:R-:W-:-:S05]  /*6c00*/  FMUL.FTZ R119, R76, R126 ;  /* 0x0000007e4c777220 */ /* 0x000fca0000410000 */
[----:B------:R-:W0:Y:S01]  /*6c10*/  MUFU.COS R125, R41 ;  /* 0x00000029007d7308 */ /* 0x000e220000000000 */
[-C--:B------:R-:W-:Y:S02]  /*6c20*/  FMUL.FTZ R155, R76, R127.reuse ;  /* 0x0000007f4c9b7220 */ /* 0x080fe40000410000 */
[----:B------:R-:W-:-:S05]  /*6c30*/  FFMA.FTZ R119, R79, R127, R119 ;  /* 0x0000007f4f777223 */ /* 0x000fca0000010077 */
[----:B------:R-:W1:Y:S01]  /*6c40*/  MUFU.SIN R41, R41 ;  /* 0x0000002900297308 */ /* 0x000e620000000400 */
[----:B------:R-:W-:Y:S02]  /*6c50*/  FFMA.FTZ R126, R79, R126, -R155 ;  /* 0x0000007e4f7e7223 */ /* 0x000fe4000001089b */
[C---:B--2---:R-:W-:Y:S02]  /*6c60*/  FMUL.FTZ R121, R40.reuse, R121 ;  /* 0x0000007928797220 */ /* 0x044fe40000410000 */
[----:B------:R-:W-:Y:S02]  /*6c70*/  FMUL.FTZ R120, R40, R120 ;  /* 0x0000007828787220 */ /* 0x000fe40000410000 */
[C---:B------:R-:W-:Y:S02]  /*6c80*/  FMUL.FTZ R40, R80.reuse, R119 ;  /* 0x0000007750287220 */ /* 0x040fe40000410000 */
[-C--:B------:R-:W-:Y:S02]  /*6c90*/  FMUL.FTZ R127, R80, R126.reuse ;  /* 0x0000007e507f7220 */ /* 0x080fe40000410000 */
[----:B------:R-:W-:-:S02]  /*6ca0*/  FFMA.FTZ R40, R83, R126, -R40 ;  /* 0x0000007e53287223 */ /* 0x000fc40000010828 */
[----:B------:R-:W-:Y:S02]  /*6cb0*/  FFMA.FTZ R119, R83, R119, R127 ;  /* 0x0000007753777223 */ /* 0x000fe4000001007f */
[C---:B0-----:R-:W-:Y:S02]  /*6cc0*/  FMUL.FTZ R125, R124.reuse, R125 ;  /* 0x0000007d7c7d7220 */ /* 0x041fe40000410000 */
[----:B-1----:R-:W-:Y:S02]  /*6cd0*/  FMUL.FTZ R124, R124, R41 ;  /* 0x000000297c7c7220 */ /* 0x002fe40000410000 */
[C---:B------:R-:W-:Y:S02]  /*6ce0*/  FMUL.FTZ R41, R84.reuse, R40 ;  /* 0x0000002854297220 */ /* 0x040fe40000410000 */
[-C--:B------:R-:W-:Y:S02]  /*6cf0*/  FMUL.FTZ R126, R84, R119.reuse ;  /* 0x00000077547e7220 */ /* 0x080fe40000410000 */
[----:B------:R-:W-:-:S02]  /*6d00*/  FFMA.FTZ R41, R87, R119, R41 ;  /* 0x0000007757297223 */ /* 0x000fc40000010029 */
[C---:B------:R-:W-:Y:S02]  /*6d10*/  FMUL.FTZ R119, R66.reuse, R68 ;  /* 0x0000004442777220 */ /* 0x040fe40000410000 */
[----:B------:R-:W-:Y:S02]  /*6d20*/  FFMA.FTZ R40, R87, R40, -R126 ;  /* 0x0000002857287223 */ /* 0x000fe4000001087e */
[C---:B------:R-:W-:Y:S02]  /*6d30*/  FMUL.FTZ R126, R65.reuse, R68 ;  /* 0x00000044417e7220 */ /* 0x040fe40000410000 */
[-C--:B------:R-:W-:Y:S02]  /*6d40*/  FFMA.FTZ R119, R65, R71.reuse, -R119 ;  /* 0x0000004741777223 */ /* 0x080fe40000010877 */
[----:B------:R-:W-:Y:S02]  /*6d50*/  FFMA.FTZ R126, R66, R71, R126 ;  /* 0x00000047427e7223 */ /* 0x000fe4000001007e */
[----:B------:R-:W-:-:S02]  /*6d60*/  FADD.FTZ R119, R69, R119 ;  /* 0x0000007745777221 */ /* 0x000fc40000010000 */
[----:B------:R-:W-:Y:S02]  /*6d70*/  FADD.FTZ R126, R70, R126 ;  /* 0x0000007e467e7221 */ /* 0x000fe40000010000 */
[CC--:B------:R-:W-:Y:S02]  /*6d80*/  FMUL.FTZ R127, R72.reuse, R119.reuse ;  /* 0x00000077487f7220 */ /* 0x0c0fe40000410000 */
[-C--:B------:R-:W-:Y:S02]  /*6d90*/  FMUL.FTZ R155, R72, R126.reuse ;  /* 0x0000007e489b7220 */ /* 0x080fe40000410000 */
[C---:B------:R-:W-:Y:S02]  /*6da0*/  FFMA.FTZ R126, R75.reuse, R126, R127 ;  /* 0x0000007e4b7e7223 */ /* 0x040fe4000001007f */
[----:B------:R-:W-:Y:S02]  /*6db0*/  FFMA.FTZ R119, R75, R119, -R155 ;  /* 0x000000774b777223 */ /* 0x000fe4000001089b */
[----:B------:R-:W-:-:S02]  /*6dc0*/  FMUL.FTZ R155, R88, R41 ;  /* 0x00000029589b7220 */ /* 0x000fc40000410000 */
[----:B------:R-:W-:Y:S02]  /*6dd0*/  FADD.FTZ R126, R74, R126 ;  /* 0x0000007e4a7e7221 */ /* 0x000fe40000010000 */
[-C--:B------:R-:W-:Y:S02]  /*6de0*/  FMUL.FTZ R127, R88, R40.reuse ;  /* 0x00000028587f7220 */ /* 0x080fe40000410000 */
[----:B------:R-:W-:Y:S02]  /*6df0*/  FADD.FTZ R119, R73, R119 ;  /* 0x0000007749777221 */ /* 0x000fe40000010000 */
[C---:B------:R-:W-:Y:S02]  /*6e00*/  FFMA.FTZ R40, R91.reuse, R40, -R155 ;  /* 0x000000285b287223 */ /* 0x040fe4000001089b */
[----:B------:R-:W-:Y:S02]  /*6e10*/  FMUL.FTZ R155, R76, R126 ;  /* 0x0000007e4c9b7220 */ /* 0x000fe40000410000 */
[----:B------:R-:W-:-:S02]  /*6e20*/  FFMA.FTZ R41, R91, R41, R127 ;  /* 0x000000295b297223 */ /* 0x000fc4000001007f */
[-C--:B------:R-:W-:Y:S02]  /*6e30*/  FMUL.FTZ R127, R76, R119.reuse ;  /* 0x000000774c7f7220 */ /* 0x080fe40000410000 */
[C---:B------:R-:W-:Y:S02]  /*6e40*/  FFMA.FTZ R119, R79.reuse, R119, -R155 ;  /* 0x000000774f777223 */ /* 0x040fe4000001089b */
[----:B------:R-:W-:Y:S02]  /*6e50*/  FFMA.FTZ R126, R79, R126, R127 ;  /* 0x0000007e4f7e7223 */ /* 0x000fe4000001007f */
[C---:B------:R-:W-:Y:S02]  /*6e60*/  FMUL.FTZ R127, R92.reuse, R40 ;  /* 0x000000285c7f7220 */ /* 0x040fe40000410000 */
[----:B------:R-:W-:Y:S02]  /*6e70*/  FADD.FTZ R119, R77, R119 ;  /* 0x000000774d777221 */ /* 0x000fe40000010000 */
[----:B------:R-:W-:-:S02]  /*6e80*/  FMUL.FTZ R155, R92, R41 ;  /* 0x000000295c9b7220 */ /* 0x000fc40000410000 */
[----:B------:R-:W-:Y:S02]  /*6e90*/  FADD.FTZ R126, R78, R126 ;  /* 0x0000007e4e7e7221 */ /* 0x000fe40000010000 */
[C---:B------:R-:W-:Y:S02]  /*6ea0*/  FFMA.FTZ R41, R95.reuse, R41, R127 ;  /* 0x000000295f297223 */ /* 0x040fe4000001007f */
[C---:B------:R-:W-:Y:S02]  /*6eb0*/  FMUL.FTZ R127, R80.reuse, R119 ;  /* 0x00000077507f7220 */ /* 0x040fe40000410000 */
[----:B------:R-:W-:Y:S02]  /*6ec0*/  FFMA.FTZ R40, R95, R40, -R155 ;  /* 0x000000285f287223 */ /* 0x000fe4000001089b */
[-C--:B------:R-:W-:Y:S02]  /*6ed0*/  FMUL.FTZ R155, R80, R126.reuse ;  /* 0x0000007e509b7220 */ /* 0x080fe40000410000 */
[----:B------:R-:W-:-:S02]  /*6ee0*/  FFMA.FTZ R126, R83, R126, R127 ;  /* 0x0000007e537e7223 */ /* 0x000fc4000001007f */
[----:B------:R-:W-:Y:S02]  /*6ef0*/  FFMA.FTZ R119, R83, R119, -R155 ;  /* 0x0000007753777223 */ /* 0x000fe4000001089b */
[----:B------:R-:W-:Y:S02]  /*6f00*/  FMUL.FTZ R155, R96, R41 ;  /* 0x00000029609b7220 */ /* 0x000fe40000410000 */
[----:B------:R-:W-:Y:S02]  /*6f10*/  FADD.FTZ R126, R82, R126 ;  /* 0x0000007e527e7221 */ /* 0x000fe40000010000 */
[-C--:B------:R-:W-:Y:S02]  /*6f20*/  FMUL.FTZ R127, R96, R40.reuse ;  /* 0x00000028607f7220 */ /* 0x080fe40000410000 */
[----:B------:R-:W-:Y:S02]  /*6f30*/  FADD.FTZ R119, R81, R119 ;  /* 0x0000007751777221 */ /* 0x000fe40000010000 */
[----:B------:R-:W-:-:S02]  /*6f40*/  FFMA.FTZ R40, R99, R40, -R155 ;  /* 0x0000002863287223 */ /* 0x000fc4000001089b */
[-C--:B------:R-:W-:Y:S01]  /*6f50*/  FMUL.FTZ R155, R84, R126.reuse ;  /* 0x0000007e549b7220 */ /* 0x080fe20000410000 */
[----:B------:R-:W-:Y:S01]  /*6f60*/  FSEL R100, R100, RZ, !P0 ;  /* 0x000000ff64647208 */ /* 0x000fe20004000000 */
[----:B------:R-:W-:Y:S02]  /*6f70*/  FFMA.FTZ R41, R99, R41, R127 ;  /* 0x0000002963297223 */ /* 0x000fe4000001007f */
[-C--:B------:R-:W-:Y:S02]  /*6f80*/  FMUL.FTZ R127, R84, R119.reuse ;  /* 0x00000077547f7220 */ /* 0x080fe40000410000 */
[----:B------:R-:W-:Y:S01]  /*6f90*/  FFMA.FTZ R119, R87, R119, -R155 ;  /* 0x0000007757777223 */ /* 0x000fe2000001089b */
[----:B------:R-:W-:Y:S01]  /*6fa0*/  FSEL R101, R101, 1, !P0 ;  /* 0x3f80000065657808 */ /* 0x000fe20004000000 */
[----:B------:R-:W-:Y:S02]  /*6fb0*/  FFMA.FTZ R126, R87, R126, R127 ;  /* 0x0000007e577e7223 */ /* 0x000fe4000001007f */
[----:B------:R-:W-:-:S02]  /*6fc0*/  FMUL.FTZ R127, R100, R40 ;  /* 0x00000028647f7220 */ /* 0x000fc40000410000 */
[----:B------:R-:W-:Y:S02]  /*6fd0*/  FADD.FTZ R119, R85, R119 ;  /* 0x0000007755777221 */ /* 0x000fe40000010000 */
[-C--:B------:R-:W-:Y:S02]  /*6fe0*/  FMUL.FTZ R155, R100, R41.reuse ;  /* 0x00000029649b7220 */ /* 0x080fe40000410000 */
[----:B------:R-:W-:Y:S02]  /*6ff0*/  FADD.FTZ R126, R86, R126 ;  /* 0x0000007e567e7221 */ /* 0x000fe40000010000 */
[C---:B------:R-:W-:Y:S02]  /*7000*/  FFMA.FTZ R41, R101.reuse, R41, R127 ;  /* 0x0000002965297223 */ /* 0x040fe4000001007f */
[----:B------:R-:W-:Y:S01]  /*7010*/  FMUL.FTZ R127, R88, R119 ;  /* 0x00000077587f7220 */ /* 0x000fe20000410000 */
[----:B------:R-:W-:Y:S01]  /*7020*/  FSEL R102, R102, RZ, !P4 ;  /* 0x000000ff66667208 */ /* 0x000fe20006000000 */
[----:B------:R-:W-:-:S02]  /*7030*/  FFMA.FTZ R40, R101, R40, -R155 ;  /* 0x0000002865287223 */ /* 0x000fc4000001089b */
[-C--:B------:R-:W-:Y:S02]  /*7040*/  FMUL.FTZ R155, R88, R126.reuse ;  /* 0x0000007e589b7220 */ /* 0x080fe40000410000 */
[----:B------:R-:W-:Y:S01]  /*7050*/  FFMA.FTZ R126, R91, R126, R127 ;  /* 0x0000007e5b7e7223 */ /* 0x000fe2000001007f */
[----:B------:R-:W-:Y:S01]  /*7060*/  FSEL R103, R103, 1, !P4 ;  /* 0x3f80000067677808 */ /* 0x000fe20006000000 */
[----:B------:R-:W-:Y:S02]  /*7070*/  FFMA.FTZ R119, R91, R119, -R155 ;  /* 0x000000775b777223 */ /* 0x000fe4000001089b */
[----:B------:R-:W-:Y:S02]  /*7080*/  FMUL.FTZ R155, R102, R41 ;  /* 0x00000029669b7220 */ /* 0x000fe40000410000 */
[----:B------:R-:W-:Y:S02]  /*7090*/  FADD.FTZ R126, R90, R126 ;  /* 0x0000007e5a7e7221 */ /* 0x000fe40000010000 */
[----:B------:R-:W-:-:S02]  /*70a0*/  FMUL.FTZ R127, R102, R40 ;  /* 0x00000028667f7220 */ /* 0x000fc40000410000 */
[----:B------:R-:W-:Y:S02]  /*70b0*/  FFMA.FTZ R40, R103, R40, -R155 ;  /* 0x0000002867287223 */ /* 0x000fe4000001089b */
[----:B------:R-:W-:Y:S02]  /*70c0*/  FADD.FTZ R119, R89, R119 ;  /* 0x0000007759777221 */ /* 0x000fe40000010000 */
[-C--:B------:R-:W-:Y:S01]  /*70d0*/  FMUL.FTZ R155, R92, R126.reuse ;  /* 0x0000007e5c9b7220 */ /* 0x080fe20000410000 */
[----:B------:R-:W-:Y:S01]  /*70e0*/  FSEL R104, R104, RZ, !P6 ;  /* 0x000000ff68687208 */ /* 0x000fe20007000000 */
[----:B------:R-:W-:Y:S02]  /*70f0*/  FFMA.FTZ R41, R103, R41, R127 ;  /* 0x0000002967297223 */ /* 0x000fe4000001007f */
[-C--:B------:R-:W-:Y:S02]  /*7100*/  FMUL.FTZ R127, R92, R119.reuse ;  /* 0x000000775c7f7220 */ /* 0x080fe40000410000 */
[----:B------:R-:W-:Y:S01]  /*7110*/  FFMA.FTZ R119, R95, R119, -R155 ;  /* 0x000000775f777223 */ /* 0x000fe2000001089b */
[----:B------:R-:W-:Y:S01]  /*7120*/  FSEL R105, R105, 1, !P6 ;  /* 0x3f80000069697808 */ /* 0x000fe20007000000 */
[----:B------:R-:W-:-:S02]  /*7130*/  FFMA.FTZ R126, R95, R126, R127 ;  /* 0x0000007e5f7e7223 */ /* 0x000fc4000001007f */
[C---:B------:R-:W-:Y:S02]  /*7140*/  FMUL.FTZ R155, R104.reuse, R41 ;  /* 0x00000029689b7220 */ /* 0x040fe40000410000 */
[----:B------:R-:W-:Y:S02]  /*7150*/  FADD.FTZ R119, R93, R119 ;  /* 0x000000775d777221 */ /* 0x000fe40000010000 */
[-C--:B------:R-:W-:Y:S02]  /*7160*/  FMUL.FTZ R127, R104, R40.reuse ;  /* 0x00000028687f7220 */ /* 0x080fe40000410000 */
[----:B------:R-:W-:Y:S02]  /*7170*/  FFMA.FTZ R40, R105, R40, -R155 ;  /* 0x0000002869287223 */ /* 0x000fe4000001089b */
[----:B------:R-:W-:Y:S02]  /*7180*/  FADD.FTZ R126, R94, R126 ;  /* 0x0000007e5e7e7221 */ /* 0x000fe40000010000 */
[----:B------:R-:W-:-:S02]  /*7190*/  FMUL.FTZ R155, R96, R119 ;  /* 0x00000077609b7220 */ /* 0x000fc40000410000 */
[----:B------:R-:W-:Y:S02]  /*71a0*/  FFMA.FTZ R41, R105, R41, R127 ;  /* 0x0000002969297223 */ /* 0x000fe4000001007f */
[-C--:B------:R-:W-:Y:S01]  /*71b0*/  FMUL.FTZ R127, R96, R126.reuse ;  /* 0x0000007e607f7220 */ /* 0x080fe20000410000 */
[----:B------:R-:W-:Y:S01]  /*71c0*/  PRMT R106, RZ, 0x5410, R106 ;  /* 0x00005410ff6a7816 */ /* 0x000fe2000000006a */
[C---:B------:R-:W-:Y:S02]  /*71d0*/  FFMA.FTZ R126, R99.reuse, R126, R155 ;  /* 0x0000007e637e7223 */ /* 0x040fe4000001009b */
[----:B------:R-:W-:Y:S01]  /*71e0*/  FFMA.FTZ R119, R99, R119, -R127 ;  /* 0x0000007763777223 */ /* 0x000fe2000001087f */
[----:B------:R-:W-:Y:S01]  /*71f0*/  PRMT R127, RZ, 0x5410, R107 ;  /* 0x00005410ff7f7816 */ /* 0x000fe2000000006b */
[----:B------:R-:W-:Y:S02]  /*7200*/  FADD.FTZ R126, R98, R126 ;  /* 0x0000007e627e7221 */ /* 0x000fe40000010000 */
[----:B------:R-:W-:-:S02]  /*7210*/  FMUL.FTZ R107, R57, R106 ;  /* 0x0000006a396b7220 */ /* 0x000fc40000410000 */
[----:B------:R-:W-:Y:S02]  /*7220*/  FADD.FTZ R119, R97, R119 ;  /* 0x0000007761777221 */ /* 0x000fe40000010000 */
[CC--:B------:R-:W-:Y:S02]  /*7230*/  FMUL.FTZ R155, R100.reuse, R126.reuse ;  /* 0x0000007e649b7220 */ /* 0x0c0fe40000410000 */
[----:B------:R-:W-:Y:S01]  /*7240*/  FMUL.FTZ R106, R57, R127 ;  /* 0x0000007f396a7220 */ /* 0x000fe20000410000 */
[----:B------:R-:W-:Y:S01]  /*7250*/  FSEL R107, R107, RZ, !P0 ;  /* 0x000000ff6b6b7208 */ /* 0x000fe20004000000 */
[-C--:B------:R-:W-:Y:S01]  /*7260*/  FMUL.FTZ R127, R100, R119.reuse ;  /* 0x00000077647f7220 */ /* 0x080fe20000410000 */
[----:B------:R-:W-:Y:S01]  /*7270*/  PRMT R108, RZ, 0x5410, R108 ;  /* 0x00005410ff6c7816 */ /* 0x000fe2000000006c */
[C---:B------:R-:W-:Y:S01]  /*7280*/  FFMA.FTZ R119, R101.reuse, R119, -R155 ;  /* 0x0000007765777223 */ /* 0x040fe2000001089b */
[----:B------:R-:W-:Y:S01]  /*7290*/  FSEL R106, R106, RZ, !P0 ;  /* 0x000000ff6a6a7208 */ /* 0x000fe20004000000 */
[----:B------:R-:W-:Y:S01]  /*72a0*/  FFMA.FTZ R126, R101, R126, R127 ;  /* 0x0000007e657e7223 */ /* 0x000fe2000001007f */
[----:B------:R-:W-:Y:S01]  /*72b0*/  PRMT R109, RZ, 0x5410, R109 ;  /* 0x00005410ff6d7816 */ /* 0x000fe2000000006d */
[----:B------:R-:W-:-:S02]  /*72c0*/  FADD.FTZ R119, R107, R119 ;  /* 0x000000776b777221 */ /* 0x000fc40000010000 */
[----:B------:R-:W-:Y:S02]  /*72d0*/  FMUL.FTZ R127, R58, R108 ;  /* 0x0000006c3a7f7220 */ /* 0x000fe40000410000 */
[----:B------:R-:W-:Y:S02]  /*72e0*/  FADD.FTZ R126, R106, R126 ;  /* 0x0000007e6a7e7221 */ /* 0x000fe40000010000 */
[----:B------:R-:W-:Y:S02]  /*72f0*/  FMUL.FTZ R108, R58, R109 ;  /* 0x0000006d3a6c7220 */ /* 0x000fe40000410000 */
[C---:B------:R-:W-:Y:S02]  /*7300*/  FMUL.FTZ R109, R102.reuse, R119 ;  /* 0x00000077666d7220 */ /* 0x040fe40000410000 */
[-C--:B------:R-:W-:Y:S01]  /*7310*/  FMUL.FTZ R155, R102, R126.reuse ;  /* 0x0000007e669b7220 */ /* 0x080fe20000410000 */
[----:B------:R-:W-:Y:S01]  /*7320*/  FSEL R108, R108, RZ, !P4 ;  /* 0x000000ff6c6c7208 */ /* 0x000fe20006000000 */
[----:B------:R-:W-:Y:S01]  /*7330*/  FFMA.FTZ R126, R103, R126, R109 ;  /* 0x0000007e677e7223 */ /* 0x000fe2000001006d */
[----:B------:R-:W-:-:S02]  /*7340*/  FSEL R109, R127, RZ, !P4 ;  /* 0x000000ff7f6d7208 */ /* 0x000fc40006000000 */
[----:B------:R-:W-:Y:S01]  /*7350*/  PRMT R127, RZ, 0x5410, R110 ;  /* 0x00005410ff7f7816 */ /* 0x000fe2000000006e */
[----:B------:R-:W-:Y:S01]  /*7360*/  FFMA.FTZ R119, R103, R119, -R155 ;  /* 0x0000007767777223 */ /* 0x000fe2000001089b */
[----:B------:R-:W-:Y:S01]  /*7370*/  PRMT R110, RZ, 0x5410, R111 ;  /* 0x00005410ff6e7816 */ /* 0x000fe2000000006f */
[----:B------:R-:W-:Y:S02]  /*7380*/  FADD.FTZ R126, R108, R126 ;  /* 0x0000007e6c7e7221 */ /* 0x000fe40000010000 */
[----:B------:R-:W-:Y:S02]  /*7390*/  FMUL.FTZ R111, R59, R127 ;  /* 0x0000007f3b6f7220 */ /* 0x000fe40000410000 */
[----:B------:R-:W-:Y:S02]  /*73a0*/  FADD.FTZ R119, R109, R119 ;  /* 0x000000776d777221 */ /* 0x000fe40000010000 */
[C---:B------:R-:W-:Y:S02]  /*73b0*/  FMUL.FTZ R155, R104.reuse, R126 ;  /* 0x0000007e689b7220 */ /* 0x040fe40000410000 */
[----:B------:R-:W-:Y:S01]  /*73c0*/  FMUL.FTZ R110, R59, R110 ;  /* 0x0000006e3b6e7220 */ /* 0x000fe20000410000 */
[----:B------:R-:W-:Y:S01]  /*73d0*/  FSEL R111, R111, RZ, !P6 ;  /* 0x000000ff6f6f7208 */ /* 0x000fe20007000000 */
[----:B------:R-:W-:-:S02]  /*73e0*/  FMUL.FTZ R127, R104, R119 ;  /* 0x00000077687f7220 */ /* 0x000fc40000410000 */
[C---:B------:R-:W-:Y:S01]  /*73f0*/  FFMA.FTZ R119, R105.reuse, R119, -R155 ;  /* 0x0000007769777223 */ /* 0x040fe2000001089b */
[----:B------:R-:W-:Y:S01]  /*7400*/  FSEL R110, R110, RZ, !P6 ;  /* 0x000000ff6e6e7208 */ /* 0x000fe20007000000 */
[----:B------:R-:W-:Y:S01]  /*7410*/  FFMA.FTZ R126, R105, R126, R127 ;  /* 0x0000007e697e7223 */ /* 0x000fe2000001007f */
[----:B------:R-:W-:Y:S01]  /*7420*/  FSEL R112, R112, RZ, !P5 ;  /* 0x000000ff70707208 */ /* 0x000fe20006800000 */
[----:B------:R-:W-:Y:S01]  /*7430*/  FADD.FTZ R119, R111, R119 ;  /* 0x000000776f777221 */ /* 0x000fe20000010000 */
[----:B------:R-:W-:Y:S01]  /*7440*/  FSEL R113, R113, 1, !P5 ;  /* 0x3f80000071717808 */ /* 0x000fe20006800000 */
[----:B------:R-:W-:Y:S02]  /*7450*/  FADD.FTZ R126, R110, R126 ;  /* 0x0000007e6e7e7221 */ /* 0x000fe40000010000 */
[C---:B------:R-:W-:Y:S01]  /*7460*/  FMUL.FTZ R127, R112.reuse, R119 ;  /* 0x00000077707f7220 */ /* 0x040fe20000410000 */
[----:B------:R-:W-:Y:S01]  /*7470*/  PRMT R114, RZ, 0x5410, R114 ;  /* 0x00005410ff727816 */ /* 0x000fe20000000072 */
[----:B------:R-:W-:-:S02]  /*7480*/  FMUL.FTZ R155, R112, R126 ;  /* 0x0000007e709b7220 */ /* 0x000fc40000410000 */
[----:B------:R-:W-:Y:S01]  /*7490*/  FFMA.FTZ R126, R113, R126, R127 ;  /* 0x0000007e717e7223 */ /* 0x000fe2000001007f */
[----:B------:R-:W-:Y:S01]  /*74a0*/  PRMT R127, RZ, 0x5410, R115 ;  /* 0x00005410ff7f7816 */ /* 0x000fe20000000073 */
[----:B------:R-:W-:-:S04]  /*74b0*/  FMUL.FTZ R115, R60, R114 ;  /* 0x000000723c737220 */ /* 0x000fc80000410000 */
[----:B------:R-:W-:Y:S01]  /*74c0*/  FMUL.FTZ R127, R60, R127 ;  /* 0x0000007f3c7f7220 */ /* 0x000fe20000410000 */
[----:B------:R-:W-:Y:S02]  /*74d0*/  FSEL R114, R116, RZ, !P3 ;  /* 0x000000ff74727208 */ /* 0x000fe40005800000 */
[----:B------:R-:W-:Y:S01]  /*74e0*/  FSEL R115, R115, RZ, !P5 ;  /* 0x000000ff73737208 */ /* 0x000fe20006800000 */
[----:B------:R-:W-:Y:S01]  /*74f0*/  FFMA.FTZ R119, R113, R119, -R155 ;  /* 0x0000007771777223 */ /* 0x000fe2000001089b */
[----:B------:R-:W-:Y:S02]  /*7500*/  FSEL R116, R127, RZ, !P5 ;  /* 0x000000ff7f747208 */ /* 0x000fe40006800000 */
[----:B------:R-:W-:Y:S01]  /*7510*/  PRMT R51, RZ, 0x5410, R51 ;  /* 0x00005410ff337816 */ /* 0x000fe20000000033 */
[----:B------:R-:W-:Y:S01]  /*7520*/  FADD.FTZ R126, R115, R126 ;  /* 0x0000007e737e7221 */ /* 0x000fe20000010000 */
[----:B------:R-:W-:Y:S01]  /*7530*/  PRMT R118, RZ, 0x5410, R118 ;  /* 0x00005410ff767816 */ /* 0x000fe20000000076 */
[----:B------:R-:W-:Y:S01]  /*7540*/  FADD.FTZ R127, R116, R119 ;  /* 0x00000077747f7221 */ /* 0x000fe20000010000 */
[----:B------:R-:W-:Y:S01]  /*7550*/  FSEL R117, R117, 1, !P3 ;  /* 0x3f80000075757808 */ /* 0x000fe20005800000 */
[----:B------:R-:W-:-:S02]  /*7560*/  FMUL.FTZ R119, R61, R51 ;  /* 0x000000333d777220 */ /* 0x000fc40000410000 */
[C---:B------:R-:W-:Y:S02]  /*7570*/  FMUL.FTZ R51, R114.reuse, R126 ;  /* 0x0000007e72337220 */ /* 0x040fe40000410000 */
        /* <DEDUP_REMOVED lines=15> */
[C---:B------:R-:W-:Y:S02]  /*7670*/  FMUL.FTZ R123, R62.reuse, R123 ;  /* 0x0000007b3e7b7220 */ /* 0x040fe40000410000 */
        /* <DEDUP_REMOVED lines=12> */
[----:B------:R-:W-:Y:S02]  /*7740*/  FMUL.FTZ R48, R63, R48 ;  /* 0x000000303f307220 */ /* 0x000fe40000410000 */
[-C--:B------:R-:W-:Y:S02]  /*7750*/  FMUL.FTZ R155, R122, R51.reuse ;  /* 0x000000337a9b7220 */ /* 0x080fe40000410000 */
[C---:B------:R-:W-:Y:S02]  /*7760*/  FFMA.FTZ R50, R125.reuse, R51, -R50 ;  /* 0x000000337d327223 */ /* 0x040fe40000010832 */
[----:B------:R-:W-:Y:S01]  /*7770*/  FFMA.FTZ R51, R125, R126, R155 ;  /* 0x0000007e7d337223 */ /* 0x000fe2000001009b */
[----:B------:R-:W-:Y:S01]  /*7780*/  FSEL R126, R48, RZ, !P1 ;  /* 0x000000ff307e7208 */ /* 0x000fe20004800000 */
[----:B------:R-:W-:-:S02]  /*7790*/  FMUL.FTZ R48, R112, R41 ;  /* 0x0000002970307220 */ /* 0x000fc40000410000 */
[-C--:B------:R-:W-:Y:S02]  /*77a0*/  FMUL.FTZ R155, R112, R40.reuse ;  /* 0x00000028709b7220 */ /* 0x080fe40000410000 */
[----:B------:R-:W-:Y:S01]  /*77b0*/  FFMA.FTZ R40, R113, R40, -R48 ;  /* 0x0000002871287223 */ /* 0x000fe20000010830 */
[----:B------:R-:W-:Y:S01]  /*77c0*/  FSEL R127, R127, RZ, !P1 ;  /* 0x000000ff7f7f7208 */ /* 0x000fe20004800000 */
[----:B------:R-:W-:Y:S02]  /*77d0*/  FFMA.FTZ R41, R113, R41, R155 ;  /* 0x0000002971297223 */ /* 0x000fe4000001009b */
[----:B------:R-:W-:Y:S02]  /*77e0*/  FADD.FTZ R50, R126, R50 ;  /* 0x000000327e327221 */ /* 0x000fe40000010000 */
[----:B------:R-:W-:Y:S02]  /*77f0*/  FMUL.FTZ R156, R114, R40 ;  /* 0x00000028729c7220 */ /* 0x000fe40000410000 */
[----:B------:R-:W-:-:S02]  /*7800*/  FADD.FTZ R51, R127, R51 ;  /* 0x000000337f337221 */ /* 0x000fc40000010000 */
[-C--:B------:R-:W-:Y:S02]  /*7810*/  FMUL.FTZ R48, R114, R41.reuse ;  /* 0x0000002972307220 */ /* 0x080fe40000410000 */
[C---:B------:R-:W-:Y:S02]  /*7820*/  FFMA.FTZ R156, R117.reuse, R41, R156 ;  /* 0x00000029759c7223 */ /* 0x040fe4000001009c */
[----:B------:R-:W0:Y:S01]  /*7830*/  SHFL.UP PT, R41, R50, 0x1, RZ ;  /* 0x0420000032297989 */ /* 0x000e2200000e00ff */
[----:B------:R-:W-:Y:S02]  /*7840*/  FFMA.FTZ R40, R117, R40, -R48 ;  /* 0x0000002875287223 */ /* 0x000fe40000010830 */
[----:B------:R-:W-:Y:S01]  /*7850*/  FMUL.FTZ R48, R120, R156 ;  /* 0x0000009c78307220 */ /* 0x000fe20000410000 */
[----:B------:R-:W1:Y:S03]  /*7860*/  SHFL.UP PT, R155, R51, 0x1, RZ ;  /* 0x04200000339b7989 */ /* 0x000e6600000e00ff */
[----:B------:R-:W-:-:S02]  /*7870*/  FFMA.FTZ R48, R121, R40, -R48 ;  /* 0x0000002879307223 */ /* 0x000fc40000010830 */
[----:B------:R-:W-:-:S04]  /*7880*/  FMUL.FTZ R40, R120, R40 ;  /* 0x0000002878287220 */ /* 0x000fc80000410000 */
[----:B------:R-:W-:Y:S02]  /*7890*/  FFMA.FTZ R156, R121, R156, R40 ;  /* 0x0000009c799c7223 */ /* 0x000fe40000010028 */
[----:B------:R-:W-:-:S04]  /*78a0*/  FMUL.FTZ R40, R122, R48 ;  /* 0x000000307a287220 */ /* 0x000fc80000410000 */
[-C--:B------:R-:W-:Y:S02]  /*78b0*/  FFMA.FTZ R40, R125, R156.reuse, R40 ;  /* 0x0000009c7d287223 */ /* 0x080fe40000010028 */
[----:B------:R-:W-:-:S04]  /*78c0*/  FMUL.FTZ R156, R122, R156 ;  /* 0x0000009c7a9c7220 */ /* 0x000fc80000410000 */
[----:B------:R-:W-:Y:S02]  /*78d0*/  FFMA.FTZ R48, R125, R48, -R156 ;  /* 0x000000307d307223 */ /* 0x000fe4000001089c */
[C---:B0-----:R-:W-:Y:S02]  /*78e0*/  FMUL.FTZ R156, R40.reuse, R41 ;  /* 0x00000029289c7220 */ /* 0x041fe40000410000 */
[-C--:B-1----:R-:W-:Y:S02]  /*78f0*/  FMUL.FTZ R157, R40, R155.reuse ;  /* 0x0000009b289d7220 */ /* 0x082fe40000410000 */
[C---:B------:R-:W-:Y:S02]  /*7900*/  FFMA.FTZ R155, R48.reuse, R155, R156 ;  /* 0x0000009b309b7223 */ /* 0x040fe4000001009c */
[----:B------:R-:W0:Y:S01]  /*7910*/  SHFL.UP PT, R156, R48, 0x1, RZ ;  /* 0x04200000309c7989 */ /* 0x000e2200000e00ff */
[----:B------:R-:W-:-:S03]  /*7920*/  FFMA.FTZ R41, R48, R41, -R157 ;  /* 0x0000002930297223 */ /* 0x000fc6000001089d */
[----:B------:R-:W1:Y:S01]  /*7930*/  SHFL.UP PT, R157, R40, 0x1, RZ ;  /* 0x04200000289d7989 */ /* 0x000e6200000e00ff */
[----:B------:R-:W-:-:S13]  /*7940*/  ISETP.GE.AND P0, PT, R3, 0x1, PT ;  /* 0x000000010300780c */ /* 0x000fda0003f06270 */
[----:B------:R-:W-:Y:S02]  /*7950*/  @P0 FADD.FTZ R50, R50, R41 ;  /* 0x0000002932320221 */ /* 0x000fe40000010000 */
[----:B0-----:R-:W-:Y:S02]  /*7960*/  FMUL.FTZ R41, R40, R156 ;  /* 0x0000009c28297220 */ /* 0x001fe40000410000 */
[----:B------:R-:W-:Y:S02]  /*7970*/  @P0 FADD.FTZ R51, R51, R155 ;  /* 0x0000009b33330221 */ /* 0x000fe40000010000 */
[-C--:B-1----:R-:W-:Y:S02]  /*7980*/  FFMA.FTZ R41, R48, R157.reuse, R41 ;  /* 0x0000009d30297223 */ /* 0x082fe40000010029 */
[C---:B------:R-:W-:Y:S01]  /*7990*/  FMUL.FTZ R157, R40.reuse, R157 ;  /* 0x0000009d289d7220 */ /* 0x040fe20000410000 */
[----:B------:R-:W0:Y:S02]  /*79a0*/  SHFL.UP PT, R155, R50, 0x2, RZ ;  /* 0x04400000329b7989 */ /* 0x000e2400000e00ff */
[----:B------:R-:W-:-:S02]  /*79b0*/  FSEL R40, R40, R41, !P0 ;  /* 0x0000002928287208 */ /* 0x000fc40004000000 */
[----:B------:R-:W1:Y:S01]  /*79c0*/  SHFL.UP PT, R41, R51, 0x2, RZ ;  /* 0x0440000033297989 */ /* 0x000e6200000e00ff */
[----:B------:R-:W-:Y:S01]  /*79d0*/  @P0 FFMA.FTZ R48, R48, R156, -R157 ;  /* 0x0000009c30300223 */ /* 0x000fe2000001089d */
[----:B------:R-:W-:Y:S01]  /*79e0*/  ISETP.GE.AND P0, PT, R3, 0x2, PT ;  /* 0x000000020300780c */ /* 0x000fe20003f06270 */
[C---:B0-----:R-:W-:Y:S02]  /*79f0*/  FMUL.FTZ R156, R40.reuse, R155 ;  /* 0x0000009b289c7220 */ /* 0x041fe40000410000 */
[----:B-1----:R-:W-:-:S04]  /*7a00*/  FMUL.FTZ R157, R40, R41 ;  /* 0x00000029289d7220 */ /* 0x002fc80000410000 */
[C---:B------:R-:W-:Y:S02]  /*7a10*/  FFMA.FTZ R155, R48.reuse, R155, -R157 ;  /* 0x0000009b309b7223 */ /* 0x040fe4000001089d */
[----:B------:R-:W-:Y:S02]  /*7a20*/  FFMA.FTZ R157, R48, R41, R156 ;  /* 0x00000029309d7223 */ /* 0x000fe4000001009c */
[----:B------:R-:W0:Y:S04]  /*7a30*/  SHFL.UP PT, R41, R48, 0x2, RZ ;  /* 0x0440000030297989 */ /* 0x000e2800000e00ff */
[----:B------:R-:W1:Y:S01]  /*7a40*/  SHFL.UP PT, R156, R40, 0x2, RZ ;  /* 0x04400000289c7989 */ /* 0x000e6200000e00ff */
[----:B------:R-:W-:Y:S02]  /*7a50*/  @P0 FADD.FTZ R51, R51, R157 ;  /* 0x0000009d33330221 */ /* 0x000fe40000010000 */
[----:B------:R-:W-:-:S02]  /*7a60*/  @P0 FADD.FTZ R50, R50, R155 ;  /* 0x0000009b32320221 */ /* 0x000fc40000010000 */
[----:B0-----:R-:W-:-:S04]  /*7a70*/  FMUL.FTZ R157, R40, R41 ;  /* 0x00000029289d7220 */ /* 0x001fc80000410000 */
[-C--:B-1----:R-:W-:Y:S02]  /*7a80*/  FFMA.FTZ R157, R48, R156.reuse, R157 ;  /* 0x0000009c309d7223 */ /* 0x082fe4000001009d */
[C---:B------:R-:W-:Y:S02]  /*7a90*/  FMUL.FTZ R155, R40.reuse, R156 ;  /* 0x0000009c289b7220 */ /* 0x040fe40000410000 */
[----:B------:R-:W0:Y:S01]  /*7aa0*/  SHFL.UP PT, R156, R51, 0x4, RZ ;  /* 0x04800000339c7989 */ /* 0x000e2200000e00ff */
[----:B------:R-:W-:-:S03]  /*7ab0*/  FSEL R40, R40, R157, !P0 ;  /* 0x0000009d28287208 */ /* 0x000fc60004000000 */
[----:B------:R-:W1:Y:S01]  /*7ac0*/  SHFL.UP PT, R157, R50, 0x4, RZ ;  /* 0x04800000329d7989 */ /* 0x000e6200000e00ff */
[----:B------:R-:W-:Y:S01]  /*7ad0*/  @P0 FFMA.FTZ R48, R48, R41, -R155 ;  /* 0x0000002930300223 */ /* 0x000fe2000001089b */
[----:B------:R-:W-:Y:S01]  /*7ae0*/  ISETP.GE.AND P0, PT, R3, 0x4, PT ;  /* 0x000000040300780c */ /* 0x000fe20003f06270 */
[CC--:B0-----:R-:W-:Y:S02]  /*7af0*/  FMUL.FTZ R155, R40.reuse, R156.reuse ;  /* 0x0000009c289b7220 */ /* 0x0c1fe40000410000 */
[-C--:B-1----:R-:W-:Y:S02]  /*7b00*/  FMUL.FTZ R41, R40, R157.reuse ;  /* 0x0000009d28297220 */ /* 0x082fe40000410000 */
[C---:B------:R-:W-:Y:S02]  /*7b10*/  FFMA.FTZ R155, R48.reuse, R157, -R155 ;  /* 0x0000009d309b7223 */ /* 0x040fe4000001089b */
[----:B------:R-:W-:Y:S02]  /*7b20*/  FFMA.FTZ R157, R48, R156, R41 ;  /* 0x0000009c309d7223 */ /* 0x000fe40000010029 */
[----:B------:R-:W0:Y:S04]  /*7b30*/  SHFL.UP PT, R41, R48, 0x4, RZ ;  /* 0x0480000030297989 */ /* 0x000e2800000e00ff */
[----:B------:R-:W1:Y:S01]  /*7b40*/  SHFL.UP PT, R156, R40, 0x4, RZ ;  /* 0x04800000289c7989 */ /* 0x000e6200000e00ff */
[----:B------:R-:W-:-:S02]  /*7b50*/  @P0 FADD.FTZ R50, R50, R155 ;  /* 0x0000009b32320221 */ /* 0x000fc40000010000 */
[----:B------:R-:W-:Y:S01]  /*7b60*/  @P0 FADD.FTZ R51, R51, R157 ;  /* 0x0000009d33330221 */ /* 0x000fe20000010000 */
[----:B------:R-:W-:Y:S01]  /*7b70*/  STS.U16 [R143+0x13c0], R154 ;  /* 0x0013c09a8f007388 */ /* 0x000fe20000000400 */
[CC--:B0-----:R-:W-:Y:S02]  /*7b80*/  FMUL.FTZ R155, R40.reuse, R41.reuse ;  /* 0x00000029289b7220 */ /* 0x0c1fe40000410000 */
[-C--:B-1----:R-:W-:Y:S02]  /*7b90*/  FMUL.FTZ R157, R40, R156.reuse ;  /* 0x0000009c289d7220 */ /* 0x082fe40000410000 */
[C---:B------:R-:W-:Y:S02]  /*7ba0*/  FFMA.FTZ R155, R48.reuse, R156, R155 ;  /* 0x0000009c309b7223 */ /* 0x040fe4000001009b */
[----:B------:R-:W-:Y:S01]  /*7bb0*/  @P0 FFMA.FTZ R48, R48, R41, -R157 ;  /* 0x0000002930300223 */ /* 0x000fe2000001089d */
[----:B------:R-:W-:Y:S04]  /*7bc0*/  SHFL.UP PT, R156, R51, 0x8, RZ ;  /* 0x05000000339c7989 */ /* 0x000fe800000e00ff */
[----:B------:R-:W0:Y:S01]  /*7bd0*/  SHFL.UP PT, R41, R50, 0x8, RZ ;  /* 0x0500000032297989 */ /* 0x000e2200000e00ff */
[----:B------:R-:W-:-:S03]  /*7be0*/  FSEL R155, R40, R155, !P0 ;  /* 0x0000009b289b7208 */ /* 0x000fc60004000000 */
[----:B------:R-:W1:Y:S04]  /*7bf0*/  SHFL.UP PT, R143, R48, 0x8, RZ ;  /* 0x05000000308f7989 */ /* 0x000e6800000e00ff */
[----:B------:R-:W2:Y:S01]  /*7c00*/  SHFL.UP PT, R40, R155, 0x8, RZ ;  /* 0x050000009b287989 */ /* 0x000ea200000e00ff */
[----:B------:R-:W-:-:S03]  /*7c10*/  ISETP.GE.AND P0, PT, R3, 0x8, PT ;  /* 0x000000080300780c */ /* 0x000fc60003f06270 */
[----:B------:R-:W-:Y:S04]  /*7c20*/  STS.U16 [R153+0x1400], R152 ;  /* 0x0014009899007388 */ /* 0x000fe80000000400 */
[----:B------:R0:W-:Y:S02]  /*7c30*/  STS.U16 [R144+0x1440], R149 ;  /* 0x0014409590007388 */ /* 0x0001e40000000400 */
[C---:B0-----:R-:W-:Y:S02]  /*7c40*/  FMUL.FTZ R144, R155.reuse, R41 ;  /* 0x000000299b907220 */ /* 0x041fe40000410000 */
[-C--:B------:R-:W-:Y:S02]  /*7c50*/  FMUL.FTZ R149, R155, R156.reuse ;  /* 0x0000009c9b957220 */ /* 0x080fe40000410000 */
[----:B------:R-:W-:-:S02]  /*7c60*/  FFMA.FTZ R144, R48, R156, R144 ;  /* 0x0000009c30907223 */ /* 0x000fc40000010090 */
[----:B------:R-:W-:Y:S02]  /*7c70*/  FFMA.FTZ R149, R48, R41, -R149 ;  /* 0x0000002930957223 */ /* 0x000fe40000010895 */
[----:B------:R-:W-:Y:S02]  /*7c80*/  @P0 FADD.FTZ R51, R51, R144 ;  /* 0x0000009033330221 */ /* 0x000fe40000010000 */
[C---:B-1----:R-:W-:Y:S02]  /*7c90*/  FMUL.FTZ R41, R155.reuse, R143 ;  /* 0x0000008f9b297220 */ /* 0x042fe40000410000 */
[----:B------:R-:W-:Y:S02]  /*7ca0*/  @P0 FADD.FTZ R50, R50, R149 ;  /* 0x0000009532320221 */ /* 0x000fe40000010000 */
[-C--:B--2---:R-:W-:Y:S02]  /*7cb0*/  FMUL.FTZ R144, R155, R40.reuse ;  /* 0x000000289b907220 */ /* 0x084fe40000410000 */
[----:B------:R-:W-:-:S02]  /*7cc0*/  FFMA.FTZ R41, R48, R40, R41 ;  /* 0x0000002830297223 */ /* 0x000fc40000010029 */
[----:B------:R-:W-:Y:S02]  /*7cd0*/  @P0 FFMA.FTZ R48, R48, R143, -R144 ;  /* 0x0000008f30300223 */ /* 0x000fe40000010890 */
[----:B------:R-:W0:Y:S01]  /*7ce0*/  SHFL.UP PT, R143, R50, 0x10, RZ ;  /* 0x06000000328f7989 */ /* 0x000e2200000e00ff */
[----:B------:R-:W-:-:S03]  /*7cf0*/  FSEL R155, R155, R41, !P0 ;  /* 0x000000299b9b7208 */ /* 0x000fc60004000000 */
[----:B------:R-:W-:Y:S04]  /*7d00*/  STS.U16 [R150+0x1480], R151 ;  /* 0x0014809796007388 */ /* 0x000fe80000000400 */
[----:B------:R-:W1:Y:S04]  /*7d10*/  SHFL.UP PT, R40, R51, 0x10, RZ ;  /* 0x0600000033287989 */ /* 0x000e6800000e00ff */
[----:B------:R-:W-:Y:S04]  /*7d20*/  STS.U16 [R47+0x14c0], R46 ;  /* 0x0014c02e2f007388 */ /* 0x000fe80000000400 */
[----:B------:R-:W2:Y:S04]  /*7d30*/  SHFL.UP PT, R46, R48, 0x10, RZ ;  /* 0x06000000302e7989 */ /* 0x000ea800000e00ff */
[----:B------:R-:W-:Y:S04]  /*7d40*/  STS.U16 [R148+0x1500], R147 ;  /* 0x0015009394007388 */ /* 0x000fe80000000400 */
[----:B------:R-:W-:Y:S04]  /*7d50*/  STS.U16 [R146+0x1540], R145 ;  /* 0x0015409192007388 */ /* 0x000fe80000000400 */
[----:B------:R0:W-:Y:S04]  /*7d60*/  STS.U16 [R44+0x1580], R45 ;  /* 0x0015802d2c007388 */ /* 0x0001e80000000400 */
[----:B------:R-:W3:Y:S01]  /*7d70*/  SHFL.UP PT, R44, R155, 0x10, RZ ;  /* 0x060000009b2c7989 */ /* 0x000ee200000e00ff */
[----:B------:R-:W-:-:S03]  /*7d80*/  ISETP.NE.AND P2, PT, R3, 0x1f, PT ;  /* 0x0000001f0300780c */ /* 0x000fc60003f45270 */
[----:B------:R-:W-:Y:S01]  /*7d90*/  STS.U16 [R142+0x15c0], R141 ;  /* 0x0015c08d8e007388 */ /* 0x000fe20000000400 */
[----:B0-----:R-:W-:-:S03]  /*7da0*/  FMUL.FTZ R45, R155, R143 ;  /* 0x0000008f9b2d7220 */ /* 0x001fc60000410000 */
[----:B------:R-:W-:Y:S01]  /*7db0*/  STS.U16 [R140+0x1600], R139 ;  /* 0x0016008b8c007388 */ /* 0x000fe20000000400 */
[----:B------:R-:W-:-:S03]  /*7dc0*/  ISETP.GE.AND P1, PT, R3, 0x10, PT ;  /* 0x000000100300780c */ /* 0x000fc60003f26270 */
[----:B------:R-:W-:Y:S01]  /*7dd0*/  STS.U16 [R42+0x1640], R138 ;  /* 0x0016408a2a007388 */ /* 0x000fe20000000400 */
[----:B------:R-:W-:-:S03]  /*7de0*/  LOP3.LUT P0, RZ, R158, 0x1f, RZ, 0xc0, !PT ;  /* 0x0000001f9eff7812 */ /* 0x000fc6000780c0ff */
[----:B------:R0:W-:Y:S01]  /*7df0*/  STS.U16 [R137+0x1680], R136 ;  /* 0x0016808889007388 */ /* 0x0001e20000000400 */
[----:B-1----:R-:W-:-:S03]  /*7e00*/  FMUL.FTZ R41, R155, R40 ;  /* 0x000000289b297220 */ /* 0x002fc60000410000 */
[----:B------:R-:W-:Y:S01]  /*7e10*/  STS.U16 [R135+0x16c0], R134 ;  /* 0x0016c08687007388 */ /* 0x000fe20000000400 */
[----:B------:R-:W-:-:S03]  /*7e20*/  ISETP.EQ.OR P0, PT, RZ, UR6, P0 ;  /* 0x00000006ff007c0c */ /* 0x000fc60008702670 */
[----:B------:R-:W-:Y:S01]  /*7e30*/  STS.U16 [R133+0x1700], R132 ;  /* 0x0017008485007388 */ /* 0x000fe20000000400 */
[----:B0-----:R-:W-:-:S03]  /*7e40*/  FFMA.FTZ R136, R48, R40, R45 ;  /* 0x0000002830887223 */ /* 0x001fc6000001002d */
[----:B------:R-:W-:Y:S01]  /*7e50*/  STS.U16 [R131+0x1740], R130 ;  /* 0x0017408283007388 */ /* 0x000fe20000000400 */
[----:B--2---:R-:W-:-:S03]  /*7e60*/  FMUL.FTZ R45, R155, R46 ;  /* 0x0000002e9b2d7220 */ /* 0x004fc60000410000 */
[----:B------:R-:W-:Y:S01]  /*7e70*/  STS.U16 [R129+0x1780], R128 ;  /* 0x0017808081007388 */ /* 0x000fe20000000400 */
[----:B------:R-:W-:-:S03]  /*7e80*/  FFMA.FTZ R143, R48, R143, -R41 ;  /* 0x0000008f308f7223 */ /* 0x000fc60000010829 */
[----:B------:R-:W-:Y:S01]  /*7e90*/  STS.U16 [R55+0x17c0], R54 ;  /* 0x0017c03637007388 */ /* 0x000fe20000000400 */
[----:B------:R-:W-:-:S03]  /*7ea0*/  HFMA2.MMA R41, -RZ, RZ, 0, 0 ;  /* 0x00000000ff297435 */ /* 0x000fc600000001ff */
[----:B------:R0:W-:Y:S04]  /*7eb0*/  STS.U16 [R43+0x1800], R49 ;  /* 0x001800312b007388 */ /* 0x0001e80000000400 */
[----:B------:R3:W-:Y:S01]  /*7ec0*/  STS.U16 [R53+0x1840], R52 ;  /* 0x0018403435007388 */ /* 0x0007e20000000400 */
[----:B------:R-:W-:Y:S01]  /*7ed0*/  IMAD.MOV.U32 R40, RZ, RZ, 0x3f800000 ;  /* 0x3f800000ff287424 */ /* 0x000fe200078e00ff */
[----:B------:R-:W-:-:S06]  /*7ee0*/  NOP ;  /* 0x0000000000007918 */ /* 0x000fcc0000000000 */
[----:B0-----:R-:W-:Y:S01]  /*7ef0*/  CS2R R42, SRZ ;  /* 0x00000000002a7805 */ /* 0x001fe2000001ff00 */
[----:B------:R-:W-:Y:S01]  /*7f00*/  IMAD.U32 R47, RZ, RZ, UR7 ;  /* 0x00000007ff2f7e24 */ /* 0x000fe2000f8e00ff */
[----:B------:R-:W-:Y:S01]  /*7f10*/  LDS.U16 R128, [R164+0x1080] ;  /* 0x00108000a4807984 */ /* 0x000fe20000000400 */
[-C--:B---3--:R-:W-:Y:S02]  /*7f20*/  FFMA.FTZ R52, R48, R44.reuse, R45 ;  /* 0x0000002c30347223 */ /* 0x088fe4000001002d */
[C---:B------:R-:W-:Y:S01]  /*7f30*/  FMUL.FTZ R45, R155.reuse, R44 ;  /* 0x0000002c9b2d7220 */ /* 0x040fe20000410000 */
[----:B------:R-:W-:Y:S01]  /*7f40*/  @!P2 SHF.R.U32.HI R44, RZ, 0x1, R158 ;  /* 0x00000001ff2ca819 */ /* 0x000fe2000001169e */
[----:B------:R-:W-:Y:S01]  /*7f50*/  @P1 FADD.FTZ R50, R50, R143 ;  /* 0x0000008f32321221 */ /* 0x000fe20000010000 */
[----:B------:R-:W-:Y:S01]  /*7f60*/  FSEL R49, R155, R52, !P1 ;  /* 0x000000349b317208 */ /* 0x000fe20004800000 */
[----:B------:R-:W-:Y:S01]  /*7f70*/  @P1 FFMA.FTZ R48, R48, R46, -R45 ;  /* 0x0000002e30301223 */ /* 0x000fe2000001082d */
[----:B------:R-:W-:Y:S01]  /*7f80*/  @!P2 LOP3.LUT R44, R44, 0x7ffffff0, RZ, 0xc0, !PT ;  /* 0x7ffffff02c2ca812 */ /* 0x000fe200078ec0ff */
[----:B------:R-:W-:Y:S01]  /*7f90*/  @P1 FADD.FTZ R51, R51, R136 ;  /* 0x0000008833331221 */ /* 0x000fe20000010000 */
        /* <DEDUP_REMOVED lines=37> */
[-C--:B------:R-:W-:Y:S02]  /*81f0*/  FMUL.FTZ R165, R45, R53.reuse ;  /* 0x000000352da57220 */ /* 0x080fe40000410000 */
[CC--:B------:R-:W-:Y:S02]  /*8200*/  FFMA.FTZ R160, R46.reuse, R52.reuse, -R160 ;  /* 0x000000342ea07223 */ /* 0x0c0fe400000108a0 */
[-C--:B------:R-:W-:Y:S02]  /*8210*/  FMUL.FTZ R164, R46, R53.reuse ;  /* 0x000000352ea47220 */ /* 0x080fe40000410000 */
[----:B------:R-:W-:Y:S02]  /*8220*/  FADD.FTZ R160, R54, R160 ;  /* 0x000000a036a07221 */ /* 0x000fe40000010000 */
[C---:B------:R-:W-:Y:S02]  /*8230*/  FMUL.FTZ R54, R44.reuse, R53 ;  /* 0x000000352c367220 */ /* 0x040fe40000410000 */
[----:B------:R-:W-:-:S02]  /*8240*/  FFMA.FTZ R53, R44, R52, -R165 ;  /* 0x000000342c357223 */ /* 0x000fc400000108a5 */
[----:B------:R-:W0:Y:S01]  /*8250*/  S2R R165, SR_TID.X ;  /* 0x0000000000a57919 */ /* 0x000e220000002100 */
[-C--:B------:R-:W-:Y:S02]  /*8260*/  FFMA.FTZ R54, R45, R52.reuse, R54 ;  /* 0x000000342d367223 */ /* 0x080fe40000010036 */
[----:B------:R-:W-:Y:S01]  /*8270*/  FFMA.FTZ R164, R47, R52, R164 ;  /* 0x000000342fa47223 */ /* 0x000fe200000100a4 */
[----:B------:R-:W1:Y:S01]  /*8280*/  SHFL.UP PT, R50, R50, 0x1, RZ ;  /* 0x0420000032327989 */ /* 0x000e6200000e00ff */
[----:B------:R-:W-:Y:S03]  /*8290*/  BSSY B0, `(.L_x_999) ;  /* 0x000004c000007945 */ /* 0x000fe60003800000 */
[----:B------:R-:W2:Y:S01]  /*82a0*/  SHFL.UP PT, R51, R51, 0x1, RZ ;  /* 0x0420000033337989 */ /* 0x000ea200000e00ff */
[----:B0-----:R-:W-:-:S04]  /*82b0*/  SHF.R.U32.HI R52, RZ, 0x5, R165 ;  /* 0x00000005ff347819 */ /* 0x001fc800000116a5 */
[----:B------:R-:W-:Y:S01]  /*82c0*/  ISETP.NE.AND P0, PT, R52, RZ, PT ;  /* 0x000000ff3400720c */ /* 0x000fe20003f05270 */
[----:B------:R-:W0:Y:S01]  /*82d0*/  SHFL.UP PT, R48, R48, 0x1, RZ ;  /* 0x0420000030307989 */ /* 0x000e2200000e00ff */
[----:B------:R-:W-:-:S03]  /*82e0*/  FADD.FTZ R55, R55, R164 ;  /* 0x000000a437377221 */ /* 0x000fc60000010000 */
[----:B------:R-:W3:Y:S01]  /*82f0*/  SHFL.UP PT, R49, R49, 0x1, RZ ;  /* 0x0420000031317989 */ /* 0x000ee200000e00ff */
        /* <DEDUP_REMOVED lines=31> */
[----:B------:R-:W-:Y:S01]  /*84f0*/  PRMT R159, RZ, 0x5410, R159 ;  /* 0x00005410ff9f7816 */ /* 0x000fe2000000009f */
[----:B------:R-:W-:Y:S05]  /*8500*/  @!P0 BRA `(.L_x_1000) ;  /* 0x0000014000008947 */ /* 0x000fea0003800000 */
[----:B0123--:R-:W-:Y:S01]  /*8510*/  ISETP.NE.AND P0, PT, R3, RZ, PT ;  /* 0x000000ff0300720c */ /* 0x00ffe20003f05270 */
[C---:B------:R-:W-:Y:S02]  /*8520*/  FMUL.FTZ R52, R49.reuse, R45 ;  /* 0x0000002d31347220 */ /* 0x040fe40000410000 */
[----:B------:R-:W-:-:S10]  /*8530*/  FMUL.FTZ R53, R49, R44 ;  /* 0x0000002c31357220 */ /* 0x000fd40000410000 */
[C---:B------:R-:W-:Y:S02]  /*8540*/  @P0 FFMA.FTZ R44, R48.reuse, R44, -R52 ;  /* 0x0000002c302c0223 */ /* 0x040fe40000010834 */
[CC--:B------:R-:W-:Y:S02]  /*8550*/  FMUL.FTZ R52, R49.reuse, R46.reuse ;  /* 0x0000002e31347220 */ /* 0x0c0fe40000410000 */
[-C--:B------:R-:W-:Y:S02]  /*8560*/  FMUL.FTZ R49, R49, R47.reuse ;  /* 0x0000002f31317220 */ /* 0x080fe40000410000 */
[C---:B------:R-:W-:Y:S02]  /*8570*/  FFMA.FTZ R52, R48.reuse, R47, R52 ;  /* 0x0000002f30347223 */ /* 0x040fe40000010034 */
[C---:B------:R-:W-:Y:S02]  /*8580*/  FFMA.FTZ R49, R48.reuse, R46, -R49 ;  /* 0x0000002e30317223 */ /* 0x040fe40000010831 */
[----:B------:R-:W-:Y:S01]  /*8590*/  @P0 FFMA.FTZ R45, R48, R45, R53 ;  /* 0x0000002d302d0223 */ /* 0x000fe20000010035 */
[----:B------:R-:W-:Y:S01]  /*85a0*/  MOV R48, R44 ;  /* 0x0000002c00307202 */ /* 0x000fe20000000f00 */
[----:B------:R-:W-:-:S02]  /*85b0*/  @P0 FADD.FTZ R46, R50, R49 ;  /* 0x00000031322e0221 */ /* 0x000fc40000010000 */
[----:B------:R-:W-:Y:S02]  /*85c0*/  @P0 FADD.FTZ R47, R51, R52 ;  /* 0x00000034332f0221 */ /* 0x000fe40000010000 */
[----:B------:R-:W-:Y:S01]  /*85d0*/  IMAD.MOV.U32 R49, RZ, RZ, R45 ;  /* 0x000000ffff317224 */ /* 0x000fe200078e002d */
[----:B------:R-:W-:Y:S01]  /*85e0*/  MOV R50, R46 ;  /* 0x0000002e00327202 */ /* 0x000fe20000000f00 */
[----:B------:R-:W-:Y:S01]  /*85f0*/  IMAD.MOV.U32 R51, RZ, RZ, R47 ;  /* 0x000000ffff337224 */ /* 0x000fe200078e002f */
[----:B------:R-:W-:Y:S01]  /*8600*/  MOV R47, R43 ;  /* 0x0000002b002f7202 */ /* 0x000fe20000000f00 */
[----:B------:R-:W-:Y:S01]  /*8610*/  IMAD.MOV.U32 R46, RZ, RZ, R42 ;  /* 0x000000ffff2e7224 */ /* 0x000fe200078e002a */
[----:B------:R-:W-:Y:S01]  /*8620*/  MOV R45, R41 ;  /* 0x00000029002d7202 */ /* 0x000fe20000000f00 */
[----:B------:R-:W-:Y:S01]  /*8630*/  IMAD.MOV.U32 R44, RZ, RZ, R40 ;  /* 0x000000ffff2c7224 */ /* 0x000fe200078e0028 */
[----:B------:R-:W-:Y:S05]  /*8640*/  BRA `(.L_x_1001) ;  /* 0x0000010000007947 */ /* 0x000fea0003800000 */
.L_x_1000:
[----:B0123--:R-:W-:Y:S01]  /*8650*/  ISETP.NE.AND P0, PT, R3, RZ, PT ;  /* 0x000000ff0300720c */ /* 0x00ffe20003f05270 */
[----:B------:R-:W-:-:S02]  /*8660*/  FMUL.FTZ R44, R54, R43 ;  /* 0x0000002b362c7220 */ /* 0x000fc40000410000 */
[----:B------:R-:W-:Y:S02]  /*8670*/  FMUL.FTZ R45, R54, R40 ;  /* 0x00000028362d7220 */ /* 0x000fe40000410000 */
[CC--:B------:R-:W-:Y:S02]  /*8680*/  FFMA.FTZ R44, R53.reuse, R42.reuse, -R44 ;  /* 0x0000002a352c7223 */ /* 0x0c0fe4000001082c */
[CC--:B------:R-:W-:Y:S02]  /*8690*/  FFMA.FTZ R45, R53.reuse, R41.reuse, R45 ;  /* 0x00000029352d7223 */ /* 0x0c0fe4000001002d */
[----:B------:R-:W-:Y:S02]  /*86a0*/  FADD.FTZ R46, R160, R44 ;  /* 0x0000002ca02e7221 */ /* 0x000fe40000010000 */
[C---:B------:R-:W-:Y:S02]  /*86b0*/  FMUL.FTZ R44, R54.reuse, R41 ;  /* 0x00000029362c7220 */ /* 0x040fe40000410000 */
[----:B------:R0:W-:Y:S01]  /*86c0*/  @!P0 STS.128 [0x2130], R40 ;  /* 0x00213028ff008388 */ /* 0x0001e20000000c00 */
[----:B------:R-:W-:Y:S01]  /*86d0*/  FMUL.FTZ R54, R54, R42 ;  /* 0x0000002a36367220 */ /* 0x000fe20000410000 */
[-C--:B------:R-:W-:Y:S01]  /*86e0*/  @!P0 MOV R48, R40.reuse ;  /* 0x0000002800308202 */ /* 0x080fe20000000f00 */
[C---:B------:R-:W-:Y:S01]  /*86f0*/  FFMA.FTZ R44, R53.reuse, R40, -R44 ;  /* 0x00000028352c7223 */ /* 0x040fe2000001082c */
[----:B------:R-:W-:Y:S01]  /*8700*/  @!P0 MOV R50, R42 ;  /* 0x0000002a00328202 */ /* 0x000fe20000000f00 */
[----:B------:R-:W-:-:S02]  /*8710*/  FFMA.FTZ R54, R53, R43, R54 ;  /* 0x0000002b35367223 */ /* 0x000fc40000010036 */
[----:B------:R-:W-:Y:S02]  /*8720*/  @!P0 IMAD.MOV.U32 R49, RZ, RZ, R41 ;  /* 0x000000ffff318224 */ /* 0x000fe400078e0029 */
[----:B------:R-:W-:Y:S02]  /*8730*/  FADD.FTZ R47, R55, R54 ;  /* 0x00000036372f7221 */ /* 0x000fe40000010000 */
[----:B------:R-:W-:Y:S02]  /*8740*/  @!P0 IMAD.MOV.U32 R51, RZ, RZ, R43 ;  /* 0x000000ffff338224 */ /* 0x000fe400078e002b */
.L_x_1001:
[----:B------:R-:W-:Y:S05]  /*8750*/  BSYNC B0 ;  /* 0x0000000000007941 */ /* 0x000fea0003800000 */
.L_x_999:
        /* <DEDUP_REMOVED lines=114> */
[----:B0-----:R-:W-:Y:S01]  /*8e80*/  MOV R0, UR16 ;  /* 0x0000001000007c02 */ /* 0x001fe20008000f00 */
[----:B--2---:R-:W-:Y:S01]  /*8e90*/  IMAD.U32 R2, RZ, RZ, UR17 ;  /* 0x00000011ff027e24 */ /* 0x004fe2000f8e00ff */
[----:B------:R-:W-:-:S03]  /*8ea0*/  ULDC UR17, c[0x0][0x174] ;  /* 0x00005d0000117ab9 */ /* 0x000fc60000000800 */
        /* <DEDUP_REMOVED lines=10> */
[----:B------:R-:W-:-:S04]  /*8f50*/  IMAD.U32 R40, RZ, RZ, UR16 ;  /* 0x00000010ff287e24 */ /* 0x000fc8000f8e00ff */
[----:B------:R-:W-:-:S05]  /*8f60*/  MOV R41, UR17 ;  /* 0x0000001100297c02 */ /* 0x000fca0008000f00 */
[----:B------:R1:W-:Y:S02]  /*8f70*/  STG.E.128 [R40.64], R44 ;  /* 0x0000002c28007986 */ /* 0x0003e4000c101d12 */
.L_x_1003:
[----:B------:R-:W-:Y:S05]  /*8f80*/  BSYNC B0 ;  /* 0x0000000000007941 */ /* 0x000fea0003800000 */
.L_x_1002:
        /* <DEDUP_REMOVED lines=54> */
.L_x_998:
        /* <DEDUP_REMOVED lines=17> */
[----:B------:R-:W-:Y:S01]  /*9400*/  PRMT R8, R29, 0x7632, R8 ;  /* 0x000076321d087816 */ /* 0x000fe20000000008 */
[C---:B0-----:R-:W-:Y:S01]  /*9410*/  IMAD.SHL.U32 R41, R40.reuse, 0x10, RZ ;  /* 0x0000001028297824 */ /* 0x041fe200078e00ff */
[----:B------:R-:W-:Y:S01]  /*9420*/  PRMT R9, R33, 0x7632, R9 ;  /* 0x0000763221097816 */ /* 0x000fe20000000009 */
[----:B------:R-:W-:Y:S01]  /*9430*/  IMAD.SHL.U32 R44, R40, 0x10, RZ ;  /* 0x00000010282c7824 */ /* 0x000fe200078e00ff */
[----:B------:R-:W-:Y:S01]  /*9440*/  PRMT R10, R35, 0x7632, R10 ;  /* 0x00007632230a7816 */ /* 0x000fe2000000000a */
[----:B------:R0:W-:Y:S01]  /*9450*/  STS.U16 [R4+0x2], R5 ;  /* 0x0000020504007388 */ /* 0x0001e20000000400 */
[----:B------:R-:W-:Y:S02]  /*9460*/  LOP3.LUT R41, R41, 0xfffffe00, RZ, 0xc0, !PT ;  /* 0xfffffe0029297812 */ /* 0x000fe400078ec0ff */
[----:B------:R-:W-:Y:S01]  /*9470*/  LOP3.LUT R44, R44, 0xfffffe00, RZ, 0xc0, !PT ;  /* 0xfffffe002c2c7812 */ /* 0x000fe200078ec0ff */
[----:B------:R2:W-:Y:S01]  /*9480*/  STS.U16 [R4+0xa], R7 ;  /* 0x00000a0704007388 */ /* 0x0005e20000000400 */
[CC--:B------:R-:W-:Y:S01]  /*9490*/  IADD3 R43, R41.reuse, R3.reuse, RZ ;  /* 0x00000003292b7210 */ /* 0x0c0fe20007ffe0ff */
[C-C-:B------:R-:W-:Y:S01]  /*94a0*/  IMAD.IADD R40, R41.reuse, 0x1, R3.reuse ;  /* 0x0000000129287824 */ /* 0x140fe200078e0203 */
[C---:B------:R-:W-:Y:S01]  /*94b0*/  IADD3 R46, R41.reuse, R3, RZ ;  /* 0x00000003292e7210 */ /* 0x040fe20007ffe0ff */
[----:B------:R-:W-:Y:S01]  /*94c0*/  IMAD.IADD R45, R41, 0x1, R3 ;  /* 0x00000001292d7824 */ /* 0x000fe200078e0203 */
[----:B------:R-:W-:Y:S01]  /*94d0*/  STS.U16 [R4], R21 ;  /* 0x0000001504007388 */ /* 0x000fe20000000400 */
[----:B0-----:R-:W-:-:S02]  /*94e0*/  PRMT R5, R27, 0x7632, R5 ;  /* 0x000076321b057816 */ /* 0x001fc40000000005 */
[----:B------:R-:W-:Y:S01]  /*94f0*/  IADD3 R40, R40, 0x20, RZ ;  /* 0x0000002028287810 */ /* 0x000fe20007ffe0ff */
[----:B------:R-:W0:Y:S01]  /*9500*/  S2R R41, SR_TID.X ;  /* 0x0000000000297919 */ /* 0x000e220000002100 */
[----:B------:R-:W-:Y:S02]  /*9510*/  LEA.HI.SX32 R45, R45, R46, 0x1b ;  /* 0x0000002e2d2d7211 */ /* 0x000fe400078fdaff */
[----:B------:R-:W-:Y:S01]  /*9520*/  LEA.HI.SX32 R40, R40, R43, 0x1b ;  /* 0x0000002b28287211 */ /* 0x000fe200078fdaff */
[----:B------:R-:W-:Y:S01]  /*9530*/  STS.U16 [R4+0x4], R23 ;  /* 0x0000041704007388 */ /* 0x000fe20000000400 */
[----:B--2---:R-:W-:Y:S02]  /*9540*/  PRMT R7, R31, 0x7632, R7 ;  /* 0x000076321f077816 */ /* 0x004fe40000000007 */
[----:B------:R-:W-:Y:S01]  /*9550*/  SHF.L.U32 R45, R45, 0x1, RZ ;  /* 0x000000012d2d7819 */ /* 0x000fe200000006ff */
[----:B------:R-:W-:Y:S01]  /*9560*/  IMAD.SHL.U32 R40, R40, 0x2, RZ ;  /* 0x0000000228287824 */ /* 0x000fe200078e00ff */
[----:B------:R2:W-:Y:S01]  /*9570*/  STS.U16 [R4+0x6], R6 ;  /* 0x0000060604007388 */ /* 0x0005e20000000400 */
[----:B------:R-:W-:-:S02]  /*9580*/  IADD3 R43, R44, R3, RZ ;  /* 0x000000032c2b7210 */ /* 0x000fc40007ffe0ff */
[----:B-1----:R-:W-:Y:S01]  /*9590*/  ISETP.NE.AND P0, PT, R42, RZ, PT ;  /* 0x000000ff2a00720c */ /* 0x002fe20003f05270 */
[----:B------:R-:W-:Y:S04]  /*95a0*/  STS.U16 [R4+0x8], R25 ;  /* 0x0000081904007388 */ /* 0x000fe80000000400 */
[----:B------:R-:W-:Y:S01]  /*95b0*/  STS.U16 [R4+0xc], R27 ;  /* 0x00000c1b04007388 */ /* 0x000fe20000000400 */
[----:B--2---:R-:W-:-:S03]  /*95c0*/  MOV R6, UR23 ;  /* 0x0000001700067c02 */ /* 0x004fc60008000f00 */
[----:B------:R-:W-:Y:S01]  /*95d0*/  STS.U16 [R4+0xe], R5 ;  /* 0x00000e0504007388 */ /* 0x000fe20000000400 */
[----:B0-----:R-:W-:-:S03]  /*95e0*/  SHF.L.U32 R47, R41, 0x4, RZ ;  /* 0x00000004292f7819 */ /* 0x001fc600000006ff */
[----:B------:R-:W-:Y:S01]  /*95f0*/  STS.U16 [R4+0x10], R29 ;  /* 0x0000101d04007388 */ /* 0x000fe20000000400 */
[----:B------:R-:W-:-:S03]  /*9600*/  LOP3.LUT R47, R47, 0xfffffe00, RZ, 0xc0, !PT ;  /* 0xfffffe002f2f7812 */ /* 0x000fc600078ec0ff */
[----:B------:R-:W-:Y:S01]  /*9610*/  STS.U16 [R4+0x12], R8 ;  /* 0x0000120804007388 */ /* 0x000fe20000000400 */
[----:B------:R-:W-:-:S03]  /*9620*/  IADD3 R46, R47, R3, RZ ;  /* 0x000000032f2e7210 */ /* 0x000fc60007ffe0ff */
[----:B------:R-:W-:Y:S01]  /*9630*/  STS.U16 [R4+0x14], R31 ;  /* 0x0000141f04007388 */ /* 0x000fe20000000400 */
[----:B------:R-:W-:-:S03]  /*9640*/  IADD3 R48, R47, R3, RZ ;  /* 0x000000032f307210 */ /* 0x000fc60007ffe0ff */
        /* <DEDUP_REMOVED lines=10> */
[----:B------:R-:W-:Y:S01]  /*96f0*/  IMAD R9, R2, c[0x0][0x204], R9 ;  /* 0x0000810002097a24 */ /* 0x000fe200078e0209 */
[C---:B--2---:R-:W-:Y:S01]  /*9700*/  IADD3 R45, R44.reuse, R3, RZ ;  /* 0x000000032c2d7210 */ /* 0x044fe20007ffe0ff */
[C-C-:B0-----:R-:W-:Y:S02]  /*9710*/  IMAD.IADD R40, R44.reuse, 0x1, R3.reuse ;  /* 0x000000012c287824 */ /* 0x141fe400078e0203 */
[----:B------:R-:W-:-:S03]  /*9720*/  IMAD.IADD R44, R44, 0x1, R3 ;  /* 0x000000012c2c7824 */ /* 0x000fc600078e0203 */
[----:B------:R-:W-:Y:S02]  /*9730*/  IADD3 R40, R40, 0x60, RZ ;  /* 0x0000006028287810 */ /* 0x000fe40007ffe0ff */
[----:B------:R-:W-:Y:S02]  /*9740*/  IADD3 R44, R44, 0x40, RZ ;  /* 0x000000402c2c7810 */ /* 0x000fe40007ffe0ff */
[----:B------:R-:W-:Y:S02]  /*9750*/  LEA.HI.SX32 R40, R40, R43, 0x1b ;  /* 0x0000002b28287211 */ /* 0x000fe400078fdaff */
[----:B------:R-:W-:Y:S01]  /*9760*/  LEA.HI.SX32 R44, R44, R45, 0x1b ;  /* 0x0000002d2c2c7211 */ /* 0x000fe200078fdaff */
[C---:B------:R-:W-:Y:S01]  /*9770*/  IMAD.IADD R45, R47.reuse, 0x1, R3 ;  /* 0x000000012f2d7824 */ /* 0x040fe200078e0203 */
[----:B------:R-:W-:Y:S01]  /*9780*/  IADD3 R43, R47, R3, RZ ;  /* 0x000000032f2b7210 */ /* 0x000fe20007ffe0ff */
[----:B------:R-:W-:Y:S01]  /*9790*/  IMAD.SHL.U32 R40, R40, 0x2, RZ ;  /* 0x0000000228287824 */ /* 0x000fe200078e00ff */
[----:B------:R-:W-:-:S02]  /*97a0*/  SHF.L.U32 R44, R44, 0x1, RZ ;  /* 0x000000012c2c7819 */ /* 0x000fc400000006ff */
[----:B------:R-:W-:Y:S02]  /*97b0*/  IADD3 R45, R45, 0xa0, RZ ;  /* 0x000000a02d2d7810 */ /* 0x000fe40007ffe0ff */
[----:B------:R0:W-:Y:S02]  /*97c0*/  LDS.U16 R17, [R40+0xc0] ;  /* 0x0000c00028117984 */ /* 0x0001e40000000400 */
[----:B------:R-:W-:Y:S02]  /*97d0*/  LEA.HI.SX32 R45, R45, R46, 0x1b ;  /* 0x0000002e2d2d7211 */ /* 0x000fe400078fdaff */
[----:B------:R1:W-:Y:S03]  /*97e0*/  LDS.U16 R15, [R44+0x80] ;  /* 0x000080002c0f7984 */ /* 0x0003e60000000400 */
[----:B------:R-:W-:Y:S01]  /*97f0*/  IMAD.SHL.U32 R45, R45, 0x2, RZ ;  /* 0x000000022d2d7824 */ /* 0x000fe200078e00ff */
[----:B0-----:R-:W0:Y:S01]  /*9800*/  S2R R40, SR_TID.X ;  /* 0x0000000000287919 */ /* 0x001e220000002100 */
[----:B-1----:R-:W-:-:S03]  /*9810*/  IMAD.SHL.U32 R44, R41, 0x10, RZ ;  /* 0x00000010292c7824 */ /* 0x002fc600078e00ff */
[----:B------:R0:W-:Y:S01]  /*9820*/  LDS.U16 R21, [R45+0x140] ;  /* 0x000140002d157984 */ /* 0x0001e20000000400 */
[C-C-:B------:R-:W-:Y:S02]  /*9830*/  IMAD.IADD R41, R47.reuse, 0x1, R3.reuse ;  /* 0x000000012f297824 */ /* 0x140fe400078e0203 */
[--C-:B------:R-:W-:Y:S01]  /*9840*/  IMAD.IADD R47, R47, 0x1, R3.reuse ;  /* 0x000000012f2f7824 */ /* 0x100fe200078e0203 */
[----:B------:R-:W-:Y:S02]  /*9850*/  LOP3.LUT R44, R44, 0xfffffe00, RZ, 0xc0, !PT ;  /* 0xfffffe002c2c7812 */ /* 0x000fe400078ec0ff */
[----:B------:R-:W-:Y:S02]  /*9860*/  IADD3 R41, R41, 0xc0, RZ ;  /* 0x000000c029297810 */ /* 0x000fe40007ffe0ff */
[----:B------:R-:W-:Y:S01]  /*9870*/  IADD3 R47, R47, 0x80, RZ ;  /* 0x000000802f2f7810 */ /* 0x000fe20007ffe0ff */
[C-C-:B------:R-:W-:Y:S01]  /*9880*/  IMAD.IADD R46, R44.reuse, 0x1, R3.reuse ;  /* 0x000000012c2e7824 */ /* 0x140fe200078e0203 */
[----:B------:R-:W-:Y:S01]  /*9890*/  LEA.HI.SX32 R41, R41, R43, 0x1b ;  /* 0x0000002b29297211 */ /* 0x000fe200078fdaff */
[----:B------:R-:W-:Y:S01]  /*98a0*/  IMAD.IADD R43, R44, 0x1, R3 ;  /* 0x000000012c2b7824 */ /* 0x000fe200078e0203 */
[----:B------:R-:W-:-:S02]  /*98b0*/  LEA.HI.SX32 R47, R47, R48, 0x1b ;  /* 0x000000302f2f7211 */ /* 0x000fc400078fdaff */
[----:B------:R-:W-:Y:S02]  /*98c0*/  SHF.L.U32 R41, R41, 0x1, RZ ;  /* 0x0000000129297819 */ /* 0x000fe400000006ff */
[----:B------:R-:W-:-:S03]  /*98d0*/  SHF.L.U32 R47, R47, 0x1, RZ ;  /* 0x000000012f2f7819 */ /* 0x000fc600000006ff */
[----:B------:R1:W-:Y:S01]  /*98e0*/  LDS.U16 R23, [R41+0x180] ;  /* 0x0001800029177984 */ /* 0x0003e20000000400 */
[----:B0-----:R-:W-:-:S03]  /*98f0*/  IMAD.SHL.U32 R45, R40, 0x10, RZ ;  /* 0x00000010282d7824 */ /* 0x001fc600078e00ff */
[----:B------:R0:W-:Y:S02]  /*9900*/  LDS.U16 R19, [R47+0x100] ;  /* 0x000100002f137984 */ /* 0x0001e40000000400 */
[----:B------:R-:W-:Y:S02]  /*9910*/  LOP3.LUT R45, R45, 0xfffffe00, RZ, 0xc0, !PT ;  /* 0xfffffe002d2d7812 */ /* 0x000fe400078ec0ff */
[CC--:B-1----:R-:W-:Y:S02]  /*9920*/  IADD3 R41, R44.reuse, R3.reuse, RZ ;  /* 0x000000032c297210 */ /* 0x0c2fe40007ffe0ff */
[----:B------:R-:W-:Y:S02]  /*9930*/  IADD3 R44, R44, R3, RZ ;  /* 0x000000032c2c7210 */ /* 0x000fe40007ffe0ff */
[----:B------:R-:W-:Y:S02]  /*9940*/  IADD3 R41, R41, 0x100, RZ ;  /* 0x0000010029297810 */ /* 0x000fe40007ffe0ff */
[----:B------:R-:W-:-:S02]  /*9950*/  IADD3 R44, R44, 0xe0, RZ ;  /* 0x000000e02c2c7810 */ /* 0x000fc40007ffe0ff */
[----:B------:R-:W-:Y:S02]  /*9960*/  LEA.HI.SX32 R41, R41, R43, 0x1b ;  /* 0x0000002b29297211 */ /* 0x000fe400078fdaff */
[----:B------:R-:W-:Y:S01]  /*9970*/  LEA.HI.SX32 R44, R44, R46, 0x1b ;  /* 0x0000002e2c2c7211 */ /* 0x000fe200078fdaff */
[----:B------:R-:W-:Y:S01]  /*9980*/  IMAD.IADD R46, R45, 0x1, R3 ;  /* 0x000000012d2e7824 */ /* 0x000fe200078e0203 */
[----:B------:R-:W-:Y:S02]  /*9990*/  SHF.L.U32 R41, R41, 0x1, RZ ;  /* 0x0000000129297819 */ /* 0x000fe400000006ff */
[----:B0-----:R-:W-:Y:S01]  /*99a0*/  SHF.L.U32 R47, R40, 0x4, RZ ;  /* 0x00000004282f7819 */ /* 0x001fe200000006ff */
[----:B------:R-:W-:Y:S01]  /*99b0*/  IMAD.SHL.U32 R44, R44, 0x2, RZ ;  /* 0x000000022c2c7824 */ /* 0x000fe200078e00ff */
[CC--:B------:R-:W-:Y:S01]  /*99c0*/  IADD3 R40, R45.reuse, R3.reuse, RZ ;  /* 0x000000032d287210 */ /* 0x0c0fe20007ffe0ff */
[----:B------:R0:W-:Y:S01]  /*99d0*/  LDS.U16 R27, [R41+0x200] ;  /* 0x00020000291b7984 */ /* 0x0001e20000000400 */
[----:B------:R-:W-:-:S02]  /*99e0*/  IADD3 R43, R45, R3, RZ ;  /* 0x000000032d2b7210 */ /* 0x000fc40007ffe0ff */
[----:B------:R-:W-:Y:S01]  /*99f0*/  IADD3 R40, R40, 0x160, RZ ;  /* 0x0000016028287810 */ /* 0x000fe20007ffe0ff */
[----:B------:R1:W-:Y:S01]  /*9a00*/  LDS.U16 R25, [R44+0x1c0] ;  /* 0x0001c0002c197984 */ /* 0x0003e20000000400 */
[----:B------:R-:W-:Y:S02]  /*9a10*/  IADD3 R43, R43, 0x140, RZ ;  /* 0x000001402b2b7810 */ /* 0x000fe40007ffe0ff */
[----:B------:R-:W-:Y:S01]  /*9a20*/  LOP3.LUT R47, R47, 0xfffffe00, RZ, 0xc0, !PT ;  /* 0xfffffe002f2f7812 */ /* 0x000fe200078ec0ff */
[C-C-:B0-----:R-:W-:Y:S02]  /*9a30*/  IMAD.IADD R41, R45.reuse, 0x1, R3.reuse ;  /* 0x000000012d297824 */ /* 0x141fe400078e0203 */
[C-C-:B-1----:R-:W-:Y:S01]  /*9a40*/  IMAD.IADD R44, R45.reuse, 0x1, R3.reuse ;  /* 0x000000012d2c7824 */ /* 0x142fe200078e0203 */
[----:B------:R-:W-:Y:S01]  /*9a50*/  IADD3 R45, R45, R3, RZ ;  /* 0x000000032d2d7210 */ /* 0x000fe20007ffe0ff */
[----:B------:R-:W-:Y:S01]  /*9a60*/  IMAD.IADD R48, R47, 0x1, R3 ;  /* 0x000000012f307824 */ /* 0x000fe200078e0203 */
[----:B------:R-:W-:-:S02]  /*9a70*/  LEA.HI.SX32 R40, R40, R41, 0x1b ;  /* 0x0000002928287211 */ /* 0x000fc400078fdaff */
[----:B------:R-:W-:Y:S02]  /*9a80*/  IADD3 R45, R45, 0x120, RZ ;  /* 0x000001202d2d7810 */ /* 0x000fe40007ffe0ff */
[----:B------:R-:W-:Y:S01]  /*9a90*/  LEA.HI.SX32 R43, R43, R44, 0x1b ;  /* 0x0000002c2b2b7211 */ /* 0x000fe200078fdaff */
[----:B------:R-:W-:Y:S01]  /*9aa0*/  IMAD.SHL.U32 R40, R40, 0x2, RZ ;  /* 0x0000000228287824 */ /* 0x000fe200078e00ff */
[----:B------:R-:W-:Y:S02]  /*9ab0*/  LEA.HI.SX32 R45, R45, R46, 0x1b ;  /* 0x0000002e2d2d7211 */ /* 0x000fe400078fdaff */
[----:B------:R-:W-:Y:S02]  /*9ac0*/  SHF.L.U32 R43, R43, 0x1, RZ ;  /* 0x000000012b2b7819 */ /* 0x000fe400000006ff */
[----:B------:R0:W-:Y:S01]  /*9ad0*/  LDS.U16 R33, [R40+0x2c0] ;  /* 0x0002c00028217984 */ /* 0x0001e20000000400 */
[----:B------:R-:W-:Y:S01]  /*9ae0*/  IMAD.SHL.U32 R45, R45, 0x2, RZ ;  /* 0x000000022d2d7824 */ /* 0x000fe200078e00ff */
[----:B------:R-:W-:-:S02]  /*9af0*/  IADD3 R41, R47, R3, RZ ;  /* 0x000000032f297210 */ /* 0x000fc40007ffe0ff */
[----:B------:R1:W-:Y:S01]  /*9b00*/  LDS.U16 R31, [R43+0x280] ;  /* 0x000280002b1f7984 */ /* 0x0003e20000000400 */
[CC--:B------:R-:W-:Y:S02]  /*9b10*/  IADD3 R44, R47.reuse, R3.reuse, RZ ;  /* 0x000000032f2c7210 */ /* 0x0c0fe40007ffe0ff */
[C---:B------:R-:W-:Y:S01]  /*9b20*/  IADD3 R46, R47.reuse, R3, RZ ;  /* 0x000000032f2e7210 */ /* 0x040fe20007ffe0ff */
[----:B------:R2:W-:Y:S01]  /*9b30*/  LDS.U16 R29, [R45+0x240] ;  /* 0x000240002d1d7984 */ /* 0x0005e20000000400 */
[C-C-:B0-----:R-:W-:Y:S02]  /*9b40*/  IMAD.IADD R40, R47.reuse, 0x1, R3.reuse ;  /* 0x000000012f287824 */ /* 0x141fe400078e0203 */
[----:B-1----:R-:W-:-:S03]  /*9b50*/  IMAD.IADD R43, R47, 0x1, R3 ;  /* 0x000000012f2b7824 */ /* 0x002fc600078e0203 */
        /* <DEDUP_REMOVED lines=43> */
.L_x_1006:
[----:B------:R-:W-:Y:S05]  /*9e10*/  BSYNC B0 ;  /* 0x0000000000007941 */ /* 0x000fea0003800000 */
.L_x_1005:
        /* <DEDUP_REMOVED lines=73> */
.L_x_1007:
[----:B------:R-:W-:Y:S05]  /*a2b0*/  EXIT ;  /* 0x000000000000794d */ /* 0x000fea0003800000 */
.L_x_1009:
        /* <DEDUP_REMOVED lines=12> */
.L_x_5342:


//--------------------- .text._Z25selective_scan_fwd_kernelI32Selective_Scan_fwd_kernel_traitsILi64ELi16ELi1ELb0ELb1ELb1ELb1EN3c108BFloat16ENS1_7complexIfEEEEv13SSMParamsBase --------------------------
	.section	.text._Z25selective_scan_fwd_kernelI32Selective_Scan_fwd_kernel_traitsILi64ELi16ELi1ELb0ELb1ELb1ELb1EN3c108BFloat16ENS1_7complexIfEEEEv13SSMParamsBase,"ax",@progbits
	.sectioninfo	@"SHI_REGISTERS=168"
	.align	128
        .global         _Z25selective_scan_fwd_kernelI32Selective_Scan_fwd_kernel_traitsILi64ELi16ELi1ELb0ELb1ELb1ELb1EN3c108BFloat16ENS1_7complexIfEEEEv13SSMParamsBase
        .type           _Z25selective_scan_fwd_kernelI32Selective_Scan_fwd_kernel_traitsILi64ELi16ELi1ELb0ELb1ELb1ELb1EN3c108BFloat16ENS1_7complexIfEEEEv13SSMParamsBase,@function
        .size           _Z25selective_scan_fwd_kernelI32Selective_Scan_fwd_kernel_traitsILi64ELi16ELi1ELb0ELb1ELb1ELb1EN3c108BFloat16ENS1_7complexIfEEEEv13SSMParamsBase,(.L_x_5343 - _Z25selective_scan_fwd_kernelI32Selective_Scan_fwd_kernel_traitsILi64ELi16ELi1ELb0ELb1ELb1ELb1EN3c108BFloat16ENS1_7complexIfEEEEv13SSMParamsBase)
        .other          _Z25selective_scan_fwd_kernelI32Selective_Scan_fwd_kernel_traitsILi64ELi16ELi1ELb0ELb1ELb1ELb1EN3c108BFloat16ENS1_7complexIfEEEEv13SSMParamsBase,@"STO_CUDA_ENTRY STV_DEFAULT"
_Z25selective_scan_fwd_kernelI32Selective_Scan_fwd_kernel_traitsILi64ELi16ELi1ELb0ELb1ELb1ELb1EN3c108BFloat16ENS1_7complexIfEEEEv13SSMParamsBase:
.text._Z25selective_scan_fwd_kernelI32Selective_Scan_fwd_kernel_traitsILi64ELi16ELi1ELb0ELb1ELb1ELb1EN3c108BFloat16ENS1_7complexIfEEEEv13SSMParamsBase:
        /* <DEDUP_REMOVED lines=137> */
.L_x_1054:
        /* <DEDUP_REMOVED lines=301> */
.L_x_1011:
[----:B------:R-:W-:Y:S05]  /*1b60*/  BSYNC B0 ;  /* 0x0000000000007941 */ /* 0x000fea0003800000 */
.L_x_1010:
        /* <DEDUP_REMOVED lines=36> */
.L_x_1013:
[----:B------:R-:W-:Y:S05]  /*1db0*/  BSYNC B0 ;  /* 0x0000000000007941 */ /* 0x000fea0003800000 */
.L_x_1012:
        /* <DEDUP_REMOVED lines=38> */
.L_x_1015:
[----:B------:R-:W-:Y:S05]  /*2020*/  BSYNC B0 ;  /* 0x0000000000007941 */ /* 0x000fea0003800000 */
.L_x_1014:
        /* <DEDUP_REMOVED lines=36> */
.L_x_1017:
[----:B------:R-:W-:Y:S05]  /*2270*/  BSYNC B0 ;  /* 0x0000000000007941 */ /* 0x000fea0003800000 */
.L_x_1016:
        /* <DEDUP_REMOVED lines=38> */
.L_x_1019:
[----:B------:R-:W-:Y:S05]  /*24e0*/  BSYNC B0 ;  /* 0x0000000000007941 */ /* 0x000fea0003800000 */
.L_x_1018:
        /* <DEDUP_REMOVED lines=36> */
.L_x_1021:
[----:B------:R-:W-:Y:S05]  /*2730*/  BSYNC B0 ;  /* 0x0000000000007941 */ /* 0x000fea0003800000 */
.L_x_1020:
        /* <DEDUP_REMOVED lines=38> */
.L_x_1023:
[----:B------:R-:W-:Y:S05]  /*29a0*/  BSYNC B0 ;  /* 0x0000000000007941 */ /* 0x000fea0003800000 */
.L_x_1022:
        /* <DEDUP_REMOVED lines=36> */
.L_x_1025:
[----:B------:R-:W-:Y:S05]  /*2bf0*/  BSYNC B0 ;  /* 0x0000000000007941 */ /* 0x000fea0003800000 */
.L_x_1024:
        /* <DEDUP_REMOVED lines=41> */
.L_x_1027:
[----:B------:R-:W-:Y:S05]  /*2e90*/  BSYNC B0 ;  /* 0x0000000000007941 */ /* 0x000fea0003800000 */
.L_x_1026:
        /* <DEDUP_REMOVED lines=41> */
.L_x_1029:
[----:B------:R-:W-:Y:S05]  /*3130*/  BSYNC B0 ;  /* 0x0000000000007941 */ /* 0x000fea0003800000 */
.L_x_1028:
        /* <DEDUP_REMOVED lines=47> */
.L_x_1031:
[----:B------:R-:W-:Y:S05]  /*3430*/  BSYNC B0 ;  /* 0x0000000000007941 */ /* 0x000fea0003800000 */
.L_x_1030:
        /* <DEDUP_REMOVED lines=33> */
.L_x_1033:
[----:B------:R-:W-:Y:S05]  /*3650*/  BSYNC B0 ;  /* 0x0000000000007941 */ /* 0x000fea0003800000 */
.L_x_1032:
        /* <DEDUP_REMOVED lines=33> */
.L_x_1035:
[----:B------:R-:W-:Y:S05]  /*3870*/  BSYNC B0 ;  /* 0x0000000000007941 */ /* 0x000fea0003800000 */
.L_x_1034:
        /* <DEDUP_REMOVED lines=33> */
.L_x_1037:
[----:B------:R-:W-:Y:S05]  /*3a90*/  BSYNC B0 ;  /* 0x0000000000007941 */ /* 0x000fea0003800000 */
.L_x_1036:
        /* <DEDUP_REMOVED lines=33> */
.L_x_1039:
[----:B------:R-:W-:Y:S05]  /*3cb0*/  BSYNC B0 ;  /* 0x0000000000007941 */ /* 0x000fea0003800000 */
.L_x_1038:
        /* <DEDUP_REMOVED lines=33> */
.L_x_1041:
[----:B------:R-:W-:Y:S05]  /*3ed0*/  BSYNC B0 ;  /* 0x0000000000007941 */ /* 0x000fea0003800000 */
.L_x_1040:
        /* <DEDUP_REMOVED lines=38> */
.L_x_1048:
[----:B------:R-:W0:Y:S01]  /*4140*/  S2R R42, SR_TID.X ;  /* 0x00000000002a7919 */ /* 0x000e220000002100 */
[----:B------:R-:W-:Y:S02]  /*4150*/  USHF.R.S32.HI UR23, URZ, 0x1f, UR7 ;  /* 0x0000001f3f177899 */ /* 0x000fe40008011407 */
[----:B------:R-:W-:Y:S01]  /*4160*/  UMOV UR16, 0xfffffc00 ;  /* 0xfffffc0000107882 */ /* 0x000fe20000000000 */
[----:B------:R-:W2:Y:S01]  /*4170*/  LDL R156, [R1+0x4] ;  /* 0x00000400019c7983 */ /* 0x000ea20000100800 */
[----:B------:R-:W-:Y:S02]  /*4180*/  ULDC UR17, c[0x0][0x168] ;  /* 0x00005a0000117ab9 */ /* 0x000fe40000000800 */
[----:B------:R-:W-:Y:S01]  /*4190*/  ULDC.64 UR24, c[0x0][0x1a0] ;  /* 0x0000680000187ab9 */ /* 0x000fe20000000a00 */
[----:B-1----:R-:W-:Y:S01]  /*41a0*/  IMAD.U32 R45, RZ, RZ, UR7 ;  /* 0x00000007ff2d7e24 */ /* 0x002fe2000f8e00ff */
[----:B------:R-:W-:Y:S01]  /*41b0*/  PRMT R129, RZ, 0x7610, R129 ;  /* 0x00007610ff817816 */ /* 0x000fe20000000081 */
[----:B------:R-:W3:Y:S01]  /*41c0*/  LDL R155, [R1] ;  /* 0x00000000019b7983 */ /* 0x000ee20000100800 */
[----:B------:R-:W-:Y:S01]  /*41d0*/  PRMT R74, RZ, 0x7610, R74 ;  /* 0x00007610ff4a7816 */ /* 0x000fe2000000004a */
[----:B------:R-:W-:Y:S01]  /*41e0*/  ULDC.64 UR26, c[0x0][0x1c0] ;  /* 0x00007000001a7ab9 */ /* 0x000fe20000000a00 */
[----:B0-----:R-:W-:-:S02]  /*41f0*/  IMAD.SHL.U32 R41, R42, 0x10, RZ ;  /* 0x000000102a297824 */ /* 0x001fc400078e00ff */
[----:B------:R-:W-:-:S03]  /*4200*/  IMAD.SHL.U32 R40, R42, 0x10, RZ ;  /* 0x000000102a287824 */ /* 0x000fc600078e00ff */
[----:B------:R-:W-:Y:S02]  /*4210*/  LOP3.LUT R41, R41, 0xfffffe00, RZ, 0xc0, !PT ;  /* 0xfffffe0029297812 */ /* 0x000fe400078ec0ff */
[----:B------:R-:W-:Y:S02]  /*4220*/  LOP3.LUT R40, R40, 0xfffffe00, RZ, 0xc0, !PT ;  /* 0xfffffe0028287812 */ /* 0x000fe400078ec0ff */
[----:B------:R-:W-:Y:S01]  /*4230*/  LOP3.LUT R41, R41, 0x1f, R42, 0xf8, !PT ;  /* 0x0000001f29297812 */ /* 0x000fe200078ef82a */
[----:B------:R-:W-:-:S03]  /*4240*/  UIMAD UR16, UR6, UR16, UR17 ;  /* 0x00000010061072a4 */ /* 0x000fc6000f8e0211 */
[----:B------:R-:W-:Y:S01]  /*4250*/  IADD3 R42, R40, R41, RZ ;  /* 0x00000029282a7210 */ /* 0x000fe20007ffe0ff */
[----:B------:R-:W-:-:S03]  /*4260*/  UIMAD UR17, UR23, UR24, URZ ;  /* 0x00000018171172a4 */ /* 0x000fc6000f8e023f */
[--C-:B------:R-:W-:Y:S01]  /*4270*/  SHF.R.S32.HI R43, RZ, 0x1f, R42.reuse ;  /* 0x0000001fff2b7819 */ /* 0x100fe2000001142a */
[----:B------:R-:W-:Y:S02]  /*4280*/  UIMAD UR17, UR7, UR25, UR17 ;  /* 0x00000019071172a4 */ /* 0x000fe4000f8e0211 */
[----:B------:R-:W-:Y:S02]  /*4290*/  USHF.L.U32 UR28, UR16, 0x1, URZ ;  /* 0x00000001101c7899 */ /* 0x000fe4000800063f */
[----:B------:R-:W-:Y:S01]  /*42a0*/  IMAD.WIDE.U32 R44, R45, c[0x0][0x1a0], R42 ;  /* 0x000068002d2c7a25 */ /* 0x000fe200078e002a */
[----:B------:R-:W-:Y:S02]  /*42b0*/  IADD3 R96, R42, 0x20, RZ ;  /* 0x000000202a607810 */ /* 0x000fe40007ffe0ff */
        /* <DEDUP_REMOVED lines=29> */
[----:B------:R-:W0:Y:S01]  /*4490*/  S2R R158, SR_TID.X ;  /* 0x00000000009e7919 */ /* 0x000e220000002100 */
[----:B------:R-:W-:Y:S01]  /*44a0*/  IADD3 R41, R45, UR17, RZ ;  /* 0x000000112d297c10 */ /* 0x000fe2000fffe0ff */
[----:B------:R-:W-:Y:S01]  /*44b0*/  ULDC.64 UR24, c[0x0][0x188] ;  /* 0x0000620000187ab9 */ /* 0x000fe20000000a00 */
[----:B------:R-:W-:Y:S02]  /*44c0*/  LEA R40, P1, R44, UR10, 0x1 ;  /* 0x0000000a2c287c11 */ /* 0x000fe4000f8208ff */
[----:B------:R-:W-:-:S02]  /*44d0*/  IADD3 R103, R42, 0x40, RZ ;  /* 0x000000402a677810 */ /* 0x000fc40007ffe0ff */
[C---:B------:R-:W-:Y:S02]  /*44e0*/  IADD3 R78, R42.reuse, 0x60, RZ ;  /* 0x000000602a4e7810 */ /* 0x040fe40007ffe0ff */
[----:B------:R-:W-:Y:S02]  /*44f0*/  ISETP.GE.AND P0, PT, R42, UR28, PT ;  /* 0x0000001c2a007c0c */ /* 0x000fe4000bf06270 */
[----:B------:R-:W-:Y:S02]  /*4500*/  LEA.HI.X R41, R44, UR14, R41, 0x1, P1 ;  /* 0x0000000e2c297c11 */ /* 0x000fe400088f0c29 */
[----:B------:R-:W-:Y:S02]  /*4510*/  ISETP.GE.AND P1, PT, R96, UR28, PT ;  /* 0x0000001c60007c0c */ /* 0x000fe4000bf26270 */
[----:B------:R-:W-:Y:S02]  /*4520*/  ISETP.GE.AND P2, PT, R103, UR28, PT ;  /* 0x0000001c67007c0c */ /* 0x000fe4000bf46270 */
[----:B------:R-:W-:-:S02]  /*4530*/  ISETP.GE.AND P3, PT, R78, UR28, PT ;  /* 0x0000001c4e007c0c */ /* 0x000fc4000bf66270 */
[C---:B------:R-:W-:Y:S02]  /*4540*/  IADD3 R93, R42.reuse, 0x80, RZ ;  /* 0x000000802a5d7810 */ /* 0x040fe40007ffe0ff */
[C---:B------:R-:W-:Y:S01]  /*4550*/  IADD3 R101, R42.reuse, 0xa0, RZ ;  /* 0x000000a02a657810 */ /* 0x040fe20007ffe0ff */
[----:B------:R1:W4:Y:S01]  /*4560*/  @!P0 LDG.E.U16 R129, [R40.64] ;  /* 0x0000001228818981 */ /* 0x000322000c1e1500 */
[----:B------:R-:W-:Y:S02]  /*4570*/  ISETP.GE.AND P4, PT, R93, UR28, PT ;  /* 0x0000001c5d007c0c */ /* 0x000fe4000bf86270 */
[C---:B------:R-:W-:Y:S01]  /*4580*/  IADD3 R86, R42.reuse, 0xc0, RZ ;  /* 0x000000c02a567810 */ /* 0x040fe20007ffe0ff */
[----:B------:R1:W5:Y:S01]  /*4590*/  @!P1 LDG.E.U16 R74, [R40.64+0x40] ;  /* 0x00004012284a9981 */ /* 0x000362000c1e1500 */
[----:B------:R-:W-:Y:S02]  /*45a0*/  ISETP.GE.AND P5, PT, R101, UR28, PT ;  /* 0x0000001c65007c0c */ /* 0x000fe4000bfa6270 */
[C---:B------:R-:W-:Y:S01]  /*45b0*/  IADD3 R98, R42.reuse, 0xe0, RZ ;  /* 0x000000e02a627810 */ /* 0x040fe20007ffe0ff */
[----:B------:R1:W2:Y:S01]  /*45c0*/  @!P2 LDG.E.U16 R67, [R40.64+0x80] ;  /* 0x000080122843a981 */ /* 0x0002a2000c1e1500 */
[----:B------:R-:W-:-:S02]  /*45d0*/  IADD3 R99, R42, 0x100, RZ ;  /* 0x000001002a637810 */ /* 0x000fc40007ffe0ff */
[C---:B------:R-:W-:Y:S01]  /*45e0*/  IADD3 R95, R42.reuse, 0x120, RZ ;  /* 0x000001202a5f7810 */ /* 0x040fe20007ffe0ff */
[----:B------:R1:W2:Y:S01]  /*45f0*/  @!P3 LDG.E.U16 R127, [R40.64+0xc0] ;  /* 0x0000c012287fb981 */ /* 0x0002a2000c1e1500 */
[----:B------:R-:W-:Y:S02]  /*4600*/  IADD3 R97, R42, 0x140, RZ ;  /* 0x000001402a617810 */ /* 0x000fe40007ffe0ff */
[----:B------:R-:W-:Y:S01]  /*4610*/  ISETP.GE.AND P6, PT, R86, UR28, PT ;  /* 0x0000001c56007c0c */ /* 0x000fe2000bfc6270 */
[----:B------:R1:W2:Y:S01]  /*4620*/  @!P4 LDG.E.U16 R100, [R40.64+0x100] ;  /* 0x000100122864c981 */ /* 0x0002a2000c1e1500 */
[----:B------:R-:W-:Y:S02]  /*4630*/  ISETP.GE.AND P0, PT, R98, UR28, PT ;  /* 0x0000001c62007c0c */ /* 0x000fe4000bf06270 */
[----:B------:R-:W-:Y:S01]  /*4640*/  ISETP.GE.AND P1, PT, R99, UR28, PT ;  /* 0x0000001c63007c0c */ /* 0x000fe2000bf26270 */
[----:B------:R1:W2:Y:S01]  /*4650*/  @!P5 LDG.E.U16 R91, [R40.64+0x140] ;  /* 0x00014012285bd981 */ /* 0x0002a2000c1e1500 */
[----:B------:R-:W-:-:S02]  /*4660*/  ISETP.GE.AND P2, PT, R95, UR28, PT ;  /* 0x0000001c5f007c0c */ /* 0x000fc4000bf46270 */
[----:B------:R-:W-:Y:S02]  /*4670*/  ISETP.GE.AND P3, PT, R97, UR28, PT ;  /* 0x0000001c61007c0c */ /* 0x000fe4000bf66270 */
[C---:B------:R-:W-:Y:S02]  /*4680*/  IADD3 R94, R42.reuse, 0x160, RZ ;  /* 0x000001602a5e7810 */ /* 0x040fe40007ffe0ff */
[----:B------:R-:W-:Y:S01]  /*4690*/  IADD3 R88, R42, 0x180, RZ ;  /* 0x000001802a587810 */ /* 0x000fe20007ffe0ff */
[----:B------:R1:W3:Y:S01]  /*46a0*/  @!P6 LDG.E.U16 R87, [R40.64+0x180] ;  /* 0x000180122857e981 */ /* 0x0002e2000c1e1500 */
[----:B------:R-:W-:Y:S02]  /*46b0*/  ISETP.GE.AND P4, PT, R94, UR28, PT ;  /* 0x0000001c5e007c0c */ /* 0x000fe4000bf86270 */
[----:B------:R-:W-:Y:S01]  /*46c0*/  IADD3 R84, R42, 0x1a0, RZ ;  /* 0x000001a02a547810 */ /* 0x000fe20007ffe0ff */
[----:B------:R1:W3:Y:S01]  /*46d0*/  @!P0 LDG.E.U16 R121, [R40.64+0x1c0] ;  /* 0x0001c01228798981 */ /* 0x0002e2000c1e1500 */
[----:B------:R-:W-:-:S02]  /*46e0*/  ISETP.GE.AND P5, PT, R88, UR28, PT ;  /* 0x0000001c58007c0c */ /* 0x000fc4000bfa6270 */
[C---:B------:R-:W-:Y:S01]  /*46f0*/  IADD3 R85, R42.reuse, 0x1c0, RZ ;  /* 0x000001c02a557810 */ /* 0x040fe20007ffe0ff */
[----:B------:R1:W3:Y:S01]  /*4700*/  @!P1 LDG.E.U16 R122, [R40.64+0x200] ;  /* 0x00020012287a9981 */ /* 0x0002e2000c1e1500 */
[C---:B------:R-:W-:Y:S02]  /*4710*/  IADD3 R89, R42.reuse, 0x1e0, RZ ;  /* 0x000001e02a597810 */ /* 0x040fe40007ffe0ff */
[C---:B------:R-:W-:Y:S01]  /*4720*/  IADD3 R90, R42.reuse, 0x200, RZ ;  /* 0x000002002a5a7810 */ /* 0x040fe20007ffe0ff */
[----:B------:R1:W3:Y:S01]  /*4730*/  @!P2 LDG.E.U16 R123, [R40.64+0x240] ;  /* 0x00024012287ba981 */ /* 0x0002e2000c1e1500 */
[----:B------:R-:W-:Y:S02]  /*4740*/  IADD3 R92, R42, 0x220, RZ ;  /* 0x000002202a5c7810 */ /* 0x000fe40007ffe0ff */
[----:B------:R-:W-:Y:S01]  /*4750*/  ISETP.GE.AND P6, PT, R84, UR28, PT ;  /* 0x0000001c54007c0c */ /* 0x000fe2000bfc6270 */
[----:B------:R1:W3:Y:S01]  /*4760*/  @!P3 LDG.E.U16 R124, [R40.64+0x280] ;  /* 0x00028012287cb981 */ /* 0x0002e2000c1e1500 */
[----:B------:R-:W-:-:S02]  /*4770*/  ISETP.GE.AND P0, PT, R85, UR28, PT ;  /* 0x0000001c55007c0c */ /* 0x000fc4000bf06270 */
[----:B------:R-:W-:Y:S01]  /*4780*/  ISETP.GE.AND P1, PT, R89, UR28, PT ;  /* 0x0000001c59007c0c */ /* 0x000fe2000bf26270 */
[----:B------:R1:W3:Y:S01]  /*4790*/  @!P4 LDG.E.U16 R125, [R40.64+0x2c0] ;  /* 0x0002c012287dc981 */ /* 0x0002e2000c1e1500 */
[----:B------:R-:W-:Y:S02]  /*47a0*/  PRMT R44, RZ, 0x7610, R44 ;  /* 0x00007610ff2c7816 */ /* 0x000fe4000000002c */
[----:B------:R-:W-:Y:S02]  /*47b0*/  ISETP.GE.AND P2, PT, R90, UR28, PT ;  /* 0x0000001c5a007c0c */ /* 0x000fe4000bf46270 */
[----:B------:R-:W-:Y:S02]  /*47c0*/  ISETP.GE.AND P3, PT, R92, UR28, PT ;  /* 0x0000001c5c007c0c */ /* 0x000fe4000bf66270 */
[C---:B------:R-:W-:Y:S01]  /*47d0*/  IADD3 R80, R42.reuse, 0x240, RZ ;  /* 0x000002402a507810 */ /* 0x040fe20007ffe0ff */
[----:B------:R1:W3:Y:S01]  /*47e0*/  @!P5 LDG.E.U16 R44, [R40.64+0x300] ;  /* 0x00030012282cd981 */ /* 0x0002e2000c1e1500 */
[----:B------:R-:W-:-:S02]  /*47f0*/  IADD3 R81, R42, 0x260, RZ ;  /* 0x000002602a517810 */ /* 0x000fc40007ffe0ff */
[----:B------:R-:W-:Y:S01]  /*4800*/  ISETP.GE.AND P4, PT, R80, UR28, PT ;  /* 0x0000001c50007c0c */ /* 0x000fe2000bf86270 */
[----:B------:R1:W3:Y:S01]  /*4810*/  @!P6 LDG.E.U16 R47, [R40.64+0x340] ;  /* 0x00034012282fe981 */ /* 0x0002e2000c1e1500 */
[C---:B------:R-:W-:Y:S02]  /*4820*/  IADD3 R77, R42.reuse, 0x280, RZ ;  /* 0x000002802a4d7810 */ /* 0x040fe40007ffe0ff */
[----:B------:R-:W-:Y:S01]  /*4830*/  ISETP.GE.AND P5, PT, R81, UR28, PT ;  /* 0x0000001c51007c0c */ /* 0x000fe2000bfa6270 */
[----:B------:R1:W3:Y:S01]  /*4840*/  @!P0 LDG.E.U16 R118, [R40.64+0x380] ;  /* 0x0003801228768981 */ /* 0x0002e2000c1e1500 */
[C---:B------:R-:W-:Y:S02]  /*4850*/  IADD3 R46, R42.reuse, 0x2a0, RZ ;  /* 0x000002a02a2e7810 */ /* 0x040fe40007ffe0ff */
[C---:B------:R-:W-:Y:S01]  /*4860*/  IADD3 R76, R42.reuse, 0x2c0, RZ ;  /* 0x000002c02a4c7810 */ /* 0x040fe20007ffe0ff */
[----:B------:R1:W3:Y:S01]  /*4870*/  @!P1 LDG.E.U16 R119, [R40.64+0x3c0] ;  /* 0x0003c01228779981 */ /* 0x0002e2000c1e1500 */
[----:B------:R-:W-:-:S02]  /*4880*/  IADD3 R69, R42, 0x2e0, RZ ;  /* 0x000002e02a457810 */ /* 0x000fc40007ffe0ff */
[----:B------:R-:W-:Y:S01]  /*4890*/  IADD3 R45, R42, 0x300, RZ ;  /* 0x000003002a2d7810 */ /* 0x000fe20007ffe0ff */
[----:B------:R1:W3:Y:S01]  /*48a0*/  @!P2 LDG.E.U16 R120, [R40.64+0x400] ;  /* 0x000400122878a981 */ /* 0x0002e2000c1e1500 */
[----:B------:R-:W-:Y:S02]  /*48b0*/  ISETP.GE.AND P6, PT, R77, UR28, PT ;  /* 0x0000001c4d007c0c */ /* 0x000fe4000bfc6270 */
[----:B------:R-:W-:Y:S01]  /*48c0*/  ISETP.GE.AND P0, PT, R46, UR28, PT ;  /* 0x0000001c2e007c0c */ /* 0x000fe2000bf06270 */
[----:B------:R1:W3:Y:S01]  /*48d0*/  @!P3 LDG.E.U16 R113, [R40.64+0x440] ;  /* 0x000440122871b981 */ /* 0x0002e2000c1e1500 */
[----:B------:R-:W-:Y:S02]  /*48e0*/  ISETP.GE.AND P1, PT, R76, UR28, PT ;  /* 0x0000001c4c007c0c */ /* 0x000fe4000bf26270 */
[----:B------:R-:W-:Y:S01]  /*48f0*/  ISETP.GE.AND P2, PT, R69, UR28, PT ;  /* 0x0000001c45007c0c */ /* 0x000fe2000bf46270 */
[----:B------:R1:W3:Y:S01]  /*4900*/  @!P4 LDG.E.U16 R117, [R40.64+0x480] ;  /* 0x000480122875c981 */ /* 0x0002e2000c1e1500 */
[----:B------:R-:W-:-:S02]  /*4910*/  ISETP.GE.AND P3, PT, R45, UR28, PT ;  /* 0x0000001c2d007c0c */ /* 0x000fc4000bf66270 */
[C---:B------:R-:W-:Y:S01]  /*4920*/  IADD3 R66, R42.reuse, 0x320, RZ ;  /* 0x000003202a427810 */ /* 0x040fe20007ffe0ff */
[----:B------:R1:W3:Y:S01]  /*4930*/  @!P5 LDG.E.U16 R116, [R40.64+0x4c0] ;  /* 0x0004c0122874d981 */ /* 0x0002e2000c1e1500 */
[----:B------:R-:W-:Y:S02]  /*4940*/  IADD3 R68, R42, 0x340, RZ ;  /* 0x000003402a447810 */ /* 0x000fe40007ffe0ff */
[----:B------:R-:W-:Y:S01]  /*4950*/  ISETP.GE.AND P4, PT, R66, UR28, PT ;  /* 0x0000001c42007c0c */ /* 0x000fe2000bf86270 */
[----:B------:R1:W3:Y:S01]  /*4960*/  @!P6 LDG.E.U16 R115, [R40.64+0x500] ;  /* 0x000500122873e981 */ /* 0x0002e2000c1e1500 */
[----:B------:R-:W-:Y:S02]  /*4970*/  IADD3 R65, R42, 0x360, RZ ;  /* 0x000003602a417810 */ /* 0x000fe40007ffe0ff */
        /* <DEDUP_REMOVED lines=23> */
[----:B0-----:R-:W-:-:S05]  /*4af0*/  IMAD.SHL.U32 R48, R158, 0x20, RZ ;  /* 0x000000209e307824 */ /* 0x001fca00078e00ff */
[----:B------:R-:W-:Y:S01]  /*4b00*/  IMAD.U32 R51, RZ, RZ, UR17 ;  /* 0x00000011ff337e24 */ /* 0x000fe2000f8e00ff */
[----:B------:R-:W-:Y:S01]  /*4b10*/  LOP3.LUT R48, R48, 0xfffffc00, RZ, 0xc0, !PT ;  /* 0xfffffc0030307812 */ /* 0x000fe200078ec0ff */
[C---:B-1----:R-:W-:Y:S01]  /*4b20*/  IMAD.WIDE.U32 R40, R0.reuse, c[0x0][0x180], RZ ;  /* 0x0000600000287a25 */ /* 0x042fe200078e00ff */
[----:B------:R-:W-:Y:S01]  /*4b30*/  MOV R71, UR7 ;  /* 0x0000000700477c02 */ /* 0x000fe20008000f00 */
[----:B------:R-:W-:Y:S02]  /*4b40*/  UIMAD UR22, UR23, UR26, URZ ;  /* 0x0000001a171672a4 */ /* 0x000fe4000f8e023f */
[----:B------:R-:W-:Y:S01]  /*4b50*/  IMAD R51, R0, c[0x0][0x184], R51 ;  /* 0x0000610000337a24 */ /* 0x000fe200078e0233 */
[----:B------:R-:W-:Y:S01]  /*4b60*/  MOV R73, UR7 ;  /* 0x0000000700497c02 */ /* 0x000fe20008000f00 */
[----:B------:R-:W-:Y:S01]  /*4b70*/  IMAD.IADD R75, R48, 0x1, R3 ;  /* 0x00000001304b7824 */ /* 0x000fe200078e0203 */
[----:B------:R-:W-:Y:S01]  /*4b80*/  UIMAD UR17, UR23, UR24, URZ ;  /* 0x00000018171172a4 */ /* 0x000fe2000f8e023f */
[----:B------:R-:W-:Y:S01]  /*4b90*/  IMAD.IADD R41, R41, 0x1, R51 ;  /* 0x0000000129297824 */ /* 0x000fe200078e0233 */
[----:B------:R-:W-:Y:S01]  /*4ba0*/  UIMAD UR22, UR7, UR27, UR22 ;  /* 0x0000001b071672a4 */ /* 0x000fe2000f8e0216 */
[----:B------:R-:W-:Y:S01]  /*4bb0*/  IMAD.WIDE.U32 R70, R71, c[0x0][0x1c0], R42 ;  /* 0x0000700047467a25 */ /* 0x000fe200078e002a */
[C---:B------:R-:W-:Y:S01]  /*4bc0*/  LEA.HI.SX32 R102, R75.reuse, R75, 0x1b ;  /* 0x0000004b4b667211 */ /* 0x040fe200078fdaff */
[----:B------:R-:W-:Y:S01]  /*4bd0*/  UIMAD UR17, UR7, UR25, UR17 ;  /* 0x00000019071172a4 */ /* 0x000fe2000f8e0211 */
[----:B------:R-:W-:Y:S01]  /*4be0*/  IADD3 R104, R75, 0x20, RZ ;  /* 0x000000204b687810 */ /* 0x000fe20007ffe0ff */
[----:B------:R-:W-:Y:S01]  /*4bf0*/  IMAD.WIDE.U32 R72, R73, c[0x0][0x188], R40 ;  /* 0x0000620049487a25 */ /* 0x000fe200078e0028 */
[----:B------:R-:W-:-:S02]  /*4c00*/  IADD3 R41, R71, UR22, RZ ;  /* 0x0000001647297c10 */ /* 0x000fc4000fffe0ff */
[----:B------:R-:W-:Y:S01]  /*4c10*/  LEA R50, P2, R70, UR11, 0x1 ;  /* 0x0000000b46327c11 */ /* 0x000fe2000f8408ff */
[----:B------:R-:W-:Y:S01]  /*4c20*/  IMAD.SHL.U32 R102, R102, 0x2, RZ ;  /* 0x0000000266667824 */ /* 0x000fe200078e00ff */
[----:B------:R-:W-:Y:S02]  /*4c30*/  LEA.HI.SX32 R104, R104, R75, 0x1b ;  /* 0x0000004b68687211 */ /* 0x000fe400078fdaff */
[----:B------:R-:W-:Y:S02]  /*4c40*/  IADD3 R43, R73, UR17, RZ ;  /* 0x00000011492b7c10 */ /* 0x000fe4000fffe0ff */
[----:B------:R-:W-:Y:S02]  /*4c50*/  LEA R40, P1, R72, c[0x0][0x220], 0x3 ;  /* 0x0000880048287a11 */ /* 0x000fe400078218ff */
[C---:B------:R-:W-:Y:S02]  /*4c60*/  IADD3 R139, R75.reuse, 0x40, RZ ;  /* 0x000000404b8b7810 */ /* 0x040fe40007ffe0ff */
[----:B------:R-:W-:-:S02]  /*4c70*/  IADD3 R138, R75, 0x60, RZ ;  /* 0x000000604b8a7810 */ /* 0x000fc40007ffe0ff */
[----:B------:R-:W-:Y:S02]  /*4c80*/  LEA.HI.X R51, R70, UR15, R41, 0x1, P2 ;  /* 0x0000000f46337c11 */ /* 0x000fe400090f0c29 */
[C---:B------:R-:W-:Y:S02]  /*4c90*/  IADD3 R79, R75.reuse, 0x80, RZ ;  /* 0x000000804b4f7810 */ /* 0x040fe40007ffe0ff */
[----:B------:R-:W-:Y:S02]  /*4ca0*/  IADD3 R82, R75, 0xa0, RZ ;  /* 0x000000a04b527810 */ /* 0x000fe40007ffe0ff */
[----:B------:R-:W-:Y:S02]  /*4cb0*/  SHF.L.U32 R104, R104, 0x1, RZ ;  /* 0x0000000168687819 */ /* 0x000fe400000006ff */
[----:B------:R-:W-:Y:S02]  /*4cc0*/  ISETP.GE.AND P0, PT, R42, UR28, PT ;  /* 0x0000001c2a007c0c */ /* 0x000fe4000bf06270 */
[----:B------:R-:W-:-:S02]  /*4cd0*/  LEA.HI.X R41, R72, c[0x0][0x224], R43, 0x3, P1 ;  /* 0x0000890048297a11 */ /* 0x000fc400008f1c2b */
[----:B------:R-:W-:Y:S02]  /*4ce0*/  IADD3 R83, R75, 0xc0, RZ ;  /* 0x000000c04b537810 */ /* 0x000fe40007ffe0ff */
[----:B------:R-:W-:Y:S02]  /*4cf0*/  LEA.HI.SX32 R139, R139, R75, 0x1b ;  /* 0x0000004b8b8b7211 */ /* 0x000fe400078fdaff */
[C---:B------:R-:W-:Y:S01]  /*4d00*/  IADD3 R136, R75.reuse, 0xe0, RZ ;  /* 0x000000e04b887810 */ /* 0x040fe20007ffe0ff */
[----:B------:R-:W3:Y:S01]  /*4d10*/  LDG.E.64 R40, [R40.64] ;  /* 0x0000001228287981 */ /* 0x000ee2000c1e1b00 */
        /* <DEDUP_REMOVED lines=22> */
[-C--:B------:R-:W-:Y:S02]  /*4e80*/  LEA.HI.SX32 R138, R138, R75.reuse, 0x1b ;  /* 0x0000004b8a8a7211 */ /* 0x080fe400078fdaff */
[----:B------:R-:W-:Y:S02]  /*4e90*/  IADD3 R72, R75, 0x3e0, RZ ;  /* 0x000003e04b487810 */ /* 0x000fe40007ffe0ff */
        /* <DEDUP_REMOVED lines=26> */
[----:B------:R-:W-:Y:S01]  /*5040*/  LEA.HI.SX32 R72, R72, R75, 0x1b ;  /* 0x0000004b48487211 */ /* 0x000fe200078fdaff */
[----:B------:R-:W-:Y:S01]  /*5050*/  IMAD.SHL.U32 R82, R82, 0x2, RZ ;  /* 0x0000000252527824 */ /* 0x000fe200078e00ff */
[----:B------:R-:W-:Y:S01]  /*5060*/  SHF.L.U32 R79, R79, 0x1, RZ ;  /* 0x000000014f4f7819 */ /* 0x000fe200000006ff */
[----:B----4-:R0:W-:Y:S04]  /*5070*/  STS.U16 [R102], R129 ;  /* 0x0000008166007388 */ /* 0x0101e80000000400 */
[----:B-----5:R1:W-:Y:S01]  /*5080*/  STS.U16 [R104+0x40], R74 ;  /* 0x0000404a68007388 */ /* 0x0203e20000000400 */
[----:B0-----:R-:W-:-:S04]  /*5090*/  IADD3 R129, R75, 0x380, RZ ;  /* 0x000003804b817810 */ /* 0x001fc80007ffe0ff */
[----:B------:R-:W-:Y:S01]  /*50a0*/  LEA.HI.SX32 R129, R129, R75, 0x1b ;  /* 0x0000004b81817211 */ /* 0x000fe200078fdaff */
[----:B-1----:R-:W-:Y:S02]  /*50b0*/  IMAD.SHL.U32 R74, R139, 0x2, RZ ;  /* 0x000000028b4a7824 */ /* 0x002fe400078e00ff */
[----:B------:R-:W-:Y:S02]  /*50c0*/  IMAD.SHL.U32 R75, R138, 0x2, RZ ;  /* 0x000000028a4b7824 */ /* 0x000fe400078e00ff */
[----:B------:R-:W-:Y:S01]  /*50d0*/  IMAD.SHL.U32 R83, R83, 0x2, RZ ;  /* 0x0000000253537824 */ /* 0x000fe200078e00ff */
[----:B--2---:R-:W-:Y:S04]  /*50e0*/  STS.U16 [R74+0x80], R67 ;  /* 0x000080434a007388 */ /* 0x004fe80000000400 */
[----:B------:R-:W-:Y:S04]  /*50f0*/  STS.U16 [R75+0xc0], R127 ;  /* 0x0000c07f4b007388 */ /* 0x000fe80000000400 */
[----:B------:R0:W-:Y:S04]  /*5100*/  STS.U16 [R79+0x100], R100 ;  /* 0x000100644f007388 */ /* 0x0001e80000000400 */
[----:B------:R1:W-:Y:S04]  /*5110*/  STS.U16 [R82+0x140], R91 ;  /* 0x0001405b52007388 */ /* 0x0003e80000000400 */
[----:B---3--:R2:W-:Y:S01]  /*5120*/  STS.U16 [R83+0x180], R87 ;  /* 0x0001805753007388 */ /* 0x0085e20000000400 */
[----:B0-----:R-:W-:Y:S01]  /*5130*/  IMAD.SHL.U32 R100, R134, 0x2, RZ ;  /* 0x0000000286647824 */ /* 0x001fe200078e00ff */
[----:B------:R-:W-:Y:S01]  /*5140*/  SHF.L.U32 R67, R130, 0x1, RZ ;  /* 0x0000000182437819 */ /* 0x000fe200000006ff */
[----:B------:R-:W-:-:S02]  /*5150*/  IMAD.SHL.U32 R71, R71, 0x2, RZ ;  /* 0x0000000247477824 */ /* 0x000fc400078e00ff */
[----:B-1----:R-:W-:Y:S01]  /*5160*/  IMAD.SHL.U32 R91, R132, 0x2, RZ ;  /* 0x00000002845b7824 */ /* 0x002fe200078e00ff */
[----:B--2---:R-:W-:Y:S01]  /*5170*/  SHF.L.U32 R87, R136, 0x1, RZ ;  /* 0x0000000188577819 */ /* 0x004fe200000006ff */
[----:B------:R-:W-:Y:S01]  /*5180*/  IMAD.SHL.U32 R70, R70, 0x2, RZ ;  /* 0x0000000246467824 */ /* 0x000fe200078e00ff */
[----:B------:R-:W-:-:S03]  /*5190*/  SHF.L.U32 R143, R143, 0x1, RZ ;  /* 0x000000018f8f7819 */ /* 0x000fc600000006ff */
[----:B------:R-:W-:Y:S01]  /*51a0*/  STS.U16 [R87+0x1c0], R121 ;  /* 0x0001c07957007388 */ /* 0x000fe20000000400 */
[----:B------:R-:W-:-:S03]  /*51b0*/  IMAD.SHL.U32 R153, R153, 0x2, RZ ;  /* 0x0000000299997824 */ /* 0x000fc600078e00ff */
[----:B------:R-:W-:Y:S01]  /*51c0*/  STS.U16 [R100+0x200], R122 ;  /* 0x0002007a64007388 */ /* 0x000fe20000000400 */
[----:B------:R-:W-:-:S03]  /*51d0*/  IMAD.SHL.U32 R144, R144, 0x2, RZ ;  /* 0x0000000290907824 */ /* 0x000fc600078e00ff */
[----:B------:R-:W-:Y:S01]  /*51e0*/  STS.U16 [R91+0x240], R123 ;  /* 0x0002407b5b007388 */ /* 0x000fe20000000400 */
[----:B------:R-:W-:-:S03]  /*51f0*/  SHF.L.U32 R150, R150, 0x1, RZ ;  /* 0x0000000196967819 */ /* 0x000fc600000006ff */
[----:B------:R-:W-:Y:S04]  /*5200*/  STS.U16 [R67+0x280], R124 ;  /* 0x0002807c43007388 */ /* 0x000fe80000000400 */
[----:B------:R-:W-:Y:S01]  /*5210*/  STS.U16 [R71+0x2c0], R125 ;  /* 0x0002c07d47007388 */ /* 0x000fe20000000400 */
[----:B------:R-:W-:-:S03]  /*5220*/  IMAD.SHL.U32 R148, R148, 0x2, RZ ;  /* 0x0000000294947824 */ /* 0x000fc600078e00ff */
[----:B------:R0:W-:Y:S01]  /*5230*/  STS.U16 [R70+0x300], R44 ;  /* 0x0003002c46007388 */ /* 0x0001e20000000400 */
[----:B------:R-:W-:-:S03]  /*5240*/  SHF.L.U32 R146, R146, 0x1, RZ ;  /* 0x0000000192927819 */ /* 0x000fc600000006ff */
[----:B------:R1:W-:Y:S01]  /*5250*/  STS.U16 [R143+0x340], R47 ;  /* 0x0003402f8f007388 */ /* 0x0003e20000000400 */
[----:B------:R-:W-:-:S03]  /*5260*/  IMAD.SHL.U32 R142, R142, 0x2, RZ ;  /* 0x000000028e8e7824 */ /* 0x000fc600078e00ff */
[----:B------:R-:W-:Y:S01]  /*5270*/  STS.U16 [R153+0x380], R118 ;  /* 0x0003807699007388 */ /* 0x000fe20000000400 */
[----:B0-----:R-:W-:Y:S02]  /*5280*/  IMAD.SHL.U32 R44, R126, 0x2, RZ ;  /* 0x000000027e2c7824 */ /* 0x001fe400078e00ff */
[----:B-1----:R-:W-:Y:S01]  /*5290*/  IMAD.SHL.U32 R47, R128, 0x2, RZ ;  /* 0x00000002802f7824 */ /* 0x002fe200078e00ff */
[----:B------:R-:W-:Y:S01]  /*52a0*/  STS.U16 [R144+0x3c0], R119 ;  /* 0x0003c07790007388 */ /* 0x000fe20000000400 */
[----:B------:R-:W-:Y:S01]  /*52b0*/  SHF.L.U32 R140, R140, 0x1, RZ ;  /* 0x000000018c8c7819 */ /* 0x000fe200000006ff */
[----:B------:R-:W-:Y:S02]  /*52c0*/  IMAD.SHL.U32 R42, R42, 0x2, RZ ;  /* 0x000000022a2a7824 */ /* 0x000fe400078e00ff */
[----:B------:R-:W-:Y:S01]  /*52d0*/  STS.U16 [R150+0x400], R120 ;  /* 0x0004007896007388 */ /* 0x000fe20000000400 */
[----:B------:R-:W-:-:S03]  /*52e0*/  IMAD.SHL.U32 R137, R137, 0x2, RZ ;  /* 0x0000000289897824 */ /* 0x000fc600078e00ff */
[----:B------:R-:W-:Y:S01]  /*52f0*/  STS.U16 [R47+0x440], R113 ;  /* 0x000440712f007388 */ /* 0x000fe20000000400 */
[----:B------:R-:W-:-:S03]  /*5300*/  SHF.L.U32 R135, R135, 0x1, RZ ;  /* 0x0000000187877819 */ /* 0x000fc600000006ff */
[----:B------:R-:W-:Y:S01]  /*5310*/  STS.U16 [R148+0x480], R117 ;  /* 0x0004807594007388 */ /* 0x000fe20000000400 */
[----:B------:R-:W-:-:S03]  /*5320*/  IMAD.SHL.U32 R133, R133, 0x2, RZ ;  /* 0x0000000285857824 */ /* 0x000fc600078e00ff */
        /* <DEDUP_REMOVED lines=8> */
[----:B------:R-:W-:-:S03]  /*53b0*/  IMAD.SHL.U32 R43, R43, 0x2, RZ ;  /* 0x000000022b2b7824 */ /* 0x000fc600078e00ff */
[----:B------:R-:W-:Y:S01]  /*53c0*/  STS.U16 [R135+0x640], R110 ;  /* 0x0006406e87007388 */ /* 0x000fe20000000400 */
[----:B0-----:R-:W-:-:S03]  /*53d0*/  SHF.L.U32 R53, R72, 0x1, RZ ;  /* 0x0000000148357819 */ /* 0x001fc600000006ff */
        /* <DEDUP_REMOVED lines=27> */
[----:B------:R0:W3:Y:S04]  /*5590*/  @!P1 LDG.E.U16 R93, [R50.64+0x140] ;  /* 0x00014012325d9981 */ /* 0x0000e8000c1e1500 */
[----:B------:R0:W4:Y:S01]  /*55a0*/  @!P0 LDG.E.U16 R86, [R50.64+0x180] ;  /* 0x0001801232568981 */ /* 0x000122000c1e1500 */
        /* <DEDUP_REMOVED lines=71> */
[----:B------:R-:W-:Y:S01]  /*5a20*/  SHF.L.U32 R164, R164, 0x1, RZ ;  /* 0x00000001a4a47819 */ /* 0x000fe200000006ff */
[----:B------:R0:W5:Y:S01]  /*5a30*/  @!P1 LDG.E.U16 R130, [R50.64+0x6c0] ;  /* 0x0006c01232829981 */ /* 0x000162000c1e1500 */
[----:B------:R-:W-:-:S03]  /*5a40*/  FMUL.FTZ R124, R40, 1.4426950216293334961 ;  /* 0x3fb8aa3b287c7820 */ /* 0x000fc60000410000 */
        /* <DEDUP_REMOVED lines=35> */
[----:B------:R-:W0:Y:S01]  /*5c80*/  LDS.U16 R50, [R164+0x3e] ;  /* 0x00003e00a4327984 */ /* 0x000e220000000400 */
[----:B------:R-:W-:-:S03]  /*5c90*/  FMUL.FTZ R113, R41, R5 ;  /* 0x0000000529717220 */ /* 0x000fc60000410000 */
[----:B--2---:R2:W-:Y:S04]  /*5ca0*/  STS.U16 [R102+0x1080], R117 ;  /* 0x0010807566007388 */ /* 0x0045e80000000400 */
[----:B---3--:R3:W-:Y:S04]  /*5cb0*/  STS.U16 [R104+0x10c0], R112 ;  /* 0x0010c07068007388 */ /* 0x0087e80000000400 */
[----:B----4-:R4:W-:Y:S01]  /*5cc0*/  STS.U16 [R74+0x1100], R96 ;  /* 0x001100604a007388 */ /* 0x0109e20000000400 */
[----:B--2---:R-:W-:-:S03]  /*5cd0*/  FMUL.FTZ R117, R41, R6 ;  /* 0x0000000629757220 */ /* 0x004fc60000410000 */
[----:B-----5:R-:W-:Y:S01]  /*5ce0*/  STS.U16 [R75+0x1140], R78 ;  /* 0x0011404e4b007388 */ /* 0x020fe20000000400 */
[----:B------:R-:W-:Y:S02]  /*5cf0*/  FMUL.RZ R117, R117, 0.15915493667125701904 ;  /* 0x3e22f98375757820 */ /* 0x000fe4000040c000 */
[C---:B---3--:R-:W-:Y:S01]  /*5d00*/  FMUL.FTZ R104, R124.reuse, R6 ;  /* 0x000000067c687220 */ /* 0x048fe20000410000 */
[----:B------:R-:W-:Y:S01]  /*5d10*/  STS.U16 [R79+0x1180], R101 ;  /* 0x001180654f007388 */ /* 0x000fe20000000400 */
[----:B----4-:R-:W-:Y:S02]  /*5d20*/  FMUL.FTZ R96, R41, R7 ;  /* 0x0000000729607220 */ /* 0x010fe40000410000 */
[----:B------:R-:W-:Y:S01]  /*5d30*/  FMUL.RZ R113, R113, 0.15915493667125701904 ;  /* 0x3e22f98371717820 */ /* 0x000fe2000040c000 */
[----:B------:R2:W-:Y:S01]  /*5d40*/  STS.U16 [R82+0x11c0], R93 ;  /* 0x0011c05d52007388 */ /* 0x0005e20000000400 */
[----:B------:R-:W-:Y:S01]  /*5d50*/  FMUL.FTZ R40, R124, R5 ;  /* 0x000000057c287220 */ /* 0x000fe20000410000 */
[----:B------:R-:W-:Y:S01]  /*5d60*/  MUFU.SIN R102, R117 ;  /* 0x0000007500667308 */ /* 0x000fe20000000400 */
[----:B------:R-:W-:-:S02]  /*5d70*/  FMUL.RZ R96, R96, 0.15915493667125701904 ;  /* 0x3e22f98360607820 */ /* 0x000fc4000040c000 */
[----:B--2---:R-:W-:-:S05]  /*5d80*/  FMUL.FTZ R93, R41, R9 ;  /* 0x00000009295d7220 */ /* 0x004fca0000410000 */
[----:B------:R2:W-:Y:S01]  /*5d90*/  MUFU.COS R112, R117 ;  /* 0x0000007500707308 */ /* 0x0005e20000000000 */
[-C--:B------:R-:W-:Y:S02]  /*5da0*/  FMUL.FTZ R101, R124, R8.reuse ;  /* 0x000000087c657220 */ /* 0x080fe40000410000 */
[----:B------:R-:W-:Y:S01]  /*5db0*/  FMUL.RZ R93, R93, 0.15915493667125701904 ;  /* 0x3e22f9835d5d7820 */ /* 0x000fe2000040c000 */
[----:B------:R3:W-:Y:S04]  /*5dc0*/  STS.U16 [R83+0x1200], R86 ;  /* 0x0012005653007388 */ /* 0x0007e80000000400 */
[----:B------:R-:W4:Y:S01]  /*5dd0*/  MUFU.EX2 R104, R104 ;  /* 0x0000006800687308 */ /* 0x000f220000000800 */
[----:B--2---:R-:W-:-:S04]  /*5de0*/  FMUL.FTZ R117, R41, R8 ;  /* 0x0000000829757220 */ /* 0x004fc80000410000 */
[----:B------:R-:W-:-:S03]  /*5df0*/  FMUL.RZ R117, R117, 0.15915493667125701904 ;  /* 0x3e22f98375757820 */ /* 0x000fc6000040c000 */
[----:B------:R-:W-:Y:S01]  /*5e00*/  MUFU.SIN R66, R113 ;  /* 0x0000007100427308 */ /* 0x000fe20000000400 */
[----:B------:R-:W-:Y:S07]  /*5e10*/  STS.U16 [R87+0x1240], R116 ;  /* 0x0012407457007388 */ /* 0x000fee0000000400 */
[----:B------:R-:W-:Y:S01]  /*5e20*/  MUFU.COS R113, R113 ;  /* 0x0000007100717308 */ /* 0x000fe20000000000 */
[----:B------:R-:W-:Y:S07]  /*5e30*/  STS.U16 [R100+0x1280], R103 ;  /* 0x0012806764007388 */ /* 0x000fee0000000400 */
[----:B------:R-:W2:Y:S01]  /*5e40*/  MUFU.EX2 R40, R40 ;  /* 0x0000002800287308 */ /* 0x000ea20000000800 */
[----:B------:R-:W-:Y:S07]  /*5e50*/  STS.U16 [R91+0x12c0], R105 ;  /* 0x0012c0695b007388 */ /* 0x000fee0000000400 */
[----:B------:R-:W-:Y:S08]  /*5e60*/  MUFU.SIN R74, R96 ;  /* 0x00000060004a7308 */ /* 0x000ff00000000400 */
[----:B------:R5:W-:Y:S01]  /*5e70*/  MUFU.COS R75, R96 ;  /* 0x00000060004b7308 */ /* 0x000be20000000000 */
[----:B------:R-:W-:Y:S07]  /*5e80*/  STS.U16 [R67+0x1300], R95 ;  /* 0x0013005f43007388 */ /* 0x000fee0000000400 */
[----:B------:R-:W-:Y:S01]  /*5e90*/  MUFU.SIN R82, R93 ;  /* 0x0000005d00527308 */ /* 0x000fe20000000400 */
[----:B-----5:R-:W-:-:S07]  /*5ea0*/  FMUL.FTZ R96, R124, R7 ;  /* 0x000000077c607220 */ /* 0x020fce0000410000 */
[----:B---3--:R3:W-:Y:S01]  /*5eb0*/  MUFU.COS R83, R93 ;  /* 0x0000005d00537308 */ /* 0x0087e20000000000 */
[----:B------:R5:W-:Y:S01]  /*5ec0*/  STS.U16 [R71+0x1340], R99 ;  /* 0x0013406347007388 */ /* 0x000be20000000400 */
[----:B---3--:R-:W-:-:S06]  /*5ed0*/  FMUL.FTZ R93, R124, R9 ;  /* 0x000000097c5d7220 */ /* 0x008fcc0000410000 */
[----:B------:R-:W-:Y:S01]  /*5ee0*/  MUFU.SIN R78, R117 ;  /* 0x00000075004e7308 */ /* 0x000fe20000000400 */
[----:B-----5:R-:W-:-:S07]  /*5ef0*/  FMUL.FTZ R99, R124, R12 ;  /* 0x0000000c7c637220 */ /* 0x020fce0000410000 */
[----:B------:R3:W-:Y:S08]  /*5f00*/  MUFU.COS R79, R117 ;  /* 0x00000075004f7308 */ /* 0x0007f00000000000 */
[----:B------:R-:W5:Y:S01]  /*5f10*/  MUFU.EX2 R101, R101 ;  /* 0x0000006500657308 */ /* 0x000f620000000800 */
[----:B---3--:R-:W-:-:S07]  /*5f20*/  FMUL.FTZ R117, R41, R10 ;  /* 0x0000000a29757220 */ /* 0x008fce0000410000 */
[----:B------:R-:W3:Y:S01]  /*5f30*/  MUFU.EX2 R96, R96 ;  /* 0x0000006000607308 */ /* 0x000ee20000000800 */
[C---:B----4-:R-:W-:Y:S02]  /*5f40*/  FMUL.FTZ R71, R104.reuse, R112 ;  /* 0x0000007068477220 */ /* 0x050fe40000410000 */
[----:B------:R-:W-:-:S05]  /*5f50*/  FMUL.FTZ R102, R104, R102 ;  /* 0x0000006668667220 */ /* 0x000fca0000410000 */
[----:B------:R-:W4:Y:S01]  /*5f60*/  MUFU.EX2 R93, R93 ;  /* 0x0000005d005d7308 */ /* 0x000f220000000800 */
[----:B------:R-:W-:Y:S02]  /*5f70*/  FMUL.FTZ R100, R124, R10 ;  /* 0x0000000a7c647220 */ /* 0x000fe40000410000 */
[C---:B--2---:R-:W-:Y:S02]  /*5f80*/  FMUL.FTZ R67, R40.reuse, R113 ;  /* 0x0000007128437220 */ /* 0x044fe40000410000 */
[----:B------:R-:W-:-:S03]  /*5f90*/  FMUL.FTZ R66, R40, R66 ;  /* 0x0000004228427220 */ /* 0x000fc60000410000 */
[----:B------:R2:W-:Y:S01]  /*5fa0*/  MUFU.EX2 R104, R99 ;  /* 0x0000006300687308 */ /* 0x0005e20000000800 */
[----:B------:R-:W-:Y:S02]  /*5fb0*/  IMAD.SHL.U32 R40, R158, 0x10, RZ ;  /* 0x000000109e287824 */ /* 0x000fe400078e00ff */
[----:B------:R-:W-:Y:S02]  /*5fc0*/  FMUL.RZ R117, R117, 0.15915493667125701904 ;  /* 0x3e22f98375757820 */ /* 0x000fe4000040c000 */
[----:B--2---:R-:W-:-:S03]  /*5fd0*/  FMUL.FTZ R99, R41, R13 ;  /* 0x0000000d29637220 */ /* 0x004fc60000410000 */
[----:B------:R-:W-:Y:S01]  /*5fe0*/  MUFU.SIN R86, R117 ;  /* 0x0000007500567308 */ /* 0x000fe20000000400 */
[----:B-----5:R-:W-:Y:S02]  /*5ff0*/  FMUL.FTZ R79, R101, R79 ;  /* 0x0000004f654f7220 */ /* 0x020fe40000410000 */
[----:B------:R-:W-:Y:S01]  /*6000*/  FMUL.RZ R99, R99, 0.15915493667125701904 ;  /* 0x3e22f98363637820 */ /* 0x000fe2000040c000 */
[----:B------:R-:W-:Y:S01]  /*6010*/  IADD3 R112, R40, 0x1, RZ ;  /* 0x0000000128707810 */ /* 0x000fe20007ffe0ff */
[----:B------:R-:W-:Y:S02]  /*6020*/  FMUL.FTZ R78, R101, R78 ;  /* 0x0000004e654e7220 */ /* 0x000fe40000410000 */
[----:B------:R-:W-:Y:S01]  /*6030*/  FMUL.FTZ R101, R124, R13 ;  /* 0x0000000d7c657220 */ /* 0x000fe20000410000 */
[----:B------:R-:W-:Y:S01]  /*6040*/  MUFU.COS R87, R117 ;  /* 0x0000007500577308 */ /* 0x000fe20000000000 */
[C---:B---3--:R-:W-:Y:S02]  /*6050*/  FMUL.FTZ R75, R96.reuse, R75 ;  /* 0x0000004b604b7220 */ /* 0x048fe40000410000 */
[----:B------:R-:W-:Y:S01]  /*6060*/  FMUL.FTZ R74, R96, R74 ;  /* 0x0000004a604a7220 */ /* 0x000fe20000410000 */
[----:B------:R-:W-:Y:S01]  /*6070*/  ISETP.GE.U32.AND P1, PT, R112, UR16, PT ;  /* 0x0000001070007c0c */ /* 0x000fe2000bf26070 */
[----:B------:R-:W-:-:S03]  /*6080*/  FMUL.FTZ R116, R41, R11 ;  /* 0x0000000b29747220 */ /* 0x000fc60000410000 */
[----:B------:R-:W2:Y:S01]  /*6090*/  MUFU.EX2 R100, R100 ;  /* 0x0000006400647308 */ /* 0x000ea20000000800 */
[C---:B----4-:R-:W-:Y:S02]  /*60a0*/  FMUL.FTZ R83, R93.reuse, R83 ;  /* 0x000000535d537220 */ /* 0x050fe40000410000 */
[----:B------:R-:W-:Y:S01]  /*60b0*/  FMUL.FTZ R82, R93, R82 ;  /* 0x000000525d527220 */ /* 0x000fe20000410000 */
[----:B------:R-:W-:Y:S01]  /*60c0*/  IADD3 R112, R40, 0x2, RZ ;  /* 0x0000000228707810 */ /* 0x000fe20007ffe0ff */
[----:B------:R-:W-:-:S03]  /*60d0*/  FMUL.FTZ R105, R124, R11 ;  /* 0x0000000b7c697220 */ /* 0x000fc60000410000 */
[----:B------:R-:W-:Y:S01]  /*60e0*/  MUFU.SIN R96, R99 ;  /* 0x0000006300607308 */ /* 0x000fe20000000400 */
[----:B------:R-:W-:Y:S01]  /*60f0*/  FMUL.RZ R116, R116, 0.15915493667125701904 ;  /* 0x3e22f98374747820 */ /* 0x000fe2000040c000 */
[----:B------:R-:W-:-:S06]  /*6100*/  ISETP.GE.U32.AND P0, PT, R112, UR16, PT ;  /* 0x0000001070007c0c */ /* 0x000fcc000bf06070 */
[----:B------:R-:W-:Y:S01]  /*6110*/  MUFU.COS R99, R99 ;  /* 0x0000006300637308 */ /* 0x000fe20000000000 */
[----:B------:R-:W-:-:S07]  /*6120*/  IADD3 R112, R40, 0x4, RZ ;  /* 0x0000000428707810 */ /* 0x000fce0007ffe0ff */
[----:B------:R3:W4:Y:S01]  /*6130*/  MUFU.EX2 R93, R101 ;  /* 0x00000065005d7308 */ /* 0x0007220000000800 */
[----:B------:R-:W-:Y:S02]  /*6140*/  IADD3 R113, R40, 0x3, RZ ;  /* 0x0000000328717810 */ /* 0x000fe40007ffe0ff */
[----:B------:R-:W-:Y:S01]  /*6150*/  ISETP.GE.U32.AND P6, PT, R112, UR16, PT ;  /* 0x0000001070007c0c */ /* 0x000fe2000bfc6070 */
[----:B------:R-:W-:-:S04]  /*6160*/  FMUL.FTZ R112, R41, R14 ;  /* 0x0000000e29707220 */ /* 0x000fc80000410000 */
[----:B------:R-:W-:Y:S01]  /*6170*/  MUFU.SIN R103, R116 ;  /* 0x0000007400677308 */ /* 0x000fe20000000400 */
[----:B------:R-:W-:Y:S01]  /*6180*/  ISETP.GE.U32.AND P4, PT, R113, UR16, PT ;  /* 0x0000001071007c0c */ /* 0x000fe2000bf86070 */
[----:B--2---:R-:W-:Y:S01]  /*6190*/  FMUL.FTZ R87, R100, R87 ;  /* 0x0000005764577220 */ /* 0x004fe20000410000 */
[----:B-1----:R-:W-:-:S05]  /*61a0*/  PRMT R76, RZ, 0x5410, R76 ;  /* 0x00005410ff4c7816 */ /* 0x002fca000000004c */
[----:B------:R-:W1:Y:S01]  /*61b0*/  MUFU.EX2 R105, R105 ;  /* 0x0000006900697308 */ /* 0x000e620000000800 */
[----:B------:R-:W-:Y:S01]  /*61c0*/  FMUL.FTZ R86, R100, R86 ;  /* 0x0000005664567220 */ /* 0x000fe20000410000 */
[C---:B------:R-:W-:Y:S02]  /*61d0*/  IADD3 R100, R40.reuse, 0x5, RZ ;  /* 0x0000000528647810 */ /* 0x040fe40007ffe0ff */
[----:B---3--:R-:W-:-:S04]  /*61e0*/  IADD3 R101, R40, 0x6, RZ ;  /* 0x0000000628657810 */ /* 0x008fc80007ffe0ff */
[----:B------:R-:W2:Y:S01]  /*61f0*/  MUFU.COS R91, R116 ;  /* 0x00000074005b7308 */ /* 0x000ea20000000000 */
[----:B------:R-:W-:Y:S02]  /*6200*/  PRMT R64, RZ, 0x5410, R64 ;  /* 0x00005410ff407816 */ /* 0x000fe40000000040 */
[----:B------:R-:W-:Y:S01]  /*6210*/  PRMT R113, RZ, 0x5410, R65 ;  /* 0x00005410ff717816 */ /* 0x000fe20000000041 */
[----:B------:R-:W-:Y:S01]  /*6220*/  FMUL.RZ R112, R112, 0.15915493667125701904 ;  /* 0x3e22f98370707820 */ /* 0x000fe2000040c000 */
[----:B------:R-:W-:Y:S01]  /*6230*/  PRMT R77, RZ, 0x5410, R77 ;  /* 0x00005410ff4d7816 */ /* 0x000fe2000000004d */
[C---:B----4-:R-:W-:Y:S02]  /*6240*/  FMUL.FTZ R99, R93.reuse, R99 ;  /* 0x000000635d637220 */ /* 0x050fe40000410000 */
[----:B------:R-:W-:Y:S01]  /*6250*/  FMUL.FTZ R96, R93, R96 ;  /* 0x000000605d607220 */ /* 0x000fe20000410000 */
[----:B------:R-:W-:Y:S01]  /*6260*/  ISETP.GE.U32.AND P5, PT, R100, UR16, PT ;  /* 0x0000001064007c0c */ /* 0x000fe2000bfa6070 */
[----:B------:R-:W-:Y:S01]  /*6270*/  FMUL.FTZ R93, R162, R76 ;  /* 0x0000004ca25d7220 */ /* 0x000fe20000410000 */
[----:B------:R-:W-:Y:S01]  /*6280*/  ISETP.GE.U32.AND P3, PT, R101, UR16, PT ;  /* 0x0000001065007c0c */ /* 0x000fe2000bf66070 */
[----:B------:R-:W-:Y:S01]  /*6290*/  FMUL.FTZ R65, R156, R64 ;  /* 0x000000409c417220 */ /* 0x000fe20000410000 */
[----:B------:R-:W-:Y:S01]  /*62a0*/  ISETP.GE.U32.AND P2, PT, R40, UR16, PT ;  /* 0x0000001028007c0c */ /* 0x000fe2000bf46070 */
[----:B------:R-:W-:Y:S01]  /*62b0*/  FMUL.FTZ R113, R156, R113 ;  /* 0x000000719c717220 */ /* 0x000fe20000410000 */
[----:B------:R-:W-:Y:S01]  /*62c0*/  MUFU.SIN R100, R112 ;  /* 0x0000007000647308 */ /* 0x000fe20000000400 */
[----:B------:R3:W-:Y:S01]  /*62d0*/  STS.U16 [R70+0x1380], R88 ;  /* 0x0013805846007388 */ /* 0x0007e20000000400 */
[----:B------:R-:W-:-:S02]  /*62e0*/  PRMT R68, RZ, 0x5410, R68 ;  /* 0x00005410ff447816 */ /* 0x000fc40000000044 */
[----:B------:R-:W-:Y:S02]  /*62f0*/  PRMT R69, RZ, 0x5410, R69 ;  /* 0x00005410ff457816 */ /* 0x000fe40000000045 */
[----:B------:R-:W-:Y:S02]  /*6300*/  FSEL R76, R78, RZ, !P4 ;  /* 0x000000ff4e4c7208 */ /* 0x000fe40006000000 */
[----:B------:R4:W-:Y:S01]  /*6310*/  MUFU.COS R101, R112 ;  /* 0x0000007000657308 */ /* 0x0009e20000000000 */
[----:B------:R-:W-:Y:S02]  /*6320*/  FMUL.FTZ R78, R162, R77 ;  /* 0x0000004da24e7220 */ /* 0x000fe40000410000 */
[----:B---3--:R-:W-:Y:S01]  /*6330*/  FMUL.FTZ R70, R41, R15 ;  /* 0x0000000f29467220 */ /* 0x008fe20000410000 */
[----:B------:R-:W-:Y:S01]  /*6340*/  FSEL R64, R66, RZ, !P2 ;  /* 0x000000ff42407208 */ /* 0x000fe20005000000 */
[----:B-1----:R-:W-:Y:S01]  /*6350*/  FMUL.FTZ R88, R105, R103 ;  /* 0x0000006769587220 */ /* 0x002fe20000410000 */
[----:B------:R-:W-:-:S02]  /*6360*/  FSEL R77, R93, RZ, !P4 ;  /* 0x000000ff5d4d7208 */ /* 0x000fc40006000000 */
[----:B----4-:R-:W-:Y:S01]  /*6370*/  IADD3 R112, R40, 0x7, RZ ;  /* 0x0000000728707810 */ /* 0x010fe20007ffe0ff */
[----:B------:R-:W-:Y:S01]  /*6380*/  FMUL.FTZ R95, R41, R12 ;  /* 0x0000000c295f7220 */ /* 0x000fe20000410000 */
[----:B------:R-:W-:Y:S01]  /*6390*/  FSEL R65, R65, RZ, !P2 ;  /* 0x000000ff41417208 */ /* 0x000fe20005000000 */
[----:B------:R-:W-:Y:S01]  /*63a0*/  FMUL.RZ R103, R70, 0.15915493667125701904 ;  /* 0x3e22f98346677820 */ /* 0x000fe2000040c000 */
[----:B------:R-:W-:Y:S02]  /*63b0*/  FSEL R66, R113, RZ, !P2 ;  /* 0x000000ff71427208 */ /* 0x000fe40005000000 */
[----:B------:R-:W-:Y:S02]  /*63c0*/  FSEL R67, R67, 1, !P2 ;  /* 0x3f80000043437808 */ /* 0x000fe40005000000 */
[----:B------:R-:W-:Y:S02]  /*63d0*/  IADD3 R93, R40, 0xa, RZ ;  /* 0x0000000a285d7810 */ /* 0x000fe40007ffe0ff */
[----:B------:R-:W-:Y:S01]  /*63e0*/  PRMT R80, RZ, 0x5410, R80 ;  /* 0x00005410ff507816 */ /* 0x000fe20000000050 */
[C---:B------:R-:W-:Y:S01]  /*63f0*/  FMUL.FTZ R70, R155.reuse, R69 ;  /* 0x000000459b467220 */ /* 0x040fe20000410000 */
[----:B------:R-:W-:Y:S01]  /*6400*/  ISETP.GE.U32.AND P2, PT, R112, UR16, PT ;  /* 0x0000001070007c0c */ /* 0x000fe2000bf46070 */
[----:B------:R-:W-:Y:S01]  /*6410*/  FMUL.FTZ R112, R155, R68 ;  /* 0x000000449b707220 */ /* 0x000fe20000410000 */
[----:B------:R-:W-:Y:S01]  /*6420*/  FSEL R78, R78, RZ, !P4 ;  /* 0x000000ff4e4e7208 */ /* 0x000fe20006000000 */
[----:B--2---:R-:W-:Y:S01]  /*6430*/  FMUL.FTZ R91, R105, R91 ;  /* 0x0000005b695b7220 */ /* 0x004fe20000410000 */
[----:B------:R-:W-:Y:S01]  /*6440*/  FSEL R79, R79, 1, !P4 ;  /* 0x3f8000004f4f7808 */ /* 0x000fe20006000000 */
[----:B------:R-:W-:Y:S01]  /*6450*/  FMUL.RZ R95, R95, 0.15915493667125701904 ;  /* 0x3e22f9835f5f7820 */ /* 0x000fe2000040c000 */
[----:B------:R-:W-:-:S02]  /*6460*/  IADD3 R105, R40, 0x8, RZ ;  /* 0x0000000828697810 */ /* 0x000fc40007ffe0ff */
[----:B------:R-:W-:Y:S01]  /*6470*/  ISETP.GE.U32.AND P4, PT, R93, UR16, PT ;  /* 0x000000105d007c0c */ /* 0x000fe2000bf86070 */
[----:B------:R-:W-:Y:S01]  /*6480*/  FMUL.FTZ R93, R161, R80 ;  /* 0x00000050a15d7220 */ /* 0x000fe20000410000 */
[----:B------:R-:W-:Y:S02]  /*6490*/  PRMT R84, RZ, 0x5410, R84 ;  /* 0x00005410ff547816 */ /* 0x000fe40000000054 */
[----:B------:R-:W-:Y:S02]  /*64a0*/  FSEL R68, R102, RZ, !P1 ;  /* 0x000000ff66447208 */ /* 0x000fe40004800000 */
[----:B------:R-:W-:Y:S02]  /*64b0*/  FSEL R69, R112, RZ, !P1 ;  /* 0x000000ff70457208 */ /* 0x000fe40004800000 */
[----:B------:R-:W-:Y:S02]  /*64c0*/  FSEL R70, R70, RZ, !P1 ;  /* 0x000000ff46467208 */ /* 0x000fe40004800000 */
[----:B------:R-:W-:-:S02]  /*64d0*/  FSEL R71, R71, 1, !P1 ;  /* 0x3f80000047477808 */ /* 0x000fc40004800000 */
[----:B------:R-:W-:Y:S01]  /*64e0*/  ISETP.GE.U32.AND P1, PT, R105, UR16, PT ;  /* 0x0000001069007c0c */ /* 0x000fe2000bf26070 */
[----:B------:R-:W-:Y:S01]  /*64f0*/  MUFU.SIN R116, R95 ;  /* 0x0000005f00747308 */ /* 0x000fe20000000400 */
[----:B------:R-:W-:Y:S02]  /*6500*/  PRMT R105, RZ, 0x5410, R73 ;  /* 0x00005410ff697816 */ /* 0x000fe40000000049 */
[----:B------:R-:W-:Y:S02]  /*6510*/  FSEL R80, R82, RZ, !P6 ;  /* 0x000000ff52507208 */ /* 0x000fe40007000000 */
[----:B------:R-:W-:Y:S01]  /*6520*/  FSEL R82, R93, RZ, !P6 ;  /* 0x000000ff5d527208 */ /* 0x000fe20007000000 */
[----:B------:R-:W-:Y:S01]  /*6530*/  FMUL.FTZ R93, R37, R84 ;  /* 0x00000054255d7220 */ /* 0x000fe20000410000 */
[----:B------:R-:W-:Y:S01]  /*6540*/  PRMT R85, RZ, 0x5410, R85 ;  /* 0x00005410ff557816 */ /* 0x000fe20000000055 */
[----:B------:R-:W1:Y:S01]  /*6550*/  MUFU.COS R95, R95 ;  /* 0x0000005f005f7308 */ /* 0x000e620000000000 */
[----:B------:R-:W-:Y:S01]  /*6560*/  PRMT R72, RZ, 0x5410, R72 ;  /* 0x00005410ff487816 */ /* 0x000fe20000000048 */
[----:B------:R-:W-:Y:S01]  /*6570*/  FMUL.FTZ R105, R163, R105 ;  /* 0x00000069a3697220 */ /* 0x000fe20000410000 */
[----:B------:R-:W-:Y:S01]  /*6580*/  FSEL R84, R86, RZ, !P5 ;  /* 0x000000ff56547208 */ /* 0x000fe20006800000 */
[----:B------:R-:W-:Y:S01]  /*6590*/  FMUL.FTZ R121, R124, R15 ;  /* 0x0000000f7c797220 */ /* 0x000fe20000410000 */
[----:B------:R-:W-:Y:S01]  /*65a0*/  PRMT R89, RZ, 0x5410, R89 ;  /* 0x00005410ff597816 */ /* 0x000fe20000000059 */
[----:B------:R-:W-:Y:S01]  /*65b0*/  FMUL.FTZ R86, R37, R85 ;  /* 0x0000005525567220 */ /* 0x000fe20000410000 */
[----:B------:R-:W-:Y:S01]  /*65c0*/  PRMT R90, RZ, 0x5410, R90 ;  /* 0x00005410ff5a7816 */ /* 0x000fe2000000005a */
[----:B------:R-:W-:Y:S01]  /*65d0*/  FMUL.FTZ R73, R163, R72 ;  /* 0x00000048a3497220 */ /* 0x000fe20000410000 */
[----:B------:R-:W-:-:S02]  /*65e0*/  FSEL R85, R93, RZ, !P5 ;  /* 0x000000ff5d557208 */ /* 0x000fc40006800000 */
[----:B------:R-:W-:Y:S02]  /*65f0*/  IADD3 R93, R40, 0xc, RZ ;  /* 0x0000000c285d7810 */ /* 0x000fe40007ffe0ff */
[----:B------:R-:W-:Y:S01]  /*6600*/  FSEL R72, R74, RZ, !P0 ;  /* 0x000000ff4a487208 */ /* 0x000fe20004000000 */
[----:B------:R-:W-:Y:S01]  /*6610*/  FMUL.FTZ R126, R124, R14 ;  /* 0x0000000e7c7e7220 */ /* 0x000fe20000410000 */
[----:B------:R-:W-:Y:S01]  /*6620*/  FSEL R74, R105, RZ, !P0 ;  /* 0x000000ff694a7208 */ /* 0x000fe20004000000 */
[----:B------:R-:W-:Y:S01]  /*6630*/  MUFU.SIN R102, R103 ;  /* 0x0000006700667308 */ /* 0x000fe20000000400 */
[----:B------:R-:W-:Y:S01]  /*6640*/  FMUL.FTZ R105, R41, R16 ;  /* 0x0000001029697220 */ /* 0x000fe20000410000 */
[----:B------:R-:W-:Y:S01]  /*6650*/  FSEL R86, R86, RZ, !P5 ;  /* 0x000000ff56567208 */ /* 0x000fe20006800000 */
[C---:B------:R-:W-:Y:S01]  /*6660*/  FMUL.FTZ R89, R38.reuse, R89 ;  /* 0x0000005926597220 */ /* 0x040fe20000410000 */
[----:B------:R-:W-:Y:S01]  /*6670*/  FSEL R87, R87, 1, !P5 ;  /* 0x3f80000057577808 */ /* 0x000fe20006800000 */
[----:B------:R-:W-:Y:S01]  /*6680*/  FMUL.FTZ R90, R38, R90 ;  /* 0x0000005a265a7220 */ /* 0x000fe20000410000 */
[----:B------:R-:W-:-:S02]  /*6690*/  ISETP.GE.U32.AND P5, PT, R93, UR16, PT ;  /* 0x000000105d007c0c */ /* 0x000fc4000bfa6070 */
[----:B------:R-:W-:Y:S01]  /*66a0*/  MUFU.COS R103, R103 ;  /* 0x0000006700677308 */ /* 0x000fe20000000000 */
[----:B------:R-:W-:Y:S02]  /*66b0*/  IADD3 R93, R40, 0xd, RZ ;  /* 0x0000000d285d7810 */ /* 0x000fe40007ffe0ff */
[----:B------:R-:W-:Y:S02]  /*66c0*/  PRMT R92, RZ, 0x5410, R92 ;  /* 0x00005410ff5c7816 */ /* 0x000fe4000000005c */
[----:B------:R-:W-:-:S03]  /*66d0*/  PRMT R94, RZ, 0x5410, R94 ;  /* 0x00005410ff5e7816 */ /* 0x000fc6000000005e */
[----:B------:R-:W2:Y:S01]  /*66e0*/  MUFU.EX2 R121, R121 ;  /* 0x0000007900797308 */ /* 0x000ea20000000800 */
[----:B------:R-:W-:Y:S01]  /*66f0*/  FMUL.RZ R105, R105, 0.15915493667125701904 ;  /* 0x3e22f98369697820 */ /* 0x000fe2000040c000 */
[----:B------:R-:W-:Y:S01]  /*6700*/  PRMT R81, RZ, 0x5410, R81 ;  /* 0x00005410ff517816 */ /* 0x000fe20000000051 */
[----:B------:R-:W-:Y:S01]  /*6710*/  FMUL.FTZ R120, R124, R16 ;  /* 0x000000107c787220 */ /* 0x000fe20000410000 */
[----:B------:R-:W-:Y:S02]  /*6720*/  FSEL R88, R88, RZ, !P3 ;  /* 0x000000ff58587208 */ /* 0x000fe40005800000 */
[----:B------:R-:W-:Y:S02]  /*6730*/  FSEL R89, R89, RZ, !P3 ;  /* 0x000000ff59597208 */ /* 0x000fe40005800000 */
[----:B------:R-:W-:Y:S01]  /*6740*/  FSEL R90, R90, RZ, !P3 ;  /* 0x000000ff5a5a7208 */ /* 0x000fe20005800000 */
[----:B------:R-:W3:Y:S01]  /*6750*/  MUFU.EX2 R126, R126 ;  /* 0x0000007e007e7308 */ /* 0x000ee20000000800 */
[----:B------:R-:W-:Y:S01]  /*6760*/  FSEL R91, R91, 1, !P3 ;  /* 0x3f8000005b5b7808 */ /* 0x000fe20005800000 */
[----:B-1----:R-:W-:Y:S01]  /*6770*/  FMUL.FTZ R95, R104, R95 ;  /* 0x0000005f685f7220 */ /* 0x002fe20000410000 */
[----:B------:R-:W-:Y:S01]  /*6780*/  IADD3 R112, R40, 0x9, RZ ;  /* 0x0000000928707810 */ /* 0x000fe20007ffe0ff */
[----:B------:R-:W-:Y:S01]  /*6790*/  FMUL.FTZ R116, R104, R116 ;  /* 0x0000007468747220 */ /* 0x000fe20000410000 */
[----:B------:R-:W-:Y:S01]  /*67a0*/  ISETP.GE.U32.AND P3, PT, R93, UR16, PT ;  /* 0x000000105d007c0c */ /* 0x000fe2000bf66070 */
[----:B------:R-:W-:-:S02]  /*67b0*/  FMUL.FTZ R93, R39, R92 ;  /* 0x0000005c275d7220 */ /* 0x000fc40000410000 */
[----:B------:R-:W-:Y:S01]  /*67c0*/  FMUL.FTZ R94, R39, R94 ;  /* 0x0000005e275e7220 */ /* 0x000fe20000410000 */
[----:B------:R-:W-:Y:S01]  /*67d0*/  FSEL R73, R73, RZ, !P0 ;  /* 0x000000ff49497208 */ /* 0x000fe20004000000 */
[----:B------:R-:W-:Y:S01]  /*67e0*/  FMUL.FTZ R113, R41, R17 ;  /* 0x0000001129717220 */ /* 0x000fe20000410000 */
[----:B------:R-:W-:Y:S01]  /*67f0*/  FSEL R75, R75, 1, !P0 ;  /* 0x3f8000004b4b7808 */ /* 0x000fe20004000000 */
[----:B------:R-:W-:Y:S01]  /*6800*/  MUFU.SIN R104, R105 ;  /* 0x0000006900687308 */ /* 0x000fe20000000400 */
[----:B------:R-:W-:Y:S01]  /*6810*/  IADD3 R119, R40, 0xe, RZ ;  /* 0x0000000e28777810 */ /* 0x000fe20007ffe0ff */
[----:B------:R-:W-:Y:S01]  /*6820*/  FMUL.FTZ R81, R161, R81 ;  /* 0x00000051a1517220 */ /* 0x000fe20000410000 */
[----:B------:R-:W-:Y:S01]  /*6830*/  ISETP.GE.U32.AND P0, PT, R112, UR16, PT ;  /* 0x0000001070007c0c */ /* 0x000fe2000bf06070 */
[----:B------:R-:W-:Y:S01]  /*6840*/  FMUL.FTZ R117, R41, R18 ;  /* 0x0000001229757220 */ /* 0x000fe20000410000 */
[----:B------:R-:W-:Y:S02]  /*6850*/  PRMT R97, RZ, 0x5410, R97 ;  /* 0x00005410ff617816 */ /* 0x000fe40000000061 */
[----:B------:R-:W-:Y:S01]  /*6860*/  PRMT R98, RZ, 0x5410, R98 ;  /* 0x00005410ff627816 */ /* 0x000fe20000000062 */
[----:B------:R-:W-:Y:S01]  /*6870*/  MUFU.COS R105, R105 ;  /* 0x0000006900697308 */ /* 0x000fe20000000000 */
[----:B------:R-:W-:Y:S01]  /*6880*/  IADD3 R112, R40, 0xb, RZ ;  /* 0x0000000b28707810 */ /* 0x000fe20007ffe0ff */
[----:B------:R-:W-:Y:S01]  /*6890*/  FMUL.RZ R113, R113, 0.15915493667125701904 ;  /* 0x3e22f98371717820 */ /* 0x000fe2000040c000 */
[----:B------:R-:W-:Y:S01]  /*68a0*/  FSEL R92, R116, RZ, !P2 ;  /* 0x000000ff745c7208 */ /* 0x000fe20005000000 */
[----:B------:R-:W-:Y:S01]  /*68b0*/  FMUL.FTZ R125, R124, R17 ;  /* 0x000000117c7d7220 */ /* 0x000fe20000410000 */
[----:B------:R-:W-:-:S03]  /*68c0*/  FSEL R93, R93, RZ, !P2 ;  /* 0x000000ff5d5d7208 */ /* 0x000fc60005000000 */
[----:B------:R-:W1:Y:S01]  /*68d0*/  MUFU.EX2 R120, R120 ;  /* 0x0000007800787308 */ /* 0x000e620000000800 */
[----:B------:R-:W-:Y:S02]  /*68e0*/  FSEL R94, R94, RZ, !P2 ;  /* 0x000000ff5e5e7208 */ /* 0x000fe40005000000 */
[----:B------:R-:W-:Y:S01]  /*68f0*/  FSEL R95, R95, 1, !P2 ;  /* 0x3f8000005f5f7808 */ /* 0x000fe20005000000 */
[----:B------:R-:W-:Y:S01]  /*6900*/  FMUL.RZ R117, R117, 0.15915493667125701904 ;  /* 0x3e22f98375757820 */ /* 0x000fe2000040c000 */
[----:B------:R-:W-:Y:S01]  /*6910*/  ISETP.GE.U32.AND P2, PT, R119, UR16, PT ;  /* 0x0000001077007c0c */ /* 0x000fe2000bf46070 */
[----:B------:R-:W-:Y:S01]  /*6920*/  FMUL.FTZ R119, R124, R18 ;  /* 0x000000127c777220 */ /* 0x000fe20000410000 */
[----:B------:R-:W-:Y:S01]  /*6930*/  FSEL R81, R81, RZ, !P6 ;  /* 0x000000ff51517208 */ /* 0x000fe20007000000 */
[C---:B------:R-:W-:Y:S01]  /*6940*/  FMUL.FTZ R97, R56.reuse, R97 ;  /* 0x0000006138617220 */ /* 0x040fe20000410000 */
[----:B------:R-:W-:Y:S01]  /*6950*/  FSEL R83, R83, 1, !P6 ;  /* 0x3f80000053537808 */ /* 0x000fe20007000000 */
[----:B------:R-:W-:Y:S01]  /*6960*/  FMUL.FTZ R98, R56, R98 ;  /* 0x0000006238627220 */ /* 0x000fe20000410000 */
[----:B------:R-:W-:Y:S01]  /*6970*/  ISETP.GE.U32.AND P6, PT, R112, UR16, PT ;  /* 0x0000001070007c0c */ /* 0x000fe2000bfc6070 */
[C---:B--2---:R-:W-:Y:S01]  /*6980*/  FMUL.FTZ R103, R121.reuse, R103 ;  /* 0x0000006779677220 */ /* 0x044fe20000410000 */
[----:B------:R-:W-:Y:S01]  /*6990*/  MUFU.SIN R112, R113 ;  /* 0x0000007100707308 */ /* 0x000fe20000000400 */
[----:B------:R-:W-:Y:S01]  /*69a0*/  IADD3 R40, R40, 0xf, RZ ;  /* 0x0000000f28287810 */ /* 0x000fe20007ffe0ff */
[----:B------:R-:W-:-:S02]  /*69b0*/  FMUL.FTZ R102, R121, R102 ;  /* 0x0000006679667220 */ /* 0x000fc40000410000 */
[----:B------:R-:W-:Y:S01]  /*69c0*/  FMUL.FTZ R121, R41, R19 ;  /* 0x0000001329797220 */ /* 0x000fe20000410000 */
[----:B------:R-:W-:-:S03]  /*69d0*/  FSEL R96, R96, RZ, !P1 ;  /* 0x000000ff60607208 */ /* 0x000fc60004800000 */
[----:B------:R-:W-:Y:S01]  /*69e0*/  MUFU.COS R113, R113 ;  /* 0x0000007100717308 */ /* 0x000fe20000000000 */
[----:B------:R-:W-:Y:S01]  /*69f0*/  FSEL R97, R97, RZ, !P1 ;  /* 0x000000ff61617208 */ /* 0x000fe20004800000 */
[----:B------:R-:W-:Y:S01]  /*6a00*/  FMUL.FTZ R127, R67, R68 ;  /* 0x00000044437f7220 */ /* 0x000fe20000410000 */
[----:B------:R-:W-:Y:S02]  /*6a10*/  FSEL R98, R98, RZ, !P1 ;  /* 0x000000ff62627208 */ /* 0x000fe40004800000 */
[----:B------:R-:W-:-:S03]  /*6a20*/  FSEL R99, R99, 1, !P1 ;  /* 0x3f80000063637808 */ /* 0x000fc60004800000 */
[----:B------:R-:W2:Y:S01]  /*6a30*/  MUFU.EX2 R125, R125 ;  /* 0x0000007d007d7308 */ /* 0x000ea20000000800 */
[----:B------:R-:W-:Y:S01]  /*6a40*/  ISETP.GE.U32.AND P1, PT, R40, UR16, PT ;  /* 0x0000001028007c0c */ /* 0x000fe2000bf26070 */
[----:B------:R-:W-:Y:S02]  /*6a50*/  FMUL.FTZ R40, R124, R19 ;  /* 0x000000137c287220 */ /* 0x000fe40000410000 */
[----:B---3--:R-:W-:-:S04]  /*6a60*/  FMUL.FTZ R101, R126, R101 ;  /* 0x000000657e657220 */ /* 0x008fc80000410000 */
[----:B------:R-:W-:Y:S01]  /*6a70*/  MUFU.SIN R116, R117 ;  /* 0x0000007500747308 */ /* 0x000fe20000000400 */
[----:B------:R-:W-:Y:S02]  /*6a80*/  FMUL.FTZ R100, R126, R100 ;  /* 0x000000647e647220 */ /* 0x000fe40000410000 */
[----:B------:R-:W-:Y:S02]  /*6a90*/  FMUL.RZ R121, R121, 0.15915493667125701904 ;  /* 0x3e22f98379797820 */ /* 0x000fe4000040c000 */
[----:B------:R-:W-:-:S03]  /*6aa0*/  FMUL.FTZ R126, R64, R68 ;  /* 0x00000044407e7220 */ /* 0x000fc60000410000 */
[----:B------:R-:W-:Y:S01]  /*6ab0*/  MUFU.COS R117, R117 ;  /* 0x0000007500757308 */ /* 0x000fe20000000000 */
[----:B------:R-:W-:-:S07]  /*6ac0*/  FFMA.FTZ R127, R64, R71, R127 ;  /* 0x00000047407f7223 */ /* 0x000fce000001007f */
[----:B------:R-:W3:Y:S01]  /*6ad0*/  MUFU.EX2 R119, R119 ;  /* 0x0000007700777308 */ /* 0x000ee20000000800 */
[C---:B-1----:R-:W-:Y:S02]  /*6ae0*/  FMUL.FTZ R105, R120.reuse, R105 ;  /* 0x0000006978697220 */ /* 0x042fe40000410000 */
        /* <DEDUP_REMOVED lines=10> */
[----:B------:R-:W1:Y:S01]  /*6b90*/  MUFU.COS R121, R121 ;  /* 0x0000007900797308 */ /* 0x000e620000000000 */
[C---:B--2---:R-:W-:Y:S02]  /*6ba0*/  FMUL.FTZ R113, R125.reuse, R113 ;  /* 0x000000717d717220 */ /* 0x044fe40000410000 */
[----:B------:R-:W-:Y:S02]  /*6bb0*/  FMUL.FTZ R112, R125, R112 ;  /* 0x000000707d707220 */ /* 0x000fe40000410000 */
[----:B------:R-:W-:Y:S02]  /*6bc0*/  FFMA.FTZ R127, R75, R127, R155 ;  /* 0x0000007f4b7f7223 */ /* 0x000fe4000001009b */
[C---:B---3--:R-:W-:Y:S01]  /*6bd0*/  FMUL.FTZ R117, R119.reuse, R117 ;  /* 0x0000007577757220 */ /* 0x048fe20000410000 */
[----:B------:R-:W-:Y:S01]  /*6be0*/  MUFU.EX2 R124, R124 ;  /* 0x0000007c007c7308 */ /* 0x000fe20000000800 */
[----:B------:R-:W-:Y:S02]  /*6bf0*/  FMUL.FTZ R116, R119, R116 ;  /* 0x0000007477747220 */ /* 0x000fe40000410000 */
[----:B------:R-:W-:-:S05]  /*6c00*/  FMUL.FTZ R119, R76, R126 ;  /* 0x0000007e4c777220 */ /* 0x000fca0000410000 */
[----:B------:R-:W2:Y:S01]  /*6c10*/  MUFU.COS R125, R41 ;  /* 0x00000029007d7308 */ /* 0x000ea20000000000 */
[-C--:B------:R-:W-:Y:S02]  /*6c20*/  FMUL.FTZ R155, R76, R127.reuse ;  /* 0x0000007f4c9b7220 */ /* 0x080fe40000410000 */
[----:B------:R-:W-:-:S05]  /*6c30*/  FFMA.FTZ R119, R79, R127, R119 ;  /* 0x0000007f4f777223 */ /* 0x000fca0000010077 */
[----:B------:R-:W3:Y:S01]  /*6c40*/  MUFU.SIN R41, R41 ;  /* 0x0000002900297308 */ /* 0x000ee20000000400 */
[----:B------:R-:W-:Y:S02]  /*6c50*/  FFMA.FTZ R126, R79, R126, -R155 ;  /* 0x0000007e4f7e7223 */ /* 0x000fe4000001089b */
[C---:B-1----:R-:W-:Y:S02]  /*6c60*/  FMUL.FTZ R121, R40.reuse, R121 ;  /* 0x0000007928797220 */ /* 0x042fe40000410000 */
[----:B------:R-:W-:Y:S02]  /*6c70*/  FMUL.FTZ R120, R40, R120 ;  /* 0x0000007828787220 */ /* 0x000fe40000410000 */
[C---:B------:R-:W-:Y:S02]  /*6c80*/  FMUL.FTZ R40, R80.reuse, R119 ;  /* 0x0000007750287220 */ /* 0x040fe40000410000 */
[-C--:B------:R-:W-:Y:S02]  /*6c90*/  FMUL.FTZ R127, R80, R126.reuse ;  /* 0x0000007e507f7220 */ /* 0x080fe40000410000 */
[----:B------:R-:W-:-:S02]  /*6ca0*/  FFMA.FTZ R40, R83, R126, -R40 ;  /* 0x0000007e53287223 */ /* 0x000fc40000010828 */
[----:B------:R-:W-:Y:S02]  /*6cb0*/  FFMA.FTZ R119, R83, R119, R127 ;  /* 0x0000007753777223 */ /* 0x000fe4000001007f */
[C---:B--2---:R-:W-:Y:S02]  /*6cc0*/  FMUL.FTZ R125, R124.reuse, R125 ;  /* 0x0000007d7c7d7220 */ /* 0x044fe40000410000 */
[----:B---3--:R-:W-:Y:S02]  /*6cd0*/  FMUL.FTZ R124, R124, R41 ;  /* 0x000000297c7c7220 */ /* 0x008fe40000410000 */
        /* <DEDUP_REMOVED lines=131> */
[----:B0-----:R-:W-:Y:S01]  /*7510*/  PRMT R51, RZ, 0x5410, R51 ;  /* 0x00005410ff337816 */ /* 0x001fe20000000033 */
        /* <DEDUP_REMOVED lines=141> */
[----:B------:R1:W-:Y:S04]  /*7df0*/  STS.U16 [R137+0x1680], R136 ;  /* 0x0016808889007388 */ /* 0x0003e80000000400 */
[----:B------:R-:W-:Y:S01]  /*7e00*/  STS.U16 [R135+0x16c0], R134 ;  /* 0x0016c08687007388 */ /* 0x000fe20000000400 */
[----:B------:R-:W-:-:S03]  /*7e10*/  ISETP.EQ.OR P0, PT, RZ, UR6, P0 ;  /* 0x00000006ff007c0c */ /* 0x000fc60008702670 */
[----:B------:R-:W-:Y:S01]  /*7e20*/  STS.U16 [R133+0x1700], R132 ;  /* 0x0017008485007388 */ /* 0x000fe20000000400 */
[----:B-1----:R-:W-:-:S03]  /*7e30*/  FFMA.FTZ R136, R48, R40, R45 ;  /* 0x0000002830887223 */ /* 0x002fc6000001002d */
[----:B------:R-:W-:Y:S01]  /*7e40*/  STS.U16 [R131+0x1740], R130 ;  /* 0x0017408283007388 */ /* 0x000fe20000000400 */
[----:B--2---:R-:W-:-:S03]  /*7e50*/  FMUL.FTZ R45, R155, R46 ;  /* 0x0000002e9b2d7220 */ /* 0x004fc60000410000 */
[----:B------:R-:W-:Y:S01]  /*7e60*/  STS.U16 [R129+0x1780], R128 ;  /* 0x0017808081007388 */ /* 0x000fe20000000400 */
[----:B------:R-:W-:-:S03]  /*7e70*/  FMUL.FTZ R41, R155, R40 ;  /* 0x000000289b297220 */ /* 0x000fc60000410000 */
[----:B------:R-:W-:Y:S01]  /*7e80*/  STS.U16 [R55+0x17c0], R54 ;  /* 0x0017c03637007388 */ /* 0x000fe20000000400 */
[----:B------:R-:W-:-:S03]  /*7e90*/  HFMA2.MMA R40, -RZ, RZ, 1.875, 0 ;  /* 0x3f800000ff287435 */ /* 0x000fc600000001ff */
[----:B------:R-:W-:Y:S01]  /*7ea0*/  STS.U16 [R43+0x1800], R49 ;  /* 0x001800312b007388 */ /* 0x000fe20000000400 */
[----:B------:R-:W-:-:S03]  /*7eb0*/  FFMA.FTZ R143, R48, R143, -R41 ;  /* 0x0000008f308f7223 */ /* 0x000fc60000010829 */
[----:B------:R3:W-:Y:S01]  /*7ec0*/  STS.U16 [R53+0x1840], R52 ;  /* 0x0018403435007388 */ /* 0x0007e20000000400 */
[----:B------:R-:W-:Y:S01]  /*7ed0*/  IMAD.MOV.U32 R41, RZ, RZ, RZ ;  /* 0x000000ffff297224 */ /* 0x000fe200078e00ff */
[----:B------:R-:W-:Y:S01]  /*7ee0*/  MOV R47, UR7 ;  /* 0x00000007002f7c02 */ /* 0x000fe20008000f00 */
[----:B------:R-:W-:Y:S01]  /*7ef0*/  @P1 FADD.FTZ R50, R50, R143 ;  /* 0x0000008f32321221 */ /* 0x000fe20000010000 */
[----:B------:R-:W-:-:S06]  /*7f00*/  NOP ;  /* 0x0000000000007918 */ /* 0x000fcc0000000000 */
[CC--:B---3--:R-:W-:Y:S01]  /*7f10*/  FFMA.FTZ R52, R48.reuse, R44.reuse, R45 ;  /* 0x0000002c30347223 */ /* 0x0c8fe2000001002d */
[----:B------:R-:W-:Y:S01]  /*7f20*/  CS2R R42, SRZ ;  /* 0x00000000002a7805 */ /* 0x000fe2000001ff00 */
[----:B------:R-:W-:Y:S01]  /*7f30*/  FMUL.FTZ R45, R155, R44 ;  /* 0x0000002c9b2d7220 */ /* 0x000fe20000410000 */
[----:B------:R-:W-:Y:S01]  /*7f40*/  @!P2 SHF.R.U32.HI R44, RZ, 0x1, R158 ;  /* 0x00000001ff2ca819 */ /* 0x000fe2000001169e */
[----:B------:R-:W-:Y:S01]  /*7f50*/  @P1 FADD.FTZ R51, R51, R136 ;  /* 0x0000008833331221 */ /* 0x000fe20000010000 */
[----:B------:R-:W-:Y:S01]  /*7f60*/  FSEL R49, R155, R52, !P1 ;  /* 0x000000349b317208 */ /* 0x000fe20004800000 */
[----:B------:R-:W-:Y:S01]  /*7f70*/  @P1 FFMA.FTZ R48, R48, R46, -R45 ;  /* 0x0000002e30301223 */ /* 0x000fe2000001082d */
[----:B------:R-:W-:Y:S01]  /*7f80*/  @!P2 LOP3.LUT R44, R44, 0x7ffffff0, RZ, 0xc0, !PT ;  /* 0x7ffffff02c2ca812 */ /* 0x000fe200078ec0ff */
        /* <DEDUP_REMOVED lines=96> */
[----:B------:R-:W-:-:S02]  /*8590*/  @P0 FFMA.FTZ R45, R48, R45, R53 ;  /* 0x0000002d302d0223 */ /* 0x000fc40000010035 */
[----:B------:R-:W-:Y:S02]  /*85a0*/  @P0 FADD.FTZ R47, R51, R52 ;  /* 0x00000034332f0221 */ /* 0x000fe40000010000 */
[----:B------:R-:W-:Y:S01]  /*85b0*/  @P0 FADD.FTZ R46, R50, R49 ;  /* 0x00000031322e0221 */ /* 0x000fe20000010000 */
[----:B------:R-:W-:Y:S01]  /*85c0*/  MOV R49, R45 ;  /* 0x0000002d00317202 */ /* 0x000fe20000000f00 */
        /* <DEDUP_REMOVED lines=8> */
.L_x_1044:
[----:B0123--:R-:W-:Y:S01]  /*8650*/  ISETP.NE.AND P0, PT, R3, RZ, PT ;  /* 0x000000ff0300720c */ /* 0x00ffe20003f05270 */
[----:B------:R-:W-:-:S02]  /*8660*/  FMUL.FTZ R44, R54, R43 ;  /* 0x0000002b362c7220 */ /* 0x000fc40000410000 */
[----:B------:R-:W-:Y:S02]  /*8670*/  FMUL.FTZ R45, R54, R40 ;  /* 0x00000028362d7220 */ /* 0x000fe40000410000 */
[CC--:B------:R-:W-:Y:S02]  /*8680*/  FFMA.FTZ R44, R53.reuse, R42.reuse, -R44 ;  /* 0x0000002a352c7223 */ /* 0x0c0fe4000001082c */
[CC--:B------:R-:W-:Y:S02]  /*8690*/  FFMA.FTZ R45, R53.reuse, R41.reuse, R45 ;  /* 0x00000029352d7223 */ /* 0x0c0fe4000001002d */
        /* <DEDUP_REMOVED lines=11> */
.L_x_1045:
[----:B------:R-:W-:Y:S05]  /*8750*/  BSYNC B0 ;  /* 0x0000000000007941 */ /* 0x000fea0003800000 */
.L_x_1043:
        /* <DEDUP_REMOVED lines=130> */
.L_x_1047:
[----:B------:R-:W-:Y:S05]  /*8f80*/  BSYNC B0 ;  /* 0x0000000000007941 */ /* 0x000fea0003800000 */
.L_x_1046:
        /* <DEDUP_REMOVED lines=54> */
.L_x_1042:
        /* <DEDUP_REMOVED lines=168> */
.L_x_1050:
[----:B------:R-:W-:Y:S05]  /*9d70*/  BSYNC B0 ;  /* 0x0000000000007941 */ /* 0x000fea0003800000 */
.L_x_1049:
        /* <DEDUP_REMOVED lines=402> */
.L_x_1052:
[----:B------:R-:W-:Y:S05]  /*b6a0*/  BSYNC B0 ;  /* 0x0000000000007941 */ /* 0x000fea0003800000 */
.L_x_1051:
        /* <DEDUP_REMOVED lines=57> */
.L_x_1053:
[----:B------:R-:W-:Y:S05]  /*ba40*/  EXIT ;  /* 0x000000000000794d */ /* 0x000fea0003800000 */
.L_x_1055:
        /* <DEDUP_REMOVED lines=11> */
.L_x_5343:


//--------------------- .text._Z25selective_scan_fwd_kernelI32Selective_Scan_fwd_kernel_traitsILi64ELi16ELi1ELb1ELb0ELb0ELb0EN3c108BFloat16ENS1_7complexIfEEEEv13SSMParamsBase --------------------------
	.section	.text._Z25selective_scan_fwd_kernelI32Selective_Scan_fwd_kernel_traitsILi64ELi16ELi1ELb1ELb0ELb0ELb0EN3c108BFloat16ENS1_7complexIfEEEEv13SSMParamsBase,"ax",@progbits
	.sectioninfo	@"SHI_REGISTERS=128"
	.align	128
        .global         _Z25selective_scan_fwd_kernelI32Selective_Scan_fwd_kernel_traitsILi64ELi16ELi1ELb1ELb0ELb0ELb0EN3c108BFloat16ENS1_7complexIfEEEEv13SSMParamsBase
        .type           _Z25selective_scan_fwd_kernelI32Selective_Scan_fwd_kernel_traitsILi64ELi16ELi1ELb1ELb0ELb0ELb0EN3c108BFloat16ENS1_7complexIfEEEEv13SSMParamsBase,@function
        .size           _Z25selective_scan_fwd_kernelI32Selective_Scan_fwd_kernel_traitsILi64ELi16ELi1ELb1ELb0ELb0ELb0EN3c108BFloat16ENS1_7complexIfEEEEv13SSMParamsBase,(.L_x_5344 - _Z25selective_scan_fwd_kernelI32Selective_Scan_fwd_kernel_traitsILi64ELi16ELi1ELb1ELb0ELb0ELb0EN3c108BFloat16ENS1_7complexIfEEEEv13SSMParamsBase)
        .other          _Z25selective_scan_fwd_kernelI32Selective_Scan_fwd_kernel_traitsILi64ELi16ELi1ELb1ELb0ELb0ELb0EN3c108BFloat16ENS1_7complexIfEEEEv13SSMParamsBase,@"STO_CUDA_ENTRY STV_DEFAULT"
_Z25selective_scan_fwd_kernelI32Selective_Scan_fwd_kernel_traitsILi64ELi16ELi1ELb1ELb0ELb0ELb0EN3c108BFloat16ENS1_7complexIfEEEEv13SSMParamsBase:
.text._Z25selective_scan_fwd_kernelI32Selective_Scan_fwd_kernel_traitsILi64ELi16ELi1ELb1ELb0ELb0ELb0EN3c108BFloat16ENS1_7complexIfEEEEv13SSMParamsBase:
        /* <DEDUP_REMOVED lines=50> */
.L_x_1096:
        /* <DEDUP_REMOVED lines=32> */
[----:B-1----:R-:W-:Y:S01]  /*0520*/  PRMT R6, RZ, 0x7610, R41 ;  /* 0x00007610ff067816 */ /* 0x002fe20000000029 */
        /* <DEDUP_REMOVED lines=47> */
.L_x_1057:
[----:B--2---:R-:W-:Y:S05]  /*0820*/  BSYNC B0 ;  /* 0x0000000000007941 */ /* 0x004fea0003800000 */
.L_x_1056:
        /* <DEDUP_REMOVED lines=36> */
.L_x_1059:
[----:B------:R-:W-:Y:S05]  /*0a70*/  BSYNC B0 ;  /* 0x0000000000007941 */ /* 0x000fea0003800000 */
.L_x_1058:
        /* <DEDUP_REMOVED lines=38> */
.L_x_1061:
[----:B------:R-:W-:Y:S05]  /*0ce0*/  BSYNC B0 ;  /* 0x0000000000007941 */ /* 0x000fea0003800000 */
.L_x_1060:
        /* <DEDUP_REMOVED lines=36> */
.L_x_1063:
[----:B------:R-:W-:Y:S05]  /*0f30*/  BSYNC B0 ;  /* 0x0000000000007941 */ /* 0x000fea0003800000 */
.L_x_1062:
        /* <DEDUP_REMOVED lines=38> */
.L_x_1065:
[----:B------:R-:W-:Y:S05]  /*11a0*/  BSYNC B0 ;  /* 0x0000000000007941 */ /* 0x000fea0003800000 */
.L_x_1064:
[--C-:B------:R-:W-:Y:S01]  /*11b0*/  PRMT R82, RZ, 0x5410, R28.reuse ;  /* 0x00005410ff527816 */ /* 0x100fe2000000001c */
[----:B------:R-:W-:Y:S01]  /*11c0*/  BSSY B0, `(.L_x_1066) ;  /* 0x0000026000007945 */ /* 0x000fe20003800000 */
[----:B------:R-:W-:Y:S02]  /*11d0*/  PRMT R81, RZ, 0x7610, R28 ;  /* 0x00007610ff517816 */ /* 0x000fe4000000001c */
[----:B------:R-:W-:Y:S02]  /*11e0*/  PRMT R28, RZ, 0x7610, R33 ;  /* 0x00007610ff1c7816 */ /* 0x000fe40000000021 */
[----:B------:R-:W-:Y:S02]  /*11f0*/  FSETP.GTU.FTZ.AND P1, PT, R25, 20, PT ;  /* 0x41a000001900780b */ /* 0x000fe40003f3c000 */
[----:B------:R-:W-:Y:S01]  /*1200*/  PRMT R80, RZ, 0x5410, R29 ;  /* 0x00005410ff507816 */ /* 0x000fe2000000001d */
[----:B------:R-:W-:Y:S01]  /*1210*/  FADD.FTZ R27, R28, R21 ;  /* 0x000000151c1b7221 */ /* 0x000fe20000010000 */
        /* <DEDUP_REMOVED lines=32> */
.L_x_1067:
[----:B------:R-:W-:Y:S05]  /*1420*/  BSYNC B0 ;  /* 0x0000000000007941 */ /* 0x000fea0003800000 */
.L_x_1066:
        /* <DEDUP_REMOVED lines=43> */
.L_x_1069:
[----:B------:R-:W-:Y:S05]  /*16e0*/  BSYNC B0 ;  /* 0x0000000000007941 */ /* 0x000fea0003800000 */
.L_x_1068:
        /* <DEDUP_REMOVED lines=41> */
.L_x_1071:
[----:B------:R-:W-:Y:S05]  /*1980*/  BSYNC B0 ;  /* 0x0000000000007941 */ /* 0x000fea0003800000 */
.L_x_1070:
        /* <DEDUP_REMOVED lines=43> */
.L_x_1073:
[----:B------:R-:W-:Y:S05]  /*1c40*/  BSYNC B0 ;  /* 0x0000000000007941 */ /* 0x000fea0003800000 */
.L_x_1072:
        /* <DEDUP_REMOVED lines=41> */
.L_x_1075:
[----:B------:R-:W-:Y:S05]  /*1ee0*/  BSYNC B0 ;  /* 0x0000000000007941 */ /* 0x000fea0003800000 */
.L_x_1074:
        /* <DEDUP_REMOVED lines=47> */
.L_x_1077:
[----:B------:R-:W-:Y:S05]  /*21e0*/  BSYNC B0 ;  /* 0x0000000000007941 */ /* 0x000fea0003800000 */
.L_x_1076:
        /* <DEDUP_REMOVED lines=33> */
.L_x_1079:
[----:B------:R-:W-:Y:S05]  /*2400*/  BSYNC B0 ;  /* 0x0000000000007941 */ /* 0x000fea0003800000 */
.L_x_1078:
        /* <DEDUP_REMOVED lines=33> */
.L_x_1081:
[----:B------:R-:W-:Y:S05]  /*2620*/  BSYNC B0 ;  /* 0x0000000000007941 */ /* 0x000fea0003800000 */
.L_x_1080:
        /* <DEDUP_REMOVED lines=33> */
.L_x_1083:
[----:B------:R-:W-:Y:S05]  /*2840*/  BSYNC B0 ;  /* 0x0000000000007941 */ /* 0x000fea0003800000 */
.L_x_1082:
        /* <DEDUP_REMOVED lines=33> */
.L_x_1085:
[----:B------:R-:W-:Y:S05]  /*2a60*/  BSYNC B0 ;  /* 0x0000000000007941 */ /* 0x000fea0003800000 */
.L_x_1084:
        /* <DEDUP_REMOVED lines=33> */
.L_x_1087:
[----:B------:R-:W-:Y:S05]  /*2c80*/  BSYNC B0 ;  /* 0x0000000000007941 */ /* 0x000fea0003800000 */
.L_x_1086:
        /* <DEDUP_REMOVED lines=21> */
.L_x_1094:
        /* <DEDUP_REMOVED lines=12> */
[----:B------:R-:W-:-:S04]  /*2ea0*/  IMAD R107, R23, c[0x0][0x1b8], RZ ;  /* 0x00006e00176b7a24 */ /* 0x000fc800078e02ff */
[----:B------:R-:W-:Y:S02]  /*2eb0*/  IMAD R107, R24, c[0x0][0x1bc], R107 ;  /* 0x00006f00186b7a24 */ /* 0x000fe400078e026b */
        /* <DEDUP_REMOVED lines=13> */
[----:B------:R-:W-:Y:S02]  /*2f90*/  FMUL.FTZ R70, R29, R44 ;  /* 0x0000002c1d467220 */ /* 0x000fe40000410000 */
[C---:B------:R-:W-:Y:S02]  /*2fa0*/  FMUL.FTZ R92, R43.reuse, R6 ;  /* 0x000000062b5c7220 */ /* 0x040fe40000410000 */
[----:B------:R-:W-:Y:S01]  /*2fb0*/  FMUL.FTZ R88, R43, R4 ;  /* 0x000000042b587220 */ /* 0x000fe20000410000 */
[----:B------:R-:W-:Y:S01]  /*2fc0*/  MUFU.SIN R99, R30 ;  /* 0x0000001e00637308 */ /* 0x000fe20000000400 */
[----:B0-----:R-:W-:Y:S02]  /*2fd0*/  FMUL.RZ R31, R28, 0.15915493667125701904 ;  /* 0x3e22f9831c1f7820 */ /* 0x001fe4000040c000 */
[----:B------:R-:W-:Y:S02]  /*2fe0*/  FMUL.FTZ R28, R29, R5 ;  /* 0x000000051d1c7220 */ /* 0x000fe40000410000 */
[----:B------:R-:W-:-:S02]  /*2ff0*/  FMUL.RZ R72, R70, 0.15915493667125701904 ;  /* 0x3e22f98346487820 */ /* 0x000fc4000040c000 */
[C---:B------:R-:W-:Y:S01]  /*3000*/  IMAD R70, R40.reuse, c[0x0][0x1a0], RZ ;  /* 0x0000680028467a24 */ /* 0x040fe200078e02ff */
[----:B------:R0:W-:Y:S01]  /*3010*/  MUFU.COS R101, R30 ;  /* 0x0000001e00657308 */ /* 0x0001e20000000000 */
[C---:B------:R-:W-:Y:S02]  /*3020*/  FMUL.FTZ R86, R43.reuse, R3 ;  /* 0x000000032b567220 */ /* 0x040fe40000410000 */
[----:B------:R-:W-:Y:S02]  /*3030*/  IMAD R40, R40, c[0x0][0x1c0], RZ ;  /* 0x0000700028287a24 */ /* 0x000fe400078e02ff */
        /* <DEDUP_REMOVED lines=25> */
[----:B------:R-:W1:Y:S01]  /*31d0*/  MUFU.EX2 R96, R96 ;  /* 0x0000006000607308 */ /* 0x000e620000000800 */
[----:B0-----:R-:W-:Y:S02]  /*31e0*/  FMUL.RZ R31, R28, 0.15915493667125701904 ;  /* 0x3e22f9831c1f7820 */ /* 0x001fe4000040c000 */
[----:B------:R-:W-:-:S05]  /*31f0*/  FMUL.FTZ R28, R29, R25 ;  /* 0x000000191d1c7220 */ /* 0x000fca0000410000 */
[----:B------:R-:W-:Y:S08]  /*3200*/  MUFU.SIN R115, R31 ;  /* 0x0000001f00737308 */ /* 0x000ff00000000400 */
[----:B------:R0:W-:Y:S01]  /*3210*/  MUFU.COS R39, R31 ;  /* 0x0000001f00277308 */ /* 0x0001e20000000000 */
[C---:B-1----:R-:W-:Y:S02]  /*3220*/  FMUL.FTZ R99, R96.reuse, R99 ;  /* 0x0000006360637220 */ /* 0x042fe40000410000 */
[----:B------:R-:W-:-:S05]  /*3230*/  FMUL.FTZ R101, R96, R101 ;  /* 0x0000006560657220 */ /* 0x000fca0000410000 */
[----:B------:R-:W-:Y:S01]  /*3240*/  MUFU.SIN R87, R30 ;  /* 0x0000001e00577308 */ /* 0x000fe20000000400 */
[----:B0-----:R-:W-:-:S04]  /*3250*/  IMAD R31, R23, c[0x0][0x198], RZ ;  /* 0x00006600171f7a24 */ /* 0x001fc800078e02ff */
[----:B------:R-:W-:-:S03]  /*3260*/  IMAD R73, R24, c[0x0][0x19c], R31 ;  /* 0x0000670018497a24 */ /* 0x000fc600078e021f */
        /* <DEDUP_REMOVED lines=8> */
[----:B0-----:R-:W-:-:S05]  /*32f0*/  IMAD.WIDE.U32 R32, R24, c[0x0][0x198], RZ ;  /* 0x0000660018207a25 */ /* 0x001fca00078e00ff */
[----:B------:R-:W-:Y:S01]  /*3300*/  IADD3 R33, R33, R73, RZ ;  /* 0x0000004921217210 */ /* 0x000fe20007ffe0ff */
[----:B------:R-:W-:Y:S01]  /*3310*/  IMAD R73, R61, c[0x0][0x1c4], R40 ;  /* 0x000071003d497a24 */ /* 0x000fe200078e0228 */
[----:B------:R-:W0:Y:S01]  /*3320*/  MUFU.EX2 R90, R90 ;  /* 0x0000005a005a7308 */ /* 0x000e220000000800 */
[----:B------:R-:W-:Y:S02]  /*3330*/  FMUL.FTZ R40, R43, R44 ;  /* 0x0000002c2b287220 */ /* 0x000fe40000410000 */
[----:B------:R-:W-:-:S05]  /*3340*/  IMAD.WIDE.U32 R32, R61, c[0x0][0x1a0], R32 ;  /* 0x000068003d207a25 */ /* 0x000fca00078e0020 */
[----:B------:R-:W2:Y:S01]  /*3350*/  MUFU.EX2 R92, R92 ;  /* 0x0000005c005c7308 */ /* 0x000ea20000000800 */
[C---:B-1----:R-:W-:Y:S02]  /*3360*/  FMUL.FTZ R98, R94.reuse, R123 ;  /* 0x0000007b5e627220 */ /* 0x042fe40000410000 */
[----:B------:R-:W-:-:S05]  /*3370*/  FMUL.FTZ R97, R94, R97 ;  /* 0x000000615e617220 */ /* 0x000fca0000410000 */
[----:B------:R-:W-:Y:S01]  /*3380*/  MUFU.SIN R111, R71 ;  /* 0x00000047006f7308 */ /* 0x000fe20000000400 */
[C---:B0-----:R-:W-:Y:S02]  /*3390*/  FMUL.FTZ R94, R90.reuse, R119 ;  /* 0x000000775a5e7220 */ /* 0x041fe40000410000 */
[----:B------:R-:W-:Y:S02]  /*33a0*/  FMUL.FTZ R93, R90, R93 ;  /* 0x0000005d5a5d7220 */ /* 0x000fe40000410000 */
[----:B------:R-:W-:-:S03]  /*33b0*/  FMUL.FTZ R90, R82, R99 ;  /* 0x00000063525a7220 */ /* 0x000fc60000410000 */
[----:B------:R0:W-:Y:S01]  /*33c0*/  MUFU.COS R35, R71 ;  /* 0x0000004700237308 */ /* 0x0001e20000000000 */
[----:B------:R-:W-:Y:S02]  /*33d0*/  FFMA.FTZ R90, RZ, R101, R90 ;  /* 0x00000065ff5a7223 */ /* 0x000fe4000001005a */
[C---:B--2---:R-:W-:Y:S02]  /*33e0*/  FMUL.FTZ R96, R92.reuse, R121 ;  /* 0x000000795c607220 */ /* 0x044fe40000410000 */
[----:B------:R-:W-:-:S03]  /*33f0*/  FMUL.FTZ R95, R92, R95 ;  /* 0x0000005f5c5f7220 */ /* 0x000fc60000410000 */
[----:B------:R-:W1:Y:S01]  /*3400*/  MUFU.EX2 R88, R88 ;  /* 0x0000005800587308 */ /* 0x000e620000000800 */
[----:B0-----:R-:W-:Y:S02]  /*3410*/  IMAD R71, R61, c[0x0][0x1a4], R70 ;  /* 0x000069003d477a24 */ /* 0x001fe400078e0246 */
[----:B------:R-:W-:-:S03]  /*3420*/  FMUL.FTZ R70, R29, R45 ;  /* 0x0000002d1d467220 */ /* 0x000fc60000410000 */
[----:B------:R-:W-:Y:S01]  /*3430*/  IADD3 R71, R33, R71, RZ ;  /* 0x0000004721477210 */ /* 0x000fe20007ffe0ff */
[----:B------:R-:W-:Y:S01]  /*3440*/  FMUL.RZ R33, R70, 0.15915493667125701904 ;  /* 0x3e22f98346217820 */ /* 0x000fe2000040c000 */
[----:B------:R-:W-:Y:S01]  /*3450*/  MUFU.SIN R113, R30 ;  /* 0x0000001e00717308 */ /* 0x000fe20000000400 */
[----:B------:R-:W-:-:S04]  /*3460*/  LEA R70, P0, R32, c[0x0][0x228], 0x3 ;  /* 0x00008a0020467a11 */ /* 0x000fc800078018ff */
[----:B------:R-:W-:Y:S01]  /*3470*/  LEA.HI.X R71, R32, c[0x0][0x22c], R71, 0x3, P0 ;  /* 0x00008b0020477a11 */ /* 0x000fe200000f1c47 */
[----:B------:R-:W-:Y:S02]  /*3480*/  FMUL.FTZ R32, RZ, R99 ;  /* 0x00000063ff207220 */ /* 0x000fe40000410000 */
[----:B------:R0:W-:Y:S01]  /*3490*/  MUFU.COS R37, R30 ;  /* 0x0000001e00257308 */ /* 0x0001e20000000000 */
[C---:B-1----:R-:W-:Y:S02]  /*34a0*/  FMUL.FTZ R92, R88.reuse, R117 ;  /* 0x00000075585c7220 */ /* 0x042fe40000410000 */
[----:B------:R-:W-:Y:S01]  /*34b0*/  FMUL.FTZ R91, R88, R91 ;  /* 0x0000005b585b7220 */ /* 0x000fe20000410000 */
[----:B------:R-:W2:Y:S01]  /*34c0*/  LDG.E.64 R70, [R70.64] ;  /* 0x0000000446467981 */ /* 0x000ea2000c1e1b00 */
[----:B------:R-:W-:Y:S02]  /*34d0*/  FFMA.FTZ R32, R82, R101, -R32 ;  /* 0x0000006552207223 */ /* 0x000fe40000010820 */
[----:B------:R-:W-:Y:S01]  /*34e0*/  FADD.FTZ R88, RZ, R90 ;  /* 0x0000005aff587221 */ /* 0x000fe20000010000 */
[----:B------:R-:W1:Y:S01]  /*34f0*/  MUFU.EX2 R86, R86 ;  /* 0x0000005600567308 */ /* 0x000e620000000800 */
[----:B0-----:R-:W-:-:S04]  /*3500*/  IMAD.WIDE.U32 R30, R24, c[0x0][0x1b8], RZ ;  /* 0x00006e00181e7a25 */ /* 0x001fc800078e00ff */
[----:B------:R-:W-:Y:S01]  /*3510*/  FMUL.FTZ R104, R97, R88 ;  /* 0x0000005861687220 */ /* 0x000fe20000410000 */
[----:B------:R-:W-:Y:S02]  /*3520*/  IADD3 R31, R31, R107, RZ ;  /* 0x0000006b1f1f7210 */ /* 0x000fe40007ffe0ff */
[----:B------:R-:W-:Y:S03]  /*3530*/  MUFU.SIN R109, R72 ;  /* 0x00000048006d7308 */ /* 0x000fe60000000400 */
[----:B------:R-:W-:-:S05]  /*3540*/  IMAD.WIDE.U32 R30, R61, c[0x0][0x1c0], R30 ;  /* 0x000070003d1e7a25 */ /* 0x000fca00078e001e */
[----:B------:R0:W-:Y:S01]  /*3550*/  MUFU.COS R110, R72 ;  /* 0x00000048006e7308 */ /* 0x0001e20000000000 */
[----:B------:R-:W-:Y:S01]  /*3560*/  IADD3 R31, R31, R73, RZ ;  /* 0x000000491f1f7210 */ /* 0x000fe20007ffe0ff */
[C---:B-1----:R-:W-:Y:S02]  /*3570*/  FMUL.FTZ R90, R86.reuse, R105 ;  /* 0x00000069565a7220 */ /* 0x042fe40000410000 */
[----:B------:R-:W-:-:S04]  /*3580*/  FMUL.FTZ R89, R86, R89 ;  /* 0x0000005956597220 */ /* 0x000fc80000410000 */
[----:B------:R-:W-:Y:S01]  /*3590*/  MUFU.SIN R107, R33 ;  /* 0x00000021006b7308 */ /* 0x000fe20000000400 */
[----:B0-----:R-:W-:-:S04]  /*35a0*/  LEA R72, P1, R30, c[0x0][0x230], 0x3 ;  /* 0x00008c001e487a11 */ /* 0x001fc800078218ff */
[----:B------:R-:W-:Y:S01]  /*35b0*/  LEA.HI.X R73, R30, c[0x0][0x234], R31, 0x3, P1 ;  /* 0x00008d001e497a11 */ /* 0x000fe200008f1c1f */
[C---:B------:R-:W-:Y:S02]  /*35c0*/  FMUL.FTZ R30, R43.reuse, R45 ;  /* 0x0000002d2b1e7220 */ /* 0x040fe40000410000 */
[----:B------:R0:W-:Y:S01]  /*35d0*/  MUFU.COS R108, R33 ;  /* 0x00000021006c7308 */ /* 0x0001e20000000000 */
[----:B------:R-:W-:Y:S02]  /*35e0*/  FMUL.FTZ R31, R43, R46 ;  /* 0x0000002e2b1f7220 */ /* 0x000fe40000410000 */
[----:B------:R-:W2:Y:S05]  /*35f0*/  LDG.E.64 R72, [R72.64] ;  /* 0x0000000448487981 */ /* 0x000eaa000c1e1b00 */
[----:B------:R-:W1:Y:S01]  /*3600*/  MUFU.EX2 R38, R38 ;  /* 0x0000002600267308 */ /* 0x000e620000000800 */
[----:B0-----:R-:W-:-:S02]  /*3610*/  FADD.FTZ R33, R81, R32 ;  /* 0x0000002051217221 */ /* 0x001fc40000010000 */
[----:B------:R-:W-:Y:S02]  /*3620*/  FMUL.FTZ R32, R43, R56 ;  /* 0x000000382b207220 */ /* 0x000fe40000410000 */
[-C--:B------:R-:W-:Y:S02]  /*3630*/  FMUL.FTZ R105, R97, R33.reuse ;  /* 0x0000002161697220 */ /* 0x080fe40000410000 */
[C---:B------:R-:W-:Y:S01]  /*3640*/  FFMA.FTZ R43, R98.reuse, R33, -R104 ;  /* 0x00000021622b7223 */ /* 0x040fe20000010868 */
[----:B------:R-:W0:Y:S01]  /*3650*/  MUFU.EX2 R36, R36 ;  /* 0x0000002400247308 */ /* 0x000e220000000800 */
[----:B------:R-:W-:Y:S02]  /*3660*/  FFMA.FTZ R105, R98, R88, R105 ;  /* 0x0000005862697223 */ /* 0x000fe40000010069 */
[----:B------:R-:W-:Y:S02]  /*3670*/  FADD.FTZ R43, R80, R43 ;  /* 0x0000002b502b7221 */ /* 0x000fe40000010000 */
[----:B------:R-:W-:-:S02]  /*3680*/  FMUL.FTZ R33, R29, R46 ;  /* 0x0000002e1d217220 */ /* 0x000fc40000410000 */
[----:B------:R-:W-:Y:S01]  /*3690*/  FADD.FTZ R105, RZ, R105 ;  /* 0x00000069ff697221 */ /* 0x000fe20000010000 */
[----:B------:R-:W3:Y:S01]  /*36a0*/  MUFU.EX2 R42, R42 ;  /* 0x0000002a002a7308 */ /* 0x000ee20000000800 */
[----:B------:R-:W-:Y:S02]  /*36b0*/  FMUL.FTZ R86, R95, R43 ;  /* 0x0000002b5f567220 */ /* 0x000fe40000410000 */
[----:B------:R-:W-:Y:S02]  /*36c0*/  FMUL.RZ R104, R33, 0.15915493667125701904 ;  /* 0x3e22f98321687820 */ /* 0x000fe4000040c000 */
[-C--:B------:R-:W-:Y:S02]  /*36d0*/  FMUL.FTZ R33, R95, R105.reuse ;  /* 0x000000695f217220 */ /* 0x080fe40000410000 */
[----:B------:R-:W-:Y:S01]  /*36e0*/  FFMA.FTZ R105, R96, R105, R86 ;  /* 0x0000006960697223 */ /* 0x000fe20000010056 */
[----:B------:R-:W4:Y:S01]  /*36f0*/  MUFU.EX2 R34, R34 ;  /* 0x0000002200227308 */ /* 0x000f220000000800 */
[----:B-1----:R-:W-:-:S02]  /*3700*/  FMUL.FTZ R86, R38, R41 ;  /* 0x0000002926567220 */ /* 0x002fc40000410000 */
[----:B------:R-:W-:Y:S02]  /*3710*/  FMUL.FTZ R85, R38, R85 ;  /* 0x0000005526557220 */ /* 0x000fe40000410000 */
[----:B------:R-:W-:Y:S02]  /*3720*/  FFMA.FTZ R38, R96, R43, -R33 ;  /* 0x0000002b60267223 */ /* 0x000fe40000010821 */
[----:B------:R-:W-:Y:S01]  /*3730*/  FMUL.FTZ R29, R29, R56 ;  /* 0x000000381d1d7220 */ /* 0x000fe20000410000 */
[----:B------:R-:W1:Y:S01]  /*3740*/  MUFU.EX2 R28, R28 ;  /* 0x0000001c001c7308 */ /* 0x000e620000000800 */
[----:B------:R-:W-:Y:S02]  /*3750*/  FADD.FTZ R105, RZ, R105 ;  /* 0x00000069ff697221 */ /* 0x000fe40000010000 */
[----:B------:R-:W-:Y:S02]  /*3760*/  FADD.FTZ R38, R79, R38 ;  /* 0x000000264f267221 */ /* 0x000fe40000010000 */
[----:B------:R-:W-:-:S02]  /*3770*/  FMUL.RZ R41, R29, 0.15915493667125701904 ;  /* 0x3e22f9831d297820 */ /* 0x000fc4000040c000 */
[C---:B------:R-:W-:Y:S01]  /*3780*/  FMUL.FTZ R29, R93.reuse, R105 ;  /* 0x000000695d1d7220 */ /* 0x040fe20000410000 */
[----:B------:R-:W-:Y:S01]  /*3790*/  MUFU.EX2 R31, R31 ;  /* 0x0000001f001f7308 */ /* 0x000fe20000000800 */
[----:B0-----:R-:W-:Y:S02]  /*37a0*/  FMUL.FTZ R116, R36, R39 ;  /* 0x0000002724747220 */ /* 0x001fe40000410000 */
[-C--:B------:R-:W-:Y:S02]  /*37b0*/  FMUL.FTZ R39, R93, R38.reuse ;  /* 0x000000265d277220 */ /* 0x080fe40000410000 */
[----:B------:R-:W-:Y:S02]  /*37c0*/  FFMA.FTZ R33, R94, R38, -R29 ;  /* 0x000000265e217223 */ /* 0x000fe4000001081d */
[C---:B---3--:R-:W-:Y:S01]  /*37d0*/  FMUL.FTZ R88, R42.reuse, R103 ;  /* 0x000000672a587220 */ /* 0x048fe20000410000 */
[----:B------:R-:W0:Y:S01]  /*37e0*/  MUFU.COS R106, R104 ;  /* 0x00000068006a7308 */ /* 0x000e220000000000 */
[----:B------:R-:W-:-:S02]  /*37f0*/  FMUL.FTZ R87, R42, R87 ;  /* 0x000000572a577220 */ /* 0x000fc40000410000 */
[----:B------:R-:W-:Y:S02]  /*3800*/  FFMA.FTZ R39, R94, R105, R39 ;  /* 0x000000695e277223 */ /* 0x000fe40000010027 */
[----:B------:R-:W-:Y:S02]  /*3810*/  FADD.FTZ R33, R78, R33 ;  /* 0x000000214e217221 */ /* 0x000fe40000010000 */
[C---:B----4-:R-:W-:Y:S01]  /*3820*/  FMUL.FTZ R114, R34.reuse, R37 ;  /* 0x0000002522727220 */ /* 0x050fe20000410000 */
[----:B------:R-:W3:Y:S01]  /*3830*/  MUFU.SIN R42, R104 ;  /* 0x00000068002a7308 */ /* 0x000ee20000000400 */
[----:B------:R-:W-:Y:S02]  /*3840*/  FMUL.FTZ R113, R34, R113 ;  /* 0x0000007122717220 */ /* 0x000fe40000410000 */
[----:B------:R-:W-:Y:S02]  /*3850*/  FADD.FTZ R39, RZ, R39 ;  /* 0x00000027ff277221 */ /* 0x000fe40000010000 */
[----:B------:R-:W-:-:S02]  /*3860*/  FMUL.FTZ R34, R91, R33 ;  /* 0x000000215b227220 */ /* 0x000fc40000410000 */
[C---:B-1----:R-:W-:Y:S01]  /*3870*/  FMUL.FTZ R112, R28.reuse, R35 ;  /* 0x000000231c707220 */ /* 0x042fe20000410000 */
[----:B------:R-:W1:Y:S01]  /*3880*/  MUFU.EX2 R125, R125 ;  /* 0x0000007d007d7308 */ /* 0x000e620000000800 */
[----:B------:R-:W-:Y:S02]  /*3890*/  FMUL.FTZ R111, R28, R111 ;  /* 0x0000006f1c6f7220 */ /* 0x000fe40000410000 */
[-C--:B------:R-:W-:Y:S02]  /*38a0*/  FMUL.FTZ R28, R91, R39.reuse ;  /* 0x000000275b1c7220 */ /* 0x080fe40000410000 */
[C---:B------:R-:W-:Y:S02]  /*38b0*/  FFMA.FTZ R34, R92.reuse, R39, R34 ;  /* 0x000000275c227223 */ /* 0x040fe40000010022 */
[----:B------:R-:W-:Y:S01]  /*38c0*/  FFMA.FTZ R28, R92, R33, -R28 ;  /* 0x000000215c1c7223 */ /* 0x000fe2000001081c */
[----:B------:R-:W-:Y:S01]  /*38d0*/  MUFU.EX2 R32, R32 ;  /* 0x0000002000207308 */ /* 0x000fe20000000800 */
[----:B------:R-:W-:-:S02]  /*38e0*/  FADD.FTZ R34, RZ, R34 ;  /* 0x00000022ff227221 */ /* 0x000fc40000010000 */
[----:B------:R-:W-:Y:S02]  /*38f0*/  FADD.FTZ R28, R77, R28 ;  /* 0x0000001c4d1c7221 */ /* 0x000fe40000010000 */
[C---:B0-----:R-:W-:Y:S02]  /*3900*/  FMUL.FTZ R106, R31.reuse, R106 ;  /* 0x0000006a1f6a7220 */ /* 0x041fe40000410000 */
[----:B---3--:R-:W-:Y:S01]  /*3910*/  FMUL.FTZ R105, R31, R42 ;  /* 0x0000002a1f697220 */ /* 0x008fe20000410000 */
[----:B------:R-:W0:Y:S01]  /*3920*/  MUFU.COS R29, R41 ;  /* 0x00000029001d7308 */ /* 0x000e220000000000 */
[----:B------:R-:W-:Y:S02]  /*3930*/  FMUL.FTZ R31, R89, R34 ;  /* 0x00000022591f7220 */ /* 0x000fe40000410000 */
[----:B-1----:R-:W-:Y:S02]  /*3940*/  FMUL.FTZ R100, R125, R100 ;  /* 0x000000647d647220 */ /* 0x002fe40000410000 */
[----:B------:R-:W-:-:S02]  /*3950*/  FMUL.FTZ R33, R89, R28 ;  /* 0x0000001c59217220 */ /* 0x000fc40000410000 */
[----:B------:R-:W-:Y:S01]  /*3960*/  FMUL.FTZ R102, R125, R102 ;  /* 0x000000667d667220 */ /* 0x000fe20000410000 */
[----:B------:R-:W1:Y:S01]  /*3970*/  MUFU.EX2 R30, R30 ;  /* 0x0000001e001e7308 */ /* 0x000e620000000800 */
[----:B------:R-:W-:Y:S02]  /*3980*/  FFMA.FTZ R31, R90, R28, -R31 ;  /* 0x0000001c5a1f7223 */ /* 0x000fe4000001081f */
[----:B------:R-:W-:Y:S02]  /*3990*/  FMUL.FTZ R28, R100, R99 ;  /* 0x00000063641c7220 */ /* 0x000fe40000410000 */
[----:B------:R-:W-:Y:S02]  /*39a0*/  FFMA.FTZ R33, R90, R34, R33 ;  /* 0x000000225a217223 */ /* 0x000fe40000010021 */
[----:B------:R-:W-:Y:S01]  /*39b0*/  FFMA.FTZ R28, R102, R101, -R28 ;  /* 0x00000065661c7223 */ /* 0x000fe2000001081c */
[----:B------:R-:W3:Y:S01]  /*39c0*/  MUFU.SIN R103, R41 ;  /* 0x0000002900677308 */ /* 0x000ee20000000400 */
[----:B0-----:R-:W-:-:S02]  /*39d0*/  FMUL.FTZ R104, R32, R29 ;  /* 0x0000001d20687220 */ /* 0x001fc40000410000 */
[----:B------:R-:W-:Y:S02]  /*39e0*/  FMUL.FTZ R29, R102, R99 ;  /* 0x00000063661d7220 */ /* 0x000fe40000410000 */
[----:B------:R-:W-:Y:S02]  /*39f0*/  FADD.FTZ R33, RZ, R33 ;  /* 0x00000021ff217221 */ /* 0x000fe40000010000 */
[----:B------:R-:W-:Y:S01]  /*3a00*/  FFMA.FTZ R29, R100, R101, R29 ;  /* 0x00000065641d7223 */ /* 0x000fe2000001001d */
[----:B------:R-:W0:Y:S01]  /*3a10*/  MUFU.EX2 R40, R40 ;  /* 0x0000002800287308 */ /* 0x000e220000000800 */
[C---:B-1----:R-:W-:Y:S02]  /*3a20*/  FMUL.FTZ R108, R30.reuse, R108 ;  /* 0x0000006c1e6c7220 */ /* 0x042fe40000410000 */
[----:B------:R-:W-:Y:S02]  /*3a30*/  FMUL.FTZ R107, R30, R107 ;  /* 0x0000006b1e6b7220 */ /* 0x000fe40000410000 */
[----:B------:R-:W-:-:S02]  /*3a40*/  FMUL.FTZ R30, R97, R28 ;  /* 0x0000001c611e7220 */ /* 0x000fc40000410000 */
[----:B------:R-:W-:Y:S02]  /*3a50*/  FMUL.FTZ R35, R87, R33 ;  /* 0x0000002157237220 */ /* 0x000fe40000410000 */
[----:B---3--:R-:W-:Y:S02]  /*3a60*/  FMUL.FTZ R103, R32, R103 ;  /* 0x0000006720677220 */ /* 0x008fe40000410000 */
[----:B------:R-:W-:Y:S02]  /*3a70*/  FADD.FTZ R32, R76, R31 ;  /* 0x0000001f4c207221 */ /* 0x000fe40000010000 */
[-C--:B------:R-:W-:Y:S02]  /*3a80*/  FMUL.FTZ R31, R97, R29.reuse ;  /* 0x0000001d611f7220 */ /* 0x080fe40000410000 */
[----:B------:R-:W-:Y:S02]  /*3a90*/  FMUL.FTZ R34, R87, R32 ;  /* 0x0000002057227220 */ /* 0x000fe40000410000 */
[----:B------:R-:W-:-:S02]  /*3aa0*/  FFMA.FTZ R30, R98, R29, R30 ;  /* 0x0000001d621e7223 */ /* 0x000fc4000001001e */
[----:B------:R-:W-:Y:S02]  /*3ab0*/  FFMA.FTZ R32, R88, R32, -R35 ;  /* 0x0000002058207223 */ /* 0x000fe40000010823 */
[----:B------:R-:W-:Y:S02]  /*3ac0*/  FFMA.FTZ R31, R98, R28, -R31 ;  /* 0x0000001c621f7223 */ /* 0x000fe4000001081f */
[----:B------:R-:W-:Y:S02]  /*3ad0*/  FFMA.FTZ R34, R88, R33, R34 ;  /* 0x0000002158227223 */ /* 0x000fe40000010022 */
[----:B------:R-:W-:Y:S02]  /*3ae0*/  FMUL.FTZ R28, R95, R30 ;  /* 0x0000001e5f1c7220 */ /* 0x000fe40000410000 */
[----:B------:R-:W-:Y:S02]  /*3af0*/  FADD.FTZ R32, R75, R32 ;  /* 0x000000204b207221 */ /* 0x000fe40000010000 */
[----:B------:R-:W-:-:S02]  /*3b00*/  FMUL.FTZ R29, R95, R31 ;  /* 0x0000001f5f1d7220 */ /* 0x000fc40000410000 */
[----:B------:R-:W-:Y:S02]  /*3b10*/  FADD.FTZ R34, RZ, R34 ;  /* 0x00000022ff227221 */ /* 0x000fe40000010000 */
[C---:B------:R-:W-:Y:S02]  /*3b20*/  FFMA.FTZ R28, R96.reuse, R31, -R28 ;  /* 0x0000001f601c7223 */ /* 0x040fe4000001081c */
[C---:B------:R-:W-:Y:S02]  /*3b30*/  FMUL.FTZ R35, R85.reuse, R32 ;  /* 0x0000002055237220 */ /* 0x040fe40000410000 */
[----:B------:R-:W-:Y:S02]  /*3b40*/  FFMA.FTZ R29, R96, R30, R29 ;  /* 0x0000001e601d7223 */ /* 0x000fe4000001001d */
[----:B------:R-:W-:Y:S02]  /*3b50*/  FMUL.FTZ R33, R85, R34 ;  /* 0x0000002255217220 */ /* 0x000fe40000410000 */
[----:B------:R-:W-:-:S02]  /*3b60*/  FMUL.FTZ R30, R93, R28 ;  /* 0x0000001c5d1e7220 */ /* 0x000fc40000410000 */
[C---:B------:R-:W-:Y:S02]  /*3b70*/  FFMA.FTZ R35, R86.reuse, R34, R35 ;  /* 0x0000002256237223 */ /* 0x040fe40000010023 */
[-C--:B------:R-:W-:Y:S02]  /*3b80*/  FMUL.FTZ R31, R93, R29.reuse ;  /* 0x0000001d5d1f7220 */ /* 0x080fe40000410000 */
[----:B------:R-:W-:Y:S02]  /*3b90*/  FFMA.FTZ R33, R86, R32, -R33 ;  /* 0x0000002056217223 */ /* 0x000fe40000010821 */
[----:B------:R-:W-:Y:S02]  /*3ba0*/  FFMA.FTZ R30, R94, R29, R30 ;  /* 0x0000001d5e1e7223 */ /* 0x000fe4000001001e */
[----:B------:R-:W-:Y:S02]  /*3bb0*/  FMUL.FTZ R115, R36, R115 ;  /* 0x0000007324737220 */ /* 0x000fe40000410000 */
[----:B------:R-:W-:-:S02]  /*3bc0*/  FADD.FTZ R35, RZ, R35 ;  /* 0x00000023ff237221 */ /* 0x000fc40000010000 */
[----:B------:R-:W-:Y:S02]  /*3bd0*/  FFMA.FTZ R31, R94, R28, -R31 ;  /* 0x0000001c5e1f7223 */ /* 0x000fe4000001081f */
[----:B------:R-:W-:Y:S02]  /*3be0*/  FADD.FTZ R33, R74, R33 ;  /* 0x000000214a217221 */ /* 0x000fe40000010000 */
[----:B------:R-:W-:Y:S02]  /*3bf0*/  FMUL.FTZ R28, R91, R30 ;  /* 0x0000001e5b1c7220 */ /* 0x000fe40000410000 */
[----:B------:R-:W-:Y:S02]  /*3c00*/  FMUL.FTZ R32, R115, R35 ;  /* 0x0000002373207220 */ /* 0x000fe40000410000 */
[----:B------:R-:W-:Y:S02]  /*3c10*/  FMUL.FTZ R29, R91, R31 ;  /* 0x0000001f5b1d7220 */ /* 0x000fe40000410000 */
[----:B------:R-:W-:-:S02]  /*3c20*/  FMUL.FTZ R34, R115, R33 ;  /* 0x0000002173227220 */ /* 0x000fc40000410000 */
[----:B------:R-:W-:Y:S02]  /*3c30*/  FFMA.FTZ R28, R92, R31, -R28 ;  /* 0x0000001f5c1c7223 */ /* 0x000fe4000001081c */
[----:B------:R-:W-:Y:S02]  /*3c40*/  FFMA.FTZ R32, R116, R33, -R32 ;  /* 0x0000002174207223 */ /* 0x000fe40000010820 */
[----:B------:R-:W-:Y:S02]  /*3c50*/  FFMA.FTZ R29, R92, R30, R29 ;  /* 0x0000001e5c1d7223 */ /* 0x000fe4000001001d */
[----:B------:R-:W-:Y:S02]  /*3c60*/  FFMA.FTZ R34, R116, R35, R34 ;  /* 0x0000002374227223 */ /* 0x000fe40000010022 */
[----:B------:R-:W-:Y:S02]  /*3c70*/  FMUL.FTZ R30, R89, R28 ;  /* 0x0000001c591e7220 */ /* 0x000fe40000410000 */
[----:B------:R-:W-:-:S02]  /*3c80*/  FADD.FTZ R32, R69, R32 ;  /* 0x0000002045207221 */ /* 0x000fc40000010000 */
[-C--:B------:R-:W-:Y:S02]  /*3c90*/  FMUL.FTZ R31, R89, R29.reuse ;  /* 0x0000001d591f7220 */ /* 0x080fe40000410000 */
[----:B------:R-:W-:Y:S02]  /*3ca0*/  FADD.FTZ R34, RZ, R34 ;  /* 0x00000022ff227221 */ /* 0x000fe40000010000 */
[C---:B------:R-:W-:Y:S02]  /*3cb0*/  FFMA.FTZ R30, R90.reuse, R29, R30 ;  /* 0x0000001d5a1e7223 */ /* 0x040fe4000001001e */
[C---:B------:R-:W-:Y:S02]  /*3cc0*/  FMUL.FTZ R35, R113.reuse, R32 ;  /* 0x0000002071237220 */ /* 0x040fe40000410000 */
[----:B------:R-:W-:Y:S02]  /*3cd0*/  FFMA.FTZ R31, R90, R28, -R31 ;  /* 0x0000001c5a1f7223 */ /* 0x000fe4000001081f */
[----:B------:R-:W-:-:S02]  /*3ce0*/  FMUL.FTZ R33, R113, R34 ;  /* 0x0000002271217220 */ /* 0x000fc40000410000 */
[C---:B------:R-:W-:Y:S02]  /*3cf0*/  FMUL.FTZ R28, R87.reuse, R30 ;  /* 0x0000001e571c7220 */ /* 0x040fe40000410000 */
[C---:B------:R-:W-:Y:S02]  /*3d00*/  FFMA.FTZ R35, R114.reuse, R34, R35 ;  /* 0x0000002272237223 */ /* 0x040fe40000010023 */
[----:B------:R-:W-:Y:S02]  /*3d10*/  FFMA.FTZ R33, R114, R32, -R33 ;  /* 0x0000002072217223 */ /* 0x000fe40000010821 */
[-C--:B------:R-:W-:Y:S02]  /*3d20*/  FFMA.FTZ R28, R88, R31.reuse, -R28 ;  /* 0x0000001f581c7223 */ /* 0x080fe4000001081c */
[----:B------:R-:W-:Y:S02]  /*3d30*/  FMUL.FTZ R31, R87, R31 ;  /* 0x0000001f571f7220 */ /* 0x000fe40000410000 */
[----:B------:R-:W-:-:S02]  /*3d40*/  FADD.FTZ R35, RZ, R35 ;  /* 0x00000023ff237221 */ /* 0x000fc40000010000 */
[----:B------:R-:W-:Y:S02]  /*3d50*/  FADD.FTZ R33, R68, R33 ;  /* 0x0000002144217221 */ /* 0x000fe40000010000 */
[----:B------:R-:W-:Y:S02]  /*3d60*/  FFMA.FTZ R31, R88, R30, R31 ;  /* 0x0000001e581f7223 */ /* 0x000fe4000001001f */
[C---:B------:R-:W-:Y:S02]  /*3d70*/  FMUL.FTZ R32, R111.reuse, R35 ;  /* 0x000000236f207220 */ /* 0x040fe40000410000 */
[----:B------:R-:W-:Y:S02]  /*3d80*/  FMUL.FTZ R34, R111, R33 ;  /* 0x000000216f227220 */ /* 0x000fe40000410000 */
[C---:B------:R-:W-:Y:S02]  /*3d90*/  FMUL.FTZ R29, R85.reuse, R31 ;  /* 0x0000001f551d7220 */ /* 0x040fe40000410000 */
[----:B------:R-:W-:-:S02]  /*3da0*/  FMUL.FTZ R30, R85, R28 ;  /* 0x0000001c551e7220 */ /* 0x000fc40000410000 */
[C---:B------:R-:W-:Y:S02]  /*3db0*/  FFMA.FTZ R32, R112.reuse, R33, -R32 ;  /* 0x0000002170207223 */ /* 0x040fe40000010820 */
[----:B------:R-:W-:Y:S02]  /*3dc0*/  FFMA.FTZ R34, R112, R35, R34 ;  /* 0x0000002370227223 */ /* 0x000fe40000010022 */
[----:B------:R-:W-:Y:S02]  /*3dd0*/  FFMA.FTZ R29, R86, R28, -R29 ;  /* 0x0000001c561d7223 */ /* 0x000fe4000001081d */
[----:B0-----:R-:W-:Y:S02]  /*3de0*/  FMUL.FTZ R109, R40, R109 ;  /* 0x0000006d286d7220 */ /* 0x001fe40000410000 */
[----:B------:R-:W-:Y:S02]  /*3df0*/  FFMA.FTZ R30, R86, R31, R30 ;  /* 0x0000001f561e7223 */ /* 0x000fe4000001001e */
[----:B------:R-:W-:-:S02]  /*3e00*/  FADD.FTZ R32, R67, R32 ;  /* 0x0000002043207221 */ /* 0x000fc40000010000 */
[----:B------:R-:W-:Y:S02]  /*3e10*/  FADD.FTZ R34, RZ, R34 ;  /* 0x00000022ff227221 */ /* 0x000fe40000010000 */
[C---:B------:R-:W-:Y:S02]  /*3e20*/  FMUL.FTZ R31, R115.reuse, R29 ;  /* 0x0000001d731f7220 */ /* 0x040fe40000410000 */
[----:B------:R-:W-:Y:S02]  /*3e30*/  FMUL.FTZ R110, R40, R110 ;  /* 0x0000006e286e7220 */ /* 0x000fe40000410000 */
[----:B------:R-:W-:Y:S02]  /*3e40*/  FMUL.FTZ R28, R115, R30 ;  /* 0x0000001e731c7220 */ /* 0x000fe40000410000 */
[C---:B------:R-:W-:Y:S02]  /*3e50*/  FMUL.FTZ R35, R109.reuse, R32 ;  /* 0x000000206d237220 */ /* 0x040fe40000410000 */
[----:B------:R-:W-:-:S02]  /*3e60*/  FMUL.FTZ R33, R109, R34 ;  /* 0x000000226d217220 */ /* 0x000fc40000410000 */
[C---:B------:R-:W-:Y:S02]  /*3e70*/  FFMA.FTZ R31, R116.reuse, R30, R31 ;  /* 0x0000001e741f7223 */ /* 0x040fe4000001001f */
[----:B------:R-:W-:Y:S02]  /*3e80*/  FFMA.FTZ R28, R116, R29, -R28 ;  /* 0x0000001d741c7223 */ /* 0x000fe4000001081c */
[C---:B------:R-:W-:Y:S02]  /*3e90*/  FFMA.FTZ R35, R110.reuse, R34, R35 ;  /* 0x000000226e237223 */ /* 0x040fe40000010023 */
[----:B------:R-:W-:Y:S02]  /*3ea0*/  FFMA.FTZ R33, R110, R32, -R33 ;  /* 0x000000206e217223 */ /* 0x000fe40000010821 */
[C---:B------:R-:W-:Y:S02]  /*3eb0*/  FMUL.FTZ R29, R113.reuse, R31 ;  /* 0x0000001f711d7220 */ /* 0x040fe40000410000 */
[----:B------:R-:W-:-:S02]  /*3ec0*/  FMUL.FTZ R30, R113, R28 ;  /* 0x0000001c711e7220 */ /* 0x000fc40000410000 */
[----:B------:R-:W-:Y:S02]  /*3ed0*/  FADD.FTZ R35, RZ, R35 ;  /* 0x00000023ff237221 */ /* 0x000fe40000010000 */
[----:B------:R-:W-:Y:S02]  /*3ee0*/  FADD.FTZ R33, R66, R33 ;  /* 0x0000002142217221 */ /* 0x000fe40000010000 */
[C---:B------:R-:W-:Y:S02]  /*3ef0*/  FFMA.FTZ R29, R114.reuse, R28, -R29 ;  /* 0x0000001c721d7223 */ /* 0x040fe4000001081d */
[----:B------:R-:W-:Y:S02]  /*3f00*/  FFMA.FTZ R30, R114, R31, R30 ;  /* 0x0000001f721e7223 */ /* 0x000fe4000001001e */
[C---:B------:R-:W-:Y:S02]  /*3f10*/  FMUL.FTZ R32, R107.reuse, R35 ;  /* 0x000000236b207220 */ /* 0x040fe40000410000 */
[----:B------:R-:W-:-:S02]  /*3f20*/  FMUL.FTZ R34, R107, R33 ;  /* 0x000000216b227220 */ /* 0x000fc40000410000 */
[C---:B------:R-:W-:Y:S02]  /*3f30*/  FMUL.FTZ R31, R111.reuse, R29 ;  /* 0x0000001d6f1f7220 */ /* 0x040fe40000410000 */
[-C--:B------:R-:W-:Y:S02]  /*3f40*/  FMUL.FTZ R28, R111, R30.reuse ;  /* 0x0000001e6f1c7220 */ /* 0x080fe40000410000 */
[C---:B------:R-:W-:Y:S02]  /*3f50*/  FFMA.FTZ R32, R108.reuse, R33, -R32 ;  /* 0x000000216c207223 */ /* 0x040fe40000010820 */
[----:B------:R-:W-:Y:S02]  /*3f60*/  FFMA.FTZ R34, R108, R35, R34 ;  /* 0x000000236c227223 */ /* 0x000fe40000010022 */
[C---:B------:R-:W-:Y:S02]  /*3f70*/  FFMA.FTZ R31, R112.reuse, R30, R31 ;  /* 0x0000001e701f7223 */ /* 0x040fe4000001001f */
[----:B------:R-:W-:-:S02]  /*3f80*/  FFMA.FTZ R28, R112, R29, -R28 ;  /* 0x0000001d701c7223 */ /* 0x000fc4000001081c */
[----:B------:R-:W-:Y:S02]  /*3f90*/  FADD.FTZ R32, R65, R32 ;  /* 0x0000002041207221 */ /* 0x000fe40000010000 */
[----:B------:R-:W-:Y:S02]  /*3fa0*/  FADD.FTZ R34, RZ, R34 ;  /* 0x00000022ff227221 */ /* 0x000fe40000010000 */
[C---:B------:R-:W-:Y:S02]  /*3fb0*/  FMUL.FTZ R29, R109.reuse, R31 ;  /* 0x0000001f6d1d7220 */ /* 0x040fe40000410000 */
[----:B------:R-:W-:Y:S02]  /*3fc0*/  FMUL.FTZ R30, R109, R28 ;  /* 0x0000001c6d1e7220 */ /* 0x000fe40000410000 */
[C---:B------:R-:W-:Y:S02]  /*3fd0*/  FMUL.FTZ R35, R105.reuse, R32 ;  /* 0x0000002069237220 */ /* 0x040fe40000410000 */
[----:B------:R-:W-:-:S02]  /*3fe0*/  FMUL.FTZ R33, R105, R34 ;  /* 0x0000002269217220 */ /* 0x000fc40000410000 */
[C---:B------:R-:W-:Y:S02]  /*3ff0*/  FFMA.FTZ R29, R110.reuse, R28, -R29 ;  /* 0x0000001c6e1d7223 */ /* 0x040fe4000001081d */
[----:B------:R-:W-:Y:S02]  /*4000*/  FFMA.FTZ R30, R110, R31, R30 ;  /* 0x0000001f6e1e7223 */ /* 0x000fe4000001001e */
[C---:B------:R-:W-:Y:S02]  /*4010*/  FFMA.FTZ R35, R106.reuse, R34, R35 ;  /* 0x000000226a237223 */ /* 0x040fe40000010023 */
[----:B------:R-:W-:Y:S02]  /*4020*/  FFMA.FTZ R33, R106, R32, -R33 ;  /* 0x000000206a217223 */ /* 0x000fe40000010821 */
[C---:B------:R-:W-:Y:S02]  /*4030*/  FMUL.FTZ R31, R107.reuse, R29 ;  /* 0x0000001d6b1f7220 */ /* 0x040fe40000410000 */
[----:B------:R-:W-:-:S02]  /*4040*/  FMUL.FTZ R28, R107, R30 ;  /* 0x0000001e6b1c7220 */ /* 0x000fc40000410000 */
[----:B------:R-:W-:Y:S02]  /*4050*/  FADD.FTZ R35, RZ, R35 ;  /* 0x00000023ff237221 */ /* 0x000fe40000010000 */
[----:B------:R-:W-:Y:S02]  /*4060*/  FADD.FTZ R33, R64, R33 ;  /* 0x0000002140217221 */ /* 0x000fe40000010000 */
[C---:B------:R-:W-:Y:S02]  /*4070*/  FFMA.FTZ R31, R108.reuse, R30, R31 ;  /* 0x0000001e6c1f7223 */ /* 0x040fe4000001001f */
[----:B------:R-:W-:Y:S02]  /*4080*/  FFMA.FTZ R28, R108, R29, -R28 ;  /* 0x0000001d6c1c7223 */ /* 0x000fe4000001081c */
[C---:B------:R-:W-:Y:S02]  /*4090*/  FMUL.FTZ R30, R103.reuse, R35 ;  /* 0x00000023671e7220 */ /* 0x040fe40000410000 */
[----:B------:R-:W-:-:S02]  /*40a0*/  FMUL.FTZ R32, R103, R33 ;  /* 0x0000002167207220 */ /* 0x000fc40000410000 */
[----:B------:R-:W-:Y:S02]  /*40b0*/  FMUL.FTZ R29, R105, R28 ;  /* 0x0000001c691d7220 */ /* 0x000fe40000410000 */
[C---:B------:R-:W-:Y:S02]  /*40c0*/  FFMA.FTZ R30, R104.reuse, R33, -R30 ;  /* 0x00000021681e7223 */ /* 0x040fe4000001081e */
[----:B------:R-:W-:Y:S02]  /*40d0*/  FFMA.FTZ R32, R104, R35, R32 ;  /* 0x0000002368207223 */ /* 0x000fe40000010020 */
[-C--:B------:R-:W-:Y:S02]  /*40e0*/  FFMA.FTZ R29, R106, R31.reuse, R29 ;  /* 0x0000001f6a1d7223 */ /* 0x080fe4000001001d */
[----:B------:R-:W-:Y:S02]  /*40f0*/  FADD.FTZ R38, R63, R30 ;  /* 0x0000001e3f267221 */ /* 0x000fe40000010000 */
[----:B------:R-:W-:-:S02]  /*4100*/  FMUL.FTZ R31, R105, R31 ;  /* 0x0000001f691f7220 */ /* 0x000fc40000410000 */
[----:B------:R-:W-:Y:S01]  /*4110*/  FADD.FTZ R39, RZ, R32 ;  /* 0x00000020ff277221 */ /* 0x000fe20000010000 */
[----:B------:R-:W0:Y:S01]  /*4120*/  SHFL.UP PT, R33, R38, 0x1, RZ ;  /* 0x0420000026217989 */ /* 0x000e2200000e00ff */
[----:B------:R-:W-:Y:S02]  /*4130*/  FFMA.FTZ R31, R106, R28, -R31 ;  /* 0x0000001c6a1f7223 */ /* 0x000fe4000001081f */
[C---:B------:R-:W-:Y:S01]  /*4140*/  FMUL.FTZ R36, R103.reuse, R29 ;  /* 0x0000001d67247220 */ /* 0x040fe20000410000 */
[----:B------:R-:W1:Y:S01]  /*4150*/  SHFL.UP PT, R35, R39, 0x1, RZ ;  /* 0x0420000027237989 */ /* 0x000e6200000e00ff */
[-C--:B------:R-:W-:Y:S02]  /*4160*/  FMUL.FTZ R28, R103, R31.reuse ;  /* 0x0000001f671c7220 */ /* 0x080fe40000410000 */
        /* <DEDUP_REMOVED lines=93> */
[----:B------:R-:W-:Y:S01]  /*4740*/  SHF.R.U32.HI R123, RZ, 0x5, R18 ;  /* 0x00000005ff7b7819 */ /* 0x000fe20000011612 */
[----:B--2---:R-:W-:-:S03]  /*4750*/  FMUL.FTZ R121, R71, R73 ;  /* 0x0000004947797220 */ /* 0x004fc60000410000 */
[----:B------:R-:W-:Y:S01]  /*4760*/  ISETP.NE.AND P0, PT, R123, RZ, PT ;  /* 0x000000ff7b00720c */ /* 0x000fe20003f05270 */
[C---:B------:R-:W-:Y:S01]  /*4770*/  FMUL.FTZ R73, R70.reuse, R73 ;  /* 0x0000004946497220 */ /* 0x040fe20000410000 */
[----:B------:R1:W2:Y:S03]  /*4780*/  SHFL.UP PT, R117, R38, 0x1, RZ ;  /* 0x0420000026757989 */ /* 0x0002a600000e00ff */
[-C--:B------:R-:W-:Y:S01]  /*4790*/  FFMA.FTZ R71, R71, R72.reuse, R73 ;  /* 0x0000004847477223 */ /* 0x080fe20000010049 */
[----:B------:R3:W4:Y:S01]  /*47a0*/  SHFL.UP PT, R119, R39, 0x1, RZ ;  /* 0x0420000027777989 */ /* 0x00072200000e00ff */
[----:B------:R-:W-:Y:S03]  /*47b0*/  BSSY B0, `(.L_x_1089) ;  /* 0x000002f000007945 */ /* 0x000fe60003800000 */
[----:B------:R5:W0:Y:S01]  /*47c0*/  SHFL.UP PT, R118, R36, 0x1, RZ ;  /* 0x0420000024767989 */ /* 0x000a2200000e00ff */
[----:B------:R-:W-:-:S03]  /*47d0*/  FFMA.FTZ R70, R70, R72, -R121 ;  /* 0x0000004846467223 */ /* 0x000fc60000010879 */
[----:B------:R0:W2:Y:S02]  /*47e0*/  SHFL.UP PT, R120, R37, 0x1, RZ ;  /* 0x0420000025787989 */ /* 0x0000a400000e00ff */
[-C--:B0-----:R-:W-:Y:S02]  /*47f0*/  FMUL.FTZ R73, R35, R41.reuse ;  /* 0x0000002923497220 */ /* 0x081fe40000410000 */
[-C--:B-1----:R-:W-:Y:S02]  /*4800*/  FMUL.FTZ R38, R34, R41.reuse ;  /* 0x0000002922267220 */ /* 0x082fe40000410000 */
[-C--:B---3--:R-:W-:Y:S02]  /*4810*/  FMUL.FTZ R39, R33, R41.reuse ;  /* 0x0000002921277220 */ /* 0x088fe40000410000 */
[----:B------:R-:W-:Y:S02]  /*4820*/  FMUL.FTZ R41, R32, R41 ;  /* 0x0000002920297220 */ /* 0x000fe40000410000 */
[----:B------:R-:W-:-:S02]  /*4830*/  FFMA.FTZ R73, R34, R40, -R73 ;  /* 0x0000002822497223 */ /* 0x000fc40000010849 */
[-C--:B------:R-:W-:Y:S02]  /*4840*/  FFMA.FTZ R38, R35, R40.reuse, R38 ;  /* 0x0000002823267223 */ /* 0x080fe40000010026 */
[-C--:B-----5:R-:W-:Y:S02]  /*4850*/  FFMA.FTZ R36, R32, R40.reuse, -R39 ;  /* 0x0000002820247223 */ /* 0x0a0fe40000010827 */
[----:B------:R-:W-:Y:S02]  /*4860*/  FFMA.FTZ R41, R33, R40, R41 ;  /* 0x0000002821297223 */ /* 0x000fe40000010029 */
[----:B------:R-:W-:Y:S02]  /*4870*/  FADD.FTZ R42, R42, R73 ;  /* 0x000000492a2a7221 */ /* 0x000fe40000010000 */
[----:B------:R-:W-:Y:S01]  /*4880*/  FADD.FTZ R38, R43, R38 ;  /* 0x000000262b267221 */ /* 0x000fe20000010000 */
[----:B------:R-:W-:Y:S05]  /*4890*/  @!P0 BRA `(.L_x_1090) ;  /* 0x0000010000008947 */ /* 0x000fea0003800000 */
[----:B--2-4-:R-:W-:Y:S01]  /*48a0*/  ISETP.NE.AND P0, PT, R17, RZ, PT ;  /* 0x000000ff1100720c */ /* 0x014fe20003f05270 */
        /* <DEDUP_REMOVED lines=15> */
.L_x_1090:
[----:B--2-4-:R-:W-:Y:S01]  /*49a0*/  ISETP.NE.AND P0, PT, R17, RZ, PT ;  /* 0x000000ff1100720c */ /* 0x014fe20003f05270 */
[----:B------:R-:W-:-:S02]  /*49b0*/  FMUL.FTZ R33, R41, R29 ;  /* 0x0000001d29217220 */ /* 0x000fc40000410000 */
[C---:B------:R-:W-:Y:S02]  /*49c0*/  FMUL.FTZ R35, R41.reuse, R31 ;  /* 0x0000001f29237220 */ /* 0x040fe40000410000 */
[C---:B------:R-:W-:Y:S02]  /*49d0*/  FMUL.FTZ R32, R41.reuse, R30 ;  /* 0x0000001e29207220 */ /* 0x040fe40000410000 */
[----:B------:R-:W-:Y:S02]  /*49e0*/  FMUL.FTZ R41, R41, R28 ;  /* 0x0000001c29297220 */ /* 0x000fe40000410000 */
[----:B------:R-:W-:-:S04]  /*49f0*/  FFMA.FTZ R35, R36, R30, -R35 ;  /* 0x0000001e24237223 */ /* 0x000fc80000010823 */
[----:B------:R0:W-:Y:S01]  /*4a00*/  @!P0 STS.128 [0x880], R28 ;  /* 0x0008801cff008388 */ /* 0x0001e20000000c00 */
[----:B------:R-:W-:Y:S02]  /*4a10*/  @!P0 MOV R118, R28 ;  /* 0x0000001c00768202 */ /* 0x000fe40000000f00 */
[----:B------:R-:W-:Y:S02]  /*4a20*/  @!P0 MOV R117, R30 ;  /* 0x0000001e00758202 */ /* 0x000fe40000000f00 */
[----:B------:R-:W-:Y:S02]  /*4a30*/  @!P0 MOV R120, R29 ;  /* 0x0000001d00788202 */ /* 0x000fe40000000f00 */
[-C--:B------:R-:W-:Y:S01]  /*4a40*/  @!P0 MOV R119, R31.reuse ;  /* 0x0000001f00778202 */ /* 0x080fe20000000f00 */
[C---:B0-----:R-:W-:Y:S02]  /*4a50*/  FFMA.FTZ R28, R36.reuse, R28, -R33 ;  /* 0x0000001c241c7223 */ /* 0x041fe40000010821 */
[----:B------:R-:W-:-:S02]  /*4a60*/  FFMA.FTZ R33, R36, R31, R32 ;  /* 0x0000001f24217223 */ /* 0x000fc40000010020 */
[----:B------:R-:W-:Y:S02]  /*4a70*/  FFMA.FTZ R29, R36, R29, R41 ;  /* 0x0000001d241d7223 */ /* 0x000fe40000010029 */
[----:B------:R-:W-:Y:S02]  /*4a80*/  FADD.FTZ R30, R42, R35 ;  /* 0x000000232a1e7221 */ /* 0x000fe40000010000 */
[----:B------:R-:W-:Y:S02]  /*4a90*/  FADD.FTZ R31, R38, R33 ;  /* 0x00000021261f7221 */ /* 0x000fe40000010000 */
.L_x_1091:
[----:B------:R-:W-:Y:S05]  /*4aa0*/  BSYNC B0 ;  /* 0x0000000000007941 */ /* 0x000fea0003800000 */
.L_x_1089:
        /* <DEDUP_REMOVED lines=122> */
.L_x_1093:
[----:B------:R-:W-:Y:S05]  /*5250*/  BSYNC B0 ;  /* 0x0000000000007941 */ /* 0x000fea0003800000 */
.L_x_1092:
[----:B-1----:R-:W-:Y:S01]  /*5260*/  IADD3 R61, R61, 0x1, RZ ;  /* 0x000000013d3d7810 */ /* 0x002fe20007ffe0ff */
[----:B------:R-:W-:Y:S02]  /*5270*/  FADD.FTZ R104, RZ, R104 ;  /* 0x00000068ff687221 */ /* 0x000fe40000010000 */
[----:B------:R-:W-:Y:S01]  /*5280*/  FMUL.FTZ R29, R71, R36 ;  /* 0x00000024471d7220 */ /* 0x000fe20000410000 */
        /* <DEDUP_REMOVED lines=50> */
.L_x_1088:
        /* <DEDUP_REMOVED lines=16> */
[C---:B------:R-:W-:Y:S02]  /*56b0*/  SHF.L.U32 R2, R16.reuse, 0xa, RZ ;  /* 0x0000000a10027819 */ /* 0x040fe400000006ff */
[----:B------:R-:W-:Y:S01]  /*56c0*/  IADD3 R16, R16, 0x1, RZ ;  /* 0x0000000110107810 */ /* 0x000fe20007ffe0ff */
[----:B------:R-:W-:Y:S01]  /*56d0*/  STS.128 [R0.X16+0x10], R80 ;  /* 0x0000105000007388 */ /* 0x000fe2000000cc00 */
[----:B------:R-:W-:-:S06]  /*56e0*/  NOP ;  /* 0x0000000000007918 */ /* 0x000fcc0000000000 */
[----:B------:R-:W1:Y:S01]  /*56f0*/  LDS.128 R28, [R8.X16] ;  /* 0x00000000081c7984 */ /* 0x000e62000000cc00 */
[--C-:B------:R-:W-:Y:S02]  /*5700*/  SHF.R.S32.HI R3, RZ, 0x1f, R2.reuse ;  /* 0x0000001fff037819 */ /* 0x100fe40000011402 */
[----:B------:R-:W-:Y:S01]  /*5710*/  IADD3 R12, P1, R12, 0x800, RZ ;  /* 0x000008000c0c7810 */ /* 0x000fe20007f3e0ff */
[----:B------:R-:W2:Y:S01]  /*5720*/  LDS.128 R32, [R8.X16+0x200] ;  /* 0x0002000008207984 */ /* 0x000ea2000000cc00 */
[----:B0-----:R-:W-:Y:S01]  /*5730*/  IMAD R5, R23, c[0x0][0x208], RZ ;  /* 0x0000820017057a24 */ /* 0x001fe200078e02ff */
[----:B------:R-:W-:Y:S01]  /*5740*/  IADD3 R10, P2, R10, 0x800, RZ ;  /* 0x000008000a0a7810 */ /* 0x000fe20007f5e0ff */
[----:B------:R-:W-:Y:S01]  /*5750*/  IMAD.WIDE.U32 R2, R20, c[0x0][0x200], R2 ;  /* 0x0000800014027a25 */ /* 0x000fe200078e0002 */
[----:B------:R-:W-:Y:S02]  /*5760*/  IADD3.X R13, RZ, R13, RZ, P1, !PT ;  /* 0x0000000dff0d7210 */ /* 0x000fe40000ffe4ff */
[----:B------:R-:W-:Y:S01]  /*5770*/  IADD3.X R11, RZ, R11, RZ, P2, !PT ;  /* 0x0000000bff0b7210 */ /* 0x000fe200017fe4ff */
[----:B------:R-:W-:Y:S01]  /*5780*/  IMAD R5, R24, c[0x0][0x20c], R5 ;  /* 0x0000830018057a24 */ /* 0x000fe200078e0205 */
[----:B------:R-:W-:-:S05]  /*5790*/  IADD3 R3, R3, R9, RZ ;  /* 0x0000000903037210 */ /* 0x000fca0007ffe0ff */
[----:B------:R-:W-:-:S05]  /*57a0*/  IMAD.WIDE.U32 R2, R24, c[0x0][0x208], R2 ;  /* 0x0000820018027a25 */ /* 0x000fca00078e0002 */
[----:B------:R-:W-:Y:S02]  /*57b0*/  IADD3 R3, R3, R5, RZ ;  /* 0x0000000503037210 */ /* 0x000fe40007ffe0ff */
[----:B------:R-:W-:-:S04]  /*57c0*/  LEA R4, P0, R2, c[0x0][0x258], 0x1 ;  /* 0x0000960002047a11 */ /* 0x000fc800078008ff */
[----:B------:R-:W-:Y:S02]  /*57d0*/  LEA.HI.X R5, R2, c[0x0][0x25c], R3, 0x1, P0 ;  /* 0x0000970002057a11 */ /* 0x000fe400000f0c03 */
[----:B------:R-:W-:-:S03]  /*57e0*/  ISETP.GE.AND P0, PT, R16, c[0x0][0x174], PT ;  /* 0x00005d0010007a0c */ /* 0x000fc60003f06270 */
[----:B------:R-:W-:-:S05]  /*57f0*/  IMAD.WIDE R2, R14, 0x10, R4 ;  /* 0x000000100e027825 */ /* 0x000fca00078e0204 */
[----:B-1----:R0:W-:Y:S04]  /*5800*/  STG.E.128 [R2.64], R28 ;  /* 0x0000001c02007986 */ /* 0x0021e8000c101d04 */
[----:B--2---:R0:W-:Y:S01]  /*5810*/  STG.E.128 [R2.64+0x200], R32 ;  /* 0x0002002002007986 */ /* 0x0041e2000c101d04 */
[----:B------:R-:W-:Y:S01]  /*5820*/  @P0 CALL.REL.NOINC `(.L_x_1095) ;  /* 0x0000001000000944 */ /* 0x000fe20003c00000 */
[----:B------:R-:W-:Y:S05]  /*5830*/  BRA `(.L_x_1096) ;  /* 0xffffaae000007947 */ /* 0x000fea000383ffff */
.L_x_1095:
[----:B------:R-:W-:Y:S05]  /*5840*/  EXIT ;  /* 0x000000000000794d */ /* 0x000fea0003800000 */
.L_x_1097:
        /* <DEDUP_REMOVED lines=11> */
.L_x_5344:


//--------------------- .text._Z25selective_scan_fwd_kernelI32Selective_Scan_fwd_kernel_traitsILi64ELi16ELi1ELb1ELb0ELb0ELb1EN3c108BFloat16ENS1_7complexIfEEEEv13SSMParamsBase --------------------------
	.section	.text._Z25selective_scan_fwd_kernelI32Selective_Scan_fwd_kernel_traitsILi64ELi16ELi1ELb1ELb0ELb0ELb1EN3c108BFloat16ENS1_7complexIfEEEEv13SSMParamsBase,"ax",@progbits
	.sectioninfo	@"SHI_REGISTERS=128"
	.align	128
        .global         _Z25selective_scan_fwd_kernelI32Selective_Scan_fwd_kernel_traitsILi64ELi16ELi1ELb1ELb0ELb0ELb1EN3c108BFloat16ENS1_7complexIfEEEEv13SSMParamsBase
        .type           _Z25selective_scan_fwd_kernelI32Selective_Scan_fwd_kernel_traitsILi64ELi16ELi1ELb1ELb0ELb0ELb1EN3c108BFloat16ENS1_7complexIfEEEEv13SSMParamsBase,@function
        .size           _Z25selective_scan_fwd_kernelI32Selective_Scan_fwd_kernel_traitsILi64ELi16ELi1ELb1ELb0ELb0ELb1EN3c108BFloat16ENS1_7complexIfEEEEv13SSMParamsBase,(.L_x_5345 - _Z25selective_scan_fwd_kernelI32Selective_Scan_fwd_kernel_traitsILi64ELi16ELi1ELb1ELb0ELb0ELb1EN3c108BFloat16ENS1_7complexIfEEEEv13SSMParamsBase)
        .other          _Z25selective_scan_fwd_kernelI32Selective_Scan_fwd_kernel_traitsILi64ELi16ELi1ELb1ELb0ELb0ELb1EN3c108BFloat16ENS1_7complexIfEEEEv13SSMParamsBase,@"STO_CUDA_ENTRY STV_DEFAULT"
_Z25selective_scan_fwd_kernelI32Selective_Scan_fwd_kernel_traitsILi64ELi16ELi1ELb1ELb0ELb0ELb1EN3c108BFloat16ENS1_7complexIfEEEEv13SSMParamsBase:
.text._Z25selective_scan_fwd_kernelI32Selective_Scan_fwd_kernel_traitsILi64ELi16ELi1ELb1ELb0ELb0ELb1EN3c108BFloat16ENS1_7complexIfEEEEv13SSMParamsBase:
        /* <DEDUP_REMOVED lines=23> */
[C---:B------:R-:W-:Y:S02]  /*0170*/  IMAD R0, R10.reuse, c[0x0][0x1d0], RZ ;  /* 0x000074000a007a24 */ /* 0x040fe400078e02ff */
[----:B------:R-:W-:Y:S01]  /*0180*/  IMAD R6, R10, c[0x0][0x1e0], RZ ;  /* 0x000078000a067a24 */ /* 0x000fe200078e02ff */
[----:B------:R-:W1:Y:S01]  /*0190*/  S2R R8, SR_LANEID ;  /* 0x0000000000087919 */ /* 0x000e620000000000 */
[----:B------:R-:W-:-:S04]  /*01a0*/  IMAD.WIDE.U32 R2, R11, c[0x0][0x1d0], RZ ;  /* 0x000074000b027a25 */ /* 0x000fc800078e00ff */
[C---:B------:R-:W-:Y:S02]  /*01b0*/  IMAD R7, R11.reuse, c[0x0][0x1d4], R0 ;  /* 0x000075000b077a24 */ /* 0x040fe400078e0200 */
[----:B------:R-:W-:-:S03]  /*01c0*/  IMAD.WIDE.U32 R4, R11, c[0x0][0x1e0], RZ ;  /* 0x000078000b047a25 */ /* 0x000fc600078e00ff */
[----:B------:R-:W-:Y:S01]  /*01d0*/  IADD3 R3, R3, R7, RZ ;  /* 0x0000000703037210 */ /* 0x000fe20007ffe0ff */
[----:B------:R-:W-:Y:S02]  /*01e0*/  IMAD R17, R11, c[0x0][0x1e4], R6 ;  /* 0x000079000b117a24 */ /* 0x000fe400078e0206 */
[C---:B------:R-:W-:Y:S02]  /*01f0*/  IMAD R0, R14.reuse, c[0x0][0x1d8], RZ ;  /* 0x000076000e007a24 */ /* 0x040fe400078e02ff */
[----:B------:R-:W-:Y:S01]  /*0200*/  IMAD R6, R14, c[0x0][0x1e8], RZ ;  /* 0x00007a000e067a24 */ /* 0x000fe200078e02ff */
[----:B------:R-:W-:Y:S01]  /*0210*/  IADD3 R5, R5, R17, RZ ;  /* 0x0000001105057210 */ /* 0x000fe20007ffe0ff */
[C---:B------:R-:W-:Y:S02]  /*0220*/  IMAD R7, R15.reuse, c[0x0][0x1dc], R0 ;  /* 0x000077000f077a24 */ /* 0x040fe400078e0200 */
[----:B------:R-:W-:Y:S01]  /*0230*/  IMAD.WIDE.U32 R2, R15, c[0x0][0x1d8], R2 ;  /* 0x000076000f027a25 */ /* 0x000fe200078e0002 */
[----:B0-----:R-:W-:-:S03]  /*0240*/  SHF.L.U32 R0, R9, 0x1, RZ ;  /* 0x0000000109007819 */ /* 0x001fc600000006ff */
[----:B------:R-:W-:Y:S01]  /*0250*/  IMAD R19, R15, c[0x0][0x1ec], R6 ;  /* 0x00007b000f137a24 */ /* 0x000fe200078e0206 */
[----:B------:R-:W-:Y:S01]  /*0260*/  IADD3 R7, R3, R7, RZ ;  /* 0x0000000703077210 */ /* 0x000fe20007ffe0ff */
[----:B------:R-:W-:Y:S01]  /*0270*/  IMAD.WIDE.U32 R4, R15, c[0x0][0x1e8], R4 ;  /* 0x00007a000f047a25 */ /* 0x000fe200078e0004 */
[----:B------:R-:W-:Y:S02]  /*0280*/  LEA R17, P0, R2, c[0x0][0x240], 0x1 ;  /* 0x0000900002117a11 */ /* 0x000fe400078008ff */
[----:B------:R-:W-:Y:S02]  /*0290*/  LOP3.LUT R0, R0, 0xffffffc0, RZ, 0xc0, !PT ;  /* 0xffffffc000007812 */ /* 0x000fe400078ec0ff */
[----:B------:R-:W-:Y:S02]  /*02a0*/  IADD3 R5, R5, R19, RZ ;  /* 0x0000001305057210 */ /* 0x000fe40007ffe0ff */
[----:B------:R-:W-:Y:S02]  /*02b0*/  LEA R3, P1, R4, c[0x0][0x248], 0x1 ;  /* 0x0000920004037a11 */ /* 0x000fe400078208ff */
[----:B------:R-:W-:Y:S01]  /*02c0*/  LEA.HI.X R18, R2, c[0x0][0x244], R7, 0x1, P0 ;  /* 0x0000910002127a11 */ /* 0x000fe200000f0c07 */
[----:B------:R-:W-:Y:S01]  /*02d0*/  HFMA2.MMA R7, -RZ, RZ, 0, 0 ;  /* 0x00000000ff077435 */ /* 0x000fe200000001ff */
[----:B------:R-:W-:-:S02]  /*02e0*/  LEA.HI.X R16, R4, c[0x0][0x24c], R5, 0x1, P1 ;  /* 0x0000930004107a11 */ /* 0x000fc400008f0c05 */
[----:B------:R-:W-:Y:S02]  /*02f0*/  MOV R2, R3 ;  /* 0x0000000300027202 */ /* 0x000fe40000000f00 */
[----:B------:R-:W-:Y:S02]  /*0300*/  LOP3.LUT R6, R9, 0x1f, RZ, 0xc0, !PT ;  /* 0x0000001f09067812 */ /* 0x000fe400078ec0ff */
[----:B------:R-:W-:Y:S02]  /*0310*/  LOP3.LUT R0, R0, 0x1f, R9, 0xf8, !PT ;  /* 0x0000001f00007812 */ /* 0x000fe400078ef809 */
[----:B------:R-:W-:Y:S02]  /*0320*/  MOV R4, R17 ;  /* 0x0000001100047202 */ /* 0x000fe40000000f00 */
[----:B------:R-:W-:Y:S02]  /*0330*/  MOV R5, R18 ;  /* 0x0000001200057202 */ /* 0x000fe40000000f00 */
[----:B-1----:R-:W-:-:S02]  /*0340*/  MOV R3, R16 ;  /* 0x0000001000037202 */ /* 0x002fc40000000f00 */
.L_x_1138:
[----:B------:R-:W-:Y:S01]  /*0350*/  BAR.SYNC.DEFER_BLOCKING 0x0 ;  /* 0x0000000000007b1d */ /* 0x000fe20000010000 */
[----:B-1----:R-:W-:-:S05]  /*0360*/  IMAD.WIDE R20, R0, 0x10, R4 ;  /* 0x0000001000147825 */ /* 0x002fca00078e0204 */
        /* <DEDUP_REMOVED lines=8> */
[----:B---3--:R0:W-:Y:S01]  /*03f0*/  STS.128 [R35.X16+0x200], R36 ;  /* 0x0002002423007388 */ /* 0x0081e2000000cc00 */
[----:B------:R-:W-:-:S06]  /*0400*/  NOP ;  /* 0x0000000000007918 */ /* 0x000fcc0000000000 */
[----:B------:R-:W-:Y:S04]  /*0410*/  LDS.128 R16, [R34.X16] ;  /* 0x0000000022107984 */ /* 0x000fe8000000cc00 */
[----:B------:R-:W-:Y:S04]  /*0420*/  LDS.128 R28, [R34.X16+0x10] ;  /* 0x00001000221c7984 */ /* 0x000fe8000000cc00 */
[----:B------:R-:W-:Y:S06]  /*0430*/  BAR.SYNC.DEFER_BLOCKING 0x0 ;  /* 0x0000000000007b1d */ /* 0x000fec0000010000 */
[----:B------:R-:W2:Y:S04]  /*0440*/  LDG.E.128 R40, [R32.64] ;  /* 0x0000000420287981 */ /* 0x000ea8000c1e1d00 */
[----:B------:R-:W3:Y:S01]  /*0450*/  LDG.E.128 R44, [R32.64+0x200] ;  /* 0x00020004202c7981 */ /* 0x000ee2000c1e1d00 */
[----:B------:R-:W-:Y:S01]  /*0460*/  ULDC.U8 UR6, c[0x0][0x17e] ;  /* 0x00005f8000067ab9 */ /* 0x000fe20000000000 */
[----:B0-----:R-:W-:Y:S01]  /*0470*/  MOV R36, c[0x0][0x16c] ;  /* 0x00005b0000247a02 */ /* 0x001fe20000000f00 */
        /* <DEDUP_REMOVED lines=10> */
[--C-:B-----5:R-:W-:Y:S01]  /*0520*/  FADD.FTZ R56, R33, R12.reuse ;  /* 0x0000000c21387221 */ /* 0x120fe20000010000 */
[----:B------:R-:W-:Y:S01]  /*0530*/  PRMT R25, RZ, 0x7610, R25 ;  /* 0x00007610ff197816 */ /* 0x000fe20000000019 */
[----:B------:R-:W-:Y:S01]  /*0540*/  FADD.FTZ R55, R55, R12 ;  /* 0x0000000c37377221 */ /* 0x000fe20000010000 */
[----:B------:R-:W-:Y:S01]  /*0550*/  PRMT R37, RZ, 0x5410, R26 ;  /* 0x00005410ff257816 */ /* 0x000fe2000000001a */
[--C-:B------:R-:W-:Y:S01]  /*0560*/  FADD.FTZ R54, R35, R12.reuse ;  /* 0x0000000c23367221 */ /* 0x100fe20000010000 */
[----:B------:R-:W-:Y:S01]  /*0570*/  FSETP.GTU.FTZ.AND P4, PT, R56, 20, PT ;  /* 0x41a000003800780b */ /* 0x000fe20003f9c000 */
[----:B------:R-:W-:Y:S01]  /*0580*/  FADD.FTZ R53, R25, R12 ;  /* 0x0000000c19357221 */ /* 0x000fe20000010000 */
        /* <DEDUP_REMOVED lines=44> */
.L_x_1099:
[----:B-12---:R-:W-:Y:S05]  /*0850*/  BSYNC B0 ;  /* 0x0000000000007941 */ /* 0x006fea0003800000 */
.L_x_1098:
        /* <DEDUP_REMOVED lines=36> */
.L_x_1101:
[----:B------:R-:W-:Y:S05]  /*0aa0*/  BSYNC B0 ;  /* 0x0000000000007941 */ /* 0x000fea0003800000 */
.L_x_1100:
        /* <DEDUP_REMOVED lines=38> */
.L_x_1103:
[----:B------:R-:W-:Y:S05]  /*0d10*/  BSYNC B0 ;  /* 0x0000000000007941 */ /* 0x000fea0003800000 */
.L_x_1102:
        /* <DEDUP_REMOVED lines=36> */
.L_x_1105:
[----:B------:R-:W-:Y:S05]  /*0f60*/  BSYNC B0 ;  /* 0x0000000000007941 */ /* 0x000fea0003800000 */
.L_x_1104:
        /* <DEDUP_REMOVED lines=38> */
.L_x_1107:
[----:B------:R-:W-:Y:S05]  /*11d0*/  BSYNC B0 ;  /* 0x0000000000007941 */ /* 0x000fea0003800000 */
.L_x_1106:
[----:B------:R-:W-:Y:S01]  /*11e0*/  PRMT R21, RZ, 0x7610, R21 ;  /* 0x00007610ff157816 */ /* 0x000fe20000000015 */
[----:B------:R-:W-:Y:S01]  /*11f0*/  BSSY B0, `(.L_x_1108) ;  /* 0x0000026000007945 */ /* 0x000fe20003800000 */
[----:B------:R-:W-:Y:S02]  /*1200*/  FSETP.GTU.FTZ.AND P1, PT, R57, 20, PT ;  /* 0x41a000003900780b */ /* 0x000fe40003f3c000 */
[----:B------:R-:W-:Y:S01]  /*1210*/  PRMT R84, RZ, 0x5410, R16 ;  /* 0x00005410ff547816 */ /* 0x000fe20000000010 */
        /* <DEDUP_REMOVED lines=35> */
.L_x_1109:
[----:B------:R-:W-:Y:S05]  /*1450*/  BSYNC B0 ;  /* 0x0000000000007941 */ /* 0x000fea0003800000 */
.L_x_1108:
[----:B------:R-:W-:Y:S01]  /*1460*/  ISETP.EQ.OR P4, PT, RZ, UR6, P4 ;  /* 0x00000006ff007c0c */ /* 0x000fe2000a782670 */
[----:B------:R-:W-:Y:S01]  /*1470*/  BSSY B0, `(.L_x_1110) ;  /* 0x000002a000007945 */ /* 0x000fe20003800000 */
[----:B------:R-:W-:Y:S02]  /*1480*/  PRMT R38, RZ, 0x7610, R17 ;  /* 0x00007610ff267816 */ /* 0x000fe40000000011 */
[----:B------:R-:W-:Y:S02]  /*1490*/  PRMT R17, RZ, 0x5410, R22 ;  /* 0x00005410ff117816 */ /* 0x000fe40000000016 */
[----:B------:R-:W-:Y:S02]  /*14a0*/  FSETP.GTU.FTZ.AND P0, PT, R59, 20, PT ;  /* 0x41a000003b00780b */ /* 0x000fe40003f1c000 */
[----:B------:R-:W-:Y:S01]  /*14b0*/  ISETP.EQ.OR P5, PT, RZ, UR6, P5 ;  /* 0x00000006ff007c0c */ /* 0x000fe2000afa2670 */
[----:B------:R-:W-:Y:S01]  /*14c0*/  FADD.FTZ R60, R17, R12 ;  /* 0x0000000c113c7221 */ /* 0x000fe20000010000 */
[----:B------:R-:W-:-:S02]  /*14d0*/  PRMT R80, RZ, 0x5410, R18 ;  /* 0x00005410ff507816 */ /* 0x000fc40000000012 */
[----:B------:R-:W-:Y:S02]  /*14e0*/  PRMT R36, RZ, 0x7610, R18 ;  /* 0x00007610ff247816 */ /* 0x000fe40000000012 */
[--C-:B------:R-:W-:Y:S02]  /*14f0*/  PRMT R78, RZ, 0x5410, R19.reuse ;  /* 0x00005410ff4e7816 */ /* 0x100fe40000000013 */
        /* <DEDUP_REMOVED lines=33> */
.L_x_1111:
[----:B------:R-:W-:Y:S05]  /*1710*/  BSYNC B0 ;  /* 0x0000000000007941 */ /* 0x000fea0003800000 */
.L_x_1110:
[----:B------:R-:W-:Y:S01]  /*1720*/  PRMT R61, RZ, 0x7610, R22 ;  /* 0x00007610ff3d7816 */ /* 0x000fe20000000016 */
[----:B------:R-:W-:Y:S01]  /*1730*/  BSSY B0, `(.L_x_1112) ;  /* 0x0000028000007945 */ /* 0x000fe20003800000 */
[--C-:B------:R-:W-:Y:S02]  /*1740*/  PRMT R19, RZ, 0x5410, R23.reuse ;  /* 0x00005410ff137816 */ /* 0x100fe40000000017 */
[----:B------:R-:W-:Y:S01]  /*1750*/  PRMT R76, RZ, 0x5410, R28 ;  /* 0x00005410ff4c7816 */ /* 0x000fe2000000001c */
[----:B------:R-:W-:Y:S01]  /*1760*/  FADD.FTZ R61, R61, R12 ;  /* 0x0000000c3d3d7221 */ /* 0x000fe20000010000 */
        /* <DEDUP_REMOVED lines=36> */
.L_x_1113:
[----:B------:R-:W-:Y:S05]  /*19b0*/  BSYNC B0 ;  /* 0x0000000000007941 */ /* 0x000fea0003800000 */
.L_x_1112:
[----:B------:R-:W-:Y:S01]  /*19c0*/  ISETP.EQ.OR P3, PT, RZ, UR6, P3 ;  /* 0x00000006ff007c0c */ /* 0x000fe20009f62670 */
[----:B------:R-:W-:Y:S01]  /*19d0*/  BSSY B0, `(.L_x_1114) ;  /* 0x000002a000007945 */ /* 0x000fe20003800000 */
[----:B------:R-:W-:Y:S01]  /*19e0*/  PRMT R68, RZ, 0x5410, R30 ;  /* 0x00005410ff447816 */ /* 0x000fe2000000001e */
        /* <DEDUP_REMOVED lines=40> */
.L_x_1115:
[----:B------:R-:W-:Y:S05]  /*1c70*/  BSYNC B0 ;  /* 0x0000000000007941 */ /* 0x000fea0003800000 */
.L_x_1114:
        /* <DEDUP_REMOVED lines=41> */
.L_x_1117:
[----:B------:R-:W-:Y:S05]  /*1f10*/  BSYNC B0 ;  /* 0x0000000000007941 */ /* 0x000fea0003800000 */
.L_x_1116:
        /* <DEDUP_REMOVED lines=47> */
.L_x_1119:
[----:B------:R-:W-:Y:S05]  /*2210*/  BSYNC B0 ;  /* 0x0000000000007941 */ /* 0x000fea0003800000 */
.L_x_1118:
        /* <DEDUP_REMOVED lines=33> */
.L_x_1121:
[----:B------:R-:W-:Y:S05]  /*2430*/  BSYNC B0 ;  /* 0x0000000000007941 */ /* 0x000fea0003800000 */
.L_x_1120:
        /* <DEDUP_REMOVED lines=33> */
.L_x_1123:
[----:B------:R-:W-:Y:S05]  /*2650*/  BSYNC B0 ;  /* 0x0000000000007941 */ /* 0x000fea0003800000 */
.L_x_1122:
        /* <DEDUP_REMOVED lines=33> */
.L_x_1125:
[----:B------:R-:W-:Y:S05]  /*2870*/  BSYNC B0 ;  /* 0x0000000000007941 */ /* 0x000fea0003800000 */
.L_x_1124:
        /* <DEDUP_REMOVED lines=33> */
.L_x_1127:
[----:B------:R-:W-:Y:S05]  /*2a90*/  BSYNC B0 ;  /* 0x0000000000007941 */ /* 0x000fea0003800000 */
.L_x_1126:
        /* <DEDUP_REMOVED lines=33> */
.L_x_1129:
[----:B------:R-:W-:Y:S05]  /*2cb0*/  BSYNC B0 ;  /* 0x0000000000007941 */ /* 0x000fea0003800000 */
.L_x_1128:
        /* <DEDUP_REMOVED lines=21> */
.L_x_1136:
        /* <DEDUP_REMOVED lines=12> */
[C---:B------:R-:W-:Y:S02]  /*2ed0*/  IMAD R72, R14.reuse, c[0x0][0x198], RZ ;  /* 0x000066000e487a24 */ /* 0x040fe400078e02ff */
[----:B------:R-:W-:Y:S02]  /*2ee0*/  IMAD R98, R14, c[0x0][0x1b8], RZ ;  /* 0x00006e000e627a24 */ /* 0x000fe400078e02ff */
[C---:B------:R-:W-:Y:S02]  /*2ef0*/  IMAD R73, R15.reuse, c[0x0][0x19c], R72 ;  /* 0x000067000f497a24 */ /* 0x040fe400078e0248 */
[----:B------:R-:W-:Y:S02]  /*2f00*/  IMAD R107, R15, c[0x0][0x1bc], R98 ;  /* 0x00006f000f6b7a24 */ /* 0x000fe400078e0262 */
[----:B--2---:R-:W-:Y:S02]  /*2f10*/  FMUL.FTZ R43, R28, 1.4426950216293334961 ;  /* 0x3fb8aa3b1c2b7820 */ /* 0x004fe40000410000 */
[----:B------:R-:W-:-:S02]  /*2f20*/  FMUL.FTZ R30, R29, R56 ;  /* 0x000000381d1e7220 */ /* 0x000fc40000410000 */
[C---:B------:R-:W-:Y:S02]  /*2f30*/  FMUL.FTZ R28, R29.reuse, R54 ;  /* 0x000000361d1c7220 */ /* 0x040fe40000410000 */
[----:B------:R-:W-:Y:S02]  /*2f40*/  FMUL.RZ R31, R30, 0.15915493667125701904 ;  /* 0x3e22f9831e1f7820 */ /* 0x000fe4000040c000 */
[----:B------:R-:W-:Y:S02]  /*2f50*/  FMUL.RZ R32, R28, 0.15915493667125701904 ;  /* 0x3e22f9831c207820 */ /* 0x000fe4000040c000 */
[C---:B------:R-:W-:Y:S01]  /*2f60*/  FMUL.FTZ R30, R29.reuse, R55 ;  /* 0x000000371d1e7220 */ /* 0x040fe20000410000 */
[----:B------:R-:W-:Y:S01]  /*2f70*/  MUFU.SIN R100, R31 ;  /* 0x0000001f00647308 */ /* 0x000fe20000000400 */
[----:B------:R-:W-:Y:S02]  /*2f80*/  FMUL.FTZ R28, R29, R53 ;  /* 0x000000351d1c7220 */ /* 0x000fe40000410000 */
[----:B------:R-:W-:-:S02]  /*2f90*/  FMUL.RZ R30, R30, 0.15915493667125701904 ;  /* 0x3e22f9831e1e7820 */ /* 0x000fc4000040c000 */
[C---:B------:R-:W-:Y:S02]  /*2fa0*/  FMUL.FTZ R96, R43.reuse, R55 ;  /* 0x000000372b607220 */ /* 0x040fe40000410000 */
[C---:B------:R-:W-:Y:S01]  /*2fb0*/  FMUL.FTZ R94, R43.reuse, R54 ;  /* 0x000000362b5e7220 */ /* 0x040fe20000410000 */
[----:B------:R0:W-:Y:S01]  /*2fc0*/  MUFU.COS R102, R31 ;  /* 0x0000001f00667308 */ /* 0x0001e20000000000 */
[C---:B------:R-:W-:Y:S02]  /*2fd0*/  FMUL.FTZ R90, R43.reuse, R52 ;  /* 0x000000342b5a7220 */ /* 0x040fe40000410000 */
[C---:B------:R-:W-:Y:S02]  /*2fe0*/  FMUL.FTZ R92, R43.reuse, R53 ;  /* 0x000000352b5c7220 */ /* 0x040fe40000410000 */
[----:B------:R-:W-:Y:S02]  /*2ff0*/  FMUL.FTZ R88, R43, R51 ;  /* 0x000000332b587220 */ /* 0x000fe40000410000 */
[----:B------:R-:W-:Y:S01]  /*3000*/  FMUL.FTZ R70, R29, R60 ;  /* 0x0000003c1d467220 */ /* 0x000fe20000410000 */
[----:B------:R-:W-:Y:S01]  /*3010*/  MUFU.SIN R99, R30 ;  /* 0x0000001e00637308 */ /* 0x000fe20000000400 */
[----:B0-----:R-:W-:-:S02]  /*3020*/  FMUL.RZ R31, R28, 0.15915493667125701904 ;  /* 0x3e22f9831c1f7820 */ /* 0x001fc4000040c000 */
[----:B------:R-:W-:Y:S02]  /*3030*/  FMUL.FTZ R28, R29, R52 ;  /* 0x000000341d1c7220 */ /* 0x000fe40000410000 */
[----:B------:R-:W-:Y:S02]  /*3040*/  FMUL.FTZ R86, R43, R50 ;  /* 0x000000322b567220 */ /* 0x000fe40000410000 */
[----:B------:R-:W-:Y:S01]  /*3050*/  FMUL.RZ R72, R70, 0.15915493667125701904 ;  /* 0x3e22f98346487820 */ /* 0x000fe2000040c000 */
[----:B------:R0:W-:Y:S01]  /*3060*/  MUFU.COS R101, R30 ;  /* 0x0000001e00657308 */ /* 0x0001e20000000000 */
[----:B------:R-:W-:Y:S02]  /*3070*/  FMUL.FTZ R70, R29, R61 ;  /* 0x0000003d1d467220 */ /* 0x000fe40000410000 */
[C---:B------:R-:W-:Y:S02]  /*3080*/  FMUL.FTZ R38, R43.reuse, R48 ;  /* 0x000000302b267220 */ /* 0x040fe40000410000 */
[----:B------:R-:W-:-:S02]  /*3090*/  FMUL.FTZ R125, R43, R56 ;  /* 0x000000382b7d7220 */ /* 0x000fc40000410000 */
[----:B------:R-:W-:Y:S01]  /*30a0*/  FMUL.FTZ R42, R43, R49 ;  /* 0x000000312b2a7220 */ /* 0x000fe20000410000 */
[----:B------:R-:W-:Y:S01]  /*30b0*/  MUFU.SIN R97, R32 ;  /* 0x0000002000617308 */ /* 0x000fe20000000400 */
[----:B0-----:R-:W-:Y:S02]  /*30c0*/  FMUL.RZ R30, R28, 0.15915493667125701904 ;  /* 0x3e22f9831c1e7820 */ /* 0x001fe4000040c000 */
[----:B------:R-:W-:Y:S02]  /*30d0*/  FMUL.FTZ R28, R29, R51 ;  /* 0x000000331d1c7220 */ /* 0x000fe40000410000 */
[C---:B------:R-:W-:Y:S02]  /*30e0*/  FMUL.FTZ R36, R43.reuse, R58 ;  /* 0x0000003a2b247220 */ /* 0x040fe40000410000 */
[----:B------:R-:W-:Y:S01]  /*30f0*/  FMUL.FTZ R34, R43, R57 ;  /* 0x000000392b227220 */ /* 0x000fe20000410000 */
[----:B------:R0:W-:Y:S08]  /*3100*/  MUFU.COS R123, R32 ;  /* 0x00000020007b7308 */ /* 0x0001f00000000000 */
[----:B------:R-:W-:Y:S01]  /*3110*/  MUFU.SIN R95, R31 ;  /* 0x0000001f005f7308 */ /* 0x000fe20000000400 */
[----:B0-----:R-:W-:-:S02]  /*3120*/  FMUL.RZ R32, R28, 0.15915493667125701904 ;  /* 0x3e22f9831c207820 */ /* 0x001fc4000040c000 */
        /* <DEDUP_REMOVED lines=20> */
[----:B------:R-:W-:-:S04]  /*3270*/  FMUL.FTZ R28, R29, R59 ;  /* 0x0000003b1d1c7220 */ /* 0x000fc80000410000 */
[----:B------:R-:W-:Y:S01]  /*3280*/  FMUL.RZ R71, R28, 0.15915493667125701904 ;  /* 0x3e22f9831c477820 */ /* 0x000fe2000040c000 */
[----:B------:R-:W-:Y:S01]  /*3290*/  MUFU.SIN R85, R32 ;  /* 0x0000002000557308 */ /* 0x000fe20000000400 */
[----:B------:R-:W-:-:S07]  /*32a0*/  FMUL.FTZ R28, R43, R59 ;  /* 0x0000003b2b1c7220 */ /* 0x000fce0000410000 */
[----:B------:R0:W-:Y:S01]  /*32b0*/  MUFU.COS R41, R32 ;  /* 0x0000002000297308 */ /* 0x0001e20000000000 */
[C---:B-1----:R-:W-:Y:S02]  /*32c0*/  FMUL.FTZ R99, R96.reuse, R99 ;  /* 0x0000006360637220 */ /* 0x042fe40000410000 */
[----:B------:R-:W-:-:S05]  /*32d0*/  FMUL.FTZ R101, R96, R101 ;  /* 0x0000006560657220 */ /* 0x000fca0000410000 */
[----:B------:R-:W1:Y:S01]  /*32e0*/  MUFU.EX2 R94, R94 ;  /* 0x0000005e005e7308 */ /* 0x000e620000000800 */
[----:B0-----:R-:W-:-:S05]  /*32f0*/  IMAD.WIDE.U32 R32, R15, c[0x0][0x198], RZ ;  /* 0x000066000f207a25 */ /* 0x001fca00078e00ff */
[----:B------:R-:W-:Y:S01]  /*3300*/  IADD3 R33, R33, R73, RZ ;  /* 0x0000004921217210 */ /* 0x000fe20007ffe0ff */
[----:B------:R-:W-:Y:S01]  /*3310*/  IMAD R73, R40, c[0x0][0x1c0], RZ ;  /* 0x0000700028497a24 */ /* 0x000fe200078e02ff */
[----:B------:R-:W0:Y:S03]  /*3320*/  MUFU.EX2 R90, R90 ;  /* 0x0000005a005a7308 */ /* 0x000e260000000800 */
[----:B------:R-:W-:-:S04]  /*3330*/  IMAD.WIDE.U32 R32, R64, c[0x0][0x1a0], R32 ;  /* 0x0000680040207a25 */ /* 0x000fc800078e0020 */
[----:B------:R-:W-:Y:S01]  /*3340*/  IMAD R73, R64, c[0x0][0x1c4], R73 ;  /* 0x0000710040497a24 */ /* 0x000fe200078e0249 */
[----:B------:R-:W-:Y:S01]  /*3350*/  MUFU.SIN R111, R71 ;  /* 0x00000047006f7308 */ /* 0x000fe20000000400 */
[C---:B-1----:R-:W-:Y:S02]  /*3360*/  FMUL.FTZ R98, R94.reuse, R123 ;  /* 0x0000007b5e627220 */ /* 0x042fe40000410000 */
[----:B------:R-:W-:-:S05]  /*3370*/  FMUL.FTZ R97, R94, R97 ;  /* 0x000000615e617220 */ /* 0x000fca0000410000 */
[----:B------:R1:W-:Y:S01]  /*3380*/  MUFU.COS R35, R71 ;  /* 0x0000004700237308 */ /* 0x0003e20000000000 */
[C---:B0-----:R-:W-:Y:S02]  /*3390*/  FMUL.FTZ R94, R90.reuse, R119 ;  /* 0x000000775a5e7220 */ /* 0x041fe40000410000 */
[----:B------:R-:W-:Y:S02]  /*33a0*/  FMUL.FTZ R93, R90, R93 ;  /* 0x0000005d5a5d7220 */ /* 0x000fe40000410000 */
[----:B------:R-:W-:-:S03]  /*33b0*/  FMUL.FTZ R90, R84, R99 ;  /* 0x00000063545a7220 */ /* 0x000fc60000410000 */
[----:B------:R-:W0:Y:S01]  /*33c0*/  MUFU.EX2 R92, R92 ;  /* 0x0000005c005c7308 */ /* 0x000e220000000800 */
[----:B-1----:R-:W-:Y:S02]  /*33d0*/  IMAD R71, R40, c[0x0][0x1a0], RZ ;  /* 0x0000680028477a24 */ /* 0x002fe400078e02ff */
[----:B------:R-:W-:Y:S02]  /*33e0*/  FFMA.FTZ R90, RZ, R101, R90 ;  /* 0x00000065ff5a7223 */ /* 0x000fe4000001005a */
[----:B------:R-:W-:Y:S02]  /*33f0*/  IMAD R71, R64, c[0x0][0x1a4], R71 ;  /* 0x0000690040477a24 */ /* 0x000fe400078e0247 */
[----:B------:R-:W-:Y:S01]  /*3400*/  FMUL.FTZ R40, R43, R60 ;  /* 0x0000003c2b287220 */ /* 0x000fe20000410000 */
[----:B------:R-:W1:Y:S02]  /*3410*/  MUFU.EX2 R88, R88 ;  /* 0x0000005800587308 */ /* 0x000e640000000800 */
[----:B------:R-:W-:Y:S01]  /*3420*/  IADD3 R71, R33, R71, RZ ;  /* 0x0000004721477210 */ /* 0x000fe20007ffe0ff */
[----:B------:R-:W-:Y:S01]  /*3430*/  FMUL.RZ R33, R70, 0.15915493667125701904 ;  /* 0x3e22f98346217820 */ /* 0x000fe2000040c000 */
[----:B------:R-:W-:-:S04]  /*3440*/  LEA R70, P0, R32, c[0x0][0x228], 0x3 ;  /* 0x00008a0020467a11 */ /* 0x000fc800078018ff */
[----:B------:R-:W-:Y:S01]  /*3450*/  MUFU.SIN R115, R31 ;  /* 0x0000001f00737308 */ /* 0x000fe20000000400 */
[----:B------:R-:W-:Y:S01]  /*3460*/  LEA.HI.X R71, R32, c[0x0][0x22c], R71, 0x3, P0 ;  /* 0x00008b0020477a11 */ /* 0x000fe200000f1c47 */
[----:B------:R-:W-:Y:S02]  /*3470*/  FMUL.FTZ R32, RZ, R99 ;  /* 0x00000063ff207220 */ /* 0x000fe40000410000 */
[C---:B0-----:R-:W-:Y:S02]  /*3480*/  FMUL.FTZ R96, R92.reuse, R121 ;  /* 0x000000795c607220 */ /* 0x041fe40000410000 */
[----:B------:R-:W-:Y:S01]  /*3490*/  FMUL.FTZ R95, R92, R95 ;  /* 0x0000005f5c5f7220 */ /* 0x000fe20000410000 */
[----:B------:R-:W2:Y:S01]  /*34a0*/  LDG.E.64 R70, [R70.64] ;  /* 0x0000000446467981 */ /* 0x000ea2000c1e1b00 */
[----:B------:R-:W-:Y:S01]  /*34b0*/  MUFU.COS R39, R31 ;  /* 0x0000001f00277308 */ /* 0x000fe20000000000 */
[C---:B-1----:R-:W-:Y:S02]  /*34c0*/  FMUL.FTZ R92, R88.reuse, R117 ;  /* 0x00000075585c7220 */ /* 0x042fe40000410000 */
[----:B------:R-:W-:-:S02]  /*34d0*/  FMUL.FTZ R91, R88, R91 ;  /* 0x0000005b585b7220 */ /* 0x000fc40000410000 */
[----:B------:R-:W-:Y:S02]  /*34e0*/  FFMA.FTZ R32, R84, R101, -R32 ;  /* 0x0000006554207223 */ /* 0x000fe40000010820 */
[----:B------:R-:W-:Y:S01]  /*34f0*/  FADD.FTZ R88, RZ, R90 ;  /* 0x0000005aff587221 */ /* 0x000fe20000010000 */
[----:B------:R-:W-:Y:S03]  /*3500*/  MUFU.SIN R113, R30 ;  /* 0x0000001e00717308 */ /* 0x000fe60000000400 */
[----:B------:R-:W-:-:S05]  /*3510*/  FMUL.FTZ R104, R97, R88 ;  /* 0x0000005861687220 */ /* 0x000fca0000410000 */
[----:B------:R0:W-:Y:S08]  /*3520*/  MUFU.COS R37, R30 ;  /* 0x0000001e00257308 */ /* 0x0001f00000000000 */
[----:B------:R-:W1:Y:S01]  /*3530*/  MUFU.EX2 R86, R86 ;  /* 0x0000005600567308 */ /* 0x000e620000000800 */
[----:B0-----:R-:W-:-:S05]  /*3540*/  IMAD.WIDE.U32 R30, R15, c[0x0][0x1b8], RZ ;  /* 0x00006e000f1e7a25 */ /* 0x001fca00078e00ff */
        /* <DEDUP_REMOVED lines=328> */
.L_x_1132:
        /* <DEDUP_REMOVED lines=16> */
.L_x_1133:
[----:B------:R-:W-:Y:S05]  /*4ad0*/  BSYNC B0 ;  /* 0x0000000000007941 */ /* 0x000fea0003800000 */
.L_x_1131:
        /* <DEDUP_REMOVED lines=122> */
.L_x_1135:
[----:B------:R-:W-:Y:S05]  /*5280*/  BSYNC B0 ;  /* 0x0000000000007941 */ /* 0x000fea0003800000 */
.L_x_1134:
        /* <DEDUP_REMOVED lines=53> */
.L_x_1130:
[----:B------:R-:W-:Y:S01]  /*55e0*/  BAR.SYNC.DEFER_BLOCKING 0x0 ;  /* 0x0000000000007b1d */ /* 0x000fe20000010000 */
[----:B------:R-:W-:Y:S01]  /*55f0*/  SHF.L.U32 R32, R9, 0x1, RZ ;  /* 0x0000000109207819 */ /* 0x000fe200000006ff */
[C---:B------:R-:W-:Y:S01]  /*5600*/  IMAD R48, R10.reuse, c[0x0][0x200], RZ ;  /* 0x000080000a307a24 */ /* 0x040fe200078e02ff */
[----:B------:R-:W-:Y:S01]  /*5610*/  F2FP.BF16.PACK_AB R31, R25, R26 ;  /* 0x0000001a191f723e */ /* 0x000fe200000010ff */
[----:B------:R-:W-:Y:S01]  /*5620*/  IMAD R50, R10, c[0x0][0x1f0], RZ ;  /* 0x00007c000a327a24 */ /* 0x000fe200078e02ff */
        /* <DEDUP_REMOVED lines=13> */
[----:B------:R1:W-:Y:S01]  /*5700*/  STS.128 [R54.X16+0x10], R32 ;  /* 0x0000102036007388 */ /* 0x0003e2000000cc00 */
[----:B------:R-:W-:-:S06]  /*5710*/  NOP ;  /* 0x0000000000007918 */ /* 0x000fcc0000000000 */
[----:B------:R-:W2:Y:S01]  /*5720*/  LDS.128 R36, [R55.X16] ;  /* 0x0000000037247984 */ /* 0x000ea2000000cc00 */
[----:B------:R-:W-:-:S03]  /*5730*/  SHF.R.S32.HI R53, RZ, 0x1f, R52 ;  /* 0x0000001fff357819 */ /* 0x000fc60000011434 */
[----:B------:R-:W3:Y:S01]  /*5740*/  LDS.128 R40, [R55.X16+0x200] ;  /* 0x0002000037287984 */ /* 0x000ee2000000cc00 */
[C---:B0-----:R-:W-:Y:S02]  /*5750*/  IMAD R29, R11.reuse, c[0x0][0x1f4], R50 ;  /* 0x00007d000b1d7a24 */ /* 0x041fe400078e0232 */
[----:B------:R-:W-:-:S04]  /*5760*/  IMAD.WIDE.U32 R48, R11, c[0x0][0x200], R52 ;  /* 0x000080000b307a25 */ /* 0x000fc800078e0034 */
[----:B------:R-:W-:Y:S01]  /*5770*/  IMAD.WIDE.U32 R30, R11, c[0x0][0x1f0], R52 ;  /* 0x00007c000b1e7a25 */ /* 0x000fe200078e0034 */
[----:B------:R-:W-:-:S03]  /*5780*/  IADD3 R49, R49, R51, RZ ;  /* 0x0000003331317210 */ /* 0x000fc60007ffe0ff */
[C---:B------:R-:W-:Y:S01]  /*5790*/  IMAD R28, R14.reuse, c[0x0][0x208], RZ ;  /* 0x000082000e1c7a24 */ /* 0x040fe200078e02ff */
[----:B------:R-:W-:Y:S01]  /*57a0*/  IADD3 R31, R31, R29, RZ ;  /* 0x0000001d1f1f7210 */ /* 0x000fe20007ffe0ff */
[----:B-1----:R-:W-:Y:S02]  /*57b0*/  IMAD R32, R14, c[0x0][0x1f8], RZ ;  /* 0x00007e000e207a24 */ /* 0x002fe400078e02ff */
[C---:B------:R-:W-:Y:S02]  /*57c0*/  IMAD R33, R15.reuse, c[0x0][0x20c], R28 ;  /* 0x000083000f217a24 */ /* 0x040fe400078e021c */
[----:B------:R-:W-:-:S04]  /*57d0*/  IMAD.WIDE.U32 R28, R15, c[0x0][0x208], R48 ;  /* 0x000082000f1c7a25 */ /* 0x000fc800078e0030 */
[----:B------:R-:W-:Y:S01]  /*57e0*/  IMAD R35, R15, c[0x0][0x1fc], R32 ;  /* 0x00007f000f237a24 */ /* 0x000fe200078e0220 */
[----:B------:R-:W-:Y:S01]  /*57f0*/  IADD3 R33, R29, R33, RZ ;  /* 0x000000211d217210 */ /* 0x000fe20007ffe0ff */
[----:B------:R-:W-:Y:S01]  /*5800*/  IMAD.WIDE.U32 R30, R15, c[0x0][0x1f8], R30 ;  /* 0x00007e000f1e7a25 */ /* 0x000fe200078e001e */
[----:B------:R-:W-:-:S04]  /*5810*/  LEA R56, P0, R28, c[0x0][0x258], 0x1 ;  /* 0x000096001c387a11 */ /* 0x000fc800078008ff */
[----:B------:R-:W-:Y:S02]  /*5820*/  LEA.HI.X R57, R28, c[0x0][0x25c], R33, 0x1, P0 ;  /* 0x000097001c397a11 */ /* 0x000fe400000f0c21 */
[----:B------:R-:W-:Y:S02]  /*5830*/  IADD3 R29, R31, R35, RZ ;  /* 0x000000231f1d7210 */ /* 0x000fe40007ffe0ff */
[----:B------:R-:W-:Y:S01]  /*5840*/  LEA R58, P1, R30, c[0x0][0x268], 0x1 ;  /* 0x00009a001e3a7a11 */ /* 0x000fe200078208ff */
[----:B------:R-:W-:-:S03]  /*5850*/  IMAD.WIDE R56, R0, 0x10, R56 ;  /* 0x0000001000387825 */ /* 0x000fc600078e0238 */
[----:B------:R-:W-:Y:S02]  /*5860*/  LEA.HI.X R59, R30, c[0x0][0x26c], R29, 0x1, P1 ;  /* 0x00009b001e3b7a11 */ /* 0x000fe400008f0c1d */
[----:B--2---:R-:W-:Y:S03]  /*5870*/  STG.E.128 [R56.64], R36 ;  /* 0x0000002438007986 */ /* 0x004fe6000c101d04 */
[----:B------:R-:W-:Y:S01]  /*5880*/  IMAD.WIDE R58, R0, 0x10, R58 ;  /* 0x00000010003a7825 */ /* 0x000fe200078e023a */
[----:B---3--:R-:W-:Y:S04]  /*5890*/  STG.E.128 [R56.64+0x200], R40 ;  /* 0x0002002838007986 */ /* 0x008fe8000c101d04 */
        /* <DEDUP_REMOVED lines=19> */
[--C-:B------:R-:W-:Y:S01]  /*59d0*/  PRMT R30, RZ, 0x5410, R48.reuse ;  /* 0x00005410ff1e7816 */ /* 0x100fe20000000030 */
[----:B------:R-:W-:Y:S01]  /*59e0*/  FMUL.FTZ R40, R51, -1.4426950216293334961 ;  /* 0xbfb8aa3b33287820 */ /* 0x000fe20000410000 */
[----:B------:R-:W-:Y:S01]  /*59f0*/  PRMT R48, RZ, 0x7610, R48 ;  /* 0x00007610ff307816 */ /* 0x000fe20000000030 */
[----:B------:R-:W-:Y:S01]  /*5a00*/  FMUL.FTZ R34, R33, -1.4426950216293334961 ;  /* 0xbfb8aa3b21227820 */ /* 0x000fe20000410000 */
[--C-:B-1----:R-:W-:Y:S01]  /*5a10*/  PRMT R62, RZ, 0x5410, R38.reuse ;  /* 0x00005410ff3e7816 */ /* 0x102fe20000000026 */
[----:B------:R0:W1:Y:S01]  /*5a20*/  MUFU.EX2 R56, R40 ;  /* 0x0000002800387308 */ /* 0x0000620000000800 */
[----:B------:R-:W-:Y:S01]  /*5a30*/  FMUL.FTZ R28, R30, -1.4426950216293334961 ;  /* 0xbfb8aa3b1e1c7820 */ /* 0x000fe20000410000 */
[----:B------:R-:W-:Y:S01]  /*5a40*/  PRMT R65, RZ, 0x5410, R39 ;  /* 0x00005410ff417816 */ /* 0x000fe20000000027 */
[----:B------:R-:W-:Y:S01]  /*5a50*/  FMUL.FTZ R29, R48, -1.4426950216293334961 ;  /* 0xbfb8aa3b301d7820 */ /* 0x000fe20000410000 */
[----:B------:R-:W-:Y:S01]  /*5a60*/  PRMT R49, RZ, 0x7610, R49 ;  /* 0x00007610ff317816 */ /* 0x000fe20000000031 */
[----:B------:R-:W-:Y:S01]  /*5a70*/  FMUL.FTZ R63, R62, -1.4426950216293334961 ;  /* 0xbfb8aa3b3e3f7820 */ /* 0x000fe20000410000 */
[----:B------:R-:W-:Y:S01]  /*5a80*/  PRMT R38, RZ, 0x7610, R38 ;  /* 0x00007610ff267816 */ /* 0x000fe20000000026 */
[----:B------:R-:W-:Y:S01]  /*5a90*/  FMUL.FTZ R66, R65, -1.4426950216293334961 ;  /* 0xbfb8aa3b41427820 */ /* 0x000fe20000410000 */
[----:B------:R2:W3:Y:S01]  /*5aa0*/  MUFU.EX2 R31, R28 ;  /* 0x0000001c001f7308 */ /* 0x0004e20000000800 */
[--C-:B0-----:R-:W-:Y:S01]  /*5ab0*/  PRMT R40, RZ, 0x5410, R50.reuse ;  /* 0x00005410ff287816 */ /* 0x101fe20000000032 */
[----:B------:R-:W-:Y:S01]  /*5ac0*/  FMUL.FTZ R35, R49, -1.4426950216293334961 ;  /* 0xbfb8aa3b31237820 */ /* 0x000fe20000410000 */
[----:B------:R-:W-:Y:S01]  /*5ad0*/  PRMT R50, RZ, 0x7610, R50 ;  /* 0x00007610ff327816 */ /* 0x000fe20000000032 */
[----:B------:R-:W-:Y:S01]  /*5ae0*/  FMUL.FTZ R64, R38, -1.4426950216293334961 ;  /* 0xbfb8aa3b26407820 */ /* 0x000fe20000410000 */
[----:B------:R-:W-:-:S03]  /*5af0*/  PRMT R39, RZ, 0x7610, R39 ;  /* 0x00007610ff277816 */ /* 0x000fc60000000027 */
[----:B------:R-:W0:Y:S01]  /*5b00*/  MUFU.EX2 R34, R34 ;  /* 0x0000002200227308 */ /* 0x000e220000000800 */
[----:B--2---:R-:W-:Y:S02]  /*5b10*/  FMUL.FTZ R28, R40, -1.4426950216293334961 ;  /* 0xbfb8aa3b281c7820 */ /* 0x004fe40000410000 */
[----:B------:R-:W-:Y:S02]  /*5b20*/  FMUL.FTZ R67, R39, -1.4426950216293334961 ;  /* 0xbfb8aa3b27437820 */ /* 0x000fe40000410000 */
[----:B-1----:R-:W-:-:S03]  /*5b30*/  FADD.FTZ R56, R56, 1 ;  /* 0x3f80000038387421 */ /* 0x002fc60000010000 */
[----:B------:R1:W2:Y:S01]  /*5b40*/  MUFU.EX2 R32, R29 ;  /* 0x0000001d00207308 */ /* 0x0002a20000000800 */
[----:B---3--:R-:W-:-:S07]  /*5b50*/  FADD.FTZ R31, R31, 1 ;  /* 0x3f8000001f1f7421 */ /* 0x008fce0000010000 */
[----:B------:R3:W4:Y:S01]  /*5b60*/  MUFU.EX2 R41, R28 ;  /* 0x0000001c00297308 */ /* 0x0007220000000800 */
[----:B-1----:R-:W-:Y:S02]  /*5b70*/  FMUL.FTZ R29, R50, -1.4426950216293334961 ;  /* 0xbfb8aa3b321d7820 */ /* 0x002fe40000410000 */
[----:B0-----:R-:W-:-:S05]  /*5b80*/  FADD.FTZ R34, R34, 1 ;  /* 0x3f80000022227421 */ /* 0x001fca0000010000 */
[----:B------:R0:W1:Y:S01]  /*5b90*/  MUFU.EX2 R42, R29 ;  /* 0x0000001d002a7308 */ /* 0x0000620000000800 */
[--C-:B---3--:R-:W-:Y:S01]  /*5ba0*/  PRMT R28, RZ, 0x5410, R36.reuse ;  /* 0x00005410ff1c7816 */ /* 0x108fe20000000024 */
[----:B--2---:R-:W-:Y:S01]  /*5bb0*/  FADD.FTZ R32, R32, 1 ;  /* 0x3f80000020207421 */ /* 0x004fe20000010000 */
[----:B------:R-:W-:-:S03]  /*5bc0*/  PRMT R36, RZ, 0x7610, R36 ;  /* 0x00007610ff247816 */ /* 0x000fc60000000024 */
[----:B------:R-:W-:Y:S02]  /*5bd0*/  FMUL.FTZ R57, R28, -1.4426950216293334961 ;  /* 0xbfb8aa3b1c397820 */ /* 0x000fe40000410000 */
[----:B------:R-:W2:Y:S01]  /*5be0*/  MUFU.EX2 R60, R60 ;  /* 0x0000003c003c7308 */ /* 0x000ea20000000800 */
[--C-:B0-----:R-:W-:Y:S01]  /*5bf0*/  PRMT R29, RZ, 0x5410, R37.reuse ;  /* 0x00005410ff1d7816 */ /* 0x101fe20000000025 */
[----:B------:R-:W-:Y:S01]  /*5c00*/  FMUL.FTZ R58, R36, -1.4426950216293334961 ;  /* 0xbfb8aa3b243a7820 */ /* 0x000fe20000410000 */
[----:B------:R-:W-:Y:S01]  /*5c10*/  PRMT R37, RZ, 0x7610, R37 ;  /* 0x00007610ff257816 */ /* 0x000fe20000000025 */
[----:B----4-:R-:W-:Y:S02]  /*5c20*/  FADD.FTZ R41, R41, 1 ;  /* 0x3f80000029297421 */ /* 0x010fe40000010000 */
[----:B------:R-:W-:Y:S02]  /*5c30*/  FMUL.FTZ R59, R29, -1.4426950216293334961 ;  /* 0xbfb8aa3b1d3b7820 */ /* 0x000fe40000410000 */
[----:B------:R-:W-:Y:S01]  /*5c40*/  FMUL.FTZ R61, R37, -1.4426950216293334961 ;  /* 0xbfb8aa3b253d7820 */ /* 0x000fe20000410000 */
[----:B------:R-:W0:Y:S01]  /*5c50*/  MUFU.EX2 R57, R57 ;  /* 0x0000003900397308 */ /* 0x000e220000000800 */
[----:B-1----:R-:W-:-:S02]  /*5c60*/  FADD.FTZ R42, R42, 1 ;  /* 0x3f8000002a2a7421 */ /* 0x002fc40000010000 */
[----:B--2---:R-:W-:-:S05]  /*5c70*/  FADD.FTZ R60, R60, 1 ;  /* 0x3f8000003c3c7421 */ /* 0x004fca0000010000 */
        /* <DEDUP_REMOVED lines=20> */
[----:B0-----:R-:W-:-:S07]  /*5dc0*/  FMUL.FTZ R33, R33, R34 ;  /* 0x0000002221217220 */ /* 0x001fce0000410000 */
[----:B------:R-:W0:Y:S01]  /*5dd0*/  MUFU.RCP R56, R56 ;  /* 0x0000003800387308 */ /* 0x000e220000001000 */
[----:B-1----:R-:W-:-:S04]  /*5de0*/  FMUL.FTZ R48, R48, R69 ;  /* 0x0000004530307220 */ /* 0x002fc80000410000 */
[----:B------:R-:W-:Y:S02]  /*5df0*/  FMUL.FTZ R48, R48, R17 ;  /* 0x0000001130307220 */ /* 0x000fe40000410000 */
[----:B------:R-:W-:Y:S01]  /*5e00*/  FMUL.FTZ R17, R33, R16 ;  /* 0x0000001021117220 */ /* 0x000fe20000410000 */
        /* <DEDUP_REMOVED lines=16> */
[----:B-1----:R-:W-:Y:S01]  /*5f10*/  FMUL.FTZ R35, R40, R41 ;  /* 0x0000002928237220 */ /* 0x002fe20000410000 */
[----:B------:R-:W-:-:S03]  /*5f20*/  F2FP.BF16.PACK_AB R17, R30, R17 ;  /* 0x000000111e11723e */ /* 0x000fc600000010ff */
[----:B------:R-:W-:-:S03]  /*5f30*/  FMUL.FTZ R18, R35, R44 ;  /* 0x0000002c23127220 */ /* 0x000fc60000410000 */
[----:B------:R-:W1:Y:S01]  /*5f40*/  MUFU.RCP R73, R58 ;  /* 0x0000003a00497308 */ /* 0x000e620000001000 */
[----:B--2---:R-:W-:-:S04]  /*5f50*/  FMUL.FTZ R50, R50, R71 ;  /* 0x0000004732327220 */ /* 0x004fc80000410000 */
[----:B------:R-:W-:-:S03]  /*5f60*/  FMUL.FTZ R27, R50, R27 ;  /* 0x0000001b321b7220 */ /* 0x000fc60000410000 */
[----:B------:R-:W2:Y:S01]  /*5f70*/  MUFU.RCP R72, R61 ;  /* 0x0000003d00487308 */ /* 0x000ea20000001000 */
[----:B0-----:R-:W-:Y:S01]  /*5f80*/  FMUL.FTZ R25, R28, R57 ;  /* 0x000000391c197220 */ /* 0x001fe20000410000 */
[----:B------:R-:W-:Y:S01]  /*5f90*/  F2FP.BF16.PACK_AB R18, R27, R18 ;  /* 0x000000121b12723e */ /* 0x000fe200000010ff */
[----:B------:R-:W-:Y:S02]  /*5fa0*/  IMAD R28, R10, c[0x0][0x210], RZ ;  /* 0x000084000a1c7a24 */ /* 0x000fe400078e02ff */
[----:B------:R-:W-:-:S03]  /*5fb0*/  FMUL.FTZ R25, R25, R24 ;  /* 0x0000001819197220 */ /* 0x000fc60000410000 */
[----:B------:R-:W0:Y:S01]  /*5fc0*/  MUFU.RCP R63, R63 ;  /* 0x0000003f003f7308 */ /* 0x000e220000001000 */
[----:B-1----:R-:W-:-:S04]  /*5fd0*/  FMUL.FTZ R36, R36, R73 ;  /* 0x0000004924247220 */ /* 0x002fc80000410000 */
[----:B------:R-:W-:-:S03]  /*5fe0*/  FMUL.FTZ R36, R36, R23 ;  /* 0x0000001724247220 */ /* 0x000fc60000410000 */
[----:B------:R-:W1:Y:S01]  /*5ff0*/  MUFU.RCP R75, R64 ;  /* 0x00000040004b7308 */ /* 0x000e620000001000 */
[----:B--2---:R-:W-:Y:S01]  /*6000*/  FMUL.FTZ R16, R37, R72 ;  /* 0x0000004825107220 */ /* 0x004fe20000410000 */
[----:B------:R-:W-:-:S03]  /*6010*/  F2FP.BF16.PACK_AB R36, R36, R25 ;  /* 0x000000192424723e */ /* 0x000fc600000010ff */
[----:B------:R-:W-:Y:S01]  /*6020*/  FMUL.FTZ R22, R16, R21 ;  /* 0x0000001510167220 */ /* 0x000fe20000410000 */
[----:B------:R-:W-:Y:S02]  /*6030*/  F2FP.BF16.PACK_AB R16, R48, R31 ;  /* 0x0000001f3010723e */ /* 0x000fe400000010ff */
[----:B------:R-:W2:Y:S01]  /*6040*/  MUFU.RCP R66, R66 ;  /* 0x0000004200427308 */ /* 0x000ea20000001000 */
[----:B0-----:R-:W-:Y:S01]  /*6050*/  FMUL.FTZ R33, R62, R63 ;  /* 0x0000003f3e217220 */ /* 0x001fe20000410000 */
[----:B------:R-:W-:Y:S01]  /*6060*/  F2FP.BF16.PACK_AB R37, R22, R29 ;  /* 0x0000001d1625723e */ /* 0x000fe200000010ff */
[----:B------:R-:W-:Y:S02]  /*6070*/  IMAD R29, R11, c[0x0][0x214], R28 ;  /* 0x000085000b1d7a24 */ /* 0x000fe400078e021c */
[----:B------:R-:W-:Y:S01]  /*6080*/  FMUL.FTZ R33, R33, R20 ;  /* 0x0000001421217220 */ /* 0x000fe20000410000 */
[----:B------:R-:W-:Y:S01]  /*6090*/  BAR.SYNC.DEFER_BLOCKING 0x0 ;  /* 0x0000000000007b1d */ /* 0x000fe20000010000 */
[----:B------:R-:W-:Y:S01]  /*60a0*/  IMAD R28, R14, c[0x0][0x218], RZ ;  /* 0x000086000e1c7a24 */ /* 0x000fe200078e02ff */
[----:B------:R-:W-:Y:S01]  /*60b0*/  IADD3 R53, R53, R29, RZ ;  /* 0x0000001d35357210 */ /* 0x000fe20007ffe0ff */
[----:B-1----:R-:W-:-:S03]  /*60c0*/  FMUL.FTZ R38, R38, R75 ;  /* 0x0000004b26267220 */ /* 0x002fc60000410000 */
[----:B------:R-:W0:Y:S01]  /*60d0*/  MUFU.RCP R34, R67 ;  /* 0x0000004300227308 */ /* 0x000e220000001000 */
[----:B------:R-:W-:Y:S01]  /*60e0*/  FMUL.FTZ R38, R38, R19 ;  /* 0x0000001326267220 */ /* 0x000fe20000410000 */
[----:B------:R-:W-:Y:S01]  /*60f0*/  F2FP.BF16.PACK_AB R19, R32, R43 ;  /* 0x0000002b2013723e */ /* 0x000fe200000010ff */
[----:B--2---:R-:W-:-:S03]  /*6100*/  FMUL.FTZ R26, R65, R66 ;  /* 0x00000042411a7220 */ /* 0x004fc60000410000 */
[----:B------:R-:W-:Y:S01]  /*6110*/  F2FP.BF16.PACK_AB R38, R38, R33 ;  /* 0x000000212626723e */ /* 0x000fe200000010ff */
[----:B------:R-:W-:Y:S02]  /*6120*/  FMUL.FTZ R26, R26, R47 ;  /* 0x0000002f1a1a7220 */ /* 0x000fe40000410000 */
[----:B0-----:R-:W-:Y:S01]  /*6130*/  FMUL.FTZ R39, R39, R34 ;  /* 0x0000002227277220 */ /* 0x001fe20000410000 */
[----:B------:R0:W-:Y:S03]  /*6140*/  STS.128 [R54.X16], R16 ;  /* 0x0000001036007388 */ /* 0x0001e6000000cc00 */
[----:B------:R-:W-:-:S05]  /*6150*/  FMUL.FTZ R39, R39, R46 ;  /* 0x0000002e27277220 */ /* 0x000fca0000410000 */
[----:B------:R-:W-:-:S05]  /*6160*/  F2FP.BF16.PACK_AB R39, R39, R26 ;  /* 0x0000001a2727723e */ /* 0x000fca00000010ff */
[----:B------:R-:W-:Y:S01]  /*6170*/  STS.128 [R54.X16+0x10], R36 ;  /* 0x0000102436007388 */ /* 0x000fe2000000cc00 */
[----:B------:R-:W-:-:S06]  /*6180*/  NOP ;  /* 0x0000000000007918 */ /* 0x000fcc0000000000 */
[----:B------:R-:W1:Y:S01]  /*6190*/  LDS.128 R20, [R55.X16] ;  /* 0x0000000037147984 */ /* 0x000e62000000cc00 */
[C---:B0-----:R-:W-:Y:S02]  /*61a0*/  IMAD R19, R15.reuse, c[0x0][0x21c], R28 ;  /* 0x000087000f137a24 */ /* 0x041fe400078e021c */
[----:B------:R-:W-:Y:S01]  /*61b0*/  IMAD.WIDE.U32 R16, R15, c[0x0][0x218], R52 ;  /* 0x000086000f107a25 */ /* 0x000fe200078e0034 */
[----:B------:R-:W0:Y:S04]  /*61c0*/  LDS.128 R24, [R55.X16+0x200] ;  /* 0x0002000037187984 */ /* 0x000e28000000cc00 */
[----:B------:R-:W-:Y:S02]  /*61d0*/  IADD3 R17, R17, R19, RZ ;  /* 0x0000001311117210 */ /* 0x000fe40007ffe0ff */
[----:B------:R-:W-:-:S04]  /*61e0*/  LEA R18, P0, R16, c[0x0][0x270], 0x1 ;  /* 0x00009c0010127a11 */ /* 0x000fc800078008ff */
[----:B------:R-:W-:Y:S02]  /*61f0*/  LEA.HI.X R19, R16, c[0x0][0x274], R17, 0x1, P0 ;  /* 0x00009d0010137a11 */ /* 0x000fe400000f0c11 */
[----:B------:R-:W-:-:S03]  /*6200*/  ISETP.GE.AND P0, PT, R7, c[0x0][0x174], PT ;  /* 0x00005d0007007a0c */ /* 0x000fc60003f06270 */
[----:B------:R-:W-:-:S05]  /*6210*/  IMAD.WIDE R16, R0, 0x10, R18 ;  /* 0x0000001000107825 */ /* 0x000fca00078e0212 */
[----:B-1----:R1:W-:Y:S04]  /*6220*/  STG.E.128 [R16.64], R20 ;  /* 0x0000001410007986 */ /* 0x0023e8000c101d04 */
[----:B0-----:R1:W-:Y:S01]  /*6230*/  STG.E.128 [R16.64+0x200], R24 ;  /* 0x0002001810007986 */ /* 0x0013e2000c101d04 */
[----:B------:R-:W-:Y:S01]  /*6240*/  @P0 CALL.REL.NOINC `(.L_x_1137) ;  /* 0x0000001000000944 */ /* 0x000fe20003c00000 */
[----:B------:R-:W-:Y:S05]  /*6250*/  BRA `(.L_x_1138) ;  /* 0xffffa0f000007947 */ /* 0x000fea000383ffff */
.L_x_1137:
[----:B------:R-:W-:Y:S05]  /*6260*/  EXIT ;  /* 0x000000000000794d */ /* 0x000fea0003800000 */
.L_x_1139:
        /* <DEDUP_REMOVED lines=9> */
.L_x_5345:


//--------------------- .text._Z25selective_scan_fwd_kernelI32Selective_Scan_fwd_kernel_traitsILi64ELi16ELi1ELb1ELb0ELb1ELb0EN3c108BFloat16ENS1_7complexIfEEEEv13SSMParamsBase --------------------------
	.section	.text._Z25selective_scan_fwd_kernelI32Selective_Scan_fwd_kernel_traitsILi64ELi16ELi1ELb1ELb0ELb1ELb0EN3c108BFloat16ENS1_7complexIfEEEEv13SSMParamsBase,"ax",@progbits
	.sectioninfo	@"SHI_REGISTERS=152"
	.align	128
        .global         _Z25selective_scan_fwd_kernelI32Selective_Scan_fwd_kernel_traitsILi64ELi16ELi1ELb1ELb0ELb1ELb0EN3c108BFloat16ENS1_7complexIfEEEEv13SSMParamsBase
        .type           _Z25selective_scan_fwd_kernelI32Selective_Scan_fwd_kernel_traitsILi64ELi16ELi1ELb1ELb0ELb1ELb0EN3c108BFloat16ENS1_7complexIfEEEEv13SSMParamsBase,@function
        .size           _Z25selective_scan_fwd_kernelI32Selective_Scan_fwd_kernel_traitsILi64ELi16ELi1ELb1ELb0ELb1ELb0EN3c108BFloat16ENS1_7complexIfEEEEv13SSMParamsBase,(.L_x_5346 - _Z25selective_scan_fwd_kernelI32Selective_Scan_fwd_kernel_traitsILi64ELi16ELi1ELb1ELb0ELb1ELb0EN3c108BFloat16ENS1_7complexIfEEEEv13SSMParamsBase)
        .other          _Z25selective_scan_fwd_kernelI32Selective_Scan_fwd_kernel_traitsILi64ELi16ELi1ELb1ELb0ELb1ELb0EN3c108BFloat16ENS1_7complexIfEEEEv13SSMParamsBase,@"STO_CUDA_ENTRY STV_DEFAULT"
_Z25selective_scan_fwd_kernelI32Selective_Scan_fwd_kernel_traitsILi64ELi16ELi1ELb1ELb0ELb1ELb0EN3c108BFloat16ENS1_7complexIfEEEEv13SSMParamsBase:
.text._Z25selective_scan_fwd_kernelI32Selective_Scan_fwd_kernel_traitsILi64ELi16ELi1ELb1ELb0ELb1ELb0EN3c108BFloat16ENS1_7complexIfEEEEv13SSMParamsBase:
        /* <DEDUP_REMOVED lines=83> */
.L_x_1180:
        /* <DEDUP_REMOVED lines=80> */
.L_x_1141:
[----:B-12---:R-:W-:Y:S05]  /*0a30*/  BSYNC B0 ;  /* 0x0000000000007941 */ /* 0x006fea0003800000 */
.L_x_1140:
        /* <DEDUP_REMOVED lines=36> */
.L_x_1143:
[----:B------:R-:W-:Y:S05]  /*0c80*/  BSYNC B0 ;  /* 0x0000000000007941 */ /* 0x000fea0003800000 */
.L_x_1142:
        /* <DEDUP_REMOVED lines=38> */
.L_x_1145:
[----:B------:R-:W-:Y:S05]  /*0ef0*/  BSYNC B0 ;  /* 0x0000000000007941 */ /* 0x000fea0003800000 */
.L_x_1144:
        /* <DEDUP_REMOVED lines=36> */
.L_x_1147:
[----:B------:R-:W-:Y:S05]  /*1140*/  BSYNC B0 ;  /* 0x0000000000007941 */ /* 0x000fea0003800000 */
.L_x_1146:
        /* <DEDUP_REMOVED lines=38> */
.L_x_1149:
[----:B------:R-:W-:Y:S05]  /*13b0*/  BSYNC B0 ;  /* 0x0000000000007941 */ /* 0x000fea0003800000 */
.L_x_1148:
        /* <DEDUP_REMOVED lines=39> */
.L_x_1151:
[----:B------:R-:W-:Y:S05]  /*1630*/  BSYNC B0 ;  /* 0x0000000000007941 */ /* 0x000fea0003800000 */
.L_x_1150:
        /* <DEDUP_REMOVED lines=43> */
.L_x_1153:
[----:B------:R-:W-:Y:S05]  /*18f0*/  BSYNC B0 ;  /* 0x0000000000007941 */ /* 0x000fea0003800000 */
.L_x_1152:
        /* <DEDUP_REMOVED lines=41> */
.L_x_1155:
[----:B------:R-:W-:Y:S05]  /*1b90*/  BSYNC B0 ;  /* 0x0000000000007941 */ /* 0x000fea0003800000 */
.L_x_1154:
        /* <DEDUP_REMOVED lines=43> */
.L_x_1157:
[----:B------:R-:W-:Y:S05]  /*1e50*/  BSYNC B0 ;  /* 0x0000000000007941 */ /* 0x000fea0003800000 */
.L_x_1156:
        /* <DEDUP_REMOVED lines=41> */
.L_x_1159:
[----:B------:R-:W-:Y:S05]  /*20f0*/  BSYNC B0 ;  /* 0x0000000000007941 */ /* 0x000fea0003800000 */
.L_x_1158:
        /* <DEDUP_REMOVED lines=47> */
.L_x_1161:
[----:B------:R-:W-:Y:S05]  /*23f0*/  BSYNC B0 ;  /* 0x0000000000007941 */ /* 0x000fea0003800000 */
.L_x_1160:
        /* <DEDUP_REMOVED lines=33> */
.L_x_1163:
[----:B------:R-:W-:Y:S05]  /*2610*/  BSYNC B0 ;  /* 0x0000000000007941 */ /* 0x000fea0003800000 */
.L_x_1162:
        /* <DEDUP_REMOVED lines=33> */
.L_x_1165:
[----:B------:R-:W-:Y:S05]  /*2830*/  BSYNC B0 ;  /* 0x0000000000007941 */ /* 0x000fea0003800000 */
.L_x_1164:
        /* <DEDUP_REMOVED lines=33> */
.L_x_1167:
[----:B------:R-:W-:Y:S05]  /*2a50*/  BSYNC B0 ;  /* 0x0000000000007941 */ /* 0x000fea0003800000 */
.L_x_1166:
        /* <DEDUP_REMOVED lines=33> */
.L_x_1169:
[----:B------:R-:W-:Y:S05]  /*2c70*/  BSYNC B0 ;  /* 0x0000000000007941 */ /* 0x000fea0003800000 */
.L_x_1168:
        /* <DEDUP_REMOVED lines=33> */
.L_x_1171:
[----:B------:R-:W-:Y:S05]  /*2e90*/  BSYNC B0 ;  /* 0x0000000000007941 */ /* 0x000fea0003800000 */
.L_x_1170:
        /* <DEDUP_REMOVED lines=21> */
.L_x_1178:
        /* <DEDUP_REMOVED lines=20> */
[----:B------:R1:W3:Y:S04]  /*3130*/  LDG.E.128 R8, [R20.64+0x200] ;  /* 0x0002000414087981 */ /* 0x0002e8000c1e1d00 */
[----:B------:R1:W4:Y:S04]  /*3140*/  LDG.E.128 R4, [R20.64] ;  /* 0x0000000414047981 */ /* 0x000328000c1e1d00 */
[----:B0-----:R1:W3:Y:S04]  /*3150*/  LDG.E.128 R12, [R20.64+0x400] ;  /* 0x00040004140c7981 */ /* 0x0012e8000c1e1d00 */
[----:B------:R1:W3:Y:S01]  /*3160*/  LDG.E.128 R16, [R20.64+0x600] ;  /* 0x0006000414107981 */ /* 0x0002e2000c1e1d00 */
[----:B------:R-:W-:-:S04]  /*3170*/  IMAD R123, R61, c[0x0][0x198], RZ ;  /* 0x000066003d7b7a24 */ /* 0x000fc800078e02ff */
[----:B------:R-:W-:Y:S02]  /*3180*/  IMAD R123, R66, c[0x0][0x19c], R123 ;  /* 0x00006700427b7a24 */ /* 0x000fe400078e027b */
[----:B------:R-:W-:-:S04]  /*3190*/  IMAD R135, R22, c[0x0][0x1a0], RZ ;  /* 0x0000680016877a24 */ /* 0x000fc800078e02ff */
[----:B------:R-:W-:Y:S02]  /*31a0*/  IMAD R135, R88, c[0x0][0x1a4], R135 ;  /* 0x0000690058877a24 */ /* 0x000fe400078e0287 */
[----:B--2---:R-:W-:Y:S02]  /*31b0*/  FMUL.FTZ R25, R2, 1.4426950216293334961 ;  /* 0x3fb8aa3b02197820 */ /* 0x004fe40000410000 */
[----:B------:R-:W-:-:S04]  /*31c0*/  FMUL.FTZ R2, R3, R56 ;  /* 0x0000003803027220 */ /* 0x000fc80000410000 */
[----:B------:R-:W-:Y:S02]  /*31d0*/  FMUL.RZ R24, R2, 0.15915493667125701904 ;  /* 0x3e22f98302187820 */ /* 0x000fe4000040c000 */
[C---:B------:R-:W-:Y:S02]  /*31e0*/  FMUL.FTZ R2, R3.reuse, R54 ;  /* 0x0000003603027220 */ /* 0x040fe40000410000 */
[C---:B------:R-:W-:Y:S02]  /*31f0*/  FMUL.FTZ R23, R3.reuse, R58 ;  /* 0x0000003a03177220 */ /* 0x040fe40000410000 */
[----:B-1----:R-:W-:Y:S02]  /*3200*/  FMUL.RZ R20, R2, 0.15915493667125701904 ;  /* 0x3e22f98302147820 */ /* 0x002fe4000040c000 */
[----:B------:R-:W-:Y:S02]  /*3210*/  FMUL.FTZ R2, R3, R52 ;  /* 0x0000003403027220 */ /* 0x000fe40000410000 */
[----:B------:R-:W-:-:S02]  /*3220*/  FMUL.RZ R23, R23, 0.15915493667125701904 ;  /* 0x3e22f98317177820 */ /* 0x000fc4000040c000 */
[----:B------:R-:W-:Y:S02]  /*3230*/  FMUL.RZ R21, R2, 0.15915493667125701904 ;  /* 0x3e22f98302157820 */ /* 0x000fe4000040c000 */
[----:B------:R-:W-:Y:S01]  /*3240*/  FMUL.FTZ R2, R3, R50 ;  /* 0x0000003203027220 */ /* 0x000fe20000410000 */
[----:B------:R-:W-:Y:S08]  /*3250*/  MUFU.SIN R116, R23 ;  /* 0x0000001700747308 */ /* 0x000ff00000000400 */
[----:B------:R0:W-:Y:S02]  /*3260*/  MUFU.COS R118, R23 ;  /* 0x0000001700767308 */ /* 0x0001e40000000000 */
[----:B0-----:R-:W-:-:S02]  /*3270*/  FMUL.RZ R23, R2, 0.15915493667125701904 ;  /* 0x3e22f98302177820 */ /* 0x001fc4000040c000 */
[----:B------:R-:W-:-:S04]  /*3280*/  FMUL.FTZ R2, R3, R48 ;  /* 0x0000003003027220 */ /* 0x000fc80000410000 */
[----:B------:R-:W-:Y:S08]  /*3290*/  MUFU.SIN R113, R20 ;  /* 0x0000001400717308 */ /* 0x000ff00000000400 */
[----:B------:R0:W-:Y:S02]  /*32a0*/  MUFU.COS R114, R20 ;  /* 0x0000001400727308 */ /* 0x0001e40000000000 */
[----:B0-----:R-:W-:-:S02]  /*32b0*/  FMUL.RZ R20, R2, 0.15915493667125701904 ;  /* 0x3e22f98302147820 */ /* 0x001fc4000040c000 */
[----:B------:R-:W-:-:S04]  /*32c0*/  FMUL.FTZ R2, R3, R46 ;  /* 0x0000002e03027220 */ /* 0x000fc80000410000 */
[----:B------:R-:W-:Y:S08]  /*32d0*/  MUFU.SIN R102, R21 ;  /* 0x0000001500667308 */ /* 0x000ff00000000400 */
[----:B------:R0:W-:Y:S08]  /*32e0*/  MUFU.COS R112, R21 ;  /* 0x0000001500707308 */ /* 0x0001f00000000000 */
[----:B------:R-:W-:Y:S01]  /*32f0*/  MUFU.SIN R107, R20 ;  /* 0x00000014006b7308 */ /* 0x000fe20000000400 */
[----:B0-----:R-:W-:-:S02]  /*3300*/  FMUL.RZ R21, R2, 0.15915493667125701904 ;  /* 0x3e22f98302157820 */ /* 0x001fc4000040c000 */
[----:B------:R-:W-:-:S05]  /*3310*/  FMUL.FTZ R2, R3, R44 ;  /* 0x0000002c03027220 */ /* 0x000fca0000410000 */
[----:B------:R0:W-:Y:S02]  /*3320*/  MUFU.COS R108, R20 ;  /* 0x00000014006c7308 */ /* 0x0001e40000000000 */
[----:B0-----:R-:W-:-:S06]  /*3330*/  FMUL.FTZ R20, R3, R40 ;  /* 0x0000002803147220 */ /* 0x001fcc0000410000 */
[----:B------:R-:W-:Y:S01]  /*3340*/  MUFU.SIN R109, R23 ;  /* 0x00000017006d7308 */ /* 0x000fe20000000400 */
[----:B------:R-:W-:-:S07]  /*3350*/  FMUL.FTZ R106, R25, R56 ;  /* 0x00000038196a7220 */ /* 0x000fce0000410000 */
[----:B------:R0:W-:Y:S08]  /*3360*/  MUFU.COS R121, R23 ;  /* 0x0000001700797308 */ /* 0x0001f00000000000 */
[----:B------:R-:W-:Y:S01]  /*3370*/  MUFU.SIN R105, R21 ;  /* 0x0000001500697308 */ /* 0x000fe20000000400 */
[----:B0-----:R-:W-:Y:S02]  /*3380*/  FMUL.RZ R23, R2, 0.15915493667125701904 ;  /* 0x3e22f98302177820 */ /* 0x001fe4000040c000 */
[----:B------:R-:W-:-:S05]  /*3390*/  FMUL.FTZ R2, R3, R42 ;  /* 0x0000002a03027220 */ /* 0x000fca0000410000 */
[----:B------:R0:W-:Y:S02]  /*33a0*/  MUFU.COS R31, R21 ;  /* 0x00000015001f7308 */ /* 0x0001e40000000000 */
[----:B0-----:R-:W-:Y:S02]  /*33b0*/  FMUL.RZ R21, R20, 0.15915493667125701904 ;  /* 0x3e22f98314157820 */ /* 0x001fe4000040c000 */
[----:B------:R-:W-:-:S04]  /*33c0*/  FMUL.FTZ R20, R3, R38 ;  /* 0x0000002603147220 */ /* 0x000fc80000410000 */
[----:B------:R-:W-:Y:S08]  /*33d0*/  MUFU.SIN R115, R24 ;  /* 0x0000001800737308 */ /* 0x000ff00000000400 */
[----:B------:R0:W-:Y:S08]  /*33e0*/  MUFU.COS R117, R24 ;  /* 0x0000001800757308 */ /* 0x0001f00000000000 */
[----:B------:R-:W-:Y:S01]  /*33f0*/  MUFU.SIN R103, R23 ;  /* 0x0000001700677308 */ /* 0x000fe20000000400 */
[----:B0-----:R-:W-:-:S07]  /*3400*/  FMUL.RZ R24, R2, 0.15915493667125701904 ;  /* 0x3e22f98302187820 */ /* 0x001fce000040c000 */
[----:B------:R0:W-:Y:S02]  /*3410*/  MUFU.COS R104, R23 ;  /* 0x0000001700687308 */ /* 0x0001e40000000000 */
[----:B0-----:R-:W-:Y:S02]  /*3420*/  FMUL.RZ R23, R20, 0.15915493667125701904 ;  /* 0x3e22f98314177820 */ /* 0x001fe4000040c000 */
[----:B------:R-:W-:-:S04]  /*3430*/  FMUL.FTZ R20, R3, R36 ;  /* 0x0000002403147220 */ /* 0x000fc80000410000 */
[----:B------:R-:W-:Y:S08]  /*3440*/  MUFU.SIN R101, R24 ;  /* 0x0000001800657308 */ /* 0x000ff00000000400 */
[----:B------:R0:W-:Y:S08]  /*3450*/  MUFU.COS R33, R24 ;  /* 0x0000001800217308 */ /* 0x0001f00000000000 */
[----:B------:R-:W-:Y:S01]  /*3460*/  MUFU.SIN R131, R21 ;  /* 0x0000001500837308 */ /* 0x000fe20000000400 */
[----:B0-----:R-:W-:-:S07]  /*3470*/  FMUL.RZ R24, R20, 0.15915493667125701904 ;  /* 0x3e22f98314187820 */ /* 0x001fce000040c000 */
[----:B------:R0:W-:Y:S01]  /*3480*/  MUFU.COS R27, R21 ;  /* 0x00000015001b7308 */ /* 0x0001e20000000000 */
[----:B------:R-:W-:-:S07]  /*3490*/  FMUL.FTZ R110, R25, R54 ;  /* 0x00000036196e7220 */ /* 0x000fce0000410000 */
[----:B------:R-:W1:Y:S01]  /*34a0*/  MUFU.EX2 R106, R106 ;  /* 0x0000006a006a7308 */ /* 0x000e620000000800 */
[----:B0-----:R-:W-:-:S07]  /*34b0*/  IMAD.WIDE.U32 R20, R66, c[0x0][0x198], RZ ;  /* 0x0000660042147a25 */ /* 0x001fce00078e00ff */
[----:B------:R-:W-:Y:S01]  /*34c0*/  MUFU.SIN R129, R23 ;  /* 0x0000001700817308 */ /* 0x000fe20000000400 */
[----:B------:R-:W-:-:S07]  /*34d0*/  IADD3 R21, R21, R123, RZ ;  /* 0x0000007b15157210 */ /* 0x000fce0007ffe0ff */
[----:B------:R0:W-:Y:S02]  /*34e0*/  MUFU.COS R35, R23 ;  /* 0x0000001700237308 */ /* 0x0001e40000000000 */
[----:B0-----:R-:W-:-:S04]  /*34f0*/  FMUL.FTZ R23, R3, R0 ;  /* 0x0000000003177220 */ /* 0x001fc80000410000 */
[----:B------:R-:W-:Y:S01]  /*3500*/  FMUL.RZ R123, R23, 0.15915493667125701904 ;  /* 0x3e22f983177b7820 */ /* 0x000fe2000040c000 */
[----:B------:R-:W-:Y:S01]  /*3510*/  SHF.L.U32 R23, R53, 0x2, RZ ;  /* 0x0000000235177819 */ /* 0x000fe200000006ff */
[----:B------:R-:W-:Y:S01]  /*3520*/  MUFU.SIN R127, R24 ;  /* 0x00000018007f7308 */ /* 0x000fe20000000400 */
[----:B-1----:R-:W-:-:S07]  /*3530*/  FMUL.FTZ R115, R106, R115 ;  /* 0x000000736a737220 */ /* 0x002fce0000410000 */
[----:B------:R0:W-:Y:S01]  /*3540*/  MUFU.COS R128, R24 ;  /* 0x0000001800807308 */ /* 0x0001e20000000000 */
[----:B------:R-:W-:Y:S01]  /*3550*/  FMUL.FTZ R111, R25, R58 ;  /* 0x0000003a196f7220 */ /* 0x000fe20000410000 */
[----:B0-----:R-:W-:-:S06]  /*3560*/  LOP3.LUT R24, R23, 0xffffff80, RZ, 0xc0, !PT ;  /* 0xffffff8017187812 */ /* 0x001fcc00078ec0ff */
[----:B------:R-:W0:Y:S01]  /*3570*/  MUFU.EX2 R110, R110 ;  /* 0x0000006e006e7308 */ /* 0x000e220000000800 */
[----:B------:R-:W-:Y:S01]  /*3580*/  IADD3 R24, R24, R51, RZ ;  /* 0x0000003318187210 */ /* 0x000fe20007ffe0ff */
[----:B------:R-:W-:Y:S02]  /*3590*/  FMUL.FTZ R119, R25, R52 ;  /* 0x0000003419777220 */ /* 0x000fe40000410000 */
[----:B------:R-:W-:Y:S02]  /*35a0*/  FMUL.FTZ R117, R106, R117 ;  /* 0x000000756a757220 */ /* 0x000fe40000410000 */
[----:B---3--:R1:W-:Y:S02]  /*35b0*/  STS.128 [R24.X16+0x200], R8 ;  /* 0x0002000818007388 */ /* 0x0083e4000000cc00 */
[----:B------:R-:W2:Y:S02]  /*35c0*/  MUFU.EX2 R111, R111 ;  /* 0x0000006f006f7308 */ /* 0x000ea40000000800 */
[----:B----4-:R3:W-:Y:S06]  /*35d0*/  STS.128 [R24.X16], R4 ;  /* 0x0000000418007388 */ /* 0x0107ec000000cc00 */
[----:B------:R-:W4:Y:S01]  /*35e0*/  MUFU.EX2 R119, R119 ;  /* 0x0000007700777308 */ /* 0x000f220000000800 */
[----:B-1----:R-:W-:-:S02]  /*35f0*/  FMUL.FTZ R8, R98, R115 ;  /* 0x0000007362087220 */ /* 0x002fc40000410000 */
[----:B---3--:R-:W-:Y:S02]  /*3600*/  FMUL.FTZ R6, RZ, R115 ;  /* 0x00000073ff067220 */ /* 0x008fe40000410000 */
[-C--:B------:R-:W-:Y:S02]  /*3610*/  FFMA.FTZ R8, RZ, R117.reuse, R8 ;  /* 0x00000075ff087223 */ /* 0x080fe40000010008 */
[----:B------:R-:W-:Y:S02]  /*3620*/  FFMA.FTZ R6, R98, R117, -R6 ;  /* 0x0000007562067223 */ /* 0x000fe40000010806 */
[----:B0-----:R-:W-:Y:S02]  /*3630*/  FMUL.FTZ R113, R110, R113 ;  /* 0x000000716e717220 */ /* 0x001fe40000410000 */
[----:B------:R-:W-:Y:S02]  /*3640*/  FADD.FTZ R8, RZ, R8 ;  /* 0x00000008ff087221 */ /* 0x000fe40000010000 */
[----:B------:R-:W-:-:S02]  /*3650*/  FMUL.FTZ R120, R25, R50 ;  /* 0x0000003219787220 */ /* 0x000fc40000410000 */
[----:B------:R-:W-:Y:S02]  /*3660*/  FADD.FTZ R6, R97, R6 ;  /* 0x0000000661067221 */ /* 0x000fe40000010000 */
[----:B------:R-:W-:Y:S02]  /*3670*/  FMUL.FTZ R114, R110, R114 ;  /* 0x000000726e727220 */ /* 0x000fe40000410000 */
[C---:B------:R-:W-:Y:S01]  /*3680*/  FMUL.FTZ R7, R113.reuse, R8 ;  /* 0x0000000871077220 */ /* 0x040fe20000410000 */
[----:B------:R-:W0:Y:S01]  /*3690*/  MUFU.EX2 R120, R120 ;  /* 0x0000007800787308 */ /* 0x000e220000000800 */
[-C--:B------:R-:W-:Y:S02]  /*36a0*/  FMUL.FTZ R9, R113, R6.reuse ;  /* 0x0000000671097220 */ /* 0x080fe40000410000 */
[----:B------:R-:W-:Y:S02]  /*36b0*/  FFMA.FTZ R7, R114, R6, -R7 ;  /* 0x0000000672077223 */ /* 0x000fe40000010807 */
[----:B--2---:R-:W-:-:S02]  /*36c0*/  FMUL.FTZ R118, R111, R118 ;  /* 0x000000766f767220 */ /* 0x004fc40000410000 */
[----:B------:R-:W-:Y:S02]  /*36d0*/  FMUL.FTZ R116, R111, R116 ;  /* 0x000000746f747220 */ /* 0x000fe40000410000 */
[----:B------:R-:W-:Y:S02]  /*36e0*/  FFMA.FTZ R9, R114, R8, R9 ;  /* 0x0000000872097223 */ /* 0x000fe40000010009 */
[----:B----4-:R-:W-:Y:S02]  /*36f0*/  FMUL.FTZ R111, R119, R102 ;  /* 0x00000066776f7220 */ /* 0x010fe40000410000 */
[----:B------:R-:W-:Y:S02]  /*3700*/  FADD.FTZ R7, R96, R7 ;  /* 0x0000000760077221 */ /* 0x000fe40000010000 */
[----:B------:R-:W-:Y:S02]  /*3710*/  FMUL.FTZ R34, R25, R48 ;  /* 0x0000003019227220 */ /* 0x000fe40000410000 */
[----:B------:R-:W-:-:S02]  /*3720*/  FADD.FTZ R9, RZ, R9 ;  /* 0x00000009ff097221 */ /* 0x000fc40000010000 */
[----:B------:R-:W-:Y:S02]  /*3730*/  FMUL.FTZ R112, R119, R112 ;  /* 0x0000007077707220 */ /* 0x000fe40000410000 */
[C---:B------:R-:W-:Y:S01]  /*3740*/  FMUL.FTZ R10, R111.reuse, R7 ;  /* 0x000000076f0a7220 */ /* 0x040fe20000410000 */
[----:B------:R-:W1:Y:S01]  /*3750*/  MUFU.EX2 R34, R34 ;  /* 0x0000002200227308 */ /* 0x000e620000000800 */
[-C--:B------:R-:W-:Y:S02]  /*3760*/  FMUL.FTZ R8, R111, R9.reuse ;  /* 0x000000096f087220 */ /* 0x080fe40000410000 */
[----:B------:R-:W-:Y:S02]  /*3770*/  FFMA.FTZ R10, R112, R9, R10 ;  /* 0x00000009700a7223 */ /* 0x000fe4000001000a */
[C---:B------:R-:W-:Y:S02]  /*3780*/  FMUL.FTZ R122, R3.reuse, R68 ;  /* 0x00000044037a7220 */ /* 0x040fe40000410000 */
[----:B------:R-:W-:-:S02]  /*3790*/  FMUL.FTZ R6, R3, R70 ;  /* 0x0000004603067220 */ /* 0x000fc40000410000 */
[----:B------:R-:W-:Y:S02]  /*37a0*/  FFMA.FTZ R8, R112, R7, -R8 ;  /* 0x0000000770087223 */ /* 0x000fe40000010808 */
[----:B------:R-:W-:Y:S02]  /*37b0*/  FMUL.FTZ R3, R3, R80 ;  /* 0x0000005003037220 */ /* 0x000fe40000410000 */
[C---:B------:R-:W-:Y:S02]  /*37c0*/  FMUL.FTZ R2, R25.reuse, R42 ;  /* 0x0000002a19027220 */ /* 0x040fe40000410000 */
[----:B0-----:R-:W-:Y:S02]  /*37d0*/  FMUL.FTZ R109, R120, R109 ;  /* 0x0000006d786d7220 */ /* 0x001fe40000410000 */
[----:B------:R-:W-:Y:S01]  /*37e0*/  FADD.FTZ R10, RZ, R10 ;  /* 0x0000000aff0a7221 */ /* 0x000fe20000010000 */
[----:B------:R0:W-:Y:S01]  /*37f0*/  STS.128 [R24.X16+0x400], R12 ;  /* 0x0004000c18007388 */ /* 0x0001e2000000cc00 */
[----:B------:R-:W-:-:S02]  /*3800*/  FMUL.FTZ R26, R25, R46 ;  /* 0x0000002e191a7220 */ /* 0x000fc40000410000 */
[----:B------:R-:W-:Y:S02]  /*3810*/  FADD.FTZ R8, R95, R8 ;  /* 0x000000085f087221 */ /* 0x000fe40000010000 */
[----:B------:R-:W-:Y:S01]  /*3820*/  FMUL.FTZ R110, R120, R121 ;  /* 0x00000079786e7220 */ /* 0x000fe20000410000 */
[----:B------:R-:W2:Y:S01]  /*3830*/  MUFU.EX2 R2, R2 ;  /* 0x0000000200027308 */ /* 0x000ea20000000800 */
[----:B------:R-:W-:Y:S02]  /*3840*/  FMUL.FTZ R7, R109, R8 ;  /* 0x000000086d077220 */ /* 0x000fe40000410000 */
[----:B------:R-:W-:Y:S02]  /*3850*/  FMUL.FTZ R4, R25, R68 ;  /* 0x0000004419047220 */ /* 0x000fe40000410000 */
[----:B0-----:R-:W-:Y:S02]  /*3860*/  FMUL.RZ R12, R3, 0.15915493667125701904 ;  /* 0x3e22f983030c7820 */ /* 0x001fe4000040c000 */
[----:B------:R-:W-:Y:S01]  /*3870*/  FMUL.FTZ R3, R109, R10 ;  /* 0x0000000a6d037220 */ /* 0x000fe20000410000 */
[----:B------:R-:W0:Y:S01]  /*3880*/  MUFU.EX2 R26, R26 ;  /* 0x0000001a001a7308 */ /* 0x000e220000000800 */
[----:B------:R-:W-:-:S04]  /*3890*/  IMAD.WIDE.U32 R22, R88, c[0x0][0x1a0], R20 ;  /* 0x0000680058167a25 */ /* 0x000fc800078e0014 */
[----:B------:R-:W-:Y:S02]  /*38a0*/  FFMA.FTZ R3, R110, R8, -R3 ;  /* 0x000000086e037223 */ /* 0x000fe40000010803 */
[----:B------:R-:W-:Y:S02]  /*38b0*/  FMUL.RZ R122, R122, 0.15915493667125701904 ;  /* 0x3e22f9837a7a7820 */ /* 0x000fe4000040c000 */
[----:B------:R-:W-:Y:S01]  /*38c0*/  FFMA.FTZ R7, R110, R10, R7 ;  /* 0x0000000a6e077223 */ /* 0x000fe20000010007 */
[----:B------:R-:W-:Y:S01]  /*38d0*/  MUFU.SIN R125, R123 ;  /* 0x0000007b007d7308 */ /* 0x000fe20000000400 */
[----:B-1----:R-:W-:Y:S02]  /*38e0*/  FMUL.FTZ R107, R34, R107 ;  /* 0x0000006b226b7220 */ /* 0x002fe40000410000 */
[----:B------:R-:W-:Y:S02]  /*38f0*/  FADD.FTZ R3, R94, R3 ;  /* 0x000000035e037221 */ /* 0x000fe40000010000 */
[----:B------:R-:W-:Y:S01]  /*3900*/  FMUL.FTZ R5, R25, R70 ;  /* 0x0000004619057220 */ /* 0x000fe20000410000 */
[----:B------:R-:W-:Y:S01]  /*3910*/  IADD3 R21, R23, R135, RZ ;  /* 0x0000008717157210 */ /* 0x000fe20007ffe0ff */
[----:B------:R-:W-:Y:S01]  /*3920*/  FMUL.FTZ R29, R25, R44 ;  /* 0x0000002c191d7220 */ /* 0x000fe20000410000 */
[----:B------:R-:W-:Y:S01]  /*3930*/  MUFU.COS R126, R123 ;  /* 0x0000007b007e7308 */ /* 0x000fe20000000000 */
[----:B------:R-:W-:-:S02]  /*3940*/  FMUL.RZ R11, R6, 0.15915493667125701904 ;  /* 0x3e22f983060b7820 */ /* 0x000fc4000040c000 */
[----:B------:R-:W-:Y:S02]  /*3950*/  FADD.FTZ R7, RZ, R7 ;  /* 0x00000007ff077221 */ /* 0x000fe40000010000 */
[----:B------:R-:W-:-:S03]  /*3960*/  FMUL.FTZ R28, R25, R40 ;  /* 0x00000028191c7220 */ /* 0x000fc60000410000 */
[----:B------:R-:W-:Y:S01]  /*3970*/  MUFU.SIN R123, R122 ;  /* 0x0000007a007b7308 */ /* 0x000fe20000000400 */
[C---:B------:R-:W-:Y:S02]  /*3980*/  FMUL.FTZ R30, R25.reuse, R38 ;  /* 0x00000026191e7220 */ /* 0x040fe40000410000 */
[C---:B------:R-:W-:Y:S02]  /*3990*/  FMUL.FTZ R32, R25.reuse, R36 ;  /* 0x0000002419207220 */ /* 0x040fe40000410000 */
[----:B------:R-:W-:-:S03]  /*39a0*/  FMUL.FTZ R23, R25, R0 ;  /* 0x0000000019177220 */ /* 0x000fc60000410000 */
[----:B------:R-:W-:Y:S01]  /*39b0*/  MUFU.COS R124, R122 ;  /* 0x0000007a007c7308 */ /* 0x000fe20000000000 */
[----:B------:R-:W-:Y:S02]  /*39c0*/  FMUL.FTZ R108, R34, R108 ;  /* 0x0000006c226c7220 */ /* 0x000fe40000410000 */
[----:B------:R-:W-:Y:S02]  /*39d0*/  FMUL.FTZ R9, R107, R3 ;  /* 0x000000036b097220 */ /* 0x000fe40000410000 */
[----:B------:R-:W-:-:S03]  /*39e0*/  FMUL.FTZ R25, R25, R80 ;  /* 0x0000005019197220 */ /* 0x000fc60000410000 */
[----:B------:R-:W1:Y:S01]  /*39f0*/  MUFU.EX2 R4, R4 ;  /* 0x0000000400047308 */ /* 0x000e620000000800 */
[-C--:B------:R-:W-:Y:S02]  /*3a00*/  FMUL.FTZ R8, R107, R7.reuse ;  /* 0x000000076b087220 */ /* 0x080fe40000410000 */
[----:B------:R-:W-:Y:S02]  /*3a10*/  FFMA.FTZ R9, R108, R7, R9 ;  /* 0x000000076c097223 */ /* 0x000fe40000010009 */
[----:B--2---:R-:W-:-:S03]  /*3a20*/  FMUL.FTZ R102, R2, R33 ;  /* 0x0000002102667220 */ /* 0x004fc60000410000 */
[----:B------:R-:W-:Y:S01]  /*3a30*/  MUFU.EX2 R5, R5 ;  /* 0x0000000500057308 */ /* 0x000fe20000000800 */
[----:B------:R-:W-:Y:S02]  /*3a40*/  FMUL.FTZ R101, R2, R101 ;  /* 0x0000006502657220 */ /* 0x000fe40000410000 */
[----:B------:R-:W-:-:S05]  /*3a50*/  FFMA.FTZ R8, R108, R3, -R8 ;  /* 0x000000036c087223 */ /* 0x000fca0000010808 */
[----:B------:R-:W2:Y:S01]  /*3a60*/  MUFU.SIN R6, R11 ;  /* 0x0000000b00067308 */ /* 0x000ea20000000400 */
[----:B0-----:R-:W-:Y:S02]  /*3a70*/  FMUL.FTZ R105, R26, R105 ;  /* 0x000000691a697220 */ /* 0x001fe40000410000 */
[----:B------:R-:W-:-:S05]  /*3a80*/  FADD.FTZ R9, RZ, R9 ;  /* 0x00000009ff097221 */ /* 0x000fca0000010000 */
[----:B------:R-:W0:Y:S01]  /*3a90*/  MUFU.EX2 R29, R29 ;  /* 0x0000001d001d7308 */ /* 0x000e220000000800 */
[----:B------:R-:W-:Y:S02]  /*3aa0*/  FADD.FTZ R8, R93, R8 ;  /* 0x000000085d087221 */ /* 0x000fe40000010000 */
[----:B------:R-:W-:-:S05]  /*3ab0*/  FMUL.FTZ R106, R26, R31 ;  /* 0x0000001f1a6a7220 */ /* 0x000fca0000410000 */
[----:B------:R-:W-:Y:S01]  /*3ac0*/  MUFU.EX2 R25, R25 ;  /* 0x0000001900197308 */ /* 0x000fe20000000800 */
[----:B------:R-:W-:-:S07]  /*3ad0*/  FMUL.FTZ R3, R105, R9 ;  /* 0x0000000969037220 */ /* 0x000fce0000410000 */
[----:B------:R-:W3:Y:S01]  /*3ae0*/  MUFU.COS R122, R11 ;  /* 0x0000000b007a7308 */ /* 0x000ee20000000000 */
[----:B-1----:R-:W-:-:S07]  /*3af0*/  FMUL.FTZ R124, R4, R124 ;  /* 0x0000007c047c7220 */ /* 0x002fce0000410000 */
[----:B------:R-:W1:Y:S01]  /*3b00*/  MUFU.SIN R2, R12 ;  /* 0x0000000c00027308 */ /* 0x000e620000000400 */
[----:B------:R-:W-:Y:S02]  /*3b10*/  FMUL.FTZ R123, R4, R123 ;  /* 0x0000007b047b7220 */ /* 0x000fe40000410000 */
[-C--:B------:R-:W-:Y:S02]  /*3b20*/  FMUL.FTZ R4, R105, R8.reuse ;  /* 0x0000000869047220 */ /* 0x080fe40000410000 */
[C---:B------:R-:W-:Y:S02]  /*3b30*/  FFMA.FTZ R3, R106.reuse, R8, -R3 ;  /* 0x000000086a037223 */ /* 0x040fe40000010803 */
[----:B--2---:R-:W-:Y:S02]  /*3b40*/  FMUL.FTZ R121, R5, R6 ;  /* 0x0000000605797220 */ /* 0x004fe40000410000 */
[----:B------:R-:W-:Y:S02]  /*3b50*/  FFMA.FTZ R4, R106, R9, R4 ;  /* 0x000000096a047223 */ /* 0x000fe40000010004 */
[----:B0-----:R-:W-:-:S02]  /*3b60*/  FMUL.FTZ R103, R29, R103 ;  /* 0x000000671d677220 */ /* 0x001fc40000410000 */
[----:B------:R-:W-:Y:S02]  /*3b70*/  FADD.FTZ R6, R92, R3 ;  /* 0x000000035c067221 */ /* 0x000fe40000010000 */
[----:B---3--:R-:W-:Y:S02]  /*3b80*/  FMUL.FTZ R122, R5, R122 ;  /* 0x0000007a057a7220 */ /* 0x008fe40000410000 */
[----:B-1----:R-:W-:Y:S02]  /*3b90*/  FMUL.FTZ R119, R25, R2 ;  /* 0x0000000219777220 */ /* 0x002fe40000410000 */
[----:B------:R-:W-:Y:S02]  /*3ba0*/  FADD.FTZ R4, RZ, R4 ;  /* 0x00000004ff047221 */ /* 0x000fe40000010000 */
[----:B------:R-:W-:Y:S02]  /*3bb0*/  FMUL.FTZ R104, R29, R104 ;  /* 0x000000681d687220 */ /* 0x000fe40000410000 */
[----:B------:R-:W-:-:S02]  /*3bc0*/  FMUL.FTZ R2, R116, R115 ;  /* 0x0000007374027220 */ /* 0x000fc40000410000 */
[C---:B------:R-:W-:Y:S01]  /*3bd0*/  FMUL.FTZ R5, R103.reuse, R6 ;  /* 0x0000000667057220 */ /* 0x040fe20000410000 */
[----:B------:R-:W0:Y:S01]  /*3be0*/  MUFU.EX2 R28, R28 ;  /* 0x0000001c001c7308 */ /* 0x000e220000000800 */
[C---:B------:R-:W-:Y:S02]  /*3bf0*/  FMUL.FTZ R3, R118.reuse, R115 ;  /* 0x0000007376037220 */ /* 0x040fe40000410000 */
[-C--:B------:R-:W-:Y:S02]  /*3c00*/  FMUL.FTZ R7, R103, R4.reuse ;  /* 0x0000000467077220 */ /* 0x080fe40000410000 */
[-C--:B------:R-:W-:Y:S02]  /*3c10*/  FFMA.FTZ R2, R118, R117.reuse, -R2 ;  /* 0x0000007576027223 */ /* 0x080fe40000010802 */
[----:B------:R-:W-:Y:S02]  /*3c20*/  FFMA.FTZ R8, R104, R4, R5 ;  /* 0x0000000468087223 */ /* 0x000fe40000010005 */
[----:B------:R-:W-:-:S02]  /*3c30*/  FFMA.FTZ R3, R116, R117, R3 ;  /* 0x0000007574037223 */ /* 0x000fc40000010003 */
[----:B------:R-:W-:Y:S02]  /*3c40*/  FFMA.FTZ R6, R104, R6, -R7 ;  /* 0x0000000668067223 */ /* 0x000fe40000010807 */
[C---:B------:R-:W-:Y:S02]  /*3c50*/  FMUL.FTZ R4, R113.reuse, R2 ;  /* 0x0000000271047220 */ /* 0x040fe40000410000 */
[----:B------:R-:W-:Y:S02]  /*3c60*/  FADD.FTZ R8, RZ, R8 ;  /* 0x00000008ff087221 */ /* 0x000fe40000010000 */
[-C--:B------:R-:W-:Y:S02]  /*3c70*/  FMUL.FTZ R5, R113, R3.reuse ;  /* 0x0000000371057220 */ /* 0x080fe40000410000 */
[----:B------:R-:W-:Y:S02]  /*3c80*/  FADD.FTZ R6, R91, R6 ;  /* 0x000000065b067221 */ /* 0x000fe40000010000 */
[----:B------:R-:W-:-:S02]  /*3c90*/  FFMA.FTZ R4, R114, R3, R4 ;  /* 0x0000000372047223 */ /* 0x000fc40000010004 */
[C---:B------:R-:W-:Y:S01]  /*3ca0*/  FMUL.FTZ R7, R101.reuse, R8 ;  /* 0x0000000865077220 */ /* 0x040fe20000410000 */
[----:B------:R-:W1:Y:S01]  /*3cb0*/  MUFU.EX2 R30, R30 ;  /* 0x0000001e001e7308 */ /* 0x000e620000000800 */
[----:B------:R-:W-:Y:S02]  /*3cc0*/  FFMA.FTZ R5, R114, R2, -R5 ;  /* 0x0000000272057223 */ /* 0x000fe40000010805 */
[----:B------:R-:W-:Y:S02]  /*3cd0*/  FMUL.FTZ R9, R101, R6 ;  /* 0x0000000665097220 */ /* 0x000fe40000410000 */
[C---:B------:R-:W-:Y:S02]  /*3ce0*/  FMUL.FTZ R2, R111.reuse, R4 ;  /* 0x000000046f027220 */ /* 0x040fe40000410000 */
[----:B------:R-:W-:Y:S02]  /*3cf0*/  FFMA.FTZ R7, R102, R6, -R7 ;  /* 0x0000000666077223 */ /* 0x000fe40000010807 */
[----:B------:R-:W-:-:S02]  /*3d00*/  FMUL.FTZ R3, R111, R5 ;  /* 0x000000056f037220 */ /* 0x000fc40000410000 */
[----:B------:R-:W-:Y:S02]  /*3d10*/  FFMA.FTZ R9, R102, R8, R9 ;  /* 0x0000000866097223 */ /* 0x000fe40000010009 */
[----:B0-----:R-:W-:Y:S02]  /*3d20*/  FMUL.FTZ R131, R28, R131 ;  /* 0x000000831c837220 */ /* 0x001fe40000410000 */
[----:B------:R-:W-:Y:S02]  /*3d30*/  FFMA.FTZ R2, R112, R5, -R2 ;  /* 0x0000000570027223 */ /* 0x000fe40000010802 */
[----:B------:R-:W-:Y:S02]  /*3d40*/  FADD.FTZ R7, R90, R7 ;  /* 0x000000075a077221 */ /* 0x000fe40000010000 */
[----:B------:R-:W-:Y:S02]  /*3d50*/  FFMA.FTZ R3, R112, R4, R3 ;  /* 0x0000000470037223 */ /* 0x000fe40000010003 */
[----:B------:R-:W-:-:S02]  /*3d60*/  FADD.FTZ R9, RZ, R9 ;  /* 0x00000009ff097221 */ /* 0x000fc40000010000 */
[----:B------:R-:W-:Y:S02]  /*3d70*/  FMUL.FTZ R132, R28, R27 ;  /* 0x0000001b1c847220 */ /* 0x000fe40000410000 */
[----:B------:R-:W-:Y:S02]  /*3d80*/  FMUL.FTZ R4, R109, R2 ;  /* 0x000000026d047220 */ /* 0x000fe40000410000 */
[----:B------:R-:W-:Y:S01]  /*3d90*/  FMUL.FTZ R8, R131, R7 ;  /* 0x0000000783087220 */ /* 0x000fe20000410000 */
[----:B------:R-:W0:Y:S01]  /*3da0*/  MUFU.EX2 R32, R32 ;  /* 0x0000002000207308 */ /* 0x000e220000000800 */
[----:B------:R-:W-:Y:S02]  /*3db0*/  FMUL.FTZ R5, R109, R3 ;  /* 0x000000036d057220 */ /* 0x000fe40000410000 */
[----:B------:R-:W-:Y:S02]  /*3dc0*/  FMUL.FTZ R6, R131, R9 ;  /* 0x0000000983067220 */ /* 0x000fe40000410000 */
[----:B------:R-:W-:-:S02]  /*3dd0*/  FFMA.FTZ R4, R110, R3, R4 ;  /* 0x000000036e047223 */ /* 0x000fc40000010004 */
[----:B------:R-:W-:Y:S02]  /*3de0*/  FFMA.FTZ R8, R132, R9, R8 ;  /* 0x0000000984087223 */ /* 0x000fe40000010008 */
[----:B------:R-:W-:Y:S02]  /*3df0*/  FFMA.FTZ R5, R110, R2, -R5 ;  /* 0x000000026e057223 */ /* 0x000fe40000010805 */
[----:B------:R-:W-:Y:S02]  /*3e00*/  FFMA.FTZ R6, R132, R7, -R6 ;  /* 0x0000000784067223 */ /* 0x000fe40000010806 */
[----:B-1----:R-:W-:Y:S02]  /*3e10*/  FMUL.FTZ R129, R30, R129 ;  /* 0x000000811e817220 */ /* 0x002fe40000410000 */
[----:B------:R-:W-:Y:S02]  /*3e20*/  FMUL.FTZ R2, R107, R4 ;  /* 0x000000046b027220 */ /* 0x000fe40000410000 */
[----:B------:R-:W-:-:S02]  /*3e30*/  FADD.FTZ R8, RZ, R8 ;  /* 0x00000008ff087221 */ /* 0x000fc40000010000 */
[----:B------:R-:W-:Y:S02]  /*3e40*/  FMUL.FTZ R3, R107, R5 ;  /* 0x000000056b037220 */ /* 0x000fe40000410000 */
[----:B------:R-:W-:Y:S02]  /*3e50*/  FADD.FTZ R6, R89, R6 ;  /* 0x0000000659067221 */ /* 0x000fe40000010000 */
[----:B------:R-:W-:Y:S02]  /*3e60*/  FMUL.FTZ R130, R30, R35 ;  /* 0x000000231e827220 */ /* 0x000fe40000410000 */
[C---:B------:R-:W-:Y:S02]  /*3e70*/  FFMA.FTZ R2, R108.reuse, R5, -R2 ;  /* 0x000000056c027223 */ /* 0x040fe40000010802 */
[----:B------:R-:W-:Y:S01]  /*3e80*/  FMUL.FTZ R7, R129, R8 ;  /* 0x0000000881077220 */ /* 0x000fe20000410000 */
[----:B------:R-:W1:Y:S01]  /*3e90*/  MUFU.EX2 R23, R23 ;  /* 0x0000001700177308 */ /* 0x000e620000000800 */
[----:B------:R-:W-:-:S02]  /*3ea0*/  FFMA.FTZ R3, R108, R4, R3 ;  /* 0x000000046c037223 */ /* 0x000fc40000010003 */
[----:B------:R-:W-:Y:S02]  /*3eb0*/  FMUL.FTZ R9, R129, R6 ;  /* 0x0000000681097220 */ /* 0x000fe40000410000 */
[C---:B------:R-:W-:Y:S02]  /*3ec0*/  FMUL.FTZ R4, R105.reuse, R2 ;  /* 0x0000000269047220 */ /* 0x040fe40000410000 */
[C---:B------:R-:W-:Y:S02]  /*3ed0*/  FFMA.FTZ R6, R130.reuse, R6, -R7 ;  /* 0x0000000682067223 */ /* 0x040fe40000010807 */
[----:B------:R-:W-:Y:S02]  /*3ee0*/  FMUL.FTZ R5, R105, R3 ;  /* 0x0000000369057220 */ /* 0x000fe40000410000 */
[----:B------:R-:W-:Y:S02]  /*3ef0*/  FFMA.FTZ R9, R130, R8, R9 ;  /* 0x0000000882097223 */ /* 0x000fe40000010009 */
[----:B0-----:R-:W-:-:S02]  /*3f00*/  FMUL.FTZ R127, R32, R127 ;  /* 0x0000007f207f7220 */ /* 0x001fc40000410000 */
[C---:B------:R-:W-:Y:S02]  /*3f10*/  FFMA.FTZ R4, R106.reuse, R3, R4 ;  /* 0x000000036a047223 */ /* 0x040fe40000010004 */
[----:B------:R-:W-:Y:S02]  /*3f20*/  FADD.FTZ R6, R87, R6 ;  /* 0x0000000657067221 */ /* 0x000fe40000010000 */
[----:B------:R-:W-:Y:S02]  /*3f30*/  FFMA.FTZ R5, R106, R2, -R5 ;  /* 0x000000026a057223 */ /* 0x000fe40000010805 */
[----:B------:R-:W-:Y:S02]  /*3f40*/  FADD.FTZ R9, RZ, R9 ;  /* 0x00000009ff097221 */ /* 0x000fe40000010000 */
[----:B------:R-:W-:Y:S02]  /*3f50*/  FMUL.FTZ R128, R32, R128 ;  /* 0x0000008020807220 */ /* 0x000fe40000410000 */
[----:B------:R-:W-:-:S02]  /*3f60*/  FMUL.FTZ R2, R103, R4 ;  /* 0x0000000467027220 */ /* 0x000fc40000410000 */
[----:B------:R-:W-:Y:S02]  /*3f70*/  FMUL.FTZ R8, R127, R6 ;  /* 0x000000067f087220 */ /* 0x000fe40000410000 */
[----:B------:R-:W-:Y:S02]  /*3f80*/  FMUL.FTZ R3, R103, R5 ;  /* 0x0000000567037220 */ /* 0x000fe40000410000 */
[----:B------:R-:W-:Y:S02]  /*3f90*/  FMUL.FTZ R7, R127, R9 ;  /* 0x000000097f077220 */ /* 0x000fe40000410000 */
[----:B------:R-:W-:Y:S02]  /*3fa0*/  FFMA.FTZ R2, R104, R5, -R2 ;  /* 0x0000000568027223 */ /* 0x000fe40000010802 */
[----:B------:R-:W-:Y:S02]  /*3fb0*/  FFMA.FTZ R8, R128, R9, R8 ;  /* 0x0000000980087223 */ /* 0x000fe40000010008 */
[----:B------:R-:W-:-:S02]  /*3fc0*/  FFMA.FTZ R3, R104, R4, R3 ;  /* 0x0000000468037223 */ /* 0x000fc40000010003 */
[----:B------:R-:W-:Y:S02]  /*3fd0*/  FFMA.FTZ R6, R128, R6, -R7 ;  /* 0x0000000680067223 */ /* 0x000fe40000010807 */
[----:B-1----:R-:W-:Y:S02]  /*3fe0*/  FMUL.FTZ R125, R23, R125 ;  /* 0x0000007d177d7220 */ /* 0x002fe40000410000 */
[C---:B------:R-:W-:Y:S02]  /*3ff0*/  FMUL.FTZ R4, R101.reuse, R2 ;  /* 0x0000000265047220 */ /* 0x040fe40000410000 */
[----:B------:R-:W-:Y:S02]  /*4000*/  FADD.FTZ R8, RZ, R8 ;  /* 0x00000008ff087221 */ /* 0x000fe40000010000 */
[----:B------:R-:W-:Y:S02]  /*4010*/  FMUL.FTZ R5, R101, R3 ;  /* 0x0000000365057220 */ /* 0x000fe40000410000 */
[----:B------:R-:W-:-:S02]  /*4020*/  FADD.FTZ R6, R85, R6 ;  /* 0x0000000655067221 */ /* 0x000fc40000010000 */
[----:B------:R-:W-:Y:S02]  /*4030*/  FMUL.FTZ R126, R23, R126 ;  /* 0x0000007e177e7220 */ /* 0x000fe40000410000 */
[C---:B------:R-:W-:Y:S02]  /*4040*/  FFMA.FTZ R4, R102.reuse, R3, R4 ;  /* 0x0000000366047223 */ /* 0x040fe40000010004 */
[C---:B------:R-:W-:Y:S02]  /*4050*/  FMUL.FTZ R7, R125.reuse, R8 ;  /* 0x000000087d077220 */ /* 0x040fe40000410000 */
[----:B------:R-:W-:Y:S02]  /*4060*/  FFMA.FTZ R5, R102, R2, -R5 ;  /* 0x0000000266057223 */ /* 0x000fe40000010805 */
[----:B------:R-:W-:Y:S02]  /*4070*/  FMUL.FTZ R9, R125, R6 ;  /* 0x000000067d097220 */ /* 0x000fe40000410000 */
[----:B------:R-:W-:-:S02]  /*4080*/  FMUL.FTZ R2, R131, R4 ;  /* 0x0000000483027220 */ /* 0x000fc40000410000 */
[----:B------:R-:W-:Y:S02]  /*4090*/  FFMA.FTZ R6, R126, R6, -R7 ;  /* 0x000000067e067223 */ /* 0x000fe40000010807 */
[-C--:B------:R-:W-:Y:S02]  /*40a0*/  FMUL.FTZ R3, R131, R5.reuse ;  /* 0x0000000583037220 */ /* 0x080fe40000410000 */
[----:B------:R-:W-:Y:S02]  /*40b0*/  FFMA.FTZ R2, R132, R5, -R2 ;  /* 0x0000000584027223 */ /* 0x000fe40000010802 */
[----:B------:R-:W-:Y:S02]  /*40c0*/  FFMA.FTZ R9, R126, R8, R9 ;  /* 0x000000087e097223 */ /* 0x000fe40000010009 */
[----:B------:R-:W-:Y:S02]  /*40d0*/  FADD.FTZ R7, R83, R6 ;  /* 0x0000000653077221 */ /* 0x000fe40000010000 */
[----:B------:R-:W-:-:S02]  /*40e0*/  FFMA.FTZ R3, R132, R4, R3 ;  /* 0x0000000484037223 */ /* 0x000fc40000010003 */
[----:B------:R-:W-:Y:S02]  /*40f0*/  FMUL.FTZ R4, R129, R2 ;  /* 0x0000000281047220 */ /* 0x000fe40000410000 */
[----:B------:R-:W-:Y:S02]  /*4100*/  FADD.FTZ R9, RZ, R9 ;  /* 0x00000009ff097221 */ /* 0x000fe40000010000 */
[----:B------:R-:W-:Y:S02]  /*4110*/  FMUL.FTZ R6, R123, R7 ;  /* 0x000000077b067220 */ /* 0x000fe40000410000 */
[-C--:B------:R-:W-:Y:S02]  /*4120*/  FMUL.FTZ R5, R129, R3.reuse ;  /* 0x0000000381057220 */ /* 0x080fe40000410000 */
[----:B------:R-:W-:Y:S02]  /*4130*/  FFMA.FTZ R4, R130, R3, R4 ;  /* 0x0000000382047223 */ /* 0x000fe40000010004 */
[----:B------:R-:W-:-:S02]  /*4140*/  FFMA.FTZ R10, R124, R9, R6 ;  /* 0x000000097c0a7223 */ /* 0x000fc40000010006 */
[----:B------:R-:W-:Y:S02]  /*4150*/  FMUL.FTZ R9, R123, R9 ;  /* 0x000000097b097220 */ /* 0x000fe40000410000 */
[----:B------:R-:W-:Y:S02]  /*4160*/  FFMA.FTZ R5, R130, R2, -R5 ;  /* 0x0000000282057223 */ /* 0x000fe40000010805 */
[C---:B------:R-:W-:Y:S01]  /*4170*/  FMUL.FTZ R6, R127.reuse, R4 ;  /* 0x000000047f067220 */ /* 0x040fe20000410000 */
[----:B------:R-:W0:Y:S01]  /*4180*/  MUFU.COS R120, R12 ;  /* 0x0000000c00787308 */ /* 0x000e220000000000 */
[----:B------:R-:W-:Y:S02]  /*4190*/  FFMA.FTZ R8, R124, R7, -R9 ;  /* 0x000000077c087223 */ /* 0x000fe40000010809 */
[----:B------:R-:W-:Y:S02]  /*41a0*/  FADD.FTZ R10, RZ, R10 ;  /* 0x0000000aff0a7221 */ /* 0x000fe40000010000 */
[----:B------:R-:W-:-:S02]  /*41b0*/  FMUL.FTZ R7, R127, R5 ;  /* 0x000000057f077220 */ /* 0x000fc40000410000 */
[C---:B------:R-:W-:Y:S02]  /*41c0*/  FFMA.FTZ R6, R128.reuse, R5, -R6 ;  /* 0x0000000580067223 */ /* 0x040fe40000010806 */
[----:B------:R-:W-:Y:S02]  /*41d0*/  FADD.FTZ R8, R81, R8 ;  /* 0x0000000851087221 */ /* 0x000fe40000010000 */
[----:B------:R-:W-:Y:S02]  /*41e0*/  FMUL.FTZ R9, R121, R10 ;  /* 0x0000000a79097220 */ /* 0x000fe40000410000 */
[----:B------:R-:W-:Y:S02]  /*41f0*/  FFMA.FTZ R7, R128, R4, R7 ;  /* 0x0000000480077223 */ /* 0x000fe40000010007 */
[----:B------:R-:W-:Y:S02]  /*4200*/  FMUL.FTZ R4, R125, R6 ;  /* 0x000000067d047220 */ /* 0x000fe40000410000 */
[----:B------:R-:W-:-:S02]  /*4210*/  FMUL.FTZ R11, R121, R8 ;  /* 0x00000008790b7220 */ /* 0x000fc40000410000 */
[----:B------:R-:W-:Y:S02]  /*4220*/  FFMA.FTZ R8, R122, R8, -R9 ;  /* 0x000000087a087223 */ /* 0x000fe40000010809 */
[-C--:B------:R-:W-:Y:S02]  /*4230*/  FMUL.FTZ R5, R125, R7.reuse ;  /* 0x000000077d057220 */ /* 0x080fe40000410000 */
[----:B------:R-:W-:Y:S02]  /*4240*/  FFMA.FTZ R4, R126, R7, R4 ;  /* 0x000000077e047223 */ /* 0x000fe40000010004 */
[----:B------:R-:W-:Y:S02]  /*4250*/  FFMA.FTZ R11, R122, R10, R11 ;  /* 0x0000000a7a0b7223 */ /* 0x000fe4000001000b */
[----:B------:R-:W-:Y:S02]  /*4260*/  FADD.FTZ R8, R79, R8 ;  /* 0x000000084f087221 */ /* 0x000fe40000010000 */
[----:B------:R-:W-:-:S02]  /*4270*/  FFMA.FTZ R5, R126, R6, -R5 ;  /* 0x000000067e057223 */ /* 0x000fc40000010805 */
[----:B------:R-:W-:Y:S02]  /*4280*/  FMUL.FTZ R6, R123, R4 ;  /* 0x000000047b067220 */ /* 0x000fe40000410000 */
[----:B------:R-:W-:Y:S02]  /*4290*/  FADD.FTZ R11, RZ, R11 ;  /* 0x0000000bff0b7221 */ /* 0x000fe40000010000 */
[----:B0-----:R-:W-:Y:S02]  /*42a0*/  FMUL.FTZ R120, R25, R120 ;  /* 0x0000007819787220 */ /* 0x001fe40000410000 */
[----:B------:R-:W-:Y:S02]  /*42b0*/  FMUL.FTZ R9, R119, R8 ;  /* 0x0000000877097220 */ /* 0x000fe40000410000 */
[-C--:B------:R-:W-:Y:S02]  /*42c0*/  FMUL.FTZ R7, R123, R5.reuse ;  /* 0x000000057b077220 */ /* 0x080fe40000410000 */
[----:B------:R-:W-:-:S02]  /*42d0*/  FFMA.FTZ R6, R124, R5, -R6 ;  /* 0x000000057c067223 */ /* 0x000fc40000010806 */
[-C--:B------:R-:W-:Y:S01]  /*42e0*/  FMUL.FTZ R5, R119, R11.reuse ;  /* 0x0000000b77057220 */ /* 0x080fe20000410000 */
[----:B------:R-:W-:Y:S01]  /*42f0*/  LEA R20, P0, R22, c[0x0][0x228], 0x3 ;  /* 0x00008a0016147a11 */ /* 0x000fe200078018ff */
[----:B------:R-:W-:Y:S02]  /*4300*/  FFMA.FTZ R9, R120, R11, R9 ;  /* 0x0000000b78097223 */ /* 0x000fe40000010009 */
[----:B------:R-:W-:Y:S02]  /*4310*/  FFMA.FTZ R7, R124, R4, R7 ;  /* 0x000000047c077223 */ /* 0x000fe40000010007 */
[----:B------:R-:W-:Y:S02]  /*4320*/  FMUL.FTZ R4, R121, R6 ;  /* 0x0000000679047220 */ /* 0x000fe40000410000 */
[----:B------:R-:W-:Y:S01]  /*4330*/  FFMA.FTZ R8, R120, R8, -R5 ;  /* 0x0000000878087223 */ /* 0x000fe20000010805 */
[----:B------:R-:W-:Y:S01]  /*4340*/  LEA.HI.X R21, R22, c[0x0][0x22c], R21, 0x3, P0 ;  /* 0x00008b0016157a11 */ /* 0x000fe200000f1c15 */
[----:B------:R-:W-:-:S02]  /*4350*/  FADD.FTZ R23, RZ, R9 ;  /* 0x00000009ff177221 */ /* 0x000fc40000010000 */
[-C--:B------:R-:W-:Y:S01]  /*4360*/  FMUL.FTZ R5, R121, R7.reuse ;  /* 0x0000000779057220 */ /* 0x080fe20000410000 */
[----:B------:R-:W-:Y:S01]  /*4370*/  STS.128 [R24.X16+0x600], R16 ;  /* 0x0006001018007388 */ /* 0x000fe2000000cc00 */
[----:B------:R-:W-:Y:S01]  /*4380*/  FFMA.FTZ R4, R122, R7, R4 ;  /* 0x000000077a047223 */ /* 0x000fe20000010004 */
[----:B------:R-:W-:-:S06]  /*4390*/  NOP ;  /* 0x0000000000007918 */ /* 0x000fcc0000000000 */
[----:B------:R-:W-:Y:S01]  /*43a0*/  FADD.FTZ R22, R77, R8 ;  /* 0x000000084d167221 */ /* 0x000fe20000010000 */
[----:B------:R0:W5:Y:S01]  /*43b0*/  LDG.E.64 R2, [R20.64] ;  /* 0x0000000414027981 */ /* 0x000162000c1e1b00 */
[----:B------:R-:W-:-:S03]  /*43c0*/  FFMA.FTZ R5, R122, R6, -R5 ;  /* 0x000000067a057223 */ /* 0x000fc60000010805 */
[----:B------:R-:W1:Y:S01]  /*43d0*/  SHFL.UP PT, R8, R23, 0x1, RZ ;  /* 0x0420000017087989 */ /* 0x000e6200000e00ff */
[----:B------:R-:W-:-:S03]  /*43e0*/  FMUL.FTZ R7, R119, R5 ;  /* 0x0000000577077220 */ /* 0x000fc60000410000 */
[----:B------:R-:W2:Y:S01]  /*43f0*/  SHFL.UP PT, R6, R22, 0x1, RZ ;  /* 0x0420000016067989 */ /* 0x000ea200000e00ff */
[-C--:B0-----:R-:W-:Y:S02]  /*4400*/  FMUL.FTZ R20, R119, R4.reuse ;  /* 0x0000000477147220 */ /* 0x081fe40000410000 */
[C---:B------:R-:W-:Y:S02]  /*4410*/  FFMA.FTZ R7, R120.reuse, R4, R7 ;  /* 0x0000000478077223 */ /* 0x040fe40000010007 */
[----:B------:R-:W-:-:S03]  /*4420*/  FFMA.FTZ R20, R120, R5, -R20 ;  /* 0x0000000578147223 */ /* 0x000fc60000010814 */
[----:B------:R-:W0:Y:S04]  /*4430*/  SHFL.UP PT, R5, R7, 0x1, RZ ;  /* 0x0420000007057989 */ /* 0x000e2800000e00ff */
[----:B------:R-:W3:Y:S01]  /*4440*/  SHFL.UP PT, R4, R20, 0x1, RZ ;  /* 0x0420000014047989 */ /* 0x000ee200000e00ff */
[----:B------:R-:W-:Y:S01]  /*4450*/  ISETP.GE.AND P0, PT, R51, 0x1, PT ;  /* 0x000000013300780c */ /* 0x000fe20003f06270 */
[C---:B-1----:R-:W-:Y:S02]  /*4460*/  FMUL.FTZ R9, R7.reuse, R8 ;  /* 0x0000000807097220 */ /* 0x042fe40000410000 */
[-C--:B--2---:R-:W-:Y:S02]  /*4470*/  FMUL.FTZ R11, R7, R6.reuse ;  /* 0x00000006070b7220 */ /* 0x084fe40000410000 */
[----:B------:R-:W-:-:S02]  /*4480*/  FFMA.FTZ R9, R20, R6, -R9 ;  /* 0x0000000614097223 */ /* 0x000fc40000010809 */
[----:B------:R-:W-:-:S06]  /*4490*/  FFMA.FTZ R8, R20, R8, R11 ;  /* 0x0000000814087223 */ /* 0x000fcc000001000b */
[----:B------:R-:W-:Y:S02]  /*44a0*/  @P0 FADD.FTZ R22, R22, R9 ;  /* 0x0000000916160221 */ /* 0x000fe40000010000 */
[----:B------:R-:W-:Y:S02]  /*44b0*/  @P0 FADD.FTZ R23, R23, R8 ;  /* 0x0000000817170221 */ /* 0x000fe40000010000 */
[C---:B0-----:R-:W-:Y:S01]  /*44c0*/  FMUL.FTZ R9, R7.reuse, R5 ;  /* 0x0000000507097220 */ /* 0x041fe20000410000 */
[----:B------:R-:W0:Y:S01]  /*44d0*/  SHFL.UP PT, R11, R22, 0x2, RZ ;  /* 0x04400000160b7989 */ /* 0x000e2200000e00ff */
[----:B---3--:R-:W-:-:S03]  /*44e0*/  FMUL.FTZ R6, R7, R4 ;  /* 0x0000000407067220 */ /* 0x008fc60000410000 */
[----:B------:R-:W1:Y:S01]  /*44f0*/  SHFL.UP PT, R13, R23, 0x2, RZ ;  /* 0x04400000170d7989 */ /* 0x000e6200000e00ff */
[C---:B------:R-:W-:Y:S02]  /*4500*/  FFMA.FTZ R6, R20.reuse, R5, R6 ;  /* 0x0000000514067223 */ /* 0x040fe40000010006 */
        /* <DEDUP_REMOVED lines=10> */
[----:B--2---:R-:W-:Y:S02]  /*45b0*/  FMUL.FTZ R8, R6, R5 ;  /* 0x0000000506087220 */ /* 0x004fe40000410000 */
[----:B------:R-:W-:Y:S02]  /*45c0*/  @P0 FADD.FTZ R22, R22, R11 ;  /* 0x0000000b16160221 */ /* 0x000fe40000010000 */
        /* <DEDUP_REMOVED lines=14> */
[CC--:B--2---:R-:W-:Y:S02]  /*46b0*/  FMUL.FTZ R6, R7.reuse, R4.reuse ;  /* 0x0000000407067220 */ /* 0x0c4fe40000410000 */
[-C--:B---3--:R-:W-:Y:S01]  /*46c0*/  FMUL.FTZ R9, R7, R5.reuse ;  /* 0x0000000507097220 */ /* 0x088fe20000410000 */
[----:B------:R-:W0:Y:S01]  /*46d0*/  SHFL.UP PT, R11, R22, 0x8, RZ ;  /* 0x05000000160b7989 */ /* 0x000e2200000e00ff */
[----:B------:R-:W-:Y:S02]  /*46e0*/  @P0 FADD.FTZ R23, R23, R8 ;  /* 0x0000000817170221 */ /* 0x000fe40000010000 */
[C---:B------:R-:W-:Y:S02]  /*46f0*/  FFMA.FTZ R6, R20.reuse, R5, R6 ;  /* 0x0000000514067223 */ /* 0x040fe40000010006 */
[----:B------:R-:W-:-:S02]  /*4700*/  @P0 FFMA.FTZ R20, R20, R4, -R9 ;  /* 0x0000000414140223 */ /* 0x000fc40000010809 */
[----:B------:R-:W1:Y:S01]  /*4710*/  SHFL.UP PT, R9, R23, 0x8, RZ ;  /* 0x0500000017097989 */ /* 0x000e6200000e00ff */
[----:B------:R-:W-:-:S03]  /*4720*/  FSEL R6, R7, R6, !P0 ;  /* 0x0000000607067208 */ /* 0x000fc60004000000 */
[----:B------:R-:W2:Y:S04]  /*4730*/  SHFL.UP PT, R5, R20, 0x8, RZ ;  /* 0x0500000014057989 */ /* 0x000ea800000e00ff */
[----:B------:R-:W3:Y:S01]  /*4740*/  SHFL.UP PT, R7, R6, 0x8, RZ ;  /* 0x0500000006077989 */ /* 0x000ee200000e00ff */
[----:B------:R-:W-:Y:S01]  /*4750*/  ISETP.GE.AND P0, PT, R51, 0x8, PT ;  /* 0x000000083300780c */ /* 0x000fe20003f06270 */
[----:B0-----:R-:W-:-:S04]  /*4760*/  FMUL.FTZ R4, R6, R11 ;  /* 0x0000000b06047220 */ /* 0x001fc80000410000 */
[-C--:B-1----:R-:W-:Y:S02]  /*4770*/  FFMA.FTZ R10, R20, R9.reuse, R4 ;  /* 0x00000009140a7223 */ /* 0x082fe40000010004 */
[C---:B------:R-:W-:Y:S02]  /*4780*/  FMUL.FTZ R8, R6.reuse, R9 ;  /* 0x0000000906087220 */ /* 0x040fe40000410000 */
[----:B--2---:R-:W-:Y:S02]  /*4790*/  FMUL.FTZ R4, R6, R5 ;  /* 0x0000000506047220 */ /* 0x004fe40000410000 */
[C---:B------:R-:W-:Y:S02]  /*47a0*/  FFMA.FTZ R11, R20.reuse, R11, -R8 ;  /* 0x0000000b140b7223 */ /* 0x040fe40000010808 */
[----:B------:R-:W-:Y:S02]  /*47b0*/  @P0 FADD.FTZ R23, R23, R10 ;  /* 0x0000000a17170221 */ /* 0x000fe40000010000 */
[----:B---3--:R-:W-:-:S02]  /*47c0*/  FFMA.FTZ R9, R20, R7, R4 ;  /* 0x0000000714097223 */ /* 0x008fc40000010004 */
[----:B------:R-:W-:Y:S01]  /*47d0*/  FMUL.FTZ R7, R6, R7 ;  /* 0x0000000706077220 */ /* 0x000fe20000410000 */
[----:B------:R-:W0:Y:S01]  /*47e0*/  SHFL.UP PT, R8, R23, 0x10, RZ ;  /* 0x0600000017087989 */ /* 0x000e2200000e00ff */
[----:B------:R-:W-:Y:S02]  /*47f0*/  @P0 FADD.FTZ R22, R22, R11 ;  /* 0x0000000b16160221 */ /* 0x000fe40000010000 */
[----:B------:R-:W-:Y:S01]  /*4800*/  @P0 FFMA.FTZ R20, R20, R5, -R7 ;  /* 0x0000000514140223 */ /* 0x000fe20000010807 */
[----:B------:R-:W-:Y:S02]  /*4810*/  FSEL R9, R6, R9, !P0 ;  /* 0x0000000906097208 */ /* 0x000fe40004000000 */
[----:B------:R-:W1:Y:S04]  /*4820*/  SHFL.UP PT, R6, R22, 0x10, RZ ;  /* 0x0600000016067989 */ /* 0x000e6800000e00ff */
[----:B------:R-:W2:Y:S04]  /*4830*/  SHFL.UP PT, R4, R20, 0x10, RZ ;  /* 0x0600000014047989 */ /* 0x000ea800000e00ff */
[----:B------:R-:W3:Y:S01]  /*4840*/  SHFL.UP PT, R5, R9, 0x10, RZ ;  /* 0x0600000009057989 */ /* 0x000ee200000e00ff */
[----:B------:R-:W-:-:S02]  /*4850*/  ISETP.GE.AND P1, PT, R51, 0x10, PT ;  /* 0x000000103300780c */ /* 0x000fc40003f26270 */
[----:B------:R-:W-:Y:S02]  /*4860*/  ISETP.NE.AND P2, PT, R51, 0x1f, PT ;  /* 0x0000001f3300780c */ /* 0x000fe40003f45270 */
[----:B------:R-:W-:Y:S01]  /*4870*/  LOP3.LUT P0, RZ, R53, 0x1f, RZ, 0xc0, !PT ;  /* 0x0000001f35ff7812 */ /* 0x000fe2000780c0ff */
[----:B0-----:R-:W-:-:S03]  /*4880*/  FMUL.FTZ R7, R9, R8 ;  /* 0x0000000809077220 */ /* 0x001fc60000410000 */
[----:B------:R-:W-:Y:S01]  /*4890*/  ISETP.EQ.OR P0, PT, R49, RZ, P0 ;  /* 0x000000ff3100720c */ /* 0x000fe20000702670 */
[CC--:B-1----:R-:W-:Y:S02]  /*48a0*/  FFMA.FTZ R11, R20.reuse, R6.reuse, -R7 ;  /* 0x00000006140b7223 */ /* 0x0c2fe40000010807 */
[C---:B------:R-:W-:Y:S02]  /*48b0*/  FMUL.FTZ R17, R9.reuse, R6 ;  /* 0x0000000609117220 */ /* 0x040fe40000410000 */
[C---:B--2---:R-:W-:Y:S02]  /*48c0*/  FMUL.FTZ R6, R9.reuse, R4 ;  /* 0x0000000409067220 */ /* 0x044fe40000410000 */
[C---:B------:R-:W-:Y:S02]  /*48d0*/  FFMA.FTZ R8, R20.reuse, R8, R17 ;  /* 0x0000000814087223 */ /* 0x040fe40000010011 */
[-C--:B---3--:R-:W-:Y:S02]  /*48e0*/  FFMA.FTZ R6, R20, R5.reuse, R6 ;  /* 0x0000000514067223 */ /* 0x088fe40000010006 */
[----:B------:R-:W-:-:S02]  /*48f0*/  FMUL.FTZ R7, R9, R5 ;  /* 0x0000000509077220 */ /* 0x000fc40000410000 */
[----:B------:R-:W-:Y:S01]  /*4900*/  @P1 FADD.FTZ R23, R23, R8 ;  /* 0x0000000817171221 */ /* 0x000fe20000010000 */
[----:B------:R-:W-:Y:S01]  /*4910*/  @!P2 SHF.R.U32.HI R8, RZ, 0x1, R53 ;  /* 0x00000001ff08a819 */ /* 0x000fe20000011635 */
[----:B------:R-:W-:Y:S01]  /*4920*/  @P1 FFMA.FTZ R20, R20, R4, -R7 ;  /* 0x0000000414141223 */ /* 0x000fe20000010807 */
[----:B------:R-:W-:Y:S01]  /*4930*/  FSEL R21, R9, R6, !P1 ;  /* 0x0000000609157208 */ /* 0x000fe20004800000 */
[----:B------:R-:W-:Y:S01]  /*4940*/  IMAD R138, R51, 0x3, R24 ;  /* 0x00000003338a7824 */ /* 0x000fe200078e0218 */
[----:B------:R-:W-:Y:S01]  /*4950*/  MOV R5, RZ ;  /* 0x000000ff00057202 */ /* 0x000fe20000000f00 */
[----:B------:R-:W-:Y:S01]  /*4960*/  CS2R R6, SRZ ;  /* 0x0000000000067805 */ /* 0x000fe2000001ff00 */
[----:B------:R-:W-:Y:S01]  /*4970*/  MOV R4, 0x3f800000 ;  /* 0x3f80000000047802 */ /* 0x000fe20000000f00 */
[----:B------:R-:W-:Y:S01]  /*4980*/  @P1 FADD.FTZ R22, R22, R11 ;  /* 0x0000000b16161221 */ /* 0x000fe20000010000 */
[----:B------:R-:W-:Y:S01]  /*4990*/  @!P2 LOP3.LUT R139, R8, 0x7ffffff0, RZ, 0xc0, !PT ;  /* 0x7ffffff0088ba812 */ /* 0x000fe200078ec0ff */
[----:B------:R-:W0:Y:S04]  /*49a0*/  LDS.128 R12, [R138.X16] ;  /* 0x000000008a0c7984 */ /* 0x000e28000000cc00 */
[----:B------:R-:W1:Y:S04]  /*49b0*/  LDS.128 R16, [R138.X16+0x10] ;  /* 0x000010008a107984 */ /* 0x000e68000000cc00 */
[----:B------:R-:W-:Y:S04]  /*49c0*/  LDS.128 R24, [R138.X16+0x20] ;  /* 0x000020008a187984 */ /* 0x000fe8000000cc00 */
[----:B------:R-:W-:Y:S04]  /*49d0*/  @!P0 LDS.128 R4, [R88.X16+0x10c0] ;  /* 0x0010c00058048984 */ /* 0x000fe8000000cc00 */
[----:B------:R0:W-:Y:S04]  /*49e0*/  LDS.128 R28, [R138.X16+0x30] ;  /* 0x000030008a1c7984 */ /* 0x0001e8000000cc00 */
[----:B------:R-:W-:Y:S04]  /*49f0*/  @!P2 STS.128 [R139+0x1080], R20 ;  /* 0x001080148b00a388 */ /* 0x000fe80000000c00 */
[----:B------:R-:W-:Y:S06]  /*4a00*/  BAR.SYNC.DEFER_BLOCKING 0x0 ;  /* 0x0000000000007b1d */ /* 0x000fec0000010000 */
[----:B------:R-:W-:Y:S04]  /*4a10*/  LDS.128 R8, [0x1080] ;  /* 0x00108000ff087984 */ /* 0x000fe80000000c00 */
[----:B------:R-:W2:Y:S01]  /*4a20*/  LDS.128 R32, [0x1090] ;  /* 0x00109000ff207984 */ /* 0x000ea20000000c00 */
[----:B------:R-:W-:-:S04]  /*4a30*/  SHF.R.U32.HI R134, RZ, 0x5, R53 ;  /* 0x00000005ff867819 */ /* 0x000fc80000011635 */
[----:B------:R-:W-:Y:S01]  /*4a40*/  ISETP.NE.AND P0, PT, R134, RZ, PT ;  /* 0x000000ff8600720c */ /* 0x000fe20003f05270 */
[----:B------:R3:W4:Y:S04]  /*4a50*/  SHFL.UP PT, R136, R21, 0x1, RZ ;  /* 0x0420000015887989 */ /* 0x00072800000e00ff */
[----:B------:R1:W2:Y:S01]  /*4a60*/  SHFL.UP PT, R134, R20, 0x1, RZ ;  /* 0x0420000014867989 */ /* 0x0002a200000e00ff */
[----:B0-----:R-:W-:-:S03]  /*4a70*/  PRMT R138, RZ, 0x7610, R15 ;  /* 0x00007610ff8a7816 */ /* 0x001fc6000000000f */
[----:B------:R0:W2:Y:S01]  /*4a80*/  SHFL.UP PT, R135, R22, 0x1, RZ ;  /* 0x0420000016877989 */ /* 0x0000a200000e00ff */
[--C-:B---3--:R-:W-:Y:S02]  /*4a90*/  PRMT R21, RZ, 0x7610, R12.reuse ;  /* 0x00007610ff157816 */ /* 0x108fe4000000000c */
[----:B-1----:R-:W-:Y:S01]  /*4aa0*/  PRMT R20, RZ, 0x5410, R12 ;  /* 0x00005410ff147816 */ /* 0x002fe2000000000c */
[----:B------:R1:W3:Y:S01]  /*4ab0*/  SHFL.UP PT, R137, R23, 0x1, RZ ;  /* 0x0420000017897989 */ /* 0x0002e200000e00ff */
[--C-:B------:R-:W-:Y:S02]  /*4ac0*/  PRMT R12, RZ, 0x5410, R13.reuse ;  /* 0x00005410ff0c7816 */ /* 0x100fe4000000000d */
[----:B0-----:R-:W-:Y:S02]  /*4ad0*/  PRMT R22, RZ, 0x7610, R13 ;  /* 0x00007610ff167816 */ /* 0x001fe4000000000d */
[--C-:B------:R-:W-:Y:S02]  /*4ae0*/  PRMT R13, RZ, 0x5410, R14.reuse ;  /* 0x00005410ff0d7816 */ /* 0x100fe4000000000e */
[----:B-1----:R-:W-:-:S02]  /*4af0*/  PRMT R23, RZ, 0x7610, R14 ;  /* 0x00007610ff177816 */ /* 0x002fc4000000000e */
[----:B------:R-:W-:Y:S02]  /*4b00*/  PRMT R14, RZ, 0x5410, R15 ;  /* 0x00005410ff0e7816 */ /* 0x000fe4000000000f */
[--C-:B------:R-:W-:Y:S02]  /*4b10*/  PRMT R15, RZ, 0x5410, R16.reuse ;  /* 0x00005410ff0f7816 */ /* 0x100fe40000000010 */
[----:B------:R-:W-:Y:S02]  /*4b20*/  PRMT R139, RZ, 0x7610, R16 ;  /* 0x00007610ff8b7816 */ /* 0x000fe40000000010 */
[----:B------:R-:W-:Y:S01]  /*4b30*/  PRMT R16, RZ, 0x5410, R17 ;  /* 0x00005410ff107816 */ /* 0x000fe20000000011 */
[-C--:B--2---:R-:W-:Y:S02]  /*4b40*/  FMUL.FTZ R149, R11, R33.reuse ;  /* 0x000000210b957220 */ /* 0x084fe40000410000 */
[-C--:B------:R-:W-:Y:S02]  /*4b50*/  FMUL.FTZ R146, R10, R33.reuse ;  /* 0x000000210a927220 */ /* 0x080fe40000410000 */
[----:B------:R-:W-:-:S02]  /*4b60*/  FMUL.FTZ R147, R9, R33 ;  /* 0x0000002109937220 */ /* 0x000fc40000410000 */
[----:B------:R-:W-:Y:S01]  /*4b70*/  FMUL.FTZ R33, R8, R33 ;  /* 0x0000002108217220 */ /* 0x000fe20000410000 */
[----:B------:R-:W-:Y:S01]  /*4b80*/  PRMT R140, RZ, 0x7610, R17 ;  /* 0x00007610ff8c7816 */ /* 0x000fe20000000011 */
[-C--:B------:R-:W-:Y:S01]  /*4b90*/  FFMA.FTZ R149, R10, R32.reuse, -R149 ;  /* 0x000000200a957223 */ /* 0x080fe20000010895 */
[----:B------:R-:W-:Y:S01]  /*4ba0*/  PRMT R17, RZ, 0x5410, R18 ;  /* 0x00005410ff117816 */ /* 0x000fe20000000012 */
[-C--:B------:R-:W-:Y:S01]  /*4bb0*/  FFMA.FTZ R148, R11, R32.reuse, R146 ;  /* 0x000000200b947223 */ /* 0x080fe20000010092 */
[----:B------:R-:W-:Y:S01]  /*4bc0*/  PRMT R141, RZ, 0x7610, R18 ;  /* 0x00007610ff8d7816 */ /* 0x000fe20000000012 */
[-C--:B------:R-:W-:Y:S01]  /*4bd0*/  FFMA.FTZ R146, R8, R32.reuse, -R147 ;  /* 0x0000002008927223 */ /* 0x080fe20000010893 */
[----:B------:R-:W-:Y:S01]  /*4be0*/  PRMT R18, RZ, 0x5410, R19 ;  /* 0x00005410ff127816 */ /* 0x000fe20000000013 */
[----:B------:R-:W-:Y:S01]  /*4bf0*/  FFMA.FTZ R147, R9, R32, R33 ;  /* 0x0000002009937223 */ /* 0x000fe20000010021 */
[----:B------:R-:W-:Y:S01]  /*4c00*/  PRMT R142, RZ, 0x7610, R19 ;  /* 0x00007610ff8e7816 */ /* 0x000fe20000000013 */
[----:B------:R-:W-:Y:S01]  /*4c10*/  FADD.FTZ R149, R34, R149 ;  /* 0x0000009522957221 */ /* 0x000fe20000010000 */
[----:B------:R-:W-:Y:S01]  /*4c20*/  PRMT R19, RZ, 0x5410, R24 ;  /* 0x00005410ff137816 */ /* 0x000fe20000000018 */
[----:B------:R-:W-:Y:S01]  /*4c30*/  FADD.FTZ R148, R35, R148 ;  /* 0x0000009423947221 */ /* 0x000fe20000010000 */
[----:B------:R-:W-:Y:S01]  /*4c40*/  PRMT R143, RZ, 0x7610, R24 ;  /* 0x00007610ff8f7816 */ /* 0x000fe20000000018 */
[----:B------:R-:W-:Y:S01]  /*4c50*/  BSSY B0, `(.L_x_1173) ;  /* 0x0000030000007945 */ /* 0x000fe20003800000 */
        /* <DEDUP_REMOVED lines=10> */
[----:B------:R-:W-:Y:S02]  /*4d00*/  PRMT R26, RZ, 0x5410, R27 ;  /* 0x00005410ff1a7816 */ /* 0x000fe4000000001b */
[----:B------:R-:W-:Y:S02]  /*4d10*/  PRMT R30, RZ, 0x5410, R31 ;  /* 0x00005410ff1e7816 */ /* 0x000fe4000000001f */
[----:B------:R-:W-:-:S02]  /*4d20*/  PRMT R27, RZ, 0x7610, R27 ;  /* 0x00007610ff1b7816 */ /* 0x000fc4000000001b */
[----:B------:R-:W-:Y:S01]  /*4d30*/  PRMT R31, RZ, 0x7610, R31 ;  /* 0x00007610ff1f7816 */ /* 0x000fe2000000001f */
[----:B------:R-:W-:Y:S05]  /*4d40*/  @!P0 BRA `(.L_x_1174) ;  /* 0x0000010000008947 */ /* 0x000fea0003800000 */
[----:B---34-:R-:W-:Y:S01]  /*4d50*/  ISETP.NE.AND P0, PT, R51, RZ, PT ;  /* 0x000000ff3300720c */ /* 0x018fe20003f05270 */
[C---:B------:R-:W-:Y:S02]  /*4d60*/  FMUL.FTZ R149, R136.reuse, R11 ;  /* 0x0000000b88957220 */ /* 0x040fe40000410000 */
[C---:B------:R-:W-:Y:S02]  /*4d70*/  FMUL.FTZ R148, R136.reuse, R10 ;  /* 0x0000000a88947220 */ /* 0x040fe40000410000 */
[C---:B------:R-:W-:Y:S02]  /*4d80*/  FMUL.FTZ R147, R136.reuse, R9 ;  /* 0x0000000988937220 */ /* 0x040fe40000410000 */
[----:B------:R-:W-:Y:S02]  /*4d90*/  FMUL.FTZ R136, R136, R8 ;  /* 0x0000000888887220 */ /* 0x000fe40000410000 */
[----:B------:R-:W-:-:S02]  /*4da0*/  FFMA.FTZ R146, R134, R10, -R149 ;  /* 0x0000000a86927223 */ /* 0x000fc40000010895 */
[C---:B------:R-:W-:Y:S02]  /*4db0*/  FFMA.FTZ R148, R134.reuse, R11, R148 ;  /* 0x0000000b86947223 */ /* 0x040fe40000010094 */
[C---:B------:R-:W-:Y:S02]  /*4dc0*/  @P0 FFMA.FTZ R8, R134.reuse, R8, -R147 ;  /* 0x0000000886080223 */ /* 0x040fe40000010893 */
[----:B------:R-:W-:Y:S02]  /*4dd0*/  @P0 FFMA.FTZ R9, R134, R9, R136 ;  /* 0x0000000986090223 */ /* 0x000fe40000010088 */
[----:B------:R-:W-:Y:S01]  /*4de0*/  @P0 FADD.FTZ R10, R135, R146 ;  /* 0x00000092870a0221 */ /* 0x000fe20000010000 */
[----:B------:R-:W-:Y:S01]  /*4df0*/  MOV R134, R8 ;  /* 0x0000000800867202 */ /* 0x000fe20000000f00 */
[----:B------:R-:W-:Y:S01]  /*4e00*/  @P0 FADD.FTZ R11, R137, R148 ;  /* 0x00000094890b0221 */ /* 0x000fe20000010000 */
[----:B------:R-:W-:Y:S02]  /*4e10*/  MOV R136, R9 ;  /* 0x0000000900887202 */ /* 0x000fe40000000f00 */
[----:B------:R-:W-:-:S02]  /*4e20*/  MOV R135, R10 ;  /* 0x0000000a00877202 */ /* 0x000fc40000000f00 */
[----:B------:R-:W-:Y:S01]  /*4e30*/  MOV R137, R11 ;  /* 0x0000000b00897202 */ /* 0x000fe20000000f00 */
[----:B------:R-:W-:Y:S05]  /*4e40*/  BRA `(.L_x_1175) ;  /* 0x0000010000007947 */ /* 0x000fea0003800000 */
.L_x_1174:
[----:B---34-:R-:W-:Y:S01]  /*4e50*/  ISETP.NE.AND P0, PT, R51, RZ, PT ;  /* 0x000000ff3300720c */ /* 0x018fe20003f05270 */
[C---:B------:R-:W-:Y:S02]  /*4e60*/  FMUL.FTZ R9, R147.reuse, R5 ;  /* 0x0000000593097220 */ /* 0x040fe40000410000 */
        /* <DEDUP_REMOVED lines=14> */
.L_x_1175:
[----:B------:R-:W-:Y:S05]  /*4f50*/  BSYNC B0 ;  /* 0x0000000000007941 */ /* 0x000fea0003800000 */
.L_x_1173:
        /* <DEDUP_REMOVED lines=122> */
.L_x_1177:
[----:B------:R-:W-:Y:S05]  /*5700*/  BSYNC B0 ;  /* 0x0000000000007941 */ /* 0x000fea0003800000 */
.L_x_1176:
[-C--:B-1---5:R-:W-:Y:S01]  /*5710*/  FMUL.FTZ R9, R22, R3.reuse ;  /* 0x0000000316097220 */ /* 0x0a2fe20000410000 */
[----:B------:R-:W-:Y:S01]  /*5720*/  IADD3 R88, R88, 0x1, RZ ;  /* 0x0000000158587810 */ /* 0x000fe20007ffe0ff */
[CC--:B------:R-:W-:Y:S02]  /*5730*/  FMUL.FTZ R6, R23.reuse, R3.reuse ;  /* 0x0000000317067220 */ /* 0x0c0fe40000410000 */
[-C--:B------:R-:W-:Y:S01]  /*5740*/  FFMA.FTZ R4, R12, R2.reuse, -R9 ;  /* 0x000000020c047223 */ /* 0x080fe20000010809 */
[----:B------:R-:W-:Y:S01]  /*5750*/  ISETP.GE.AND P0, PT, R88, c[0x0][0x16c], PT ;  /* 0x00005b0058007a0c */ /* 0x000fe20003f06270 */
[-C--:B------:R-:W-:Y:S02]  /*5760*/  FMUL.FTZ R8, R23, R2.reuse ;  /* 0x0000000217087220 */ /* 0x080fe40000410000 */
[C---:B------:R-:W-:Y:S02]  /*5770*/  FMUL.FTZ R9, R138.reuse, R3 ;  /* 0x000000038a097220 */ /* 0x040fe40000410000 */
[----:B------:R-:W-:-:S02]  /*5780*/  FMUL.FTZ R138, R138, R2 ;  /* 0x000000028a8a7220 */ /* 0x000fc40000410000 */
[CC--:B------:R-:W-:Y:S02]  /*5790*/  FMUL.FTZ R5, R21.reuse, R3.reuse ;  /* 0x0000000315057220 */ /* 0x0c0fe40000410000 */
[-C--:B------:R-:W-:Y:S02]  /*57a0*/  FMUL.FTZ R7, R21, R2.reuse ;  /* 0x0000000215077220 */ /* 0x080fe40000410000 */
[CC--:B------:R-:W-:Y:S02]  /*57b0*/  FFMA.FTZ R6, R13.reuse, R2.reuse, -R6 ;  /* 0x000000020d067223 */ /* 0x0c0fe40000010806 */
[-C--:B------:R-:W-:Y:S02]  /*57c0*/  FFMA.FTZ R13, R13, R3.reuse, R8 ;  /* 0x000000030d0d7223 */ /* 0x080fe40000010008 */
[C---:B------:R-:W-:Y:S02]  /*57d0*/  FFMA.FTZ R8, R14.reuse, R2, -R9 ;  /* 0x000000020e087223 */ /* 0x040fe40000010809 */
[----:B------:R-:W-:-:S02]  /*57e0*/  FFMA.FTZ R9, R14, R3, R138 ;  /* 0x000000030e097223 */ /* 0x000fc4000001008a */
[CC--:B------:R-:W-:Y:S02]  /*57f0*/  FFMA.FTZ R5, R20.reuse, R2.reuse, -R5 ;  /* 0x0000000214057223 */ /* 0x0c0fe40000010805 */
[-C--:B------:R-:W-:Y:S02]  /*5800*/  FFMA.FTZ R7, R20, R3.reuse, R7 ;  /* 0x0000000314077223 */ /* 0x080fe40000010007 */
[CC--:B------:R-:W-:Y:S02]  /*5810*/  FMUL.FTZ R14, R139.reuse, R3.reuse ;  /* 0x000000038b0e7220 */ /* 0x0c0fe40000410000 */
[-C--:B------:R-:W-:Y:S02]  /*5820*/  FMUL.FTZ R20, R139, R2.reuse ;  /* 0x000000028b147220 */ /* 0x080fe40000410000 */
[C---:B------:R-:W-:Y:S02]  /*5830*/  FMUL.FTZ R21, R140.reuse, R3 ;  /* 0x000000038c157220 */ /* 0x040fe40000410000 */
[----:B------:R-:W-:-:S02]  /*5840*/  FMUL.FTZ R140, R140, R2 ;  /* 0x000000028c8c7220 */ /* 0x000fc40000410000 */
[-C--:B------:R-:W-:Y:S02]  /*5850*/  FMUL.FTZ R22, R22, R2.reuse ;  /* 0x0000000216167220 */ /* 0x080fe40000410000 */
[CC--:B------:R-:W-:Y:S02]  /*5860*/  FFMA.FTZ R14, R15.reuse, R2.reuse, -R14 ;  /* 0x000000020f0e7223 */ /* 0x0c0fe4000001080e */
[-C--:B------:R-:W-:Y:S02]  /*5870*/  FFMA.FTZ R15, R15, R3.reuse, R20 ;  /* 0x000000030f0f7223 */ /* 0x080fe40000010014 */
[C---:B------:R-:W-:Y:S02]  /*5880*/  FFMA.FTZ R20, R16.reuse, R2, -R21 ;  /* 0x0000000210147223 */ /* 0x040fe40000010815 */
        /* <DEDUP_REMOVED lines=14> */
[CC--:B------:R-:W-:Y:S02]  /*5970*/  FFMA.FTZ R18, R19.reuse, R2.reuse, -R18 ;  /* 0x0000000213127223 */ /* 0x0c0fe40000010812 */
[-C--:B------:R-:W-:Y:S02]  /*5980*/  FFMA.FTZ R19, R19, R3.reuse, R132 ;  /* 0x0000000313137223 */ /* 0x080fe40000010084 */
[CC--:B------:R-:W-:Y:S02]  /*5990*/  FFMA.FTZ R132, R24.reuse, R2.reuse, -R131 ;  /* 0x0000000218847223 */ /* 0x0c0fe40000010883 */
[-C--:B------:R-:W-:Y:S02]  /*59a0*/  FFMA.FTZ R131, R24, R3.reuse, R144 ;  /* 0x0000000318837223 */ /* 0x080fe40000010090 */
[C---:B------:R-:W-:Y:S02]  /*59b0*/  FMUL.FTZ R24, R145.reuse, R3 ;  /* 0x0000000391187220 */ /* 0x040fe40000410000 */
[----:B------:R-:W-:-:S02]  /*59c0*/  FMUL.FTZ R134, R145, R2 ;  /* 0x0000000291867220 */ /* 0x000fc40000410000 */
[-C--:B------:R-:W-:Y:S02]  /*59d0*/  FMUL.FTZ R135, R27, R3.reuse ;  /* 0x000000031b877220 */ /* 0x080fe40000410000 */
[CC--:B------:R-:W-:Y:S02]  /*59e0*/  FFMA.FTZ R24, R25.reuse, R2.reuse, -R24 ;  /* 0x0000000219187223 */ /* 0x0c0fe40000010818 */
[-C--:B------:R-:W-:Y:S02]  /*59f0*/  FFMA.FTZ R25, R25, R3.reuse, R134 ;  /* 0x0000000319197223 */ /* 0x080fe40000010086 */
[-C--:B------:R-:W-:Y:S02]  /*5a00*/  FFMA.FTZ R134, R26, R2.reuse, -R135 ;  /* 0x000000021a867223 */ /* 0x080fe40000010887 */
[----:B------:R-:W-:Y:S02]  /*5a10*/  FMUL.FTZ R27, R27, R2 ;  /* 0x000000021b1b7220 */ /* 0x000fe40000410000 */
[----:B------:R-:W-:-:S02]  /*5a20*/  FMUL.FTZ R135, R33, R3 ;  /* 0x0000000321877220 */ /* 0x000fc40000410000 */
[-C--:B------:R-:W-:Y:S02]  /*5a30*/  FMUL.FTZ R33, R33, R2.reuse ;  /* 0x0000000221217220 */ /* 0x080fe40000410000 */
[CC--:B------:R-:W-:Y:S02]  /*5a40*/  FMUL.FTZ R137, R34.reuse, R3.reuse ;  /* 0x0000000322897220 */ /* 0x0c0fe40000410000 */
[-C--:B------:R-:W-:Y:S02]  /*5a50*/  FMUL.FTZ R34, R34, R2.reuse ;  /* 0x0000000222227220 */ /* 0x080fe40000410000 */
        /* <DEDUP_REMOVED lines=64> */
.L_x_1172:
        /* <DEDUP_REMOVED lines=40> */
.L_x_1179:
[----:B------:R-:W-:Y:S05]  /*60e0*/  EXIT ;  /* 0x000000000000794d */ /* 0x000fea0003800000 */
.L_x_1181:
        /* <DEDUP_REMOVED lines=9> */
.L_x_5346:


//--------------------- .text._Z25selective_scan_fwd_kernelI32Selective_Scan_fwd_kernel_traitsILi64ELi16ELi1ELb1ELb0ELb1ELb1EN3c108BFloat16ENS1_7complexIfEEEEv13SSMParamsBase --------------------------
	.section	.text._Z25selective_scan_fwd_kernelI32Selective_Scan_fwd_kernel_traitsILi64ELi16ELi1ELb1ELb0ELb1ELb1EN3c108BFloat16ENS1_7complexIfEEEEv13SSMParamsBase,"ax",@progbits
	.sectioninfo	@"SHI_REGISTERS=155"
	.align	128
        .global         _Z25selective_scan_fwd_kernelI32Selective_Scan_fwd_kernel_traitsILi64ELi16ELi1ELb1ELb0ELb1ELb1EN3c108BFloat16ENS1_7complexIfEEEEv13SSMParamsBase
        .type           _Z25selective_scan_fwd_kernelI32Selective_Scan_fwd_kernel_traitsILi64ELi16ELi1ELb1ELb0ELb1ELb1EN3c108BFloat16ENS1_7complexIfEEEEv13SSMParamsBase,@function
        .size           _Z25selective_scan_fwd_kernelI32Selective_Scan_fwd_kernel_traitsILi64ELi16ELi1ELb1ELb0ELb1ELb1EN3c108BFloat16ENS1_7complexIfEEEEv13SSMParamsBase,(.L_x_5347 - _Z25selective_scan_fwd_kernelI32Selective_Scan_fwd_kernel_traitsILi64ELi16ELi1ELb1ELb0ELb1ELb1EN3c108BFloat16ENS1_7complexIfEEEEv13SSMParamsBase)
        .other          _Z25selective_scan_fwd_kernelI32Selective_Scan_fwd_kernel_traitsILi64ELi16ELi1ELb1ELb0ELb1ELb1EN3c108BFloat16ENS1_7complexIfEEEEv13SSMParamsBase,@"STO_CUDA_ENTRY STV_DEFAULT"
_Z25selective_scan_fwd_kernelI32Selective_Scan_fwd_kernel_traitsILi64ELi16ELi1ELb1ELb0ELb1ELb1EN3c108BFloat16ENS1_7complexIfEEEEv13SSMParamsBase:
.text._Z25selective_scan_fwd_kernelI32Selective_Scan_fwd_kernel_traitsILi64ELi16ELi1ELb1ELb0ELb1ELb1EN3c108BFloat16ENS1_7complexIfEEEEv13SSMParamsBase:
        /* <DEDUP_REMOVED lines=83> */
.L_x_1222:
        /* <DEDUP_REMOVED lines=80> */
.L_x_1183:
[----:B-12---:R-:W-:Y:S05]  /*0a30*/  BSYNC B0 ;  /* 0x0000000000007941 */ /* 0x006fea0003800000 */
.L_x_1182:
        /* <DEDUP_REMOVED lines=36> */
.L_x_1185:
[----:B------:R-:W-:Y:S05]  /*0c80*/  BSYNC B0 ;  /* 0x0000000000007941 */ /* 0x000fea0003800000 */
.L_x_1184:
        /* <DEDUP_REMOVED lines=38> */
.L_x_1187:
[----:B------:R-:W-:Y:S05]  /*0ef0*/  BSYNC B0 ;  /* 0x0000000000007941 */ /* 0x000fea0003800000 */
.L_x_1186:
        /* <DEDUP_REMOVED lines=36> */
.L_x_1189:
[----:B------:R-:W-:Y:S05]  /*1140*/  BSYNC B0 ;  /* 0x0000000000007941 */ /* 0x000fea0003800000 */
.L_x_1188:
        /* <DEDUP_REMOVED lines=38> */
.L_x_1191:
[----:B------:R-:W-:Y:S05]  /*13b0*/  BSYNC B0 ;  /* 0x0000000000007941 */ /* 0x000fea0003800000 */
.L_x_1190:
        /* <DEDUP_REMOVED lines=39> */
.L_x_1193:
[----:B------:R-:W-:Y:S05]  /*1630*/  BSYNC B0 ;  /* 0x0000000000007941 */ /* 0x000fea0003800000 */
.L_x_1192:
        /* <DEDUP_REMOVED lines=43> */
.L_x_1195:
[----:B------:R-:W-:Y:S05]  /*18f0*/  BSYNC B0 ;  /* 0x0000000000007941 */ /* 0x000fea0003800000 */
.L_x_1194:
        /* <DEDUP_REMOVED lines=41> */
.L_x_1197:
[----:B------:R-:W-:Y:S05]  /*1b90*/  BSYNC B0 ;  /* 0x0000000000007941 */ /* 0x000fea0003800000 */
.L_x_1196:
        /* <DEDUP_REMOVED lines=43> */
.L_x_1199:
[----:B------:R-:W-:Y:S05]  /*1e50*/  BSYNC B0 ;  /* 0x0000000000007941 */ /* 0x000fea0003800000 */
.L_x_1198:
        /* <DEDUP_REMOVED lines=41> */
.L_x_1201:
[----:B------:R-:W-:Y:S05]  /*20f0*/  BSYNC B0 ;  /* 0x0000000000007941 */ /* 0x000fea0003800000 */
.L_x_1200:
        /* <DEDUP_REMOVED lines=47> */
.L_x_1203:
[----:B------:R-:W-:Y:S05]  /*23f0*/  BSYNC B0 ;  /* 0x0000000000007941 */ /* 0x000fea0003800000 */
.L_x_1202:
        /* <DEDUP_REMOVED lines=33> */
.L_x_1205:
[----:B------:R-:W-:Y:S05]  /*2610*/  BSYNC B0 ;  /* 0x0000000000007941 */ /* 0x000fea0003800000 */
.L_x_1204:
        /* <DEDUP_REMOVED lines=33> */
.L_x_1207:
[----:B------:R-:W-:Y:S05]  /*2830*/  BSYNC B0 ;  /* 0x0000000000007941 */ /* 0x000fea0003800000 */
.L_x_1206:
        /* <DEDUP_REMOVED lines=33> */
.L_x_1209:
[----:B------:R-:W-:Y:S05]  /*2a50*/  BSYNC B0 ;  /* 0x0000000000007941 */ /* 0x000fea0003800000 */
.L_x_1208:
        /* <DEDUP_REMOVED lines=33> */
.L_x_1211:
[----:B------:R-:W-:Y:S05]  /*2c70*/  BSYNC B0 ;  /* 0x0000000000007941 */ /* 0x000fea0003800000 */
.L_x_1210:
        /* <DEDUP_REMOVED lines=33> */
.L_x_1213:
[----:B------:R-:W-:Y:S05]  /*2e90*/  BSYNC B0 ;  /* 0x0000000000007941 */ /* 0x000fea0003800000 */
.L_x_1212:
        /* <DEDUP_REMOVED lines=21> */
.L_x_1220:
        /* <DEDUP_REMOVED lines=54> */
[----:B------:R-:W-:Y:S01]  /*3350*/  MUFU.COS R118, R24 ;  /* 0x0000001800767308 */ /* 0x000fe20000000000 */
[----:B0-----:R-:W-:Y:S02]  /*3360*/  FMUL.RZ R20, R2, 0.15915493667125701904 ;  /* 0x3e22f98302147820 */ /* 0x001fe4000040c000 */
[----:B------:R-:W-:-:S05]  /*3370*/  FMUL.FTZ R2, R3, R46 ;  /* 0x0000002e03027220 */ /* 0x000fca0000410000 */
[----:B------:R-:W-:Y:S08]  /*3380*/  MUFU.SIN R108, R20 ;  /* 0x00000014006c7308 */ /* 0x000ff00000000400 */
[----:B------:R0:W-:Y:S08]  /*3390*/  MUFU.COS R109, R20 ;  /* 0x00000014006d7308 */ /* 0x0001f00000000000 */
[----:B------:R-:W-:Y:S01]  /*33a0*/  MUFU.SIN R112, R21 ;  /* 0x0000001500707308 */ /* 0x000fe20000000400 */
[----:B0-----:R-:W-:-:S04]  /*33b0*/  FMUL.FTZ R20, R3, R42 ;  /* 0x0000002a03147220 */ /* 0x001fc80000410000 */
[----:B------:R-:W-:Y:S02]  /*33c0*/  FMUL.RZ R24, R20, 0.15915493667125701904 ;  /* 0x3e22f98314187820 */ /* 0x000fe4000040c000 */
        /* <DEDUP_REMOVED lines=22> */
[----:B0-----:R-:W-:-:S04]  /*3530*/  FMUL.FTZ R23, R3, R0 ;  /* 0x0000000003177220 */ /* 0x001fc80000410000 */
[----:B------:R-:W-:Y:S01]  /*3540*/  FMUL.RZ R121, R23, 0.15915493667125701904 ;  /* 0x3e22f98317797820 */ /* 0x000fe2000040c000 */
[----:B------:R-:W-:Y:S02]  /*3550*/  SHF.L.U32 R23, R55, 0x2, RZ ;  /* 0x0000000237177819 */ /* 0x000fe400000006ff */
[----:B------:R0:W-:Y:S08]  /*3560*/  MUFU.COS R30, R24 ;  /* 0x00000018001e7308 */ /* 0x0001f00000000000 */
[----:B------:R-:W1:Y:S01]  /*3570*/  MUFU.EX2 R114, R114 ;  /* 0x0000007200727308 */ /* 0x000e620000000800 */
[----:B0-----:R-:W-:-:S07]  /*3580*/  FMUL.RZ R24, R20, 0.15915493667125701904 ;  /* 0x3e22f98314187820 */ /* 0x001fce000040c000 */
[----:B------:R-:W-:Y:S08]  /*3590*/  MUFU.SIN R128, R24 ;  /* 0x0000001800807308 */ /* 0x000ff00000000400 */
[----:B------:R0:W-:Y:S01]  /*35a0*/  MUFU.COS R129, R24 ;  /* 0x0000001800817308 */ /* 0x0001e20000000000 */
[C---:B-1----:R-:W-:Y:S02]  /*35b0*/  FMUL.FTZ R119, R114.reuse, R119 ;  /* 0x0000007772777220 */ /* 0x042fe40000410000 */
[----:B------:R-:W-:-:S05]  /*35c0*/  FMUL.FTZ R117, R114, R117 ;  /* 0x0000007572757220 */ /* 0x000fca0000410000 */
[----:B------:R-:W1:Y:S01]  /*35d0*/  MUFU.EX2 R136, R136 ;  /* 0x0000008800887308 */ /* 0x000e620000000800 */
[----:B0-----:R-:W-:-:S04]  /*35e0*/  LOP3.LUT R24, R23, 0xffffff80, RZ, 0xc0, !PT ;  /* 0xffffff8017187812 */ /* 0x001fc800078ec0ff */
[----:B------:R-:W-:-:S03]  /*35f0*/  IADD3 R24, R24, R53, RZ ;  /* 0x0000003518187210 */ /* 0x000fc60007ffe0ff */
[----:B------:R-:W-:Y:S02]  /*3600*/  MUFU.SIN R132, R21 ;  /* 0x0000001500847308 */ /* 0x000fe40000000400 */
[----:B---3--:R0:W-:Y:S04]  /*3610*/  STS.128 [R24.X16], R4 ;  /* 0x0000000418007388 */ /* 0x0081e8000000cc00 */
[----:B----4-:R2:W-:Y:S02]  /*3620*/  STS.128 [R24.X16+0x200], R8 ;  /* 0x0002000818007388 */ /* 0x0105e4000000cc00 */
[----:B------:R3:W-:Y:S01]  /*3630*/  MUFU.COS R134, R21 ;  /* 0x0000001500867308 */ /* 0x0007e20000000000 */
[C---:B-1----:R-:W-:Y:S01]  /*3640*/  FMUL.FTZ R114, R136.reuse, R103 ;  /* 0x0000006788727220 */ /* 0x042fe20000410000 */
[----:B------:R-:W-:Y:S01]  /*3650*/  STS.128 [R24.X16+0x400], R12 ;  /* 0x0004000c18007388 */ /* 0x000fe2000000cc00 */
[----:B------:R-:W-:-:S03]  /*3660*/  FMUL.FTZ R115, R136, R115 ;  /* 0x0000007388737220 */ /* 0x000fc60000410000 */
[----:B------:R-:W-:Y:S02]  /*3670*/  STS.128 [R24.X16+0x600], R16 ;  /* 0x0006001018007388 */ /* 0x000fe4000000cc00 */
[----:B------:R-:W1:Y:S01]  /*3680*/  MUFU.EX2 R111, R111 ;  /* 0x0000006f006f7308 */ /* 0x000e620000000800 */
[----:B---3--:R-:W-:-:S04]  /*3690*/  IMAD.WIDE.U32 R20, R66, c[0x0][0x198], RZ ;  /* 0x0000660042147a25 */ /* 0x008fc800078e00ff */
[-C--:B0-----:R-:W-:Y:S01]  /*36a0*/  FMUL.FTZ R6, RZ, R116.reuse ;  /* 0x00000074ff067220 */ /* 0x081fe20000410000 */
[----:B------:R-:W-:Y:S01]  /*36b0*/  IADD3 R21, R21, R113, RZ ;  /* 0x0000007115157210 */ /* 0x000fe20007ffe0ff */
[C---:B--2---:R-:W-:Y:S01]  /*36c0*/  FMUL.FTZ R9, R99.reuse, R116 ;  /* 0x0000007463097220 */ /* 0x044fe20000410000 */
[----:B------:R-:W0:Y:S01]  /*36d0*/  MUFU.EX2 R35, R35 ;  /* 0x0000002300237308 */ /* 0x000e220000000800 */
[-C--:B------:R-:W-:Y:S02]  /*36e0*/  FFMA.FTZ R7, R99, R118.reuse, -R6 ;  /* 0x0000007663077223 */ /* 0x080fe40000010806 */
[----:B------:R-:W-:Y:S02]  /*36f0*/  FFMA.FTZ R9, RZ, R118, R9 ;  /* 0x00000076ff097223 */ /* 0x000fe40000010009 */
[----:B------:R-:W-:Y:S02]  /*3700*/  FADD.FTZ R7, R98, R7 ;  /* 0x0000000762077221 */ /* 0x000fe40000010000 */
[----:B------:R-:W-:Y:S01]  /*3710*/  FADD.FTZ R9, RZ, R9 ;  /* 0x00000009ff097221 */ /* 0x000fe20000010000 */
[----:B------:R-:W2:Y:S01]  /*3720*/  MUFU.EX2 R34, R34 ;  /* 0x0000002200227308 */ /* 0x000ea20000000800 */
[----:B------:R-:W-:-:S02]  /*3730*/  IMAD R113, R22, c[0x0][0x1a0], RZ ;  /* 0x0000680016717a24 */ /* 0x000fc400078e02ff */
[C---:B------:R-:W-:Y:S02]  /*3740*/  FMUL.FTZ R8, R114.reuse, R7 ;  /* 0x0000000772087220 */ /* 0x040fe40000410000 */
[----:B------:R-:W-:Y:S02]  /*3750*/  FMUL.FTZ R6, R114, R9 ;  /* 0x0000000972067220 */ /* 0x000fe40000410000 */
[C---:B------:R-:W-:Y:S01]  /*3760*/  IMAD R113, R88.reuse, c[0x0][0x1a4], R113 ;  /* 0x0000690058717a24 */ /* 0x040fe200078e0271 */
[----:B------:R-:W3:Y:S01]  /*3770*/  MUFU.EX2 R2, R2 ;  /* 0x0000000200027308 */ /* 0x000ee20000000800 */
[----:B------:R-:W-:-:S04]  /*3780*/  IMAD.WIDE.U32 R22, R88, c[0x0][0x1a0], R20 ;  /* 0x0000680058167a25 */ /* 0x000fc800078e0014 */
[----:B------:R-:W-:Y:S01]  /*3790*/  FFMA.FTZ R9, R115, R9, R8 ;  /* 0x0000000973097223 */ /* 0x000fe20000010008 */
[----:B------:R-:W-:Y:S01]  /*37a0*/  IADD3 R21, R23, R113, RZ ;  /* 0x0000007117157210 */ /* 0x000fe20007ffe0ff */
[----:B------:R-:W-:Y:S01]  /*37b0*/  FFMA.FTZ R8, R115, R7, -R6 ;  /* 0x0000000773087223 */ /* 0x000fe20000010806 */
[C---:B------:R-:W-:Y:S01]  /*37c0*/  LEA R20, P0, R22.reuse, c[0x0][0x228], 0x3 ;  /* 0x00008a0016147a11 */ /* 0x040fe200078018ff */
[----:B------:R-:W-:Y:S01]  /*37d0*/  FMUL.FTZ R113, R3, R68 ;  /* 0x0000004403717220 */ /* 0x000fe20000410000 */
[----:B------:R-:W4:Y:S01]  /*37e0*/  MUFU.EX2 R29, R29 ;  /* 0x0000001d001d7308 */ /* 0x000f220000000800 */
[----:B-1----:R-:W-:Y:S01]  /*37f0*/  FMUL.FTZ R112, R111, R112 ;  /* 0x000000706f707220 */ /* 0x002fe20000410000 */
[----:B------:R-:W-:Y:S01]  /*3800*/  LEA.HI.X R21, R22, c[0x0][0x22c], R21, 0x3, P0 ;  /* 0x00008b0016157a11 */ /* 0x000fe200000f1c15 */
[----:B------:R-:W-:Y:S02]  /*3810*/  FADD.FTZ R8, R97, R8 ;  /* 0x0000000861087221 */ /* 0x000fe40000010000 */
[----:B------:R-:W-:-:S02]  /*3820*/  FMUL.FTZ R6, R3, R70 ;  /* 0x0000004603067220 */ /* 0x000fc40000410000 */
[----:B------:R-:W-:Y:S01]  /*3830*/  FMUL.RZ R22, R113, 0.15915493667125701904 ;  /* 0x3e22f98371167820 */ /* 0x000fe2000040c000 */
[----:B------:R-:W-:Y:S01]  /*3840*/  MUFU.EX2 R27, R27 ;  /* 0x0000001b001b7308 */ /* 0x000fe20000000800 */
[----:B------:R-:W-:Y:S02]  /*3850*/  FADD.FTZ R9, RZ, R9 ;  /* 0x00000009ff097221 */ /* 0x000fe40000010000 */
[----:B------:R-:W-:Y:S02]  /*3860*/  FMUL.FTZ R113, R111, R122 ;  /* 0x0000007a6f717220 */ /* 0x000fe40000410000 */
[----:B------:R-:W-:Y:S02]  /*3870*/  FMUL.FTZ R10, R112, R8 ;  /* 0x00000008700a7220 */ /* 0x000fe40000410000 */
[----:B------:R-:W-:Y:S01]  /*3880*/  FMUL.RZ R11, R6, 0.15915493667125701904 ;  /* 0x3e22f983060b7820 */ /* 0x000fe2000040c000 */
[----:B------:R-:W-:Y:S01]  /*3890*/  MUFU.SIN R124, R22 ;  /* 0x00000016007c7308 */ /* 0x000fe20000000400 */
[----:B------:R-:W-:-:S02]  /*38a0*/  FMUL.FTZ R6, R112, R9 ;  /* 0x0000000970067220 */ /* 0x000fc40000410000 */
[C---:B------:R-:W-:Y:S02]  /*38b0*/  FFMA.FTZ R10, R113.reuse, R9, R10 ;  /* 0x00000009710a7223 */ /* 0x040fe4000001000a */
[----:B------:R-:W-:Y:S02]  /*38c0*/  FFMA.FTZ R7, R113, R8, -R6 ;  /* 0x0000000871077223 */ /* 0x000fe40000010806 */
[----:B0-----:R-:W-:Y:S01]  /*38d0*/  FMUL.FTZ R110, R35, R110 ;  /* 0x0000006e236e7220 */ /* 0x001fe20000410000 */
[----:B------:R-:W-:Y:S01]  /*38e0*/  MUFU.COS R125, R22 ;  /* 0x00000016007d7308 */ /* 0x000fe20000000000 */
[----:B------:R-:W-:Y:S02]  /*38f0*/  FADD.FTZ R10, RZ, R10 ;  /* 0x0000000aff0a7221 */ /* 0x000fe40000010000 */
[----:B------:R-:W-:Y:S02]  /*3900*/  FMUL.FTZ R3, R3, R80 ;  /* 0x0000005003037220 */ /* 0x000fe40000410000 */
[----:B------:R-:W-:-:S02]  /*3910*/  FADD.FTZ R7, R96, R7 ;  /* 0x0000000760077221 */ /* 0x000fc40000010000 */
[----:B------:R-:W-:Y:S01]  /*3920*/  FMUL.FTZ R111, R35, R120 ;  /* 0x00000078236f7220 */ /* 0x000fe20000410000 */
[----:B------:R-:W-:Y:S01]  /*3930*/  MUFU.SIN R122, R11 ;  /* 0x0000000b007a7308 */ /* 0x000fe20000000400 */
[C---:B------:R-:W-:Y:S02]  /*3940*/  FMUL.FTZ R6, R110.reuse, R10 ;  /* 0x0000000a6e067220 */ /* 0x040fe40000410000 */
[----:B------:R-:W-:Y:S02]  /*3950*/  FMUL.FTZ R4, R25, R68 ;  /* 0x0000004419047220 */ /* 0x000fe40000410000 */
[----:B------:R-:W-:Y:S02]  /*3960*/  FMUL.RZ R9, R3, 0.15915493667125701904 ;  /* 0x3e22f98303097820 */ /* 0x000fe4000040c000 */
[----:B------:R-:W-:Y:S01]  /*3970*/  FMUL.FTZ R3, R110, R7 ;  /* 0x000000076e037220 */ /* 0x000fe20000410000 */
[----:B------:R-:W-:Y:S01]  /*3980*/  MUFU.EX2 R31, R31 ;  /* 0x0000001f001f7308 */ /* 0x000fe20000000800 */
[----:B------:R-:W-:-:S02]  /*3990*/  FMUL.FTZ R5, R25, R70 ;  /* 0x0000004619057220 */ /* 0x000fc40000410000 */
[C---:B------:R-:W-:Y:S02]  /*39a0*/  FFMA.FTZ R8, R111.reuse, R7, -R6 ;  /* 0x000000076f087223 */ /* 0x040fe40000010806 */
[----:B------:R-:W-:Y:S02]  /*39b0*/  FFMA.FTZ R3, R111, R10, R3 ;  /* 0x0000000a6f037223 */ /* 0x000fe40000010003 */
[----:B--2---:R-:W-:Y:S01]  /*39c0*/  FMUL.FTZ R108, R34, R108 ;  /* 0x0000006c226c7220 */ /* 0x004fe20000410000 */
[----:B------:R-:W0:Y:S01]  /*39d0*/  MUFU.EX2 R4, R4 ;  /* 0x0000000400047308 */ /* 0x000e220000000800 */
[----:B------:R-:W-:Y:S02]  /*39e0*/  FADD.FTZ R8, R95, R8 ;  /* 0x000000085f087221 */ /* 0x000fe40000010000 */
[C---:B---3--:R-:W-:Y:S02]  /*39f0*/  FMUL.FTZ R105, R2.reuse, R105 ;  /* 0x0000006902697220 */ /* 0x048fe40000410000 */
[----:B------:R-:W-:-:S02]  /*3a00*/  FMUL.FTZ R104, R2, R104 ;  /* 0x0000006802687220 */ /* 0x000fc40000410000 */
[----:B------:R-:W-:Y:S01]  /*3a10*/  FADD.FTZ R3, RZ, R3 ;  /* 0x00000003ff037221 */ /* 0x000fe20000010000 */
[----:B------:R-:W-:Y:S01]  /*3a20*/  MUFU.EX2 R5, R5 ;  /* 0x0000000500057308 */ /* 0x000fe20000000800 */
[----:B------:R-:W-:Y:S02]  /*3a30*/  FMUL.FTZ R109, R34, R109 ;  /* 0x0000006d226d7220 */ /* 0x000fe40000410000 */
[C---:B------:R-:W-:Y:S02]  /*3a40*/  FMUL.FTZ R10, R108.reuse, R8 ;  /* 0x000000086c0a7220 */ /* 0x040fe40000410000 */
[-C--:B------:R-:W-:Y:S02]  /*3a50*/  FMUL.FTZ R7, R108, R3.reuse ;  /* 0x000000036c077220 */ /* 0x080fe40000410000 */
[----:B------:R-:W-:Y:S01]  /*3a60*/  FFMA.FTZ R10, R109, R3, R10 ;  /* 0x000000036d0a7223 */ /* 0x000fe2000001000a */
[----:B------:R-:W1:Y:S01]  /*3a70*/  MUFU.COS R2, R11 ;  /* 0x0000000b00027308 */ /* 0x000e620000000000 */
[----:B------:R-:W-:-:S02]  /*3a80*/  FMUL.FTZ R23, R25, R0 ;  /* 0x0000000019177220 */ /* 0x000fc40000410000 */
[----:B------:R-:W-:Y:S02]  /*3a90*/  FFMA.FTZ R7, R109, R8, -R7 ;  /* 0x000000086d077223 */ /* 0x000fe40000010807 */
[----:B----4-:R-:W-:Y:S02]  /*3aa0*/  FMUL.FTZ R106, R29, R106 ;  /* 0x0000006a1d6a7220 */ /* 0x010fe40000410000 */
[----:B------:R-:W-:Y:S01]  /*3ab0*/  FMUL.FTZ R25, R25, R80 ;  /* 0x0000005019197220 */ /* 0x000fe20000410000 */
[----:B------:R-:W-:Y:S01]  /*3ac0*/  MUFU.COS R6, R9 ;  /* 0x0000000900067308 */ /* 0x000fe20000000000 */
[----:B------:R-:W-:Y:S02]  /*3ad0*/  FADD.FTZ R10, RZ, R10 ;  /* 0x0000000aff0a7221 */ /* 0x000fe40000010000 */
[C---:B0-----:R-:W-:Y:S02]  /*3ae0*/  FMUL.FTZ R125, R4.reuse, R125 ;  /* 0x0000007d047d7220 */ /* 0x041fe40000410000 */
[----:B------:R-:W-:-:S02]  /*3af0*/  FMUL.FTZ R124, R4, R124 ;  /* 0x0000007c047c7220 */ /* 0x000fc40000410000 */
[----:B------:R-:W-:Y:S01]  /*3b00*/  FADD.FTZ R7, R94, R7 ;  /* 0x000000075e077221 */ /* 0x000fe20000010000 */
[----:B------:R-:W0:Y:S01]  /*3b10*/  MUFU.EX2 R25, R25 ;  /* 0x0000001900197308 */ /* 0x000e220000000800 */
[----:B------:R-:W-:Y:S02]  /*3b20*/  FMUL.FTZ R107, R29, R26 ;  /* 0x0000001a1d6b7220 */ /* 0x000fe40000410000 */
[C---:B------:R-:W-:Y:S02]  /*3b30*/  FMUL.FTZ R4, R106.reuse, R10 ;  /* 0x0000000a6a047220 */ /* 0x040fe40000410000 */
[----:B-1----:R-:W-:Y:S02]  /*3b40*/  FMUL.FTZ R123, R5, R2 ;  /* 0x00000002057b7220 */ /* 0x002fe40000410000 */
[-C--:B------:R-:W-:Y:S01]  /*3b50*/  FMUL.FTZ R2, R106, R7.reuse ;  /* 0x000000076a027220 */ /* 0x080fe20000410000 */
[----:B------:R-:W-:Y:S01]  /*3b60*/  MUFU.SIN R126, R121 ;  /* 0x00000079007e7308 */ /* 0x000fe20000000400 */
[----:B------:R-:W-:-:S02]  /*3b70*/  FFMA.FTZ R4, R107, R7, -R4 ;  /* 0x000000076b047223 */ /* 0x000fc40000010804 */
[----:B------:R-:W-:Y:S02]  /*3b80*/  FMUL.FTZ R122, R5, R122 ;  /* 0x0000007a057a7220 */ /* 0x000fe40000410000 */
[----:B------:R-:W-:Y:S02]  /*3b90*/  FFMA.FTZ R10, R107, R10, R2 ;  /* 0x0000000a6b0a7223 */ /* 0x000fe40000010002 */
[----:B------:R-:W-:Y:S01]  /*3ba0*/  FADD.FTZ R5, R93, R4 ;  /* 0x000000045d057221 */ /* 0x000fe20000010000 */
[----:B------:R0:W-:Y:S01]  /*3bb0*/  MUFU.COS R127, R121 ;  /* 0x00000079007f7308 */ /* 0x0001e20000000000 */
[----:B------:R-:W-:Y:S02]  /*3bc0*/  FMUL.FTZ R2, R117, R116 ;  /* 0x0000007475027220 */ /* 0x000fe40000410000 */
[----:B------:R-:W-:Y:S02]  /*3bd0*/  FADD.FTZ R10, RZ, R10 ;  /* 0x0000000aff0a7221 */ /* 0x000fe40000010000 */
[----:B------:R-:W-:-:S02]  /*3be0*/  FMUL.FTZ R4, R104, R5 ;  /* 0x0000000568047220 */ /* 0x000fc40000410000 */
[C---:B------:R-:W-:Y:S01]  /*3bf0*/  FMUL.FTZ R3, R119.reuse, R116 ;  /* 0x0000007477037220 */ /* 0x040fe20000410000 */
[----:B------:R-:W1:Y:S01]  /*3c00*/  MUFU.EX2 R33, R33 ;  /* 0x0000002100217308 */ /* 0x000e620000000800 */
[----:B------:R-:W-:Y:S02]  /*3c10*/  FFMA.FTZ R2, R119, R118, -R2 ;  /* 0x0000007677027223 */ /* 0x000fe40000010802 */
[-C--:B------:R-:W-:Y:S02]  /*3c20*/  FMUL.FTZ R8, R104, R10.reuse ;  /* 0x0000000a68087220 */ /* 0x080fe40000410000 */
[----:B------:R-:W-:Y:S02]  /*3c30*/  FFMA.FTZ R10, R105, R10, R4 ;  /* 0x0000000a690a7223 */ /* 0x000fe40000010004 */
[----:B0-----:R-:W-:Y:S01]  /*3c40*/  FMUL.FTZ R121, R25, R6 ;  /* 0x0000000619797220 */ /* 0x001fe20000410000 */
[----:B------:R0:W-:Y:S01]  /*3c50*/  MUFU.SIN R120, R9 ;  /* 0x0000000900787308 */ /* 0x0001e20000000400 */
[----:B------:R-:W-:-:S02]  /*3c60*/  FFMA.FTZ R3, R117, R118, R3 ;  /* 0x0000007675037223 */ /* 0x000fc40000010003 */
[C---:B------:R-:W-:Y:S02]  /*3c70*/  FMUL.FTZ R6, R114.reuse, R2 ;  /* 0x0000000272067220 */ /* 0x040fe40000410000 */
[----:B------:R-:W-:Y:S02]  /*3c80*/  FFMA.FTZ R5, R105, R5, -R8 ;  /* 0x0000000569057223 */ /* 0x000fe40000010808 */
[----:B------:R-:W-:Y:S01]  /*3c90*/  FMUL.FTZ R102, R27, R102 ;  /* 0x000000661b667220 */ /* 0x000fe20000410000 */
[----:B------:R-:W2:Y:S01]  /*3ca0*/  MUFU.EX2 R28, R28 ;  /* 0x0000001c001c7308 */ /* 0x000ea20000000800 */
[----:B------:R-:W-:Y:S02]  /*3cb0*/  FADD.FTZ R10, RZ, R10 ;  /* 0x0000000aff0a7221 */ /* 0x000fe40000010000 */
[-C--:B------:R-:W-:Y:S02]  /*3cc0*/  FMUL.FTZ R4, R114, R3.reuse ;  /* 0x0000000372047220 */ /* 0x080fe40000410000 */
[----:B------:R-:W-:-:S02]  /*3cd0*/  FFMA.FTZ R6, R115, R3, R6 ;  /* 0x0000000373067223 */ /* 0x000fc40000010006 */
[----:B------:R-:W-:Y:S01]  /*3ce0*/  FADD.FTZ R5, R92, R5 ;  /* 0x000000055c057221 */ /* 0x000fe20000010000 */
[----:B------:R-:W3:Y:S01]  /*3cf0*/  MUFU.EX2 R23, R23 ;  /* 0x0000001700177308 */ /* 0x000ee20000000800 */
[----:B------:R-:W-:Y:S02]  /*3d00*/  FMUL.FTZ R103, R27, R30 ;  /* 0x0000001e1b677220 */ /* 0x000fe40000410000 */
[----:B------:R-:W-:Y:S02]  /*3d10*/  FMUL.FTZ R8, R102, R10 ;  /* 0x0000000a66087220 */ /* 0x000fe40000410000 */
[----:B------:R-:W-:Y:S02]  /*3d20*/  FFMA.FTZ R4, R115, R2, -R4 ;  /* 0x0000000273047223 */ /* 0x000fe40000010804 */
[----:B------:R-:W-:Y:S02]  /*3d30*/  FMUL.FTZ R2, R112, R6 ;  /* 0x0000000670027220 */ /* 0x000fe40000410000 */
[----:B------:R-:W-:-:S02]  /*3d40*/  FMUL.FTZ R7, R102, R5 ;  /* 0x0000000566077220 */ /* 0x000fc40000410000 */
[----:B------:R-:W-:Y:S02]  /*3d50*/  FFMA.FTZ R8, R103, R5, -R8 ;  /* 0x0000000567087223 */ /* 0x000fe40000010808 */
[-C--:B------:R-:W-:Y:S02]  /*3d60*/  FMUL.FTZ R3, R112, R4.reuse ;  /* 0x0000000470037220 */ /* 0x080fe40000410000 */
[----:B------:R-:W-:Y:S02]  /*3d70*/  FFMA.FTZ R2, R113, R4, -R2 ;  /* 0x0000000471027223 */ /* 0x000fe40000010802 */
[----:B------:R-:W-:Y:S02]  /*3d80*/  FFMA.FTZ R7, R103, R10, R7 ;  /* 0x0000000a67077223 */ /* 0x000fe40000010007 */
[----:B------:R-:W-:Y:S02]  /*3d90*/  FMUL.FTZ R132, R31, R132 ;  /* 0x000000841f847220 */ /* 0x000fe40000410000 */
[----:B------:R-:W-:-:S02]  /*3da0*/  FADD.FTZ R5, R91, R8 ;  /* 0x000000085b057221 */ /* 0x000fc40000010000 */
[----:B------:R-:W-:Y:S02]  /*3db0*/  FFMA.FTZ R3, R113, R6, R3 ;  /* 0x0000000671037223 */ /* 0x000fe40000010003 */
[----:B------:R-:W-:Y:S02]  /*3dc0*/  FMUL.FTZ R6, R110, R2 ;  /* 0x000000026e067220 */ /* 0x000fe40000410000 */
[----:B------:R-:W-:Y:S02]  /*3dd0*/  FADD.FTZ R7, RZ, R7 ;  /* 0x00000007ff077221 */ /* 0x000fe40000010000 */
[----:B------:R-:W-:Y:S02]  /*3de0*/  FMUL.FTZ R134, R31, R134 ;  /* 0x000000861f867220 */ /* 0x000fe40000410000 */
[----:B0-----:R-:W-:Y:S02]  /*3df0*/  FMUL.FTZ R9, R132, R5 ;  /* 0x0000000584097220 */ /* 0x001fe40000410000 */
[----:B------:R-:W-:-:S02]  /*3e00*/  FMUL.FTZ R4, R110, R3 ;  /* 0x000000036e047220 */ /* 0x000fc40000410000 */
[C---:B------:R-:W-:Y:S02]  /*3e10*/  FFMA.FTZ R6, R111.reuse, R3, R6 ;  /* 0x000000036f067223 */ /* 0x040fe40000010006 */
[-C--:B------:R-:W-:Y:S02]  /*3e20*/  FMUL.FTZ R8, R132, R7.reuse ;  /* 0x0000000784087220 */ /* 0x080fe40000410000 */
[----:B------:R-:W-:Y:S02]  /*3e30*/  FFMA.FTZ R9, R134, R7, R9 ;  /* 0x0000000786097223 */ /* 0x000fe40000010009 */
[----:B------:R-:W-:Y:S02]  /*3e40*/  FFMA.FTZ R4, R111, R2, -R4 ;  /* 0x000000026f047223 */ /* 0x000fe40000010804 */
[----:B------:R-:W-:Y:S02]  /*3e50*/  FMUL.FTZ R2, R108, R6 ;  /* 0x000000066c027220 */ /* 0x000fe40000410000 */
[----:B------:R-:W-:-:S02]  /*3e60*/  FFMA.FTZ R5, R134, R5, -R8 ;  /* 0x0000000586057223 */ /* 0x000fc40000010808 */
[----:B-1----:R-:W-:Y:S02]  /*3e70*/  FMUL.FTZ R130, R33, R130 ;  /* 0x0000008221827220 */ /* 0x002fe40000410000 */
[----:B------:R-:W-:Y:S02]  /*3e80*/  FADD.FTZ R9, RZ, R9 ;  /* 0x00000009ff097221 */ /* 0x000fe40000010000 */
[-C--:B------:R-:W-:Y:S02]  /*3e90*/  FMUL.FTZ R3, R108, R4.reuse ;  /* 0x000000046c037220 */ /* 0x080fe40000410000 */
[----:B------:R-:W-:Y:S02]  /*3ea0*/  FFMA.FTZ R2, R109, R4, -R2 ;  /* 0x000000046d027223 */ /* 0x000fe40000010802 */
[----:B------:R-:W-:Y:S02]  /*3eb0*/  FADD.FTZ R5, R90, R5 ;  /* 0x000000055a057221 */ /* 0x000fe40000010000 */
[----:B------:R-:W-:-:S02]  /*3ec0*/  FMUL.FTZ R131, R33, R32 ;  /* 0x0000002021837220 */ /* 0x000fc40000410000 */
[----:B------:R-:W-:Y:S02]  /*3ed0*/  FMUL.FTZ R8, R130, R9 ;  /* 0x0000000982087220 */ /* 0x000fe40000410000 */
[----:B------:R-:W-:Y:S02]  /*3ee0*/  FFMA.FTZ R3, R109, R6, R3 ;  /* 0x000000066d037223 */ /* 0x000fe40000010003 */
[----:B------:R-:W-:Y:S02]  /*3ef0*/  FMUL.FTZ R6, R106, R2 ;  /* 0x000000026a067220 */ /* 0x000fe40000410000 */
[-C--:B------:R-:W-:Y:S02]  /*3f00*/  FMUL.FTZ R10, R130, R5.reuse ;  /* 0x00000005820a7220 */ /* 0x080fe40000410000 */
[----:B------:R-:W-:Y:S02]  /*3f10*/  FFMA.FTZ R8, R131, R5, -R8 ;  /* 0x0000000583087223 */ /* 0x000fe40000010808 */
[----:B------:R-:W-:-:S02]  /*3f20*/  FMUL.FTZ R4, R106, R3 ;  /* 0x000000036a047220 */ /* 0x000fc40000410000 */
[----:B------:R-:W-:Y:S02]  /*3f30*/  FFMA.FTZ R6, R107, R3, R6 ;  /* 0x000000036b067223 */ /* 0x000fe40000010006 */
[----:B------:R-:W-:Y:S02]  /*3f40*/  FFMA.FTZ R10, R131, R9, R10 ;  /* 0x00000009830a7223 */ /* 0x000fe4000001000a */
[----:B--2---:R-:W-:Y:S02]  /*3f50*/  FMUL.FTZ R128, R28, R128 ;  /* 0x000000801c807220 */ /* 0x004fe40000410000 */
[----:B------:R-:W-:Y:S02]  /*3f60*/  FADD.FTZ R8, R89, R8 ;  /* 0x0000000859087221 */ /* 0x000fe40000010000 */
[----:B------:R-:W-:Y:S02]  /*3f70*/  FFMA.FTZ R4, R107, R2, -R4 ;  /* 0x000000026b047223 */ /* 0x000fe40000010804 */
[----:B------:R-:W-:-:S02]  /*3f80*/  FMUL.FTZ R2, R104, R6 ;  /* 0x0000000668027220 */ /* 0x000fc40000410000 */
[----:B------:R-:W-:Y:S02]  /*3f90*/  FADD.FTZ R10, RZ, R10 ;  /* 0x0000000aff0a7221 */ /* 0x000fe40000010000 */
[----:B------:R-:W-:Y:S02]  /*3fa0*/  FMUL.FTZ R129, R28, R129 ;  /* 0x000000811c817220 */ /* 0x000fe40000410000 */
[----:B------:R-:W-:Y:S02]  /*3fb0*/  FMUL.FTZ R7, R128, R8 ;  /* 0x0000000880077220 */ /* 0x000fe40000410000 */
[-C--:B------:R-:W-:Y:S02]  /*3fc0*/  FMUL.FTZ R3, R104, R4.reuse ;  /* 0x0000000468037220 */ /* 0x080fe40000410000 */
[----:B------:R-:W-:Y:S02]  /*3fd0*/  FFMA.FTZ R2, R105, R4, -R2 ;  /* 0x0000000469027223 */ /* 0x000fe40000010802 */
[----:B------:R-:W-:-:S02]  /*3fe0*/  FMUL.FTZ R5, R128, R10 ;  /* 0x0000000a80057220 */ /* 0x000fc40000410000 */
[----:B------:R-:W-:Y:S02]  /*3ff0*/  FFMA.FTZ R7, R129, R10, R7 ;  /* 0x0000000a81077223 */ /* 0x000fe40000010007 */
[----:B------:R-:W-:Y:S02]  /*4000*/  FFMA.FTZ R3, R105, R6, R3 ;  /* 0x0000000669037223 */ /* 0x000fe40000010003 */
[----:B------:R-:W-:Y:S02]  /*4010*/  FMUL.FTZ R6, R102, R2 ;  /* 0x0000000266067220 */ /* 0x000fe40000410000 */
[----:B------:R-:W-:Y:S02]  /*4020*/  FFMA.FTZ R8, R129, R8, -R5 ;  /* 0x0000000881087223 */ /* 0x000fe40000010805 */
[----:B---3--:R-:W-:Y:S02]  /*4030*/  FMUL.FTZ R126, R23, R126 ;  /* 0x0000007e177e7220 */ /* 0x008fe40000410000 */
[----:B------:R-:W-:-:S02]  /*4040*/  FADD.FTZ R7, RZ, R7 ;  /* 0x00000007ff077221 */ /* 0x000fc40000010000 */
[-C--:B------:R-:W-:Y:S02]  /*4050*/  FMUL.FTZ R4, R102, R3.reuse ;  /* 0x0000000366047220 */ /* 0x080fe40000410000 */
[----:B------:R-:W-:Y:S02]  /*4060*/  FFMA.FTZ R3, R103, R3, R6 ;  /* 0x0000000367037223 */ /* 0x000fe40000010006 */
[----:B------:R-:W-:Y:S02]  /*4070*/  FADD.FTZ R8, R87, R8 ;  /* 0x0000000857087221 */ /* 0x000fe40000010000 */
[----:B------:R-:W-:Y:S02]  /*4080*/  FMUL.FTZ R127, R23, R127 ;  /* 0x0000007f177f7220 */ /* 0x000fe40000410000 */
[----:B------:R-:W-:Y:S02]  /*4090*/  FMUL.FTZ R6, R126, R7 ;  /* 0x000000077e067220 */ /* 0x000fe40000410000 */
[----:B------:R-:W-:-:S02]  /*40a0*/  FFMA.FTZ R5, R103, R2, -R4 ;  /* 0x0000000267057223 */ /* 0x000fc40000010804 */
[-C--:B------:R-:W-:Y:S02]  /*40b0*/  FMUL.FTZ R10, R126, R8.reuse ;  /* 0x000000087e0a7220 */ /* 0x080fe40000410000 */
[C---:B------:R-:W-:Y:S02]  /*40c0*/  FMUL.FTZ R2, R132.reuse, R3 ;  /* 0x0000000384027220 */ /* 0x040fe40000410000 */
[C---:B------:R-:W-:Y:S02]  /*40d0*/  FFMA.FTZ R6, R127.reuse, R8, -R6 ;  /* 0x000000087f067223 */ /* 0x040fe40000010806 */
[----:B------:R-:W-:Y:S02]  /*40e0*/  FMUL.FTZ R4, R132, R5 ;  /* 0x0000000584047220 */ /* 0x000fe40000410000 */
[----:B------:R-:W-:Y:S02]  /*40f0*/  FFMA.FTZ R10, R127, R7, R10 ;  /* 0x000000077f0a7223 */ /* 0x000fe4000001000a */
[----:B------:R-:W-:-:S02]  /*4100*/  FFMA.FTZ R2, R134, R5, -R2 ;  /* 0x0000000586027223 */ /* 0x000fc40000010802 */
[----:B------:R-:W-:Y:S02]  /*4110*/  FADD.FTZ R7, R85, R6 ;  /* 0x0000000655077221 */ /* 0x000fe40000010000 */
[----:B------:R-:W-:Y:S02]  /*4120*/  FFMA.FTZ R4, R134, R3, R4 ;  /* 0x0000000386047223 */ /* 0x000fe40000010004 */
[----:B------:R-:W-:Y:S02]  /*4130*/  FMUL.FTZ R6, R130, R2 ;  /* 0x0000000282067220 */ /* 0x000fe40000410000 */
[----:B------:R-:W-:Y:S02]  /*4140*/  FADD.FTZ R10, RZ, R10 ;  /* 0x0000000aff0a7221 */ /* 0x000fe40000010000 */
[----:B------:R-:W-:Y:S02]  /*4150*/  FMUL.FTZ R8, R124, R7 ;  /* 0x000000077c087220 */ /* 0x000fe40000410000 */
[----:B------:R-:W-:-:S02]  /*4160*/  FMUL.FTZ R3, R130, R4 ;  /* 0x0000000482037220 */ /* 0x000fc40000410000 */
[----:B------:R-:W-:Y:S02]  /*4170*/  FFMA.FTZ R6, R131, R4, R6 ;  /* 0x0000000483067223 */ /* 0x000fe40000010006 */
[-C--:B------:R-:W-:Y:S02]  /*4180*/  FFMA.FTZ R8, R125, R10.reuse, R8 ;  /* 0x0000000a7d087223 */ /* 0x080fe40000010008 */
[----:B------:R-:W-:Y:S02]  /*4190*/  FMUL.FTZ R10, R124, R10 ;  /* 0x0000000a7c0a7220 */ /* 0x000fe40000410000 */
[----:B------:R-:W-:Y:S01]  /*41a0*/  FFMA.FTZ R5, R131, R2, -R3 ;  /* 0x0000000283057223 */ /* 0x000fe20000010803 */
[----:B------:R-:W-:-:S06]  /*41b0*/  NOP ;  /* 0x0000000000007918 */ /* 0x000fcc0000000000 */
[C---:B------:R-:W-:Y:S01]  /*41c0*/  FMUL.FTZ R4, R128.reuse, R6 ;  /* 0x0000000680047220 */ /* 0x040fe20000410000 */
[----:B------:R0:W5:Y:S01]  /*41d0*/  LDG.E.64 R2, [R20.64] ;  /* 0x0000000414027981 */ /* 0x000162000c1e1b00 */
[----:B------:R-:W-:Y:S02]  /*41e0*/  FFMA.FTZ R10, R125, R7, -R10 ;  /* 0x000000077d0a7223 */ /* 0x000fe4000001080a */
[-C--:B------:R-:W-:Y:S02]  /*41f0*/  FMUL.FTZ R7, R128, R5.reuse ;  /* 0x0000000580077220 */ /* 0x080fe40000410000 */
[----:B------:R-:W-:Y:S02]  /*4200*/  FFMA.FTZ R4, R129, R5, -R4 ;  /* 0x0000000581047223 */ /* 0x000fe40000010804 */
[----:B------:R-:W-:Y:S02]  /*4210*/  FADD.FTZ R8, RZ, R8 ;  /* 0x00000008ff087221 */ /* 0x000fe40000010000 */
[----:B------:R-:W-:-:S02]  /*4220*/  FADD.FTZ R10, R83, R10 ;  /* 0x0000000a530a7221 */ /* 0x000fc40000010000 */
[----:B------:R-:W-:Y:S02]  /*4230*/  FFMA.FTZ R7, R129, R6, R7 ;  /* 0x0000000681077223 */ /* 0x000fe40000010007 */
[----:B------:R-:W-:Y:S02]  /*4240*/  FMUL.FTZ R6, R126, R4 ;  /* 0x000000047e067220 */ /* 0x000fe40000410000 */
[C---:B------:R-:W-:Y:S02]  /*4250*/  FMUL.FTZ R9, R122.reuse, R8 ;  /* 0x000000087a097220 */ /* 0x040fe40000410000 */
[----:B------:R-:W-:Y:S02]  /*4260*/  FMUL.FTZ R11, R122, R10 ;  /* 0x0000000a7a0b7220 */ /* 0x000fe40000410000 */
[-C--:B------:R-:W-:Y:S02]  /*4270*/  FMUL.FTZ R5, R126, R7.reuse ;  /* 0x000000077e057220 */ /* 0x080fe40000410000 */
[----:B------:R-:W-:-:S02]  /*4280*/  FFMA.FTZ R6, R127, R7, R6 ;  /* 0x000000077f067223 */ /* 0x000fc40000010006 */
[C---:B------:R-:W-:Y:S02]  /*4290*/  FFMA.FTZ R10, R123.reuse, R10, -R9 ;  /* 0x0000000a7b0a7223 */ /* 0x040fe40000010809 */
[----:B------:R-:W-:Y:S02]  /*42a0*/  FFMA.FTZ R11, R123, R8, R11 ;  /* 0x000000087b0b7223 */ /* 0x000fe4000001000b */
[----:B------:R-:W-:Y:S02]  /*42b0*/  FFMA.FTZ R5, R127, R4, -R5 ;  /* 0x000000047f057223 */ /* 0x000fe40000010805 */
[----:B------:R-:W-:Y:S02]  /*42c0*/  FMUL.FTZ R4, R124, R6 ;  /* 0x000000067c047220 */ /* 0x000fe40000410000 */
[----:B------:R-:W-:Y:S02]  /*42d0*/  FMUL.FTZ R120, R25, R120 ;  /* 0x0000007819787220 */ /* 0x000fe40000410000 */
[----:B------:R-:W-:-:S02]  /*42e0*/  FADD.FTZ R10, R81, R10 ;  /* 0x0000000a510a7221 */ /* 0x000fc40000010000 */
[----:B------:R-:W-:Y:S02]  /*42f0*/  FADD.FTZ R11, RZ, R11 ;  /* 0x0000000bff0b7221 */ /* 0x000fe40000010000 */
[-C--:B------:R-:W-:Y:S02]  /*4300*/  FMUL.FTZ R7, R124, R5.reuse ;  /* 0x000000057c077220 */ /* 0x080fe40000410000 */
[C---:B------:R-:W-:Y:S02]  /*4310*/  FFMA.FTZ R4, R125.reuse, R5, -R4 ;  /* 0x000000057d047223 */ /* 0x040fe40000010804 */
[C---:B------:R-:W-:Y:S02]  /*4320*/  FMUL.FTZ R8, R120.reuse, R10 ;  /* 0x0000000a78087220 */ /* 0x040fe40000410000 */
[----:B------:R-:W-:Y:S02]  /*4330*/  FMUL.FTZ R5, R120, R11 ;  /* 0x0000000b78057220 */ /* 0x000fe40000410000 */
[----:B------:R-:W-:-:S02]  /*4340*/  FFMA.FTZ R7, R125, R6, R7 ;  /* 0x000000067d077223 */ /* 0x000fc40000010007 */
[C---:B------:R-:W-:Y:S02]  /*4350*/  FFMA.FTZ R8, R121.reuse, R11, R8 ;  /* 0x0000000b79087223 */ /* 0x040fe40000010008 */
[----:B------:R-:W-:Y:S02]  /*4360*/  FFMA.FTZ R10, R121, R10, -R5 ;  /* 0x0000000a790a7223 */ /* 0x000fe40000010805 */
[C---:B------:R-:W-:Y:S02]  /*4370*/  FMUL.FTZ R6, R122.reuse, R4 ;  /* 0x000000047a067220 */ /* 0x040fe40000410000 */
[----:B------:R-:W-:Y:S02]  /*4380*/  FMUL.FTZ R5, R122, R7 ;  /* 0x000000077a057220 */ /* 0x000fe40000410000 */
[----:B------:R-:W-:Y:S02]  /*4390*/  FADD.FTZ R23, RZ, R8 ;  /* 0x00000008ff177221 */ /* 0x000fe40000010000 */
[----:B------:R-:W-:-:S02]  /*43a0*/  FADD.FTZ R22, R79, R10 ;  /* 0x0000000a4f167221 */ /* 0x000fc40000010000 */
[C---:B------:R-:W-:Y:S01]  /*43b0*/  FFMA.FTZ R6, R123.reuse, R7, R6 ;  /* 0x000000077b067223 */ /* 0x040fe20000010006 */
[----:B------:R-:W1:Y:S01]  /*43c0*/  SHFL.UP PT, R11, R23, 0x1, RZ ;  /* 0x04200000170b7989 */ /* 0x000e6200000e00ff */
[----:B------:R-:W-:Y:S02]  /*43d0*/  FFMA.FTZ R5, R123, R4, -R5 ;  /* 0x000000047b057223 */ /* 0x000fe40000010805 */
[CC--:B0-----:R-:W-:Y:S01]  /*43e0*/  FMUL.FTZ R20, R120.reuse, R6.reuse ;  /* 0x0000000678147220 */ /* 0x0c1fe20000410000 */
[----:B------:R-:W0:Y:S01]  /*43f0*/  SHFL.UP PT, R9, R22, 0x1, RZ ;  /* 0x0420000016097989 */ /* 0x000e2200000e00ff */
[-C--:B------:R-:W-:Y:S02]  /*4400*/  FMUL.FTZ R4, R120, R5.reuse ;  /* 0x0000000578047220 */ /* 0x080fe40000410000 */
[C---:B------:R-:W-:Y:S02]  /*4410*/  FFMA.FTZ R20, R121.reuse, R5, -R20 ;  /* 0x0000000579147223 */ /* 0x040fe40000010814 */
[----:B------:R-:W-:-:S03]  /*4420*/  FFMA.FTZ R4, R121, R6, R4 ;  /* 0x0000000679047223 */ /* 0x000fc60000010004 */
[----:B------:R-:W2:Y:S04]  /*4430*/  SHFL.UP PT, R5, R20, 0x1, RZ ;  /* 0x0420000014057989 */ /* 0x000ea800000e00ff */
[----:B------:R-:W3:Y:S01]  /*4440*/  SHFL.UP PT, R7, R4, 0x1, RZ ;  /* 0x0420000004077989 */ /* 0x000ee200000e00ff */
[----:B------:R-:W-:Y:S01]  /*4450*/  ISETP.GE.AND P0, PT, R53, 0x1, PT ;  /* 0x000000013500780c */ /* 0x000fe20003f06270 */
[C---:B-1----:R-:W-:Y:S02]  /*4460*/  FMUL.FTZ R6, R4.reuse, R11 ;  /* 0x0000000b04067220 */ /* 0x042fe40000410000 */
[-C--:B0-----:R-:W-:Y:S02]  /*4470*/  FMUL.FTZ R8, R4, R9.reuse ;  /* 0x0000000904087220 */ /* 0x081fe40000410000 */
[----:B------:R-:W-:-:S02]  /*4480*/  FFMA.FTZ R9, R20, R9, -R6 ;  /* 0x0000000914097223 */ /* 0x000fc40000010806 */
[----:B------:R-:W-:-:S06]  /*4490*/  FFMA.FTZ R8, R20, R11, R8 ;  /* 0x0000000b14087223 */ /* 0x000fcc0000010008 */
        /* <DEDUP_REMOVED lines=35> */
[----:B------:R-:W-:Y:S02]  /*46d0*/  @P0 FADD.FTZ R23, R23, R10 ;  /* 0x0000000a17170221 */ /* 0x000fe40000010000 */
[C---:B------:R-:W-:Y:S02]  /*46e0*/  FFMA.FTZ R7, R20.reuse, R7, R8 ;  /* 0x0000000714077223 */ /* 0x040fe40000010008 */
[----:B------:R-:W0:Y:S01]  /*46f0*/  SHFL.UP PT, R8, R22, 0x8, RZ ;  /* 0x0500000016087989 */ /* 0x000e2200000e00ff */
[----:B------:R-:W-:Y:S02]  /*4700*/  @P0 FFMA.FTZ R20, R20, R5, -R4 ;  /* 0x0000000514140223 */ /* 0x000fe40000010804 */
[----:B------:R-:W-:Y:S01]  /*4710*/  FSEL R7, R6, R7, !P0 ;  /* 0x0000000706077208 */ /* 0x000fe20004000000 */
[----:B------:R-:W1:Y:S04]  /*4720*/  SHFL.UP PT, R9, R23, 0x8, RZ ;  /* 0x0500000017097989 */ /* 0x000e6800000e00ff */
[----:B------:R-:W2:Y:S04]  /*4730*/  SHFL.UP PT, R4, R20, 0x8, RZ ;  /* 0x0500000014047989 */ /* 0x000ea800000e00ff */
[----:B------:R-:W3:Y:S01]  /*4740*/  SHFL.UP PT, R5, R7, 0x8, RZ ;  /* 0x0500000007057989 */ /* 0x000ee200000e00ff */
[----:B------:R-:W-:Y:S01]  /*4750*/  ISETP.GE.AND P0, PT, R53, 0x8, PT ;  /* 0x000000083500780c */ /* 0x000fe20003f06270 */
[----:B0-----:R-:W-:-:S04]  /*4760*/  FMUL.FTZ R6, R7, R8 ;  /* 0x0000000807067220 */ /* 0x001fc80000410000 */
[CC--:B-1----:R-:W-:Y:S02]  /*4770*/  FFMA.FTZ R10, R20.reuse, R9.reuse, R6 ;  /* 0x00000009140a7223 */ /* 0x0c2fe40000010006 */
[C---:B--2---:R-:W-:Y:S02]  /*4780*/  FMUL.FTZ R6, R7.reuse, R4 ;  /* 0x0000000407067220 */ /* 0x044fe40000410000 */
[C---:B------:R-:W-:Y:S02]  /*4790*/  FMUL.FTZ R11, R7.reuse, R9 ;  /* 0x00000009070b7220 */ /* 0x040fe40000410000 */
[CC--:B---3--:R-:W-:Y:S02]  /*47a0*/  FFMA.FTZ R6, R20.reuse, R5.reuse, R6 ;  /* 0x0000000514067223 */ /* 0x0c8fe40000010006 */
[----:B------:R-:W-:Y:S02]  /*47b0*/  FMUL.FTZ R5, R7, R5 ;  /* 0x0000000507057220 */ /* 0x000fe40000410000 */
[----:B------:R-:W-:-:S02]  /*47c0*/  FFMA.FTZ R11, R20, R8, -R11 ;  /* 0x00000008140b7223 */ /* 0x000fc4000001080b */
[----:B------:R-:W-:Y:S02]  /*47d0*/  @P0 FADD.FTZ R23, R23, R10 ;  /* 0x0000000a17170221 */ /* 0x000fe40000010000 */
[----:B------:R-:W-:Y:S01]  /*47e0*/  @P0 FFMA.FTZ R20, R20, R4, -R5 ;  /* 0x0000000414140223 */ /* 0x000fe20000010805 */
[----:B------:R-:W-:Y:S01]  /*47f0*/  FSEL R6, R7, R6, !P0 ;  /* 0x0000000607067208 */ /* 0x000fe20004000000 */
[----:B------:R-:W-:Y:S02]  /*4800*/  @P0 FADD.FTZ R22, R22, R11 ;  /* 0x0000000b16160221 */ /* 0x000fe40000010000 */
[----:B------:R-:W0:Y:S04]  /*4810*/  SHFL.UP PT, R11, R23, 0x10, RZ ;  /* 0x06000000170b7989 */ /* 0x000e2800000e00ff */
[----:B------:R-:W1:Y:S04]  /*4820*/  SHFL.UP PT, R5, R20, 0x10, RZ ;  /* 0x0600000014057989 */ /* 0x000e6800000e00ff */
[----:B------:R-:W2:Y:S04]  /*4830*/  SHFL.UP PT, R9, R22, 0x10, RZ ;  /* 0x0600000016097989 */ /* 0x000ea800000e00ff */
[----:B------:R-:W3:Y:S01]  /*4840*/  SHFL.UP PT, R7, R6, 0x10, RZ ;  /* 0x0600000006077989 */ /* 0x000ee200000e00ff */
[----:B------:R-:W-:-:S02]  /*4850*/  ISETP.NE.AND P2, PT, R53, 0x1f, PT ;  /* 0x0000001f3500780c */ /* 0x000fc40003f45270 */
[----:B------:R-:W-:Y:S02]  /*4860*/  ISETP.GE.AND P1, PT, R53, 0x10, PT ;  /* 0x000000103500780c */ /* 0x000fe40003f26270 */
[----:B------:R-:W-:Y:S01]  /*4870*/  LOP3.LUT P0, RZ, R55, 0x1f, RZ, 0xc0, !PT ;  /* 0x0000001f37ff7812 */ /* 0x000fe2000780c0ff */
[----:B0-----:R-:W-:-:S03]  /*4880*/  FMUL.FTZ R4, R6, R11 ;  /* 0x0000000b06047220 */ /* 0x001fc60000410000 */
[----:B------:R-:W-:Y:S01]  /*4890*/  ISETP.EQ.OR P0, PT, R51, RZ, P0 ;  /* 0x000000ff3300720c */ /* 0x000fe20000702670 */
[----:B-1----:R-:W-:Y:S02]  /*48a0*/  FMUL.FTZ R8, R6, R5 ;  /* 0x0000000506087220 */ /* 0x002fe40000410000 */
[-C--:B--2---:R-:W-:Y:S02]  /*48b0*/  FFMA.FTZ R17, R20, R9.reuse, -R4 ;  /* 0x0000000914117223 */ /* 0x084fe40000010804 */
[----:B------:R-:W-:Y:S02]  /*48c0*/  FMUL.FTZ R9, R6, R9 ;  /* 0x0000000906097220 */ /* 0x000fe40000410000 */
[-C--:B---3--:R-:W-:Y:S02]  /*48d0*/  FFMA.FTZ R21, R20, R7.reuse, R8 ;  /* 0x0000000714157223 */ /* 0x088fe40000010008 */
[----:B------:R-:W-:Y:S01]  /*48e0*/  FMUL.FTZ R4, R6, R7 ;  /* 0x0000000706047220 */ /* 0x000fe20000410000 */
[----:B------:R-:W-:Y:S01]  /*48f0*/  @!P2 SHF.R.U32.HI R8, RZ, 0x1, R55 ;  /* 0x00000001ff08a819 */ /* 0x000fe20000011637 */
[----:B------:R-:W-:Y:S01]  /*4900*/  FFMA.FTZ R10, R20, R11, R9 ;  /* 0x0000000b140a7223 */ /* 0x000fe20000010009 */
[----:B------:R-:W-:Y:S01]  /*4910*/  FSEL R21, R6, R21, !P1 ;  /* 0x0000001506157208 */ /* 0x000fe20004800000 */
[----:B------:R-:W-:Y:S01]  /*4920*/  @P1 FFMA.FTZ R20, R20, R5, -R4 ;  /* 0x0000000514141223 */ /* 0x000fe20000010804 */
[----:B------:R-:W-:Y:S01]  /*4930*/  MOV R5, RZ ;  /* 0x000000ff00057202 */ /* 0x000fe20000000f00 */
[----:B------:R-:W-:Y:S01]  /*4940*/  CS2R R6, SRZ ;  /* 0x0000000000067805 */ /* 0x000fe2000001ff00 */
[----:B------:R-:W-:Y:S01]  /*4950*/  MOV R4, 0x3f800000 ;  /* 0x3f80000000047802 */ /* 0x000fe20000000f00 */
[----:B------:R-:W-:Y:S01]  /*4960*/  IMAD R139, R53, 0x3, R24 ;  /* 0x00000003358b7824 */ /* 0x000fe200078e0218 */
[----:B------:R-:W-:Y:S01]  /*4970*/  @!P2 LOP3.LUT R140, R8, 0x7ffffff0, RZ, 0xc0, !PT ;  /* 0x7ffffff0088ca812 */ /* 0x000fe200078ec0ff */
[----:B------:R-:W-:-:S02]  /*4980*/  @P1 FADD.FTZ R22, R22, R17 ;  /* 0x0000001116161221 */ /* 0x000fc40000010000 */
[----:B------:R-:W-:Y:S01]  /*4990*/  @P1 FADD.FTZ R23, R23, R10 ;  /* 0x0000000a17171221 */ /* 0x000fe20000010000 */
        /* <DEDUP_REMOVED lines=75> */
.L_x_1216:
[----:B---34-:R-:W-:Y:S01]  /*4e50*/  ISETP.NE.AND P0, PT, R53, RZ, PT ;  /* 0x000000ff3500720c */ /* 0x018fe20003f05270 */
[C---:B------:R-:W-:Y:S02]  /*4e60*/  FMUL.FTZ R9, R148.reuse, R7 ;  /* 0x0000000794097220 */ /* 0x040fe40000410000 */
[CC--:B------:R-:W-:Y:S02]  /*4e70*/  FMUL.FTZ R152, R148.reuse, R6.reuse ;  /* 0x0000000694987220 */ /* 0x0c0fe40000410000 */
[C---:B------:R-:W-:Y:S02]  /*4e80*/  FMUL.FTZ R8, R148.reuse, R5 ;  /* 0x0000000594087220 */ /* 0x040fe40000410000 */
[----:B------:R-:W-:Y:S02]  /*4e90*/  FFMA.FTZ R10, R147, R6, -R9 ;  /* 0x00000006930a7223 */ /* 0x000fe40000010809 */
[----:B------:R-:W-:-:S02]  /*4ea0*/  FMUL.FTZ R148, R148, R4 ;  /* 0x0000000494947220 */ /* 0x000fc40000410000 */
        /* <DEDUP_REMOVED lines=10> */
.L_x_1217:
[----:B------:R-:W-:Y:S05]  /*4f50*/  BSYNC B0 ;  /* 0x0000000000007941 */ /* 0x000fea0003800000 */
.L_x_1215:
        /* <DEDUP_REMOVED lines=122> */
.L_x_1219:
[----:B------:R-:W-:Y:S05]  /*5700*/  BSYNC B0 ;  /* 0x0000000000007941 */ /* 0x000fea0003800000 */
.L_x_1218:
[-C--:B-1---5:R-:W-:Y:S01]  /*5710*/  FMUL.FTZ R5, R21, R3.reuse ;  /* 0x0000000315057220 */ /* 0x0a2fe20000410000 */
[----:B------:R-:W-:Y:S01]  /*5720*/  IADD3 R88, R88, 0x1, RZ ;  /* 0x0000000158587810 */ /* 0x000fe20007ffe0ff */
[-C--:B------:R-:W-:Y:S02]  /*5730*/  FMUL.FTZ R7, R22, R3.reuse ;  /* 0x0000000316077220 */ /* 0x080fe40000410000 */
[-C--:B------:R-:W-:Y:S01]  /*5740*/  FFMA.FTZ R4, R20, R2.reuse, -R5 ;  /* 0x0000000214047223 */ /* 0x080fe20000010805 */
[----:B------:R-:W-:Y:S01]  /*5750*/  ISETP.GE.AND P0, PT, R88, c[0x0][0x16c], PT ;  /* 0x00005b0058007a0c */ /* 0x000fe20003f06270 */
[-C--:B------:R-:W-:Y:S02]  /*5760*/  FFMA.FTZ R5, R12, R2.reuse, -R7 ;  /* 0x000000020c057223 */ /* 0x080fe40000010807 */
[C---:B------:R-:W-:Y:S02]  /*5770*/  FMUL.FTZ R7, R23.reuse, R3 ;  /* 0x0000000317077220 */ /* 0x040fe40000410000 */
[----:B------:R-:W-:-:S02]  /*5780*/  FMUL.FTZ R6, R23, R2 ;  /* 0x0000000217067220 */ /* 0x000fc40000410000 */
[CC--:B------:R-:W-:Y:S02]  /*5790*/  FFMA.FTZ R7, R13.reuse, R2.reuse, -R7 ;  /* 0x000000020d077223 */ /* 0x0c0fe40000010807 */
[-C--:B------:R-:W-:Y:S02]  /*57a0*/  FFMA.FTZ R6, R13, R3.reuse, R6 ;  /* 0x000000030d067223 */ /* 0x080fe40000010006 */
[-C--:B------:R-:W-:Y:S02]  /*57b0*/  FMUL.FTZ R21, R21, R2.reuse ;  /* 0x0000000215157220 */ /* 0x080fe40000410000 */
[C---:B------:R-:W-:Y:S02]  /*57c0*/  FMUL.FTZ R13, R140.reuse, R3 ;  /* 0x000000038c0d7220 */ /* 0x040fe40000410000 */
[-C--:B------:R-:W-:Y:S02]  /*57d0*/  FMUL.FTZ R8, R140, R2.reuse ;  /* 0x000000028c087220 */ /* 0x080fe40000410000 */
[----:B------:R-:W-:-:S02]  /*57e0*/  FMUL.FTZ R22, R22, R2 ;  /* 0x0000000216167220 */ /* 0x000fc40000410000 */
[-C--:B------:R-:W-:Y:S02]  /*57f0*/  FMUL.FTZ R23, R141, R3.reuse ;  /* 0x000000038d177220 */ /* 0x080fe40000410000 */
[-C--:B------:R-:W-:Y:S02]  /*5800*/  FFMA.FTZ R20, R20, R3.reuse, R21 ;  /* 0x0000000314147223 */ /* 0x080fe40000010015 */
[CC--:B------:R-:W-:Y:S02]  /*5810*/  FFMA.FTZ R13, R15.reuse, R2.reuse, -R13 ;  /* 0x000000020f0d7223 */ /* 0x0c0fe4000001080d */
[-C--:B------:R-:W-:Y:S02]  /*5820*/  FFMA.FTZ R8, R15, R3.reuse, R8 ;  /* 0x000000030f087223 */ /* 0x080fe40000010008 */
[----:B------:R-:W-:Y:S02]  /*5830*/  FFMA.FTZ R21, R12, R3, R22 ;  /* 0x000000030c157223 */ /* 0x000fe40000010016 */
[----:B------:R-:W-:-:S02]  /*5840*/  FFMA.FTZ R15, R16, R2, -R23 ;  /* 0x00000002100f7223 */ /* 0x000fc40000010817 */
[CC--:B------:R-:W-:Y:S02]  /*5850*/  FMUL.FTZ R23, R142.reuse, R3.reuse ;  /* 0x000000038e177220 */ /* 0x0c0fe40000410000 */
[-C--:B------:R-:W-:Y:S02]  /*5860*/  FMUL.FTZ R22, R142, R2.reuse ;  /* 0x000000028e167220 */ /* 0x080fe40000410000 */
[-C--:B------:R-:W-:Y:S02]  /*5870*/  FMUL.FTZ R135, R143, R3.reuse ;  /* 0x000000038f877220 */ /* 0x080fe40000410000 */
[CC--:B------:R-:W-:Y:S02]  /*5880*/  FFMA.FTZ R23, R17.reuse, R2.reuse, -R23 ;  /* 0x0000000211177223 */ /* 0x0c0fe40000010817 */
[----:B------:R-:W-:Y:S02]  /*5890*/  FFMA.FTZ R22, R17, R3, R22 ;  /* 0x0000000311167223 */ /* 0x000fe40000010016 */
[----:B------:R-:W-:-:S02]  /*58a0*/  FFMA.FTZ R17, R18, R2, -R135 ;  /* 0x0000000212117223 */ /* 0x000fc40000010887 */
        /* <DEDUP_REMOVED lines=9> */
[C---:B------:R-:W-:Y:S02]  /*5940*/  FMUL.FTZ R9, R139.reuse, R3 ;  /* 0x000000038b097220 */ /* 0x040fe40000410000 */
[-C--:B------:R-:W-:Y:S02]  /*5950*/  FMUL.FTZ R146, R146, R2.reuse ;  /* 0x0000000292927220 */ /* 0x080fe40000410000 */
[----:B------:R-:W-:-:S02]  /*5960*/  FMUL.FTZ R139, R139, R2 ;  /* 0x000000028b8b7220 */ /* 0x000fc40000410000 */
[CC--:B------:R-:W-:Y:S02]  /*5970*/  FMUL.FTZ R135, R27.reuse, R3.reuse ;  /* 0x000000031b877220 */ /* 0x0c0fe40000410000 */
[-C--:B------:R-:W-:Y:S02]  /*5980*/  FMUL.FTZ R134, R27, R2.reuse ;  /* 0x000000021b867220 */ /* 0x080fe40000410000 */
[CC--:B------:R-:W-:Y:S02]  /*5990*/  FFMA.FTZ R9, R14.reuse, R2.reuse, -R9 ;  /* 0x000000020e097223 */ /* 0x0c0fe40000010809 */
[C---:B------:R-:W-:Y:S02]  /*59a0*/  FFMA.FTZ R27, R25.reuse, R2, -R24 ;  /* 0x00000002191b7223 */ /* 0x040fe40000010818 */
[-C--:B------:R-:W-:Y:S02]  /*59b0*/  FFMA.FTZ R146, R25, R3.reuse, R146 ;  /* 0x0000000319927223 */ /* 0x080fe40000010092 */
[----:B------:R-:W-:-:S02]  /*59c0*/  FFMA.FTZ R14, R14, R3, R139 ;  /* 0x000000030e0e7223 */ /* 0x000fc4000001008b */
[-C--:B------:R-:W-:Y:S02]  /*59d0*/  FFMA.FTZ R25, R26, R2.reuse, -R135 ;  /* 0x000000021a197223 */ /* 0x080fe40000010887 */
[CC--:B------:R-:W-:Y:S02]  /*59e0*/  FMUL.FTZ R135, R33.reuse, R3.reuse ;  /* 0x0000000321877220 */ /* 0x0c0fe40000410000 */
[C---:B------:R-:W-:Y:S02]  /*59f0*/  FMUL.FTZ R139, R34.reuse, R3 ;  /* 0x00000003228b7220 */ /* 0x040fe40000410000 */
[-C--:B------:R-:W-:Y:S02]  /*5a00*/  FMUL.FTZ R24, R33, R2.reuse ;  /* 0x0000000221187220 */ /* 0x080fe40000410000 */
[-C--:B------:R-:W-:Y:S02]  /*5a10*/  FMUL.FTZ R34, R34, R2.reuse ;  /* 0x0000000222227220 */ /* 0x080fe40000410000 */
[----:B------:R-:W-:-:S02]  /*5a20*/  FFMA.FTZ R33, R32, R2, -R135 ;  /* 0x0000000220217223 */ /* 0x000fc40000010887 */
[-C--:B------:R-:W-:Y:S02]  /*5a30*/  FFMA.FTZ R24, R32, R3.reuse, R24 ;  /* 0x0000000320187223 */ /* 0x080fe40000010018 */
[CC--:B------:R-:W-:Y:S02]  /*5a40*/  FFMA.FTZ R135, R28.reuse, R2.reuse, -R139 ;  /* 0x000000021c877223 */ /* 0x0c0fe4000001088b */
[----:B------:R-:W-:Y:S02]  /*5a50*/  FFMA.FTZ R34, R28, R3, R34 ;  /* 0x000000031c227223 */ /* 0x000fe40000010022 */
[-C--:B------:R-:W-:Y:S02]  /*5a60*/  FMUL.FTZ R141, R141, R2.reuse ;  /* 0x000000028d8d7220 */ /* 0x080fe40000410000 */
[-C--:B------:R-:W-:Y:S02]  /*5a70*/  FMUL.FTZ R143, R143, R2.reuse ;  /* 0x000000028f8f7220 */ /* 0x080fe40000410000 */
[----:B------:R-:W-:-:S02]  /*5a80*/  FMUL.FTZ R28, R35, R2 ;  /* 0x00000002231c7220 */ /* 0x000fc40000410000 */
[----:B------:R-:W-:Y:S02]  /*5a90*/  FMUL.FTZ R32, R31, R2 ;  /* 0x000000021f207220 */ /* 0x000fe40000410000 */
[-C--:B------:R-:W-:Y:S02]  /*5aa0*/  FFMA.FTZ R134, R26, R3.reuse, R134 ;  /* 0x000000031a867223 */ /* 0x080fe40000010086 */
[-C--:B------:R-:W-:Y:S02]  /*5ab0*/  FMUL.FTZ R26, R35, R3.reuse ;  /* 0x00000003231a7220 */ /* 0x080fe40000410000 */
[-C--:B------:R-:W-:Y:S02]  /*5ac0*/  FFMA.FTZ R16, R16, R3.reuse, R141 ;  /* 0x0000000310107223 */ /* 0x080fe4000001008d */
[-C--:B------:R-:W-:Y:S02]  /*5ad0*/  FFMA.FTZ R18, R18, R3.reuse, R143 ;  /* 0x0000000312127223 */ /* 0x080fe4000001008f */
        /* <DEDUP_REMOVED lines=56> */
.L_x_1214:
        /* <DEDUP_REMOVED lines=198> */
.L_x_1221:
[----:B------:R-:W-:Y:S05]  /*6ac0*/  EXIT ;  /* 0x000000000000794d */ /* 0x000fea0003800000 */
.L_x_1223:
        /* <DEDUP_REMOVED lines=11> */
.L_x_5347:


//--------------------- .text._Z25selective_scan_fwd_kernelI32Selective_Scan_fwd_kernel_traitsILi64ELi16ELi1ELb1ELb1ELb0ELb0EN3c108BFloat16ENS1_7complexIfEEEEv13SSMParamsBase --------------------------
	.section	.text._Z25selective_scan_fwd_kernelI32Selective_Scan_fwd_kernel_traitsILi64ELi16ELi1ELb1ELb1ELb0ELb0EN3c108BFloat16ENS1_7complexIfEEEEv13SSMParamsBase,"ax",@progbits
	.sectioninfo	@"SHI_REGISTERS=160"
	.align	128
        .global         _Z25selective_scan_fwd_kernelI32Selective_Scan_fwd_kernel_traitsILi64ELi16ELi1ELb1ELb1ELb0ELb0EN3c108BFloat16ENS1_7complexIfEEEEv13SSMParamsBase
        .type           _Z25selective_scan_fwd_kernelI32Selective_Scan_fwd_kernel_traitsILi64ELi16ELi1ELb1ELb1ELb0ELb0EN3c108BFloat16ENS1_7complexIfEEEEv13SSMParamsBase,@function
        .size           _Z25selective_scan_fwd_kernelI32Selective_Scan_fwd_kernel_traitsILi64ELi16ELi1ELb1ELb1ELb0ELb0EN3c108BFloat16ENS1_7complexIfEEEEv13SSMParamsBase,(.L_x_5348 - _Z25selective_scan_fwd_kernelI32Selective_Scan_fwd_kernel_traitsILi64ELi16ELi1ELb1ELb1ELb0ELb0EN3c108BFloat16ENS1_7complexIfEEEEv13SSMParamsBase)
        .other          _Z25selective_scan_fwd_kernelI32Selective_Scan_fwd_kernel_traitsILi64ELi16ELi1ELb1ELb1ELb0ELb0EN3c108BFloat16ENS1_7complexIfEEEEv13SSMParamsBase,@"STO_CUDA_ENTRY STV_DEFAULT"
_Z25selective_scan_fwd_kernelI32Selective_Scan_fwd_kernel_traitsILi64ELi16ELi1ELb1ELb1ELb0ELb0EN3c108BFloat16ENS1_7complexIfEEEEv13SSMParamsBase:
.text._Z25selective_scan_fwd_kernelI32Selective_Scan_fwd_kernel_traitsILi64ELi16ELi1ELb1ELb1ELb0ELb0EN3c108BFloat16ENS1_7complexIfEEEEv13SSMParamsBase:
        /* <DEDUP_REMOVED lines=83> */
.L_x_1264:
        /* <DEDUP_REMOVED lines=80> */
.L_x_1225:
[----:B-12---:R-:W-:Y:S05]  /*0a30*/  BSYNC B0 ;  /* 0x0000000000007941 */ /* 0x006fea0003800000 */
.L_x_1224:
        /* <DEDUP_REMOVED lines=36> */
.L_x_1227:
[----:B------:R-:W-:Y:S05]  /*0c80*/  BSYNC B0 ;  /* 0x0000000000007941 */ /* 0x000fea0003800000 */
.L_x_1226:
        /* <DEDUP_REMOVED lines=38> */
.L_x_1229:
[----:B------:R-:W-:Y:S05]  /*0ef0*/  BSYNC B0 ;  /* 0x0000000000007941 */ /* 0x000fea0003800000 */
.L_x_1228:
        /* <DEDUP_REMOVED lines=36> */
.L_x_1231:
[----:B------:R-:W-:Y:S05]  /*1140*/  BSYNC B0 ;  /* 0x0000000000007941 */ /* 0x000fea0003800000 */
.L_x_1230:
        /* <DEDUP_REMOVED lines=38> */
.L_x_1233:
[----:B------:R-:W-:Y:S05]  /*13b0*/  BSYNC B0 ;  /* 0x0000000000007941 */ /* 0x000fea0003800000 */
.L_x_1232:
        /* <DEDUP_REMOVED lines=36> */
.L_x_1235:
[----:B------:R-:W-:Y:S05]  /*1600*/  BSYNC B0 ;  /* 0x0000000000007941 */ /* 0x000fea0003800000 */
.L_x_1234:
        /* <DEDUP_REMOVED lines=38> */
.L_x_1237:
[----:B------:R-:W-:Y:S05]  /*1870*/  BSYNC B0 ;  /* 0x0000000000007941 */ /* 0x000fea0003800000 */
.L_x_1236:
        /* <DEDUP_REMOVED lines=36> */
.L_x_1239:
[----:B------:R-:W-:Y:S05]  /*1ac0*/  BSYNC B0 ;  /* 0x0000000000007941 */ /* 0x000fea0003800000 */
.L_x_1238:
        /* <DEDUP_REMOVED lines=41> */
.L_x_1241:
[----:B------:R-:W-:Y:S05]  /*1d60*/  BSYNC B0 ;  /* 0x0000000000007941 */ /* 0x000fea0003800000 */
.L_x_1240:
        /* <DEDUP_REMOVED lines=41> */
.L_x_1243:
[----:B------:R-:W-:Y:S05]  /*2000*/  BSYNC B0 ;  /* 0x0000000000007941 */ /* 0x000fea0003800000 */
.L_x_1242:
        /* <DEDUP_REMOVED lines=47> */
.L_x_1245:
[----:B------:R-:W-:Y:S05]  /*2300*/  BSYNC B0 ;  /* 0x0000000000007941 */ /* 0x000fea0003800000 */
.L_x_1244:
        /* <DEDUP_REMOVED lines=33> */
.L_x_1247:
[----:B------:R-:W-:Y:S05]  /*2520*/  BSYNC B0 ;  /* 0x0000000000007941 */ /* 0x000fea0003800000 */
.L_x_1246:
        /* <DEDUP_REMOVED lines=33> */
.L_x_1249:
[----:B------:R-:W-:Y:S05]  /*2740*/  BSYNC B0 ;  /* 0x0000000000007941 */ /* 0x000fea0003800000 */
.L_x_1248:
        /* <DEDUP_REMOVED lines=33> */
.L_x_1251:
[----:B------:R-:W-:Y:S05]  /*2960*/  BSYNC B0 ;  /* 0x0000000000007941 */ /* 0x000fea0003800000 */
.L_x_1250:
        /* <DEDUP_REMOVED lines=33> */
.L_x_1253:
[----:B------:R-:W-:Y:S05]  /*2b80*/  BSYNC B0 ;  /* 0x0000000000007941 */ /* 0x000fea0003800000 */
.L_x_1252:
        /* <DEDUP_REMOVED lines=33> */
.L_x_1255:
[----:B------:R-:W-:Y:S05]  /*2da0*/  BSYNC B0 ;  /* 0x0000000000007941 */ /* 0x000fea0003800000 */
.L_x_1254:
        /* <DEDUP_REMOVED lines=36> */
.L_x_1262:
        /* <DEDUP_REMOVED lines=25> */
[----:B------:R-:W-:Y:S02]  /*3180*/  IMAD R79, R79, c[0x0][0x1c0], RZ ;  /* 0x000070004f4f7a24 */ /* 0x000fe400078e02ff */
[----:B------:R-:W-:Y:S02]  /*3190*/  IMAD R125, R90, c[0x0][0x1bc], R125 ;  /* 0x00006f005a7d7a24 */ /* 0x000fe400078e027d */
[----:B------:R-:W-:Y:S02]  /*31a0*/  IMAD R79, R0, c[0x0][0x1c4], R79 ;  /* 0x00007100004f7a24 */ /* 0x000fe400078e024f */
[----:B--2---:R-:W-:Y:S02]  /*31b0*/  FMUL.FTZ R111, R2, 1.4426950216293334961 ;  /* 0x3fb8aa3b026f7820 */ /* 0x004fe40000410000 */
[C---:B------:R-:W-:Y:S02]  /*31c0*/  FMUL.FTZ R2, R3.reuse, R80 ;  /* 0x0000005003027220 */ /* 0x040fe40000410000 */
[----:B------:R-:W-:-:S02]  /*31d0*/  FMUL.FTZ R81, R3, R82 ;  /* 0x0000005203517220 */ /* 0x000fc40000410000 */
[----:B------:R-:W-:Y:S02]  /*31e0*/  FMUL.RZ R94, R2, 0.15915493667125701904 ;  /* 0x3e22f983025e7820 */ /* 0x000fe4000040c000 */
[----:B------:R-:W-:Y:S02]  /*31f0*/  FMUL.FTZ R2, R3, R78 ;  /* 0x0000004e03027220 */ /* 0x000fe40000410000 */
[----:B------:R-:W-:Y:S01]  /*3200*/  MUFU.SIN R91, R94 ;  /* 0x0000005e005b7308 */ /* 0x000fe20000000400 */
[----:B------:R-:W-:Y:S02]  /*3210*/  FMUL.RZ R83, R81, 0.15915493667125701904 ;  /* 0x3e22f98351537820 */ /* 0x000fe4000040c000 */
[----:B-1----:R-:W-:Y:S02]  /*3220*/  FMUL.RZ R92, R2, 0.15915493667125701904 ;  /* 0x3e22f983025c7820 */ /* 0x002fe4000040c000 */
[----:B------:R-:W-:Y:S02]  /*3230*/  FMUL.FTZ R2, R3, R76 ;  /* 0x0000004c03027220 */ /* 0x000fe40000410000 */
[----:B------:R-:W-:Y:S01]  /*3240*/  FMUL.FTZ R96, R111, R78 ;  /* 0x0000004e6f607220 */ /* 0x000fe20000410000 */
[----:B------:R0:W-:Y:S01]  /*3250*/  MUFU.COS R85, R94 ;  /* 0x0000005e00557308 */ /* 0x0001e20000000000 */
[----:B------:R-:W-:-:S02]  /*3260*/  FMUL.RZ R93, R2, 0.15915493667125701904 ;  /* 0x3e22f983025d7820 */ /* 0x000fc4000040c000 */
[-C--:B------:R-:W-:Y:S02]  /*3270*/  FMUL.FTZ R2, R3, R74.reuse ;  /* 0x0000004a03027220 */ /* 0x080fe40000410000 */
[C---:B------:R-:W-:Y:S02]  /*3280*/  FMUL.FTZ R121, R111.reuse, R74 ;  /* 0x0000004a6f797220 */ /* 0x040fe40000410000 */
[----:B------:R-:W-:Y:S01]  /*3290*/  FMUL.FTZ R100, R111, R80 ;  /* 0x000000506f647220 */ /* 0x000fe20000410000 */
[----:B------:R-:W-:Y:S01]  /*32a0*/  MUFU.SIN R87, R92 ;  /* 0x0000005c00577308 */ /* 0x000fe20000000400 */
[----:B0-----:R-:W-:Y:S02]  /*32b0*/  FMUL.RZ R94, R2, 0.15915493667125701904 ;  /* 0x3e22f983025e7820 */ /* 0x001fe4000040c000 */
[----:B------:R-:W-:Y:S02]  /*32c0*/  FMUL.FTZ R2, R3, R72 ;  /* 0x0000004803027220 */ /* 0x000fe40000410000 */
[----:B------:R-:W-:-:S02]  /*32d0*/  FMUL.FTZ R104, R111, R76 ;  /* 0x0000004c6f687220 */ /* 0x000fc40000410000 */
[C---:B------:R-:W-:Y:S01]  /*32e0*/  FMUL.FTZ R110, R111.reuse, R82 ;  /* 0x000000526f6e7220 */ /* 0x040fe20000410000 */
[----:B------:R0:W-:Y:S01]  /*32f0*/  MUFU.COS R89, R92 ;  /* 0x0000005c00597308 */ /* 0x0001e20000000000 */
[C---:B------:R-:W-:Y:S02]  /*3300*/  FMUL.FTZ R102, R111.reuse, R72 ;  /* 0x000000486f667220 */ /* 0x040fe40000410000 */
        /* <DEDUP_REMOVED lines=8> */
[----:B------:R-:W-:Y:S01]  /*3390*/  MUFU.COS R103, R83 ;  /* 0x0000005300677308 */ /* 0x000fe20000000000 */
[----:B------:R-:W-:-:S07]  /*33a0*/  FMUL.FTZ R117, R111, R64 ;  /* 0x000000406f757220 */ /* 0x000fce0000410000 */
[----:B------:R-:W-:Y:S08]  /*33b0*/  MUFU.SIN R83, R93 ;  /* 0x0000005d00537308 */ /* 0x000ff00000000400 */
        /* <DEDUP_REMOVED lines=13> */
[----:B------:R-:W-:Y:S01]  /*3490*/  SHF.L.U32 R2, R69, 0x2, RZ ;  /* 0x0000000245027819 */ /* 0x000fe200000006ff */
[----:B------:R0:W-:Y:S03]  /*34a0*/  MUFU.COS R119, R94 ;  /* 0x0000005e00777308 */ /* 0x0001e60000000000 */
[----:B------:R-:W-:-:S05]  /*34b0*/  LOP3.LUT R2, R2, 0xffffff80, RZ, 0xc0, !PT ;  /* 0xffffff8002027812 */ /* 0x000fca00078ec0ff */
[----:B------:R-:W1:Y:S01]  /*34c0*/  MUFU.EX2 R96, R96 ;  /* 0x0000006000607308 */ /* 0x000e620000000800 */
[----:B0-----:R-:W-:Y:S01]  /*34d0*/  IADD3 R94, R2, R67, RZ ;  /* 0x00000043025e7210 */ /* 0x001fe20007ffe0ff */
[----:B------:R-:W-:-:S04]  /*34e0*/  FMUL.FTZ R2, R3, R62 ;  /* 0x0000003e03027220 */ /* 0x000fc80000410000 */
[----:B------:R-:W-:Y:S01]  /*34f0*/  FMUL.RZ R122, R2, 0.15915493667125701904 ;  /* 0x3e22f983027a7820 */ /* 0x000fe2000040c000 */
[----:B---3--:R0:W-:Y:S01]  /*3500*/  STS.128 [R94.X16], R4 ;  /* 0x000000045e007388 */ /* 0x0081e2000000cc00 */
[----:B------:R-:W-:Y:S01]  /*3510*/  IMAD R2, R67, 0x3, R94 ;  /* 0x0000000343027824 */ /* 0x000fe200078e025e */
[----:B------:R-:W-:Y:S02]  /*3520*/  MUFU.SIN R101, R93 ;  /* 0x0000005d00657308 */ /* 0x000fe40000000400 */
[----:B----4-:R-:W-:Y:S04]  /*3530*/  STS.128 [R94.X16+0x200], R8 ;  /* 0x000200085e007388 */ /* 0x010fe8000000cc00 */
[----:B------:R2:W-:Y:S01]  /*3540*/  STS.128 [R94.X16+0x400], R12 ;  /* 0x0004000c5e007388 */ /* 0x0005e2000000cc00 */
[C---:B-1----:R-:W-:Y:S01]  /*3550*/  FMUL.FTZ R89, R96.reuse, R89 ;  /* 0x0000005960597220 */ /* 0x042fe20000410000 */
[----:B------:R-:W-:Y:S01]  /*3560*/  MUFU.COS R109, R93 ;  /* 0x0000005d006d7308 */ /* 0x000fe20000000000 */
[----:B------:R-:W-:Y:S01]  /*3570*/  FMUL.FTZ R87, R96, R87 ;  /* 0x0000005760577220 */ /* 0x000fe20000410000 */
[----:B------:R1:W-:Y:S01]  /*3580*/  STS.128 [R94.X16+0x600], R16 ;  /* 0x000600105e007388 */ /* 0x0003e2000000cc00 */
[----:B------:R-:W-:-:S06]  /*3590*/  NOP ;  /* 0x0000000000007918 */ /* 0x000fcc0000000000 */
[----:B------:R-:W3:Y:S01]  /*35a0*/  LDS.128 R8, [R2.X16] ;  /* 0x0000000002087984 */ /* 0x000ee2000000cc00 */
[----:B------:R-:W-:Y:S01]  /*35b0*/  MUFU.SIN R105, R92 ;  /* 0x0000005c00697308 */ /* 0x000fe20000000400 */
[----:B0-----:R-:W-:Y:S02]  /*35c0*/  FMUL.FTZ R6, R3, R60 ;  /* 0x0000003c03067220 */ /* 0x001fe40000410000 */
[----:B--2---:R-:W-:Y:S02]  /*35d0*/  FMUL.FTZ R15, R111, R62 ;  /* 0x0000003e6f0f7220 */ /* 0x004fe40000410000 */
[----:B------:R-:W-:-:S03]  /*35e0*/  FMUL.RZ R6, R6, 0.15915493667125701904 ;  /* 0x3e22f98306067820 */ /* 0x000fc6000040c000 */
[----:B------:R0:W-:Y:S01]  /*35f0*/  MUFU.COS R115, R92 ;  /* 0x0000005c00737308 */ /* 0x0001e20000000000 */
[C---:B-1----:R-:W-:Y:S02]  /*3600*/  FMUL.FTZ R17, R111.reuse, R60 ;  /* 0x0000003c6f117220 */ /* 0x042fe40000410000 */
[C---:B------:R-:W-:Y:S02]  /*3610*/  FMUL.FTZ R19, R111.reuse, R58 ;  /* 0x0000003a6f137220 */ /* 0x040fe40000410000 */
[----:B------:R-:W-:-:S03]  /*3620*/  FMUL.FTZ R111, R111, R52 ;  /* 0x000000346f6f7220 */ /* 0x000fc60000410000 */
[----:B------:R-:W1:Y:S01]  /*3630*/  MUFU.EX2 R121, R121 ;  /* 0x0000007900797308 */ /* 0x000e620000000800 */
[----:B0-----:R-:W-:-:S05]  /*3640*/  IMAD.WIDE.U32 R92, R90, c[0x0][0x1b8], RZ ;  /* 0x00006e005a5c7a25 */ /* 0x001fca00078e00ff */
[----:B------:R-:W-:Y:S02]  /*3650*/  IADD3 R93, R93, R125, RZ ;  /* 0x0000007d5d5d7210 */ /* 0x000fe40007ffe0ff */
[----:B------:R-:W0:Y:S03]  /*3660*/  MUFU.EX2 R100, R100 ;  /* 0x0000006400647308 */ /* 0x000e260000000800 */
[----:B------:R-:W-:-:S05]  /*3670*/  IMAD.WIDE.U32 R4, R0, c[0x0][0x1c0], R92 ;  /* 0x0000700000047a25 */ /* 0x000fca00078e005c */
[----:B------:R-:W2:Y:S01]  /*3680*/  MUFU.EX2 R104, R104 ;  /* 0x0000006800687308 */ /* 0x000ea20000000800 */
[----:B------:R-:W-:Y:S01]  /*3690*/  IADD3 R5, R5, R79, RZ ;  /* 0x0000004f05057210 */ /* 0x000fe20007ffe0ff */
[----:B-1----:R-:W-:Y:S01]  /*36a0*/  FMUL.FTZ R79, R121, R95 ;  /* 0x0000005f794f7220 */ /* 0x002fe20000410000 */
[----:B------:R-:W-:Y:S02]  /*36b0*/  LEA R12, P0, R4, c[0x0][0x230], 0x3 ;  /* 0x00008c00040c7a11 */ /* 0x000fe400078018ff */
[----:B---3--:R-:W-:-:S03]  /*36c0*/  PRMT R96, RZ, 0x5410, R8 ;  /* 0x00005410ff607816 */ /* 0x008fc60000000008 */
[----:B------:R-:W1:Y:S01]  /*36d0*/  MUFU.EX2 R110, R110 ;  /* 0x0000006e006e7308 */ /* 0x000e620000000800 */
[----:B------:R-:W-:Y:S01]  /*36e0*/  PRMT R8, RZ, 0x7610, R8 ;  /* 0x00007610ff087816 */ /* 0x000fe20000000008 */
[----:B0-----:R-:W-:Y:S01]  /*36f0*/  FMUL.FTZ R91, R100, R91 ;  /* 0x0000005b645b7220 */ /* 0x001fe20000410000 */
[----:B------:R-:W-:Y:S01]  /*3700*/  LEA.HI.X R13, R4, c[0x0][0x234], R5, 0x3, P0 ;  /* 0x00008d00040d7a11 */ /* 0x000fe200000f1c05 */
[C---:B------:R-:W-:Y:S01]  /*3710*/  FMUL.FTZ R96, R35.reuse, R96 ;  /* 0x0000006023607220 */ /* 0x040fe20000410000 */
[----:B------:R-:W-:Y:S01]  /*3720*/  PRMT R5, RZ, 0x5410, R9 ;  /* 0x00005410ff057816 */ /* 0x000fe20000000009 */
[----:B------:R-:W-:Y:S02]  /*3730*/  FMUL.FTZ R95, R35, R8 ;  /* 0x00000008235f7220 */ /* 0x000fe40000410000 */
[----:B------:R-:W-:Y:S01]  /*3740*/  MUFU.SIN R113, R118 ;  /* 0x0000007600717308 */ /* 0x000fe20000000400 */
[----:B------:R-:W-:Y:S02]  /*3750*/  FMUL.FTZ R92, R100, R85 ;  /* 0x00000055645c7220 */ /* 0x000fe40000410000 */
[----:B------:R-:W-:-:S02]  /*3760*/  FMUL.FTZ R4, R3, R58 ;  /* 0x0000003a03047220 */ /* 0x000fc40000410000 */
[----:B--2---:R-:W-:Y:S01]  /*3770*/  FMUL.FTZ R85, R104, R99 ;  /* 0x0000006368557220 */ /* 0x004fe20000410000 */
[----:B------:R-:W-:Y:S01]  /*3780*/  PRMT R99, RZ, 0x7610, R9 ;  /* 0x00007610ff637816 */ /* 0x000fe20000000009 */
[----:B------:R-:W-:Y:S01]  /*3790*/  FMUL.FTZ R7, R95, R91 ;  /* 0x0000005b5f077220 */ /* 0x000fe20000410000 */
[----:B------:R-:W-:Y:S01]  /*37a0*/  MUFU.COS R114, R118 ;  /* 0x0000007600727308 */ /* 0x000fe20000000000 */
[----:B-1----:R-:W-:Y:S02]  /*37b0*/  FMUL.FTZ R94, R110, R103 ;  /* 0x000000676e5e7220 */ /* 0x002fe40000410000 */
[----:B------:R-:W-:Y:S02]  /*37c0*/  FMUL.RZ R103, R4, 0.15915493667125701904 ;  /* 0x3e22f98304677820 */ /* 0x000fe4000040c000 */
[----:B------:R-:W-:Y:S02]  /*37d0*/  FMUL.FTZ R4, R3, R56 ;  /* 0x0000003803047220 */ /* 0x000fe40000410000 */
[----:B------:R-:W-:Y:S01]  /*37e0*/  FFMA.FTZ R7, R96, R92, -R7 ;  /* 0x0000005c60077223 */ /* 0x000fe20000010807 */
[----:B------:R-:W-:Y:S01]  /*37f0*/  MUFU.SIN R118, R122 ;  /* 0x0000007a00767308 */ /* 0x000fe20000000400 */
[----:B------:R-:W-:-:S02]  /*3800*/  FMUL.FTZ R100, R34, R5 ;  /* 0x0000000522647220 */ /* 0x000fc40000410000 */
[----:B------:R-:W-:Y:S02]  /*3810*/  FMUL.FTZ R99, R34, R99 ;  /* 0x0000006322637220 */ /* 0x000fe40000410000 */
[----:B------:R-:W-:Y:S02]  /*3820*/  FMUL.FTZ R93, R110, R81 ;  /* 0x000000516e5d7220 */ /* 0x000fe40000410000 */
[----:B------:R-:W-:Y:S01]  /*3830*/  FMUL.FTZ R83, R104, R83 ;  /* 0x0000005368537220 */ /* 0x000fe20000410000 */
[----:B------:R-:W-:Y:S01]  /*3840*/  MUFU.COS R120, R122 ;  /* 0x0000007a00787308 */ /* 0x000fe20000000000 */
[----:B------:R-:W-:Y:S02]  /*3850*/  FMUL.FTZ R81, R121, R116 ;  /* 0x0000007479517220 */ /* 0x000fe40000410000 */
[----:B------:R-:W-:Y:S02]  /*3860*/  FMUL.RZ R116, R4, 0.15915493667125701904 ;  /* 0x3e22f98304747820 */ /* 0x000fe4000040c000 */
[----:B------:R-:W-:-:S03]  /*3870*/  FADD.FTZ R8, R100, R7 ;  /* 0x0000000764087221 */ /* 0x000fc60000010000 */
[----:B------:R-:W-:Y:S08]  /*3880*/  MUFU.SIN R14, R6 ;  /* 0x00000006000e7308 */ /* 0x000ff00000000400 */
[----:B------:R0:W-:Y:S08]  /*3890*/  MUFU.COS R122, R6 ;  /* 0x00000006007a7308 */ /* 0x0001f00000000000 */
[----:B------:R-:W1:Y:S01]  /*38a0*/  MUFU.EX2 R102, R102 ;  /* 0x0000006600667308 */ /* 0x000e620000000800 */
[----:B0-----:R-:W-:-:S04]  /*38b0*/  FMUL.FTZ R6, R96, R91 ;  /* 0x0000005b60067220 */ /* 0x001fc80000410000 */
[----:B------:R-:W-:-:S03]  /*38c0*/  FFMA.FTZ R6, R95, R92, R6 ;  /* 0x0000005c5f067223 */ /* 0x000fc60000010006 */
[----:B------:R-:W-:Y:S01]  /*38d0*/  MUFU.SIN R16, R103 ;  /* 0x0000006700107308 */ /* 0x000fe20000000400 */
[----:B------:R-:W-:Y:S02]  /*38e0*/  FADD.FTZ R104, R99, R6 ;  /* 0x0000000663687221 */ /* 0x000fe40000010000 */
[----:B------:R-:W0:Y:S02]  /*38f0*/  LDS.128 R4, [R2.X16+0x10] ;  /* 0x0000100002047984 */ /* 0x000e24000000cc00 */
[----:B------:R-:W-:-:S03]  /*3900*/  FMUL.FTZ R9, R87, R104 ;  /* 0x0000006857097220 */ /* 0x000fc60000410000 */
[----:B------:R2:W-:Y:S01]  /*3910*/  MUFU.COS R18, R103 ;  /* 0x0000006700127308 */ /* 0x0005e20000000000 */
[----:B------:R-:W-:Y:S02]  /*3920*/  FFMA.FTZ R110, R89, R8, -R9 ;  /* 0x00000008596e7223 */ /* 0x000fe40000010809 */
[C---:B-1----:R-:W-:Y:S02]  /*3930*/  FMUL.FTZ R98, R102.reuse, R98 ;  /* 0x0000006266627220 */ /* 0x042fe40000410000 */
[----:B------:R-:W-:-:S03]  /*3940*/  FMUL.FTZ R97, R102, R97 ;  /* 0x0000006166617220 */ /* 0x000fc60000410000 */
[----:B------:R-:W1:Y:S01]  /*3950*/  MUFU.EX2 R108, R108 ;  /* 0x0000006c006c7308 */ /* 0x000e620000000800 */
[----:B--2---:R-:W-:Y:S01]  /*3960*/  FMUL.FTZ R103, R87, R8 ;  /* 0x0000000857677220 */ /* 0x004fe20000410000 */
[----:B------:R-:W-:-:S03]  /*3970*/  PRMT R8, RZ, 0x5410, R10 ;  /* 0x00005410ff087816 */ /* 0x000fc6000000000a */
[----:B------:R-:W-:Y:S01]  /*3980*/  FFMA.FTZ R9, R89, R104, R103 ;  /* 0x0000006859097223 */ /* 0x000fe20000010067 */
[----:B------:R-:W-:Y:S01]  /*3990*/  PRMT R104, RZ, 0x7610, R10 ;  /* 0x00007610ff687816 */ /* 0x000fe2000000000a */
[C---:B------:R-:W-:Y:S01]  /*39a0*/  FMUL.FTZ R103, R33.reuse, R8 ;  /* 0x0000000821677220 */ /* 0x040fe20000410000 */
[----:B------:R-:W2:Y:S03]  /*39b0*/  MUFU.EX2 R106, R106 ;  /* 0x0000006a006a7308 */ /* 0x000ea60000000800 */
[----:B------:R-:W-:Y:S02]  /*39c0*/  FMUL.FTZ R104, R33, R104 ;  /* 0x0000006821687220 */ /* 0x000fe40000410000 */
[----:B------:R-:W-:Y:S02]  /*39d0*/  FADD.FTZ R110, R103, R110 ;  /* 0x0000006e676e7221 */ /* 0x000fe40000010000 */
[----:B------:R-:W-:Y:S01]  /*39e0*/  FADD.FTZ R8, R104, R9 ;  /* 0x0000000968087221 */ /* 0x000fe20000010000 */
[----:B------:R-:W3:Y:S01]  /*39f0*/  MUFU.EX2 R112, R112 ;  /* 0x0000007000707308 */ /* 0x000ee20000000800 */
[C---:B-1----:R-:W-:Y:S01]  /*3a00*/  FMUL.FTZ R102, R108.reuse, R109 ;  /* 0x0000006d6c667220 */ /* 0x042fe20000410000 */
[--C-:B------:R-:W-:Y:S01]  /*3a10*/  PRMT R109, RZ, 0x5410, R11.reuse ;  /* 0x00005410ff6d7816 */ /* 0x100fe2000000000b */
[----:B------:R-:W-:Y:S01]  /*3a20*/  FMUL.FTZ R9, R83, R8 ;  /* 0x0000000853097220 */ /* 0x000fe20000410000 */
[----:B------:R-:W-:Y:S01]  /*3a30*/  PRMT R11, RZ, 0x7610, R11 ;  /* 0x00007610ff0b7816 */ /* 0x000fe2000000000b */
[----:B------:R-:W-:-:S02]  /*3a40*/  FMUL.FTZ R101, R108, R101 ;  /* 0x000000656c657220 */ /* 0x000fc40000410000 */
[-C--:B------:R-:W-:Y:S01]  /*3a50*/  FMUL.FTZ R108, R83, R110.reuse ;  /* 0x0000006e536c7220 */ /* 0x080fe20000410000 */
[----:B------:R-:W-:Y:S01]  /*3a60*/  MUFU.SIN R126, R116 ;  /* 0x00000074007e7308 */ /* 0x000fe20000000400 */
[C---:B------:R-:W-:Y:S02]  /*3a70*/  FFMA.FTZ R10, R85.reuse, R110, -R9 ;  /* 0x0000006e550a7223 */ /* 0x040fe40000010809 */
[C---:B------:R-:W-:Y:S01]  /*3a80*/  FMUL.FTZ R109, R32.reuse, R109 ;  /* 0x0000006d206d7220 */ /* 0x040fe20000410000 */
[----:B0-----:R-:W-:Y:S01]  /*3a90*/  PRMT R121, RZ, 0x7610, R5 ;  /* 0x00007610ff797816 */ /* 0x001fe20000000005 */
[----:B------:R-:W-:Y:S02]  /*3aa0*/  FFMA.FTZ R9, R85, R8, R108 ;  /* 0x0000000855097223 */ /* 0x000fe4000001006c */
[----:B------:R-:W-:Y:S01]  /*3ab0*/  FMUL.FTZ R110, R32, R11 ;  /* 0x0000000b206e7220 */ /* 0x000fe20000410000 */
[----:B------:R0:W-:Y:S01]  /*3ac0*/  MUFU.COS R127, R116 ;  /* 0x00000074007f7308 */ /* 0x0001e20000000000 */
[----:B------:R-:W-:-:S02]  /*3ad0*/  FADD.FTZ R10, R109, R10 ;  /* 0x0000000a6d0a7221 */ /* 0x000fc40000010000 */
[----:B------:R-:W-:Y:S02]  /*3ae0*/  FADD.FTZ R8, R110, R9 ;  /* 0x000000096e087221 */ /* 0x000fe40000010000 */
[C---:B------:R-:W-:Y:S02]  /*3af0*/  FMUL.FTZ R11, R79.reuse, R10 ;  /* 0x0000000a4f0b7220 */ /* 0x040fe40000410000 */
[-C--:B------:R-:W-:Y:S01]  /*3b00*/  FMUL.FTZ R9, R79, R8.reuse ;  /* 0x000000084f097220 */ /* 0x080fe20000410000 */
[----:B------:R-:W1:Y:S01]  /*3b10*/  MUFU.EX2 R15, R15 ;  /* 0x0000000f000f7308 */ /* 0x000e620000000800 */
[----:B------:R-:W-:Y:S01]  /*3b20*/  FFMA.FTZ R11, R81, R8, R11 ;  /* 0x00000008510b7223 */ /* 0x000fe2000001000b */
[--C-:B0-----:R-:W-:Y:S01]  /*3b30*/  PRMT R116, RZ, 0x7610, R4.reuse ;  /* 0x00007610ff747816 */ /* 0x101fe20000000004 */
[C---:B--2---:R-:W-:Y:S01]  /*3b40*/  FMUL.FTZ R108, R106.reuse, R119 ;  /* 0x000000776a6c7220 */ /* 0x044fe20000410000 */
[----:B------:R-:W-:Y:S01]  /*3b50*/  PRMT R8, RZ, 0x5410, R4 ;  /* 0x00005410ff087816 */ /* 0x000fe20000000004 */
[----:B------:R-:W-:-:S02]  /*3b60*/  FMUL.FTZ R107, R106, R107 ;  /* 0x0000006b6a6b7220 */ /* 0x000fc40000410000 */
[----:B---3--:R-:W-:Y:S01]  /*3b70*/  FMUL.FTZ R106, R112, R115 ;  /* 0x00000073706a7220 */ /* 0x008fe20000410000 */
[----:B------:R-:W0:Y:S01]  /*3b80*/  MUFU.EX2 R17, R17 ;  /* 0x0000001100117308 */ /* 0x000e220000000800 */
[----:B------:R-:W-:Y:S02]  /*3b90*/  FMUL.FTZ R116, R31, R116 ;  /* 0x000000741f747220 */ /* 0x000fe40000410000 */
[----:B------:R-:W-:Y:S02]  /*3ba0*/  FFMA.FTZ R10, R81, R10, -R9 ;  /* 0x0000000a510a7223 */ /* 0x000fe40000010809 */
[----:B------:R-:W-:Y:S02]  /*3bb0*/  FMUL.FTZ R115, R31, R8 ;  /* 0x000000081f737220 */ /* 0x000fe40000410000 */
[----:B------:R-:W-:Y:S01]  /*3bc0*/  FMUL.FTZ R9, R3, R54 ;  /* 0x0000003603097220 */ /* 0x000fe20000410000 */
[----:B------:R-:W2:Y:S01]  /*3bd0*/  MUFU.EX2 R124, R124 ;  /* 0x0000007c007c7308 */ /* 0x000ea20000000800 */
[----:B------:R-:W-:-:S02]  /*3be0*/  FADD.FTZ R11, R116, R11 ;  /* 0x0000000b740b7221 */ /* 0x000fc40000010000 */
[----:B------:R-:W-:Y:S02]  /*3bf0*/  FADD.FTZ R10, R115, R10 ;  /* 0x0000000a730a7221 */ /* 0x000fe40000010000 */
[----:B------:R-:W-:Y:S02]  /*3c00*/  FMUL.RZ R128, R9, 0.15915493667125701904 ;  /* 0x3e22f98309807820 */ /* 0x000fe4000040c000 */
[CC--:B------:R-:W-:Y:S01]  /*3c10*/  FMUL.FTZ R9, R97.reuse, R11.reuse ;  /* 0x0000000b61097220 */ /* 0x0c0fe20000410000 */
[----:B------:R-:W-:Y:S01]  /*3c20*/  MUFU.EX2 R130, R130 ;  /* 0x0000008200827308 */ /* 0x000fe20000000800 */
[-C--:B------:R-:W-:Y:S02]  /*3c30*/  FMUL.FTZ R8, R97, R10.reuse ;  /* 0x0000000a61087220 */ /* 0x080fe40000410000 */
[C---:B------:R-:W-:Y:S02]  /*3c40*/  FFMA.FTZ R9, R98.reuse, R10, -R9 ;  /* 0x0000000a62097223 */ /* 0x040fe40000010809 */
[----:B------:R-:W-:-:S02]  /*3c50*/  FFMA.FTZ R10, R98, R11, R8 ;  /* 0x0000000b620a7223 */ /* 0x000fc40000010008 */
[----:B------:R-:W-:Y:S01]  /*3c60*/  FMUL.FTZ R8, R3, R52 ;  /* 0x0000003403087220 */ /* 0x000fe20000410000 */
[----:B------:R-:W-:Y:S01]  /*3c70*/  PRMT R3, RZ, 0x5410, R5 ;  /* 0x00005410ff037816 */ /* 0x000fe20000000005 */
[----:B------:R-:W-:Y:S01]  /*3c80*/  FMUL.FTZ R105, R112, R105 ;  /* 0x0000006970697220 */ /* 0x000fe20000410000 */
[----:B------:R-:W3:Y:S01]  /*3c90*/  MUFU.SIN R131, R128 ;  /* 0x0000008000837308 */ /* 0x000ee20000000400 */
[----:B-1----:R-:W-:Y:S02]  /*3ca0*/  FMUL.FTZ R112, R15, R120 ;  /* 0x000000780f707220 */ /* 0x002fe40000410000 */
[C---:B------:R-:W-:Y:S02]  /*3cb0*/  FMUL.FTZ R121, R30.reuse, R121 ;  /* 0x000000791e797220 */ /* 0x040fe40000410000 */
[----:B------:R-:W-:Y:S02]  /*3cc0*/  FMUL.FTZ R120, R30, R3 ;  /* 0x000000031e787220 */ /* 0x000fe40000410000 */
[----:B------:R-:W-:Y:S01]  /*3cd0*/  FADD.FTZ R5, R121, R10 ;  /* 0x0000000a79057221 */ /* 0x000fe20000010000 */
[----:B------:R1:W-:Y:S01]  /*3ce0*/  MUFU.EX2 R4, R111 ;  /* 0x0000006f00047308 */ /* 0x0003e20000000800 */
[----:B------:R-:W-:-:S02]  /*3cf0*/  FMUL.RZ R132, R8, 0.15915493667125701904 ;  /* 0x3e22f98308847820 */ /* 0x000fc4000040c000 */
[----:B------:R-:W-:Y:S02]  /*3d00*/  FADD.FTZ R3, R120, R9 ;  /* 0x0000000978037221 */ /* 0x000fe40000010000 */
[----:B------:R-:W4:Y:S01]  /*3d10*/  LDS.128 R8, [R2.X16+0x20] ;  /* 0x0000200002087984 */ /* 0x000f22000000cc00 */
[----:B0-----:R-:W-:Y:S02]  /*3d20*/  FMUL.FTZ R119, R17, R14 ;  /* 0x0000000e11777220 */ /* 0x001fe40000410000 */
[----:B------:R-:W-:Y:S01]  /*3d30*/  FMUL.FTZ R14, R101, R5 ;  /* 0x00000005650e7220 */ /* 0x000fe20000410000 */
[----:B------:R0:W3:Y:S01]  /*3d40*/  MUFU.COS R125, R128 ;  /* 0x00000080007d7308 */ /* 0x0000e20000000000 */
[----:B-1----:R-:W-:Y:S02]  /*3d50*/  FMUL.FTZ R111, R15, R118 ;  /* 0x000000760f6f7220 */ /* 0x002fe40000410000 */
[----:B------:R-:W-:Y:S02]  /*3d60*/  FMUL.FTZ R122, R17, R122 ;  /* 0x0000007a117a7220 */ /* 0x000fe40000410000 */
[----:B------:R-:W-:-:S02]  /*3d70*/  FMUL.FTZ R17, R101, R3 ;  /* 0x0000000365117220 */ /* 0x000fc40000410000 */
[C---:B------:R-:W-:Y:S01]  /*3d80*/  FFMA.FTZ R15, R102.reuse, R3, -R14 ;  /* 0x00000003660f7223 */ /* 0x040fe2000001080e */
[----:B------:R-:W1:Y:S01]  /*3d90*/  MUFU.COS R133, R132 ;  /* 0x0000008400857308 */ /* 0x000e620000000000 */
[--C-:B0-----:R-:W-:Y:S01]  /*3da0*/  PRMT R128, RZ, 0x5410, R6.reuse ;  /* 0x00005410ff807816 */ /* 0x101fe20000000006 */
[----:B------:R-:W-:Y:S01]  /*3db0*/  FFMA.FTZ R14, R102, R5, R17 ;  /* 0x00000005660e7223 */ /* 0x000fe20000010011 */
[----:B------:R-:W-:Y:S01]  /*3dc0*/  PRMT R6, RZ, 0x7610, R6 ;  /* 0x00007610ff067816 */ /* 0x000fe20000000006 */
[----:B--2---:R-:W-:Y:S02]  /*3dd0*/  FMUL.FTZ R127, R124, R127 ;  /* 0x0000007f7c7f7220 */ /* 0x004fe40000410000 */
[C---:B------:R-:W-:Y:S02]  /*3de0*/  FMUL.FTZ R128, R29.reuse, R128 ;  /* 0x000000801d807220 */ /* 0x040fe40000410000 */
[----:B------:R-:W0:Y:S01]  /*3df0*/  MUFU.SIN R3, R132 ;  /* 0x0000008400037308 */ /* 0x000e220000000400 */
[----:B------:R-:W-:-:S02]  /*3e00*/  FMUL.FTZ R129, R29, R6 ;  /* 0x000000061d817220 */ /* 0x000fc40000410000 */
[----:B------:R-:W-:Y:S02]  /*3e10*/  FMUL.FTZ R126, R124, R126 ;  /* 0x0000007e7c7e7220 */ /* 0x000fe40000410000 */
[----:B------:R-:W-:Y:S02]  /*3e20*/  FADD.FTZ R14, R129, R14 ;  /* 0x0000000e810e7221 */ /* 0x000fe40000010000 */
[----:B---3--:R-:W-:Y:S01]  /*3e30*/  FMUL.FTZ R124, R130, R131 ;  /* 0x00000083827c7220 */ /* 0x008fe20000410000 */
[----:B------:R-:W2:Y:S01]  /*3e40*/  MUFU.EX2 R117, R117 ;  /* 0x0000007500757308 */ /* 0x000ea20000000800 */
[----:B------:R-:W-:Y:S01]  /*3e50*/  PRMT R131, RZ, 0x5410, R7 ;  /* 0x00005410ff837816 */ /* 0x000fe20000000007 */
[----:B------:R-:W-:Y:S01]  /*3e60*/  FADD.FTZ R15, R128, R15 ;  /* 0x0000000f800f7221 */ /* 0x000fe20000010000 */
[----:B------:R-:W-:Y:S01]  /*3e70*/  PRMT R7, RZ, 0x7610, R7 ;  /* 0x00007610ff077816 */ /* 0x000fe20000000007 */
[----:B------:R-:W-:Y:S02]  /*3e80*/  FMUL.FTZ R5, R107, R14 ;  /* 0x0000000e6b057220 */ /* 0x000fe40000410000 */
[----:B------:R-:W-:-:S02]  /*3e90*/  FMUL.FTZ R125, R130, R125 ;  /* 0x0000007d827d7220 */ /* 0x000fc40000410000 */
[----:B------:R-:W3:Y:S01]  /*3ea0*/  MUFU.EX2 R19, R19 ;  /* 0x0000001300137308 */ /* 0x000ee20000000800 */
[-C--:B------:R-:W-:Y:S02]  /*3eb0*/  FMUL.FTZ R17, R107, R15.reuse ;  /* 0x0000000f6b117220 */ /* 0x080fe40000410000 */
[----:B------:R-:W-:Y:S01]  /*3ec0*/  FFMA.FTZ R6, R108, R15, -R5 ;  /* 0x0000000f6c067223 */ /* 0x000fe20000010805 */
[--C-:B----4-:R-:W-:Y:S01]  /*3ed0*/  PRMT R134, RZ, 0x5410, R8.reuse ;  /* 0x00005410ff867816 */ /* 0x110fe20000000008 */
[----:B-1----:R-:W-:Y:S01]  /*3ee0*/  FMUL.FTZ R133, R4, R133 ;  /* 0x0000008504857220 */ /* 0x002fe20000410000 */
[----:B------:R-:W-:Y:S01]  /*3ef0*/  PRMT R8, RZ, 0x7610, R8 ;  /* 0x00007610ff087816 */ /* 0x000fe20000000008 */
[----:B------:R-:W-:Y:S01]  /*3f00*/  FMUL.FTZ R131, R28, R131 ;  /* 0x000000831c837220 */ /* 0x000fe20000410000 */
[----:B------:R-:W-:Y:S01]  /*3f10*/  PRMT R137, RZ, 0x7610, R9 ;  /* 0x00007610ff897816 */ /* 0x000fe20000000009 */
[----:B0-----:R-:W-:Y:S01]  /*3f20*/  FMUL.FTZ R130, R4, R3 ;  /* 0x0000000304827220 */ /* 0x001fe20000410000 */
[--C-:B------:R-:W-:Y:S01]  /*3f30*/  PRMT R138, RZ, 0x5410, R10.reuse ;  /* 0x00005410ff8a7816 */ /* 0x100fe2000000000a */
[----:B------:R-:W-:Y:S01]  /*3f40*/  FMUL.FTZ R4, R94, R91 ;  /* 0x0000005b5e047220 */ /* 0x000fe20000410000 */
[----:B------:R-:W-:Y:S01]  /*3f50*/  PRMT R10, RZ, 0x7610, R10 ;  /* 0x00007610ff0a7816 */ /* 0x000fe2000000000a */
[----:B------:R-:W-:Y:S01]  /*3f60*/  FFMA.FTZ R17, R108, R14, R17 ;  /* 0x0000000e6c117223 */ /* 0x000fe20000010011 */
[----:B------:R-:W-:Y:S01]  /*3f70*/  PRMT R141, RZ, 0x7610, R11 ;  /* 0x00007610ff8d7816 */ /* 0x000fe2000000000b */
[----:B------:R-:W-:-:S02]  /*3f80*/  FMUL.FTZ R132, R28, R7 ;  /* 0x000000071c847220 */ /* 0x000fc40000410000 */
[----:B------:R-:W-:Y:S02]  /*3f90*/  FADD.FTZ R5, R131, R6 ;  /* 0x0000000683057221 */ /* 0x000fe40000010000 */
[C---:B------:R-:W-:Y:S02]  /*3fa0*/  FMUL.FTZ R3, R93.reuse, R91 ;  /* 0x0000005b5d037220 */ /* 0x040fe40000410000 */
[-C--:B------:R-:W-:Y:S02]  /*3fb0*/  FFMA.FTZ R6, R93, R92.reuse, R4 ;  /* 0x0000005c5d067223 */ /* 0x080fe40000010004 */
[----:B------:R-:W-:Y:S02]  /*3fc0*/  FADD.FTZ R17, R132, R17 ;  /* 0x0000001184117221 */ /* 0x000fe40000010000 */
[----:B------:R-:W-:Y:S02]  /*3fd0*/  FMUL.FTZ R14, R105, R5 ;  /* 0x00000005690e7220 */ /* 0x000fe40000410000 */
[----:B------:R-:W-:-:S02]  /*3fe0*/  FFMA.FTZ R4, R94, R92, -R3 ;  /* 0x0000005c5e047223 */ /* 0x000fc40000010803 */
[----:B------:R-:W-:Y:S02]  /*3ff0*/  FMUL.FTZ R3, R87, R6 ;  /* 0x0000000657037220 */ /* 0x000fe40000410000 */
[C---:B--2---:R-:W-:Y:S02]  /*4000*/  FMUL.FTZ R114, R117.reuse, R114 ;  /* 0x0000007275727220 */ /* 0x044fe40000410000 */
[----:B------:R-:W-:Y:S02]  /*4010*/  FMUL.FTZ R113, R117, R113 ;  /* 0x0000007175717220 */ /* 0x000fe40000410000 */
[----:B---3--:R-:W-:Y:S02]  /*4020*/  FMUL.FTZ R117, R19, R16 ;  /* 0x0000001013757220 */ /* 0x008fe40000410000 */
[----:B------:R-:W-:Y:S02]  /*4030*/  FFMA.FTZ R16, R106, R17, R14 ;  /* 0x000000116a107223 */ /* 0x000fe4000001000e */
[----:B------:R-:W-:-:S02]  /*4040*/  FFMA.FTZ R14, R89, R4, -R3 ;  /* 0x00000004590e7223 */ /* 0x000fc40000010803 */
[----:B------:R-:W-:Y:S02]  /*4050*/  FMUL.FTZ R7, R105, R17 ;  /* 0x0000001169077220 */ /* 0x000fe40000410000 */
[----:B------:R-:W-:Y:S02]  /*4060*/  FMUL.FTZ R4, R87, R4 ;  /* 0x0000000457047220 */ /* 0x000fe40000410000 */
[----:B------:R-:W-:Y:S02]  /*4070*/  FFMA.FTZ R7, R106, R5, -R7 ;  /* 0x000000056a077223 */ /* 0x000fe40000010807 */
[----:B------:R-:W-:Y:S02]  /*4080*/  FFMA.FTZ R4, R89, R6, R4 ;  /* 0x0000000659047223 */ /* 0x000fe40000010004 */
[C---:B------:R-:W-:Y:S02]  /*4090*/  FMUL.FTZ R5, R83.reuse, R14 ;  /* 0x0000000e53057220 */ /* 0x040fe40000410000 */
[----:B------:R-:W-:-:S02]  /*40a0*/  FMUL.FTZ R3, R83, R4 ;  /* 0x0000000453037220 */ /* 0x000fc40000410000 */
[----:B------:R-:W-:Y:S02]  /*40b0*/  FMUL.FTZ R135, R27, R8 ;  /* 0x000000081b877220 */ /* 0x000fe40000410000 */
[----:B------:R-:W-:Y:S02]  /*40c0*/  FFMA.FTZ R4, R85, R4, R5 ;  /* 0x0000000455047223 */ /* 0x000fe40000010005 */
[----:B------:R-:W-:Y:S02]  /*40d0*/  FMUL.FTZ R134, R27, R134 ;  /* 0x000000861b867220 */ /* 0x000fe40000410000 */
[----:B------:R-:W-:Y:S02]  /*40e0*/  FADD.FTZ R16, R135, R16 ;  /* 0x0000001087107221 */ /* 0x000fe40000010000 */
[----:B------:R-:W-:Y:S01]  /*40f0*/  FFMA.FTZ R14, R85, R14, -R3 ;  /* 0x0000000e550e7223 */ /* 0x000fe20000010803 */
[----:B------:R-:W-:Y:S01]  /*4100*/  PRMT R3, RZ, 0x5410, R9 ;  /* 0x00005410ff037816 */ /* 0x000fe20000000009 */
[----:B------:R-:W-:-:S02]  /*4110*/  FMUL.FTZ R5, R79, R4 ;  /* 0x000000044f057220 */ /* 0x000fc40000410000 */
[----:B------:R-:W-:Y:S02]  /*4120*/  FADD.FTZ R7, R134, R7 ;  /* 0x0000000786077221 */ /* 0x000fe40000010000 */
[----:B------:R-:W-:Y:S02]  /*4130*/  FMUL.FTZ R6, R113, R16 ;  /* 0x0000001071067220 */ /* 0x000fe40000410000 */
[-C--:B------:R-:W-:Y:S02]  /*4140*/  FFMA.FTZ R8, R81, R14.reuse, -R5 ;  /* 0x0000000e51087223 */ /* 0x080fe40000010805 */
[----:B------:R-:W-:Y:S02]  /*4150*/  FMUL.FTZ R14, R79, R14 ;  /* 0x0000000e4f0e7220 */ /* 0x000fe40000410000 */
[-C--:B------:R-:W-:Y:S02]  /*4160*/  FMUL.FTZ R17, R113, R7.reuse ;  /* 0x0000000771117220 */ /* 0x080fe40000410000 */
[----:B------:R-:W-:-:S02]  /*4170*/  FFMA.FTZ R15, R114, R7, -R6 ;  /* 0x00000007720f7223 */ /* 0x000fc40000010806 */
[----:B------:R-:W-:Y:S02]  /*4180*/  FFMA.FTZ R14, R81, R4, R14 ;  /* 0x00000004510e7223 */ /* 0x000fe4000001000e */
[----:B------:R-:W-:Y:S01]  /*4190*/  FMUL.FTZ R136, R26, R3 ;  /* 0x000000031a887220 */ /* 0x000fe20000410000 */
[----:B------:R0:W1:Y:S01]  /*41a0*/  LDS.128 R4, [R2.X16+0x30] ;  /* 0x0000300002047984 */ /* 0x000062000000cc00 */
[----:B------:R-:W-:Y:S02]  /*41b0*/  FFMA.FTZ R16, R114, R16, R17 ;  /* 0x0000001072107223 */ /* 0x000fe40000010011 */
[----:B------:R-:W-:Y:S02]  /*41c0*/  FMUL.FTZ R137, R26, R137 ;  /* 0x000000891a897220 */ /* 0x000fe40000410000 */
[----:B------:R-:W-:Y:S02]  /*41d0*/  FADD.FTZ R15, R136, R15 ;  /* 0x0000000f880f7221 */ /* 0x000fe40000010000 */
[----:B------:R-:W-:-:S02]  /*41e0*/  FMUL.FTZ R118, R19, R18 ;  /* 0x0000001213767220 */ /* 0x000fc40000410000 */
[----:B------:R-:W-:Y:S02]  /*41f0*/  FADD.FTZ R16, R137, R16 ;  /* 0x0000001089107221 */ /* 0x000fe40000010000 */
[----:B------:R-:W-:Y:S02]  /*4200*/  FMUL.FTZ R3, R97, R14 ;  /* 0x0000000e61037220 */ /* 0x000fe40000410000 */
[----:B------:R-:W-:Y:S02]  /*4210*/  FMUL.FTZ R19, R111, R15 ;  /* 0x0000000f6f137220 */ /* 0x000fe40000410000 */
[----:B------:R-:W-:Y:S02]  /*4220*/  FMUL.FTZ R9, R97, R8 ;  /* 0x0000000861097220 */ /* 0x000fe40000410000 */
[----:B------:R-:W-:Y:S02]  /*4230*/  FMUL.FTZ R17, R111, R16 ;  /* 0x000000106f117220 */ /* 0x000fe40000410000 */
[----:B------:R-:W-:-:S02]  /*4240*/  FFMA.FTZ R3, R98, R8, -R3 ;  /* 0x0000000862037223 */ /* 0x000fc40000010803 */
[----:B------:R-:W-:Y:S02]  /*4250*/  FFMA.FTZ R16, R112, R16, R19 ;  /* 0x0000001070107223 */ /* 0x000fe40000010013 */
[C---:B------:R-:W-:Y:S02]  /*4260*/  FMUL.FTZ R139, R25.reuse, R10 ;  /* 0x0000000a198b7220 */ /* 0x040fe40000410000 */
[----:B------:R-:W-:Y:S02]  /*4270*/  FFMA.FTZ R9, R98, R14, R9 ;  /* 0x0000000e62097223 */ /* 0x000fe40000010009 */
[----:B------:R-:W-:Y:S02]  /*4280*/  FFMA.FTZ R17, R112, R15, -R17 ;  /* 0x0000000f70117223 */ /* 0x000fe40000010811 */
[----:B------:R-:W-:Y:S02]  /*4290*/  FMUL.FTZ R138, R25, R138 ;  /* 0x0000008a198a7220 */ /* 0x000fe40000410000 */
[----:B------:R-:W-:-:S02]  /*42a0*/  FMUL.FTZ R8, R101, R3 ;  /* 0x0000000365087220 */ /* 0x000fc40000410000 */
[----:B------:R-:W-:Y:S02]  /*42b0*/  FADD.FTZ R16, R139, R16 ;  /* 0x000000108b107221 */ /* 0x000fe40000010000 */
[-C--:B0-----:R-:W-:Y:S02]  /*42c0*/  FMUL.FTZ R2, R101, R9.reuse ;  /* 0x0000000965027220 */ /* 0x081fe40000410000 */
[----:B------:R-:W-:Y:S02]  /*42d0*/  FADD.FTZ R17, R138, R17 ;  /* 0x000000118a117221 */ /* 0x000fe40000010000 */
[C---:B------:R-:W-:Y:S01]  /*42e0*/  FFMA.FTZ R8, R102.reuse, R9, R8 ;  /* 0x0000000966087223 */ /* 0x040fe20000010008 */
[--C-:B-1----:R-:W-:Y:S01]  /*42f0*/  PRMT R142, RZ, 0x5410, R4.reuse ;  /* 0x00005410ff8e7816 */ /* 0x102fe20000000004 */
[C---:B------:R-:W-:Y:S01]  /*4300*/  FMUL.FTZ R9, R119.reuse, R16 ;  /* 0x0000001077097220 */ /* 0x040fe20000410000 */
[----:B------:R-:W-:Y:S01]  /*4310*/  PRMT R4, RZ, 0x7610, R4 ;  /* 0x00007610ff047816 */ /* 0x000fe20000000004 */
[----:B------:R-:W-:Y:S01]  /*4320*/  FFMA.FTZ R2, R102, R3, -R2 ;  /* 0x0000000366027223 */ /* 0x000fe20000010802 */
[----:B------:R-:W-:Y:S01]  /*4330*/  PRMT R3, RZ, 0x5410, R11 ;  /* 0x00005410ff037816 */ /* 0x000fe2000000000b */
[----:B------:R-:W-:-:S02]  /*4340*/  FMUL.FTZ R15, R119, R17 ;  /* 0x00000011770f7220 */ /* 0x000fc40000410000 */
[C---:B------:R-:W-:Y:S02]  /*4350*/  FFMA.FTZ R17, R122.reuse, R17, -R9 ;  /* 0x000000117a117223 */ /* 0x040fe40000010809 */
[C---:B------:R-:W-:Y:S02]  /*4360*/  FMUL.FTZ R11, R107.reuse, R2 ;  /* 0x000000026b0b7220 */ /* 0x040fe40000410000 */
[----:B------:R-:W-:Y:S02]  /*4370*/  FMUL.FTZ R9, R107, R8 ;  /* 0x000000086b097220 */ /* 0x000fe40000410000 */
[----:B------:R-:W-:Y:S02]  /*4380*/  FFMA.FTZ R16, R122, R16, R15 ;  /* 0x000000107a107223 */ /* 0x000fe4000001000f */
[----:B------:R-:W-:Y:S02]  /*4390*/  FMUL.FTZ R141, R24, R141 ;  /* 0x0000008d188d7220 */ /* 0x000fe40000410000 */
[----:B------:R-:W-:-:S02]  /*43a0*/  FFMA.FTZ R11, R108, R8, R11 ;  /* 0x000000086c0b7223 */ /* 0x000fc4000001000b */
[----:B------:R-:W-:Y:S02]  /*43b0*/  FFMA.FTZ R9, R108, R2, -R9 ;  /* 0x000000026c097223 */ /* 0x000fe40000010809 */
[----:B------:R-:W-:Y:S02]  /*43c0*/  FMUL.FTZ R140, R24, R3 ;  /* 0x00000003188c7220 */ /* 0x000fe40000410000 */
[----:B------:R-:W-:Y:S02]  /*43d0*/  FADD.FTZ R16, R141, R16 ;  /* 0x000000108d107221 */ /* 0x000fe40000010000 */
[C---:B------:R-:W-:Y:S02]  /*43e0*/  FMUL.FTZ R2, R105.reuse, R11 ;  /* 0x0000000b69027220 */ /* 0x040fe40000410000 */
[----:B------:R-:W-:Y:S02]  /*43f0*/  FMUL.FTZ R3, R105, R9 ;  /* 0x0000000969037220 */ /* 0x000fe40000410000 */
[----:B------:R-:W-:-:S02]  /*4400*/  FADD.FTZ R17, R140, R17 ;  /* 0x000000118c117221 */ /* 0x000fc40000010000 */
[C---:B------:R-:W-:Y:S02]  /*4410*/  FMUL.FTZ R8, R117.reuse, R16 ;  /* 0x0000001075087220 */ /* 0x040fe40000410000 */
[C---:B------:R-:W-:Y:S02]  /*4420*/  FFMA.FTZ R2, R106.reuse, R9, -R2 ;  /* 0x000000096a027223 */ /* 0x040fe40000010802 */
[----:B------:R-:W-:Y:S02]  /*4430*/  FFMA.FTZ R3, R106, R11, R3 ;  /* 0x0000000b6a037223 */ /* 0x000fe40000010003 */
[-C--:B------:R-:W-:Y:S02]  /*4440*/  FMUL.FTZ R15, R117, R17.reuse ;  /* 0x00000011750f7220 */ /* 0x080fe40000410000 */
[----:B------:R-:W-:Y:S02]  /*4450*/  FFMA.FTZ R17, R118, R17, -R8 ;  /* 0x0000001176117223 */ /* 0x000fe40000010808 */
[----:B------:R-:W-:-:S02]  /*4460*/  FMUL.FTZ R8, R113, R2 ;  /* 0x0000000271087220 */ /* 0x000fc40000410000 */
[-C--:B------:R-:W-:Y:S02]  /*4470*/  FMUL.FTZ R9, R113, R3.reuse ;  /* 0x0000000371097220 */ /* 0x080fe40000410000 */
[C---:B------:R-:W-:Y:S02]  /*4480*/  FMUL.FTZ R142, R23.reuse, R142 ;  /* 0x0000008e178e7220 */ /* 0x040fe40000410000 */
[C---:B------:R-:W-:Y:S02]  /*4490*/  FFMA.FTZ R8, R114.reuse, R3, R8 ;  /* 0x0000000372087223 */ /* 0x040fe40000010008 */
[----:B------:R-:W-:Y:S02]  /*44a0*/  FFMA.FTZ R9, R114, R2, -R9 ;  /* 0x0000000272097223 */ /* 0x000fe40000010809 */
[----:B------:R-:W-:Y:S02]  /*44b0*/  FFMA.FTZ R16, R118, R16, R15 ;  /* 0x0000001076107223 */ /* 0x000fe4000001000f */
[----:B------:R-:W-:-:S02]  /*44c0*/  FMUL.FTZ R143, R23, R4 ;  /* 0x00000004178f7220 */ /* 0x000fc40000410000 */
[----:B------:R-:W-:Y:S02]  /*44d0*/  FADD.FTZ R17, R142, R17 ;  /* 0x000000118e117221 */ /* 0x000fe40000010000 */
[CC--:B------:R-:W-:Y:S02]  /*44e0*/  FMUL.FTZ R2, R111.reuse, R8.reuse ;  /* 0x000000086f027220 */ /* 0x0c0fe40000410000 */
[----:B------:R-:W-:Y:S02]  /*44f0*/  FMUL.FTZ R3, R111, R9 ;  /* 0x000000096f037220 */ /* 0x000fe40000410000 */
[----:B------:R-:W-:Y:S02]  /*4500*/  FADD.FTZ R16, R143, R16 ;  /* 0x000000108f107221 */ /* 0x000fe40000010000 */
[----:B------:R-:W-:Y:S02]  /*4510*/  FMUL.FTZ R11, R126, R17 ;  /* 0x000000117e0b7220 */ /* 0x000fe40000410000 */
[C---:B------:R-:W-:Y:S01]  /*4520*/  FFMA.FTZ R4, R112.reuse, R9, -R2 ;  /* 0x0000000970047223 */ /* 0x040fe20000010802 */
[----:B------:R-:W-:Y:S01]  /*4530*/  PRMT R9, RZ, 0x5410, R5 ;  /* 0x00005410ff097816 */ /* 0x000fe20000000005 */
[----:B------:R-:W-:Y:S01]  /*4540*/  FFMA.FTZ R8, R112, R8, R3 ;  /* 0x0000000870087223 */ /* 0x000fe20000010003 */
[----:B------:R-:W-:Y:S01]  /*4550*/  PRMT R145, RZ, 0x7610, R5 ;  /* 0x00007610ff917816 */ /* 0x000fe20000000005 */
[-C--:B------:R-:W-:Y:S01]  /*4560*/  FMUL.FTZ R10, R126, R16.reuse ;  /* 0x000000107e0a7220 */ /* 0x080fe20000410000 */
[----:B------:R-:W-:Y:S01]  /*4570*/  PRMT R146, RZ, 0x5410, R6 ;  /* 0x00005410ff927816 */ /* 0x000fe20000000006 */
[----:B------:R-:W-:Y:S01]  /*4580*/  FFMA.FTZ R16, R127, R16, R11 ;  /* 0x000000107f107223 */ /* 0x000fe2000001000b */
[----:B------:R-:W-:Y:S01]  /*4590*/  PRMT R149, RZ, 0x7610, R7 ;  /* 0x00007610ff957816 */ /* 0x000fe20000000007 */
[C---:B------:R-:W-:Y:S01]  /*45a0*/  FMUL.FTZ R5, R119.reuse, R8 ;  /* 0x0000000877057220 */ /* 0x040fe20000410000 */
[----:B------:R0:W5:Y:S01]  /*45b0*/  LDG.E.64 R2, [R12.64] ;  /* 0x000000040c027981 */ /* 0x000162000c1e1b00 */
[----:B------:R-:W-:-:S02]  /*45c0*/  FMUL.FTZ R11, R119, R4 ;  /* 0x00000004770b7220 */ /* 0x000fc40000410000 */
[----:B------:R-:W-:Y:S02]  /*45d0*/  FFMA.FTZ R17, R127, R17, -R10 ;  /* 0x000000117f117223 */ /* 0x000fe4000001080a */
[C---:B------:R-:W-:Y:S02]  /*45e0*/  FMUL.FTZ R144, R22.reuse, R9 ;  /* 0x0000000916907220 */ /* 0x040fe40000410000 */
[----:B------:R-:W-:Y:S02]  /*45f0*/  FMUL.FTZ R145, R22, R145 ;  /* 0x0000009116917220 */ /* 0x000fe40000410000 */
[C---:B------:R-:W-:Y:S02]  /*4600*/  FFMA.FTZ R5, R122.reuse, R4, -R5 ;  /* 0x000000047a057223 */ /* 0x040fe40000010805 */
[----:B------:R-:W-:Y:S02]  /*4610*/  FFMA.FTZ R11, R122, R8, R11 ;  /* 0x000000087a0b7223 */ /* 0x000fe4000001000b */
[----:B------:R-:W-:Y:S01]  /*4620*/  FADD.FTZ R17, R144, R17 ;  /* 0x0000001190117221 */ /* 0x000fe20000010000 */
[----:B------:R-:W-:Y:S01]  /*4630*/  PRMT R6, RZ, 0x7610, R6 ;  /* 0x00007610ff067816 */ /* 0x000fe20000000006 */
[----:B------:R-:W-:-:S02]  /*4640*/  FADD.FTZ R16, R145, R16 ;  /* 0x0000001091107221 */ /* 0x000fc40000010000 */
[C---:B------:R-:W-:Y:S02]  /*4650*/  FMUL.FTZ R8, R117.reuse, R5 ;  /* 0x0000000575087220 */ /* 0x040fe40000410000 */
[----:B------:R-:W-:Y:S02]  /*4660*/  FMUL.FTZ R4, R117, R11 ;  /* 0x0000000b75047220 */ /* 0x000fe40000410000 */
[C---:B------:R-:W-:Y:S02]  /*4670*/  FMUL.FTZ R9, R124.reuse, R17 ;  /* 0x000000117c097220 */ /* 0x040fe40000410000 */
[----:B------:R-:W-:Y:S02]  /*4680*/  FMUL.FTZ R10, R124, R16 ;  /* 0x000000107c0a7220 */ /* 0x000fe40000410000 */
[C---:B------:R-:W-:Y:S02]  /*4690*/  FFMA.FTZ R8, R118.reuse, R11, R8 ;  /* 0x0000000b76087223 */ /* 0x040fe40000010008 */
[----:B------:R-:W-:-:S02]  /*46a0*/  FFMA.FTZ R4, R118, R5, -R4 ;  /* 0x0000000576047223 */ /* 0x000fc40000010804 */
[----:B------:R-:W-:Y:S02]  /*46b0*/  FFMA.FTZ R16, R125, R16, R9 ;  /* 0x000000107d107223 */ /* 0x000fe40000010009 */
[----:B------:R-:W-:Y:S02]  /*46c0*/  FMUL.FTZ R147, R21, R6 ;  /* 0x0000000615937220 */ /* 0x000fe40000410000 */
[----:B------:R-:W-:Y:S02]  /*46d0*/  FFMA.FTZ R17, R125, R17, -R10 ;  /* 0x000000117d117223 */ /* 0x000fe4000001080a */
[C---:B------:R-:W-:Y:S02]  /*46e0*/  FMUL.FTZ R5, R126.reuse, R8 ;  /* 0x000000087e057220 */ /* 0x040fe40000410000 */
[----:B------:R-:W-:Y:S02]  /*46f0*/  FMUL.FTZ R146, R21, R146 ;  /* 0x0000009215927220 */ /* 0x000fe40000410000 */
[----:B------:R-:W-:-:S02]  /*4700*/  FMUL.FTZ R6, R126, R4 ;  /* 0x000000047e067220 */ /* 0x000fc40000410000 */
[----:B------:R-:W-:Y:S02]  /*4710*/  FADD.FTZ R16, R147, R16 ;  /* 0x0000001093107221 */ /* 0x000fe40000010000 */
[C---:B------:R-:W-:Y:S01]  /*4720*/  FFMA.FTZ R4, R127.reuse, R4, -R5 ;  /* 0x000000047f047223 */ /* 0x040fe20000010805 */
[----:B------:R-:W-:Y:S01]  /*4730*/  PRMT R5, RZ, 0x5410, R7 ;  /* 0x00005410ff057816 */ /* 0x000fe20000000007 */
[----:B------:R-:W-:Y:S02]  /*4740*/  FADD.FTZ R17, R146, R17 ;  /* 0x0000001192117221 */ /* 0x000fe40000010000 */
[----:B------:R-:W-:Y:S02]  /*4750*/  FFMA.FTZ R6, R127, R8, R6 ;  /* 0x000000087f067223 */ /* 0x000fe40000010006 */
[C---:B------:R-:W-:Y:S02]  /*4760*/  FMUL.FTZ R8, R130.reuse, R16 ;  /* 0x0000001082087220 */ /* 0x040fe40000410000 */
[----:B------:R-:W-:-:S02]  /*4770*/  FMUL.FTZ R9, R130, R17 ;  /* 0x0000001182097220 */ /* 0x000fc40000410000 */
[C---:B------:R-:W-:Y:S02]  /*4780*/  FFMA.FTZ R17, R133.reuse, R17, -R8 ;  /* 0x0000001185117223 */ /* 0x040fe40000010808 */
[----:B------:R-:W-:Y:S02]  /*4790*/  FMUL.FTZ R7, R124, R4 ;  /* 0x000000047c077220 */ /* 0x000fe40000410000 */
[C---:B------:R-:W-:Y:S02]  /*47a0*/  FMUL.FTZ R148, R20.reuse, R5 ;  /* 0x0000000514947220 */ /* 0x040fe40000410000 */
[----:B------:R-:W-:Y:S02]  /*47b0*/  FFMA.FTZ R16, R133, R16, R9 ;  /* 0x0000001085107223 */ /* 0x000fe40000010009 */
[----:B------:R-:W-:Y:S02]  /*47c0*/  FMUL.FTZ R149, R20, R149 ;  /* 0x0000009514957220 */ /* 0x000fe40000410000 */
[----:B------:R-:W-:-:S02]  /*47d0*/  FFMA.FTZ R7, R125, R6, R7 ;  /* 0x000000067d077223 */ /* 0x000fc40000010007 */
[----:B------:R-:W-:Y:S02]  /*47e0*/  FADD.FTZ R14, R148, R17 ;  /* 0x00000011940e7221 */ /* 0x000fe40000010000 */
[----:B------:R-:W-:Y:S02]  /*47f0*/  FMUL.FTZ R6, R124, R6 ;  /* 0x000000067c067220 */ /* 0x000fe40000410000 */
[----:B------:R-:W-:Y:S01]  /*4800*/  FADD.FTZ R15, R149, R16 ;  /* 0x00000010950f7221 */ /* 0x000fe20000010000 */
[----:B------:R-:W1:Y:S01]  /*4810*/  SHFL.UP PT, R9, R14, 0x1, RZ ;  /* 0x042000000e097989 */ /* 0x000e6200000e00ff */
[----:B------:R-:W-:Y:S02]  /*4820*/  FFMA.FTZ R6, R125, R4, -R6 ;  /* 0x000000047d067223 */ /* 0x000fe40000010806 */
[C---:B0-----:R-:W-:Y:S01]  /*4830*/  FMUL.FTZ R12, R130.reuse, R7 ;  /* 0x00000007820c7220 */ /* 0x041fe20000410000 */
[----:B------:R-:W0:Y:S01]  /*4840*/  SHFL.UP PT, R11, R15, 0x1, RZ ;  /* 0x042000000f0b7989 */ /* 0x000e2200000e00ff */
[----:B------:R-:W-:-:S02]  /*4850*/  FMUL.FTZ R4, R130, R6 ;  /* 0x0000000682047220 */ /* 0x000fc40000410000 */
[C---:B------:R-:W-:Y:S02]  /*4860*/  FFMA.FTZ R12, R133.reuse, R6, -R12 ;  /* 0x00000006850c7223 */ /* 0x040fe4000001080c */
[----:B------:R-:W-:-:S03]  /*4870*/  FFMA.FTZ R4, R133, R7, R4 ;  /* 0x0000000785047223 */ /* 0x000fc60000010004 */
[----:B------:R-:W2:Y:S04]  /*4880*/  SHFL.UP PT, R5, R12, 0x1, RZ ;  /* 0x042000000c057989 */ /* 0x000ea800000e00ff */
[----:B------:R-:W3:Y:S01]  /*4890*/  SHFL.UP PT, R7, R4, 0x1, RZ ;  /* 0x0420000004077989 */ /* 0x000ee200000e00ff */
[----:B------:R-:W-:Y:S01]  /*48a0*/  ISETP.GE.AND P0, PT, R67, 0x1, PT ;  /* 0x000000014300780c */ /* 0x000fe20003f06270 */
[C---:B-1----:R-:W-:Y:S02]  /*48b0*/  FMUL.FTZ R8, R4.reuse, R9 ;  /* 0x0000000904087220 */ /* 0x042fe40000410000 */
[-C--:B0-----:R-:W-:Y:S02]  /*48c0*/  FMUL.FTZ R6, R4, R11.reuse ;  /* 0x0000000b04067220 */ /* 0x081fe40000410000 */
[----:B------:R-:W-:-:S02]  /*48d0*/  FFMA.FTZ R8, R12, R11, R8 ;  /* 0x0000000b0c087223 */ /* 0x000fc40000010008 */
[----:B------:R-:W-:-:S06]  /*48e0*/  FFMA.FTZ R9, R12, R9, -R6 ;  /* 0x000000090c097223 */ /* 0x000fcc0000010806 */
[----:B------:R-:W-:Y:S02]  /*48f0*/  @P0 FADD.FTZ R15, R15, R8 ;  /* 0x000000080f0f0221 */ /* 0x000fe40000010000 */
[----:B--2---:R-:W-:Y:S02]  /*4900*/  FMUL.FTZ R8, R4, R5 ;  /* 0x0000000504087220 */ /* 0x004fe40000410000 */
        /* <DEDUP_REMOVED lines=42> */
[----:B0-----:R-:W-:-:S04]  /*4bb0*/  FMUL.FTZ R6, R7, R8 ;  /* 0x0000000807067220 */ /* 0x001fc80000410000 */
[CC--:B-1----:R-:W-:Y:S02]  /*4bc0*/  FFMA.FTZ R10, R12.reuse, R9.reuse, R6 ;  /* 0x000000090c0a7223 */ /* 0x0c2fe40000010006 */
[C---:B------:R-:W-:Y:S02]  /*4bd0*/  FMUL.FTZ R11, R7.reuse, R9 ;  /* 0x00000009070b7220 */ /* 0x040fe40000410000 */
[C---:B--2---:R-:W-:Y:S02]  /*4be0*/  FMUL.FTZ R6, R7.reuse, R4 ;  /* 0x0000000407067220 */ /* 0x044fe40000410000 */
[C---:B------:R-:W-:Y:S02]  /*4bf0*/  FFMA.FTZ R11, R12.reuse, R8, -R11 ;  /* 0x000000080c0b7223 */ /* 0x040fe4000001080b */
[-C--:B---3--:R-:W-:Y:S02]  /*4c00*/  FFMA.FTZ R6, R12, R5.reuse, R6 ;  /* 0x000000050c067223 */ /* 0x088fe40000010006 */
[----:B------:R-:W-:-:S02]  /*4c10*/  FMUL.FTZ R5, R7, R5 ;  /* 0x0000000507057220 */ /* 0x000fc40000410000 */
        /* <DEDUP_REMOVED lines=13> */
[----:B-1----:R-:W-:Y:S02]  /*4cf0*/  FMUL.FTZ R8, R6, R5 ;  /* 0x0000000506087220 */ /* 0x002fe40000410000 */
[-C--:B--2---:R-:W-:Y:S02]  /*4d00*/  FFMA.FTZ R13, R12, R9.reuse, -R4 ;  /* 0x000000090c0d7223 */ /* 0x084fe40000010804 */
[C---:B------:R-:W-:Y:S02]  /*4d10*/  FMUL.FTZ R9, R6.reuse, R9 ;  /* 0x0000000906097220 */ /* 0x040fe40000410000 */
[-C--:B---3--:R-:W-:Y:S02]  /*4d20*/  FMUL.FTZ R4, R6, R7.reuse ;  /* 0x0000000706047220 */ /* 0x088fe40000410000 */
        /* <DEDUP_REMOVED lines=16> */
[----:B------:R-:W-:-:S04]  /*4e30*/  SHF.R.U32.HI R155, RZ, 0x5, R69 ;  /* 0x00000005ff9b7819 */ /* 0x000fc80000011645 */
[----:B------:R-:W-:Y:S01]  /*4e40*/  ISETP.NE.AND P0, PT, R155, RZ, PT ;  /* 0x000000ff9b00720c */ /* 0x000fe20003f05270 */
        /* <DEDUP_REMOVED lines=32> */
.L_x_1258:
        /* <DEDUP_REMOVED lines=16> */
.L_x_1259:
[----:B------:R-:W-:Y:S05]  /*5150*/  BSYNC B0 ;  /* 0x0000000000007941 */ /* 0x000fea0003800000 */
.L_x_1257:
        /* <DEDUP_REMOVED lines=123> */
.L_x_1261:
[----:B------:R-:W-:Y:S05]  /*5910*/  BSYNC B0 ;  /* 0x0000000000007941 */ /* 0x000fea0003800000 */
.L_x_1260:
        /* <DEDUP_REMOVED lines=52> */
.L_x_1256:
        /* <DEDUP_REMOVED lines=40> */
.L_x_1263:
[----:B------:R-:W-:Y:S05]  /*5ee0*/  EXIT ;  /* 0x000000000000794d */ /* 0x000fea0003800000 */
.L_x_1265:
        /* <DEDUP_REMOVED lines=9> */
.L_x_5348:


//--------------------- .text._Z25selective_scan_fwd_kernelI32Selective_Scan_fwd_kernel_traitsILi64ELi16ELi1ELb1ELb1ELb0ELb1EN3c108BFloat16ENS1_7complexIfEEEEv13SSMParamsBase --------------------------
	.section	.text._Z25selective_scan_fwd_kernelI32Selective_Scan_fwd_kernel_traitsILi64ELi16ELi1ELb1ELb1ELb0ELb1EN3c108BFloat16ENS1_7complexIfEEEEv13SSMParamsBase,"ax",@progbits
	.sectioninfo	@"SHI_REGISTERS=160"
	.align	128
        .global         _Z25selective_scan_fwd_kernelI32Selective_Scan_fwd_kernel_traitsILi64ELi16ELi1ELb1ELb1ELb0ELb1EN3c108BFloat16ENS1_7complexIfEEEEv13SSMParamsBase
        .type           _Z25selective_scan_fwd_kernelI32Selective_Scan_fwd_kernel_traitsILi64ELi16ELi1ELb1ELb1ELb0ELb1EN3c108BFloat16ENS1_7complexIfEEEEv13SSMParamsBase,@function
        .size           _Z25selective_scan_fwd_kernelI32Selective_Scan_fwd_kernel_traitsILi64ELi16ELi1ELb1ELb1ELb0ELb1EN3c108BFloat16ENS1_7complexIfEEEEv13SSMParamsBase,(.L_x_5349 - _Z25selective_scan_fwd_kernelI32Selective_Scan_fwd_kernel_traitsILi64ELi16ELi1ELb1ELb1ELb0ELb1EN3c108BFloat16ENS1_7complexIfEEEEv13SSMParamsBase)
        .other          _Z25selective_scan_fwd_kernelI32Selective_Scan_fwd_kernel_traitsILi64ELi16ELi1ELb1ELb1ELb0ELb1EN3c108BFloat16ENS1_7complexIfEEEEv13SSMParamsBase,@"STO_CUDA_ENTRY STV_DEFAULT"
_Z25selective_scan_fwd_kernelI32Selective_Scan_fwd_kernel_traitsILi64ELi16ELi1ELb1ELb1ELb0ELb1EN3c108BFloat16ENS1_7complexIfEEEEv13SSMParamsBase:
.text._Z25selective_scan_fwd_kernelI32Selective_Scan_fwd_kernel_traitsILi64ELi16ELi1ELb1ELb1ELb0ELb1EN3c108BFloat16ENS1_7complexIfEEEEv13SSMParamsBase:
        /* <DEDUP_REMOVED lines=83> */
.L_x_1306:
        /* <DEDUP_REMOVED lines=80> */
.L_x_1267:
[----:B-12---:R-:W-:Y:S05]  /*0a30*/  BSYNC B0 ;  /* 0x0000000000007941 */ /* 0x006fea0003800000 */
.L_x_1266:
        /* <DEDUP_REMOVED lines=36> */
.L_x_1269:
[----:B------:R-:W-:Y:S05]  /*0c80*/  BSYNC B0 ;  /* 0x0000000000007941 */ /* 0x000fea0003800000 */
.L_x_1268:
        /* <DEDUP_REMOVED lines=38> */
.L_x_1271:
[----:B------:R-:W-:Y:S05]  /*0ef0*/  BSYNC B0 ;  /* 0x0000000000007941 */ /* 0x000fea0003800000 */
.L_x_1270:
        /* <DEDUP_REMOVED lines=36> */
.L_x_1273:
[----:B------:R-:W-:Y:S05]  /*1140*/  BSYNC B0 ;  /* 0x0000000000007941 */ /* 0x000fea0003800000 */
.L_x_1272:
        /* <DEDUP_REMOVED lines=38> */
.L_x_1275:
[----:B------:R-:W-:Y:S05]  /*13b0*/  BSYNC B0 ;  /* 0x0000000000007941 */ /* 0x000fea0003800000 */
.L_x_1274:
        /* <DEDUP_REMOVED lines=36> */
.L_x_1277:
[----:B------:R-:W-:Y:S05]  /*1600*/  BSYNC B0 ;  /* 0x0000000000007941 */ /* 0x000fea0003800000 */
.L_x_1276:
        /* <DEDUP_REMOVED lines=38> */
.L_x_1279:
[----:B------:R-:W-:Y:S05]  /*1870*/  BSYNC B0 ;  /* 0x0000000000007941 */ /* 0x000fea0003800000 */
.L_x_1278:
        /* <DEDUP_REMOVED lines=36> */
.L_x_1281:
[----:B------:R-:W-:Y:S05]  /*1ac0*/  BSYNC B0 ;  /* 0x0000000000007941 */ /* 0x000fea0003800000 */
.L_x_1280:
        /* <DEDUP_REMOVED lines=41> */
.L_x_1283:
[----:B------:R-:W-:Y:S05]  /*1d60*/  BSYNC B0 ;  /* 0x0000000000007941 */ /* 0x000fea0003800000 */
.L_x_1282:
        /* <DEDUP_REMOVED lines=41> */
.L_x_1285:
[----:B------:R-:W-:Y:S05]  /*2000*/  BSYNC B0 ;  /* 0x0000000000007941 */ /* 0x000fea0003800000 */
.L_x_1284:
        /* <DEDUP_REMOVED lines=47> */
.L_x_1287:
[----:B------:R-:W-:Y:S05]  /*2300*/  BSYNC B0 ;  /* 0x0000000000007941 */ /* 0x000fea0003800000 */
.L_x_1286:
        /* <DEDUP_REMOVED lines=33> */
.L_x_1289:
[----:B------:R-:W-:Y:S05]  /*2520*/  BSYNC B0 ;  /* 0x0000000000007941 */ /* 0x000fea0003800000 */
.L_x_1288:
        /* <DEDUP_REMOVED lines=33> */
.L_x_1291:
[----:B------:R-:W-:Y:S05]  /*2740*/  BSYNC B0 ;  /* 0x0000000000007941 */ /* 0x000fea0003800000 */
.L_x_1290:
        /* <DEDUP_REMOVED lines=33> */
.L_x_1293:
[----:B------:R-:W-:Y:S05]  /*2960*/  BSYNC B0 ;  /* 0x0000000000007941 */ /* 0x000fea0003800000 */
.L_x_1292:
        /* <DEDUP_REMOVED lines=33> */
.L_x_1295:
[----:B------:R-:W-:Y:S05]  /*2b80*/  BSYNC B0 ;  /* 0x0000000000007941 */ /* 0x000fea0003800000 */
.L_x_1294:
        /* <DEDUP_REMOVED lines=33> */
.L_x_1297:
[----:B------:R-:W-:Y:S05]  /*2da0*/  BSYNC B0 ;  /* 0x0000000000007941 */ /* 0x000fea0003800000 */
.L_x_1296:
        /* <DEDUP_REMOVED lines=36> */
.L_x_1304:
        /* <DEDUP_REMOVED lines=33> */
[----:B------:R-:W-:Y:S01]  /*3200*/  FMUL.RZ R85, R83, 0.15915493667125701904 ;  /* 0x3e22f98353557820 */ /* 0x000fe2000040c000 */
[----:B------:R-:W-:Y:S01]  /*3210*/  MUFU.COS R87, R95 ;  /* 0x0000005f00577308 */ /* 0x000fe20000000000 */
[----:B-1----:R-:W-:Y:S02]  /*3220*/  FMUL.RZ R92, R2, 0.15915493667125701904 ;  /* 0x3e22f983025c7820 */ /* 0x002fe4000040c000 */
[----:B------:R-:W-:Y:S02]  /*3230*/  FMUL.FTZ R2, R3, R76 ;  /* 0x0000004c03027220 */ /* 0x000fe40000410000 */
[----:B------:R-:W-:-:S02]  /*3240*/  FMUL.FTZ R96, R113, R78 ;  /* 0x0000004e71607220 */ /* 0x000fc40000410000 */
[----:B------:R-:W-:Y:S01]  /*3250*/  FMUL.RZ R93, R2, 0.15915493667125701904 ;  /* 0x3e22f983025d7820 */ /* 0x000fe2000040c000 */
[----:B------:R0:W-:Y:S01]  /*3260*/  MUFU.SIN R83, R95 ;  /* 0x0000005f00537308 */ /* 0x0001e20000000400 */
[-C--:B------:R-:W-:Y:S02]  /*3270*/  FMUL.FTZ R2, R3, R74.reuse ;  /* 0x0000004a03027220 */ /* 0x080fe40000410000 */
        /* <DEDUP_REMOVED lines=18> */
[----:B------:R-:W-:Y:S08]  /*33a0*/  MUFU.COS R122, R85 ;  /* 0x00000055007a7308 */ /* 0x000ff00000000000 */
        /* <DEDUP_REMOVED lines=16> */
[----:B------:R-:W-:-:S04]  /*34b0*/  LOP3.LUT R2, R2, 0xffffff80, RZ, 0xc0, !PT ;  /* 0xffffff8002027812 */ /* 0x000fc800078ec0ff */
[----:B------:R-:W-:Y:S01]  /*34c0*/  IADD3 R124, R2, R69, RZ ;  /* 0x00000045027c7210 */ /* 0x000fe20007ffe0ff */
[----:B------:R-:W-:Y:S01]  /*34d0*/  FMUL.FTZ R2, R3, R62 ;  /* 0x0000003e03027220 */ /* 0x000fe20000410000 */
[----:B------:R-:W-:Y:S03]  /*34e0*/  MUFU.SIN R109, R93 ;  /* 0x0000005d006d7308 */ /* 0x000fe60000000400 */
[----:B0-----:R-:W-:Y:S01]  /*34f0*/  FMUL.RZ R95, R2, 0.15915493667125701904 ;  /* 0x3e22f983025f7820 */ /* 0x001fe2000040c000 */
[----:B---3--:R0:W-:Y:S01]  /*3500*/  STS.128 [R124.X16], R4 ;  /* 0x000000047c007388 */ /* 0x0081e2000000cc00 */
[----:B------:R-:W-:-:S03]  /*3510*/  IMAD R2, R69, 0x3, R124 ;  /* 0x0000000345027824 */ /* 0x000fc600078e027c */
[----:B----4-:R-:W-:Y:S01]  /*3520*/  STS.128 [R124.X16+0x200], R8 ;  /* 0x000200087c007388 */ /* 0x010fe2000000cc00 */
[----:B------:R-:W-:Y:S03]  /*3530*/  MUFU.COS R103, R93 ;  /* 0x0000005d00677308 */ /* 0x000fe60000000000 */
[----:B------:R1:W-:Y:S04]  /*3540*/  STS.128 [R124.X16+0x400], R12 ;  /* 0x0004000c7c007388 */ /* 0x0003e8000000cc00 */
[----:B------:R2:W-:Y:S01]  /*3550*/  STS.128 [R124.X16+0x600], R16 ;  /* 0x000600107c007388 */ /* 0x0005e2000000cc00 */
[----:B------:R-:W-:-:S06]  /*3560*/  NOP ;  /* 0x0000000000007918 */ /* 0x000fcc0000000000 */
[----:B------:R-:W3:Y:S01]  /*3570*/  LDS.128 R8, [R2.X16] ;  /* 0x0000000002087984 */ /* 0x000ee2000000cc00 */
[----:B------:R-:W-:Y:S01]  /*3580*/  MUFU.SIN R106, R92 ;  /* 0x0000005c006a7308 */ /* 0x000fe20000000400 */
[----:B0-----:R-:W-:Y:S02]  /*3590*/  FMUL.FTZ R6, R3, R60 ;  /* 0x0000003c03067220 */ /* 0x001fe40000410000 */
[----:B-1----:R-:W-:Y:S02]  /*35a0*/  FMUL.FTZ R14, R113, R62 ;  /* 0x0000003e710e7220 */ /* 0x002fe40000410000 */
[----:B------:R-:W-:-:S03]  /*35b0*/  FMUL.RZ R6, R6, 0.15915493667125701904 ;  /* 0x3e22f98306067820 */ /* 0x000fc6000040c000 */
[----:B------:R0:W-:Y:S01]  /*35c0*/  MUFU.COS R112, R92 ;  /* 0x0000005c00707308 */ /* 0x0001e20000000000 */
[C---:B--2---:R-:W-:Y:S02]  /*35d0*/  FMUL.FTZ R16, R113.reuse, R60 ;  /* 0x0000003c71107220 */ /* 0x044fe40000410000 */
        /* <DEDUP_REMOVED lines=10> */
[----:B------:R-:W-:Y:S01]  /*3680*/  LEA R12, P0, R4, c[0x0][0x230], 0x3 ;  /* 0x00008c00040c7a11 */ /* 0x000fe200078018ff */
[----:B------:R-:W-:-:S03]  /*3690*/  FMUL.FTZ R89, R96, R89 ;  /* 0x0000005960597220 */ /* 0x000fc60000410000 */
[----:B------:R-:W-:Y:S01]  /*36a0*/  LEA.HI.X R13, R4, c[0x0][0x234], R5, 0x3, P0 ;  /* 0x00008d00040d7a11 */ /* 0x000fe200000f1c05 */
[----:B------:R-:W1:Y:S01]  /*36b0*/  MUFU.EX2 R101, R101 ;  /* 0x0000006500657308 */ /* 0x000e620000000800 */
[----:B------:R-:W-:Y:S01]  /*36c0*/  FMUL.FTZ R4, R3, R58 ;  /* 0x0000003a03047220 */ /* 0x000fe20000410000 */
[--C-:B---3--:R-:W-:Y:S01]  /*36d0*/  PRMT R96, RZ, 0x7610, R8.reuse ;  /* 0x00007610ff607816 */ /* 0x108fe20000000008 */
[----:B0-----:R-:W-:Y:S02]  /*36e0*/  FMUL.FTZ R81, R126, R97 ;  /* 0x000000617e517220 */ /* 0x001fe40000410000 */
[----:B------:R-:W-:Y:S01]  /*36f0*/  FMUL.RZ R121, R4, 0.15915493667125701904 ;  /* 0x3e22f98304797820 */ /* 0x000fe2000040c000 */
[----:B------:R-:W-:Y:S01]  /*3700*/  PRMT R4, RZ, 0x5410, R8 ;  /* 0x00005410ff047816 */ /* 0x000fe20000000008 */
[----:B------:R-:W-:Y:S01]  /*3710*/  FMUL.FTZ R96, R35, R96 ;  /* 0x0000006023607220 */ /* 0x000fe20000410000 */
[----:B------:R-:W0:Y:S01]  /*3720*/  MUFU.EX2 R110, R110 ;  /* 0x0000006e006e7308 */ /* 0x000e220000000800 */
[----:B--2---:R-:W-:-:S02]  /*3730*/  FMUL.FTZ R92, R100, R83 ;  /* 0x00000053645c7220 */ /* 0x004fc40000410000 */
[----:B------:R-:W-:Y:S02]  /*3740*/  FMUL.FTZ R97, R35, R4 ;  /* 0x0000000423617220 */ /* 0x000fe40000410000 */
[----:B------:R-:W-:Y:S02]  /*3750*/  FMUL.FTZ R93, R100, R87 ;  /* 0x00000057645d7220 */ /* 0x000fe40000410000 */
[----:B------:R-:W-:Y:S01]  /*3760*/  FMUL.FTZ R4, R96, R92 ;  /* 0x0000005c60047220 */ /* 0x000fe20000410000 */
[----:B------:R-:W-:Y:S01]  /*3770*/  MUFU.SIN R114, R119 ;  /* 0x0000007700727308 */ /* 0x000fe20000000400 */
[----:B-1----:R-:W-:Y:S02]  /*3780*/  FMUL.FTZ R94, R101, R94 ;  /* 0x0000005e655e7220 */ /* 0x002fe40000410000 */
[----:B------:R-:W-:Y:S02]  /*3790*/  FMUL.FTZ R5, R3, R56 ;  /* 0x0000003803057220 */ /* 0x000fe40000410000 */
[----:B------:R-:W-:-:S02]  /*37a0*/  FFMA.FTZ R4, R97, R93, -R4 ;  /* 0x0000005d61047223 */ /* 0x000fc40000010804 */
[----:B------:R-:W-:Y:S01]  /*37b0*/  FMUL.FTZ R83, R126, R111 ;  /* 0x0000006f7e537220 */ /* 0x000fe20000410000 */
[----:B------:R-:W-:Y:S01]  /*37c0*/  MUFU.COS R115, R119 ;  /* 0x0000007700737308 */ /* 0x000fe20000000000 */
[C---:B0-----:R-:W-:Y:S02]  /*37d0*/  FMUL.FTZ R87, R110.reuse, R99 ;  /* 0x000000636e577220 */ /* 0x041fe40000410000 */
[----:B------:R-:W-:-:S05]  /*37e0*/  FMUL.FTZ R85, R110, R85 ;  /* 0x000000556e557220 */ /* 0x000fca0000410000 */
[----:B------:R-:W-:Y:S08]  /*37f0*/  MUFU.SIN R119, R95 ;  /* 0x0000005f00777308 */ /* 0x000ff00000000400 */
[----:B------:R0:W-:Y:S08]  /*3800*/  MUFU.COS R120, R95 ;  /* 0x0000005f00787308 */ /* 0x0001f00000000000 */
[----:B------:R-:W-:Y:S01]  /*3810*/  MUFU.SIN R15, R6 ;  /* 0x00000006000f7308 */ /* 0x000fe20000000400 */
[----:B0-----:R-:W-:Y:S01]  /*3820*/  FMUL.FTZ R95, R101, R122 ;  /* 0x0000007a655f7220 */ /* 0x001fe20000410000 */
[--C-:B------:R-:W-:Y:S01]  /*3830*/  PRMT R101, RZ, 0x5410, R9.reuse ;  /* 0x00005410ff657816 */ /* 0x100fe20000000009 */
[----:B------:R-:W-:Y:S01]  /*3840*/  FMUL.RZ R122, R5, 0.15915493667125701904 ;  /* 0x3e22f983057a7820 */ /* 0x000fe2000040c000 */
[----:B------:R-:W-:-:S03]  /*3850*/  PRMT R9, RZ, 0x7610, R9 ;  /* 0x00007610ff097816 */ /* 0x000fc60000000009 */
[C---:B------:R-:W-:Y:S01]  /*3860*/  FMUL.FTZ R101, R34.reuse, R101 ;  /* 0x0000006522657220 */ /* 0x040fe20000410000 */
[----:B------:R0:W-:Y:S01]  /*3870*/  MUFU.COS R124, R6 ;  /* 0x00000006007c7308 */ /* 0x0001e20000000000 */
[----:B------:R-:W-:Y:S02]  /*3880*/  FMUL.FTZ R100, R34, R9 ;  /* 0x0000000922647220 */ /* 0x000fe40000410000 */
        /* <DEDUP_REMOVED lines=8> */
[-C--:B------:R-:W-:Y:S02]  /*3910*/  FMUL.FTZ R9, R89, R110.reuse ;  /* 0x0000006e59097220 */ /* 0x080fe40000410000 */
[----:B------:R-:W-:Y:S01]  /*3920*/  FFMA.FTZ R110, R91, R110, R111 ;  /* 0x0000006e5b6e7223 */ /* 0x000fe2000001006f */
[----:B------:R-:W3:Y:S01]  /*3930*/  MUFU.EX2 R107, R107 ;  /* 0x0000006b006b7308 */ /* 0x000ee20000000800 */
[C---:B-1----:R-:W-:Y:S01]  /*3940*/  FMUL.FTZ R99, R105.reuse, R104 ;  /* 0x0000006869637220 */ /* 0x042fe20000410000 */
[--C-:B------:R-:W-:Y:S01]  /*3950*/  PRMT R104, RZ, 0x5410, R10.reuse ;  /* 0x00005410ff687816 */ /* 0x100fe2000000000a */
[----:B------:R-:W-:Y:S01]  /*3960*/  FMUL.FTZ R98, R105, R98 ;  /* 0x0000006269627220 */ /* 0x000fe20000410000 */
[----:B------:R-:W-:Y:S01]  /*3970*/  PRMT R10, RZ, 0x7610, R10 ;  /* 0x00007610ff0a7816 */ /* 0x000fe2000000000a */
[----:B------:R-:W-:Y:S01]  /*3980*/  FFMA.FTZ R9, R91, R8, -R9 ;  /* 0x000000085b097223 */ /* 0x000fe20000010809 */
[----:B------:R-:W-:Y:S01]  /*3990*/  PRMT R111, RZ, 0x7610, R11 ;  /* 0x00007610ff6f7816 */ /* 0x000fe2000000000b */
[C---:B------:R-:W-:Y:S01]  /*39a0*/  FMUL.FTZ R104, R33.reuse, R104 ;  /* 0x0000006821687220 */ /* 0x040fe20000410000 */
[----:B------:R-:W1:Y:S01]  /*39b0*/  MUFU.EX2 R117, R117 ;  /* 0x0000007500757308 */ /* 0x000e620000000800 */
[----:B------:R-:W-:-:S02]  /*39c0*/  FMUL.FTZ R105, R33, R10 ;  /* 0x0000000a21697220 */ /* 0x000fc40000410000 */
[----:B------:R-:W-:Y:S01]  /*39d0*/  FADD.FTZ R8, R104, R9 ;  /* 0x0000000968087221 */ /* 0x000fe20000010000 */
[----:B------:R-:W-:Y:S01]  /*39e0*/  PRMT R9, RZ, 0x5410, R11 ;  /* 0x00005410ff097816 */ /* 0x000fe2000000000b */
[----:B------:R-:W-:Y:S02]  /*39f0*/  FADD.FTZ R110, R105, R110 ;  /* 0x0000006e696e7221 */ /* 0x000fe40000010000 */
[C---:B0-----:R-:W-:Y:S01]  /*3a00*/  FMUL.FTZ R103, R102.reuse, R103 ;  /* 0x0000006766677220 */ /* 0x041fe20000410000 */
[----:B------:R-:W0:Y:S01]  /*3a10*/  MUFU.EX2 R14, R14 ;  /* 0x0000000e000e7308 */ /* 0x000e220000000800 */
[----:B------:R-:W-:Y:S02]  /*3a20*/  FMUL.FTZ R102, R102, R109 ;  /* 0x0000006d66667220 */ /* 0x000fe40000410000 */
[C---:B------:R-:W-:Y:S02]  /*3a30*/  FMUL.FTZ R10, R85.reuse, R110 ;  /* 0x0000006e550a7220 */ /* 0x040fe40000410000 */
[----:B------:R-:W-:-:S02]  /*3a40*/  FMUL.FTZ R109, R85, R8 ;  /* 0x00000008556d7220 */ /* 0x000fc40000410000 */
[C---:B------:R-:W-:Y:S01]  /*3a50*/  FFMA.FTZ R11, R87.reuse, R8, -R10 ;  /* 0x00000008570b7223 */ /* 0x040fe2000001080a */
[----:B------:R-:W-:Y:S01]  /*3a60*/  MUFU.SIN R17, R121 ;  /* 0x0000007900117308 */ /* 0x000fe20000000400 */
[----:B------:R-:W-:Y:S02]  /*3a70*/  FFMA.FTZ R8, R87, R110, R109 ;  /* 0x0000006e57087223 */ /* 0x000fe4000001006d */
[C---:B------:R-:W-:Y:S02]  /*3a80*/  FMUL.FTZ R111, R32.reuse, R111 ;  /* 0x0000006f206f7220 */ /* 0x040fe40000410000 */
[----:B------:R-:W-:Y:S02]  /*3a90*/  FMUL.FTZ R110, R32, R9 ;  /* 0x00000009206e7220 */ /* 0x000fe40000410000 */
[----:B------:R-:W-:Y:S01]  /*3aa0*/  FADD.FTZ R10, R111, R8 ;  /* 0x000000086f0a7221 */ /* 0x000fe20000010000 */
[----:B------:R4:W-:Y:S01]  /*3ab0*/  MUFU.COS R18, R121 ;  /* 0x0000007900127308 */ /* 0x0009e20000000000 */
[----:B------:R-:W-:-:S02]  /*3ac0*/  FADD.FTZ R8, R110, R11 ;  /* 0x0000000b6e087221 */ /* 0x000fc40000010000 */
[----:B---3--:R-:W-:Y:S02]  /*3ad0*/  FMUL.FTZ R109, R107, R116 ;  /* 0x000000746b6d7220 */ /* 0x008fe40000410000 */
[C---:B------:R-:W-:Y:S02]  /*3ae0*/  FMUL.FTZ R9, R81.reuse, R10 ;  /* 0x0000000a51097220 */ /* 0x040fe40000410000 */
[-C--:B------:R-:W-:Y:S01]  /*3af0*/  FMUL.FTZ R116, R81, R8.reuse ;  /* 0x0000000851747220 */ /* 0x080fe20000410000 */
[----:B------:R-:W3:Y:S01]  /*3b00*/  MUFU.EX2 R16, R16 ;  /* 0x0000001000107308 */ /* 0x000ee20000000800 */
[C---:B------:R-:W-:Y:S01]  /*3b10*/  FFMA.FTZ R11, R83.reuse, R8, -R9 ;  /* 0x00000008530b7223 */ /* 0x040fe20000010809 */
[----:B--2---:R-:W-:Y:S01]  /*3b20*/  PRMT R8, RZ, 0x7610, R4 ;  /* 0x00007610ff087816 */ /* 0x004fe20000000004 */
[----:B------:R-:W-:Y:S01]  /*3b30*/  FFMA.FTZ R10, R83, R10, R116 ;  /* 0x0000000a530a7223 */ /* 0x000fe20000010074 */
[----:B------:R-:W-:Y:S01]  /*3b40*/  PRMT R116, RZ, 0x5410, R4 ;  /* 0x00005410ff747816 */ /* 0x000fe20000000004 */
[----:B------:R-:W-:Y:S01]  /*3b50*/  FMUL.FTZ R108, R107, R108 ;  /* 0x0000006c6b6c7220 */ /* 0x000fe20000410000 */
[--C-:B----4-:R-:W-:Y:S01]  /*3b60*/  PRMT R121, RZ, 0x5410, R5.reuse ;  /* 0x00005410ff797816 */ /* 0x110fe20000000005 */
[C---:B-1----:R-:W-:Y:S01]  /*3b70*/  FMUL.FTZ R107, R117.reuse, R112 ;  /* 0x00000070756b7220 */ /* 0x042fe20000410000 */
[----:B------:R-:W-:Y:S01]  /*3b80*/  PRMT R5, RZ, 0x7610, R5 ;  /* 0x00007610ff057816 */ /* 0x000fe20000000005 */
[----:B------:R-:W-:Y:S01]  /*3b90*/  FMUL.FTZ R106, R117, R106 ;  /* 0x0000006a756a7220 */ /* 0x000fe20000410000 */
[----:B------:R-:W-:Y:S01]  /*3ba0*/  MUFU.SIN R127, R122 ;  /* 0x0000007a007f7308 */ /* 0x000fe20000000400 */
[----:B------:R-:W-:-:S02]  /*3bb0*/  FMUL.FTZ R117, R31, R8 ;  /* 0x000000081f757220 */ /* 0x000fc40000410000 */
[----:B------:R-:W-:Y:S02]  /*3bc0*/  FMUL.FTZ R116, R31, R116 ;  /* 0x000000741f747220 */ /* 0x000fe40000410000 */
[----:B------:R-:W-:Y:S02]  /*3bd0*/  FMUL.FTZ R9, R3, R54 ;  /* 0x0000003603097220 */ /* 0x000fe40000410000 */
[----:B------:R-:W-:Y:S01]  /*3be0*/  FADD.FTZ R10, R117, R10 ;  /* 0x0000000a750a7221 */ /* 0x000fe20000010000 */
[----:B------:R1:W-:Y:S01]  /*3bf0*/  MUFU.COS R128, R122 ;  /* 0x0000007a00807308 */ /* 0x0003e20000000000 */
[----:B------:R-:W-:Y:S02]  /*3c00*/  FADD.FTZ R11, R116, R11 ;  /* 0x0000000b740b7221 */ /* 0x000fe40000010000 */
[----:B------:R-:W-:Y:S02]  /*3c10*/  FMUL.RZ R129, R9, 0.15915493667125701904 ;  /* 0x3e22f98309817820 */ /* 0x000fe4000040c000 */
[----:B------:R-:W-:-:S02]  /*3c20*/  FMUL.FTZ R8, R98, R10 ;  /* 0x0000000a62087220 */ /* 0x000fc40000410000 */
[-C--:B------:R-:W-:Y:S01]  /*3c30*/  FMUL.FTZ R9, R98, R11.reuse ;  /* 0x0000000b62097220 */ /* 0x080fe20000410000 */
[----:B------:R0:W-:Y:S01]  /*3c40*/  MUFU.EX2 R4, R113 ;  /* 0x0000007100047308 */ /* 0x0001e20000000800 */
[C---:B------:R-:W-:Y:S02]  /*3c50*/  FFMA.FTZ R8, R99.reuse, R11, -R8 ;  /* 0x0000000b63087223 */ /* 0x040fe40000010808 */
[----:B------:R-:W-:Y:S02]  /*3c60*/  FFMA.FTZ R9, R99, R10, R9 ;  /* 0x0000000a63097223 */ /* 0x000fe40000010009 */
[----:B------:R-:W-:Y:S02]  /*3c70*/  FMUL.FTZ R3, R3, R52 ;  /* 0x0000003403037220 */ /* 0x000fe40000410000 */
[C---:B-1----:R-:W-:Y:S01]  /*3c80*/  FMUL.FTZ R122, R30.reuse, R5 ;  /* 0x000000051e7a7220 */ /* 0x042fe20000410000 */
[----:B------:R-:W1:Y:S01]  /*3c90*/  MUFU.EX2 R118, R118 ;  /* 0x0000007600767308 */ /* 0x000e620000000800 */
[----:B------:R-:W-:-:S02]  /*3ca0*/  FMUL.FTZ R121, R30, R121 ;  /* 0x000000791e797220 */ /* 0x000fc40000410000 */
[----:B------:R-:W-:Y:S02]  /*3cb0*/  FMUL.RZ R133, R3, 0.15915493667125701904 ;  /* 0x3e22f98303857820 */ /* 0x000fe4000040c000 */
[----:B------:R-:W-:Y:S02]  /*3cc0*/  FADD.FTZ R5, R122, R9 ;  /* 0x000000097a057221 */ /* 0x000fe40000010000 */
[----:B------:R-:W-:Y:S01]  /*3cd0*/  FADD.FTZ R3, R121, R8 ;  /* 0x0000000879037221 */ /* 0x000fe20000010000 */
[----:B------:R-:W2:Y:S01]  /*3ce0*/  MUFU.EX2 R19, R19 ;  /* 0x0000001300137308 */ /* 0x000ea20000000800 */
[----:B------:R-:W4:Y:S01]  /*3cf0*/  LDS.128 R8, [R2.X16+0x20] ;  /* 0x0000200002087984 */ /* 0x000f22000000cc00 */
[C---:B0-----:R-:W-:Y:S02]  /*3d00*/  FMUL.FTZ R113, R14.reuse, R120 ;  /* 0x000000780e717220 */ /* 0x041fe40000410000 */
[----:B------:R-:W-:Y:S02]  /*3d10*/  FMUL.FTZ R112, R14, R119 ;  /* 0x000000770e707220 */ /* 0x000fe40000410000 */
[----:B------:R-:W-:-:S02]  /*3d20*/  FMUL.FTZ R14, R102, R5 ;  /* 0x00000005660e7220 */ /* 0x000fc40000410000 */
[----:B------:R-:W-:Y:S01]  /*3d30*/  FMUL.FTZ R130, R102, R3 ;  /* 0x0000000366827220 */ /* 0x000fe20000410000 */
[----:B------:R-:W0:Y:S01]  /*3d40*/  MUFU.EX2 R125, R125 ;  /* 0x0000007d007d7308 */ /* 0x000e220000000800 */
[C---:B---3--:R-:W-:Y:S02]  /*3d50*/  FMUL.FTZ R124, R16.reuse, R124 ;  /* 0x0000007c107c7220 */ /* 0x048fe40000410000 */
[----:B------:R-:W-:Y:S02]  /*3d60*/  FMUL.FTZ R120, R16, R15 ;  /* 0x0000000f10787220 */ /* 0x000fe40000410000 */
[C---:B------:R-:W-:Y:S01]  /*3d70*/  FFMA.FTZ R16, R103.reuse, R3, -R14 ;  /* 0x0000000367107223 */ /* 0x040fe2000001080e */
[----:B------:R-:W-:Y:S01]  /*3d80*/  PRMT R14, RZ, 0x5410, R6 ;  /* 0x00005410ff0e7816 */ /* 0x000fe20000000006 */
[----:B------:R-:W-:Y:S01]  /*3d90*/  FFMA.FTZ R3, R103, R5, R130 ;  /* 0x0000000567037223 */ /* 0x000fe20000010082 */
[----:B------:R-:W-:Y:S01]  /*3da0*/  MUFU.EX2 R131, R131 ;  /* 0x0000008300837308 */ /* 0x000fe20000000800 */
[----:B------:R-:W-:Y:S01]  /*3db0*/  PRMT R130, RZ, 0x7610, R6 ;  /* 0x00007610ff827816 */ /* 0x000fe20000000006 */
[----:B-1----:R-:W-:-:S02]  /*3dc0*/  FMUL.FTZ R115, R118, R115 ;  /* 0x0000007376737220 */ /* 0x002fc40000410000 */
[----:B------:R-:W-:Y:S02]  /*3dd0*/  FMUL.FTZ R114, R118, R114 ;  /* 0x0000007276727220 */ /* 0x000fe40000410000 */
[----:B------:R-:W-:Y:S02]  /*3de0*/  FMUL.FTZ R130, R29, R130 ;  /* 0x000000821d827220 */ /* 0x000fe40000410000 */
[----:B------:R-:W1:Y:S01]  /*3df0*/  MUFU.SIN R132, R129 ;  /* 0x0000008100847308 */ /* 0x000e620000000400 */
[----:B--2---:R-:W-:Y:S02]  /*3e00*/  FMUL.FTZ R118, R19, R17 ;  /* 0x0000001113767220 */ /* 0x004fe40000410000 */
[----:B------:R-:W-:Y:S01]  /*3e10*/  FADD.FTZ R6, R130, R3 ;  /* 0x0000000382067221 */ /* 0x000fe20000010000 */
[----:B------:R-:W-:Y:S01]  /*3e20*/  PRMT R3, RZ, 0x5410, R7 ;  /* 0x00005410ff037816 */ /* 0x000fe20000000007 */
[C---:B0-----:R-:W-:Y:S02]  /*3e30*/  FMUL.FTZ R128, R125.reuse, R128 ;  /* 0x000000807d807220 */ /* 0x041fe40000410000 */
[----:B------:R-:W-:Y:S01]  /*3e40*/  FMUL.FTZ R127, R125, R127 ;  /* 0x0000007f7d7f7220 */ /* 0x000fe20000410000 */
[----:B------:R0:W2:Y:S01]  /*3e50*/  MUFU.COS R126, R129 ;  /* 0x00000081007e7308 */ /* 0x0000a20000000000 */
[----:B------:R-:W-:-:S07]  /*3e60*/  FMUL.FTZ R119, R19, R18 ;  /* 0x0000001213777220 */ /* 0x000fce0000410000 */
[----:B------:R-:W3:Y:S01]  /*3e70*/  MUFU.SIN R5, R133 ;  /* 0x0000008500057308 */ /* 0x000ee20000000400 */
[----:B0-----:R-:W-:Y:S01]  /*3e80*/  FMUL.FTZ R129, R29, R14 ;  /* 0x0000000e1d817220 */ /* 0x001fe20000410000 */
[--C-:B----4-:R-:W-:Y:S01]  /*3e90*/  PRMT R137, RZ, 0x5410, R9.reuse ;  /* 0x00005410ff897816 */ /* 0x110fe20000000009 */
[C---:B------:R-:W-:Y:S01]  /*3ea0*/  FMUL.FTZ R14, R108.reuse, R6 ;  /* 0x000000066c0e7220 */ /* 0x040fe20000410000 */
[----:B------:R-:W-:Y:S01]  /*3eb0*/  PRMT R9, RZ, 0x7610, R9 ;  /* 0x00007610ff097816 */ /* 0x000fe20000000009 */
[----:B------:R-:W-:Y:S01]  /*3ec0*/  FADD.FTZ R16, R129, R16 ;  /* 0x0000001081107221 */ /* 0x000fe20000010000 */
[--C-:B------:R-:W-:Y:S01]  /*3ed0*/  PRMT R141, RZ, 0x5410, R11.reuse ;  /* 0x00005410ff8d7816 */ /* 0x100fe2000000000b */
[----:B-1----:R-:W-:Y:S01]  /*3ee0*/  FMUL.FTZ R125, R131, R132 ;  /* 0x00000084837d7220 */ /* 0x002fe20000410000 */
[----:B------:R0:W1:Y:S01]  /*3ef0*/  MUFU.COS R15, R133 ;  /* 0x00000085000f7308 */ /* 0x0000620000000000 */
[----:B------:R-:W-:Y:S01]  /*3f00*/  FMUL.FTZ R17, R108, R16 ;  /* 0x000000106c117220 */ /* 0x000fe20000410000 */
[----:B------:R-:W-:Y:S01]  /*3f10*/  PRMT R11, RZ, 0x7610, R11 ;  /* 0x00007610ff0b7816 */ /* 0x000fe2000000000b */
[----:B------:R-:W-:-:S02]  /*3f20*/  FMUL.FTZ R132, R28, R3 ;  /* 0x000000031c847220 */ /* 0x000fc40000410000 */
[----:B------:R-:W-:Y:S02]  /*3f30*/  FFMA.FTZ R6, R109, R6, R17 ;  /* 0x000000066d067223 */ /* 0x000fe40000010011 */
[----:B------:R-:W-:Y:S01]  /*3f40*/  FMUL.FTZ R3, R95, R92 ;  /* 0x0000005c5f037220 */ /* 0x000fe20000410000 */
[----:B0-----:R-:W-:Y:S01]  /*3f50*/  PRMT R133, RZ, 0x7610, R7 ;  /* 0x00007610ff857816 */ /* 0x001fe20000000007 */
[----:B------:R-:W-:Y:S02]  /*3f60*/  FFMA.FTZ R7, R109, R16, -R14 ;  /* 0x000000106d077223 */ /* 0x000fe4000001080e */
[----:B--2---:R-:W-:Y:S02]  /*3f70*/  FMUL.FTZ R126, R131, R126 ;  /* 0x0000007e837e7220 */ /* 0x004fe40000410000 */
[----:B------:R-:W-:Y:S02]  /*3f80*/  FMUL.FTZ R133, R28, R133 ;  /* 0x000000851c857220 */ /* 0x000fe40000410000 */
[----:B---3--:R-:W-:-:S02]  /*3f90*/  FMUL.FTZ R131, R4, R5 ;  /* 0x0000000504837220 */ /* 0x008fc40000410000 */
[----:B------:R-:W-:Y:S02]  /*3fa0*/  FADD.FTZ R7, R132, R7 ;  /* 0x0000000784077221 */ /* 0x000fe40000010000 */
[----:B-1----:R-:W-:Y:S02]  /*3fb0*/  FMUL.FTZ R134, R4, R15 ;  /* 0x0000000f04867220 */ /* 0x002fe40000410000 */
[----:B------:R-:W-:Y:S02]  /*3fc0*/  FADD.FTZ R5, R133, R6 ;  /* 0x0000000685057221 */ /* 0x000fe40000010000 */
[C---:B------:R-:W-:Y:S02]  /*3fd0*/  FMUL.FTZ R4, R94.reuse, R92 ;  /* 0x0000005c5e047220 */ /* 0x040fe40000410000 */
[----:B------:R-:W-:Y:S02]  /*3fe0*/  FFMA.FTZ R14, R94, R93, R3 ;  /* 0x0000005d5e0e7223 */ /* 0x000fe40000010003 */
[----:B------:R-:W-:-:S02]  /*3ff0*/  FMUL.FTZ R136, R106, R7 ;  /* 0x000000076a887220 */ /* 0x000fc40000410000 */
[----:B------:R-:W-:Y:S02]  /*4000*/  FMUL.FTZ R16, R106, R5 ;  /* 0x000000056a107220 */ /* 0x000fe40000410000 */
[----:B------:R-:W-:Y:S01]  /*4010*/  FFMA.FTZ R6, R95, R93, -R4 ;  /* 0x0000005d5f067223 */ /* 0x000fe20000010804 */
[----:B------:R-:W-:Y:S01]  /*4020*/  PRMT R4, RZ, 0x5410, R8 ;  /* 0x00005410ff047816 */ /* 0x000fe20000000008 */
[----:B------:R-:W-:Y:S02]  /*4030*/  FMUL.FTZ R3, R89, R14 ;  /* 0x0000000e59037220 */ /* 0x000fe40000410000 */
[C---:B------:R-:W-:Y:S01]  /*4040*/  FFMA.FTZ R5, R107.reuse, R5, R136 ;  /* 0x000000056b057223 */ /* 0x040fe20000010088 */
[----:B------:R-:W-:Y:S01]  /*4050*/  PRMT R136, RZ, 0x7610, R8 ;  /* 0x00007610ff887816 */ /* 0x000fe20000000008 */
[----:B------:R-:W-:Y:S02]  /*4060*/  FFMA.FTZ R18, R107, R7, -R16 ;  /* 0x000000076b127223 */ /* 0x000fe40000010810 */
[----:B------:R-:W-:-:S02]  /*4070*/  FFMA.FTZ R16, R91, R6, -R3 ;  /* 0x000000065b107223 */ /* 0x000fc40000010803 */
[----:B------:R-:W-:Y:S02]  /*4080*/  FMUL.FTZ R6, R89, R6 ;  /* 0x0000000659067220 */ /* 0x000fe40000410000 */
[C---:B------:R-:W-:Y:S02]  /*4090*/  FMUL.FTZ R136, R27.reuse, R136 ;  /* 0x000000881b887220 */ /* 0x040fe40000410000 */
[----:B------:R-:W-:Y:S02]  /*40a0*/  FMUL.FTZ R135, R27, R4 ;  /* 0x000000041b877220 */ /* 0x000fe40000410000 */
[----:B------:R-:W-:Y:S02]  /*40b0*/  FFMA.FTZ R6, R91, R14, R6 ;  /* 0x0000000e5b067223 */ /* 0x000fe40000010006 */
[----:B------:R-:W-:Y:S02]  /*40c0*/  FMUL.FTZ R4, R85, R16 ;  /* 0x0000001055047220 */ /* 0x000fe40000410000 */
[----:B------:R-:W-:-:S02]  /*40d0*/  FADD.FTZ R5, R136, R5 ;  /* 0x0000000588057221 */ /* 0x000fc40000010000 */
[-C--:B------:R-:W-:Y:S02]  /*40e0*/  FMUL.FTZ R3, R85, R6.reuse ;  /* 0x0000000655037220 */ /* 0x080fe40000410000 */
[----:B------:R-:W-:Y:S02]  /*40f0*/  FFMA.FTZ R4, R87, R6, R4 ;  /* 0x0000000657047223 */ /* 0x000fe40000010004 */
[----:B------:R-:W-:Y:S02]  /*4100*/  FADD.FTZ R18, R135, R18 ;  /* 0x0000001287127221 */ /* 0x000fe40000010000 */
[----:B------:R-:W-:Y:S02]  /*4110*/  FMUL.FTZ R6, R114, R5 ;  /* 0x0000000572067220 */ /* 0x000fe40000410000 */
[----:B------:R-:W-:Y:S02]  /*4120*/  FFMA.FTZ R16, R87, R16, -R3 ;  /* 0x0000001057107223 */ /* 0x000fe40000010803 */
[----:B------:R-:W-:-:S02]  /*4130*/  FMUL.FTZ R3, R81, R4 ;  /* 0x0000000451037220 */ /* 0x000fc40000410000 */
[-C--:B------:R-:W-:Y:S02]  /*4140*/  FMUL.FTZ R8, R114, R18.reuse ;  /* 0x0000001272087220 */ /* 0x080fe40000410000 */
[----:B------:R-:W-:Y:S02]  /*4150*/  FFMA.FTZ R18, R115, R18, -R6 ;  /* 0x0000001273127223 */ /* 0x000fe40000010806 */
[----:B------:R-:W-:Y:S02]  /*4160*/  FMUL.FTZ R137, R26, R137 ;  /* 0x000000891a897220 */ /* 0x000fe40000410000 */
[-C--:B------:R-:W-:Y:S02]  /*4170*/  FFMA.FTZ R3, R83, R16.reuse, -R3 ;  /* 0x0000001053037223 */ /* 0x080fe40000010803 */
[----:B------:R-:W-:Y:S02]  /*4180*/  FFMA.FTZ R15, R115, R5, R8 ;  /* 0x00000005730f7223 */ /* 0x000fe40000010008 */
[----:B------:R-:W-:-:S02]  /*4190*/  FMUL.FTZ R16, R81, R16 ;  /* 0x0000001051107220 */ /* 0x000fc40000410000 */
[----:B------:R-:W-:Y:S02]  /*41a0*/  FMUL.FTZ R138, R26, R9 ;  /* 0x000000091a8a7220 */ /* 0x000fe40000410000 */
[----:B------:R-:W-:Y:S02]  /*41b0*/  FADD.FTZ R18, R137, R18 ;  /* 0x0000001289127221 */ /* 0x000fe40000010000 */
[----:B------:R-:W-:Y:S02]  /*41c0*/  FFMA.FTZ R16, R83, R4, R16 ;  /* 0x0000000453107223 */ /* 0x000fe40000010010 */
[----:B------:R-:W-:Y:S01]  /*41d0*/  FADD.FTZ R15, R138, R15 ;  /* 0x0000000f8a0f7221 */ /* 0x000fe20000010000 */
[----:B------:R0:W1:Y:S01]  /*41e0*/  LDS.128 R4, [R2.X16+0x30] ;  /* 0x0000300002047984 */ /* 0x000062000000cc00 */
[C---:B------:R-:W-:Y:S02]  /*41f0*/  FMUL.FTZ R140, R112.reuse, R18 ;  /* 0x00000012708c7220 */ /* 0x040fe40000410000 */
[----:B------:R-:W-:-:S02]  /*4200*/  FMUL.FTZ R14, R112, R15 ;  /* 0x0000000f700e7220 */ /* 0x000fc40000410000 */
[----:B------:R-:W-:Y:S01]  /*4210*/  FFMA.FTZ R15, R113, R15, R140 ;  /* 0x0000000f710f7223 */ /* 0x000fe2000001008c */
[--C-:B------:R-:W-:Y:S01]  /*4220*/  PRMT R140, RZ, 0x7610, R10.reuse ;  /* 0x00007610ff8c7816 */ /* 0x100fe2000000000a */
[C---:B------:R-:W-:Y:S01]  /*4230*/  FMUL.FTZ R9, R98.reuse, R3 ;  /* 0x0000000362097220 */ /* 0x040fe20000410000 */
[----:B0-----:R-:W-:Y:S01]  /*4240*/  PRMT R2, RZ, 0x5410, R10 ;  /* 0x00005410ff027816 */ /* 0x001fe2000000000a */
[-C--:B------:R-:W-:Y:S02]  /*4250*/  FMUL.FTZ R8, R98, R16.reuse ;  /* 0x0000001062087220 */ /* 0x080fe40000410000 */
[----:B------:R-:W-:Y:S02]  /*4260*/  FFMA.FTZ R9, R99, R16, R9 ;  /* 0x0000001063097223 */ /* 0x000fe40000010009 */
[C---:B------:R-:W-:Y:S02]  /*4270*/  FMUL.FTZ R140, R25.reuse, R140 ;  /* 0x0000008c198c7220 */ /* 0x040fe40000410000 */
[----:B------:R-:W-:-:S02]  /*4280*/  FMUL.FTZ R139, R25, R2 ;  /* 0x00000002198b7220 */ /* 0x000fc40000410000 */
[----:B------:R-:W-:Y:S02]  /*4290*/  FFMA.FTZ R8, R99, R3, -R8 ;  /* 0x0000000363087223 */ /* 0x000fe40000010808 */
[----:B------:R-:W-:Y:S02]  /*42a0*/  FMUL.FTZ R2, R102, R9 ;  /* 0x0000000966027220 */ /* 0x000fe40000410000 */
[----:B------:R-:W-:Y:S02]  /*42b0*/  FFMA.FTZ R14, R113, R18, -R14 ;  /* 0x00000012710e7223 */ /* 0x000fe4000001080e */
[----:B------:R-:W-:Y:S02]  /*42c0*/  FADD.FTZ R15, R140, R15 ;  /* 0x0000000f8c0f7221 */ /* 0x000fe40000010000 */
[-C--:B------:R-:W-:Y:S02]  /*42d0*/  FMUL.FTZ R10, R102, R8.reuse ;  /* 0x00000008660a7220 */ /* 0x080fe40000410000 */
[----:B------:R-:W-:-:S02]  /*42e0*/  FFMA.FTZ R2, R103, R8, -R2 ;  /* 0x0000000867027223 */ /* 0x000fc40000010802 */
[----:B------:R-:W-:Y:S02]  /*42f0*/  FADD.FTZ R3, R139, R14 ;  /* 0x0000000e8b037221 */ /* 0x000fe40000010000 */
[----:B------:R-:W-:Y:S02]  /*4300*/  FMUL.FTZ R8, R120, R15 ;  /* 0x0000000f78087220 */ /* 0x000fe40000410000 */
[----:B------:R-:W-:Y:S02]  /*4310*/  FFMA.FTZ R10, R103, R9, R10 ;  /* 0x00000009670a7223 */ /* 0x000fe4000001000a */
[-C--:B------:R-:W-:Y:S02]  /*4320*/  FFMA.FTZ R14, R124, R3.reuse, -R8 ;  /* 0x000000037c0e7223 */ /* 0x080fe40000010808 */
[----:B------:R-:W-:Y:S02]  /*4330*/  FMUL.FTZ R8, R108, R2 ;  /* 0x000000026c087220 */ /* 0x000fe40000410000 */
[----:B------:R-:W-:Y:S01]  /*4340*/  FMUL.FTZ R9, R120, R3 ;  /* 0x0000000378097220 */ /* 0x000fe20000410000 */
[----:B-1----:R-:W-:Y:S01]  /*4350*/  PRMT R144, RZ, 0x7610, R4 ;  /* 0x00007610ff907816 */ /* 0x002fe20000000004 */
[----:B------:R-:W-:-:S02]  /*4360*/  FMUL.FTZ R3, R108, R10 ;  /* 0x0000000a6c037220 */ /* 0x000fc40000410000 */
[C---:B------:R-:W-:Y:S02]  /*4370*/  FFMA.FTZ R8, R109.reuse, R10, R8 ;  /* 0x0000000a6d087223 */ /* 0x040fe40000010008 */
[----:B------:R-:W-:Y:S02]  /*4380*/  FFMA.FTZ R9, R124, R15, R9 ;  /* 0x0000000f7c097223 */ /* 0x000fe40000010009 */
[----:B------:R-:W-:Y:S02]  /*4390*/  FMUL.FTZ R142, R24, R11 ;  /* 0x0000000b188e7220 */ /* 0x000fe40000410000 */
[----:B------:R-:W-:Y:S02]  /*43a0*/  FFMA.FTZ R3, R109, R2, -R3 ;  /* 0x000000026d037223 */ /* 0x000fe40000010803 */
[----:B------:R-:W-:Y:S02]  /*43b0*/  FMUL.FTZ R2, R106, R8 ;  /* 0x000000086a027220 */ /* 0x000fe40000410000 */
[----:B------:R-:W-:-:S02]  /*43c0*/  FADD.FTZ R10, R142, R9 ;  /* 0x000000098e0a7221 */ /* 0x000fc40000010000 */
[----:B------:R-:W-:Y:S02]  /*43d0*/  FMUL.FTZ R9, R106, R3 ;  /* 0x000000036a097220 */ /* 0x000fe40000410000 */
[----:B------:R-:W-:Y:S02]  /*43e0*/  FMUL.FTZ R141, R24, R141 ;  /* 0x0000008d188d7220 */ /* 0x000fe40000410000 */
[C---:B------:R-:W-:Y:S01]  /*43f0*/  FFMA.FTZ R3, R107.reuse, R3, -R2 ;  /* 0x000000036b037223 */ /* 0x040fe20000010802 */
[----:B------:R-:W-:Y:S01]  /*4400*/  PRMT R2, RZ, 0x5410, R4 ;  /* 0x00005410ff027816 */ /* 0x000fe20000000004 */
[----:B------:R-:W-:Y:S02]  /*4410*/  FFMA.FTZ R9, R107, R8, R9 ;  /* 0x000000086b097223 */ /* 0x000fe40000010009 */
[----:B------:R-:W-:Y:S02]  /*4420*/  FADD.FTZ R14, R141, R14 ;  /* 0x0000000e8d0e7221 */ /* 0x000fe40000010000 */
[----:B------:R-:W-:-:S02]  /*4430*/  FMUL.FTZ R8, R114, R3 ;  /* 0x0000000372087220 */ /* 0x000fc40000410000 */
[-C--:B------:R-:W-:Y:S02]  /*4440*/  FMUL.FTZ R4, R114, R9.reuse ;  /* 0x0000000972047220 */ /* 0x080fe40000410000 */
[C---:B------:R-:W-:Y:S02]  /*4450*/  FMUL.FTZ R15, R118.reuse, R14 ;  /* 0x0000000e760f7220 */ /* 0x040fe40000410000 */
[C---:B------:R-:W-:Y:S02]  /*4460*/  FFMA.FTZ R8, R115.reuse, R9, R8 ;  /* 0x0000000973087223 */ /* 0x040fe40000010008 */
[-C--:B------:R-:W-:Y:S02]  /*4470*/  FMUL.FTZ R11, R118, R10.reuse ;  /* 0x0000000a760b7220 */ /* 0x080fe40000410000 */
[----:B------:R-:W-:Y:S02]  /*4480*/  FFMA.FTZ R4, R115, R3, -R4 ;  /* 0x0000000373047223 */ /* 0x000fe40000010804 */
[----:B------:R-:W-:-:S02]  /*4490*/  FFMA.FTZ R15, R119, R10, R15 ;  /* 0x0000000a770f7223 */ /* 0x000fc4000001000f */
[C---:B------:R-:W-:Y:S02]  /*44a0*/  FMUL.FTZ R144, R23.reuse, R144 ;  /* 0x0000009017907220 */ /* 0x040fe40000410000 */
[----:B------:R-:W-:Y:S02]  /*44b0*/  FMUL.FTZ R143, R23, R2 ;  /* 0x00000002178f7220 */ /* 0x000fe40000410000 */
[C---:B------:R-:W-:Y:S02]  /*44c0*/  FMUL.FTZ R2, R112.reuse, R8 ;  /* 0x0000000870027220 */ /* 0x040fe40000410000 */
[----:B------:R-:W-:Y:S02]  /*44d0*/  FFMA.FTZ R14, R119, R14, -R11 ;  /* 0x0000000e770e7223 */ /* 0x000fe4000001080b */
[----:B------:R-:W-:Y:S02]  /*44e0*/  FMUL.FTZ R3, R112, R4 ;  /* 0x0000000470037220 */ /* 0x000fe40000410000 */
[----:B------:R-:W-:-:S02]  /*44f0*/  FADD.FTZ R15, R144, R15 ;  /* 0x0000000f900f7221 */ /* 0x000fc40000010000 */
[----:B------:R-:W-:Y:S01]  /*4500*/  FFMA.FTZ R9, R113, R4, -R2 ;  /* 0x0000000471097223 */ /* 0x000fe20000010802 */
[----:B------:R-:W-:Y:S01]  /*4510*/  PRMT R145, RZ, 0x5410, R5 ;  /* 0x00005410ff917816 */ /* 0x000fe20000000005 */
[----:B------:R-:W-:Y:S02]  /*4520*/  FADD.FTZ R14, R143, R14 ;  /* 0x0000000e8f0e7221 */ /* 0x000fe40000010000 */
[----:B------:R-:W-:Y:S02]  /*4530*/  FFMA.FTZ R11, R113, R8, R3 ;  /* 0x00000008710b7223 */ /* 0x000fe40000010003 */
[C---:B------:R-:W-:Y:S01]  /*4540*/  FMUL.FTZ R17, R127.reuse, R15 ;  /* 0x0000000f7f117220 */ /* 0x040fe20000410000 */
[----:B------:R-:W-:Y:S01]  /*4550*/  PRMT R5, RZ, 0x7610, R5 ;  /* 0x00007610ff057816 */ /* 0x000fe20000000005 */
[C---:B------:R-:W-:Y:S01]  /*4560*/  FMUL.FTZ R8, R120.reuse, R9 ;  /* 0x0000000978087220 */ /* 0x040fe20000410000 */
[----:B------:R-:W-:Y:S01]  /*4570*/  PRMT R148, RZ, 0x7610, R6 ;  /* 0x00007610ff947816 */ /* 0x000fe20000000006 */
[-C--:B------:R-:W-:Y:S01]  /*4580*/  FMUL.FTZ R10, R127, R14.reuse ;  /* 0x0000000e7f0a7220 */ /* 0x080fe20000410000 */
[----:B------:R-:W-:Y:S01]  /*4590*/  PRMT R149, RZ, 0x5410, R7 ;  /* 0x00005410ff957816 */ /* 0x000fe20000000007 */
[----:B------:R-:W-:Y:S01]  /*45a0*/  FMUL.FTZ R4, R120, R11 ;  /* 0x0000000b78047220 */ /* 0x000fe20000410000 */
[----:B------:R0:W5:Y:S01]  /*45b0*/  LDG.E.64 R2, [R12.64] ;  /* 0x000000040c027981 */ /* 0x000162000c1e1b00 */
[----:B------:R-:W-:-:S02]  /*45c0*/  FFMA.FTZ R14, R128, R14, -R17 ;  /* 0x0000000e800e7223 */ /* 0x000fc40000010811 */
[----:B------:R-:W-:Y:S02]  /*45d0*/  FMUL.FTZ R145, R22, R145 ;  /* 0x0000009116917220 */ /* 0x000fe40000410000 */
[----:B------:R-:W-:Y:S02]  /*45e0*/  FFMA.FTZ R8, R124, R11, R8 ;  /* 0x0000000b7c087223 */ /* 0x000fe40000010008 */
[----:B------:R-:W-:Y:S02]  /*45f0*/  FFMA.FTZ R15, R128, R15, R10 ;  /* 0x0000000f800f7223 */ /* 0x000fe4000001000a */
[----:B------:R-:W-:Y:S02]  /*4600*/  FMUL.FTZ R146, R22, R5 ;  /* 0x0000000516927220 */ /* 0x000fe40000410000 */
[----:B------:R-:W-:Y:S02]  /*4610*/  FFMA.FTZ R4, R124, R9, -R4 ;  /* 0x000000097c047223 */ /* 0x000fe40000010804 */
[----:B------:R-:W-:-:S02]  /*4620*/  FADD.FTZ R14, R145, R14 ;  /* 0x0000000e910e7221 */ /* 0x000fc40000010000 */
[----:B------:R-:W-:Y:S02]  /*4630*/  FMUL.FTZ R5, R118, R8 ;  /* 0x0000000876057220 */ /* 0x000fe40000410000 */
[----:B------:R-:W-:Y:S02]  /*4640*/  FADD.FTZ R15, R146, R15 ;  /* 0x0000000f920f7221 */ /* 0x000fe40000010000 */
[----:B------:R-:W-:Y:S02]  /*4650*/  FMUL.FTZ R9, R118, R4 ;  /* 0x0000000476097220 */ /* 0x000fe40000410000 */
[----:B------:R-:W-:Y:S02]  /*4660*/  FMUL.FTZ R10, R125, R14 ;  /* 0x0000000e7d0a7220 */ /* 0x000fe40000410000 */
[----:B------:R-:W-:Y:S01]  /*4670*/  FFMA.FTZ R5, R119, R4, -R5 ;  /* 0x0000000477057223 */ /* 0x000fe20000010805 */
[----:B------:R-:W-:Y:S01]  /*4680*/  PRMT R4, RZ, 0x5410, R6 ;  /* 0x00005410ff047816 */ /* 0x000fe20000000006 */
[----:B------:R-:W-:-:S02]  /*4690*/  FMUL.FTZ R11, R125, R15 ;  /* 0x0000000f7d0b7220 */ /* 0x000fc40000410000 */
[----:B------:R-:W-:Y:S02]  /*46a0*/  FFMA.FTZ R9, R119, R8, R9 ;  /* 0x0000000877097223 */ /* 0x000fe40000010009 */
[C---:B------:R-:W-:Y:S02]  /*46b0*/  FFMA.FTZ R15, R126.reuse, R15, R10 ;  /* 0x0000000f7e0f7223 */ /* 0x040fe4000001000a */
[----:B------:R-:W-:Y:S02]  /*46c0*/  FMUL.FTZ R148, R21, R148 ;  /* 0x0000009415947220 */ /* 0x000fe40000410000 */
[----:B------:R-:W-:Y:S02]  /*46d0*/  FFMA.FTZ R14, R126, R14, -R11 ;  /* 0x0000000e7e0e7223 */ /* 0x000fe4000001080b */
[----:B------:R-:W-:Y:S02]  /*46e0*/  FMUL.FTZ R6, R127, R9 ;  /* 0x000000097f067220 */ /* 0x000fe40000410000 */
[----:B------:R-:W-:-:S02]  /*46f0*/  FMUL.FTZ R147, R21, R4 ;  /* 0x0000000415937220 */ /* 0x000fc40000410000 */
[----:B------:R-:W-:Y:S02]  /*4700*/  FADD.FTZ R15, R148, R15 ;  /* 0x0000000f940f7221 */ /* 0x000fe40000010000 */
[-C--:B------:R-:W-:Y:S02]  /*4710*/  FMUL.FTZ R4, R127, R5.reuse ;  /* 0x000000057f047220 */ /* 0x080fe40000410000 */
[----:B------:R-:W-:Y:S02]  /*4720*/  FFMA.FTZ R6, R128, R5, -R6 ;  /* 0x0000000580067223 */ /* 0x000fe40000010806 */
[----:B------:R-:W-:Y:S02]  /*4730*/  FADD.FTZ R14, R147, R14 ;  /* 0x0000000e930e7221 */ /* 0x000fe40000010000 */
[C---:B------:R-:W-:Y:S01]  /*4740*/  FMUL.FTZ R5, R131.reuse, R15 ;  /* 0x0000000f83057220 */ /* 0x040fe20000410000 */
[----:B------:R-:W-:Y:S01]  /*4750*/  PRMT R7, RZ, 0x7610, R7 ;  /* 0x00007610ff077816 */ /* 0x000fe20000000007 */
[----:B------:R-:W-:-:S02]  /*4760*/  FMUL.FTZ R8, R131, R14 ;  /* 0x0000000e83087220 */ /* 0x000fc40000410000 */
[----:B------:R-:W-:Y:S02]  /*4770*/  FFMA.FTZ R14, R134, R14, -R5 ;  /* 0x0000000e860e7223 */ /* 0x000fe40000010805 */
[----:B------:R-:W-:Y:S02]  /*4780*/  FFMA.FTZ R4, R128, R9, R4 ;  /* 0x0000000980047223 */ /* 0x000fe40000010004 */
[----:B------:R-:W-:Y:S02]  /*4790*/  FMUL.FTZ R5, R125, R6 ;  /* 0x000000067d057220 */ /* 0x000fe40000410000 */
[----:B------:R-:W-:Y:S02]  /*47a0*/  FMUL.FTZ R149, R20, R149 ;  /* 0x0000009514957220 */ /* 0x000fe40000410000 */
[----:B------:R-:W-:Y:S02]  /*47b0*/  FFMA.FTZ R15, R134, R15, R8 ;  /* 0x0000000f860f7223 */ /* 0x000fe40000010008 */
[----:B------:R-:W-:-:S02]  /*47c0*/  FMUL.FTZ R150, R20, R7 ;  /* 0x0000000714967220 */ /* 0x000fc40000410000 */
[-C--:B------:R-:W-:Y:S02]  /*47d0*/  FFMA.FTZ R7, R126, R4.reuse, R5 ;  /* 0x000000047e077223 */ /* 0x080fe40000010005 */
        /* <DEDUP_REMOVED lines=121> */
[-C--:B------:R-:W-:Y:S02]  /*4f70*/  FMUL.FTZ R18, R154, R10.reuse ;  /* 0x0000000a9a127220 */ /* 0x080fe40000410000 */
[----:B------:R-:W-:-:S02]  /*4f80*/  FFMA.FTZ R16, R153, R10, -R13 ;  /* 0x0000000a99107223 */ /* 0x000fc4000001080d */
[C---:B------:R-:W-:Y:S02]  /*4f90*/  FMUL.FTZ R12, R154.reuse, R9 ;  /* 0x000000099a0c7220 */ /* 0x040fe40000410000 */
[-C--:B------:R-:W-:Y:S02]  /*4fa0*/  FMUL.FTZ R14, R154, R8.reuse ;  /* 0x000000089a0e7220 */ /* 0x080fe40000410000 */
        /* <DEDUP_REMOVED lines=10> */
.L_x_1300:
        /* <DEDUP_REMOVED lines=16> */
.L_x_1301:
[----:B------:R-:W-:Y:S05]  /*5150*/  BSYNC B0 ;  /* 0x0000000000007941 */ /* 0x000fea0003800000 */
.L_x_1299:
        /* <DEDUP_REMOVED lines=123> */
.L_x_1303:
[----:B------:R-:W-:Y:S05]  /*5910*/  BSYNC B0 ;  /* 0x0000000000007941 */ /* 0x000fea0003800000 */
.L_x_1302:
        /* <DEDUP_REMOVED lines=52> */
.L_x_1298:
[----:B------:R-:W-:Y:S01]  /*5c60*/  BAR.SYNC.DEFER_BLOCKING 0x0 ;  /* 0x0000000000007b1d */ /* 0x000fe20000010000 */
[----:B------:R-:W-:Y:S01]  /*5c70*/  LEA R0, R69, R88, 0x1 ;  /* 0x0000005845007211 */ /* 0x000fe200078e08ff */
[C---:B------:R-:W-:Y:S01]  /*5c80*/  IMAD R12, R123.reuse, c[0x0][0x200], RZ ;  /* 0x000080007b0c7a24 */ /* 0x040fe200078e02ff */
        /* <DEDUP_REMOVED lines=65> */
[----:B------:R-:W0:Y:S01]  /*60a0*/  MUFU.EX2 R9, R9 ;  /* 0x0000000900097308 */ /* 0x000e220000000800 */
[----:B------:R-:W-:Y:S01]  /*60b0*/  PRMT R15, RZ, 0x7610, R15 ;  /* 0x00007610ff0f7816 */ /* 0x000fe2000000000f */
[----:B------:R-:W-:Y:S01]  /*60c0*/  FMUL.FTZ R16, R13, -1.4426950216293334961 ;  /* 0xbfb8aa3b0d107820 */ /* 0x000fe20000410000 */
[----:B-1----:R-:W-:Y:S01]  /*60d0*/  PRMT R23, RZ, 0x5410, R4 ;  /* 0x00005410ff177816 */ /* 0x002fe20000000004 */
[----:B------:R-:W-:Y:S01]  /*60e0*/  FMUL.FTZ R19, R14, -1.4426950216293334961 ;  /* 0xbfb8aa3b0e137820 */ /* 0x000fe20000410000 */
[--C-:B------:R-:W-:Y:S01]  /*60f0*/  PRMT R26, RZ, 0x5410, R5.reuse ;  /* 0x00005410ff1a7816 */ /* 0x100fe20000000005 */
        /* <DEDUP_REMOVED lines=13> */
[----:B------:R-:W2:Y:S01]  /*61d0*/  MUFU.EX2 R28, R28 ;  /* 0x0000001c001c7308 */ /* 0x000ea20000000800 */
[----:B------:R-:W-:-:S02]  /*61e0*/  FMUL.FTZ R35, R34, -1.4426950216293334961 ;  /* 0xbfb8aa3b22237820 */ /* 0x000fc40000410000 */
[----:B0-----:R-:W-:Y:S02]  /*61f0*/  FADD.FTZ R9, R9, 1 ;  /* 0x3f80000009097421 */ /* 0x001fe40000010000 */
[----:B------:R-:W-:Y:S02]  /*6200*/  FMUL.FTZ R4, R25, -1.4426950216293334961 ;  /* 0xbfb8aa3b19047820 */ /* 0x000fe40000410000 */
[----:B------:R-:W-:Y:S01]  /*6210*/  FMUL.FTZ R6, R32, -1.4426950216293334961 ;  /* 0xbfb8aa3b20067820 */ /* 0x000fe20000410000 */
[----:B------:R-:W0:Y:S01]  /*6220*/  MUFU.EX2 R16, R16 ;  /* 0x0000001000107308 */ /* 0x000e220000000800 */
[----:B------:R-:W-:Y:S02]  /*6230*/  FMUL.FTZ R7, R52, -1.4426950216293334961 ;  /* 0xbfb8aa3b34077820 */ /* 0x000fe40000410000 */
[----:B-1----:R-:W-:-:S05]  /*6240*/  FADD.FTZ R11, R11, 1 ;  /* 0x3f8000000b0b7421 */ /* 0x002fca0000010000 */
        /* <DEDUP_REMOVED lines=24> */
[----:B------:R-:W2:Y:S01]  /*63d0*/  MUFU.EX2 R7, R7 ;  /* 0x0000000700077308 */ /* 0x000ea20000000800 */
[----:B-1----:R-:W-:-:S04]  /*63e0*/  FMUL.FTZ R5, R12, R9 ;  /* 0x000000090c057220 */ /* 0x002fc80000410000 */
[----:B------:R-:W-:-:S03]  /*63f0*/  FMUL.FTZ R5, R5, R50 ;  /* 0x0000003205057220 */ /* 0x000fc60000410000 */
[----:B------:R-:W1:Y:S01]  /*6400*/  MUFU.RCP R11, R11 ;  /* 0x0000000b000b7308 */ /* 0x000e620000001000 */
[----:B0-----:R-:W-:Y:S02]  /*6410*/  FADD.FTZ R4, R4, 1 ;  /* 0x3f80000004047421 */ /* 0x001fe40000010000 */
[----:B--2---:R-:W-:-:S05]  /*6420*/  FADD.FTZ R9, R7, 1 ;  /* 0x3f80000007097421 */ /* 0x004fca0000010000 */
[----:B------:R-:W0:Y:S01]  /*6430*/  MUFU.RCP R53, R28 ;  /* 0x0000001c00357308 */ /* 0x000e220000001000 */
[----:B-1----:R-:W-:-:S07]  /*6440*/  FMUL.FTZ R10, R10, R11 ;  /* 0x0000000b0a0a7220 */ /* 0x002fce0000410000 */
[----:B------:R-:W1:Y:S01]  /*6450*/  MUFU.RCP R16, R16 ;  /* 0x0000001000107308 */ /* 0x000e620000001000 */
[----:B------:R-:W-:-:S07]  /*6460*/  FMUL.FTZ R10, R10, R49 ;  /* 0x000000310a0a7220 */ /* 0x000fce0000410000 */
[----:B------:R-:W-:Y:S01]  /*6470*/  MUFU.RCP R18, R18 ;  /* 0x0000001200127308 */ /* 0x000fe20000001000 */
[----:B0-----:R-:W-:-:S04]  /*6480*/  FMUL.FTZ R8, R8, R53 ;  /* 0x0000003508087220 */ /* 0x001fc80000410000 */
[----:B------:R-:W-:-:S03]  /*6490*/  FMUL.FTZ R8, R8, R51 ;  /* 0x0000003308087220 */ /* 0x000fc60000410000 */
[----:B------:R-:W0:Y:S01]  /*64a0*/  MUFU.RCP R19, R19 ;  /* 0x0000001300137308 */ /* 0x000e220000001000 */
[----:B-1----:R-:W-:Y:S01]  /*64b0*/  FMUL.FTZ R13, R13, R16 ;  /* 0x000000100d0d7220 */ /* 0x002fe20000410000 */
[----:B------:R-:W-:-:S03]  /*64c0*/  F2FP.BF16.PACK_AB R12, R5, R8 ;  /* 0x00000008050c723e */ /* 0x000fc600000010ff */
[----:B------:R-:W-:-:S03]  /*64d0*/  FMUL.FTZ R13, R13, R48 ;  /* 0x000000300d0d7220 */ /* 0x000fc60000410000 */
[----:B------:R-:W1:Y:S02]  /*64e0*/  MUFU.RCP R21, R21 ;  /* 0x0000001500157308 */ /* 0x000e640000001000 */
[----:B------:R-:W-:-:S06]  /*64f0*/  F2FP.BF16.PACK_AB R13, R13, R10 ;  /* 0x0000000a0d0d723e */ /* 0x000fcc00000010ff */
[----:B------:R-:W2:Y:S01]  /*6500*/  MUFU.RCP R22, R22 ;  /* 0x0000001600167308 */ /* 0x000ea20000001000 */
[----:B0-----:R-:W-:-:S04]  /*6510*/  FMUL.FTZ R7, R14, R19 ;  /* 0x000000130e077220 */ /* 0x001fc80000410000 */
[----:B------:R-:W-:-:S03]  /*6520*/  FMUL.FTZ R7, R7, R46 ;  /* 0x0000002e07077220 */ /* 0x000fc60000410000 */
[----:B------:R-:W-:Y:S01]  /*6530*/  MUFU.RCP R24, R24 ;  /* 0x0000001800187308 */ /* 0x000fe20000001000 */
[----:B-1----:R-:W-:-:S04]  /*6540*/  FMUL.FTZ R20, R20, R21 ;  /* 0x0000001514147220 */ /* 0x002fc80000410000 */
[----:B------:R-:W-:-:S03]  /*6550*/  FMUL.FTZ R20, R20, R45 ;  /* 0x0000002d14147220 */ /* 0x000fc60000410000 */
[----:B------:R0:W1:Y:S01]  /*6560*/  MUFU.RCP R28, R4 ;  /* 0x00000004001c7308 */ /* 0x0000620000001000 */
[----:B--2---:R-:W-:-:S04]  /*6570*/  FMUL.FTZ R15, R15, R22 ;  /* 0x000000160f0f7220 */ /* 0x004fc80000410000 */
[----:B------:R-:W-:-:S03]  /*6580*/  FMUL.FTZ R15, R15, R44 ;  /* 0x0000002c0f0f7220 */ /* 0x000fc60000410000 */
[----:B------:R-:W2:Y:S01]  /*6590*/  MUFU.RCP R27, R27 ;  /* 0x0000001b001b7308 */ /* 0x000ea20000001000 */
[----:B0-----:R-:W-:Y:S01]  /*65a0*/  FMUL.FTZ R4, R17, R18 ;  /* 0x0000001211047220 */ /* 0x001fe20000410000 */
[----:B------:R-:W-:Y:S01]  /*65b0*/  BAR.SYNC.DEFER_BLOCKING 0x0 ;  /* 0x0000000000007b1d */ /* 0x000fe20000010000 */
[----:B------:R-:W-:Y:S02]  /*65c0*/  F2FP.BF16.PACK_AB R15, R15, R20 ;  /* 0x000000140f0f723e */ /* 0x000fe400000010ff */
[----:B------:R-:W-:-:S03]  /*65d0*/  FMUL.FTZ R4, R4, R47 ;  /* 0x0000002f04047220 */ /* 0x000fc60000410000 */
[----:B------:R0:W3:Y:S01]  /*65e0*/  MUFU.RCP R54, R6 ;  /* 0x0000000600367308 */ /* 0x0000e20000001000 */
[----:B-1----:R-:W-:Y:S01]  /*65f0*/  FMUL.FTZ R25, R25, R28 ;  /* 0x0000001c19197220 */ /* 0x002fe20000410000 */
[----:B------:R-:W-:Y:S01]  /*6600*/  F2FP.BF16.PACK_AB R14, R7, R4 ;  /* 0x00000004070e723e */ /* 0x000fe200000010ff */
[----:B------:R-:W-:Y:S02]  /*6610*/  IMAD R4, R123, c[0x0][0x210], RZ ;  /* 0x000084007b047a24 */ /* 0x000fe400078e02ff */
[----:B------:R-:W-:Y:S02]  /*6620*/  FMUL.FTZ R25, R25, R42 ;  /* 0x0000002a19197220 */ /* 0x000fe40000410000 */
[----:B------:R-:W-:Y:S01]  /*6630*/  IMAD R5, R73, c[0x0][0x214], R4 ;  /* 0x0000850049057a24 */ /* 0x000fe200078e0204 */
[----:B------:R-:W1:Y:S01]  /*6640*/  MUFU.RCP R31, R31 ;  /* 0x0000001f001f7308 */ /* 0x000e620000001000 */
[----:B0-----:R-:W-:Y:S02]  /*6650*/  FMUL.FTZ R6, R23, R24 ;  /* 0x0000001817067220 */ /* 0x001fe40000410000 */
[----:B--2---:R-:W-:Y:S01]  /*6660*/  FMUL.FTZ R26, R26, R27 ;  /* 0x0000001b1a1a7220 */ /* 0x004fe20000410000 */
[----:B------:R-:W-:Y:S01]  /*6670*/  IADD3 R3, R3, R5, RZ ;  /* 0x0000000503037210 */ /* 0x000fe20007ffe0ff */
[----:B------:R-:W-:-:S02]  /*6680*/  FMUL.FTZ R6, R6, R43 ;  /* 0x0000002b06067220 */ /* 0x000fc40000410000 */
[----:B------:R-:W-:Y:S01]  /*6690*/  FMUL.FTZ R26, R26, R41 ;  /* 0x000000291a1a7220 */ /* 0x000fe20000410000 */
[----:B------:R-:W-:Y:S01]  /*66a0*/  MUFU.RCP R33, R33 ;  /* 0x0000002100217308 */ /* 0x000fe20000001000 */
[----:B---3--:R-:W-:Y:S01]  /*66b0*/  FMUL.FTZ R29, R29, R54 ;  /* 0x000000361d1d7220 */ /* 0x008fe20000410000 */
[----:B------:R-:W-:Y:S01]  /*66c0*/  F2FP.BF16.PACK_AB R28, R25, R6 ;  /* 0x00000006191c723e */ /* 0x000fe200000010ff */
[----:B------:R-:W-:Y:S01]  /*66d0*/  STS.128 [R0.X16], R12 ;  /* 0x0000000c00007388 */ /* 0x000fe2000000cc00 */
[----:B------:R-:W-:Y:S02]  /*66e0*/  IMAD R5, R79, c[0x0][0x218], RZ ;  /* 0x000086004f057a24 */ /* 0x000fe400078e02ff */
[----:B------:R-:W-:Y:S02]  /*66f0*/  FMUL.FTZ R29, R29, R40 ;  /* 0x000000281d1d7220 */ /* 0x000fe40000410000 */
[----:B------:R-:W0:Y:S01]  /*6700*/  MUFU.RCP R35, R35 ;  /* 0x0000002300237308 */ /* 0x000e220000001000 */
[----:B-1----:R-:W-:-:S02]  /*6710*/  FMUL.FTZ R30, R30, R31 ;  /* 0x0000001f1e1e7220 */ /* 0x002fc40000410000 */
[----:B------:R-:W-:Y:S01]  /*6720*/  F2FP.BF16.PACK_AB R29, R29, R26 ;  /* 0x0000001a1d1d723e */ /* 0x000fe200000010ff */
[----:B------:R-:W-:Y:S02]  /*6730*/  IMAD R5, R90, c[0x0][0x21c], R5 ;  /* 0x000087005a057a24 */ /* 0x000fe400078e0205 */
[----:B------:R-:W-:Y:S02]  /*6740*/  FMUL.FTZ R30, R30, R39 ;  /* 0x000000271e1e7220 */ /* 0x000fe40000410000 */
[----:B------:R1:W2:Y:S01]  /*6750*/  MUFU.RCP R11, R9 ;  /* 0x00000009000b7308 */ /* 0x0002a20000001000 */
[----:B------:R-:W-:-:S05]  /*6760*/  IMAD.WIDE.U32 R2, R90, c[0x0][0x218], R2 ;  /* 0x000086005a027a25 */ /* 0x000fca00078e0002 */
[----:B------:R-:W-:Y:S01]  /*6770*/  IADD3 R3, R3, R5, RZ ;  /* 0x0000000503037210 */ /* 0x000fe20007ffe0ff */
[----:B0-----:R-:W-:Y:S01]  /*6780*/  FMUL.FTZ R34, R34, R35 ;  /* 0x0000002322227220 */ /* 0x001fe20000410000 */
[----:B------:R-:W-:Y:S01]  /*6790*/  LEA R4, P0, R2, c[0x0][0x270], 0x1 ;  /* 0x00009c0002047a11 */ /* 0x000fe200078008ff */
[----:B-1----:R-:W-:Y:S02]  /*67a0*/  FMUL.FTZ R9, R32, R33 ;  /* 0x0000002120097220 */ /* 0x002fe40000410000 */
[----:B------:R-:W-:Y:S01]  /*67b0*/  FMUL.FTZ R34, R34, R37 ;  /* 0x0000002522227220 */ /* 0x000fe20000410000 */
[----:B------:R-:W-:Y:S01]  /*67c0*/  LEA.HI.X R5, R2, c[0x0][0x274], R3, 0x1, P0 ;  /* 0x00009d0002057a11 */ /* 0x000fe200000f0c03 */
[----:B------:R-:W-:Y:S01]  /*67d0*/  FMUL.FTZ R9, R9, R38 ;  /* 0x0000002609097220 */ /* 0x000fe20000410000 */
[----:B------:R-:W-:Y:S01]  /*67e0*/  ISETP.GE.AND P0, PT, R67, c[0x0][0x174], PT ;  /* 0x00005d0043007a0c */ /* 0x000fe20003f06270 */
[----:B--2---:R-:W-:Y:S02]  /*67f0*/  FMUL.FTZ R11, R52, R11 ;  /* 0x0000000b340b7220 */ /* 0x004fe40000410000 */
[----:B------:R-:W-:Y:S01]  /*6800*/  IMAD.WIDE R2, R65, 0x10, R4 ;  /* 0x0000001041027825 */ /* 0x000fe200078e0204 */
[----:B------:R-:W-:-:S03]  /*6810*/  F2FP.BF16.PACK_AB R30, R9, R30 ;  /* 0x0000001e091e723e */ /* 0x000fc600000010ff */
        /* <DEDUP_REMOVED lines=10> */
.L_x_1305:
[----:B------:R-:W-:Y:S05]  /*68c0*/  EXIT ;  /* 0x000000000000794d */ /* 0x000fea0003800000 */
.L_x_1307:
        /* <DEDUP_REMOVED lines=11> */
.L_x_5349:


//--------------------- .text._Z25selective_scan_fwd_kernelI32Selective_Scan_fwd_kernel_traitsILi64ELi16ELi1ELb1ELb1ELb1ELb0EN3c108BFloat16ENS1_7complexIfEEEEv13SSMParamsBase --------------------------
	.section	.text._Z25selective_scan_fwd_kernelI32Selective_Scan_fwd_kernel_traitsILi64ELi16ELi1ELb1ELb1ELb1ELb0EN3c108BFloat16ENS1_7complexIfEEEEv13SSMParamsBase,"ax",@progbits
	.sectioninfo	@"SHI_REGISTERS=168"
	.align	128
        .global         _Z25selective_scan_fwd_kernelI32Selective_Scan_fwd_kernel_traitsILi64ELi16ELi1ELb1ELb1ELb1ELb0EN3c108BFloat16ENS1_7complexIfEEEEv13SSMParamsBase
        .type           _Z25selective_scan_fwd_kernelI32Selective_Scan_fwd_kernel_traitsILi64ELi16ELi1ELb1ELb1ELb1ELb0EN3c108BFloat16ENS1_7complexIfEEEEv13SSMParamsBase,@function
        .size           _Z25selective_scan_fwd_kernelI32Selective_Scan_fwd_kernel_traitsILi64ELi16ELi1ELb1ELb1ELb1ELb0EN3c108BFloat16ENS1_7complexIfEEEEv13SSMParamsBase,(.L_x_5350 - _Z25selective_scan_fwd_kernelI32Selective_Scan_fwd_kernel_traitsILi64ELi16ELi1ELb1ELb1ELb1ELb0EN3c108BFloat16ENS1_7complexIfEEEEv13SSMParamsBase)
        .other          _Z25selective_scan_fwd_kernelI32Selective_Scan_fwd_kernel_traitsILi64ELi16ELi1ELb1ELb1ELb1ELb0EN3c108BFloat16ENS1_7complexIfEEEEv13SSMParamsBase,@"STO_CUDA_ENTRY STV_DEFAULT"
_Z25selective_scan_fwd_kernelI32Selective_Scan_fwd_kernel_traitsILi64ELi16ELi1ELb1ELb1ELb1ELb0EN3c108BFloat16ENS1_7complexIfEEEEv13SSMParamsBase:
.text._Z25selective_scan_fwd_kernelI32Selective_Scan_fwd_kernel_traitsILi64ELi16ELi1ELb1ELb1ELb1ELb0EN3c108BFloat16ENS1_7complexIfEEEEv13SSMParamsBase:
        /* <DEDUP_REMOVED lines=108> */
[----:B------:R-:W-:Y:S01]  /*06c0*/  UIADD3 UR17, UR17, UR5, URZ ;  /* 0x0000000511117290 */ /* 0x000fe2000fffe03f */
[----:B-----5:R1:W2:Y:S01]  /*06d0*/  @P1 R2UR UR4, R4 ;  /* 0x00000000040413c2 */ /* 0x0202a200000e0000 */
[----:B------:R-:W-:Y:S01]  /*06e0*/  UIMAD UR15, UR9, UR27, UR15 ;  /* 0x0000001b090f72a4 */ /* 0x000fe2000f8e020f */
[----:B------:R-:W3:Y:S01]  /*06f0*/  S2R R163, SR_LANEID ;  /* 0x0000000000a37919 */ /* 0x000ee20000000000 */
[----:B------:R-:W-:-:S02]  /*0700*/  UMOV UR5, URZ ;  /* 0x0000003f00057c82 */ /* 0x000fc40008000000 */
[----:B------:R-:W-:Y:S02]  /*0710*/  UIMAD.WIDE.U32 UR8, UR8, UR26, UR16 ;  /* 0x0000001a080872a5 */ /* 0x000fe4000f8e0010 */
[----:B------:R-:W-:Y:S01]  /*0720*/  ULDC.64 UR24, c[0x0][0x248] ;  /* 0x0000920000187ab9 */ /* 0x000fe20000000a00 */
[----:B------:R1:W4:Y:S01]  /*0730*/  @P0 R2UR UR5, R2 ;  /* 0x00000000020503c2 */ /* 0x00032200000e0000 */
[----:B------:R-:W-:Y:S02]  /*0740*/  UIADD3 UR17, UR9, UR15, URZ ;  /* 0x0000000f09117290 */ /* 0x000fe4000fffe03f */
[----:B------:R-:W-:Y:S02]  /*0750*/  ULDC.64 UR26, c[0x0][0x228] ;  /* 0x00008a00001a7ab9 */ /* 0x000fe40000000a00 */
[----:B------:R-:W-:Y:S02]  /*0760*/  ULEA UR9, UP0, UR8, UR24, 0x1 ;  /* 0x0000001808097291 */ /* 0x000fe4000f80083f */
[----:B------:R-:W-:-:S02]  /*0770*/  ULEA UR16, UP1, UR6, UR26, 0x1 ;  /* 0x0000001a06107291 */ /* 0x000fc4000f82083f */
[----:B------:R-:W-:Y:S02]  /*0780*/  UIADD3 UR7, UR7, UR22, URZ ;  /* 0x0000001607077290 */ /* 0x000fe4000fffe03f */
[----:B------:R-:W-:Y:S02]  /*0790*/  ULDC.64 UR28, c[0x0][0x230] ;  /* 0x00008c00001c7ab9 */ /* 0x000fe40000000a00 */
[----:B------:R-:W-:Y:S01]  /*07a0*/  UIADD3 UR15, UR11, UR23, URZ ;  /* 0x000000170b0f7290 */ /* 0x000fe2000fffe03f */
[----:B0-----:R-:W-:Y:S01]  /*07b0*/  SHF.L.U32 R164, R0, 0x1, RZ ;  /* 0x0000000100a47819 */ /* 0x001fe200000006ff */
[----:B------:R-:W-:Y:S02]  /*07c0*/  ULEA.HI.X UR11, UR8, UR25, UR17, 0x1, UP0 ;  /* 0x00000019080b7291 */ /* 0x000fe400080f0c11 */
[----:B------:R-:W-:Y:S01]  /*07d0*/  ULEA UR14, UP2, UR10, UR28, 0x1 ;  /* 0x0000001c0a0e7291 */ /* 0x000fe2000f84083f */
[----:B------:R-:W-:Y:S01]  /*07e0*/  LOP3.LUT R164, R164, 0xffffffc0, RZ, 0xc0, !PT ;  /* 0xffffffc0a4a47812 */ /* 0x000fe200078ec0ff */
        /* <DEDUP_REMOVED lines=8> */
[----:B-1234-:R-:W-:Y:S02]  /*0870*/  UMOV UR14, UR7 ;  /* 0x00000007000e7c82 */ /* 0x01efe40008000000 */
.L_x_1348:
[----:B------:R-:W-:Y:S01]  /*0880*/  BAR.SYNC.DEFER_BLOCKING 0x0 ;  /* 0x0000000000007b1d */ /* 0x000fe20000010000 */
[----:B0-----:R-:W-:Y:S02]  /*0890*/  MOV R2, UR12 ;  /* 0x0000000c00027c02 */ /* 0x001fe40008000f00 */
[----:B------:R-:W-:-:S05]  /*08a0*/  MOV R3, UR13 ;  /* 0x0000000d00037c02 */ /* 0x000fca0008000f00 */
[----:B------:R-:W-:-:S05]  /*08b0*/  IMAD.WIDE R2, R165, 0x10, R2 ;  /* 0x00000010a5027825 */ /* 0x000fca00078e0202 */
[----:B------:R-:W2:Y:S04]  /*08c0*/  LDG.E.128 R12, [R2.64] ;  /* 0x00000012020c7981 */ /* 0x000ea8000c1e1d00 */
[----:B------:R-:W3:Y:S01]  /*08d0*/  LDG.E.128 R16, [R2.64+0x200] ;  /* 0x0002001202107981 */ /* 0x000ee2000c1e1d00 */
[-C--:B------:R-:W-:Y:S02]  /*08e0*/  IADD3 R22, R164, R163.reuse, RZ ;  /* 0x000000a3a4167210 */ /* 0x080fe40007ffe0ff */
[----:B------:R-:W-:Y:S02]  /*08f0*/  MOV R20, UR8 ;  /* 0x0000000800147c02 */ /* 0x000fe40008000f00 */
[----:B------:R-:W-:Y:S02]  /*0900*/  IADD3 R0, R22, R163, RZ ;  /* 0x000000a316007210 */ /* 0x000fe40007ffe0ff */
[----:B------:R-:W-:-:S05]  /*0910*/  MOV R21, UR9 ;  /* 0x0000000900157c02 */ /* 0x000fca0008000f00 */
        /* <DEDUP_REMOVED lines=21> */
[----:B------:R-:W-:Y:S01]  /*0a70*/  FADD.FTZ R75, R75, UR4 ;  /* 0x000000044b4b7e21 */ /* 0x000fe20008010000 */
[--C-:B------:R-:W-:Y:S01]  /*0a80*/  PRMT R71, RZ, 0x5410, R18.reuse ;  /* 0x00005410ff477816 */ /* 0x100fe20000000012 */
[----:B------:R-:W-:Y:S01]  /*0a90*/  FADD.FTZ R74, R16, UR4 ;  /* 0x00000004104a7e21 */ /* 0x000fe20008010000 */
[----:B------:R-:W-:Y:S01]  /*0aa0*/  PRMT R17, RZ, 0x7610, R17 ;  /* 0x00007610ff117816 */ /* 0x000fe20000000011 */
[----:B------:R-:W-:Y:S01]  /*0ab0*/  FADD.FTZ R73, R73, UR4 ;  /* 0x0000000449497e21 */ /* 0x000fe20008010000 */
[----:B------:R-:W-:Y:S01]  /*0ac0*/  FSETP.GTU.FTZ.AND P4, PT, R75, 20, PT ;  /* 0x41a000004b00780b */ /* 0x000fe20003f9c000 */
[----:B------:R-:W-:Y:S01]  /*0ad0*/  FADD.FTZ R71, R71, UR4 ;  /* 0x0000000447477e21 */ /* 0x000fe20008010000 */
[----:B------:R-:W-:Y:S01]  /*0ae0*/  PRMT R18, RZ, 0x7610, R18 ;  /* 0x00007610ff127816 */ /* 0x000fe20000000012 */
[----:B------:R-:W-:Y:S01]  /*0af0*/  FADD.FTZ R72, R17, UR4 ;  /* 0x0000000411487e21 */ /* 0x000fe20008010000 */
[----:B------:R-:W-:-:S02]  /*0b00*/  ISETP.EQ.OR P4, PT, RZ, UR7, P4 ;  /* 0x00000007ff007c0c */ /* 0x000fc4000a782670 */
[----:B------:R-:W-:Y:S01]  /*0b10*/  PRMT R69, RZ, 0x5410, R19 ;  /* 0x00005410ff457816 */ /* 0x000fe20000000013 */
[----:B------:R-:W-:Y:S01]  /*0b20*/  FADD.FTZ R70, R18, UR4 ;  /* 0x0000000412467e21 */ /* 0x000fe20008010000 */
[----:B------:R-:W-:Y:S02]  /*0b30*/  FSETP.GTU.FTZ.AND P5, PT, R74, 20, PT ;  /* 0x41a000004a00780b */ /* 0x000fe40003fbc000 */
[----:B------:R-:W-:Y:S01]  /*0b40*/  FSETP.GTU.FTZ.AND P3, PT, R73, 20, PT ;  /* 0x41a000004900780b */ /* 0x000fe20003f7c000 */
[----:B------:R-:W-:Y:S01]  /*0b50*/  FADD.FTZ R69, R69, UR4 ;  /* 0x0000000445457e21 */ /* 0x000fe20008010000 */
        /* <DEDUP_REMOVED lines=36> */
.L_x_1309:
[----:B-12---:R-:W-:Y:S05]  /*0da0*/  BSYNC B0 ;  /* 0x0000000000007941 */ /* 0x006fea0003800000 */
.L_x_1308:
        /* <DEDUP_REMOVED lines=36> */
.L_x_1311:
[----:B------:R-:W-:Y:S05]  /*0ff0*/  BSYNC B0 ;  /* 0x0000000000007941 */ /* 0x000fea0003800000 */
.L_x_1310:
        /* <DEDUP_REMOVED lines=38> */
.L_x_1313:
[----:B------:R-:W-:Y:S05]  /*1260*/  BSYNC B0 ;  /* 0x0000000000007941 */ /* 0x000fea0003800000 */
.L_x_1312:
        /* <DEDUP_REMOVED lines=36> */
.L_x_1315:
[----:B------:R-:W-:Y:S05]  /*14b0*/  BSYNC B0 ;  /* 0x0000000000007941 */ /* 0x000fea0003800000 */
.L_x_1314:
        /* <DEDUP_REMOVED lines=38> */
.L_x_1317:
[----:B------:R-:W-:Y:S05]  /*1720*/  BSYNC B0 ;  /* 0x0000000000007941 */ /* 0x000fea0003800000 */
.L_x_1316:
        /* <DEDUP_REMOVED lines=36> */
.L_x_1319:
[----:B------:R-:W-:Y:S05]  /*1970*/  BSYNC B0 ;  /* 0x0000000000007941 */ /* 0x000fea0003800000 */
.L_x_1318:
        /* <DEDUP_REMOVED lines=38> */
.L_x_1321:
[----:B------:R-:W-:Y:S05]  /*1be0*/  BSYNC B0 ;  /* 0x0000000000007941 */ /* 0x000fea0003800000 */
.L_x_1320:
        /* <DEDUP_REMOVED lines=36> */
.L_x_1323:
[----:B------:R-:W-:Y:S05]  /*1e30*/  BSYNC B0 ;  /* 0x0000000000007941 */ /* 0x000fea0003800000 */
.L_x_1322:
        /* <DEDUP_REMOVED lines=41> */
.L_x_1325:
[----:B------:R-:W-:Y:S05]  /*20d0*/  BSYNC B0 ;  /* 0x0000000000007941 */ /* 0x000fea0003800000 */
.L_x_1324:
[----:B------:R-:W-:Y:S01]  /*20e0*/  BSSY B0, `(.L_x_1326) ;  /* 0x0000029000007945 */ /* 0x000fe20003800000 */
[--C-:B------:R-:W-:Y:S01]  /*20f0*/  PRMT R160, RZ, 0x5410, R9.reuse ;  /* 0x00005410ffa07816 */ /* 0x100fe20000000009 */
[----:B------:R-:W-:Y:S01]  /*2100*/  FADD.FTZ R28, R15, UR4 ;  /* 0x000000040f1c7e21 */ /* 0x000fe20008010000 */
[----:B------:R-:W-:Y:S02]  /*2110*/  PRMT R143, RZ, 0x7610, R9 ;  /* 0x00007610ff8f7816 */ /* 0x000fe40000000009 */
[--C-:B------:R-:W-:Y:S02]  /*2120*/  PRMT R142, RZ, 0x5410, R10.reuse ;  /* 0x00005410ff8e7816 */ /* 0x100fe4000000000a */
[----:B------:R-:W-:Y:S02]  /*2130*/  PRMT R3, RZ, 0x7610, R10 ;  /* 0x00007610ff037816 */ /* 0x000fe4000000000a */
[----:B------:R-:W-:Y:S02]  /*2140*/  FSETP.GTU.FTZ.AND P3, PT, R29, 20, PT ;  /* 0x41a000001d00780b */ /* 0x000fe40003f7c000 */
        /* <DEDUP_REMOVED lines=34> */
.L_x_1327:
[----:B------:R-:W-:Y:S05]  /*2370*/  BSYNC B0 ;  /* 0x0000000000007941 */ /* 0x000fea0003800000 */
.L_x_1326:
        /* <DEDUP_REMOVED lines=47> */
.L_x_1329:
[----:B------:R-:W-:Y:S05]  /*2670*/  BSYNC B0 ;  /* 0x0000000000007941 */ /* 0x000fea0003800000 */
.L_x_1328:
        /* <DEDUP_REMOVED lines=33> */
.L_x_1331:
[----:B------:R-:W-:Y:S05]  /*2890*/  BSYNC B0 ;  /* 0x0000000000007941 */ /* 0x000fea0003800000 */
.L_x_1330:
        /* <DEDUP_REMOVED lines=33> */
.L_x_1333:
[----:B------:R-:W-:Y:S05]  /*2ab0*/  BSYNC B0 ;  /* 0x0000000000007941 */ /* 0x000fea0003800000 */
.L_x_1332:
        /* <DEDUP_REMOVED lines=33> */
.L_x_1335:
[----:B------:R-:W-:Y:S05]  /*2cd0*/  BSYNC B0 ;  /* 0x0000000000007941 */ /* 0x000fea0003800000 */
.L_x_1334:
        /* <DEDUP_REMOVED lines=33> */
.L_x_1337:
[----:B------:R-:W-:Y:S05]  /*2ef0*/  BSYNC B0 ;  /* 0x0000000000007941 */ /* 0x000fea0003800000 */
.L_x_1336:
        /* <DEDUP_REMOVED lines=33> */
.L_x_1339:
[----:B------:R-:W-:Y:S05]  /*3110*/  BSYNC B0 ;  /* 0x0000000000007941 */ /* 0x000fea0003800000 */
.L_x_1338:
        /* <DEDUP_REMOVED lines=36> */
.L_x_1346:
[----:B------:R-:W-:Y:S01]  /*3360*/  ULDC UR16, c[0x0][0x180] ;  /* 0x0000600000107ab9 */ /* 0x000fe20000000800 */
[----:B------:R-:W-:Y:S01]  /*3370*/  IMAD.WIDE.U32 R36, R77, c[0x0][0x180], RZ ;  /* 0x000060004d247a25 */ /* 0x000fe200078e00ff */
        /* <DEDUP_REMOVED lines=13> */
[----:B------:R-:W-:-:S06]  /*3450*/  LEA.HI.X R53, R36, c[0x0][0x224], R37, 0x3, P0 ;  /* 0x0000890024357a11 */ /* 0x000fcc00000f1c25 */
[----:B------:R-:W2:Y:S01]  /*3460*/  LDG.E.64 R52, [R52.64] ;  /* 0x0000001234347981 */ /* 0x000ea2000c1e1b00 */
[----:B------:R-:W-:Y:S01]  /*3470*/  UIMAD UR23, UR22, UR24, URZ ;  /* 0x00000018161772a4 */ /* 0x000fe2000f8e023f */
[----:B------:R-:W-:Y:S01]  /*3480*/  IADD3 R65, R164, R165, RZ ;  /* 0x000000a5a4417210 */ /* 0x000fe20007ffe0ff */
[----:B------:R-:W-:Y:S02]  /*3490*/  UIMAD.WIDE.U32 UR16, UR7, UR24, URZ ;  /* 0x00000018071072a5 */ /* 0x000fe4000f8e003f */
[----:B------:R-:W-:Y:S02]  /*34a0*/  UIMAD UR23, UR7, UR25, UR23 ;  /* 0x00000019071772a4 */ /* 0x000fe4000f8e0217 */
[----:B------:R-:W-:Y:S02]  /*34b0*/  ULEA UR24, UP0, UR16, UR10, 0x1 ;  /* 0x0000000a10187291 */ /* 0x000fe4000f80083f */
[----:B------:R-:W-:-:S04]  /*34c0*/  UIADD3 UR17, UR17, UR23, URZ ;  /* 0x0000001711117290 */ /* 0x000fc8000fffe03f */
[----:B------:R-:W-:Y:S01]  /*34d0*/  ULEA.HI.X UR16, UR16, UR14, UR17, 0x1, UP0 ;  /* 0x0000000e10107291 */ /* 0x000fe200080f0c11 */
[----:B------:R-:W-:Y:S01]  /*34e0*/  MOV R54, UR24 ;  /* 0x0000001800367c02 */ /* 0x000fe20008000f00 */
[----:B------:R-:W0:Y:S01]  /*34f0*/  S2R R145, SR_TID.X ;  /* 0x0000000000917919 */ /* 0x000e220000002100 */
[----:B------:R-:W-:-:S03]  /*3500*/  ULDC.64 UR24, c[0x0][0x1c0] ;  /* 0x0000700000187ab9 */ /* 0x000fc60000000a00 */
[----:B------:R-:W-:-:S05]  /*3510*/  MOV R55, UR16 ;  /* 0x0000001000377c02 */ /* 0x000fca0008000f00 */
[----:B------:R-:W-:-:S05]  /*3520*/  IMAD.WIDE R54, R65, 0x10, R54 ;  /* 0x0000001041367825 */ /* 0x000fca00078e0236 */
[----:B------:R1:W3:Y:S04]  /*3530*/  LDG.E.128 R36, [R54.64] ;  /* 0x0000001236247981 */ /* 0x0002e8000c1e1d00 */
[----:B------:R1:W4:Y:S04]  /*3540*/  LDG.E.128 R40, [R54.64+0x200] ;  /* 0x0002001236287981 */ /* 0x000328000c1e1d00 */
[----:B------:R1:W5:Y:S04]  /*3550*/  LDG.E.128 R44, [R54.64+0x400] ;  /* 0x00040012362c7981 */ /* 0x000368000c1e1d00 */
[----:B------:R1:W3:Y:S01]  /*3560*/  LDG.E.128 R48, [R54.64+0x600] ;  /* 0x0006001236307981 */ /* 0x0002e2000c1e1d00 */
[----:B------:R-:W-:-:S02]  /*3570*/  UIMAD UR22, UR22, UR24, URZ ;  /* 0x00000018161672a4 */ /* 0x000fc4000f8e023f */
[----:B------:R-:W-:Y:S02]  /*3580*/  UIMAD.WIDE.U32 UR16, UR7, UR24, URZ ;  /* 0x00000018071072a5 */ /* 0x000fe4000f8e003f */
[----:B------:R-:W-:Y:S02]  /*3590*/  UIMAD UR22, UR7, UR25, UR22 ;  /* 0x00000019071672a4 */ /* 0x000fe4000f8e0216 */
[----:B------:R-:W-:Y:S02]  /*35a0*/  ULEA UR23, UP0, UR16, UR11, 0x1 ;  /* 0x0000000b10177291 */ /* 0x000fe4000f80083f */
[----:B------:R-:W-:-:S04]  /*35b0*/  UIADD3 UR17, UR17, UR22, URZ ;  /* 0x0000001611117290 */ /* 0x000fc8000fffe03f */
[----:B------:R-:W-:Y:S01]  /*35c0*/  ULEA.HI.X UR16, UR16, UR15, UR17, 0x1, UP0 ;  /* 0x0000000f10107291 */ /* 0x000fe200080f0c11 */
[----:B--2---:R-:W-:Y:S02]  /*35d0*/  FMUL.FTZ R52, R52, 1.4426950216293334961 ;  /* 0x3fb8aa3b34347820 */ /* 0x004fe40000410000 */
[-C--:B------:R-:W-:Y:S02]  /*35e0*/  FMUL.FTZ R57, R53, R74.reuse ;  /* 0x0000004a35397220 */ /* 0x080fe40000410000 */
[----:B-1----:R-:W-:Y:S02]  /*35f0*/  FMUL.FTZ R54, R52, R74 ;  /* 0x0000004a34367220 */ /* 0x002fe40000410000 */
[----:B------:R-:W-:Y:S02]  /*3600*/  FMUL.RZ R57, R57, 0.15915493667125701904 ;  /* 0x3e22f98339397820 */ /* 0x000fe4000040c000 */
[----:B------:R1:W-:Y:S01]  /*3610*/  MUFU.EX2 R86, R54 ;  /* 0x0000003600567308 */ /* 0x0003e20000000800 */
[----:B------:R-:W-:-:S02]  /*3620*/  FMUL.FTZ R56, R53, R75 ;  /* 0x0000004b35387220 */ /* 0x000fc40000410000 */
[C---:B------:R-:W-:Y:S02]  /*3630*/  FMUL.FTZ R55, R53.reuse, R73 ;  /* 0x0000004935377220 */ /* 0x040fe40000410000 */
[----:B------:R-:W-:Y:S02]  /*3640*/  FMUL.RZ R58, R56, 0.15915493667125701904 ;  /* 0x3e22f983383a7820 */ /* 0x000fe4000040c000 */
[C---:B------:R-:W-:Y:S01]  /*3650*/  FMUL.FTZ R56, R52.reuse, R75 ;  /* 0x0000004b34387220 */ /* 0x040fe20000410000 */
[----:B------:R-:W-:Y:S01]  /*3660*/  MUFU.SIN R79, R57 ;  /* 0x00000039004f7308 */ /* 0x000fe20000000400 */
[----:B-1----:R-:W-:Y:S02]  /*3670*/  FMUL.FTZ R54, R53, R71 ;  /* 0x0000004735367220 */ /* 0x002fe40000410000 */
[----:B------:R-:W-:Y:S02]  /*3680*/  FMUL.RZ R59, R55, 0.15915493667125701904 ;  /* 0x3e22f983373b7820 */ /* 0x000fe4000040c000 */
[----:B------:R-:W-:-:S02]  /*3690*/  FMUL.FTZ R55, R52, R73 ;  /* 0x0000004934377220 */ /* 0x000fc40000410000 */
[C---:B------:R-:W-:Y:S01]  /*36a0*/  FMUL.FTZ R63, R52.reuse, R69 ;  /* 0x00000045343f7220 */ /* 0x040fe20000410000 */
[----:B------:R1:W2:Y:S01]  /*36b0*/  MUFU.COS R87, R57 ;  /* 0x0000003900577308 */ /* 0x0002a20000000000 */
[----:B------:R-:W-:-:S07]  /*36c0*/  FMUL.FTZ R121, R52, R28 ;  /* 0x0000001c34797220 */ /* 0x000fce0000410000 */
[----:B------:R0:W-:Y:S01]  /*36d0*/  MUFU.EX2 R88, R56 ;  /* 0x0000003800587308 */ /* 0x0001e20000000800 */
[----:B-1----:R-:W-:Y:S02]  /*36e0*/  FMUL.RZ R57, R54, 0.15915493667125701904 ;  /* 0x3e22f98336397820 */ /* 0x002fe4000040c000 */
[----:B------:R-:W-:-:S05]  /*36f0*/  FMUL.FTZ R54, R52, R71 ;  /* 0x0000004734367220 */ /* 0x000fca0000410000 */
[----:B------:R1:W-:Y:S01]  /*3700*/  MUFU.EX2 R80, R54 ;  /* 0x0000003600507308 */ /* 0x0003e20000000800 */
[----:B0-----:R-:W-:Y:S02]  /*3710*/  FMUL.FTZ R56, R53, R72 ;  /* 0x0000004835387220 */ /* 0x001fe40000410000 */
[C---:B--2---:R-:W-:Y:S02]  /*3720*/  FMUL.FTZ R87, R86.reuse, R87 ;  /* 0x0000005756577220 */ /* 0x044fe40000410000 */
[----:B------:R-:W-:-:S03]  /*3730*/  FMUL.FTZ R86, R86, R79 ;  /* 0x0000004f56567220 */ /* 0x000fc60000410000 */
[----:B------:R-:W-:Y:S01]  /*3740*/  MUFU.SIN R67, R58 ;  /* 0x0000003a00437308 */ /* 0x000fe20000000400 */
[----:B-1----:R-:W-:-:S04]  /*3750*/  FMUL.FTZ R54, R53, R68 ;  /* 0x0000004435367220 */ /* 0x002fc80000410000 */
        /* <DEDUP_REMOVED lines=23> */
[----:B0-----:R-:W-:Y:S01]  /*38d0*/  FMUL.RZ R37, R54, 0.15915493667125701904 ;  /* 0x3e22f98336257820 */ /* 0x001fe2000040c000 */
[----:B------:R-:W-:-:S04]  /*38e0*/  MOV R54, UR23 ;  /* 0x0000001700367c02 */ /* 0x000fc80008000f00 */
[----:B------:R0:W-:Y:S01]  /*38f0*/  MUFU.COS R58, R60 ;  /* 0x0000003c003a7308 */ /* 0x0001e20000000000 */
[----:B------:R-:W-:-:S04]  /*3900*/  FMUL.FTZ R36, R53, R31 ;  /* 0x0000001f35247220 */ /* 0x000fc80000410000 */
[----:B------:R-:W-:Y:S02]  /*3910*/  FMUL.RZ R38, R36, 0.15915493667125701904 ;  /* 0x3e22f98324267820 */ /* 0x000fe4000040c000 */
[----:B------:R-:W-:Y:S01]  /*3920*/  FMUL.FTZ R36, R53, R30 ;  /* 0x0000001e35247220 */ /* 0x000fe20000410000 */
[----:B------:R2:W-:Y:S01]  /*3930*/  MUFU.EX2 R84, R55 ;  /* 0x0000003700547308 */ /* 0x0005e20000000800 */
[----:B0-----:R-:W-:Y:S01]  /*3940*/  IMAD R60, R163, 0x3, R61 ;  /* 0x00000003a33c7824 */ /* 0x001fe200078e023d */
[----:B------:R-:W-:-:S06]  /*3950*/  NOP ;  /* 0x0000000000007918 */ /* 0x000fcc0000000000 */
[----:B------:R-:W0:Y:S01]  /*3960*/  LDS.128 R40, [R60.X16] ;  /* 0x000000003c287984 */ /* 0x000e22000000cc00 */
[----:B--2---:R-:W-:Y:S01]  /*3970*/  FMUL.FTZ R55, R53, R70 ;  /* 0x0000004635377220 */ /* 0x004fe20000410000 */
[----:B------:R-:W-:Y:S01]  /*3980*/  MUFU.SIN R81, R59 ;  /* 0x0000003b00517308 */ /* 0x000fe20000000400 */
[----:B------:R-:W-:Y:S02]  /*3990*/  FMUL.RZ R119, R36, 0.15915493667125701904 ;  /* 0x3e22f98324777820 */ /* 0x000fe4000040c000 */
[C---:B-1----:R-:W-:Y:S02]  /*39a0*/  FMUL.FTZ R44, R52.reuse, R32 ;  /* 0x00000020342c7220 */ /* 0x042fe40000410000 */
[----:B------:R-:W-:-:S03]  /*39b0*/  FMUL.FTZ R46, R52, R31 ;  /* 0x0000001f342e7220 */ /* 0x000fc60000410000 */
[----:B------:R1:W2:Y:S08]  /*39c0*/  MUFU.COS R85, R59 ;  /* 0x0000003b00557308 */ /* 0x0002b00000000000 */
[----:B------:R-:W3:Y:S01]  /*39d0*/  MUFU.COS R95, R57 ;  /* 0x00000039005f7308 */ /* 0x000ee20000000000 */
[----:B-1----:R-:W-:Y:S02]  /*39e0*/  FMUL.RZ R59, R55, 0.15915493667125701904 ;  /* 0x3e22f983373b7820 */ /* 0x002fe4000040c000 */
[----:B------:R-:W-:-:S05]  /*39f0*/  FMUL.FTZ R55, R52, R70 ;  /* 0x0000004634377220 */ /* 0x000fca0000410000 */
[----:B------:R-:W-:Y:S01]  /*3a00*/  MUFU.COS R101, R59 ;  /* 0x0000003b00657308 */ /* 0x000fe20000000000 */
[C---:B--2---:R-:W-:Y:S02]  /*3a10*/  FMUL.FTZ R85, R84.reuse, R85 ;  /* 0x0000005554557220 */ /* 0x044fe40000410000 */
[----:B------:R-:W-:-:S05]  /*3a20*/  FMUL.FTZ R84, R84, R81 ;  /* 0x0000005154547220 */ /* 0x000fca0000410000 */
[----:B------:R1:W2:Y:S01]  /*3a30*/  MUFU.EX2 R78, R55 ;  /* 0x00000037004e7308 */ /* 0x0002a20000000800 */
[----:B---3--:R-:W-:Y:S01]  /*3a40*/  FMUL.FTZ R81, R80, R95 ;  /* 0x0000005f50517220 */ /* 0x008fe20000410000 */
[----:B0-----:R-:W-:-:S06]  /*3a50*/  PRMT R36, RZ, 0x7610, R41 ;  /* 0x00007610ff247816 */ /* 0x001fcc0000000029 */
[----:B------:R0:W3:Y:S01]  /*3a60*/  MUFU.SIN R97, R59 ;  /* 0x0000003b00617308 */ /* 0x0000e20000000400 */
[----:B------:R-:W-:Y:S01]  /*3a70*/  PRMT R94, RZ, 0x5410, R41 ;  /* 0x00005410ff5e7816 */ /* 0x000fe20000000029 */
[----:B-1----:R-:W-:Y:S01]  /*3a80*/  FMUL.FTZ R55, R53, R33 ;  /* 0x0000002135377220 */ /* 0x002fe20000410000 */
[----:B------:R-:W-:-:S03]  /*3a90*/  PRMT R106, RZ, 0x5410, R43 ;  /* 0x00005410ff6a7816 */ /* 0x000fc6000000002b */
[----:B------:R-:W-:Y:S02]  /*3aa0*/  FMUL.FTZ R94, R161, R94 ;  /* 0x0000005ea15e7220 */ /* 0x000fe40000410000 */
[----:B------:R1:W4:Y:S01]  /*3ab0*/  MUFU.SIN R93, R57 ;  /* 0x00000039005d7308 */ /* 0x0003220000000400 */
[----:B--2---:R-:W-:Y:S01]  /*3ac0*/  FMUL.FTZ R79, R78, R101 ;  /* 0x000000654e4f7220 */ /* 0x004fe20000410000 */
[----:B------:R-:W-:Y:S01]  /*3ad0*/  PRMT R101, RZ, 0x7610, R42 ;  /* 0x00007610ff657816 */ /* 0x000fe2000000002a */
[----:B------:R-:W-:Y:S02]  /*3ae0*/  FMUL.FTZ R106, R143, R106 ;  /* 0x0000006a8f6a7220 */ /* 0x000fe40000410000 */
[----:B0-----:R-:W-:Y:S02]  /*3af0*/  FMUL.FTZ R59, R52, R68 ;  /* 0x00000044343b7220 */ /* 0x001fe40000410000 */
[----:B------:R-:W-:Y:S01]  /*3b00*/  FMUL.FTZ R101, R160, R101 ;  /* 0x00000065a0657220 */ /* 0x000fe20000410000 */
[----:B------:R-:W-:Y:S01]  /*3b10*/  MUFU.SIN R111, R37 ;  /* 0x00000025006f7308 */ /* 0x000fe20000000400 */
[----:B---3--:R-:W-:Y:S01]  /*3b20*/  FMUL.FTZ R78, R78, R97 ;  /* 0x000000614e4e7220 */ /* 0x008fe20000410000 */
[----:B------:R-:W-:Y:S01]  /*3b30*/  PRMT R97, RZ, 0x5410, R40 ;  /* 0x00005410ff617816 */ /* 0x000fe20000000028 */
[----:B-1----:R-:W-:-:S02]  /*3b40*/  FMUL.FTZ R57, R52, R35 ;  /* 0x0000002334397220 */ /* 0x002fc40000410000 */
[----:B------:R-:W-:Y:S02]  /*3b50*/  FMUL.RZ R55, R55, 0.15915493667125701904 ;  /* 0x3e22f98337377820 */ /* 0x000fe4000040c000 */
[----:B------:R-:W-:Y:S01]  /*3b60*/  FMUL.FTZ R97, R162, R97 ;  /* 0x00000061a2617220 */ /* 0x000fe20000410000 */
[----:B------:R0:W-:Y:S01]  /*3b70*/  MUFU.COS R45, R37 ;  /* 0x00000025002d7308 */ /* 0x0001e20000000000 */
[----:B----4-:R-:W-:Y:S02]  /*3b80*/  FMUL.FTZ R80, R80, R93 ;  /* 0x0000005d50507220 */ /* 0x010fe40000410000 */
[----:B------:R-:W-:-:S05]  /*3b90*/  FMUL.FTZ R93, R161, R36 ;  /* 0x00000024a15d7220 */ /* 0x000fca0000410000 */
[----:B------:R-:W-:Y:S01]  /*3ba0*/  MUFU.SIN R109, R38 ;  /* 0x00000026006d7308 */ /* 0x000fe20000000400 */
[----:B0-----:R-:W-:-:S05]  /*3bb0*/  PRMT R37, RZ, 0x7610, R40 ;  /* 0x00007610ff257816 */ /* 0x001fca0000000028 */
[----:B------:R-:W-:Y:S02]  /*3bc0*/  FMUL.FTZ R96, R162, R37 ;  /* 0x00000025a2607220 */ /* 0x000fe40000410000 */
[----:B------:R0:W-:Y:S01]  /*3bd0*/  MUFU.COS R110, R38 ;  /* 0x00000026006e7308 */ /* 0x0001e20000000000 */
[----:B------:R-:W-:-:S04]  /*3be0*/  FMUL.FTZ R37, R97, R86 ;  /* 0x0000005661257220 */ /* 0x000fc80000410000 */
[----:B------:R-:W-:-:S03]  /*3bf0*/  FFMA.FTZ R40, R96, R87, R37 ;  /* 0x0000005760287223 */ /* 0x000fc60000010025 */
[----:B------:R1:W2:Y:S01]  /*3c00*/  MUFU.EX2 R82, R56 ;  /* 0x0000003800527308 */ /* 0x0002a20000000800 */
[----:B0-----:R-:W-:Y:S02]  /*3c10*/  FMUL.FTZ R38, R96, R86 ;  /* 0x0000005660267220 */ /* 0x001fe40000410000 */
[----:B------:R-:W-:Y:S02]  /*3c20*/  FADD.FTZ R47, R93, R40 ;  /* 0x000000285d2f7221 */ /* 0x000fe40000010000 */
[----:B------:R-:W-:Y:S02]  /*3c30*/  FFMA.FTZ R41, R97, R87, -R38 ;  /* 0x0000005761297223 */ /* 0x000fe40000010826 */
[----:B------:R-:W0:Y:S01]  /*3c40*/  LDS.128 R36, [R60.X16+0x10] ;  /* 0x000010003c247984 */ /* 0x000e22000000cc00 */
[----:B------:R-:W-:Y:S01]  /*3c50*/  FMUL.FTZ R48, R84, R47 ;  /* 0x0000002f54307220 */ /* 0x000fe20000410000 */
[----:B------:R-:W3:Y:S01]  /*3c60*/  MUFU.EX2 R44, R44 ;  /* 0x0000002c002c7308 */ /* 0x000ee20000000800 */
[----:B------:R-:W-:-:S02]  /*3c70*/  FADD.FTZ R41, R94, R41 ;  /* 0x000000295e297221 */ /* 0x000fc40000010000 */
[----:B-1----:R-:W-:Y:S02]  /*3c80*/  FMUL.FTZ R56, R53, R69 ;  /* 0x0000004535387220 */ /* 0x002fe40000410000 */
[-C--:B------:R-:W-:Y:S02]  /*3c90*/  FMUL.FTZ R50, R84, R41.reuse ;  /* 0x0000002954327220 */ /* 0x080fe40000410000 */
[C---:B------:R-:W-:Y:S01]  /*3ca0*/  FFMA.FTZ R49, R85.reuse, R41, -R48 ;  /* 0x0000002955317223 */ /* 0x040fe20000010830 */
[----:B------:R-:W-:Y:S01]  /*3cb0*/  PRMT R41, RZ, 0x5410, R42 ;  /* 0x00005410ff297816 */ /* 0x000fe2000000002a */
[----:B------:R-:W-:Y:S01]  /*3cc0*/  FFMA.FTZ R50, R85, R47, R50 ;  /* 0x0000002f55327223 */ /* 0x000fe20000010032 */
[----:B------:R-:W-:Y:S01]  /*3cd0*/  PRMT R42, RZ, 0x7610, R43 ;  /* 0x00007610ff2a7816 */ /* 0x000fe2000000002b */
[----:B--2---:R-:W-:Y:S01]  /*3ce0*/  FMUL.FTZ R83, R82, R83 ;  /* 0x0000005352537220 */ /* 0x004fe20000410000 */
[----:B------:R-:W1:Y:S01]  /*3cf0*/  MUFU.EX2 R46, R46 ;  /* 0x0000002e002e7308 */ /* 0x000e620000000800 */
[----:B------:R-:W-:-:S02]  /*3d00*/  FMUL.FTZ R100, R160, R41 ;  /* 0x00000029a0647220 */ /* 0x000fc40000410000 */
[----:B------:R-:W-:Y:S02]  /*3d10*/  FMUL.FTZ R82, R82, R91 ;  /* 0x0000005b52527220 */ /* 0x000fe40000410000 */
[----:B------:R-:W-:Y:S02]  /*3d20*/  FADD.FTZ R50, R101, R50 ;  /* 0x0000003265327221 */ /* 0x000fe40000010000 */
[----:B------:R-:W-:Y:S01]  /*3d30*/  FADD.FTZ R49, R100, R49 ;  /* 0x0000003164317221 */ /* 0x000fe20000010000 */
[----:B------:R-:W-:Y:S01]  /*3d40*/  MUFU.EX2 R63, R63 ;  /* 0x0000003f003f7308 */ /* 0x000fe20000000800 */
[C---:B------:R-:W-:Y:S02]  /*3d50*/  FMUL.FTZ R48, R82.reuse, R50 ;  /* 0x0000003252307220 */ /* 0x040fe40000410000 */
[-C--:B------:R-:W-:Y:S02]  /*3d60*/  FMUL.FTZ R41, R82, R49.reuse ;  /* 0x0000003152297220 */ /* 0x080fe40000410000 */
[----:B------:R-:W-:-:S02]  /*3d70*/  FFMA.FTZ R49, R83, R49, -R48 ;  /* 0x0000003153317223 */ /* 0x000fc40000010830 */
[----:B------:R-:W-:Y:S01]  /*3d80*/  FFMA.FTZ R50, R83, R50, R41 ;  /* 0x0000003253327223 */ /* 0x000fe20000010029 */
[----:B------:R-:W-:Y:S01]  /*3d90*/  MUFU.SIN R118, R119 ;  /* 0x0000007700767308 */ /* 0x000fe20000000400 */
[----:B------:R-:W-:Y:S02]  /*3da0*/  FMUL.FTZ R107, R143, R42 ;  /* 0x0000002a8f6b7220 */ /* 0x000fe40000410000 */
[-C--:B------:R-:W-:Y:S02]  /*3db0*/  FMUL.FTZ R41, R53, R29.reuse ;  /* 0x0000001d35297220 */ /* 0x080fe40000410000 */
[----:B------:R-:W-:Y:S02]  /*3dc0*/  FADD.FTZ R49, R106, R49 ;  /* 0x000000316a317221 */ /* 0x000fe40000010000 */
[----:B------:R-:W-:Y:S01]  /*3dd0*/  FADD.FTZ R50, R107, R50 ;  /* 0x000000326b327221 */ /* 0x000fe20000010000 */
[----:B------:R-:W-:Y:S01]  /*3de0*/  MUFU.COS R119, R119 ;  /* 0x0000007700777308 */ /* 0x000fe20000000000 */
[----:B------:R-:W-:Y:S01]  /*3df0*/  FMUL.FTZ R47, R52, R29 ;  /* 0x0000001d342f7220 */ /* 0x000fe20000410000 */
[----:B0-----:R-:W-:Y:S01]  /*3e00*/  PRMT R113, RZ, 0x5410, R36 ;  /* 0x00005410ff717816 */ /* 0x001fe20000000024 */
[----:B------:R-:W-:Y:S01]  /*3e10*/  FMUL.RZ R48, R41, 0.15915493667125701904 ;  /* 0x3e22f98329307820 */ /* 0x000fe2000040c000 */
[--C-:B------:R-:W-:Y:S01]  /*3e20*/  PRMT R108, RZ, 0x5410, R37.reuse ;  /* 0x00005410ff6c7816 */ /* 0x100fe20000000025 */
[C---:B------:R-:W-:Y:S01]  /*3e30*/  FMUL.FTZ R41, R80.reuse, R49 ;  /* 0x0000003150297220 */ /* 0x040fe20000410000 */
[----:B------:R-:W-:Y:S01]  /*3e40*/  PRMT R120, RZ, 0x7610, R37 ;  /* 0x00007610ff787816 */ /* 0x000fe20000000025 */
[-C--:B------:R-:W-:Y:S01]  /*3e50*/  FMUL.FTZ R42, R80, R50.reuse ;  /* 0x00000032502a7220 */ /* 0x080fe20000410000 */
[----:B------:R0:W-:Y:S01]  /*3e60*/  MUFU.EX2 R116, R47 ;  /* 0x0000002f00747308 */ /* 0x0001e20000000800 */
[----:B------:R-:W-:Y:S01]  /*3e70*/  FMUL.FTZ R113, R142, R113 ;  /* 0x000000718e717220 */ /* 0x000fe20000410000 */
[----:B------:R-:W-:Y:S01]  /*3e80*/  PRMT R115, RZ, 0x7610, R38 ;  /* 0x00007610ff737816 */ /* 0x000fe20000000026 */
[----:B------:R-:W-:Y:S01]  /*3e90*/  FFMA.FTZ R42, R81, R49, -R42 ;  /* 0x00000031512a7223 */ /* 0x000fe2000001082a */
[----:B------:R-:W-:Y:S01]  /*3ea0*/  PRMT R123, RZ, 0x5410, R38 ;  /* 0x00005410ff7b7816 */ /* 0x000fe20000000026 */
[----:B------:R-:W-:Y:S01]  /*3eb0*/  FMUL.RZ R56, R56, 0.15915493667125701904 ;  /* 0x3e22f98338387820 */ /* 0x000fe2000040c000 */
[----:B------:R-:W-:Y:S01]  /*3ec0*/  PRMT R126, RZ, 0x5410, R39 ;  /* 0x00005410ff7e7816 */ /* 0x000fe20000000027 */
[----:B------:R-:W-:Y:S01]  /*3ed0*/  FADD.FTZ R42, R113, R42 ;  /* 0x0000002a712a7221 */ /* 0x000fe20000010000 */
[----:B------:R-:W-:Y:S01]  /*3ee0*/  MUFU.EX2 R59, R59 ;  /* 0x0000003b003b7308 */ /* 0x000fe20000000800 */
[----:B0-----:R-:W-:Y:S01]  /*3ef0*/  FFMA.FTZ R47, R81, R50, R41 ;  /* 0x00000032512f7223 */ /* 0x001fe20000010029 */
[----:B------:R-:W-:Y:S01]  /*3f00*/  PRMT R41, RZ, 0x7610, R36 ;  /* 0x00007610ff297816 */ /* 0x000fe20000000024 */
[----:B------:R-:W-:-:S02]  /*3f10*/  FMUL.FTZ R40, R52, R30 ;  /* 0x0000001e34287220 */ /* 0x000fc40000410000 */
[----:B---3--:R-:W-:Y:S02]  /*3f20*/  FMUL.FTZ R112, R44, R45 ;  /* 0x0000002d2c707220 */ /* 0x008fe40000410000 */
[----:B------:R-:W-:Y:S01]  /*3f30*/  FMUL.FTZ R114, R142, R41 ;  /* 0x000000298e727220 */ /* 0x000fe20000410000 */
[----:B------:R-:W0:Y:S01]  /*3f40*/  MUFU.SIN R92, R56 ;  /* 0x00000038005c7308 */ /* 0x000e220000000400 */
[----:B------:R-:W-:Y:S02]  /*3f50*/  FMUL.FTZ R111, R44, R111 ;  /* 0x0000006f2c6f7220 */ /* 0x000fe40000410000 */
[----:B------:R-:W-:Y:S02]  /*3f60*/  FADD.FTZ R47, R114, R47 ;  /* 0x0000002f722f7221 */ /* 0x000fe40000010000 */
[C---:B------:R-:W-:Y:S02]  /*3f70*/  FMUL.FTZ R44, R78.reuse, R42 ;  /* 0x0000002a4e2c7220 */ /* 0x040fe40000410000 */
[----:B------:R-:W-:Y:S01]  /*3f80*/  FMUL.FTZ R41, R78, R47 ;  /* 0x0000002f4e297220 */ /* 0x000fe20000410000 */
[----:B------:R-:W2:Y:S01]  /*3f90*/  MUFU.COS R64, R56 ;  /* 0x0000003800407308 */ /* 0x000ea20000000000 */
[----:B-1----:R-:W-:-:S02]  /*3fa0*/  FMUL.FTZ R110, R46, R110 ;  /* 0x0000006e2e6e7220 */ /* 0x002fc40000410000 */
[----:B------:R-:W-:Y:S02]  /*3fb0*/  FMUL.FTZ R109, R46, R109 ;  /* 0x0000006d2e6d7220 */ /* 0x000fe40000410000 */
[----:B------:R-:W-:Y:S02]  /*3fc0*/  FFMA.FTZ R49, R79, R47, R44 ;  /* 0x0000002f4f317223 */ /* 0x000fe4000001002c */
[----:B------:R-:W-:Y:S01]  /*3fd0*/  FMUL.FTZ R53, R53, R28 ;  /* 0x0000001c35357220 */ /* 0x000fe20000410000 */
[----:B------:R-:W1:Y:S01]  /*3fe0*/  MUFU.EX2 R40, R40 ;  /* 0x0000002800287308 */ /* 0x000e620000000800 */
[----:B------:R-:W3:Y:S01]  /*3ff0*/  LDS.128 R44, [R60.X16+0x20] ;  /* 0x000020003c2c7984 */ /* 0x000ee2000000cc00 */
[----:B------:R-:W-:Y:S02]  /*4000*/  FFMA.FTZ R41, R79, R42, -R41 ;  /* 0x0000002a4f297223 */ /* 0x000fe40000010829 */
[----:B------:R-:W-:Y:S02]  /*4010*/  FMUL.FTZ R108, R11, R108 ;  /* 0x0000006c0b6c7220 */ /* 0x000fe40000410000 */
[----:B------:R-:W-:-:S02]  /*4020*/  FMUL.RZ R53, R53, 0.15915493667125701904 ;  /* 0x3e22f98335357820 */ /* 0x000fc4000040c000 */
[----:B0-----:R-:W-:Y:S01]  /*4030*/  FMUL.FTZ R92, R63, R92 ;  /* 0x0000005c3f5c7220 */ /* 0x001fe20000410000 */
[----:B------:R-:W-:Y:S01]  /*4040*/  MUFU.EX2 R121, R121 ;  /* 0x0000007900797308 */ /* 0x000fe20000000800 */
[----:B------:R-:W-:Y:S02]  /*4050*/  FMUL.FTZ R120, R11, R120 ;  /* 0x000000780b787220 */ /* 0x000fe40000410000 */
[----:B------:R-:W-:Y:S02]  /*4060*/  FADD.FTZ R41, R108, R41 ;  /* 0x000000296c297221 */ /* 0x000fe40000010000 */
[----:B--2---:R-:W-:Y:S02]  /*4070*/  FMUL.FTZ R95, R63, R64 ;  /* 0x000000403f5f7220 */ /* 0x004fe40000410000 */
[----:B------:R-:W-:Y:S01]  /*4080*/  FADD.FTZ R49, R120, R49 ;  /* 0x0000003178317221 */ /* 0x000fe20000010000 */
[----:B------:R-:W0:Y:S01]  /*4090*/  MUFU.COS R122, R53 ;  /* 0x00000035007a7308 */ /* 0x000e220000000000 */
[----:B------:R-:W-:-:S02]  /*40a0*/  FMUL.FTZ R42, R92, R41 ;  /* 0x000000295c2a7220 */ /* 0x000fc40000410000 */
[C---:B-1----:R-:W-:Y:S02]  /*40b0*/  FMUL.FTZ R119, R40.reuse, R119 ;  /* 0x0000007728777220 */ /* 0x042fe40000410000 */
[----:B------:R-:W-:Y:S02]  /*40c0*/  FMUL.FTZ R118, R40, R118 ;  /* 0x0000007628767220 */ /* 0x000fe40000410000 */
[-C--:B------:R-:W-:Y:S01]  /*40d0*/  FMUL.FTZ R40, R92, R49.reuse ;  /* 0x000000315c287220 */ /* 0x080fe20000410000 */
[----:B------:R-:W1:Y:S01]  /*40e0*/  MUFU.SIN R36, R53 ;  /* 0x0000003500247308 */ /* 0x000e620000000400 */
[----:B------:R-:W-:Y:S02]  /*40f0*/  FFMA.FTZ R42, R95, R49, R42 ;  /* 0x000000315f2a7223 */ /* 0x000fe4000001002a */
[----:B------:R-:W-:Y:S02]  /*4100*/  FMUL.FTZ R115, R10, R115 ;  /* 0x000000730a737220 */ /* 0x000fe40000410000 */
[----:B------:R-:W-:-:S02]  /*4110*/  FMUL.FTZ R90, R59, R90 ;  /* 0x0000005a3b5a7220 */ /* 0x000fc40000410000 */
[----:B------:R-:W-:Y:S01]  /*4120*/  FFMA.FTZ R40, R95, R41, -R40 ;  /* 0x000000295f287223 */ /* 0x000fe20000010828 */
[----:B------:R-:W2:Y:S01]  /*4130*/  MUFU.EX2 R57, R57 ;  /* 0x0000003900397308 */ /* 0x000ea20000000800 */
[----:B------:R-:W-:Y:S02]  /*4140*/  FMUL.FTZ R123, R10, R123 ;  /* 0x0000007b0a7b7220 */ /* 0x000fe40000410000 */
[----:B------:R-:W-:Y:S02]  /*4150*/  FADD.FTZ R42, R115, R42 ;  /* 0x0000002a732a7221 */ /* 0x000fe40000010000 */
[----:B------:R-:W-:Y:S02]  /*4160*/  FMUL.FTZ R91, R59, R58 ;  /* 0x0000003a3b5b7220 */ /* 0x000fe40000410000 */
[----:B------:R-:W-:Y:S01]  /*4170*/  FADD.FTZ R40, R123, R40 ;  /* 0x000000287b287221 */ /* 0x000fe20000010000 */
[----:B------:R-:W-:Y:S01]  /*4180*/  MUFU.SIN R104, R62 ;  /* 0x0000003e00687308 */ /* 0x000fe20000000400 */
[----:B------:R-:W-:Y:S01]  /*4190*/  FMUL.FTZ R37, R90, R42 ;  /* 0x0000002a5a257220 */ /* 0x000fe20000410000 */
[----:B---3--:R-:W-:Y:S01]  /*41a0*/  PRMT R127, RZ, 0x5410, R44 ;  /* 0x00005410ff7f7816 */ /* 0x008fe2000000002c */
[----:B0-----:R-:W-:-:S02]  /*41b0*/  FMUL.FTZ R122, R121, R122 ;  /* 0x0000007a797a7220 */ /* 0x001fc40000410000 */
[----:B-1----:R-:W-:Y:S01]  /*41c0*/  FMUL.FTZ R121, R121, R36 ;  /* 0x0000002479797220 */ /* 0x002fe20000410000 */
[----:B------:R-:W-:Y:S01]  /*41d0*/  PRMT R36, RZ, 0x7610, R39 ;  /* 0x00007610ff247816 */ /* 0x000fe20000000027 */
[----:B------:R-:W-:Y:S01]  /*41e0*/  FMUL.FTZ R56, R52, R34 ;  /* 0x0000002234387220 */ /* 0x000fe20000410000 */
[----:B------:R-:W-:Y:S01]  /*41f0*/  MUFU.COS R105, R62 ;  /* 0x0000003e00697308 */ /* 0x000fe20000000000 */
[----:B------:R-:W-:Y:S02]  /*4200*/  FFMA.FTZ R39, R91, R40, -R37 ;  /* 0x000000285b277223 */ /* 0x000fe40000010825 */
[----:B------:R-:W-:Y:S02]  /*4210*/  FMUL.FTZ R37, R89, R86 ;  /* 0x0000005659257220 */ /* 0x000fe40000410000 */
[----:B------:R-:W-:Y:S02]  /*4220*/  FMUL.FTZ R41, R90, R40 ;  /* 0x000000285a297220 */ /* 0x000fe40000410000 */
[----:B------:R-:W-:Y:S01]  /*4230*/  FMUL.FTZ R38, R88, R86 ;  /* 0x0000005658267220 */ /* 0x000fe20000410000 */
[----:B------:R-:W0:Y:S01]  /*4240*/  MUFU.EX2 R56, R56 ;  /* 0x0000003800387308 */ /* 0x000e220000000800 */
[----:B------:R-:W-:-:S02]  /*4250*/  FMUL.FTZ R126, R9, R126 ;  /* 0x0000007e097e7220 */ /* 0x000fc40000410000 */
[-C--:B------:R-:W-:Y:S02]  /*4260*/  FFMA.FTZ R37, R88, R87.reuse, R37 ;  /* 0x0000005758257223 */ /* 0x080fe40000010025 */
[----:B------:R-:W-:Y:S02]  /*4270*/  FFMA.FTZ R42, R91, R42, R41 ;  /* 0x0000002a5b2a7223 */ /* 0x000fe40000010029 */
[----:B------:R-:W-:Y:S01]  /*4280*/  FFMA.FTZ R38, R89, R87, -R38 ;  /* 0x0000005759267223 */ /* 0x000fe20000010826 */
[----:B------:R-:W1:Y:S01]  /*4290*/  MUFU.COS R117, R48 ;  /* 0x0000003000757308 */ /* 0x000e620000000000 */
[----:B------:R-:W-:Y:S02]  /*42a0*/  FMUL.FTZ R125, R9, R36 ;  /* 0x00000024097d7220 */ /* 0x000fe40000410000 */
[----:B--2---:R-:W-:Y:S02]  /*42b0*/  FMUL.FTZ R98, R57, R98 ;  /* 0x0000006239627220 */ /* 0x004fe40000410000 */
[----:B------:R-:W-:-:S02]  /*42c0*/  FADD.FTZ R39, R126, R39 ;  /* 0x000000277e277221 */ /* 0x000fc40000010000 */
[C---:B------:R-:W-:Y:S01]  /*42d0*/  FMUL.FTZ R36, R84.reuse, R37 ;  /* 0x0000002554247220 */ /* 0x040fe20000410000 */
[----:B------:R-:W2:Y:S01]  /*42e0*/  MUFU.SIN R43, R48 ;  /* 0x00000030002b7308 */ /* 0x000ea20000000400 */
[-C--:B------:R-:W-:Y:S02]  /*42f0*/  FMUL.FTZ R40, R84, R38.reuse ;  /* 0x0000002654287220 */ /* 0x080fe40000410000 */
[----:B------:R-:W-:Y:S02]  /*4300*/  FADD.FTZ R42, R125, R42 ;  /* 0x0000002a7d2a7221 */ /* 0x000fe40000010000 */
[----:B------:R-:W-:Y:S02]  /*4310*/  FMUL.FTZ R99, R57, R99 ;  /* 0x0000006339637220 */ /* 0x000fe40000410000 */
[----:B------:R-:W-:Y:S01]  /*4320*/  FMUL.FTZ R41, R98, R39 ;  /* 0x0000002762297220 */ /* 0x000fe20000410000 */
[----:B------:R-:W-:Y:S01]  /*4330*/  MUFU.SIN R102, R55 ;  /* 0x0000003700667308 */ /* 0x000fe20000000400 */
[----:B------:R-:W-:-:S02]  /*4340*/  FFMA.FTZ R36, R85, R38, -R36 ;  /* 0x0000002655247223 */ /* 0x000fc40000010824 */
[----:B------:R-:W-:Y:S01]  /*4350*/  FFMA.FTZ R40, R85, R37, R40 ;  /* 0x0000002555287223 */ /* 0x000fe20000010028 */
[----:B------:R-:W-:Y:S01]  /*4360*/  PRMT R37, RZ, 0x7610, R44 ;  /* 0x00007610ff257816 */ /* 0x000fe2000000002c */
[-C--:B------:R-:W-:Y:S02]  /*4370*/  FMUL.FTZ R38, R98, R42.reuse ;  /* 0x0000002a62267220 */ /* 0x080fe40000410000 */
[C---:B------:R-:W-:Y:S01]  /*4380*/  FFMA.FTZ R41, R99.reuse, R42, R41 ;  /* 0x0000002a63297223 */ /* 0x040fe20000010029 */
[----:B------:R3:W-:Y:S01]  /*4390*/  MUFU.COS R103, R55 ;  /* 0x0000003700677308 */ /* 0x0007e20000000000 */
[----:B------:R-:W-:Y:S02]  /*43a0*/  FFMA.FTZ R42, R99, R39, -R38 ;  /* 0x00000027632a7223 */ /* 0x000fe40000010826 */
[C---:B------:R-:W-:Y:S02]  /*43b0*/  FMUL.FTZ R127, R8.reuse, R127 ;  /* 0x0000007f087f7220 */ /* 0x040fe40000410000 */
[----:B------:R-:W-:-:S02]  /*43c0*/  FMUL.FTZ R124, R8, R37 ;  /* 0x00000025087c7220 */ /* 0x000fc40000410000 */
[----:B------:R-:W-:Y:S01]  /*43d0*/  FMUL.FTZ R37, R82, R40 ;  /* 0x0000002852257220 */ /* 0x000fe20000410000 */
[----:B---3--:R-:W-:Y:S01]  /*43e0*/  MOV R55, UR16 ;  /* 0x0000001000377c02 */ /* 0x008fe20008000f00 */
[----:B0-----:R-:W-:Y:S02]  /*43f0*/  FMUL.FTZ R104, R56, R104 ;  /* 0x0000006838687220 */ /* 0x001fe40000410000 */
[----:B------:R-:W-:Y:S02]  /*4400*/  FADD.FTZ R42, R127, R42 ;  /* 0x0000002a7f2a7221 */ /* 0x000fe40000010000 */
[----:B------:R-:W-:Y:S02]  /*4410*/  FMUL.FTZ R62, R52, R33 ;  /* 0x00000021343e7220 */ /* 0x000fe40000410000 */
[----:B------:R-:W-:Y:S02]  /*4420*/  FADD.FTZ R39, R124, R41 ;  /* 0x000000297c277221 */ /* 0x000fe40000010000 */
[----:B------:R-:W-:-:S02]  /*4430*/  FMUL.FTZ R38, R82, R36 ;  /* 0x0000002452267220 */ /* 0x000fc40000410000 */
[----:B------:R-:W-:Y:S01]  /*4440*/  FFMA.FTZ R44, R83, R36, -R37 ;  /* 0x00000024532c7223 */ /* 0x000fe20000010825 */
[----:B------:R-:W0:Y:S01]  /*4450*/  MUFU.EX2 R62, R62 ;  /* 0x0000003e003e7308 */ /* 0x000e220000000800 */
[----:B------:R-:W-:Y:S02]  /*4460*/  FMUL.FTZ R36, R104, R42 ;  /* 0x0000002a68247220 */ /* 0x000fe40000410000 */
[----:B------:R-:W-:-:S04]  /*4470*/  IMAD.WIDE R54, R65, 0x10, R54 ;  /* 0x0000001041367825 */ /* 0x000fc800078e0236 */
[----:B------:R-:W-:Y:S01]  /*4480*/  FMUL.FTZ R105, R56, R105 ;  /* 0x0000006938697220 */ /* 0x000fe20000410000 */
[----:B------:R3:W4:Y:S01]  /*4490*/  LDG.E.128 R48, [R54.64] ;  /* 0x0000001236307981 */ /* 0x000722000c1e1d00 */
[-C--:B------:R-:W-:Y:S02]  /*44a0*/  FMUL.FTZ R41, R104, R39.reuse ;  /* 0x0000002768297220 */ /* 0x080fe40000410000 */
[----:B------:R-:W-:Y:S02]  /*44b0*/  FFMA.FTZ R56, R83, R40, R38 ;  /* 0x0000002853387223 */ /* 0x000fe40000010026 */
[----:B------:R-:W-:Y:S02]  /*44c0*/  FFMA.FTZ R64, R105, R39, R36 ;  /* 0x0000002769407223 */ /* 0x000fe40000010024 */
[C---:B-1----:R-:W-:Y:S01]  /*44d0*/  FMUL.FTZ R117, R116.reuse, R117 ;  /* 0x0000007574757220 */ /* 0x042fe20000410000 */
[----:B------:R3:W5:Y:S01]  /*44e0*/  LDG.E.128 R36, [R54.64+0x400] ;  /* 0x0004001236247981 */ /* 0x000762000c1e1d00 */
[----:B--2---:R-:W-:-:S02]  /*44f0*/  FMUL.FTZ R116, R116, R43 ;  /* 0x0000002b74747220 */ /* 0x004fc40000410000 */
[----:B------:R-:W-:Y:S02]  /*4500*/  FFMA.FTZ R63, R105, R42, -R41 ;  /* 0x0000002a693f7223 */ /* 0x000fe40000010829 */
[----:B------:R3:W2:Y:S01]  /*4510*/  LDG.E.128 R40, [R54.64+0x200] ;  /* 0x0002001236287981 */ /* 0x0006a2000c1e1d00 */
[----:B------:R-:W-:Y:S02]  /*4520*/  FMUL.FTZ R57, R80, R56 ;  /* 0x0000003850397220 */ /* 0x000fe40000410000 */
[C---:B0-----:R-:W-:Y:S02]  /*4530*/  FMUL.FTZ R103, R62.reuse, R103 ;  /* 0x000000673e677220 */ /* 0x041fe40000410000 */
[----:B------:R-:W-:Y:S01]  /*4540*/  FMUL.FTZ R102, R62, R102 ;  /* 0x000000663e667220 */ /* 0x000fe20000410000 */
[----:B---3--:R-:W3:Y:S01]  /*4550*/  LDG.E.128 R52, [R54.64+0x600] ;  /* 0x0006001236347981 */ /* 0x008ee2000c1e1d00 */
        /* <DEDUP_REMOVED lines=13> */
[CC--:B------:R-:W-:Y:S02]  /*4630*/  FMUL.FTZ R66, R102.reuse, R65.reuse ;  /* 0x0000004166427220 */ /* 0x0c0fe40000410000 */
[----:B------:R-:W-:Y:S02]  /*4640*/  FMUL.FTZ R130, R102, R64 ;  /* 0x0000004066827220 */ /* 0x000fe40000410000 */
[C---:B------:R-:W-:Y:S01]  /*4650*/  FFMA.FTZ R62, R79.reuse, R62, -R45 ;  /* 0x0000003e4f3e7223 */ /* 0x040fe2000001082d */
[----:B------:R-:W-:Y:S01]  /*4660*/  PRMT R45, RZ, 0x5410, R46 ;  /* 0x00005410ff2d7816 */ /* 0x000fe2000000002e */
[----:B------:R-:W-:Y:S02]  /*4670*/  FFMA.FTZ R63, R79, R44, R63 ;  /* 0x0000002c4f3f7223 */ /* 0x000fe4000001003f */
[C---:B------:R-:W-:Y:S02]  /*4680*/  FFMA.FTZ R67, R103.reuse, R64, -R66 ;  /* 0x0000004067437223 */ /* 0x040fe40000010842 */
[----:B------:R-:W-:-:S02]  /*4690*/  FFMA.FTZ R64, R103, R65, R130 ;  /* 0x0000004167407223 */ /* 0x000fc40000010082 */
[----:B------:R-:W-:Y:S02]  /*46a0*/  FMUL.FTZ R131, R6, R131 ;  /* 0x0000008306837220 */ /* 0x000fe40000410000 */
[----:B------:R-:W-:Y:S02]  /*46b0*/  FMUL.FTZ R44, R92, R63 ;  /* 0x0000003f5c2c7220 */ /* 0x000fe40000410000 */
        /* <DEDUP_REMOVED lines=94> */
[----:B------:R-:W1:Y:S04]  /*4ca0*/  SHFL.UP PT, R45, R44, 0x1, RZ ;  /* 0x042000002c2d7989 */ /* 0x000e6800000e00ff */
[----:B------:R-:W1:Y:S01]  /*4cb0*/  SHFL.UP PT, R57, R56, 0x1, RZ ;  /* 0x0420000038397989 */ /* 0x000e6200000e00ff */
[----:B------:R-:W-:Y:S01]  /*4cc0*/  ISETP.GE.AND P0, PT, R163, 0x1, PT ;  /* 0x00000001a300780c */ /* 0x000fe20003f06270 */
[C---:B0-----:R-:W-:Y:S02]  /*4cd0*/  FMUL.FTZ R58, R56.reuse, R63 ;  /* 0x0000003f383a7220 */ /* 0x041fe40000410000 */
[-C--:B-1----:R-:W-:Y:S02]  /*4ce0*/  FMUL.FTZ R62, R56, R59.reuse ;  /* 0x0000003b383e7220 */ /* 0x082fe40000410000 */
[----:B------:R-:W-:-:S02]  /*4cf0*/  FFMA.FTZ R59, R44, R59, -R58 ;  /* 0x0000003b2c3b7223 */ /* 0x000fc4000001083a */
[----:B------:R-:W-:-:S06]  /*4d00*/  FFMA.FTZ R62, R44, R63, R62 ;  /* 0x0000003f2c3e7223 */ /* 0x000fcc000001003e */
[----:B------:R-:W-:Y:S02]  /*4d10*/  @P0 FADD.FTZ R46, R46, R59 ;  /* 0x0000003b2e2e0221 */ /* 0x000fe40000010000 */
[----:B------:R-:W-:Y:S02]  /*4d20*/  @P0 FADD.FTZ R47, R47, R62 ;  /* 0x0000003e2f2f0221 */ /* 0x000fe40000010000 */
[C---:B------:R-:W-:Y:S01]  /*4d30*/  FMUL.FTZ R59, R56.reuse, R45 ;  /* 0x0000002d383b7220 */ /* 0x040fe20000410000 */
[----:B------:R-:W0:Y:S01]  /*4d40*/  SHFL.UP PT, R62, R46, 0x2, RZ ;  /* 0x044000002e3e7989 */ /* 0x000e2200000e00ff */
[-C--:B------:R-:W-:Y:S02]  /*4d50*/  FMUL.FTZ R58, R56, R57.reuse ;  /* 0x00000039383a7220 */ /* 0x080fe40000410000 */
[C---:B------:R-:W-:Y:S02]  /*4d60*/  FFMA.FTZ R59, R44.reuse, R57, R59 ;  /* 0x000000392c3b7223 */ /* 0x040fe4000001003b */
[----:B------:R-:W1:Y:S01]  /*4d70*/  SHFL.UP PT, R57, R47, 0x2, RZ ;  /* 0x044000002f397989 */ /* 0x000e6200000e00ff */
[----:B------:R-:W-:-:S02]  /*4d80*/  @P0 FFMA.FTZ R44, R44, R45, -R58 ;  /* 0x0000002d2c2c0223 */ /* 0x000fc4000001083a */
[----:B------:R-:W-:-:S03]  /*4d90*/  FSEL R59, R56, R59, !P0 ;  /* 0x0000003b383b7208 */ /* 0x000fc60004000000 */
[----:B------:R-:W1:Y:S04]  /*4da0*/  SHFL.UP PT, R45, R44, 0x2, RZ ;  /* 0x044000002c2d7989 */ /* 0x000e6800000e00ff */
[----:B------:R-:W1:Y:S01]  /*4db0*/  SHFL.UP PT, R56, R59, 0x2, RZ ;  /* 0x044000003b387989 */ /* 0x000e6200000e00ff */
[----:B------:R-:W-:Y:S01]  /*4dc0*/  ISETP.GE.AND P0, PT, R163, 0x2, PT ;  /* 0x00000002a300780c */ /* 0x000fe20003f06270 */
[C---:B0-----:R-:W-:Y:S02]  /*4dd0*/  FMUL.FTZ R58, R59.reuse, R62 ;  /* 0x0000003e3b3a7220 */ /* 0x041fe40000410000 */
[-C--:B-1----:R-:W-:Y:S02]  /*4de0*/  FMUL.FTZ R63, R59, R57.reuse ;  /* 0x000000393b3f7220 */ /* 0x082fe40000410000 */
[----:B------:R-:W-:-:S02]  /*4df0*/  FFMA.FTZ R58, R44, R57, R58 ;  /* 0x000000392c3a7223 */ /* 0x000fc4000001003a */
[----:B------:R-:W-:-:S06]  /*4e00*/  FFMA.FTZ R57, R44, R62, -R63 ;  /* 0x0000003e2c397223 */ /* 0x000fcc000001083f */
[----:B------:R-:W-:Y:S02]  /*4e10*/  @P0 FADD.FTZ R47, R47, R58 ;  /* 0x0000003a2f2f0221 */ /* 0x000fe40000010000 */
[CC--:B------:R-:W-:Y:S02]  /*4e20*/  FMUL.FTZ R63, R59.reuse, R45.reuse ;  /* 0x0000002d3b3f7220 */ /* 0x0c0fe40000410000 */
[----:B------:R-:W-:Y:S02]  /*4e30*/  @P0 FADD.FTZ R46, R46, R57 ;  /* 0x000000392e2e0221 */ /* 0x000fe40000010000 */
[CC--:B------:R-:W-:Y:S01]  /*4e40*/  FMUL.FTZ R57, R59.reuse, R56.reuse ;  /* 0x000000383b397220 */ /* 0x0c0fe20000410000 */
        /* <DEDUP_REMOVED lines=14> */
[----:B------:R-:W-:Y:S02]  /*4f30*/  @P0 FADD.FTZ R47, R47, R62 ;  /* 0x0000003e2f2f0221 */ /* 0x000fe40000010000 */
[-C--:B---3--:R-:W-:Y:S02]  /*4f40*/  FFMA.FTZ R59, R44, R57.reuse, R58 ;  /* 0x000000392c3b7223 */ /* 0x088fe4000001003a */
[C---:B------:R-:W-:Y:S01]  /*4f50*/  FMUL.FTZ R57, R56.reuse, R57 ;  /* 0x0000003938397220 */ /* 0x040fe20000410000 */
[----:B------:R-:W0:Y:S02]  /*4f60*/  SHFL.UP PT, R58, R46, 0x8, RZ ;  /* 0x050000002e3a7989 */ /* 0x000e2400000e00ff */
[----:B------:R-:W-:Y:S01]  /*4f70*/  FSEL R59, R56, R59, !P0 ;  /* 0x0000003b383b7208 */ /* 0x000fe20004000000 */
[----:B------:R-:W-:Y:S01]  /*4f80*/  @P0 FFMA.FTZ R44, R44, R45, -R57 ;  /* 0x0000002d2c2c0223 */ /* 0x000fe20000010839 */
[----:B------:R-:W1:Y:S04]  /*4f90*/  SHFL.UP PT, R62, R47, 0x8, RZ ;  /* 0x050000002f3e7989 */ /* 0x000e6800000e00ff */
[----:B------:R-:W2:Y:S04]  /*4fa0*/  SHFL.UP PT, R45, R44, 0x8, RZ ;  /* 0x050000002c2d7989 */ /* 0x000ea800000e00ff */
[----:B------:R-:W3:Y:S01]  /*4fb0*/  SHFL.UP PT, R56, R59, 0x8, RZ ;  /* 0x050000003b387989 */ /* 0x000ee200000e00ff */
[----:B------:R-:W-:Y:S01]  /*4fc0*/  ISETP.GE.AND P0, PT, R163, 0x8, PT ;  /* 0x00000008a300780c */ /* 0x000fe20003f06270 */
[----:B0-----:R-:W-:-:S02]  /*4fd0*/  FMUL.FTZ R63, R59, R58 ;  /* 0x0000003a3b3f7220 */ /* 0x001fc40000410000 */
[-C--:B-1----:R-:W-:Y:S02]  /*4fe0*/  FMUL.FTZ R57, R59, R62.reuse ;  /* 0x0000003e3b397220 */ /* 0x082fe40000410000 */
[C---:B------:R-:W-:Y:S02]  /*4ff0*/  FFMA.FTZ R62, R44.reuse, R62, R63 ;  /* 0x0000003e2c3e7223 */ /* 0x040fe4000001003f */
[----:B------:R-:W-:-:S06]  /*5000*/  FFMA.FTZ R65, R44, R58, -R57 ;  /* 0x0000003a2c417223 */ /* 0x000fcc0000010839 */
[----:B------:R-:W-:Y:S02]  /*5010*/  @P0 FADD.FTZ R47, R47, R62 ;  /* 0x0000003e2f2f0221 */ /* 0x000fe40000010000 */
[CC--:B--2---:R-:W-:Y:S02]  /*5020*/  FMUL.FTZ R63, R59.reuse, R45.reuse ;  /* 0x0000002d3b3f7220 */ /* 0x0c4fe40000410000 */
[-C--:B---3--:R-:W-:Y:S02]  /*5030*/  FMUL.FTZ R57, R59, R56.reuse ;  /* 0x000000383b397220 */ /* 0x088fe40000410000 */
[----:B------:R-:W-:Y:S02]  /*5040*/  @P0 FADD.FTZ R46, R46, R65 ;  /* 0x000000412e2e0221 */ /* 0x000fe40000010000 */
[C---:B------:R-:W-:Y:S01]  /*5050*/  FFMA.FTZ R56, R44.reuse, R56, R63 ;  /* 0x000000382c387223 */ /* 0x040fe2000001003f */
[----:B------:R-:W0:Y:S01]  /*5060*/  SHFL.UP PT, R65, R47, 0x10, RZ ;  /* 0x060000002f417989 */ /* 0x000e2200000e00ff */
[----:B------:R-:W-:-:S03]  /*5070*/  @P0 FFMA.FTZ R44, R44, R45, -R57 ;  /* 0x0000002d2c2c0223 */ /* 0x000fc60000010839 */
[----:B------:R-:W1:Y:S01]  /*5080*/  SHFL.UP PT, R63, R46, 0x10, RZ ;  /* 0x060000002e3f7989 */ /* 0x000e6200000e00ff */
[----:B------:R-:W-:-:S03]  /*5090*/  FSEL R56, R59, R56, !P0 ;  /* 0x000000383b387208 */ /* 0x000fc60004000000 */
[----:B------:R-:W2:Y:S04]  /*50a0*/  SHFL.UP PT, R45, R44, 0x10, RZ ;  /* 0x060000002c2d7989 */ /* 0x000ea800000e00ff */
[----:B------:R-:W3:Y:S01]  /*50b0*/  SHFL.UP PT, R57, R56, 0x10, RZ ;  /* 0x0600000038397989 */ /* 0x000ee200000e00ff */
        /* <DEDUP_REMOVED lines=10> */
[-C--:B---3--:R-:W-:Y:S01]  /*5160*/  FFMA.FTZ R59, R44, R57.reuse, R58 ;  /* 0x000000392c3b7223 */ /* 0x088fe2000001003a */
        /* <DEDUP_REMOVED lines=11> */
[----:B----4-:R-:W-:Y:S02]  /*5220*/  STS.128 [R61.X16+0x1080], R48 ;  /* 0x001080303d007388 */ /* 0x010fe4000000cc00 */
[----:B------:R-:W-:Y:S02]  /*5230*/  @!P2 LOP3.LUT R144, R40, 0x7ffffff0, RZ, 0xc0, !PT ;  /* 0x7ffffff02890a812 */ /* 0x000fe400078ec0ff */
[----:B------:R-:W-:Y:S01]  /*5240*/  STS.128 [R61.X16+0x1680], R52 ;  /* 0x001680343d007388 */ /* 0x000fe2000000cc00 */
[----:B------:R-:W-:-:S06]  /*5250*/  NOP ;  /* 0x0000000000007918 */ /* 0x000fcc0000000000 */
[----:B------:R-:W-:Y:S04]  /*5260*/  LDS.128 R48, [R60.X16+0x1080] ;  /* 0x001080003c307984 */ /* 0x000fe8000000cc00 */
[----:B------:R-:W0:Y:S04]  /*5270*/  LDS.128 R52, [R60.X16+0x1090] ;  /* 0x001090003c347984 */ /* 0x000e28000000cc00 */
[----:B------:R-:W1:Y:S04]  /*5280*/  LDS.128 R56, [R60.X16+0x10a0] ;  /* 0x0010a0003c387984 */ /* 0x000e68000000cc00 */
[----:B------:R-:W-:Y:S04]  /*5290*/  @!P0 LDS.128 R36, [R146.X16+0x2140] ;  /* 0x0021400092248984 */ /* 0x000fe8000000cc00 */
[----:B------:R-:W-:Y:S04]  /*52a0*/  LDS.128 R60, [R60.X16+0x10b0] ;  /* 0x0010b0003c3c7984 */ /* 0x000fe8000000cc00 */
[----:B------:R-:W-:Y:S04]  /*52b0*/  @!P2 STS.128 [R144+0x2100], R44 ;  /* 0x0021002c9000a388 */ /* 0x000fe80000000c00 */
[----:B------:R-:W-:Y:S06]  /*52c0*/  BAR.SYNC.DEFER_BLOCKING 0x0 ;  /* 0x0000000000007b1d */ /* 0x000fec0000010000 */
[----:B------:R-:W-:Y:S04]  /*52d0*/  LDS.128 R40, [0x2100] ;  /* 0x00210000ff287984 */ /* 0x000fe80000000c00 */
[----:B------:R-:W2:Y:S01]  /*52e0*/  LDS.128 R64, [0x2110] ;  /* 0x00211000ff407984 */ /* 0x000ea20000000c00 */
[----:B------:R-:W-:-:S04]  /*52f0*/  SHF.R.U32.HI R145, RZ, 0x5, R145 ;  /* 0x00000005ff917819 */ /* 0x000fc80000011691 */
[----:B------:R-:W-:Y:S02]  /*5300*/  ISETP.NE.AND P0, PT, R145, RZ, PT ;  /* 0x000000ff9100720c */ /* 0x000fe40003f05270 */
[----:B0-----:R-:W-:Y:S02]  /*5310*/  PRMT R148, RZ, 0x7610, R52 ;  /* 0x00007610ff947816 */ /* 0x001fe40000000034 */
[----:B------:R-:W-:Y:S02]  /*5320*/  PRMT R150, RZ, 0x7610, R53 ;  /* 0x00007610ff967816 */ /* 0x000fe40000000035 */
[----:B------:R-:W-:Y:S02]  /*5330*/  PRMT R151, RZ, 0x7610, R54 ;  /* 0x00007610ff977816 */ /* 0x000fe40000000036 */
[----:B------:R-:W-:Y:S02]  /*5340*/  PRMT R152, RZ, 0x7610, R55 ;  /* 0x00007610ff987816 */ /* 0x000fe40000000037 */
[----:B-1----:R-:W-:-:S02]  /*5350*/  PRMT R153, RZ, 0x7610, R56 ;  /* 0x00007610ff997816 */ /* 0x002fc40000000038 */
[----:B------:R-:W-:Y:S02]  /*5360*/  PRMT R154, RZ, 0x7610, R57 ;  /* 0x00007610ff9a7816 */ /* 0x000fe40000000039 */
[----:B------:R-:W-:Y:S01]  /*5370*/  PRMT R155, RZ, 0x7610, R58 ;  /* 0x00007610ff9b7816 */ /* 0x000fe2000000003a */
[-C--:B--2---:R-:W-:Y:S02]  /*5380*/  FMUL.FTZ R147, R43, R65.reuse ;  /* 0x000000412b937220 */ /* 0x084fe40000410000 */
[-C--:B------:R-:W-:Y:S02]  /*5390*/  FMUL.FTZ R144, R42, R65.reuse ;  /* 0x000000412a907220 */ /* 0x080fe40000410000 */
[-C--:B------:R-:W-:Y:S02]  /*53a0*/  FMUL.FTZ R145, R41, R65.reuse ;  /* 0x0000004129917220 */ /* 0x080fe40000410000 */
[----:B------:R-:W-:Y:S02]  /*53b0*/  FMUL.FTZ R146, R40, R65 ;  /* 0x0000004128927220 */ /* 0x000fe40000410000 */
[----:B------:R-:W-:-:S02]  /*53c0*/  FFMA.FTZ R147, R42, R64, -R147 ;  /* 0x000000402a937223 */ /* 0x000fc40000010893 */
[-C--:B------:R-:W-:Y:S02]  /*53d0*/  FFMA.FTZ R144, R43, R64.reuse, R144 ;  /* 0x000000402b907223 */ /* 0x080fe40000010090 */
[-C--:B------:R-:W-:Y:S02]  /*53e0*/  FFMA.FTZ R65, R40, R64.reuse, -R145 ;  /* 0x0000004028417223 */ /* 0x080fe40000010891 */
[----:B------:R-:W-:Y:S01]  /*53f0*/  FFMA.FTZ R146, R41, R64, R146 ;  /* 0x0000004029927223 */ /* 0x000fe20000010092 */
[--C-:B------:R-:W-:Y:S01]  /*5400*/  PRMT R64, RZ, 0x5410, R48.reuse ;  /* 0x00005410ff407816 */ /* 0x100fe20000000030 */
[----:B------:R-:W-:Y:S01]  /*5410*/  FADD.FTZ R149, R66, R147 ;  /* 0x0000009342957221 */ /* 0x000fe20000010000 */
[----:B------:R-:W-:Y:S01]  /*5420*/  PRMT R66, RZ, 0x7610, R48 ;  /* 0x00007610ff427816 */ /* 0x000fe20000000030 */
[----:B------:R-:W-:Y:S01]  /*5430*/  FADD.FTZ R145, R67, R144 ;  /* 0x0000009043917221 */ /* 0x000fe20000010000 */
[--C-:B------:R-:W-:Y:S02]  /*5440*/  PRMT R48, RZ, 0x5410, R49.reuse ;  /* 0x00005410ff307816 */ /* 0x100fe40000000031 */
[----:B------:R-:W-:-:S02]  /*5450*/  PRMT R67, RZ, 0x7610, R49 ;  /* 0x00007610ff437816 */ /* 0x000fc40000000031 */
[--C-:B------:R-:W-:Y:S02]  /*5460*/  PRMT R49, RZ, 0x5410, R50.reuse ;  /* 0x00005410ff317816 */ /* 0x100fe40000000032 */
[----:B------:R-:W-:Y:S02]  /*5470*/  PRMT R144, RZ, 0x7610, R50 ;  /* 0x00007610ff907816 */ /* 0x000fe40000000032 */
[--C-:B------:R-:W-:Y:S02]  /*5480*/  PRMT R50, RZ, 0x5410, R51.reuse ;  /* 0x00005410ff327816 */ /* 0x100fe40000000033 */
        /* <DEDUP_REMOVED lines=9> */
[----:B------:R-:W-:Y:S01]  /*5520*/  PRMT R156, RZ, 0x7610, R59 ;  /* 0x00007610ff9c7816 */ /* 0x000fe2000000003b */
[----:B------:R-:W0:Y:S01]  /*5530*/  SHFL.UP PT, R46, R46, 0x1, RZ ;  /* 0x042000002e2e7989 */ /* 0x000e2200000e00ff */
[--C-:B------:R-:W-:Y:S01]  /*5540*/  PRMT R59, RZ, 0x5410, R60.reuse ;  /* 0x00005410ff3b7816 */ /* 0x100fe2000000003c */
[----:B------:R-:W-:Y:S01]  /*5550*/  BSSY B0, `(.L_x_1341) ;  /* 0x0000030000007945 */ /* 0x000fe20003800000 */
[----:B------:R-:W-:Y:S01]  /*5560*/  PRMT R157, RZ, 0x7610, R60 ;  /* 0x00007610ff9d7816 */ /* 0x000fe2000000003c */
[----:B------:R-:W1:Y:S01]  /*5570*/  SHFL.UP PT, R47, R47, 0x1, RZ ;  /* 0x042000002f2f7989 */ /* 0x000e6200000e00ff */
[--C-:B------:R-:W-:Y:S02]  /*5580*/  PRMT R60, RZ, 0x5410, R61.reuse ;  /* 0x00005410ff3c7816 */ /* 0x100fe4000000003d */
[----:B------:R-:W-:Y:S01]  /*5590*/  PRMT R158, RZ, 0x7610, R61 ;  /* 0x00007610ff9e7816 */ /* 0x000fe2000000003d */
[----:B------:R-:W2:Y:S01]  /*55a0*/  SHFL.UP PT, R44, R44, 0x1, RZ ;  /* 0x042000002c2c7989 */ /* 0x000ea200000e00ff */
[----:B------:R-:W-:-:S02]  /*55b0*/  PRMT R61, RZ, 0x5410, R62 ;  /* 0x00005410ff3d7816 */ /* 0x000fc4000000003e */
[----:B------:R-:W-:Y:S01]  /*55c0*/  PRMT R159, RZ, 0x7610, R62 ;  /* 0x00007610ff9f7816 */ /* 0x000fe2000000003e */
[----:B------:R-:W3:Y:S01]  /*55d0*/  SHFL.UP PT, R45, R45, 0x1, RZ ;  /* 0x042000002d2d7989 */ /* 0x000ee200000e00ff */
[--C-:B------:R-:W-:Y:S02]  /*55e0*/  PRMT R62, RZ, 0x5410, R63.reuse ;  /* 0x00005410ff3e7816 */ /* 0x100fe4000000003f */
[----:B------:R-:W-:Y:S01]  /*55f0*/  PRMT R63, RZ, 0x7610, R63 ;  /* 0x00007610ff3f7816 */ /* 0x000fe2000000003f */
[----:B------:R-:W-:Y:S05]  /*5600*/  @!P0 BRA `(.L_x_1342) ;  /* 0x0000014000008947 */ /* 0x000fea0003800000 */
[----:B------:R-:W-:Y:S01]  /*5610*/  ISETP.NE.AND P0, PT, R163, RZ, PT ;  /* 0x000000ffa300720c */ /* 0x000fe20003f05270 */
[C---:B---3--:R-:W-:Y:S02]  /*5620*/  FMUL.FTZ R65, R45.reuse, R41 ;  /* 0x000000292d417220 */ /* 0x048fe40000410000 */
[----:B------:R-:W-:-:S10]  /*5630*/  FMUL.FTZ R145, R45, R40 ;  /* 0x000000282d917220 */ /* 0x000fd40000410000 */
[C---:B--2---:R-:W-:Y:S02]  /*5640*/  @P0 FFMA.FTZ R40, R44.reuse, R40, -R65 ;  /* 0x000000282c280223 */ /* 0x044fe40000010841 */
[CC--:B------:R-:W-:Y:S02]  /*5650*/  FMUL.FTZ R65, R45.reuse, R42.reuse ;  /* 0x0000002a2d417220 */ /* 0x0c0fe40000410000 */
[-C--:B------:R-:W-:Y:S02]  /*5660*/  FMUL.FTZ R45, R45, R43.reuse ;  /* 0x0000002b2d2d7220 */ /* 0x080fe40000410000 */
[C---:B------:R-:W-:Y:S02]  /*5670*/  FFMA.FTZ R146, R44.reuse, R43, R65 ;  /* 0x0000002b2c927223 */ /* 0x040fe40000010041 */
[C---:B------:R-:W-:Y:S02]  /*5680*/  FFMA.FTZ R45, R44.reuse, R42, -R45 ;  /* 0x0000002a2c2d7223 */ /* 0x040fe4000001082d */
[----:B------:R-:W-:Y:S01]  /*5690*/  @P0 FFMA.FTZ R41, R44, R41, R145 ;  /* 0x000000292c290223 */ /* 0x000fe20000010091 */
[----:B------:R-:W-:Y:S01]  /*56a0*/  MOV R44, R40 ;  /* 0x00000028002c7202 */ /* 0x000fe20000000f00 */
[----:B0-----:R-:W-:Y:S01]  /*56b0*/  @P0 FADD.FTZ R42, R46, R45 ;  /* 0x0000002d2e2a0221 */ /* 0x001fe20000010000 */
[----:B------:R-:W-:Y:S01]  /*56c0*/  MOV R40, R36 ;  /* 0x0000002400287202 */ /* 0x000fe20000000f00 */
[----:B-1----:R-:W-:Y:S01]  /*56d0*/  @P0 FADD.FTZ R43, R47, R146 ;  /* 0x000000922f2b0221 */ /* 0x002fe20000010000 */
[----:B------:R-:W-:-:S02]  /*56e0*/  MOV R45, R41 ;  /* 0x00000029002d7202 */ /* 0x000fc40000000f00 */
[----:B------:R-:W-:Y:S02]  /*56f0*/  MOV R46, R42 ;  /* 0x0000002a002e7202 */ /* 0x000fe40000000f00 */
[----:B------:R-:W-:Y:S02]  /*5700*/  MOV R47, R43 ;  /* 0x0000002b002f7202 */ /* 0x000fe40000000f00 */
[----:B------:R-:W-:Y:S02]  /*5710*/  MOV R43, R39 ;  /* 0x00000027002b7202 */ /* 0x000fe40000000f00 */
[----:B------:R-:W-:Y:S02]  /*5720*/  MOV R42, R38 ;  /* 0x00000026002a7202 */ /* 0x000fe40000000f00 */
[----:B------:R-:W-:Y:S01]  /*5730*/  MOV R41, R37 ;  /* 0x0000002500297202 */ /* 0x000fe20000000f00 */
[----:B------:R-:W-:Y:S05]  /*5740*/  BRA `(.L_x_1343) ;  /* 0x0000010000007947 */ /* 0x000fea0003800000 */
.L_x_1342:
[----:B------:R-:W-:Y:S01]  /*5750*/  ISETP.NE.AND P0, PT, R163, RZ, PT ;  /* 0x000000ffa300720c */ /* 0x000fe20003f05270 */
[----:B------:R-:W-:-:S02]  /*5760*/  FMUL.FTZ R40, R146, R39 ;  /* 0x0000002792287220 */ /* 0x000fc40000410000 */
[C---:B------:R-:W-:Y:S02]  /*5770*/  FMUL.FTZ R41, R146.reuse, R36 ;  /* 0x0000002492297220 */ /* 0x040fe40000410000 */
[CC--:B------:R-:W-:Y:S02]  /*5780*/  FFMA.FTZ R40, R65.reuse, R38.reuse, -R40 ;  /* 0x0000002641287223 */ /* 0x0c0fe40000010828 */
[-C--:B------:R-:W-:Y:S02]  /*5790*/  FFMA.FTZ R41, R65, R37.reuse, R41 ;  /* 0x0000002541297223 */ /* 0x080fe40000010029 */
[----:B------:R-:W-:Y:S02]  /*57a0*/  FADD.FTZ R42, R149, R40 ;  /* 0x00000028952a7221 */ /* 0x000fe40000010000 */
[CC--:B------:R-:W-:Y:S02]  /*57b0*/  FMUL.FTZ R40, R146.reuse, R37.reuse ;  /* 0x0000002592287220 */ /* 0x0c0fe40000410000 */
[----:B------:R4:W-:Y:S01]  /*57c0*/  @!P0 STS.128 [0x2130], R36 ;  /* 0x00213024ff008388 */ /* 0x0009e20000000c00 */
[----:B------:R-:W-:Y:S01]  /*57d0*/  FMUL.FTZ R146, R146, R38 ;  /* 0x0000002692927220 */ /* 0x000fe20000410000 */
[-C--:B--2---:R-:W-:Y:S01]  /*57e0*/  @!P0 MOV R44, R36.reuse ;  /* 0x00000024002c8202 */ /* 0x084fe20000000f00 */
[C---:B------:R-:W-:Y:S01]  /*57f0*/  FFMA.FTZ R40, R65.reuse, R36, -R40 ;  /* 0x0000002441287223 */ /* 0x040fe20000010828 */
[----:B---3--:R-:W-:Y:S01]  /*5800*/  @!P0 MOV R45, R37 ;  /* 0x00000025002d8202 */ /* 0x008fe20000000f00 */
[----:B------:R-:W-:Y:S01]  /*5810*/  FFMA.FTZ R146, R65, R39, R146 ;  /* 0x0000002741927223 */ /* 0x000fe20000010092 */
[----:B0-----:R-:W-:-:S02]  /*5820*/  @!P0 MOV R46, R38 ;  /* 0x00000026002e8202 */ /* 0x001fc40000000f00 */
[----:B-1----:R-:W-:Y:S01]  /*5830*/  @!P0 MOV R47, R39 ;  /* 0x00000027002f8202 */ /* 0x002fe20000000f00 */
[----:B------:R-:W-:Y:S02]  /*5840*/  FADD.FTZ R43, R145, R146 ;  /* 0x00000092912b7221 */ /* 0x000fe40000010000 */
.L_x_1343:
[----:B------:R-:W-:Y:S05]  /*5850*/  BSYNC B0 ;  /* 0x0000000000007941 */ /* 0x000fea0003800000 */
.L_x_1341:
[----:B------:R-:W0:Y:S01]  /*5860*/  S2R R145, SR_TID.X ;  /* 0x0000000000917919 */ /* 0x000e220000002100 */
[----:B------:R-:W-:Y:S03]  /*5870*/  BSSY B0, `(.L_x_1344) ;  /* 0x0000082000007945 */ /* 0x000fe60003800000 */
[----:B------:R-:W-:Y:S01]  /*5880*/  BAR.SYNC.DEFER_BLOCKING 0x0 ;  /* 0x0000000000007b1d */ /* 0x000fe20000010000 */
[----:B0-----:R-:W-:-:S13]  /*5890*/  ISETP.NE.AND P0, PT, R145, RZ, PT ;  /* 0x000000ff9100720c */ /* 0x001fda0003f05270 */
[----:B----4-:R-:W0:Y:S02]  /*58a0*/  @P0 LDS.64 R36, [0x2138] ;  /* 0x00213800ff240984 */ /* 0x010e240000000a00 */
[CC--:B0-----:R-:W-:Y:S02]  /*58b0*/  @P0 FMUL.FTZ R39, R37.reuse, R45.reuse ;  /* 0x0000002d25270220 */ /* 0x0c1fe40000410000 */
[C---:B------:R-:W-:Y:S02]  /*58c0*/  @P0 FMUL.FTZ R45, R36.reuse, R45 ;  /* 0x0000002d242d0220 */ /* 0x040fe40000410000 */
[-C--:B------:R-:W-:Y:S02]  /*58d0*/  @P0 FFMA.FTZ R39, R36, R44.reuse, -R39 ;  /* 0x0000002c24270223 */ /* 0x080fe40000010827 */
[----:B------:R-:W-:Y:S02]  /*58e0*/  @P0 FFMA.FTZ R44, R37, R44, R45 ;  /* 0x0000002c252c0223 */ /* 0x000fe4000001002d */
[----:B------:R-:W-:-:S02]  /*58f0*/  @P0 FADD.FTZ R46, R46, R39 ;  /* 0x000000272e2e0221 */ /* 0x000fc40000010000 */
        /* <DEDUP_REMOVED lines=38> */
[C---:B------:R-:W-:Y:S02]  /*5b60*/  FMUL.FTZ R36, R92.reuse, R79 ;  /* 0x0000004f5c247220 */ /* 0x040fe40000410000 */
        /* <DEDUP_REMOVED lines=82> */
.L_x_1345:
[----:B------:R-:W-:Y:S05]  /*6090*/  BSYNC B0 ;  /* 0x0000000000007941 */ /* 0x000fea0003800000 */
.L_x_1344:
        /* <DEDUP_REMOVED lines=18> */
[----:B-1----:R-:W-:Y:S02]  /*61c0*/  FMUL.FTZ R36, R159, R86 ;  /* 0x000000569f247220 */ /* 0x002fe40000410000 */
        /* <DEDUP_REMOVED lines=35> */
.L_x_1340:
[----:B------:R-:W-:Y:S01]  /*6400*/  BAR.SYNC.DEFER_BLOCKING 0x0 ;  /* 0x0000000000007b1d */ /* 0x000fe20000010000 */
[----:B------:R-:W-:Y:S01]  /*6410*/  F2FP.BF16.PACK_AB R7, R20, R21 ;  /* 0x000000151407723e */ /* 0x000fe200000010ff */
[----:B------:R-:W-:Y:S01]  /*6420*/  USHF.L.U32 UR17, UR6, 0xa, URZ ;  /* 0x0000000a06117899 */ /* 0x000fe2000800063f */
[----:B------:R-:W-:Y:S01]  /*6430*/  F2FP.BF16.PACK_AB R6, R22, R23 ;  /* 0x000000171606723e */ /* 0x000fe200000010ff */
[----:B------:R-:W-:Y:S01]  /*6440*/  UIADD3 UR6, UR6, 0x1, URZ ;  /* 0x0000000106067890 */ /* 0x000fe2000fffe03f */
[----:B------:R-:W-:Y:S01]  /*6450*/  F2FP.BF16.PACK_AB R5, R24, R25 ;  /* 0x000000191805723e */ /* 0x000fe200000010ff */
[----:B------:R-:W-:Y:S01]  /*6460*/  ULDC UR7, c[0x0][0x200] ;  /* 0x0000800000077ab9 */ /* 0x000fe20000000800 */
[----:B------:R-:W-:Y:S01]  /*6470*/  F2FP.BF16.PACK_AB R4, R26, R27 ;  /* 0x0000001b1a04723e */ /* 0x000fe200000010ff */
[----:B------:R-:W-:Y:S01]  /*6480*/  USHF.R.S32.HI UR22, URZ, 0x1f, UR17 ;  /* 0x0000001f3f167899 */ /* 0x000fe20008011411 */
[----:B------:R-:W-:Y:S01]  /*6490*/  F2FP.BF16.PACK_AB R11, R12, R13 ;  /* 0x0000000d0c0b723e */ /* 0x000fe200000010ff */
[----:B------:R-:W-:Y:S01]  /*64a0*/  UIMAD UR7, UR21, UR7, URZ ;  /* 0x00000007150772a4 */ /* 0x000fe2000f8e023f */
[----:B------:R-:W-:Y:S01]  /*64b0*/  F2FP.BF16.PACK_AB R10, R14, R15 ;  /* 0x0000000f0e0a723e */ /* 0x000fe200000010ff */
[----:B------:R-:W-:Y:S01]  /*64c0*/  ULDC UR16, c[0x0][0x208] ;  /* 0x0000820000107ab9 */ /* 0x000fe20000000800 */
[----:B------:R-:W-:Y:S01]  /*64d0*/  F2FP.BF16.PACK_AB R9, R16, R17 ;  /* 0x000000111009723e */ /* 0x000fe200000010ff */
[----:B------:R-:W-:Y:S01]  /*64e0*/  UIADD3 UR10, UP1, UR10, 0x1000, URZ ;  /* 0x000010000a0a7890 */ /* 0x000fe2000ff3e03f */
[----:B------:R-:W-:Y:S01]  /*64f0*/  LEA R0, R163, R164, 0x1 ;  /* 0x000000a4a3007211 */ /* 0x000fe200078e08ff */
[----:B------:R-:W-:Y:S01]  /*6500*/  UIADD3 UR11, UP2, UR11, 0x1000, URZ ;  /* 0x000010000b0b7890 */ /* 0x000fe2000ff5e03f */
[----:B------:R-:W-:Y:S01]  /*6510*/  F2FP.BF16.PACK_AB R8, R18, R19 ;  /* 0x000000131208723e */ /* 0x000fe200000010ff */
[----:B------:R-:W-:Y:S01]  /*6520*/  UIADD3 UR12, UP3, UR12, 0x800, URZ ;  /* 0x000008000c0c7890 */ /* 0x000fe2000ff7e03f */
[----:B------:R-:W-:Y:S01]  /*6530*/  IADD3 R36, R164, R163, RZ ;  /* 0x000000a3a4247210 */ /* 0x000fe20007ffe0ff */
[----:B------:R-:W-:Y:S01]  /*6540*/  UIADD3 UR8, UP4, UR8, 0x800, URZ ;  /* 0x0000080008087890 */ /* 0x000fe2000ff9e03f */
[----:B------:R-:W-:Y:S01]  /*6550*/  MOV R2, UR17 ;  /* 0x0000001100027c02 */ /* 0x000fe20008000f00 */
[----:B------:R-:W-:Y:S01]  /*6560*/  UIADD3.X UR14, URZ, UR14, URZ, UP1, !UPT ;  /* 0x0000000e3f0e7290 */ /* 0x000fe20008ffe43f */
[----:B------:R-:W-:Y:S01]  /*6570*/  MOV R3, UR22 ;  /* 0x0000001600037c02 */ /* 0x000fe20008000f00 */
[----:B------:R0:W-:Y:S01]  /*6580*/  STS.128 [R0.X16], R4 ;  /* 0x0000000400007388 */ /* 0x0001e2000000cc00 */
[----:B------:R-:W-:Y:S01]  /*6590*/  MOV R21, UR7 ;  /* 0x0000000700157c02 */ /* 0x000fe20008000f00 */
[----:B------:R-:W-:-:S02]  /*65a0*/  UIMAD UR7, UR20, UR16, URZ ;  /* 0x00000010140772a4 */ /* 0x000fc4000f8e023f */
[----:B------:R1:W-:Y:S01]  /*65b0*/  STS.128 [R0.X16+0x10], R8 ;  /* 0x0000100800007388 */ /* 0x0003e2000000cc00 */
[----:B------:R-:W-:-:S06]  /*65c0*/  NOP ;  /* 0x0000000000007918 */ /* 0x000fcc0000000000 */
[----:B------:R-:W2:Y:S01]  /*65d0*/  LDS.128 R12, [R36.X16] ;  /* 0x00000000240c7984 */ /* 0x000ea2000000cc00 */
[C---:B------:R-:W-:Y:S01]  /*65e0*/  IMAD.WIDE.U32 R2, R76.reuse, c[0x0][0x200], R2 ;  /* 0x000080004c027a25 */ /* 0x040fe200078e0002 */
[----:B------:R-:W-:Y:S02]  /*65f0*/  UIADD3.X UR15, URZ, UR15, URZ, UP2, !UPT ;  /* 0x0000000f3f0f7290 */ /* 0x000fe400097fe43f */
[----:B------:R-:W3:Y:S01]  /*6600*/  LDS.128 R16, [R36.X16+0x200] ;  /* 0x0002000024107984 */ /* 0x000ee2000000cc00 */
[----:B0-----:R-:W-:Y:S01]  /*6610*/  IMAD R5, R76, c[0x0][0x204], R21 ;  /* 0x000081004c057a24 */ /* 0x001fe200078e0215 */
[----:B------:R-:W-:Y:S02]  /*6620*/  UIADD3.X UR13, URZ, UR13, URZ, UP3, !UPT ;  /* 0x0000000d3f0d7290 */ /* 0x000fe40009ffe43f */
[----:B------:R-:W-:Y:S01]  /*6630*/  UIADD3.X UR9, URZ, UR9, URZ, UP4, !UPT ;  /* 0x000000093f097290 */ /* 0x000fe2000a7fe43f */
[----:B-1----:R-:W-:Y:S01]  /*6640*/  MOV R0, UR7 ;  /* 0x0000000700007c02 */ /* 0x002fe20008000f00 */
[----:B------:R-:W-:Y:S01]  /*6650*/  ULDC UR7, c[0x0][0x174] ;  /* 0x00005d0000077ab9 */ /* 0x000fe20000000800 */
[----:B------:R-:W-:Y:S01]  /*6660*/  IADD3 R3, R3, R5, RZ ;  /* 0x0000000503037210 */ /* 0x000fe20007ffe0ff */
[----:B------:R-:W-:-:S02]  /*6670*/  UISETP.GE.AND UP0, UPT, UR6, UR7, UPT ;  /* 0x000000070600728c */ /* 0x000fc4000bf06270 */
[C---:B------:R-:W-:Y:S02]  /*6680*/  IMAD R5, R77.reuse, c[0x0][0x20c], R0 ;  /* 0x000083004d057a24 */ /* 0x040fe400078e0200 */
[----:B------:R-:W-:-:S05]  /*6690*/  IMAD.WIDE.U32 R2, R77, c[0x0][0x208], R2 ;  /* 0x000082004d027a25 */ /* 0x000fca00078e0002 */
[----:B------:R-:W-:Y:S02]  /*66a0*/  IADD3 R3, R3, R5, RZ ;  /* 0x0000000503037210 */ /* 0x000fe40007ffe0ff */
[----:B------:R-:W-:-:S04]  /*66b0*/  LEA R4, P0, R2, c[0x0][0x258], 0x1 ;  /* 0x0000960002047a11 */ /* 0x000fc800078008ff */
[----:B------:R-:W-:Y:S02]  /*66c0*/  LEA.HI.X R5, R2, c[0x0][0x25c], R3, 0x1, P0 ;  /* 0x0000970002057a11 */ /* 0x000fe400000f0c03 */
[----:B------:R-:W-:-:S03]  /*66d0*/  PLOP3.LUT P0, PT, PT, PT, UP0, 0x80, 0x0 ;  /* 0x000000000000781c */ /* 0x000fc60003f0f008 */
[----:B------:R-:W-:-:S05]  /*66e0*/  IMAD.WIDE R2, R165, 0x10, R4 ;  /* 0x00000010a5027825 */ /* 0x000fca00078e0204 */
[----:B--2---:R0:W-:Y:S04]  /*66f0*/  STG.E.128 [R2.64], R12 ;  /* 0x0000000c02007986 */ /* 0x0041e8000c101d12 */
[----:B---3--:R0:W-:Y:S01]  /*6700*/  STG.E.128 [R2.64+0x200], R16 ;  /* 0x0002001002007986 */ /* 0x0081e2000c101d12 */
[----:B------:R-:W-:Y:S01]  /*6710*/  @P0 CALL.REL.NOINC `(.L_x_1347) ;  /* 0x0000001000000944 */ /* 0x000fe20003c00000 */
[----:B------:R-:W-:Y:S05]  /*6720*/  BRA `(.L_x_1348) ;  /* 0xffffa15000007947 */ /* 0x000fea000383ffff */
.L_x_1347:
[----:B------:R-:W-:Y:S05]  /*6730*/  EXIT ;  /* 0x000000000000794d */ /* 0x000fea0003800000 */
.L_x_1349:
        /* <DEDUP_REMOVED lines=12> */
.L_x_5350:


//--------------------- .text._Z25selective_scan_fwd_kernelI32Selective_Scan_fwd_kernel_traitsILi64ELi16ELi1ELb1ELb1ELb1ELb1EN3c108BFloat16ENS1_7complexIfEEEEv13SSMParamsBase --------------------------
	.section	.text._Z25selective_scan_fwd_kernelI32Selective_Scan_fwd_kernel_traitsILi64ELi16ELi1ELb1ELb1ELb1ELb1EN3c108BFloat16ENS1_7complexIfEEEEv13SSMParamsBase,"ax",@progbits
	.sectioninfo	@"SHI_REGISTERS=168"
	.align	128
        .global         _Z25selective_scan_fwd_kernelI32Selective_Scan_fwd_kernel_traitsILi64ELi16ELi1ELb1ELb1ELb1ELb1EN3c108BFloat16ENS1_7complexIfEEEEv13SSMParamsBase
        .type           _Z25selective_scan_fwd_kernelI32Selective_Scan_fwd_kernel_traitsILi64ELi16ELi1ELb1ELb1ELb1ELb1EN3c108BFloat16ENS1_7complexIfEEEEv13SSMParamsBase,@function
        .size           _Z25selective_scan_fwd_kernelI32Selective_Scan_fwd_kernel_traitsILi64ELi16ELi1ELb1ELb1ELb1ELb1EN3c108BFloat16ENS1_7complexIfEEEEv13SSMParamsBase,(.L_x_5351 - _Z25selective_scan_fwd_kernelI32Selective_Scan_fwd_kernel_traitsILi64ELi16ELi1ELb1ELb1ELb1ELb1EN3c108BFloat16ENS1_7complexIfEEEEv13SSMParamsBase)
        .other          _Z25selective_scan_fwd_kernelI32Selective_Scan_fwd_kernel_traitsILi64ELi16ELi1ELb1ELb1ELb1ELb1EN3c108BFloat16ENS1_7complexIfEEEEv13SSMParamsBase,@"STO_CUDA_ENTRY STV_DEFAULT"
_Z25selective_scan_fwd_kernelI32Selective_Scan_fwd_kernel_traitsILi64ELi16ELi1ELb1ELb1ELb1ELb1EN3c108BFloat16ENS1_7complexIfEEEEv13SSMParamsBase:
.text._Z25selective_scan_fwd_kernelI32Selective_Scan_fwd_kernel_traitsILi64ELi16ELi1ELb1ELb1ELb1ELb1EN3c108BFloat16ENS1_7complexIfEEEEv13SSMParamsBase:
        /* <DEDUP_REMOVED lines=136> */
.L_x_1390:
        /* <DEDUP_REMOVED lines=26> */
[----:B-1----:R-:W-:-:S04]  /*0a20*/  MOV R0, c[0x0][0x16c] ;  /* 0x00005b0000007a02 */ /* 0x002fc80000000f00 */
[----:B------:R-:W-:Y:S02]  /*0a30*/  ISETP.GE.AND P6, PT, R0, 0x1, PT ;  /* 0x000000010000780c */ /* 0x000fe40003fc6270 */
        /* <DEDUP_REMOVED lines=54> */
.L_x_1351:
[----:B--2---:R-:W-:Y:S05]  /*0da0*/  BSYNC B0 ;  /* 0x0000000000007941 */ /* 0x004fea0003800000 */
.L_x_1350:
        /* <DEDUP_REMOVED lines=36> */
.L_x_1353:
[----:B------:R-:W-:Y:S05]  /*0ff0*/  BSYNC B0 ;  /* 0x0000000000007941 */ /* 0x000fea0003800000 */
.L_x_1352:
        /* <DEDUP_REMOVED lines=38> */
.L_x_1355:
[----:B------:R-:W-:Y:S05]  /*1260*/  BSYNC B0 ;  /* 0x0000000000007941 */ /* 0x000fea0003800000 */
.L_x_1354:
        /* <DEDUP_REMOVED lines=36> */
.L_x_1357:
[----:B------:R-:W-:Y:S05]  /*14b0*/  BSYNC B0 ;  /* 0x0000000000007941 */ /* 0x000fea0003800000 */
.L_x_1356:
        /* <DEDUP_REMOVED lines=38> */
.L_x_1359:
[----:B------:R-:W-:Y:S05]  /*1720*/  BSYNC B0 ;  /* 0x0000000000007941 */ /* 0x000fea0003800000 */
.L_x_1358:
        /* <DEDUP_REMOVED lines=36> */
.L_x_1361:
[----:B------:R-:W-:Y:S05]  /*1970*/  BSYNC B0 ;  /* 0x0000000000007941 */ /* 0x000fea0003800000 */
.L_x_1360:
        /* <DEDUP_REMOVED lines=38> */
.L_x_1363:
[----:B------:R-:W-:Y:S05]  /*1be0*/  BSYNC B0 ;  /* 0x0000000000007941 */ /* 0x000fea0003800000 */
.L_x_1362:
        /* <DEDUP_REMOVED lines=36> */
.L_x_1365:
[----:B------:R-:W-:Y:S05]  /*1e30*/  BSYNC B0 ;  /* 0x0000000000007941 */ /* 0x000fea0003800000 */
.L_x_1364:
        /* <DEDUP_REMOVED lines=41> */
.L_x_1367:
[----:B------:R-:W-:Y:S05]  /*20d0*/  BSYNC B0 ;  /* 0x0000000000007941 */ /* 0x000fea0003800000 */
.L_x_1366:
        /* <DEDUP_REMOVED lines=41> */
.L_x_1369:
[----:B------:R-:W-:Y:S05]  /*2370*/  BSYNC B0 ;  /* 0x0000000000007941 */ /* 0x000fea0003800000 */
.L_x_1368:
        /* <DEDUP_REMOVED lines=47> */
.L_x_1371:
[----:B------:R-:W-:Y:S05]  /*2670*/  BSYNC B0 ;  /* 0x0000000000007941 */ /* 0x000fea0003800000 */
.L_x_1370:
        /* <DEDUP_REMOVED lines=33> */
.L_x_1373:
[----:B------:R-:W-:Y:S05]  /*2890*/  BSYNC B0 ;  /* 0x0000000000007941 */ /* 0x000fea0003800000 */
.L_x_1372:
        /* <DEDUP_REMOVED lines=33> */
.L_x_1375:
[----:B------:R-:W-:Y:S05]  /*2ab0*/  BSYNC B0 ;  /* 0x0000000000007941 */ /* 0x000fea0003800000 */
.L_x_1374:
        /* <DEDUP_REMOVED lines=33> */
.L_x_1377:
[----:B------:R-:W-:Y:S05]  /*2cd0*/  BSYNC B0 ;  /* 0x0000000000007941 */ /* 0x000fea0003800000 */
.L_x_1376:
        /* <DEDUP_REMOVED lines=33> */
.L_x_1379:
[----:B------:R-:W-:Y:S05]  /*2ef0*/  BSYNC B0 ;  /* 0x0000000000007941 */ /* 0x000fea0003800000 */
.L_x_1378:
        /* <DEDUP_REMOVED lines=33> */
.L_x_1381:
[----:B------:R-:W-:Y:S05]  /*3110*/  BSYNC B0 ;  /* 0x0000000000007941 */ /* 0x000fea0003800000 */
.L_x_1380:
        /* <DEDUP_REMOVED lines=36> */
.L_x_1388:
        /* <DEDUP_REMOVED lines=87> */
[----:B------:R-:W-:Y:S01]  /*38d0*/  MUFU.COS R85, R59 ;  /* 0x0000003b00557308 */ /* 0x000fe20000000000 */
[----:B-1----:R-:W-:Y:S01]  /*38e0*/  IMAD R60, R163, 0x3, R61 ;  /* 0x00000003a33c7824 */ /* 0x002fe200078e023d */
[----:B------:R-:W-:Y:S01]  /*38f0*/  STS.128 [R61.X16+0x600], R48 ;  /* 0x000600303d007388 */ /* 0x000fe2000000cc00 */
[----:B------:R-:W-:-:S06]  /*3900*/  NOP ;  /* 0x0000000000007918 */ /* 0x000fcc0000000000 */
[----:B------:R-:W1:Y:S01]  /*3910*/  LDS.128 R40, [R60.X16] ;  /* 0x000000003c287984 */ /* 0x000e62000000cc00 */
[----:B------:R3:W4:Y:S01]  /*3920*/  MUFU.EX2 R84, R55 ;  /* 0x0000003700547308 */ /* 0x0007220000000800 */
[----:B0-----:R-:W-:Y:S01]  /*3930*/  FMUL.RZ R37, R54, 0.15915493667125701904 ;  /* 0x3e22f98336257820 */ /* 0x001fe2000040c000 */
[----:B------:R-:W-:Y:S01]  /*3940*/  MOV R54, UR23 ;  /* 0x0000001700367c02 */ /* 0x000fe20008000f00 */
[C---:B------:R-:W-:Y:S02]  /*3950*/  FMUL.FTZ R36, R53.reuse, R31 ;  /* 0x0000001f35247220 */ /* 0x040fe40000410000 */
[----:B--2---:R-:W-:Y:S02]  /*3960*/  FMUL.FTZ R44, R52, R32 ;  /* 0x00000020342c7220 */ /* 0x004fe40000410000 */
[----:B------:R-:W-:Y:S01]  /*3970*/  FMUL.RZ R38, R36, 0.15915493667125701904 ;  /* 0x3e22f98324267820 */ /* 0x000fe2000040c000 */
[----:B------:R0:W2:Y:S01]  /*3980*/  MUFU.SIN R81, R59 ;  /* 0x0000003b00517308 */ /* 0x0000a20000000400 */
[----:B---3--:R-:W-:-:S02]  /*3990*/  FMUL.FTZ R55, R53, R70 ;  /* 0x0000004635377220 */ /* 0x008fc40000410000 */
[----:B------:R-:W-:Y:S02]  /*39a0*/  FMUL.FTZ R36, R53, R30 ;  /* 0x0000001e35247220 */ /* 0x000fe40000410000 */
[----:B------:R-:W-:Y:S02]  /*39b0*/  FMUL.FTZ R46, R52, R31 ;  /* 0x0000001f342e7220 */ /* 0x000fe40000410000 */
[----:B------:R-:W-:Y:S01]  /*39c0*/  FMUL.RZ R119, R36, 0.15915493667125701904 ;  /* 0x3e22f98324777820 */ /* 0x000fe2000040c000 */
[----:B------:R-:W3:Y:S01]  /*39d0*/  MUFU.COS R97, R57 ;  /* 0x0000003900617308 */ /* 0x000ee20000000000 */
[----:B----4-:R-:W-:Y:S02]  /*39e0*/  FMUL.FTZ R85, R84, R85 ;  /* 0x0000005554557220 */ /* 0x010fe40000410000 */
[----:B0-----:R-:W-:Y:S02]  /*39f0*/  FMUL.RZ R59, R55, 0.15915493667125701904 ;  /* 0x3e22f983373b7820 */ /* 0x001fe4000040c000 */
[----:B------:R-:W-:-:S03]  /*3a00*/  FMUL.FTZ R55, R52, R70 ;  /* 0x0000004634377220 */ /* 0x000fc60000410000 */
[----:B------:R0:W4:Y:S01]  /*3a10*/  MUFU.EX2 R82, R56 ;  /* 0x0000003800527308 */ /* 0x0001220000000800 */
[----:B--2---:R-:W-:-:S07]  /*3a20*/  FMUL.FTZ R84, R84, R81 ;  /* 0x0000005154547220 */ /* 0x004fce0000410000 */
[----:B------:R-:W-:Y:S01]  /*3a30*/  MUFU.SIN R111, R37 ;  /* 0x00000025006f7308 */ /* 0x000fe20000000400 */
[----:B---3--:R-:W-:Y:S02]  /*3a40*/  FMUL.FTZ R81, R80, R97 ;  /* 0x0000006150517220 */ /* 0x008fe40000410000 */
[----:B0-----:R-:W-:Y:S01]  /*3a50*/  FMUL.FTZ R56, R53, R69 ;  /* 0x0000004535387220 */ /* 0x001fe20000410000 */
[----:B-1----:R-:W-:-:S04]  /*3a60*/  PRMT R97, RZ, 0x5410, R40 ;  /* 0x00005410ff617816 */ /* 0x002fc80000000028 */
[----:B------:R0:W-:Y:S01]  /*3a70*/  MUFU.COS R45, R37 ;  /* 0x00000025002d7308 */ /* 0x0001e20000000000 */
[--C-:B------:R-:W-:Y:S01]  /*3a80*/  PRMT R36, RZ, 0x7610, R41.reuse ;  /* 0x00007610ff247816 */ /* 0x100fe20000000029 */
[----:B----4-:R-:W-:Y:S01]  /*3a90*/  FMUL.FTZ R83, R82, R83 ;  /* 0x0000005352537220 */ /* 0x010fe20000410000 */
[----:B------:R-:W-:Y:S01]  /*3aa0*/  PRMT R94, RZ, 0x5410, R41 ;  /* 0x00005410ff5e7816 */ /* 0x000fe20000000029 */
[----:B------:R-:W-:Y:S01]  /*3ab0*/  FMUL.FTZ R97, R162, R97 ;  /* 0x00000061a2617220 */ /* 0x000fe20000410000 */
[----:B------:R-:W-:Y:S01]  /*3ac0*/  PRMT R106, RZ, 0x5410, R43 ;  /* 0x00005410ff6a7816 */ /* 0x000fe2000000002b */
[----:B------:R-:W-:Y:S02]  /*3ad0*/  FMUL.FTZ R82, R82, R93 ;  /* 0x0000005d52527220 */ /* 0x000fe40000410000 */
[----:B------:R-:W-:Y:S01]  /*3ae0*/  MUFU.SIN R109, R38 ;  /* 0x00000026006d7308 */ /* 0x000fe20000000400 */
[----:B0-----:R-:W-:Y:S01]  /*3af0*/  PRMT R37, RZ, 0x7610, R40 ;  /* 0x00007610ff257816 */ /* 0x001fe20000000028 */
[----:B------:R-:W-:-:S02]  /*3b00*/  FMUL.FTZ R93, R161, R36 ;  /* 0x00000024a15d7220 */ /* 0x000fc40000410000 */
[----:B------:R-:W-:Y:S02]  /*3b10*/  FMUL.FTZ R94, R161, R94 ;  /* 0x0000005ea15e7220 */ /* 0x000fe40000410000 */
[----:B------:R-:W-:Y:S02]  /*3b20*/  FMUL.FTZ R96, R162, R37 ;  /* 0x00000025a2607220 */ /* 0x000fe40000410000 */
[----:B------:R0:W-:Y:S01]  /*3b30*/  MUFU.COS R110, R38 ;  /* 0x00000026006e7308 */ /* 0x0001e20000000000 */
[----:B------:R-:W-:Y:S02]  /*3b40*/  FMUL.FTZ R37, R97, R86 ;  /* 0x0000005661257220 */ /* 0x000fe40000410000 */
[----:B------:R-:W-:Y:S02]  /*3b50*/  FMUL.FTZ R106, R143, R106 ;  /* 0x0000006a8f6a7220 */ /* 0x000fe40000410000 */
[----:B------:R-:W-:Y:S02]  /*3b60*/  FFMA.FTZ R40, R96, R87, R37 ;  /* 0x0000005760287223 */ /* 0x000fe40000010025 */
[----:B------:R-:W-:Y:S01]  /*3b70*/  FMUL.RZ R56, R56, 0.15915493667125701904 ;  /* 0x3e22f98338387820 */ /* 0x000fe2000040c000 */
[----:B------:R-:W-:Y:S01]  /*3b80*/  MUFU.COS R101, R59 ;  /* 0x0000003b00657308 */ /* 0x000fe20000000000 */
[----:B0-----:R-:W-:-:S02]  /*3b90*/  FMUL.FTZ R38, R96, R86 ;  /* 0x0000005660267220 */ /* 0x001fc40000410000 */
[----:B------:R-:W-:Y:S02]  /*3ba0*/  FADD.FTZ R47, R93, R40 ;  /* 0x000000285d2f7221 */ /* 0x000fe40000010000 */
[----:B------:R-:W-:Y:S02]  /*3bb0*/  FFMA.FTZ R41, R97, R87, -R38 ;  /* 0x0000005761297223 */ /* 0x000fe40000010826 */
[----:B------:R-:W0:Y:S01]  /*3bc0*/  LDS.128 R36, [R60.X16+0x10] ;  /* 0x000010003c247984 */ /* 0x000e22000000cc00 */
[----:B------:R-:W1:Y:S01]  /*3bd0*/  MUFU.EX2 R78, R55 ;  /* 0x00000037004e7308 */ /* 0x000e620000000800 */
[----:B------:R-:W-:Y:S02]  /*3be0*/  FADD.FTZ R41, R94, R41 ;  /* 0x000000295e297221 */ /* 0x000fe40000010000 */
[C---:B------:R-:W-:Y:S02]  /*3bf0*/  FMUL.FTZ R48, R84.reuse, R47 ;  /* 0x0000002f54307220 */ /* 0x040fe40000410000 */
[----:B------:R-:W-:-:S02]  /*3c00*/  FMUL.FTZ R50, R84, R41 ;  /* 0x0000002954327220 */ /* 0x000fc40000410000 */
[C---:B------:R-:W-:Y:S01]  /*3c10*/  FFMA.FTZ R49, R85.reuse, R41, -R48 ;  /* 0x0000002955317223 */ /* 0x040fe20000010830 */
[----:B------:R-:W-:Y:S01]  /*3c20*/  PRMT R41, RZ, 0x5410, R42 ;  /* 0x00005410ff297816 */ /* 0x000fe2000000002a */
[----:B------:R-:W2:Y:S01]  /*3c30*/  MUFU.SIN R95, R57 ;  /* 0x00000039005f7308 */ /* 0x000ea20000000400 */
[----:B------:R-:W-:Y:S02]  /*3c40*/  FFMA.FTZ R50, R85, R47, R50 ;  /* 0x0000002f55327223 */ /* 0x000fe40000010032 */
[----:B------:R-:W-:Y:S02]  /*3c50*/  FMUL.FTZ R47, R52, R29 ;  /* 0x0000001d342f7220 */ /* 0x000fe40000410000 */
[----:B------:R-:W-:Y:S02]  /*3c60*/  FMUL.FTZ R100, R160, R41 ;  /* 0x00000029a0647220 */ /* 0x000fe40000410000 */
[----:B-1----:R-:W-:Y:S01]  /*3c70*/  FMUL.FTZ R79, R78, R101 ;  /* 0x000000654e4f7220 */ /* 0x002fe20000410000 */
[----:B------:R-:W-:Y:S01]  /*3c80*/  PRMT R101, RZ, 0x7610, R42 ;  /* 0x00007610ff657816 */ /* 0x000fe2000000002a */
[----:B------:R-:W-:Y:S01]  /*3c90*/  FADD.FTZ R49, R100, R49 ;  /* 0x0000003164317221 */ /* 0x000fe20000010000 */
[----:B------:R-:W-:Y:S01]  /*3ca0*/  PRMT R42, RZ, 0x7610, R43 ;  /* 0x00007610ff2a7816 */ /* 0x000fe2000000002b */
[----:B------:R-:W1:Y:S01]  /*3cb0*/  MUFU.SIN R99, R59 ;  /* 0x0000003b00637308 */ /* 0x000e620000000400 */
[----:B------:R-:W-:-:S02]  /*3cc0*/  FMUL.FTZ R40, R52, R30 ;  /* 0x0000001e34287220 */ /* 0x000fc40000410000 */
[----:B------:R-:W-:Y:S02]  /*3cd0*/  FMUL.FTZ R101, R160, R101 ;  /* 0x00000065a0657220 */ /* 0x000fe40000410000 */
[C---:B------:R-:W-:Y:S02]  /*3ce0*/  FMUL.FTZ R41, R82.reuse, R49 ;  /* 0x0000003152297220 */ /* 0x040fe40000410000 */
[----:B------:R-:W-:Y:S01]  /*3cf0*/  FADD.FTZ R50, R101, R50 ;  /* 0x0000003265327221 */ /* 0x000fe20000010000 */
[----:B------:R-:W3:Y:S01]  /*3d00*/  MUFU.EX2 R44, R44 ;  /* 0x0000002c002c7308 */ /* 0x000ee20000000800 */
[----:B------:R-:W-:Y:S02]  /*3d10*/  FMUL.FTZ R107, R143, R42 ;  /* 0x0000002a8f6b7220 */ /* 0x000fe40000410000 */
[-C--:B------:R-:W-:Y:S02]  /*3d20*/  FMUL.FTZ R48, R82, R50.reuse ;  /* 0x0000003252307220 */ /* 0x080fe40000410000 */
[----:B------:R-:W-:-:S02]  /*3d30*/  FFMA.FTZ R50, R83, R50, R41 ;  /* 0x0000003253327223 */ /* 0x000fc40000010029 */
[----:B------:R-:W-:Y:S01]  /*3d40*/  FFMA.FTZ R49, R83, R49, -R48 ;  /* 0x0000003153317223 */ /* 0x000fe20000010830 */
[----:B------:R-:W4:Y:S01]  /*3d50*/  MUFU.EX2 R46, R46 ;  /* 0x0000002e002e7308 */ /* 0x000f220000000800 */
[----:B------:R-:W-:Y:S02]  /*3d60*/  FMUL.FTZ R41, R53, R29 ;  /* 0x0000001d35297220 */ /* 0x000fe40000410000 */
[----:B--2---:R-:W-:Y:S01]  /*3d70*/  FMUL.FTZ R80, R80, R95 ;  /* 0x0000005f50507220 */ /* 0x004fe20000410000 */
[----:B0-----:R-:W-:Y:S01]  /*3d80*/  PRMT R113, RZ, 0x5410, R36 ;  /* 0x00005410ff717816 */ /* 0x001fe20000000024 */
[----:B------:R-:W-:Y:S01]  /*3d90*/  FADD.FTZ R49, R106, R49 ;  /* 0x000000316a317221 */ /* 0x000fe20000010000 */
[--C-:B------:R-:W-:Y:S01]  /*3da0*/  PRMT R108, RZ, 0x5410, R37.reuse ;  /* 0x00005410ff6c7816 */ /* 0x100fe20000000025 */
[----:B------:R-:W-:Y:S01]  /*3db0*/  FADD.FTZ R50, R107, R50 ;  /* 0x000000326b327221 */ /* 0x000fe20000010000 */
[----:B------:R0:W-:Y:S01]  /*3dc0*/  MUFU.EX2 R116, R47 ;  /* 0x0000002f00747308 */ /* 0x0001e20000000800 */
[----:B------:R-:W-:Y:S01]  /*3dd0*/  FMUL.RZ R48, R41, 0.15915493667125701904 ;  /* 0x3e22f98329307820 */ /* 0x000fe2000040c000 */
[----:B------:R-:W-:Y:S01]  /*3de0*/  PRMT R120, RZ, 0x7610, R37 ;  /* 0x00007610ff787816 */ /* 0x000fe20000000025 */
[C---:B------:R-:W-:Y:S01]  /*3df0*/  FMUL.FTZ R41, R80.reuse, R49 ;  /* 0x0000003150297220 */ /* 0x040fe20000410000 */
[--C-:B------:R-:W-:Y:S01]  /*3e00*/  PRMT R115, RZ, 0x7610, R38.reuse ;  /* 0x00007610ff737816 */ /* 0x100fe20000000026 */
[-C--:B------:R-:W-:Y:S01]  /*3e10*/  FMUL.FTZ R42, R80, R50.reuse ;  /* 0x00000032502a7220 */ /* 0x080fe20000410000 */
[----:B------:R-:W-:Y:S01]  /*3e20*/  PRMT R123, RZ, 0x5410, R38 ;  /* 0x00005410ff7b7816 */ /* 0x000fe20000000026 */
[----:B------:R-:W-:Y:S01]  /*3e30*/  FMUL.FTZ R113, R142, R113 ;  /* 0x000000718e717220 */ /* 0x000fe20000410000 */
[----:B------:R-:W-:Y:S01]  /*3e40*/  MUFU.SIN R92, R56 ;  /* 0x00000038005c7308 */ /* 0x000fe20000000400 */
[C---:B0-----:R-:W-:Y:S01]  /*3e50*/  FFMA.FTZ R47, R81.reuse, R50, R41 ;  /* 0x00000032512f7223 */ /* 0x041fe20000010029 */
[----:B------:R-:W-:Y:S01]  /*3e60*/  PRMT R41, RZ, 0x7610, R36 ;  /* 0x00007610ff297816 */ /* 0x000fe20000000024 */
[----:B------:R-:W-:Y:S01]  /*3e70*/  FFMA.FTZ R42, R81, R49, -R42 ;  /* 0x00000031512a7223 */ /* 0x000fe2000001082a */
[----:B------:R-:W-:Y:S01]  /*3e80*/  PRMT R126, RZ, 0x5410, R39 ;  /* 0x00005410ff7e7816 */ /* 0x000fe20000000027 */
[----:B-1----:R-:W-:-:S02]  /*3e90*/  FMUL.FTZ R78, R78, R99 ;  /* 0x000000634e4e7220 */ /* 0x002fc40000410000 */
[----:B------:R-:W-:Y:S01]  /*3ea0*/  FMUL.FTZ R114, R142, R41 ;  /* 0x000000298e727220 */ /* 0x000fe20000410000 */
[----:B------:R-:W0:Y:S01]  /*3eb0*/  MUFU.EX2 R63, R63 ;  /* 0x0000003f003f7308 */ /* 0x000e220000000800 */
[----:B------:R-:W-:Y:S02]  /*3ec0*/  FADD.FTZ R42, R113, R42 ;  /* 0x0000002a712a7221 */ /* 0x000fe40000010000 */
[C---:B---3--:R-:W-:Y:S02]  /*3ed0*/  FMUL.FTZ R112, R44.reuse, R45 ;  /* 0x0000002d2c707220 */ /* 0x048fe40000410000 */
[----:B------:R-:W-:Y:S02]  /*3ee0*/  FMUL.FTZ R111, R44, R111 ;  /* 0x0000006f2c6f7220 */ /* 0x000fe40000410000 */
[----:B------:R-:W-:Y:S01]  /*3ef0*/  FADD.FTZ R47, R114, R47 ;  /* 0x0000002f722f7221 */ /* 0x000fe20000010000 */
[----:B------:R-:W1:Y:S01]  /*3f00*/  MUFU.COS R64, R56 ;  /* 0x0000003800407308 */ /* 0x000e620000000000 */
[----:B------:R-:W-:-:S02]  /*3f10*/  FMUL.FTZ R44, R78, R42 ;  /* 0x0000002a4e2c7220 */ /* 0x000fc40000410000 */
[----:B------:R-:W-:Y:S02]  /*3f20*/  FMUL.FTZ R59, R52, R68 ;  /* 0x00000044343b7220 */ /* 0x000fe40000410000 */
[----:B------:R-:W-:Y:S02]  /*3f30*/  FMUL.FTZ R55, R53, R33 ;  /* 0x0000002135377220 */ /* 0x000fe40000410000 */
[----:B------:R-:W-:Y:S01]  /*3f40*/  FMUL.FTZ R41, R78, R47 ;  /* 0x0000002f4e297220 */ /* 0x000fe20000410000 */
[----:B------:R-:W-:Y:S01]  /*3f50*/  MUFU.SIN R118, R119 ;  /* 0x0000007700767308 */ /* 0x000fe20000000400 */
[C---:B----4-:R-:W-:Y:S02]  /*3f60*/  FMUL.FTZ R110, R46.reuse, R110 ;  /* 0x0000006e2e6e7220 */ /* 0x050fe40000410000 */
[----:B------:R-:W-:Y:S02]  /*3f70*/  FMUL.FTZ R109, R46, R109 ;  /* 0x0000006d2e6d7220 */ /* 0x000fe40000410000 */
[----:B------:R-:W-:-:S02]  /*3f80*/  FFMA.FTZ R49, R79, R47, R44 ;  /* 0x0000002f4f317223 */ /* 0x000fc4000001002c */
[----:B------:R-:W-:Y:S01]  /*3f90*/  FMUL.FTZ R53, R53, R28 ;  /* 0x0000001c35357220 */ /* 0x000fe20000410000 */
[----:B------:R-:W-:Y:S01]  /*3fa0*/  MUFU.COS R119, R119 ;  /* 0x0000007700777308 */ /* 0x000fe20000000000 */
[----:B------:R-:W2:Y:S01]  /*3fb0*/  LDS.128 R44, [R60.X16+0x20] ;  /* 0x000020003c2c7984 */ /* 0x000ea2000000cc00 */
[----:B------:R-:W-:Y:S02]  /*3fc0*/  FFMA.FTZ R41, R79, R42, -R41 ;  /* 0x0000002a4f297223 */ /* 0x000fe40000010829 */
[----:B------:R-:W-:Y:S02]  /*3fd0*/  FMUL.FTZ R108, R11, R108 ;  /* 0x0000006c0b6c7220 */ /* 0x000fe40000410000 */
[----:B------:R-:W-:Y:S02]  /*3fe0*/  FMUL.RZ R53, R53, 0.15915493667125701904 ;  /* 0x3e22f98335357820 */ /* 0x000fe4000040c000 */
[----:B------:R-:W3:Y:S01]  /*3ff0*/  MUFU.EX2 R40, R40 ;  /* 0x0000002800287308 */ /* 0x000ee20000000800 */
[----:B0-----:R-:W-:-:S02]  /*4000*/  FMUL.FTZ R92, R63, R92 ;  /* 0x0000005c3f5c7220 */ /* 0x001fc40000410000 */
[----:B------:R-:W-:Y:S02]  /*4010*/  FMUL.FTZ R120, R11, R120 ;  /* 0x000000780b787220 */ /* 0x000fe40000410000 */
[----:B------:R-:W-:Y:S02]  /*4020*/  FADD.FTZ R41, R108, R41 ;  /* 0x000000296c297221 */ /* 0x000fe40000010000 */
[----:B-1----:R-:W-:Y:S01]  /*4030*/  FMUL.FTZ R95, R63, R64 ;  /* 0x000000403f5f7220 */ /* 0x002fe20000410000 */
[----:B------:R-:W0:Y:S01]  /*4040*/  MUFU.EX2 R59, R59 ;  /* 0x0000003b003b7308 */ /* 0x000e220000000800 */
[----:B------:R-:W-:Y:S02]  /*4050*/  FADD.FTZ R49, R120, R49 ;  /* 0x0000003178317221 */ /* 0x000fe40000010000 */
[----:B------:R-:W-:Y:S02]  /*4060*/  FMUL.FTZ R42, R92, R41 ;  /* 0x000000295c2a7220 */ /* 0x000fe40000410000 */
[----:B------:R-:W-:-:S02]  /*4070*/  FMUL.FTZ R57, R52, R35 ;  /* 0x0000002334397220 */ /* 0x000fc40000410000 */
[----:B------:R-:W-:Y:S01]  /*4080*/  FFMA.FTZ R42, R95, R49, R42 ;  /* 0x000000315f2a7223 */ /* 0x000fe2000001002a */
[----:B------:R-:W-:Y:S01]  /*4090*/  MUFU.EX2 R121, R121 ;  /* 0x0000007900797308 */ /* 0x000fe20000000800 */
[C---:B---3--:R-:W-:Y:S02]  /*40a0*/  FMUL.FTZ R119, R40.reuse, R119 ;  /* 0x0000007728777220 */ /* 0x048fe40000410000 */
[----:B------:R-:W-:Y:S02]  /*40b0*/  FMUL.FTZ R118, R40, R118 ;  /* 0x0000007628767220 */ /* 0x000fe40000410000 */
[----:B------:R-:W-:Y:S02]  /*40c0*/  FMUL.FTZ R40, R92, R49 ;  /* 0x000000315c287220 */ /* 0x000fe40000410000 */
[----:B------:R-:W-:Y:S01]  /*40d0*/  FMUL.FTZ R115, R10, R115 ;  /* 0x000000730a737220 */ /* 0x000fe20000410000 */
[----:B------:R-:W1:Y:S01]  /*40e0*/  MUFU.COS R122, R53 ;  /* 0x00000035007a7308 */ /* 0x000e620000000000 */
[----:B0-----:R-:W-:-:S02]  /*40f0*/  FMUL.FTZ R90, R59, R90 ;  /* 0x0000005a3b5a7220 */ /* 0x001fc40000410000 */
[----:B------:R-:W-:Y:S02]  /*4100*/  FFMA.FTZ R40, R95, R41, -R40 ;  /* 0x000000295f287223 */ /* 0x000fe40000010828 */
[----:B------:R-:W-:Y:S02]  /*4110*/  FMUL.FTZ R123, R10, R123 ;  /* 0x0000007b0a7b7220 */ /* 0x000fe40000410000 */
[----:B------:R-:W-:Y:S01]  /*4120*/  FADD.FTZ R42, R115, R42 ;  /* 0x0000002a732a7221 */ /* 0x000fe20000010000 */
[----:B------:R-:W0:Y:S01]  /*4130*/  MUFU.SIN R36, R53 ;  /* 0x0000003500247308 */ /* 0x000e220000000400 */
[----:B------:R-:W-:Y:S01]  /*4140*/  FMUL.FTZ R91, R59, R91 ;  /* 0x0000005b3b5b7220 */ /* 0x000fe20000410000 */
[----:B--2---:R-:W-:Y:S01]  /*4150*/  PRMT R127, RZ, 0x5410, R44 ;  /* 0x00005410ff7f7816 */ /* 0x004fe2000000002c */
[----:B------:R-:W-:Y:S02]  /*4160*/  FADD.FTZ R40, R123, R40 ;  /* 0x000000287b287221 */ /* 0x000fe40000010000 */
[----:B------:R-:W-:-:S02]  /*4170*/  FMUL.FTZ R37, R90, R42 ;  /* 0x0000002a5a257220 */ /* 0x000fc40000410000 */
[----:B------:R-:W-:Y:S01]  /*4180*/  FMUL.FTZ R56, R52, R34 ;  /* 0x0000002234387220 */ /* 0x000fe20000410000 */
[----:B------:R-:W2:Y:S01]  /*4190*/  MUFU.EX2 R57, R57 ;  /* 0x0000003900397308 */ /* 0x000ea20000000800 */
[----:B-1----:R-:W-:Y:S02]  /*41a0*/  FMUL.FTZ R122, R121, R122 ;  /* 0x0000007a797a7220 */ /* 0x002fe40000410000 */
[----:B------:R-:W-:Y:S02]  /*41b0*/  FMUL.FTZ R41, R90, R40 ;  /* 0x000000285a297220 */ /* 0x000fe40000410000 */
[----:B------:R-:W-:Y:S02]  /*41c0*/  FMUL.FTZ R38, R88, R86 ;  /* 0x0000005658267220 */ /* 0x000fe40000410000 */
[----:B------:R-:W-:Y:S01]  /*41d0*/  FMUL.FTZ R126, R9, R126 ;  /* 0x0000007e097e7220 */ /* 0x000fe20000410000 */
[----:B------:R-:W-:Y:S01]  /*41e0*/  MUFU.SIN R104, R62 ;  /* 0x0000003e00687308 */ /* 0x000fe20000000400 */
[----:B0-----:R-:W-:Y:S01]  /*41f0*/  FMUL.FTZ R121, R121, R36 ;  /* 0x0000002479797220 */ /* 0x001fe20000410000 */
[----:B------:R-:W-:Y:S01]  /*4200*/  PRMT R36, RZ, 0x7610, R39 ;  /* 0x00007610ff247816 */ /* 0x000fe20000000027 */
[----:B------:R-:W-:-:S02]  /*4210*/  FFMA.FTZ R39, R91, R40, -R37 ;  /* 0x000000285b277223 */ /* 0x000fc40000010825 */
[----:B------:R-:W-:Y:S02]  /*4220*/  FMUL.FTZ R37, R89, R86 ;  /* 0x0000005659257220 */ /* 0x000fe40000410000 */
[----:B------:R-:W-:Y:S01]  /*4230*/  FFMA.FTZ R42, R91, R42, R41 ;  /* 0x0000002a5b2a7223 */ /* 0x000fe20000010029 */
[----:B------:R-:W0:Y:S01]  /*4240*/  MUFU.EX2 R56, R56 ;  /* 0x0000003800387308 */ /* 0x000e220000000800 */
[-C--:B------:R-:W-:Y:S02]  /*4250*/  FFMA.FTZ R37, R88, R87.reuse, R37 ;  /* 0x0000005758257223 */ /* 0x080fe40000010025 */
[----:B------:R-:W-:Y:S02]  /*4260*/  FFMA.FTZ R38, R89, R87, -R38 ;  /* 0x0000005759267223 */ /* 0x000fe40000010826 */
[----:B------:R-:W-:Y:S02]  /*4270*/  FMUL.FTZ R125, R9, R36 ;  /* 0x00000024097d7220 */ /* 0x000fe40000410000 */
[----:B--2---:R-:W-:Y:S01]  /*4280*/  FMUL.FTZ R98, R57, R98 ;  /* 0x0000006239627220 */ /* 0x004fe20000410000 */
[----:B------:R1:W2:Y:S01]  /*4290*/  MUFU.COS R105, R62 ;  /* 0x0000003e00697308 */ /* 0x0002a20000000000 */
[----:B------:R-:W-:-:S02]  /*42a0*/  FADD.FTZ R39, R126, R39 ;  /* 0x000000277e277221 */ /* 0x000fc40000010000 */
[C---:B------:R-:W-:Y:S02]  /*42b0*/  FMUL.FTZ R36, R84.reuse, R37 ;  /* 0x0000002554247220 */ /* 0x040fe40000410000 */
[----:B------:R-:W-:Y:S02]  /*42c0*/  FMUL.FTZ R40, R84, R38 ;  /* 0x0000002654287220 */ /* 0x000fe40000410000 */
[----:B------:R-:W-:Y:S01]  /*42d0*/  FADD.FTZ R42, R125, R42 ;  /* 0x0000002a7d2a7221 */ /* 0x000fe20000010000 */
[----:B------:R-:W3:Y:S01]  /*42e0*/  MUFU.COS R117, R48 ;  /* 0x0000003000757308 */ /* 0x000ee20000000000 */
[----:B------:R-:W-:Y:S02]  /*42f0*/  FMUL.FTZ R99, R57, R58 ;  /* 0x0000003a39637220 */ /* 0x000fe40000410000 */
[----:B------:R-:W-:Y:S02]  /*4300*/  FMUL.FTZ R41, R98, R39 ;  /* 0x0000002762297220 */ /* 0x000fe40000410000 */
[----:B------:R-:W-:-:S02]  /*4310*/  FFMA.FTZ R36, R85, R38, -R36 ;  /* 0x0000002655247223 */ /* 0x000fc40000010824 */
[----:B------:R-:W-:Y:S01]  /*4320*/  FFMA.FTZ R40, R85, R37, R40 ;  /* 0x0000002555287223 */ /* 0x000fe20000010028 */
[----:B------:R-:W-:Y:S01]  /*4330*/  PRMT R37, RZ, 0x7610, R44 ;  /* 0x00007610ff257816 */ /* 0x000fe2000000002c */
[-C--:B------:R-:W-:Y:S01]  /*4340*/  FMUL.FTZ R38, R98, R42.reuse ;  /* 0x0000002a62267220 */ /* 0x080fe20000410000 */
[----:B------:R-:W4:Y:S01]  /*4350*/  MUFU.SIN R43, R48 ;  /* 0x00000030002b7308 */ /* 0x000f220000000400 */
[----:B------:R-:W-:Y:S02]  /*4360*/  FMUL.RZ R55, R55, 0.15915493667125701904 ;  /* 0x3e22f98337377820 */ /* 0x000fe4000040c000 */
[C---:B------:R-:W-:Y:S02]  /*4370*/  FFMA.FTZ R41, R99.reuse, R42, R41 ;  /* 0x0000002a63297223 */ /* 0x040fe40000010029 */
[----:B------:R-:W-:Y:S02]  /*4380*/  FFMA.FTZ R42, R99, R39, -R38 ;  /* 0x00000027632a7223 */ /* 0x000fe40000010826 */
[C---:B------:R-:W-:Y:S01]  /*4390*/  FMUL.FTZ R127, R8.reuse, R127 ;  /* 0x0000007f087f7220 */ /* 0x040fe20000410000 */
[----:B------:R-:W-:Y:S01]  /*43a0*/  MUFU.SIN R102, R55 ;  /* 0x0000003700667308 */ /* 0x000fe20000000400 */
[----:B------:R-:W-:-:S02]  /*43b0*/  FMUL.FTZ R124, R8, R37 ;  /* 0x00000025087c7220 */ /* 0x000fc40000410000 */
[----:B------:R-:W-:Y:S02]  /*43c0*/  FMUL.FTZ R37, R82, R40 ;  /* 0x0000002852257220 */ /* 0x000fe40000410000 */
[----:B0-----:R-:W-:Y:S02]  /*43d0*/  FMUL.FTZ R104, R56, R104 ;  /* 0x0000006838687220 */ /* 0x001fe40000410000 */
[----:B------:R-:W-:Y:S01]  /*43e0*/  FADD.FTZ R42, R127, R42 ;  /* 0x0000002a7f2a7221 */ /* 0x000fe20000010000 */
[----:B------:R0:W-:Y:S01]  /*43f0*/  MUFU.COS R103, R55 ;  /* 0x0000003700677308 */ /* 0x0001e20000000000 */
[----:B-1----:R-:W-:Y:S02]  /*4400*/  FMUL.FTZ R62, R52, R33 ;  /* 0x00000021343e7220 */ /* 0x002fe40000410000 */
[----:B------:R-:W-:Y:S02]  /*4410*/  FADD.FTZ R39, R124, R41 ;  /* 0x000000297c277221 */ /* 0x000fe40000010000 */
[----:B------:R-:W-:-:S02]  /*4420*/  FMUL.FTZ R38, R82, R36 ;  /* 0x0000002452267220 */ /* 0x000fc40000410000 */
[----:B------:R-:W-:Y:S01]  /*4430*/  FFMA.FTZ R44, R83, R36, -R37 ;  /* 0x00000024532c7223 */ /* 0x000fe20000010825 */
[----:B------:R-:W1:Y:S01]  /*4440*/  MUFU.EX2 R62, R62 ;  /* 0x0000003e003e7308 */ /* 0x000e620000000800 */
[----:B0-----:R-:W-:Y:S01]  /*4450*/  MOV R55, UR16 ;  /* 0x0000001000377c02 */ /* 0x001fe20008000f00 */
[----:B------:R-:W-:Y:S02]  /*4460*/  FMUL.FTZ R36, R104, R42 ;  /* 0x0000002a68247220 */ /* 0x000fe40000410000 */
[----:B--2---:R-:W-:Y:S02]  /*4470*/  FMUL.FTZ R105, R56, R105 ;  /* 0x0000006938697220 */ /* 0x004fe40000410000 */
[----:B------:R-:W-:-:S04]  /*4480*/  IMAD.WIDE R54, R65, 0x10, R54 ;  /* 0x0000001041367825 */ /* 0x000fc800078e0236 */
[-C--:B------:R-:W-:Y:S01]  /*4490*/  FMUL.FTZ R41, R104, R39.reuse ;  /* 0x0000002768297220 */ /* 0x080fe20000410000 */
[----:B------:R0:W2:Y:S01]  /*44a0*/  LDG.E.128 R48, [R54.64] ;  /* 0x0000001236307981 */ /* 0x0000a2000c1e1d00 */
[----:B------:R-:W-:Y:S02]  /*44b0*/  FFMA.FTZ R56, R83, R40, R38 ;  /* 0x0000002853387223 */ /* 0x000fe40000010026 */
[C---:B------:R-:W-:Y:S02]  /*44c0*/  FFMA.FTZ R64, R105.reuse, R39, R36 ;  /* 0x0000002769407223 */ /* 0x040fe40000010024 */
[C---:B---3--:R-:W-:Y:S01]  /*44d0*/  FMUL.FTZ R117, R116.reuse, R117 ;  /* 0x0000007574757220 */ /* 0x048fe20000410000 */
[----:B------:R0:W3:Y:S01]  /*44e0*/  LDG.E.128 R36, [R54.64+0x400] ;  /* 0x0004001236247981 */ /* 0x0000e2000c1e1d00 */
[----:B----4-:R-:W-:Y:S02]  /*44f0*/  FMUL.FTZ R116, R116, R43 ;  /* 0x0000002b74747220 */ /* 0x010fe40000410000 */
[----:B------:R-:W-:-:S02]  /*4500*/  FFMA.FTZ R63, R105, R42, -R41 ;  /* 0x0000002a693f7223 */ /* 0x000fc40000010829 */
[----:B------:R0:W4:Y:S01]  /*4510*/  LDG.E.128 R40, [R54.64+0x200] ;  /* 0x0002001236287981 */ /* 0x000122000c1e1d00 */
[----:B------:R-:W-:Y:S02]  /*4520*/  FMUL.FTZ R57, R80, R56 ;  /* 0x0000003850397220 */ /* 0x000fe40000410000 */
[C---:B-1----:R-:W-:Y:S02]  /*4530*/  FMUL.FTZ R103, R62.reuse, R103 ;  /* 0x000000673e677220 */ /* 0x042fe40000410000 */
[----:B------:R-:W-:Y:S01]  /*4540*/  FMUL.FTZ R102, R62, R102 ;  /* 0x000000663e667220 */ /* 0x000fe20000410000 */
[----:B0-----:R-:W5:Y:S01]  /*4550*/  LDG.E.128 R52, [R54.64+0x600] ;  /* 0x0006001236347981 */ /* 0x001f62000c1e1d00 */
        /* <DEDUP_REMOVED lines=190> */
[----:B------:R0:W-:Y:S01]  /*5140*/  STS.128 [R61.X16+0x1480], R36 ;  /* 0x001480243d007388 */ /* 0x0001e2000000cc00 */
[C---:B------:R-:W-:Y:S02]  /*5150*/  FFMA.FTZ R62, R44.reuse, R65, R59 ;  /* 0x000000412c3e7223 */ /* 0x040fe4000001003b */
[-C--:B---3--:R-:W-:Y:S01]  /*5160*/  FFMA.FTZ R59, R44, R57.reuse, R58 ;  /* 0x000000392c3b7223 */ /* 0x088fe2000001003a */
[----:B----4-:R1:W-:Y:S01]  /*5170*/  STS.128 [R61.X16+0x1280], R40 ;  /* 0x001280283d007388 */ /* 0x0103e2000000cc00 */
        /* <DEDUP_REMOVED lines=12> */
[----:B-----5:R-:W-:Y:S01]  /*5240*/  STS.128 [R61.X16+0x1680], R52 ;  /* 0x001680343d007388 */ /* 0x020fe2000000cc00 */
        /* <DEDUP_REMOVED lines=80> */
.L_x_1384:
        /* <DEDUP_REMOVED lines=16> */
.L_x_1385:
[----:B------:R-:W-:Y:S05]  /*5850*/  BSYNC B0 ;  /* 0x0000000000007941 */ /* 0x000fea0003800000 */
.L_x_1383:
[----:B------:R-:W0:Y:S01]  /*5860*/  S2R R145, SR_TID.X ;  /* 0x0000000000917919 */ /* 0x000e220000002100 */
[----:B------:R-:W-:Y:S03]  /*5870*/  BSSY B0, `(.L_x_1386) ;  /* 0x0000082000007945 */ /* 0x000fe60003800000 */
[----:B------:R-:W-:Y:S01]  /*5880*/  BAR.SYNC.DEFER_BLOCKING 0x0 ;  /* 0x0000000000007b1d */ /* 0x000fe20000010000 */
[----:B0-----:R-:W-:-:S13]  /*5890*/  ISETP.NE.AND P0, PT, R145, RZ, PT ;  /* 0x000000ff9100720c */ /* 0x001fda0003f05270 */
[----:B----4-:R-:W0:Y:S02]  /*58a0*/  @P0 LDS.64 R36, [0x2138] ;  /* 0x00213800ff240984 */ /* 0x010e240000000a00 */
        /* <DEDUP_REMOVED lines=126> */
.L_x_1387:
[----:B------:R-:W-:Y:S05]  /*6090*/  BSYNC B0 ;  /* 0x0000000000007941 */ /* 0x000fea0003800000 */
.L_x_1386:
        /* <DEDUP_REMOVED lines=54> */
.L_x_1382:
[----:B------:R-:W-:Y:S01]  /*6400*/  BAR.SYNC.DEFER_BLOCKING 0x0 ;  /* 0x0000000000007b1d */ /* 0x000fe20000010000 */
[----:B------:R-:W-:Y:S01]  /*6410*/  LEA R0, R163, R164, 0x1 ;  /* 0x000000a4a3007211 */ /* 0x000fe200078e08ff */
[----:B------:R-:W-:Y:S01]  /*6420*/  USHF.L.U32 UR23, UR6, 0xa, URZ ;  /* 0x0000000a06177899 */ /* 0x000fe2000800063f */
[----:B------:R-:W-:-:S02]  /*6430*/  F2FP.BF16.PACK_AB R7, R20, R21 ;  /* 0x000000151407723e */ /* 0x000fc400000010ff */
        /* <DEDUP_REMOVED lines=9> */
[----:B------:R-:W-:Y:S01]  /*64d0*/  UIMAD UR16, UR21, UR16, URZ ;  /* 0x00000010151072a4 */ /* 0x000fe2000f8e023f */
[----:B------:R-:W-:Y:S01]  /*64e0*/  F2FP.BF16.PACK_AB R33, R16, R17 ;  /* 0x000000111021723e */ /* 0x000fe200000010ff */
[----:B------:R-:W-:Y:S01]  /*64f0*/  ULDC UR17, c[0x0][0x208] ;  /* 0x0000820000117ab9 */ /* 0x000fe20000000800 */
[----:B------:R-:W-:Y:S01]  /*6500*/  F2FP.BF16.PACK_AB R32, R18, R19 ;  /* 0x000000131220723e */ /* 0x000fe200000010ff */
[----:B------:R-:W-:Y:S01]  /*6510*/  ULDC UR22, c[0x0][0x1f8] ;  /* 0x00007e0000167ab9 */ /* 0x000fe20000000800 */
[----:B------:R-:W-:-:S02]  /*6520*/  IADD3 R52, R164, R163, RZ ;  /* 0x000000a3a4347210 */ /* 0x000fc40007ffe0ff */
[----:B------:R-:W-:Y:S02]  /*6530*/  MOV R2, UR23 ;  /* 0x0000001700027c02 */ /* 0x000fe40008000f00 */
[----:B------:R-:W-:Y:S01]  /*6540*/  MOV R3, UR24 ;  /* 0x0000001800037c02 */ /* 0x000fe20008000f00 */
[----:B------:R0:W-:Y:S01]  /*6550*/  STS.128 [R0.X16], R4 ;  /* 0x0000000400007388 */ /* 0x0001e2000000cc00 */
[----:B-1----:R-:W-:Y:S01]  /*6560*/  MOV R37, UR7 ;  /* 0x0000000700257c02 */ /* 0x002fe20008000f00 */
[----:B------:R-:W-:Y:S02]  /*6570*/  UIMAD UR7, UR20, UR17, URZ ;  /* 0x00000011140772a4 */ /* 0x000fe4000f8e023f */
[----:B------:R1:W-:Y:S01]  /*6580*/  STS.128 [R0.X16+0x10], R32 ;  /* 0x0000102000007388 */ /* 0x0003e2000000cc00 */
[----:B------:R-:W-:-:S06]  /*6590*/  NOP ;  /* 0x0000000000007918 */ /* 0x000fcc0000000000 */
[----:B------:R-:W2:Y:S01]  /*65a0*/  LDS.128 R28, [R52.X16] ;  /* 0x00000000341c7984 */ /* 0x000ea2000000cc00 */
[----:B------:R-:W-:-:S03]  /*65b0*/  IMAD R37, R76, c[0x0][0x204], R37 ;  /* 0x000081004c257a24 */ /* 0x000fc600078e0225 */
[----:B------:R-:W3:Y:S01]  /*65c0*/  LDS.128 R8, [R52.X16+0x200] ;  /* 0x0002000034087984 */ /* 0x000ee2000000cc00 */
[----:B0-----:R-:W-:Y:S01]  /*65d0*/  MOV R7, UR16 ;  /* 0x0000001000077c02 */ /* 0x001fe20008000f00 */
[C---:B------:R-:W-:Y:S01]  /*65e0*/  IMAD.WIDE.U32 R4, R76.reuse, c[0x0][0x200], R2 ;  /* 0x000080004c047a25 */ /* 0x040fe200078e0002 */
[----:B------:R-:W-:Y:S01]  /*65f0*/  UIMAD UR16, UR20, UR22, URZ ;  /* 0x00000016141072a4 */ /* 0x000fe2000f8e023f */
[----:B-1----:R-:W-:Y:S02]  /*6600*/  MOV R32, UR7 ;  /* 0x0000000700207c02 */ /* 0x002fe40008000f00 */
[C---:B------:R-:W-:Y:S01]  /*6610*/  IMAD R33, R76.reuse, c[0x0][0x1f4], R7 ;  /* 0x00007d004c217a24 */ /* 0x040fe200078e0207 */
[----:B------:R-:W-:Y:S01]  /*6620*/  IADD3 R5, R5, R37, RZ ;  /* 0x0000002505057210 */ /* 0x000fe20007ffe0ff */
[----:B------:R-:W-:Y:S01]  /*6630*/  IMAD.WIDE.U32 R6, R76, c[0x0][0x1f0], R2 ;  /* 0x00007c004c067a25 */ /* 0x000fe200078e0002 */
[----:B------:R-:W-:-:S03]  /*6640*/  MOV R34, UR16 ;  /* 0x0000001000227c02 */ /* 0x000fc60008000f00 */
[----:B------:R-:W-:Y:S01]  /*6650*/  IMAD.WIDE.U32 R4, R77, c[0x0][0x208], R4 ;  /* 0x000082004d047a25 */ /* 0x000fe200078e0004 */
[----:B------:R-:W-:-:S03]  /*6660*/  IADD3 R7, R7, R33, RZ ;  /* 0x0000002107077210 */ /* 0x000fc60007ffe0ff */
[C---:B------:R-:W-:Y:S01]  /*6670*/  IMAD R33, R77.reuse, c[0x0][0x20c], R32 ;  /* 0x000083004d217a24 */ /* 0x040fe200078e0220 */
[----:B------:R-:W-:Y:S01]  /*6680*/  LEA R32, P0, R4, c[0x0][0x258], 0x1 ;  /* 0x0000960004207a11 */ /* 0x000fe200078008ff */
[C---:B------:R-:W-:Y:S02]  /*6690*/  IMAD R35, R77.reuse, c[0x0][0x1fc], R34 ;  /* 0x00007f004d237a24 */ /* 0x040fe400078e0222 */
[----:B------:R-:W-:Y:S01]  /*66a0*/  IMAD.WIDE.U32 R6, R77, c[0x0][0x1f8], R6 ;  /* 0x00007e004d067a25 */ /* 0x000fe200078e0006 */
[----:B------:R-:W-:-:S04]  /*66b0*/  IADD3 R33, R5, R33, RZ ;  /* 0x0000002105217210 */ /* 0x000fc80007ffe0ff */
        /* <DEDUP_REMOVED lines=36> */
[--C-:B------:R-:W-:Y:S01]  /*6900*/  PRMT R36, RZ, 0x5410, R7.reuse ;  /* 0x00005410ff247816 */ /* 0x100fe20000000007 */
[----:B------:R-:W-:Y:S01]  /*6910*/  FMUL.FTZ R5, R32, -1.4426950216293334961 ;  /* 0xbfb8aa3b20057820 */ /* 0x000fe20000410000 */
[----:B------:R-:W-:Y:S01]  /*6920*/  PRMT R33, RZ, 0x5410, R6 ;  /* 0x00005410ff217816 */ /* 0x000fe20000000006 */
[----:B------:R-:W-:Y:S01]  /*6930*/  FMUL.FTZ R31, R30, -1.4426950216293334961 ;  /* 0xbfb8aa3b1e1f7820 */ /* 0x000fe20000410000 */
[----:B-1----:R-:W-:Y:S01]  /*6940*/  PRMT R39, RZ, 0x5410, R8 ;  /* 0x00005410ff277816 */ /* 0x002fe20000000008 */
[----:B------:R-:W0:Y:S01]  /*6950*/  MUFU.EX2 R29, R29 ;  /* 0x0000001d001d7308 */ /* 0x000e220000000800 */
[----:B------:R-:W-:Y:S01]  /*6960*/  PRMT R6, RZ, 0x7610, R6 ;  /* 0x00007610ff067816 */ /* 0x000fe20000000006 */
[----:B------:R-:W-:Y:S01]  /*6970*/  FMUL.FTZ R37, R36, -1.4426950216293334961 ;  /* 0xbfb8aa3b24257820 */ /* 0x000fe20000410000 */
[----:B------:R-:W-:Y:S01]  /*6980*/  PRMT R8, RZ, 0x7610, R8 ;  /* 0x00007610ff087816 */ /* 0x000fe20000000008 */
[----:B------:R-:W-:Y:S01]  /*6990*/  FMUL.FTZ R34, R33, -1.4426950216293334961 ;  /* 0xbfb8aa3b21227820 */ /* 0x000fe20000410000 */
[----:B------:R-:W-:Y:S01]  /*69a0*/  PRMT R38, RZ, 0x7610, R7 ;  /* 0x00007610ff267816 */ /* 0x000fe20000000007 */
[----:B------:R-:W-:Y:S01]  /*69b0*/  FMUL.FTZ R35, R6, -1.4426950216293334961 ;  /* 0xbfb8aa3b06237820 */ /* 0x000fe20000410000 */
[----:B------:R-:W-:Y:S01]  /*69c0*/  PRMT R42, RZ, 0x5410, R9 ;  /* 0x00005410ff2a7816 */ /* 0x000fe20000000009 */
[----:B------:R-:W1:Y:S01]  /*69d0*/  MUFU.EX2 R5, R5 ;  /* 0x0000000500057308 */ /* 0x000e620000000800 */
[--C-:B------:R-:W-:Y:S01]  /*69e0*/  PRMT R46, RZ, 0x5410, R10.reuse ;  /* 0x00005410ff2e7816 */ /* 0x100fe2000000000a */
[----:B------:R-:W-:Y:S01]  /*69f0*/  FMUL.FTZ R41, R8, -1.4426950216293334961 ;  /* 0xbfb8aa3b08297820 */ /* 0x000fe20000410000 */
[----:B------:R-:W-:Y:S01]  /*6a00*/  PRMT R49, RZ, 0x5410, R11 ;  /* 0x00005410ff317816 */ /* 0x000fe2000000000b */
[----:B------:R-:W-:Y:S01]  /*6a10*/  FMUL.FTZ R7, R38, -1.4426950216293334961 ;  /* 0xbfb8aa3b26077820 */ /* 0x000fe20000410000 */
[----:B------:R-:W-:Y:S01]  /*6a20*/  PRMT R45, RZ, 0x7610, R9 ;  /* 0x00007610ff2d7816 */ /* 0x000fe20000000009 */
[----:B------:R-:W-:Y:S01]  /*6a30*/  FMUL.FTZ R40, R39, -1.4426950216293334961 ;  /* 0xbfb8aa3b27287820 */ /* 0x000fe20000410000 */
[----:B------:R-:W-:Y:S01]  /*6a40*/  PRMT R10, RZ, 0x7610, R10 ;  /* 0x00007610ff0a7816 */ /* 0x000fe2000000000a */
[----:B------:R-:W2:Y:S01]  /*6a50*/  MUFU.EX2 R37, R37 ;  /* 0x0000002500257308 */ /* 0x000ea20000000800 */
[----:B------:R-:W-:Y:S01]  /*6a60*/  PRMT R51, RZ, 0x7610, R11 ;  /* 0x00007610ff337816 */ /* 0x000fe2000000000b */
[----:B------:R-:W-:-:S02]  /*6a70*/  FMUL.FTZ R43, R42, -1.4426950216293334961 ;  /* 0xbfb8aa3b2a2b7820 */ /* 0x000fc40000410000 */
[----:B------:R-:W-:Y:S02]  /*6a80*/  FMUL.FTZ R47, R46, -1.4426950216293334961 ;  /* 0xbfb8aa3b2e2f7820 */ /* 0x000fe40000410000 */
[----:B------:R-:W-:Y:S02]  /*6a90*/  FMUL.FTZ R50, R49, -1.4426950216293334961 ;  /* 0xbfb8aa3b31327820 */ /* 0x000fe40000410000 */
[----:B------:R-:W3:Y:S01]  /*6aa0*/  MUFU.EX2 R34, R34 ;  /* 0x0000002200227308 */ /* 0x000ee20000000800 */
[----:B0-----:R-:W-:Y:S02]  /*6ab0*/  FADD.FTZ R29, R29, 1 ;  /* 0x3f8000001d1d7421 */ /* 0x001fe40000010000 */
[----:B------:R-:W-:Y:S02]  /*6ac0*/  FMUL.FTZ R9, R45, -1.4426950216293334961 ;  /* 0xbfb8aa3b2d097820 */ /* 0x000fe40000410000 */
[----:B------:R-:W-:Y:S02]  /*6ad0*/  FMUL.FTZ R48, R10, -1.4426950216293334961 ;  /* 0xbfb8aa3b0a307820 */ /* 0x000fe40000410000 */
[----:B------:R-:W-:Y:S01]  /*6ae0*/  FMUL.FTZ R11, R51, -1.4426950216293334961 ;  /* 0xbfb8aa3b330b7820 */ /* 0x000fe20000410000 */
        /* <DEDUP_REMOVED lines=19> */
[----:B------:R-:W-:Y:S01]  /*6c20*/  MUFU.RCP R29, R29 ;  /* 0x0000001d001d7308 */ /* 0x000fe20000001000 */
[----:B-1----:R-:W-:-:S07]  /*6c30*/  FADD.FTZ R47, R47, 1 ;  /* 0x3f8000002f2f7421 */ /* 0x002fce0000010000 */
[----:B------:R-:W0:Y:S01]  /*6c40*/  MUFU.EX2 R9, R9 ;  /* 0x0000000900097308 */ /* 0x000e220000000800 */
[----:B--2---:R-:W-:-:S07]  /*6c50*/  FADD.FTZ R50, R50, 1 ;  /* 0x3f80000032327421 */ /* 0x004fce0000010000 */
[----:B------:R-:W1:Y:S08]  /*6c60*/  MUFU.EX2 R48, R48 ;  /* 0x0000003000307308 */ /* 0x000e700000000800 */
[----:B------:R-:W2:Y:S01]  /*6c70*/  MUFU.EX2 R11, R11 ;  /* 0x0000000b000b7308 */ /* 0x000ea20000000800 */
[----:B0-----:R-:W-:-:S07]  /*6c80*/  FADD.FTZ R9, R9, 1 ;  /* 0x3f80000009097421 */ /* 0x001fce0000010000 */
[----:B------:R0:W-:Y:S01]  /*6c90*/  MUFU.RCP R55, R5 ;  /* 0x0000000500377308 */ /* 0x0001e20000001000 */
[----:B-1----:R-:W-:-:S07]  /*6ca0*/  FADD.FTZ R48, R48, 1 ;  /* 0x3f80000030307421 */ /* 0x002fce0000010000 */
[----:B------:R-:W1:Y:S01]  /*6cb0*/  MUFU.RCP R37, R37 ;  /* 0x0000002500257308 */ /* 0x000e620000001000 */
[----:B0-----:R-:W-:Y:S02]  /*6cc0*/  FMUL.FTZ R5, R4, R29 ;  /* 0x0000001d04057220 */ /* 0x001fe40000410000 */
[----:B--2---:R-:W-:Y:S02]  /*6cd0*/  FADD.FTZ R29, R11, 1 ;  /* 0x3f8000000b1d7421 */ /* 0x004fe40000010000 */
[----:B------:R-:W-:-:S03]  /*6ce0*/  FMUL.FTZ R5, R5, R26 ;  /* 0x0000001a05057220 */ /* 0x000fc60000410000 */
[----:B------:R-:W0:Y:S08]  /*6cf0*/  MUFU.RCP R34, R34 ;  /* 0x0000002200227308 */ /* 0x000e300000001000 */
[----:B------:R2:W3:Y:S01]  /*6d00*/  MUFU.RCP R57, R7 ;  /* 0x0000000700397308 */ /* 0x0004e20000001000 */
[----:B-1----:R-:W-:-:S04]  /*6d10*/  FMUL.FTZ R36, R36, R37 ;  /* 0x0000002524247220 */ /* 0x002fc80000410000 */
[----:B------:R-:W-:-:S03]  /*6d20*/  FMUL.FTZ R36, R36, R21 ;  /* 0x0000001524247220 */ /* 0x000fc60000410000 */
[----:B------:R-:W1:Y:S01]  /*6d30*/  MUFU.RCP R53, R44 ;  /* 0x0000002c00357308 */ /* 0x000e620000001000 */
[----:B--2---:R-:W-:Y:S02]  /*6d40*/  FMUL.FTZ R7, R32, R55 ;  /* 0x0000003720077220 */ /* 0x004fe40000410000 */
[----:B0-----:R-:W-:Y:S02]  /*6d50*/  FMUL.FTZ R4, R33, R34 ;  /* 0x0000002221047220 */ /* 0x001fe40000410000 */
[----:B------:R-:W-:Y:S02]  /*6d60*/  FMUL.FTZ R7, R7, R24 ;  /* 0x0000001807077220 */ /* 0x000fe40000410000 */
[----:B------:R-:W-:Y:S01]  /*6d70*/  FMUL.FTZ R4, R4, R23 ;  /* 0x0000001704047220 */ /* 0x000fe20000410000 */
[----:B------:R-:W-:Y:S01]  /*6d80*/  MUFU.RCP R35, R35 ;  /* 0x0000002300237308 */ /* 0x000fe20000001000 */
[----:B---3--:R-:W-:-:S04]  /*6d90*/  FMUL.FTZ R11, R38, R57 ;  /* 0x00000039260b7220 */ /* 0x008fc80000410000 */
[----:B------:R-:W-:-:S03]  /*6da0*/  FMUL.FTZ R11, R11, R20 ;  /* 0x000000140b0b7220 */ /* 0x000fc60000410000 */
[----:B------:R-:W0:Y:S01]  /*6db0*/  MUFU.RCP R41, R41 ;  /* 0x0000002900297308 */ /* 0x000e220000001000 */
[----:B-1----:R-:W-:-:S04]  /*6dc0*/  FMUL.FTZ R28, R28, R53 ;  /* 0x000000351c1c7220 */ /* 0x002fc80000410000 */
[----:B------:R-:W-:-:S03]  /*6dd0*/  FMUL.FTZ R28, R28, R27 ;  /* 0x0000001b1c1c7220 */ /* 0x000fc60000410000 */
[----:B------:R-:W1:Y:S08]  /*6de0*/  MUFU.RCP R31, R31 ;  /* 0x0000001f001f7308 */ /* 0x000e700000001000 */
[----:B------:R-:W2:Y:S01]  /*6df0*/  MUFU.RCP R40, R40 ;  /* 0x0000002800287308 */ /* 0x000ea20000001000 */
[----:B0-----:R-:W-:-:S04]  /*6e00*/  FMUL.FTZ R21, R8, R41 ;  /* 0x0000002908157220 */ /* 0x001fc80000410000 */
[----:B------:R-:W-:-:S03]  /*6e10*/  FMUL.FTZ R21, R21, R18 ;  /* 0x0000001215157220 */ /* 0x000fc60000410000 */
[----:B------:R-:W0:Y:S01]  /*6e20*/  MUFU.RCP R43, R43 ;  /* 0x0000002b002b7308 */ /* 0x000e220000001000 */
[----:B-1----:R-:W-:-:S04]  /*6e30*/  FMUL.FTZ R30, R30, R31 ;  /* 0x0000001f1e1e7220 */ /* 0x002fc80000410000 */
[----:B------:R-:W-:-:S03]  /*6e40*/  FMUL.FTZ R30, R30, R25 ;  /* 0x000000191e1e7220 */ /* 0x000fc60000410000 */
[----:B------:R1:W3:Y:S08]  /*6e50*/  MUFU.RCP R44, R9 ;  /* 0x00000009002c7308 */ /* 0x0002f00000001000 */
[----:B------:R-:W4:Y:S01]  /*6e60*/  MUFU.RCP R47, R47 ;  /* 0x0000002f002f7308 */ /* 0x000f220000001000 */
[----:B-1----:R-:W-:Y:S02]  /*6e70*/  FMUL.FTZ R9, R6, R35 ;  /* 0x0000002306097220 */ /* 0x002fe40000410000 */
[----:B--2---:R-:W-:-:S02]  /*6e80*/  FMUL.FTZ R6, R39, R40 ;  /* 0x0000002827067220 */ /* 0x004fc40000410000 */
[----:B0-----:R-:W-:Y:S02]  /*6e90*/  FMUL.FTZ R42, R42, R43 ;  /* 0x0000002b2a2a7220 */ /* 0x001fe40000410000 */
[----:B------:R-:W-:Y:S01]  /*6ea0*/  FMUL.FTZ R9, R9, R22 ;  /* 0x0000001609097220 */ /* 0x000fe20000410000 */
[----:B------:R-:W0:Y:S01]  /*6eb0*/  MUFU.RCP R59, R48 ;  /* 0x00000030003b7308 */ /* 0x000e220000001000 */
[----:B---3--:R-:W-:Y:S02]  /*6ec0*/  FMUL.FTZ R45, R45, R44 ;  /* 0x0000002c2d2d7220 */ /* 0x008fe40000410000 */
[----:B------:R-:W-:Y:S02]  /*6ed0*/  FMUL.FTZ R6, R6, R19 ;  /* 0x0000001306067220 */ /* 0x000fe40000410000 */
[----:B------:R-:W-:Y:S02]  /*6ee0*/  FMUL.FTZ R42, R42, R17 ;  /* 0x000000112a2a7220 */ /* 0x000fe40000410000 */
[----:B------:R-:W-:Y:S01]  /*6ef0*/  FMUL.FTZ R45, R45, R16 ;  /* 0x000000102d2d7220 */ /* 0x000fe20000410000 */
[----:B------:R-:W1:Y:S01]  /*6f00*/  MUFU.RCP R50, R50 ;  /* 0x0000003200327308 */ /* 0x000e620000001000 */
[----:B------:R-:W-:Y:S01]  /*6f10*/  BAR.SYNC.DEFER_BLOCKING 0x0 ;  /* 0x0000000000007b1d */ /* 0x000fe20000010000 */
[----:B----4-:R-:W-:Y:S01]  /*6f20*/  FMUL.FTZ R46, R46, R47 ;  /* 0x0000002f2e2e7220 */ /* 0x010fe20000410000 */
[----:B------:R-:W-:-:S02]  /*6f30*/  F2FP.BF16.PACK_AB R44, R21, R6 ;  /* 0x00000006152c723e */ /* 0x000fc400000010ff */
[----:B------:R-:W-:Y:S01]  /*6f40*/  F2FP.BF16.PACK_AB R45, R45, R42 ;  /* 0x0000002a2d2d723e */ /* 0x000fe200000010ff */
[----:B------:R-:W-:Y:S01]  /*6f50*/  FMUL.FTZ R46, R46, R15 ;  /* 0x0000000f2e2e7220 */ /* 0x000fe20000410000 */
[----:B------:R-:W-:Y:S01]  /*6f60*/  F2FP.BF16.PACK_AB R15, R11, R36 ;  /* 0x000000240b0f723e */ /* 0x000fe200000010ff */
[----:B------:R-:W2:Y:S01]  /*6f70*/  MUFU.RCP R32, R29 ;  /* 0x0000001d00207308 */ /* 0x000ea20000001000 */
[----:B0-----:R-:W-:-:S04]  /*6f80*/  FMUL.FTZ R23, R10, R59 ;  /* 0x0000003b0a177220 */ /* 0x001fc80000410000 */
[----:B------:R-:W-:Y:S01]  /*6f90*/  FMUL.FTZ R23, R23, R14 ;  /* 0x0000000e17177220 */ /* 0x000fe20000410000 */
[----:B------:R-:W-:Y:S01]  /*6fa0*/  F2FP.BF16.PACK_AB R14, R9, R4 ;  /* 0x00000004090e723e */ /* 0x000fe200000010ff */
[----:B-1----:R-:W-:-:S03]  /*6fb0*/  FMUL.FTZ R8, R49, R50 ;  /* 0x0000003231087220 */ /* 0x002fc60000410000 */
[----:B------:R-:W-:Y:S01]  /*6fc0*/  F2FP.BF16.PACK_AB R46, R23, R46 ;  /* 0x0000002e172e723e */ /* 0x000fe200000010ff */
[----:B------:R-:W-:Y:S01]  /*6fd0*/  FMUL.FTZ R8, R8, R13 ;  /* 0x0000000d08087220 */ /* 0x000fe20000410000 */
[----:B------:R-:W-:Y:S01]  /*6fe0*/  F2FP.BF16.PACK_AB R13, R7, R30 ;  /* 0x0000001e070d723e */ /* 0x000fe200000010ff */
[----:B--2---:R-:W-:-:S04]  /*6ff0*/  FMUL.FTZ R51, R51, R32 ;  /* 0x0000002033337220 */ /* 0x004fc80000410000 */
[----:B------:R-:W-:Y:S01]  /*7000*/  FMUL.FTZ R51, R51, R12 ;  /* 0x0000000c33337220 */ /* 0x000fe20000410000 */
[----:B------:R-:W-:Y:S02]  /*7010*/  F2FP.BF16.PACK_AB R12, R5, R28 ;  /* 0x0000001c050c723e */ /* 0x000fe400000010ff */
[----:B------:R-:W-:Y:S01]  /*7020*/  MOV R5, UR7 ;  /* 0x0000000700057c02 */ /* 0x000fe20008000f00 */
[----:B------:R-:W-:Y:S01]  /*7030*/  ULDC UR7, c[0x0][0x218] ;  /* 0x0000860000077ab9 */ /* 0x000fe20000000800 */
[----:B------:R-:W-:Y:S01]  /*7040*/  F2FP.BF16.PACK_AB R47, R51, R8 ;  /* 0x00000008332f723e */ /* 0x000fe200000010ff */
[----:B------:R-:W-:Y:S01]  /*7050*/  STS.128 [R0.X16], R12 ;  /* 0x0000000c00007388 */ /* 0x000fe2000000cc00 */
[----:B------:R-:W-:Y:S01]  /*7060*/  UIMAD UR7, UR20, UR7, URZ ;  /* 0x00000007140772a4 */ /* 0x000fe2000f8e023f */
[----:B------:R-:W-:Y:S02]  /*7070*/  IMAD R5, R76, c[0x0][0x214], R5 ;  /* 0x000085004c057a24 */ /* 0x000fe400078e0205 */
        /* <DEDUP_REMOVED lines=19> */
.L_x_1389:
[----:B------:R-:W-:Y:S05]  /*71b0*/  EXIT ;  /* 0x000000000000794d */ /* 0x000fea0003800000 */
.L_x_1391:
        /* <DEDUP_REMOVED lines=12> */
.L_x_5351:


//--------------------- .text._Z25selective_scan_fwd_kernelI32Selective_Scan_fwd_kernel_traitsILi32ELi16ELi1ELb0ELb0ELb0ELb0EN3c108BFloat16ENS1_7complexIfEEEEv13SSMParamsBase --------------------------
	.section	.text._Z25selective_scan_fwd_kernelI32Selective_Scan_fwd_kernel_traitsILi32ELi16ELi1ELb0ELb0ELb0ELb0EN3c108BFloat16ENS1_7complexIfEEEEv13SSMParamsBase,"ax",@progbits
	.sectioninfo	@"SHI_REGISTERS=157"
	.align	128
        .global         _Z25selective_scan_fwd_kernelI32Selective_Scan_fwd_kernel_traitsILi32ELi16ELi1ELb0ELb0ELb0ELb0EN3c108BFloat16ENS1_7complexIfEEEEv13SSMParamsBase
        .type           _Z25selective_scan_fwd_kernelI32Selective_Scan_fwd_kernel_traitsILi32ELi16ELi1ELb0ELb0ELb0ELb0EN3c108BFloat16ENS1_7complexIfEEEEv13SSMParamsBase,@function
        .size           _Z25selective_scan_fwd_kernelI32Selective_Scan_fwd_kernel_traitsILi32ELi16ELi1ELb0ELb0ELb0ELb0EN3c108BFloat16ENS1_7complexIfEEEEv13SSMParamsBase,(.L_x_5352 - _Z25selective_scan_fwd_kernelI32Selective_Scan_fwd_kernel_traitsILi32ELi16ELi1ELb0ELb0ELb0ELb0EN3c108BFloat16ENS1_7complexIfEEEEv13SSMParamsBase)
        .other          _Z25selective_scan_fwd_kernelI32Selective_Scan_fwd_kernel_traitsILi32ELi16ELi1ELb0ELb0ELb0ELb0EN3c108BFloat16ENS1_7complexIfEEEEv13SSMParamsBase,@"STO_CUDA_ENTRY STV_DEFAULT"
_Z25selective_scan_fwd_kernelI32Selective_Scan_fwd_kernel_traitsILi32ELi16ELi1ELb0ELb0ELb0ELb0EN3c108BFloat16ENS1_7complexIfEEEEv13SSMParamsBase:
.text._Z25selective_scan_fwd_kernelI32Selective_Scan_fwd_kernel_traitsILi32ELi16ELi1ELb0ELb0ELb0ELb0EN3c108BFloat16ENS1_7complexIfEEEEv13SSMParamsBase:
        /* <DEDUP_REMOVED lines=18> */
[----:B------:R-:W-:-:S13]  /*0120*/  ISETP.GE.AND P0, PT, R6, 0x1, PT ;  /* 0x000000010600780c */ /* 0x000fda0003f06270 */
[----:B------:R-:W-:Y:S05]  /*0130*/  @!P0 EXIT ;  /* 0x000000000000894d */ /* 0x000fea0003800000 */
[----:B0-----:R-:W0:Y:S01]  /*0140*/  S2UR UR6, SR_CTAID.X ;  /* 0x00000000000679c3 */ /* 0x001e220000002500 */
[----:B------:R-:W1:Y:S01]  /*0150*/  S2R R98, SR_TID.X ;  /* 0x0000000000627919 */ /* 0x000e620000002100 */
[C---:B------:R-:W-:Y:S01]  /*0160*/  IMAD R7, R25.reuse, c[0x0][0x1d8], RZ ;  /* 0x0000760019077a24 */ /* 0x040fe200078e02ff */
[----:B------:R-:W-:Y:S01]  /*0170*/  MOV R32, RZ ;  /* 0x000000ff00207202 */ /* 0x000fe20000000f00 */
[----:B------:R-:W-:Y:S01]  /*0180*/  IMAD R9, R25, c[0x0][0x1e8], RZ ;  /* 0x00007a0019097a24 */ /* 0x000fe200078e02ff */
[----:B------:R-:W2:Y:S01]  /*0190*/  S2R R29, SR_LANEID ;  /* 0x00000000001d7919 */ /* 0x000ea20000000000 */
[----:B------:R-:W-:-:S04]  /*01a0*/  IMAD.WIDE.U32 R2, R0, c[0x0][0x1d8], RZ ;  /* 0x0000760000027a25 */ /* 0x000fc800078e00ff */
[C---:B------:R-:W-:Y:S02]  /*01b0*/  IMAD R7, R0.reuse, c[0x0][0x1dc], R7 ;  /* 0x0000770000077a24 */ /* 0x040fe400078e0207 */
[----:B------:R-:W-:-:S03]  /*01c0*/  IMAD.WIDE.U32 R4, R0, c[0x0][0x1e8], RZ ;  /* 0x00007a0000047a25 */ /* 0x000fc600078e00ff */
[----:B------:R-:W-:Y:S01]  /*01d0*/  IADD3 R3, R3, R7, RZ ;  /* 0x0000000703037210 */ /* 0x000fe20007ffe0ff */
[----:B------:R-:W-:-:S05]  /*01e0*/  IMAD R9, R0, c[0x0][0x1ec], R9 ;  /* 0x00007b0000097a24 */ /* 0x000fca00078e0209 */
[----:B------:R-:W-:Y:S02]  /*01f0*/  IADD3 R5, R5, R9, RZ ;  /* 0x0000000905057210 */ /* 0x000fe40007ffe0ff */
[----:B0-----:R-:W-:Y:S02]  /*0200*/  MOV R27, UR6 ;  /* 0x00000006001b7c02 */ /* 0x001fe40008000f00 */
[C---:B-1----:R-:W-:Y:S02]  /*0210*/  LOP3.LUT R28, R98.reuse, 0x1f, RZ, 0xc0, !PT ;  /* 0x0000001f621c7812 */ /* 0x042fe400078ec0ff */
[----:B------:R-:W-:Y:S01]  /*0220*/  SHF.R.S32.HI R141, RZ, 0x1f, R27 ;  /* 0x0000001fff8d7819 */ /* 0x000fe2000001141b */
[----:B------:R-:W-:Y:S01]  /*0230*/  IMAD.WIDE.U32 R2, R27, c[0x0][0x1d0], R2 ;  /* 0x000074001b027a25 */ /* 0x000fe200078e0002 */
[----:B------:R-:W-:-:S03]  /*0240*/  SHF.L.U32 R7, R98, 0x4, RZ ;  /* 0x0000000462077819 */ /* 0x000fc600000006ff */
[C---:B------:R-:W-:Y:S01]  /*0250*/  IMAD R6, R141.reuse, c[0x0][0x1d0], RZ ;  /* 0x000074008d067a24 */ /* 0x040fe200078e02ff */
[----:B------:R-:W-:Y:S01]  /*0260*/  LOP3.LUT R30, R28, 0xfffffe00, R7, 0xf8, !PT ;  /* 0xfffffe001c1e7812 */ /* 0x000fe200078ef807 */
[----:B------:R-:W-:Y:S02]  /*0270*/  IMAD R8, R141, c[0x0][0x1e0], RZ ;  /* 0x000078008d087a24 */ /* 0x000fe400078e02ff */
[C---:B------:R-:W-:Y:S01]  /*0280*/  IMAD.WIDE.U32 R4, R27.reuse, c[0x0][0x1e0], R4 ;  /* 0x000078001b047a25 */ /* 0x040fe200078e0004 */
[----:B------:R-:W-:Y:S02]  /*0290*/  SHF.R.S32.HI R31, RZ, 0x1f, R30 ;  /* 0x0000001fff1f7819 */ /* 0x000fe4000001141e */
[C---:B------:R-:W-:Y:S01]  /*02a0*/  IADD3 R17, P0, R30.reuse, R2, RZ ;  /* 0x000000021e117210 */ /* 0x040fe20007f1e0ff */
[C---:B------:R-:W-:Y:S01]  /*02b0*/  IMAD R6, R27.reuse, c[0x0][0x1d4], R6 ;  /* 0x000075001b067a24 */ /* 0x040fe200078e0206 */
[----:B------:R-:W-:Y:S01]  /*02c0*/  IADD3 R66, P1, R30, R4, RZ ;  /* 0x000000041e427210 */ /* 0x000fe20007f3e0ff */
[----:B------:R-:W-:-:S03]  /*02d0*/  IMAD R8, R27, c[0x0][0x1e4], R8 ;  /* 0x000079001b087a24 */ /* 0x000fc600078e0208 */
[----:B------:R-:W-:Y:S02]  /*02e0*/  IADD3.X R2, R31, R3, R6, P0, !PT ;  /* 0x000000031f027210 */ /* 0x000fe400007fe406 */
[----:B------:R-:W-:Y:S02]  /*02f0*/  LEA R16, P0, R17, c[0x0][0x240], 0x1 ;  /* 0x0000900011107a11 */ /* 0x000fe400078008ff */
[C---:B------:R-:W-:Y:S02]  /*0300*/  LEA R53, P2, R66.reuse, c[0x0][0x248], 0x1 ;  /* 0x0000920042357a11 */ /* 0x040fe400078408ff */
[----:B------:R-:W-:Y:S02]  /*0310*/  IADD3.X R5, R31, R5, R8, P1, !PT ;  /* 0x000000051f057210 */ /* 0x000fe40000ffe408 */
[----:B------:R-:W-:Y:S02]  /*0320*/  LEA.HI.X R17, R17, c[0x0][0x244], R2, 0x1, P0 ;  /* 0x0000910011117a11 */ /* 0x000fe400000f0c02 */
[----:B--2---:R-:W-:-:S02]  /*0330*/  LEA.HI.X R66, R66, c[0x0][0x24c], R5, 0x1, P2 ;  /* 0x0000930042427a11 */ /* 0x004fc400010f0c05 */
.L_x_1431:
[----:B------:R-:W-:Y:S01]  /*0340*/  BAR.SYNC.DEFER_BLOCKING 0x0 ;  /* 0x0000000000007b1d */ /* 0x000fe20000010000 */
[----:B------:R-:W-:-:S02]  /*0350*/  MOV R99, 0xfffffe00 ;  /* 0xfffffe0000637802 */ /* 0x000fc40000000f00 */
[----:B------:R-:W-:Y:S02]  /*0360*/  PRMT R2, RZ, 0x7610, R2 ;  /* 0x00007610ff027816 */ /* 0x000fe40000000002 */
[----:B------:R-:W-:Y:S01]  /*0370*/  LOP3.LUT R22, R30, 0x20, RZ, 0xfc, !PT ;  /* 0x000000201e167812 */ /* 0x000fe200078efcff */
[----:B------:R-:W-:Y:S01]  /*0380*/  IMAD R99, R32, R99, c[0x0][0x168] ;  /* 0x00005a0020637624 */ /* 0x000fe200078e0263 */
[C---:B------:R-:W-:Y:S02]  /*0390*/  LOP3.LUT R34, R30.reuse, 0x40, RZ, 0xfc, !PT ;  /* 0x000000401e227812 */ /* 0x040fe400078efcff */
[C---:B------:R-:W-:Y:S02]  /*03a0*/  LOP3.LUT R36, R30.reuse, 0x60, RZ, 0xfc, !PT ;  /* 0x000000601e247812 */ /* 0x040fe400078efcff */
[C---:B------:R-:W-:Y:S02]  /*03b0*/  ISETP.GE.AND P0, PT, R30.reuse, R99, PT ;  /* 0x000000631e00720c */ /* 0x040fe40003f06270 */
[----:B------:R-:W-:-:S02]  /*03c0*/  LOP3.LUT R38, R30, 0x80, RZ, 0xfc, !PT ;  /* 0x000000801e267812 */ /* 0x000fc400078efcff */
[----:B------:R-:W-:Y:S02]  /*03d0*/  LOP3.LUT R40, R30, 0xa0, RZ, 0xfc, !PT ;  /* 0x000000a01e287812 */ /* 0x000fe400078efcff */
[-C--:B------:R-:W-:Y:S02]  /*03e0*/  ISETP.GE.AND P1, PT, R34, R99.reuse, PT ;  /* 0x000000632200720c */ /* 0x080fe40003f26270 */
[----:B------:R-:W-:-:S05]  /*03f0*/  ISETP.GE.AND P2, PT, R36, R99, PT ;  /* 0x000000632400720c */ /* 0x000fca0003f46270 */
[----:B------:R-:W2:Y:S01]  /*0400*/  @!P0 LDG.E.U16 R2, [R16.64] ;  /* 0x0000000410028981 */ /* 0x000ea2000c1e1500 */
[-C--:B------:R-:W-:Y:S02]  /*0410*/  ISETP.GE.AND P0, PT, R22, R99.reuse, PT ;  /* 0x000000631600720c */ /* 0x080fe40003f06270 */
[-C--:B------:R-:W-:Y:S02]  /*0420*/  ISETP.GE.AND P3, PT, R38, R99.reuse, PT ;  /* 0x000000632600720c */ /* 0x080fe40003f66270 */
[----:B------:R-:W-:Y:S02]  /*0430*/  ISETP.GE.AND P4, PT, R40, R99, PT ;  /* 0x000000632800720c */ /* 0x000fe40003f86270 */
[----:B0-----:R-:W-:Y:S02]  /*0440*/  PRMT R4, RZ, 0x7610, R4 ;  /* 0x00007610ff047816 */ /* 0x001fe40000000004 */
[----:B------:R-:W-:Y:S02]  /*0450*/  PRMT R3, RZ, 0x7610, R3 ;  /* 0x00007610ff037816 */ /* 0x000fe40000000003 */
[----:B------:R-:W-:-:S02]  /*0460*/  PRMT R6, RZ, 0x7610, R6 ;  /* 0x00007610ff067816 */ /* 0x000fc40000000006 */
[----:B------:R-:W-:Y:S01]  /*0470*/  PRMT R5, RZ, 0x7610, R5 ;  /* 0x00007610ff057816 */ /* 0x000fe20000000005 */
[----:B------:R-:W3:Y:S01]  /*0480*/  @!P0 LDG.E.U16 R4, [R16.64+0x40] ;  /* 0x0000400410048981 */ /* 0x000ee2000c1e1500 */
[C---:B------:R-:W-:Y:S02]  /*0490*/  LOP3.LUT R42, R30.reuse, 0xc0, RZ, 0xfc, !PT ;  /* 0x000000c01e2a7812 */ /* 0x040fe400078efcff */
[----:B------:R-:W-:Y:S01]  /*04a0*/  PRMT R8, RZ, 0x7610, R8 ;  /* 0x00007610ff087816 */ /* 0x000fe20000000008 */
[----:B------:R-:W4:Y:S01]  /*04b0*/  @!P1 LDG.E.U16 R3, [R16.64+0x80] ;  /* 0x0000800410039981 */ /* 0x000f22000c1e1500 */
[C---:B------:R-:W-:Y:S02]  /*04c0*/  LOP3.LUT R44, R30.reuse, 0xe0, RZ, 0xfc, !PT ;  /* 0x000000e01e2c7812 */ /* 0x040fe400078efcff */
[C---:B------:R-:W-:Y:S01]  /*04d0*/  LOP3.LUT R50, R30.reuse, 0x100, RZ, 0xfc, !PT ;  /* 0x000001001e327812 */ /* 0x040fe200078efcff */
[----:B------:R-:W4:Y:S01]  /*04e0*/  @!P2 LDG.E.U16 R6, [R16.64+0xc0] ;  /* 0x0000c0041006a981 */ /* 0x000f22000c1e1500 */
[----:B------:R-:W-:-:S02]  /*04f0*/  LOP3.LUT R52, R30, 0x120, RZ, 0xfc, !PT ;  /* 0x000001201e347812 */ /* 0x000fc400078efcff */
[-C--:B------:R-:W-:Y:S01]  /*0500*/  ISETP.GE.AND P0, PT, R42, R99.reuse, PT ;  /* 0x000000632a00720c */ /* 0x080fe20003f06270 */
[----:B------:R-:W4:Y:S01]  /*0510*/  @!P3 LDG.E.U16 R5, [R16.64+0x100] ;  /* 0x000100041005b981 */ /* 0x000f22000c1e1500 */
[----:B------:R-:W-:Y:S02]  /*0520*/  LOP3.LUT R54, R30, 0x140, RZ, 0xfc, !PT ;  /* 0x000001401e367812 */ /* 0x000fe400078efcff */
[-C--:B------:R-:W-:Y:S01]  /*0530*/  ISETP.GE.AND P1, PT, R44, R99.reuse, PT ;  /* 0x000000632c00720c */ /* 0x080fe20003f26270 */
[----:B------:R-:W4:Y:S01]  /*0540*/  @!P4 LDG.E.U16 R8, [R16.64+0x140] ;  /* 0x000140041008c981 */ /* 0x000f22000c1e1500 */
[-C--:B------:R-:W-:Y:S02]  /*0550*/  ISETP.GE.AND P2, PT, R50, R99.reuse, PT ;  /* 0x000000633200720c */ /* 0x080fe40003f46270 */
[-C--:B------:R-:W-:Y:S02]  /*0560*/  ISETP.GE.AND P3, PT, R52, R99.reuse, PT ;  /* 0x000000633400720c */ /* 0x080fe40003f66270 */
[----:B------:R-:W-:-:S02]  /*0570*/  ISETP.GE.AND P4, PT, R54, R99, PT ;  /* 0x000000633600720c */ /* 0x000fc40003f86270 */
[----:B------:R-:W-:Y:S02]  /*0580*/  PRMT R7, RZ, 0x7610, R7 ;  /* 0x00007610ff077816 */ /* 0x000fe40000000007 */
[----:B------:R-:W-:Y:S02]  /*0590*/  PRMT R10, RZ, 0x7610, R10 ;  /* 0x00007610ff0a7816 */ /* 0x000fe4000000000a */
[----:B------:R-:W-:Y:S02]  /*05a0*/  PRMT R9, RZ, 0x7610, R9 ;  /* 0x00007610ff097816 */ /* 0x000fe40000000009 */
[----:B------:R-:W-:Y:S01]  /*05b0*/  PRMT R12, RZ, 0x7610, R12 ;  /* 0x00007610ff0c7816 */ /* 0x000fe2000000000c */
[----:B------:R-:W4:Y:S01]  /*05c0*/  @!P0 LDG.E.U16 R7, [R16.64+0x180] ;  /* 0x0001800410078981 */ /* 0x000f22000c1e1500 */
[C---:B------:R-:W-:Y:S02]  /*05d0*/  LOP3.LUT R56, R30.reuse, 0x160, RZ, 0xfc, !PT ;  /* 0x000001601e387812 */ /* 0x040fe400078efcff */
[----:B------:R-:W-:Y:S01]  /*05e0*/  PRMT R11, RZ, 0x7610, R11 ;  /* 0x00007610ff0b7816 */ /* 0x000fe2000000000b */
[----:B------:R-:W4:Y:S01]  /*05f0*/  @!P1 LDG.E.U16 R10, [R16.64+0x1c0] ;  /* 0x0001c004100a9981 */ /* 0x000f22000c1e1500 */
[----:B------:R-:W-:-:S02]  /*0600*/  LOP3.LUT R58, R30, 0x180, RZ, 0xfc, !PT ;  /* 0x000001801e3a7812 */ /* 0x000fc400078efcff */
[C---:B------:R-:W-:Y:S01]  /*0610*/  LOP3.LUT R60, R30.reuse, 0x1a0, RZ, 0xfc, !PT ;  /* 0x000001a01e3c7812 */ /* 0x040fe200078efcff */
[----:B------:R-:W4:Y:S01]  /*0620*/  @!P2 LDG.E.U16 R9, [R16.64+0x200] ;  /* 0x000200041009a981 */ /* 0x000f22000c1e1500 */
[----:B------:R-:W-:Y:S02]  /*0630*/  LOP3.LUT R62, R30, 0x1c0, RZ, 0xfc, !PT ;  /* 0x000001c01e3e7812 */ /* 0x000fe400078efcff */
[-C--:B------:R-:W-:Y:S01]  /*0640*/  ISETP.GE.AND P0, PT, R56, R99.reuse, PT ;  /* 0x000000633800720c */ /* 0x080fe20003f06270 */
[----:B------:R-:W4:Y:S01]  /*0650*/  @!P3 LDG.E.U16 R12, [R16.64+0x240] ;  /* 0x00024004100cb981 */ /* 0x000f22000c1e1500 */
[----:B------:R-:W-:Y:S02]  /*0660*/  LOP3.LUT R64, R30, 0x1e0, RZ, 0xfc, !PT ;  /* 0x000001e01e407812 */ /* 0x000fe400078efcff */
[-C--:B------:R-:W-:Y:S01]  /*0670*/  ISETP.GE.AND P1, PT, R58, R99.reuse, PT ;  /* 0x000000633a00720c */ /* 0x080fe20003f26270 */
[----:B------:R-:W4:Y:S01]  /*0680*/  @!P4 LDG.E.U16 R11, [R16.64+0x280] ;  /* 0x00028004100bc981 */ /* 0x000f22000c1e1500 */
[----:B------:R-:W-:-:S02]  /*0690*/  ISETP.GE.AND P2, PT, R60, R99, PT ;  /* 0x000000633c00720c */ /* 0x000fc40003f46270 */
[-C--:B------:R-:W-:Y:S02]  /*06a0*/  ISETP.GE.AND P3, PT, R62, R99.reuse, PT ;  /* 0x000000633e00720c */ /* 0x080fe40003f66270 */
[----:B------:R-:W-:Y:S02]  /*06b0*/  ISETP.GE.AND P4, PT, R64, R99, PT ;  /* 0x000000634000720c */ /* 0x000fe40003f86270 */
[----:B------:R-:W-:Y:S02]  /*06c0*/  PRMT R14, RZ, 0x7610, R14 ;  /* 0x00007610ff0e7816 */ /* 0x000fe4000000000e */
[----:B------:R-:W-:Y:S02]  /*06d0*/  PRMT R13, RZ, 0x7610, R13 ;  /* 0x00007610ff0d7816 */ /* 0x000fe4000000000d */
[----:B------:R-:W-:Y:S02]  /*06e0*/  PRMT R18, RZ, 0x7610, R18 ;  /* 0x00007610ff127816 */ /* 0x000fe40000000012 */
[----:B------:R-:W-:Y:S01]  /*06f0*/  PRMT R15, RZ, 0x7610, R15 ;  /* 0x00007610ff0f7816 */ /* 0x000fe2000000000f */
[----:B------:R-:W4:Y:S01]  /*0700*/  @!P0 LDG.E.U16 R14, [R16.64+0x2c0] ;  /* 0x0002c004100e8981 */ /* 0x000f22000c1e1500 */
[----:B------:R-:W-:-:S03]  /*0710*/  PRMT R20, RZ, 0x7610, R20 ;  /* 0x00007610ff147816 */ /* 0x000fc60000000014 */
[----:B------:R-:W4:Y:S04]  /*0720*/  @!P1 LDG.E.U16 R13, [R16.64+0x300] ;  /* 0x00030004100d9981 */ /* 0x000f28000c1e1500 */
[----:B------:R-:W4:Y:S04]  /*0730*/  @!P2 LDG.E.U16 R18, [R16.64+0x340] ;  /* 0x000340041012a981 */ /* 0x000f28000c1e1500 */
[----:B------:R-:W4:Y:S04]  /*0740*/  @!P3 LDG.E.U16 R15, [R16.64+0x380] ;  /* 0x00038004100fb981 */ /* 0x000f28000c1e1500 */
[----:B------:R-:W4:Y:S01]  /*0750*/  @!P4 LDG.E.U16 R20, [R16.64+0x3c0] ;  /* 0x0003c0041014c981 */ /* 0x000f22000c1e1500 */
[----:B------:R-:W-:-:S02]  /*0760*/  LEA.HI.SX32 R19, R29, R29, 0x1b ;  /* 0x0000001d1d137211 */ /* 0x000fc400078fdaff */
[-C--:B------:R-:W-:Y:S02]  /*0770*/  ISETP.GE.AND P1, PT, R22, R99.reuse, PT ;  /* 0x000000631600720c */ /* 0x080fe40003f26270 */
[----:B------:R-:W-:Y:S02]  /*0780*/  SHF.L.U32 R19, R19, 0x1, RZ ;  /* 0x0000000113137819 */ /* 0x000fe400000006ff */
[-C--:B------:R-:W-:Y:S02]  /*0790*/  ISETP.GE.AND P2, PT, R36, R99.reuse, PT ;  /* 0x000000632400720c */ /* 0x080fe40003f46270 */
[-C--:B------:R-:W-:Y:S02]  /*07a0*/  ISETP.GE.AND P0, PT, R34, R99.reuse, PT ;  /* 0x000000632200720c */ /* 0x080fe40003f06270 */
[----:B------:R-:W-:Y:S02]  /*07b0*/  ISETP.GE.AND P4, PT, R38, R99, PT ;  /* 0x000000632600720c */ /* 0x000fe40003f86270 */
[----:B------:R-:W-:-:S02]  /*07c0*/  IADD3 R22, R29, 0x20, RZ ;  /* 0x000000201d167810 */ /* 0x000fc40007ffe0ff */
[C---:B------:R-:W-:Y:S02]  /*07d0*/  IADD3 R36, R29.reuse, 0x60, RZ ;  /* 0x000000601d247810 */ /* 0x040fe40007ffe0ff */
[C---:B------:R-:W-:Y:S02]  /*07e0*/  IADD3 R34, R29.reuse, 0x40, RZ ;  /* 0x000000401d227810 */ /* 0x040fe40007ffe0ff */
[C---:B------:R-:W-:Y:S02]  /*07f0*/  IADD3 R38, R29.reuse, 0x80, RZ ;  /* 0x000000801d267810 */ /* 0x040fe40007ffe0ff */
[----:B------:R-:W-:Y:S02]  /*0800*/  ISETP.GE.AND P6, PT, R40, R99, PT ;  /* 0x000000632800720c */ /* 0x000fe40003fc6270 */
[----:B------:R-:W-:Y:S02]  /*0810*/  IADD3 R40, R29, 0xa0, RZ ;  /* 0x000000a01d287810 */ /* 0x000fe40007ffe0ff */
[----:B------:R-:W-:-:S02]  /*0820*/  LEA.HI.SX32 R22, R22, R29, 0x1b ;  /* 0x0000001d16167211 */ /* 0x000fc400078fdaff */
[-C--:B------:R-:W-:Y:S02]  /*0830*/  LEA.HI.SX32 R35, R36, R29.reuse, 0x1b ;  /* 0x0000001d24237211 */ /* 0x080fe400078fdaff */
[-C--:B------:R-:W-:Y:S02]  /*0840*/  LEA.HI.SX32 R34, R34, R29.reuse, 0x1b ;  /* 0x0000001d22227211 */ /* 0x080fe400078fdaff */
[-C--:B------:R-:W-:Y:S02]  /*0850*/  LEA.HI.SX32 R36, R38, R29.reuse, 0x1b ;  /* 0x0000001d26247211 */ /* 0x080fe400078fdaff */
[----:B------:R-:W-:Y:S02]  /*0860*/  IADD3 R38, R29, 0x100, RZ ;  /* 0x000001001d267810 */ /* 0x000fe40007ffe0ff */
[----:B------:R-:W-:Y:S02]  /*0870*/  LEA.HI.SX32 R37, R40, R29, 0x1b ;  /* 0x0000001d28257211 */ /* 0x000fe400078fdaff */
[----:B------:R-:W-:-:S02]  /*0880*/  SHF.L.U32 R33, R22, 0x1, RZ ;  /* 0x0000000116217819 */ /* 0x000fc400000006ff */
[----:B------:R-:W-:Y:S02]  /*0890*/  SHF.L.U32 R34, R34, 0x1, RZ ;  /* 0x0000000122227819 */ /* 0x000fe400000006ff */
[----:B------:R-:W-:Y:S02]  /*08a0*/  SHF.L.U32 R35, R35, 0x1, RZ ;  /* 0x0000000123237819 */ /* 0x000fe400000006ff */
[----:B------:R-:W-:Y:S02]  /*08b0*/  IADD3 R22, R29, 0xe0, RZ ;  /* 0x000000e01d167810 */ /* 0x000fe40007ffe0ff */
[----:B------:R-:W-:Y:S02]  /*08c0*/  LEA.HI.SX32 R40, R38, R29, 0x1b ;  /* 0x0000001d26287211 */ /* 0x000fe400078fdaff */
[----:B------:R-:W-:Y:S02]  /*08d0*/  SHF.L.U32 R36, R36, 0x1, RZ ;  /* 0x0000000124247819 */ /* 0x000fe400000006ff */
[----:B------:R-:W-:-:S02]  /*08e0*/  ISETP.GE.AND P5, PT, R42, R99, PT ;  /* 0x000000632a00720c */ /* 0x000fc40003fa6270 */
[----:B------:R-:W-:Y:S02]  /*08f0*/  SHF.L.U32 R37, R37, 0x1, RZ ;  /* 0x0000000125257819 */ /* 0x000fe400000006ff */
[----:B------:R-:W-:Y:S02]  /*0900*/  ISETP.GE.AND P3, PT, R44, R99, PT ;  /* 0x000000632c00720c */ /* 0x000fe40003f66270 */
[C---:B------:R-:W-:Y:S02]  /*0910*/  IADD3 R42, R29.reuse, 0x120, RZ ;  /* 0x000001201d2a7810 */ /* 0x040fe40007ffe0ff */
[----:B------:R-:W-:Y:S02]  /*0920*/  IADD3 R44, R29, 0x140, RZ ;  /* 0x000001401d2c7810 */ /* 0x000fe40007ffe0ff */
[-C--:B------:R-:W-:Y:S02]  /*0930*/  LEA.HI.SX32 R22, R22, R29.reuse, 0x1b ;  /* 0x0000001d16167211 */ /* 0x080fe400078fdaff */
[----:B------:R-:W-:-:S02]  /*0940*/  LEA.HI.SX32 R41, R42, R29, 0x1b ;  /* 0x0000001d2a297211 */ /* 0x000fc400078fdaff */
[----:B------:R-:W-:Y:S02]  /*0950*/  LEA.HI.SX32 R42, R44, R29, 0x1b ;  /* 0x0000001d2c2a7211 */ /* 0x000fe400078fdaff */
[----:B------:R-:W-:Y:S02]  /*0960*/  SHF.L.U32 R39, R22, 0x1, RZ ;  /* 0x0000000116277819 */ /* 0x000fe400000006ff */
[----:B------:R-:W-:Y:S02]  /*0970*/  IADD3 R22, R29, 0x1e0, RZ ;  /* 0x000001e01d167810 */ /* 0x000fe40007ffe0ff */
[----:B------:R-:W-:Y:S02]  /*0980*/  SHF.L.U32 R40, R40, 0x1, RZ ;  /* 0x0000000128287819 */ /* 0x000fe400000006ff */
[----:B------:R-:W-:Y:S02]  /*0990*/  SHF.L.U32 R41, R41, 0x1, RZ ;  /* 0x0000000129297819 */ /* 0x000fe400000006ff */
[----:B------:R-:W-:-:S02]  /*09a0*/  SHF.L.U32 R42, R42, 0x1, RZ ;  /* 0x000000012a2a7819 */ /* 0x000fc400000006ff */
[----:B------:R-:W-:-:S04]  /*09b0*/  LEA.HI.SX32 R22, R22, R29, 0x1b ;  /* 0x0000001d16167211 */ /* 0x000fc800078fdaff */
[----:B------:R-:W-:Y:S02]  /*09c0*/  SHF.L.U32 R47, R22, 0x1, RZ ;  /* 0x00000001162f7819 */ /* 0x000fe400000006ff */
[----:B------:R-:W-:Y:S02]  /*09d0*/  PRMT R21, RZ, 0x7610, R21 ;  /* 0x00007610ff157816 */ /* 0x000fe40000000015 */
[----:B------:R-:W-:Y:S01]  /*09e0*/  PRMT R22, RZ, 0x7610, R22 ;  /* 0x00007610ff167816 */ /* 0x000fe20000000016 */
[----:B--2---:R0:W-:Y:S02]  /*09f0*/  STS.U16 [R19], R2 ;  /* 0x0000000213007388 */ /* 0x0041e40000000400 */
[----:B0-----:R-:W-:-:S04]  /*0a00*/  IADD3 R2, R29, 0xc0, RZ ;  /* 0x000000c01d027810 */ /* 0x001fc80007ffe0ff */
[-C--:B------:R-:W-:Y:S01]  /*0a10*/  LEA.HI.SX32 R2, R2, R29.reuse, 0x1b ;  /* 0x0000001d02027211 */ /* 0x080fe200078fdaff */
[----:B---3--:R0:W-:Y:S03]  /*0a20*/  STS.U16 [R33+0x40], R4 ;  /* 0x0000400421007388 */ /* 0x0081e60000000400 */
[----:B------:R-:W-:Y:S02]  /*0a30*/  SHF.L.U32 R38, R2, 0x1, RZ ;  /* 0x0000000102267819 */ /* 0x000fe400000006ff */
[C---:B------:R-:W-:Y:S01]  /*0a40*/  IADD3 R2, R29.reuse, 0x160, RZ ;  /* 0x000001601d027810 */ /* 0x040fe20007ffe0ff */
[----:B----4-:R-:W-:Y:S03]  /*0a50*/  STS.U16 [R34+0x80], R3 ;  /* 0x0000800322007388 */ /* 0x010fe60000000400 */
[----:B------:R-:W-:Y:S01]  /*0a60*/  LEA.HI.SX32 R2, R2, R29, 0x1b ;  /* 0x0000001d02027211 */ /* 0x000fe200078fdaff */
[----:B------:R1:W-:Y:S01]  /*0a70*/  STS.U16 [R35+0xc0], R6 ;  /* 0x0000c00623007388 */ /* 0x0003e20000000400 */
[----:B0-----:R-:W-:-:S03]  /*0a80*/  IADD3 R4, R29, 0x180, RZ ;  /* 0x000001801d047810 */ /* 0x001fc60007ffe0ff */
[----:B------:R-:W-:Y:S01]  /*0a90*/  STS.U16 [R36+0x100], R5 ;  /* 0x0001000524007388 */ /* 0x000fe20000000400 */
[----:B------:R-:W-:-:S03]  /*0aa0*/  LEA.HI.SX32 R4, R4, R29, 0x1b ;  /* 0x0000001d04047211 */ /* 0x000fc600078fdaff */
[----:B------:R0:W-:Y:S01]  /*0ab0*/  STS.U16 [R37+0x140], R8 ;  /* 0x0001400825007388 */ /* 0x0001e20000000400 */
[C---:B-1----:R-:W-:Y:S02]  /*0ac0*/  IADD3 R6, R29.reuse, 0x1a0, RZ ;  /* 0x000001a01d067810 */ /* 0x042fe40007ffe0ff */
[----:B------:R-:W-:Y:S02]  /*0ad0*/  SHF.L.U32 R43, R2, 0x1, RZ ;  /* 0x00000001022b7819 */ /* 0x000fe400000006ff */
[-C--:B------:R-:W-:Y:S02]  /*0ae0*/  LEA.HI.SX32 R6, R6, R29.reuse, 0x1b ;  /* 0x0000001d06067211 */ /* 0x080fe400078fdaff */
[C---:B0-----:R-:W-:Y:S02]  /*0af0*/  IADD3 R8, R29.reuse, 0x1c0, RZ ;  /* 0x000001c01d087810 */ /* 0x041fe40007ffe0ff */
[----:B------:R-:W-:Y:S01]  /*0b00*/  SHF.L.U32 R2, R29, 0x4, RZ ;  /* 0x000000041d027819 */ /* 0x000fe200000006ff */
[----:B------:R0:W-:Y:S01]  /*0b10*/  STS.U16 [R38+0x180], R7 ;  /* 0x0001800726007388 */ /* 0x0001e20000000400 */
[----:B------:R-:W-:-:S02]  /*0b20*/  LEA.HI.SX32 R8, R8, R29, 0x1b ;  /* 0x0000001d08087211 */ /* 0x000fc400078fdaff */
[----:B------:R-:W-:Y:S01]  /*0b30*/  SHF.L.U32 R44, R4, 0x1, RZ ;  /* 0x00000001042c7819 */ /* 0x000fe200000006ff */
[----:B------:R1:W-:Y:S01]  /*0b40*/  STS.U16 [R39+0x1c0], R10 ;  /* 0x0001c00a27007388 */ /* 0x0003e20000000400 */
[----:B------:R-:W-:Y:S02]  /*0b50*/  SHF.L.U32 R45, R6, 0x1, RZ ;  /* 0x00000001062d7819 */ /* 0x000fe400000006ff */
[----:B------:R-:W-:Y:S01]  /*0b60*/  LEA.HI.SX32 R48, R2, R2, 0x1b ;  /* 0x0000000202307211 */ /* 0x000fe200078fdaff */
[----:B------:R2:W-:Y:S01]  /*0b70*/  STS.U16 [R40+0x200], R9 ;  /* 0x0002000928007388 */ /* 0x0005e20000000400 */
[----:B------:R-:W-:-:S03]  /*0b80*/  SHF.L.U32 R46, R8, 0x1, RZ ;  /* 0x00000001082e7819 */ /* 0x000fc600000006ff */
[----:B------:R3:W-:Y:S01]  /*0b90*/  STS.U16 [R41+0x240], R12 ;  /* 0x0002400c29007388 */ /* 0x0007e20000000400 */
[----:B------:R-:W-:-:S03]  /*0ba0*/  SHF.L.U32 R48, R48, 0x1, RZ ;  /* 0x0000000130307819 */ /* 0x000fc600000006ff */
[----:B------:R4:W-:Y:S01]  /*0bb0*/  STS.U16 [R42+0x280], R11 ;  /* 0x0002800b2a007388 */ /* 0x0009e20000000400 */
[----:B------:R-:W-:-:S03]  /*0bc0*/  MOV R2, R53 ;  /* 0x0000003500027202 */ /* 0x000fc60000000f00 */
        /* <DEDUP_REMOVED lines=22> */
[----:B------:R-:W-:-:S02]  /*0d30*/  PRMT R8, RZ, 0x7610, R8 ;  /* 0x00007610ff087816 */ /* 0x000fc40000000008 */
[----:B------:R-:W-:Y:S01]  /*0d40*/  MOV R3, R66 ;  /* 0x0000004200037202 */ /* 0x000fe20000000f00 */
[----:B------:R-:W-:Y:S01]  /*0d50*/  BAR.SYNC.DEFER_BLOCKING 0x0 ;  /* 0x0000000000007b1d */ /* 0x000fe20000010000 */
[----:B------:R-:W-:Y:S02]  /*0d60*/  PRMT R6, RZ, 0x7610, R6 ;  /* 0x00007610ff067816 */ /* 0x000fe40000000006 */
[----:B------:R-:W-:Y:S02]  /*0d70*/  PRMT R5, RZ, 0x7610, R5 ;  /* 0x00007610ff057816 */ /* 0x000fe40000000005 */
[----:B0-----:R-:W-:Y:S02]  /*0d80*/  PRMT R7, RZ, 0x7610, R7 ;  /* 0x00007610ff077816 */ /* 0x001fe40000000007 */
[----:B-1----:R-:W-:Y:S02]  /*0d90*/  PRMT R10, RZ, 0x7610, R10 ;  /* 0x00007610ff0a7816 */ /* 0x002fe4000000000a */
[----:B--2---:R-:W-:-:S02]  /*0da0*/  PRMT R9, RZ, 0x7610, R9 ;  /* 0x00007610ff097816 */ /* 0x004fc40000000009 */
[----:B---3--:R-:W-:Y:S02]  /*0db0*/  PRMT R12, RZ, 0x7610, R12 ;  /* 0x00007610ff0c7816 */ /* 0x008fe4000000000c */
[----:B------:R-:W-:Y:S02]  /*0dc0*/  PRMT R4, RZ, 0x7610, R4 ;  /* 0x00007610ff047816 */ /* 0x000fe40000000004 */
[----:B----4-:R-:W-:Y:S01]  /*0dd0*/  PRMT R11, RZ, 0x7610, R11 ;  /* 0x00007610ff0b7816 */ /* 0x010fe2000000000b */
        /* <DEDUP_REMOVED lines=16> */
[----:B------:R-:W3:Y:S01]  /*0ee0*/  @!P1 LDG.E.U16 R11, [R2.64+0x200] ;  /* 0x00020004020b9981 */ /* 0x000ee2000c1e1500 */
        /* <DEDUP_REMOVED lines=10> */
[----:B------:R-:W4:Y:S04]  /*0f90*/  @!P3 LDG.E.U16 R20, [R2.64+0x340] ;  /* 0x000340040214b981 */ /* 0x000f28000c1e1500 */
[----:B------:R-:W4:Y:S04]  /*0fa0*/  @!P2 LDG.E.U16 R21, [R2.64+0x380] ;  /* 0x000380040215a981 */ /* 0x000f28000c1e1500 */
[----:B------:R-:W4:Y:S01]  /*0fb0*/  @!P1 LDG.E.U16 R22, [R2.64+0x3c0] ;  /* 0x0003c00402169981 */ /* 0x000f22000c1e1500 */
[----:B------:R-:W-:Y:S01]  /*0fc0*/  ULDC.U8 UR6, c[0x0][0x17e] ;  /* 0x00005f8000067ab9 */ /* 0x000fe20000000000 */
[----:B------:R-:W-:Y:S02]  /*0fd0*/  BSSY B0, `(.L_x_1392) ;  /* 0x000005a000007945 */ /* 0x000fe40003800000 */
[----:B--2---:R-:W-:Y:S04]  /*0fe0*/  STS.U16 [R19], R4 ;  /* 0x0000000413007388 */ /* 0x004fe80000000400 */
[----:B---3--:R-:W-:Y:S04]  /*0ff0*/  STS.U16 [R33+0x40], R6 ;  /* 0x0000400621007388 */ /* 0x008fe80000000400 */
[----:B----4-:R-:W-:Y:S04]  /*1000*/  STS.U16 [R34+0x80], R5 ;  /* 0x0000800522007388 */ /* 0x010fe80000000400 */
        /* <DEDUP_REMOVED lines=86> */
.L_x_1393:
[----:B------:R-:W-:Y:S05]  /*1570*/  BSYNC B0 ;  /* 0x0000000000007941 */ /* 0x000fea0003800000 */
.L_x_1392:
        /* <DEDUP_REMOVED lines=36> */
.L_x_1395:
[----:B------:R-:W-:Y:S05]  /*17c0*/  BSYNC B0 ;  /* 0x0000000000007941 */ /* 0x000fea0003800000 */
.L_x_1394:
        /* <DEDUP_REMOVED lines=38> */
.L_x_1397:
[----:B------:R-:W-:Y:S05]  /*1a30*/  BSYNC B0 ;  /* 0x0000000000007941 */ /* 0x000fea0003800000 */
.L_x_1396:
        /* <DEDUP_REMOVED lines=36> */
.L_x_1399:
[----:B------:R-:W-:Y:S05]  /*1c80*/  BSYNC B0 ;  /* 0x0000000000007941 */ /* 0x000fea0003800000 */
.L_x_1398:
        /* <DEDUP_REMOVED lines=38> */
.L_x_1401:
[----:B------:R-:W-:Y:S05]  /*1ef0*/  BSYNC B0 ;  /* 0x0000000000007941 */ /* 0x000fea0003800000 */
.L_x_1400:
        /* <DEDUP_REMOVED lines=36> */
.L_x_1403:
[----:B------:R-:W-:Y:S05]  /*2140*/  BSYNC B0 ;  /* 0x0000000000007941 */ /* 0x000fea0003800000 */
.L_x_1402:
        /* <DEDUP_REMOVED lines=38> */
.L_x_1405:
[----:B------:R-:W-:Y:S05]  /*23b0*/  BSYNC B0 ;  /* 0x0000000000007941 */ /* 0x000fea0003800000 */
.L_x_1404:
        /* <DEDUP_REMOVED lines=36> */
.L_x_1407:
[----:B------:R-:W-:Y:S05]  /*2600*/  BSYNC B0 ;  /* 0x0000000000007941 */ /* 0x000fea0003800000 */
.L_x_1406:
        /* <DEDUP_REMOVED lines=41> */
.L_x_1409:
[----:B------:R-:W-:Y:S05]  /*28a0*/  BSYNC B0 ;  /* 0x0000000000007941 */ /* 0x000fea0003800000 */
.L_x_1408:
        /* <DEDUP_REMOVED lines=41> */
.L_x_1411:
[----:B------:R-:W-:Y:S05]  /*2b40*/  BSYNC B0 ;  /* 0x0000000000007941 */ /* 0x000fea0003800000 */
.L_x_1410:
        /* <DEDUP_REMOVED lines=47> */
.L_x_1413:
[----:B------:R-:W-:Y:S05]  /*2e40*/  BSYNC B0 ;  /* 0x0000000000007941 */ /* 0x000fea0003800000 */
.L_x_1412:
        /* <DEDUP_REMOVED lines=33> */
.L_x_1415:
[----:B------:R-:W-:Y:S05]  /*3060*/  BSYNC B0 ;  /* 0x0000000000007941 */ /* 0x000fea0003800000 */
.L_x_1414:
        /* <DEDUP_REMOVED lines=33> */
.L_x_1417:
[----:B------:R-:W-:Y:S05]  /*3280*/  BSYNC B0 ;  /* 0x0000000000007941 */ /* 0x000fea0003800000 */
.L_x_1416:
        /* <DEDUP_REMOVED lines=33> */
.L_x_1419:
[----:B------:R-:W-:Y:S05]  /*34a0*/  BSYNC B0 ;  /* 0x0000000000007941 */ /* 0x000fea0003800000 */
.L_x_1418:
        /* <DEDUP_REMOVED lines=33> */
.L_x_1421:
[----:B------:R-:W-:Y:S05]  /*36c0*/  BSYNC B0 ;  /* 0x0000000000007941 */ /* 0x000fea0003800000 */
.L_x_1420:
        /* <DEDUP_REMOVED lines=33> */
.L_x_1423:
[----:B------:R-:W-:Y:S05]  /*38e0*/  BSYNC B0 ;  /* 0x0000000000007941 */ /* 0x000fea0003800000 */
.L_x_1422:
        /* <DEDUP_REMOVED lines=20> */
.L_x_1427:
        /* <DEDUP_REMOVED lines=13> */
[----:B------:R-:W-:Y:S02]  /*3b00*/  FMUL.FTZ R125, R63, R64 ;  /* 0x000000403f7d7220 */ /* 0x000fe40000410000 */
[----:B------:R-:W0:Y:S01]  /*3b10*/  S2R R98, SR_TID.X ;  /* 0x0000000000627919 */ /* 0x000e220000002100 */
[----:B------:R-:W-:Y:S02]  /*3b20*/  FMUL.FTZ R131, R59, R60 ;  /* 0x0000003c3b837220 */ /* 0x000fe40000410000 */
[----:B------:R-:W-:Y:S02]  /*3b30*/  IMAD R99, R32, R99, c[0x0][0x168] ;  /* 0x00005a0020637624 */ /* 0x000fe400078e0263 */
[----:B------:R-:W-:Y:S02]  /*3b40*/  FMUL.FTZ R137, R55, R56 ;  /* 0x0000003837897220 */ /* 0x000fe40000410000 */
[----:B------:R-:W-:-:S02]  /*3b50*/  FMUL.FTZ R140, R53, R54 ;  /* 0x00000036358c7220 */ /* 0x000fc40000410000 */
[----:B------:R-:W-:Y:S02]  /*3b60*/  FMUL.FTZ R144, R49, R50 ;  /* 0x0000003231907220 */ /* 0x000fe40000410000 */
[----:B------:R-:W-:Y:S02]  /*3b70*/  FMUL.FTZ R146, R51, R52 ;  /* 0x0000003433927220 */ /* 0x000fe40000410000 */
[----:B------:R-:W-:Y:S02]  /*3b80*/  FMUL.FTZ R128, R61, R62 ;  /* 0x0000003e3d807220 */ /* 0x000fe40000410000 */
[----:B------:R-:W-:Y:S01]  /*3b90*/  FMUL.FTZ R134, R57, R58 ;  /* 0x0000003a39867220 */ /* 0x000fe20000410000 */
[----:B0-----:R-:W-:-:S04]  /*3ba0*/  SHF.L.U32 R22, R98, 0x4, RZ ;  /* 0x0000000462167819 */ /* 0x001fc800000006ff */
[C---:B------:R-:W-:Y:S02]  /*3bb0*/  IADD3 R14, R22.reuse, 0xf, RZ ;  /* 0x0000000f160e7810 */ /* 0x040fe40007ffe0ff */
[----:B------:R-:W-:Y:S02]  /*3bc0*/  IADD3 R18, R22, 0xe, RZ ;  /* 0x0000000e16127810 */ /* 0x000fe40007ffe0ff */
[-C--:B------:R-:W-:Y:S02]  /*3bd0*/  ISETP.GE.U32.AND P0, PT, R14, R99.reuse, PT ;  /* 0x000000630e00720c */ /* 0x080fe40003f06070 */
[----:B------:R-:W-:Y:S02]  /*3be0*/  IADD3 R14, R22, 0xc, RZ ;  /* 0x0000000c160e7810 */ /* 0x000fe40007ffe0ff */
[-C--:B------:R-:W-:Y:S02]  /*3bf0*/  ISETP.GE.U32.AND P1, PT, R18, R99.reuse, PT ;  /* 0x000000631200720c */ /* 0x080fe40003f26070 */
[----:B------:R-:W-:-:S02]  /*3c00*/  ISETP.GE.U32.AND P3, PT, R14, R99, PT ;  /* 0x000000630e00720c */ /* 0x000fc40003f66070 */
[C---:B------:R-:W-:Y:S02]  /*3c10*/  IADD3 R14, R22.reuse, 0x7, RZ ;  /* 0x00000007160e7810 */ /* 0x040fe40007ffe0ff */
[----:B------:R-:W-:Y:S02]  /*3c20*/  IADD3 R18, R22, 0xb, RZ ;  /* 0x0000000b16127810 */ /* 0x000fe40007ffe0ff */
[-C--:B------:R-:W-:Y:S02]  /*3c30*/  ISETP.GE.U32.AND P6, PT, R14, R99.reuse, PT ;  /* 0x000000630e00720c */ /* 0x080fe40003fc6070 */
[----:B------:R-:W-:Y:S02]  /*3c40*/  ISETP.GE.U32.AND P4, PT, R18, R99, PT ;  /* 0x000000631200720c */ /* 0x000fe40003f86070 */
[----:B------:R-:W-:Y:S02]  /*3c50*/  FSEL R125, R125, RZ, !P6 ;  /* 0x000000ff7d7d7208 */ /* 0x000fe40007000000 */
[----:B------:R-:W-:Y:S01]  /*3c60*/  IADD3 R18, R22, 0x6, RZ ;  /* 0x0000000616127810 */ /* 0x000fe20007ffe0ff */
[----:B--2---:R-:W-:-:S02]  /*3c70*/  FMUL.FTZ R19, R4, 1.4426950216293334961 ;  /* 0x3fb8aa3b04137820 */ /* 0x004fc40000410000 */
[C---:B------:R-:W-:Y:S02]  /*3c80*/  FMUL.FTZ R4, R5.reuse, R52 ;  /* 0x0000003405047220 */ /* 0x040fe40000410000 */
[C---:B------:R-:W-:Y:S02]  /*3c90*/  FMUL.FTZ R8, R5.reuse, R50 ;  /* 0x0000003205087220 */ /* 0x040fe40000410000 */
[----:B------:R-:W-:Y:S02]  /*3ca0*/  FMUL.RZ R9, R4, 0.15915493667125701904 ;  /* 0x3e22f98304097820 */ /* 0x000fe4000040c000 */
[----:B------:R-:W-:Y:S02]  /*3cb0*/  FMUL.FTZ R4, R5, R54 ;  /* 0x0000003605047220 */ /* 0x000fe40000410000 */
[----:B------:R-:W-:Y:S01]  /*3cc0*/  FMUL.RZ R8, R8, 0.15915493667125701904 ;  /* 0x3e22f98308087820 */ /* 0x000fe2000040c000 */
[----:B------:R-:W-:Y:S01]  /*3cd0*/  MUFU.SIN R21, R9 ;  /* 0x0000000900157308 */ /* 0x000fe20000000400 */
[----:B------:R-:W-:-:S02]  /*3ce0*/  FMUL.RZ R6, R4, 0.15915493667125701904 ;  /* 0x3e22f98304067820 */ /* 0x000fc4000040c000 */
[----:B------:R-:W-:Y:S02]  /*3cf0*/  FMUL.FTZ R4, R5, R56 ;  /* 0x0000003805047220 */ /* 0x000fe40000410000 */
[----:B------:R-:W-:Y:S02]  /*3d00*/  FMUL.FTZ R113, R19, R60 ;  /* 0x0000003c13717220 */ /* 0x000fe40000410000 */
[----:B------:R-:W-:Y:S01]  /*3d10*/  FMUL.RZ R7, R4, 0.15915493667125701904 ;  /* 0x3e22f98304077820 */ /* 0x000fe2000040c000 */
[----:B------:R-:W-:Y:S01]  /*3d20*/  MUFU.SIN R101, R8 ;  /* 0x0000000800657308 */ /* 0x000fe20000000400 */
[----:B------:R-:W-:Y:S02]  /*3d30*/  FMUL.FTZ R4, R5, R58 ;  /* 0x0000003a05047220 */ /* 0x000fe40000410000 */
[C---:B------:R-:W-:Y:S02]  /*3d40*/  FMUL.FTZ R112, R19.reuse, R56 ;  /* 0x0000003813707220 */ /* 0x040fe40000410000 */
[----:B------:R-:W-:-:S02]  /*3d50*/  FMUL.FTZ R110, R19, R58 ;  /* 0x0000003a136e7220 */ /* 0x000fc40000410000 */
[C---:B------:R-:W-:Y:S01]  /*3d60*/  FMUL.FTZ R105, R19.reuse, R54 ;  /* 0x0000003613697220 */ /* 0x040fe20000410000 */
[----:B------:R0:W-:Y:S01]  /*3d70*/  MUFU.COS R102, R8 ;  /* 0x0000000800667308 */ /* 0x0001e20000000000 */
[C---:B------:R-:W-:Y:S02]  /*3d80*/  FMUL.FTZ R103, R19.reuse, R50 ;  /* 0x0000003213677220 */ /* 0x040fe40000410000 */
[----:B------:R-:W-:-:S05]  /*3d90*/  FMUL.FTZ R20, R19, R52 ;  /* 0x0000003413147220 */ /* 0x000fca0000410000 */
[----:B------:R1:W-:Y:S01]  /*3da0*/  MUFU.COS R15, R9 ;  /* 0x00000009000f7308 */ /* 0x0003e20000000000 */
[----:B0-----:R-:W-:Y:S02]  /*3db0*/  FMUL.RZ R8, R4, 0.15915493667125701904 ;  /* 0x3e22f98304087820 */ /* 0x001fe4000040c000 */
[----:B------:R-:W-:-:S05]  /*3dc0*/  FMUL.FTZ R4, R5, R60 ;  /* 0x0000003c05047220 */ /* 0x000fca0000410000 */
[----:B------:R-:W-:Y:S01]  /*3dd0*/  MUFU.SIN R104, R6 ;  /* 0x0000000600687308 */ /* 0x000fe20000000400 */
[----:B-1----:R-:W-:Y:S02]  /*3de0*/  FMUL.RZ R9, R4, 0.15915493667125701904 ;  /* 0x3e22f98304097820 */ /* 0x002fe4000040c000 */
[----:B------:R-:W-:-:S04]  /*3df0*/  FMUL.FTZ R4, R5, R62 ;  /* 0x0000003e05047220 */ /* 0x000fc80000410000 */
[----:B------:R-:W-:Y:S01]  /*3e00*/  FMUL.RZ R10, R4, 0.15915493667125701904 ;  /* 0x3e22f983040a7820 */ /* 0x000fe2000040c000 */
[----:B------:R0:W-:Y:S01]  /*3e10*/  MUFU.COS R106, R6 ;  /* 0x00000006006a7308 */ /* 0x0001e20000000000 */
[----:B------:R-:W-:-:S07]  /*3e20*/  FMUL.FTZ R4, R19, R62 ;  /* 0x0000003e13047220 */ /* 0x000fce0000410000 */
[----:B------:R-:W-:Y:S01]  /*3e30*/  MUFU.SIN R108, R8 ;  /* 0x00000008006c7308 */ /* 0x000fe20000000400 */
[----:B0-----:R-:W-:-:S07]  /*3e40*/  FMUL.FTZ R6, R5, R64 ;  /* 0x0000004005067220 */ /* 0x001fce0000410000 */
[----:B------:R0:W-:Y:S08]  /*3e50*/  MUFU.COS R109, R8 ;  /* 0x00000008006d7308 */ /* 0x0001f00000000000 */
[----:B------:R1:W-:Y:S01]  /*3e60*/  MUFU.EX2 R13, R4 ;  /* 0x00000004000d7308 */ /* 0x0003e20000000800 */
[----:B0-----:R-:W-:Y:S02]  /*3e70*/  FMUL.RZ R8, R6, 0.15915493667125701904 ;  /* 0x3e22f98306087820 */ /* 0x001fe4000040c000 */
[----:B------:R-:W-:-:S05]  /*3e80*/  FMUL.FTZ R6, R19, R64 ;  /* 0x0000004013067220 */ /* 0x000fca0000410000 */
[----:B------:R-:W-:Y:S01]  /*3e90*/  MUFU.SIN R124, R8 ;  /* 0x00000008007c7308 */ /* 0x000fe20000000400 */
[----:B-1----:R-:W-:-:S04]  /*3ea0*/  FMUL.FTZ R4, R5, R68 ;  /* 0x0000004405047220 */ /* 0x002fc80000410000 */
[----:B------:R-:W-:Y:S02]  /*3eb0*/  FMUL.RZ R114, R4, 0.15915493667125701904 ;  /* 0x3e22f98304727820 */ /* 0x000fe4000040c000 */
[----:B------:R-:W-:Y:S01]  /*3ec0*/  FMUL.FTZ R4, R5, R70 ;  /* 0x0000004605047220 */ /* 0x000fe20000410000 */
[----:B------:R-:W-:Y:S03]  /*3ed0*/  MUFU.COS R126, R8 ;  /* 0x00000008007e7308 */ /* 0x000fe60000000000 */
[----:B------:R-:W-:-:S05]  /*3ee0*/  FMUL.RZ R119, R4, 0.15915493667125701904 ;  /* 0x3e22f98304777820 */ /* 0x000fca000040c000 */
[----:B------:R-:W0:Y:S08]  /*3ef0*/  MUFU.EX2 R115, R6 ;  /* 0x0000000600737308 */ /* 0x000e300000000800 */
[----:B------:R-:W-:Y:S08]  /*3f00*/  MUFU.SIN R23, R9 ;  /* 0x0000000900177308 */ /* 0x000ff00000000400 */
[----:B------:R1:W-:Y:S01]  /*3f10*/  MUFU.COS R100, R9 ;  /* 0x0000000900647308 */ /* 0x0003e20000000000 */
[----:B0-----:R-:W-:-:S02]  /*3f20*/  FMUL.FTZ R126, R115, R126 ;  /* 0x0000007e737e7220 */ /* 0x001fc40000410000 */
[----:B------:R-:W-:Y:S02]  /*3f30*/  FMUL.FTZ R123, R115, R124 ;  /* 0x0000007c737b7220 */ /* 0x000fe40000410000 */
[----:B------:R-:W-:Y:S01]  /*3f40*/  FMUL.FTZ R115, R5, R74 ;  /* 0x0000004a05737220 */ /* 0x000fe20000410000 */
[----:B------:R-:W-:Y:S02]  /*3f50*/  FSEL R124, R126, 1, !P6 ;  /* 0x3f8000007e7c7808 */ /* 0x000fe40007000000 */
[----:B------:R-:W0:Y:S01]  /*3f60*/  MUFU.EX2 R113, R113 ;  /* 0x0000007100717308 */ /* 0x000e220000000800 */
[----:B------:R-:W-:Y:S01]  /*3f70*/  FSEL R123, R123, RZ, !P6 ;  /* 0x000000ff7b7b7208 */ /* 0x000fe20007000000 */
[----:B-1----:R-:W-:Y:S02]  /*3f80*/  FMUL.FTZ R9, R19, R66 ;  /* 0x0000004213097220 */ /* 0x002fe40000410000 */
[----:B------:R-:W-:-:S04]  /*3f90*/  FMUL.RZ R115, R115, 0.15915493667125701904 ;  /* 0x3e22f98373737820 */ /* 0x000fc8000040c000 */
[----:B------:R-:W1:Y:S08]  /*3fa0*/  MUFU.SIN R116, R10 ;  /* 0x0000000a00747308 */ /* 0x000e700000000400 */
[----:B------:R-:W2:Y:S01]  /*3fb0*/  MUFU.COS R118, R10 ;  /* 0x0000000a00767308 */ /* 0x000ea20000000000 */
[C---:B0-----:R-:W-:Y:S01]  /*3fc0*/  FMUL.FTZ R130, R113.reuse, R100 ;  /* 0x0000006471827220 */ /* 0x041fe20000410000 */
[----:B------:R-:W-:Y:S01]  /*3fd0*/  IADD3 R100, R22, 0x3, RZ ;  /* 0x0000000316647810 */ /* 0x000fe20007ffe0ff */
[----:B------:R-:W-:-:S02]  /*3fe0*/  FMUL.FTZ R129, R113, R23 ;  /* 0x0000001771817220 */ /* 0x000fc40000410000 */
[----:B------:R-:W-:-:S03]  /*3ff0*/  FMUL.FTZ R113, R19, R74 ;  /* 0x0000004a13717220 */ /* 0x000fc60000410000 */
[----:B------:R-:W-:Y:S01]  /*4000*/  MUFU.SIN R8, R114 ;  /* 0x0000007200087308 */ /* 0x000fe20000000400 */
[----:B-1----:R-:W-:-:S07]  /*4010*/  FMUL.FTZ R116, R13, R116 ;  /* 0x000000740d747220 */ /* 0x002fce0000410000 */
[----:B------:R0:W-:Y:S01]  /*4020*/  MUFU.COS R10, R114 ;  /* 0x00000072000a7308 */ /* 0x0001e20000000000 */
[----:B--2---:R-:W-:-:S07]  /*4030*/  FMUL.FTZ R118, R13, R118 ;  /* 0x000000760d767220 */ /* 0x004fce0000410000 */
[----:B------:R-:W-:Y:S01]  /*4040*/  MUFU.SIN R107, R7 ;  /* 0x00000007006b7308 */ /* 0x000fe20000000400 */
[----:B0-----:R-:W-:-:S04]  /*4050*/  IADD3 R114, R22, 0xd, RZ ;  /* 0x0000000d16727810 */ /* 0x001fc80007ffe0ff */
[-C--:B------:R-:W-:Y:S02]  /*4060*/  ISETP.GE.U32.AND P2, PT, R114, R99.reuse, PT ;  /* 0x000000637200720c */ /* 0x080fe40003f46070 */
[----:B------:R-:W-:Y:S01]  /*4070*/  IADD3 R114, R22, 0x8, RZ ;  /* 0x0000000816727810 */ /* 0x000fe20007ffe0ff */
[----:B------:R0:W-:Y:S03]  /*4080*/  MUFU.COS R111, R7 ;  /* 0x00000007006f7308 */ /* 0x0001e60000000000 */
[----:B------:R-:W-:Y:S02]  /*4090*/  ISETP.GE.U32.AND P5, PT, R114, R99, PT ;  /* 0x000000637200720c */ /* 0x000fe40003fa6070 */
[----:B------:R-:W-:-:S03]  /*40a0*/  IADD3 R114, R22, 0x5, RZ ;  /* 0x0000000516727810 */ /* 0x000fc60007ffe0ff */
[----:B------:R-:W1:Y:S01]  /*40b0*/  MUFU.EX2 R112, R112 ;  /* 0x0000007000707308 */ /* 0x000e620000000800 */
[----:B0-----:R-:W-:Y:S01]  /*40c0*/  FMUL.FTZ R7, R5, R66 ;  /* 0x0000004205077220 */ /* 0x001fe20000410000 */
[----:B------:R-:W-:Y:S02]  /*40d0*/  ISETP.GE.U32.AND P6, PT, R114, R99, PT ;  /* 0x000000637200720c */ /* 0x000fe40003fc6070 */
[----:B------:R-:W-:Y:S01]  /*40e0*/  IADD3 R114, R22, 0x4, RZ ;  /* 0x0000000416727810 */ /* 0x000fe20007ffe0ff */
[----:B------:R-:W-:Y:S01]  /*40f0*/  FMUL.RZ R11, R7, 0.15915493667125701904 ;  /* 0x3e22f983070b7820 */ /* 0x000fe2000040c000 */
[----:B------:R-:W-:Y:S01]  /*4100*/  FSEL R129, R129, RZ, !P6 ;  /* 0x000000ff81817208 */ /* 0x000fe20007000000 */
[----:B------:R-:W-:Y:S01]  /*4110*/  FMUL.FTZ R7, R19, R68 ;  /* 0x0000004413077220 */ /* 0x000fe20000410000 */
[----:B------:R-:W0:Y:S01]  /*4120*/  MUFU.EX2 R110, R110 ;  /* 0x0000006e006e7308 */ /* 0x000e220000000800 */
[----:B------:R-:W-:Y:S02]  /*4130*/  FSEL R130, R130, 1, !P6 ;  /* 0x3f80000082827808 */ /* 0x000fe40007000000 */
[----:B------:R-:W-:-:S02]  /*4140*/  FSEL R131, R131, RZ, !P6 ;  /* 0x000000ff83837208 */ /* 0x000fc40007000000 */
[----:B------:R-:W-:-:S03]  /*4150*/  ISETP.GE.U32.AND P6, PT, R100, R99, PT ;  /* 0x000000636400720c */ /* 0x000fc60003fc6070 */
[----:B------:R-:W2:Y:S01]  /*4160*/  MUFU.EX2 R105, R105 ;  /* 0x0000006900697308 */ /* 0x000ea20000000800 */
[C---:B-1----:R-:W-:Y:S01]  /*4170*/  FMUL.FTZ R111, R112.reuse, R111 ;  /* 0x0000006f706f7220 */ /* 0x042fe20000410000 */
[----:B------:R-:W-:Y:S01]  /*4180*/  FSEL R137, R137, RZ, !P6 ;  /* 0x000000ff89897208 */ /* 0x000fe20007000000 */
[----:B------:R-:W-:Y:S02]  /*4190*/  FMUL.FTZ R135, R112, R107 ;  /* 0x0000006b70877220 */ /* 0x000fe40000410000 */
[----:B------:R-:W-:Y:S01]  /*41a0*/  FMUL.FTZ R112, R71, R72 ;  /* 0x0000004847707220 */ /* 0x000fe20000410000 */
[----:B------:R-:W-:Y:S02]  /*41b0*/  FSEL R136, R111, 1, !P6 ;  /* 0x3f8000006f887808 */ /* 0x000fe40007000000 */
[----:B------:R-:W1:Y:S01]  /*41c0*/  MUFU.EX2 R103, R103 ;  /* 0x0000006700677308 */ /* 0x000e620000000800 */
[C---:B0-----:R-:W-:Y:S01]  /*41d0*/  FMUL.FTZ R109, R110.reuse, R109 ;  /* 0x0000006d6e6d7220 */ /* 0x041fe20000410000 */
[----:B------:R-:W-:Y:S01]  /*41e0*/  FSEL R135, R135, RZ, !P6 ;  /* 0x000000ff87877208 */ /* 0x000fe20007000000 */
[----:B------:R-:W-:Y:S01]  /*41f0*/  FMUL.FTZ R132, R110, R108 ;  /* 0x0000006c6e847220 */ /* 0x000fe20000410000 */
[----:B------:R-:W-:-:S02]  /*4200*/  IADD3 R110, R22, 0x2, RZ ;  /* 0x00000002166e7810 */ /* 0x000fc40007ffe0ff */
[----:B------:R-:W-:Y:S02]  /*4210*/  IADD3 R108, R22, 0xa, RZ ;  /* 0x0000000a166c7810 */ /* 0x000fe40007ffe0ff */
[----:B------:R-:W0:Y:S01]  /*4220*/  MUFU.EX2 R20, R20 ;  /* 0x0000001400147308 */ /* 0x000e220000000800 */
[C---:B--2---:R-:W-:Y:S01]  /*4230*/  FMUL.FTZ R106, R105.reuse, R106 ;  /* 0x0000006a696a7220 */ /* 0x044fe20000410000 */
[----:B------:R-:W-:Y:S01]  /*4240*/  ISETP.GE.U32.AND P6, PT, R110, R99, PT ;  /* 0x000000636e00720c */ /* 0x000fe20003fc6070 */
[----:B------:R-:W-:Y:S01]  /*4250*/  FMUL.FTZ R104, R105, R104 ;  /* 0x0000006869687220 */ /* 0x000fe20000410000 */
[----:B------:R-:W-:Y:S01]  /*4260*/  FSEL R112, R112, RZ, !P4 ;  /* 0x000000ff70707208 */ /* 0x000fe20006000000 */
[-C--:B------:R-:W-:Y:S01]  /*4270*/  FMUL.FTZ R105, R19, R76.reuse ;  /* 0x0000004c13697220 */ /* 0x080fe20000410000 */
[----:B------:R-:W-:Y:S01]  /*4280*/  FSEL R139, R106, 1, !P6 ;  /* 0x3f8000006a8b7808 */ /* 0x000fe20007000000 */
[----:B------:R-:W-:Y:S01]  /*4290*/  FMUL.FTZ R106, R75, R76 ;  /* 0x0000004c4b6a7220 */ /* 0x000fe20000410000 */
[----:B------:R-:W-:Y:S01]  /*42a0*/  MUFU.COS R122, R11 ;  /* 0x0000000b007a7308 */ /* 0x000fe20000000000 */
[C---:B-1----:R-:W-:Y:S01]  /*42b0*/  FMUL.FTZ R143, R103.reuse, R102 ;  /* 0x00000066678f7220 */ /* 0x042fe20000410000 */
[----:B------:R-:W-:Y:S01]  /*42c0*/  FSEL R138, R104, RZ, !P6 ;  /* 0x000000ff688a7208 */ /* 0x000fe20007000000 */
[----:B------:R-:W-:Y:S01]  /*42d0*/  FMUL.FTZ R142, R103, R101 ;  /* 0x00000065678e7220 */ /* 0x000fe20000410000 */
[----:B------:R-:W-:Y:S01]  /*42e0*/  FSEL R140, R140, RZ, !P6 ;  /* 0x000000ff8c8c7208 */ /* 0x000fe20007000000 */
[-C--:B------:R-:W-:Y:S01]  /*42f0*/  FMUL.FTZ R103, R5, R78.reuse ;  /* 0x0000004e05677220 */ /* 0x080fe20000410000 */
[C---:B------:R-:W-:Y:S01]  /*4300*/  ISETP.GE.U32.AND P6, PT, R22.reuse, R99, PT ;  /* 0x000000631600720c */ /* 0x040fe20003fc6070 */
[----:B------:R-:W-:Y:S01]  /*4310*/  FMUL.FTZ R102, R19, R78 ;  /* 0x0000004e13667220 */ /* 0x000fe20000410000 */
[----:B------:R1:W2:Y:S01]  /*4320*/  MUFU.EX2 R117, R9 ;  /* 0x0000000900757308 */ /* 0x0002a20000000800 */
[----:B------:R-:W-:Y:S01]  /*4330*/  IADD3 R104, R22, 0x1, RZ ;  /* 0x0000000116687810 */ /* 0x000fe20007ffe0ff */
[----:B0-----:R-:W-:Y:S01]  /*4340*/  FMUL.FTZ R21, R20, R21 ;  /* 0x0000001514157220 */ /* 0x001fe20000410000 */
[----:B------:R-:W-:Y:S01]  /*4350*/  FSEL R142, R142, RZ, !P6 ;  /* 0x000000ff8e8e7208 */ /* 0x000fe20007000000 */
[----:B------:R-:W-:Y:S01]  /*4360*/  FMUL.FTZ R15, R20, R15 ;  /* 0x0000000f140f7220 */ /* 0x000fe20000410000 */
[----:B------:R-:W-:Y:S01]  /*4370*/  FSEL R143, R143, 1, !P6 ;  /* 0x3f8000008f8f7808 */ /* 0x000fe20007000000 */
[----:B------:R-:W-:Y:S01]  /*4380*/  FMUL.RZ R103, R103, 0.15915493667125701904 ;  /* 0x3e22f98367677820 */ /* 0x000fe2000040c000 */
[----:B------:R-:W-:Y:S01]  /*4390*/  FSEL R144, R144, RZ, !P6 ;  /* 0x000000ff90907208 */ /* 0x000fe20007000000 */
[----:B------:R0:W3:Y:S01]  /*43a0*/  MUFU.SIN R120, R11 ;  /* 0x0000000b00787308 */ /* 0x0000e20000000400 */
[----:B------:R-:W-:Y:S01]  /*43b0*/  ISETP.GE.U32.AND P6, PT, R104, R99, PT ;  /* 0x000000636800720c */ /* 0x000fe20003fc6070 */
[----:B-1----:R-:W-:Y:S01]  /*43c0*/  FMUL.FTZ R9, R19, R70 ;  /* 0x0000004613097220 */ /* 0x002fe20000410000 */
[----:B------:R-:W-:-:S02]  /*43d0*/  IADD3 R22, R22, 0x9, RZ ;  /* 0x0000000916167810 */ /* 0x000fc40007ffe0ff */
[----:B------:R-:W-:Y:S02]  /*43e0*/  FSEL R145, R21, RZ, !P6 ;  /* 0x000000ff15917208 */ /* 0x000fe40007000000 */
[----:B------:R-:W-:Y:S01]  /*43f0*/  FSEL R147, R15, 1, !P6 ;  /* 0x3f8000000f937808 */ /* 0x000fe20007000000 */
[----:B--2---:R-:W-:Y:S01]  /*4400*/  FMUL.FTZ R121, R117, R122 ;  /* 0x0000007a75797220 */ /* 0x004fe20000410000 */
[----:B------:R-:W-:Y:S01]  /*4410*/  MUFU.SIN R4, R119 ;  /* 0x0000007700047308 */ /* 0x000fe20000000400 */
[----:B------:R-:W-:Y:S01]  /*4420*/  FMUL.FTZ R122, R65, R66 ;  /* 0x00000042417a7220 */ /* 0x000fe20000410000 */
[----:B------:R-:W-:Y:S01]  /*4430*/  FSEL R146, R146, RZ, !P6 ;  /* 0x000000ff92927208 */ /* 0x000fe20007000000 */
[----:B------:R-:W-:Y:S01]  /*4440*/  FMUL.FTZ R20, R145, R144 ;  /* 0x0000009091147220 */ /* 0x000fe20000410000 */
[----:B------:R-:W-:Y:S01]  /*4450*/  FSEL R121, R121, 1, !P5 ;  /* 0x3f80000079797808 */ /* 0x000fe20006800000 */
[----:B0-----:R-:W-:Y:S01]  /*4460*/  FMUL.FTZ R11, R5, R72 ;  /* 0x00000048050b7220 */ /* 0x001fe20000410000 */
[----:B------:R-:W-:Y:S01]  /*4470*/  FSEL R122, R122, RZ, !P5 ;  /* 0x000000ff7a7a7208 */ /* 0x000fe20006800000 */
[----:B---3--:R-:W-:Y:S01]  /*4480*/  FMUL.FTZ R120, R117, R120 ;  /* 0x0000007875787220 */ /* 0x008fe20000410000 */
[----:B------:R0:W-:Y:S01]  /*4490*/  MUFU.COS R6, R119 ;  /* 0x0000007700067308 */ /* 0x0001e20000000000 */
[----:B------:R-:W-:Y:S01]  /*44a0*/  FMUL.FTZ R15, RZ, R145 ;  /* 0x00000091ff0f7220 */ /* 0x000fe20000410000 */
[----:B------:R-:W-:Y:S01]  /*44b0*/  ISETP.GE.U32.AND P6, PT, R22, R99, PT ;  /* 0x000000631600720c */ /* 0x000fe20003fc6070 */
[----:B------:R-:W-:Y:S01]  /*44c0*/  FFMA.FTZ R20, RZ, R147, R20 ;  /* 0x00000093ff147223 */ /* 0x000fe20000010014 */
[----:B------:R-:W-:Y:S01]  /*44d0*/  FSEL R120, R120, RZ, !P5 ;  /* 0x000000ff78787208 */ /* 0x000fe20006800000 */
[----:B------:R-:W-:Y:S01]  /*44e0*/  FFMA.FTZ R21, R147, R144, -R15 ;  /* 0x0000009093157223 */ /* 0x000fe2000001080f */
[-C--:B------:R-:W-:Y:S01]  /*44f0*/  ISETP.GE.U32.AND P5, PT, R18, R99.reuse, PT ;  /* 0x000000631200720c */ /* 0x080fe20003fa6070 */
[----:B------:R-:W-:Y:S01]  /*4500*/  FMUL.FTZ R18, R19, R72 ;  /* 0x0000004813127220 */ /* 0x000fe20000410000 */
[----:B------:R-:W1:Y:S01]  /*4510*/  MUFU.EX2 R9, R9 ;  /* 0x0000000900097308 */ /* 0x000e620000000800 */
[----:B0-----:R-:W-:Y:S01]  /*4520*/  FMUL.RZ R119, R11, 0.15915493667125701904 ;  /* 0x3e22f9830b777820 */ /* 0x001fe2000040c000 */
[----:B------:R-:W-:Y:S01]  /*4530*/  FSEL R126, R116, RZ, !P5 ;  /* 0x000000ff747e7208 */ /* 0x000fe20006800000 */
[----:B------:R-:W-:Y:S01]  /*4540*/  FADD.FTZ R22, RZ, R20 ;  /* 0x00000014ff167221 */ /* 0x000fe20000010000 */
[----:B------:R-:W-:Y:S01]  /*4550*/  FSEL R127, R118, 1, !P5 ;  /* 0x3f800000767f7808 */ /* 0x000fe20006800000 */
[----:B------:R-:W-:Y:S01]  /*4560*/  FADD.FTZ R21, R21, R146 ;  /* 0x0000009215157221 */ /* 0x000fe20000010000 */
[----:B------:R-:W-:Y:S01]  /*4570*/  FSEL R128, R128, RZ, !P5 ;  /* 0x000000ff80807208 */ /* 0x000fe20006800000 */
[----:B------:R-:W-:Y:S01]  /*4580*/  FMUL.FTZ R20, R138, R22 ;  /* 0x000000168a147220 */ /* 0x000fe20000410000 */
[----:B------:R-:W-:Y:S01]  /*4590*/  ISETP.GE.U32.AND P5, PT, R114, R99, PT ;  /* 0x000000637200720c */ /* 0x000fe20003fa6070 */
[C---:B------:R-:W-:Y:S01]  /*45a0*/  FMUL.FTZ R114, R5.reuse, R76 ;  /* 0x0000004c05727220 */ /* 0x040fe20000410000 */
[----:B------:R-:W0:Y:S01]  /*45b0*/  MUFU.EX2 R7, R7 ;  /* 0x0000000700077308 */ /* 0x000e220000000800 */
[-C--:B------:R-:W-:Y:S01]  /*45c0*/  FMUL.FTZ R5, R5, R80.reuse ;  /* 0x0000005005057220 */ /* 0x080fe20000410000 */
[----:B------:R-:W-:Y:S01]  /*45d0*/  FSEL R132, R132, RZ, !P5 ;  /* 0x000000ff84847208 */ /* 0x000fe20006800000 */
[----:B------:R-:W-:Y:S01]  /*45e0*/  FMUL.FTZ R19, R19, R80 ;  /* 0x0000005013137220 */ /* 0x000fe20000410000 */
[----:B------:R-:W-:Y:S01]  /*45f0*/  FSEL R133, R109, 1, !P5 ;  /* 0x3f8000006d857808 */ /* 0x000fe20006800000 */
[----:B------:R-:W-:Y:S01]  /*4600*/  FMUL.RZ R104, R5, 0.15915493667125701904 ;  /* 0x3e22f98305687820 */ /* 0x000fe2000040c000 */
[----:B------:R-:W-:Y:S01]  /*4610*/  FSEL R134, R134, RZ, !P5 ;  /* 0x000000ff86867208 */ /* 0x000fe20006800000 */
[-C--:B------:R-:W-:Y:S01]  /*4620*/  FMUL.FTZ R5, R138, R21.reuse ;  /* 0x000000158a057220 */ /* 0x080fe20000410000 */
[----:B------:R-:W-:Y:S01]  /*4630*/  MUFU.SIN R11, R119 ;  /* 0x00000077000b7308 */ /* 0x000fe20000000400 */
[C---:B------:R-:W-:Y:S01]  /*4640*/  FFMA.FTZ R21, R139.reuse, R21, -R20 ;  /* 0x000000158b157223 */ /* 0x040fe20000010814 */
[----:B------:R-:W-:Y:S01]  /*4650*/  ISETP.GE.U32.AND P5, PT, R108, R99, PT ;  /* 0x000000636c00720c */ /* 0x000fe20003fa6070 */
[----:B------:R-:W-:Y:S01]  /*4660*/  FFMA.FTZ R5, R139, R22, R5 ;  /* 0x000000168b057223 */ /* 0x000fe20000010005 */
[----:B------:R-:W-:Y:S01]  /*4670*/  FSEL R106, R106, RZ, !P2 ;  /* 0x000000ff6a6a7208 */ /* 0x000fe20005000000 */
[----:B------:R-:W-:-:S02]  /*4680*/  FADD.FTZ R21, R21, R140 ;  /* 0x0000008c15157221 */ /* 0x000fc40000010000 */
[----:B------:R-:W-:Y:S01]  /*4690*/  FADD.FTZ R5, RZ, R5 ;  /* 0x00000005ff057221 */ /* 0x000fe20000010000 */
[----:B------:R2:W-:Y:S01]  /*46a0*/  MUFU.COS R14, R119 ;  /* 0x00000077000e7308 */ /* 0x0005e20000000000 */
[C---:B-1----:R-:W-:Y:S02]  /*46b0*/  FMUL.FTZ R6, R9.reuse, R6 ;  /* 0x0000000609067220 */ /* 0x042fe40000410000 */
[----:B------:R-:W-:Y:S02]  /*46c0*/  FMUL.FTZ R4, R9, R4 ;  /* 0x0000000409047220 */ /* 0x000fe40000410000 */
[----:B------:R-:W-:Y:S01]  /*46d0*/  FMUL.FTZ R9, R135, R21 ;  /* 0x0000001587097220 */ /* 0x000fe20000410000 */
[----:B------:R-:W-:Y:S01]  /*46e0*/  FSEL R116, R6, 1, !P5 ;  /* 0x3f80000006747808 */ /* 0x000fe20006800000 */
[C---:B0-----:R-:W-:Y:S01]  /*46f0*/  FMUL.FTZ R10, R7.reuse, R10 ;  /* 0x0000000a070a7220 */ /* 0x041fe20000410000 */
[----:B------:R-:W0:Y:S01]  /*4700*/  MUFU.EX2 R18, R18 ;  /* 0x0000001200127308 */ /* 0x000e220000000800 */
[----:B------:R-:W-:Y:S01]  /*4710*/  FMUL.FTZ R8, R7, R8 ;  /* 0x0000000807087220 */ /* 0x000fe20000410000 */
[----:B------:R-:W-:Y:S01]  /*4720*/  FSEL R117, R4, RZ, !P5 ;  /* 0x000000ff04757208 */ /* 0x000fe20006800000 */
[-C--:B------:R-:W-:Y:S01]  /*4730*/  FMUL.FTZ R7, R135, R5.reuse ;  /* 0x0000000587077220 */ /* 0x080fe20000410000 */
[----:B--2---:R-:W-:Y:S01]  /*4740*/  FSEL R119, R10, 1, !P6 ;  /* 0x3f8000000a777808 */ /* 0x004fe20007000000 */
[----:B------:R-:W-:Y:S01]  /*4750*/  FMUL.RZ R114, R114, 0.15915493667125701904 ;  /* 0x3e22f98372727820 */ /* 0x000fe2000040c000 */
[----:B------:R-:W-:Y:S01]  /*4760*/  FSEL R148, R8, RZ, !P6 ;  /* 0x000000ff08947208 */ /* 0x000fe20007000000 */
[C---:B------:R-:W-:Y:S01]  /*4770*/  FFMA.FTZ R9, R136.reuse, R5, R9 ;  /* 0x0000000588097223 */ /* 0x040fe20000010009 */
[----:B------:R-:W-:Y:S01]  /*4780*/  MUFU.SIN R13, R115 ;  /* 0x00000073000d7308 */ /* 0x000fe20000000400 */
[----:B------:R-:W-:-:S02]  /*4790*/  FFMA.FTZ R22, R136, R21, -R7 ;  /* 0x0000001588167223 */ /* 0x000fc40000010807 */
[----:B------:R-:W-:Y:S02]  /*47a0*/  FADD.FTZ R9, RZ, R9 ;  /* 0x00000009ff097221 */ /* 0x000fe40000010000 */
[----:B------:R-:W-:Y:S02]  /*47b0*/  FADD.FTZ R22, R22, R137 ;  /* 0x0000008916167221 */ /* 0x000fe40000010000 */
[----:B------:R-:W-:Y:S01]  /*47c0*/  FMUL.FTZ R7, R132, R9 ;  /* 0x0000000984077220 */ /* 0x000fe20000410000 */
[----:B------:R1:W-:Y:S01]  /*47d0*/  MUFU.COS R23, R115 ;  /* 0x0000007300177308 */ /* 0x0003e20000000000 */
[C---:B0-----:R-:W-:Y:S02]  /*47e0*/  FMUL.FTZ R14, R18.reuse, R14 ;  /* 0x0000000e120e7220 */ /* 0x041fe40000410000 */
[----:B------:R-:W-:Y:S02]  /*47f0*/  FMUL.FTZ R11, R18, R11 ;  /* 0x0000000b120b7220 */ /* 0x000fe40000410000 */
[----:B------:R-:W-:-:S02]  /*4800*/  FMUL.FTZ R118, R67, R68 ;  /* 0x0000004443767220 */ /* 0x000fc40000410000 */
[----:B------:R-:W-:Y:S01]  /*4810*/  FMUL.FTZ R109, R73, R74 ;  /* 0x0000004a496d7220 */ /* 0x000fe20000410000 */
[----:B------:R0:W2:Y:S01]  /*4820*/  MUFU.EX2 R100, R113 ;  /* 0x0000007100647308 */ /* 0x0000a20000000800 */
[----:B-1----:R-:W-:Y:S01]  /*4830*/  FMUL.FTZ R115, R69, R70 ;  /* 0x0000004645737220 */ /* 0x002fe20000410000 */
[----:B------:R-:W-:Y:S02]  /*4840*/  FSEL R118, R118, RZ, !P6 ;  /* 0x000000ff76767208 */ /* 0x000fe40007000000 */
[----:B------:R-:W-:Y:S02]  /*4850*/  FSEL R109, R109, RZ, !P3 ;  /* 0x000000ff6d6d7208 */ /* 0x000fe40005800000 */
[----:B------:R-:W-:Y:S02]  /*4860*/  FSEL R115, R115, RZ, !P5 ;  /* 0x000000ff73737208 */ /* 0x000fe40006800000 */
[----:B------:R-:W-:Y:S01]  /*4870*/  MUFU.EX2 R102, R102 ;  /* 0x0000006600667308 */ /* 0x000fe20000000800 */
[----:B0-----:R-:W-:-:S07]  /*4880*/  FSEL R113, R14, 1, !P4 ;  /* 0x3f8000000e717808 */ /* 0x001fce0006000000 */
[----:B------:R-:W-:Y:S01]  /*4890*/  MUFU.COS R15, R103 ;  /* 0x00000067000f7308 */ /* 0x000fe20000000000 */
[C---:B--2---:R-:W-:Y:S02]  /*48a0*/  FMUL.FTZ R23, R100.reuse, R23 ;  /* 0x0000001764177220 */ /* 0x044fe40000410000 */
[----:B------:R-:W-:Y:S02]  /*48b0*/  FMUL.FTZ R13, R100, R13 ;  /* 0x0000000d640d7220 */ /* 0x000fe40000410000 */
[----:B------:R-:W-:Y:S01]  /*48c0*/  FMUL.FTZ R100, R132, R22 ;  /* 0x0000001684647220 */ /* 0x000fe20000410000 */
[----:B------:R-:W-:Y:S02]  /*48d0*/  FSEL R110, R23, 1, !P3 ;  /* 0x3f800000176e7808 */ /* 0x000fe40005800000 */
[----:B------:R-:W-:Y:S01]  /*48e0*/  MUFU.EX2 R101, R105 ;  /* 0x0000006900657308 */ /* 0x000fe20000000800 */
[----:B------:R-:W-:Y:S01]  /*48f0*/  FFMA.FTZ R100, R133, R9, R100 ;  /* 0x0000000985647223 */ /* 0x000fe20000010064 */
[----:B------:R-:W-:-:S03]  /*4900*/  FSEL R111, R13, RZ, !P3 ;  /* 0x000000ff0d6f7208 */ /* 0x000fc60005800000 */
[----:B------:R-:W-:-:S03]  /*4910*/  FADD.FTZ R100, RZ, R100 ;  /* 0x00000064ff647221 */ /* 0x000fc60000010000 */
[----:B------:R0:W1:Y:S08]  /*4920*/  MUFU.SIN R105, R103 ;  /* 0x0000006700697308 */ /* 0x0000700000000400 */
[----:B------:R-:W-:Y:S01]  /*4930*/  MUFU.EX2 R19, R19 ;  /* 0x0000001300137308 */ /* 0x000fe20000000800 */
[----:B0-----:R-:W-:-:S05]  /*4940*/  FMUL.FTZ R103, R77, R78 ;  /* 0x0000004e4d677220 */ /* 0x001fca0000410000 */
[----:B------:R-:W-:Y:S02]  /*4950*/  FSEL R103, R103, RZ, !P1 ;  /* 0x000000ff67677208 */ /* 0x000fe40004800000 */
[----:B------:R-:W-:Y:S01]  /*4960*/  MUFU.SIN R18, R104 ;  /* 0x0000006800127308 */ /* 0x000fe20000000400 */
[----:B-1----:R-:W-:-:S05]  /*4970*/  FMUL.FTZ R105, R102, R105 ;  /* 0x0000006966697220 */ /* 0x002fca0000410000 */
[----:B------:R-:W-:Y:S02]  /*4980*/  FSEL R105, R105, RZ, !P1 ;  /* 0x000000ff69697208 */ /* 0x000fe40004800000 */
[----:B------:R-:W0:Y:S08]  /*4990*/  MUFU.SIN R107, R114 ;  /* 0x00000072006b7308 */ /* 0x000e300000000400 */
[----:B------:R1:W2:Y:S08]  /*49a0*/  MUFU.COS R108, R114 ;  /* 0x00000072006c7308 */ /* 0x0002b00000000000 */
[----:B------:R3:W4:Y:S01]  /*49b0*/  MUFU.COS R20, R104 ;  /* 0x0000006800147308 */ /* 0x0007220000000000 */
[----:B0-----:R-:W-:Y:S01]  /*49c0*/  FMUL.FTZ R107, R101, R107 ;  /* 0x0000006b656b7220 */ /* 0x001fe20000410000 */
[----:B-1----:R-:W-:Y:S01]  /*49d0*/  FSEL R114, R11, RZ, !P4 ;  /* 0x000000ff0b727208 */ /* 0x002fe20006000000 */
[----:B--2---:R-:W-:-:S03]  /*49e0*/  FMUL.FTZ R5, R101, R108 ;  /* 0x0000006c65057220 */ /* 0x004fc60000410000 */
[----:B------:R-:W-:Y:S01]  /*49f0*/  FSEL R108, R107, RZ, !P2 ;  /* 0x000000ff6b6c7208 */ /* 0x000fe20005000000 */
[----:B---3--:R-:W-:Y:S02]  /*4a00*/  FMUL.FTZ R104, R102, R15 ;  /* 0x0000000f66687220 */ /* 0x008fe40000410000 */
[----:B------:R-:W-:Y:S01]  /*4a10*/  FFMA.FTZ R15, R133, R22, -R7 ;  /* 0x00000016850f7223 */ /* 0x000fe20000010807 */
[----:B------:R-:W-:Y:S01]  /*4a20*/  FSEL R107, R5, 1, !P2 ;  /* 0x3f800000056b7808 */ /* 0x000fe20005000000 */
[----:B------:R-:W-:Y:S01]  /*4a30*/  FMUL.FTZ R102, R19, R18 ;  /* 0x0000001213667220 */ /* 0x000fe20000410000 */
[----:B------:R-:W-:Y:S01]  /*4a40*/  FSEL R104, R104, 1, !P1 ;  /* 0x3f80000068687808 */ /* 0x000fe20004800000 */
[-C--:B------:R-:W-:Y:S02]  /*4a50*/  FMUL.FTZ R18, R142, R145.reuse ;  /* 0x000000918e127220 */ /* 0x080fe40000410000 */
[----:B------:R-:W-:Y:S01]  /*4a60*/  FADD.FTZ R15, R15, R134 ;  /* 0x000000860f0f7221 */ /* 0x000fe20000010000 */
[----:B------:R-:W-:Y:S01]  /*4a70*/  FSEL R102, R102, RZ, !P0 ;  /* 0x000000ff66667208 */ /* 0x000fe20004000000 */
[----:B------:R-:W-:-:S02]  /*4a80*/  FMUL.FTZ R7, R143, R145 ;  /* 0x000000918f077220 */ /* 0x000fc40000410000 */
[----:B------:R-:W-:Y:S02]  /*4a90*/  FFMA.FTZ R18, R143, R147, -R18 ;  /* 0x000000938f127223 */ /* 0x000fe40000010812 */
[----:B------:R-:W-:Y:S02]  /*4aa0*/  FMUL.FTZ R21, R129, R15 ;  /* 0x0000000f81157220 */ /* 0x000fe40000410000 */
[----:B----4-:R-:W-:Y:S02]  /*4ab0*/  FMUL.FTZ R101, R19, R20 ;  /* 0x0000001413657220 */ /* 0x010fe40000410000 */
[----:B------:R-:W-:Y:S02]  /*4ac0*/  FMUL.FTZ R19, R129, R100 ;  /* 0x0000006481137220 */ /* 0x000fe40000410000 */
[----:B------:R-:W-:Y:S01]  /*4ad0*/  FFMA.FTZ R7, R142, R147, R7 ;  /* 0x000000938e077223 */ /* 0x000fe20000010007 */
[----:B------:R-:W-:Y:S01]  /*4ae0*/  FSEL R101, R101, 1, !P0 ;  /* 0x3f80000065657808 */ /* 0x000fe20004000000 */
[----:B------:R-:W-:-:S02]  /*4af0*/  FMUL.FTZ R20, R138, R18 ;  /* 0x000000128a147220 */ /* 0x000fc40000410000 */
[C---:B------:R-:W-:Y:S02]  /*4b00*/  FFMA.FTZ R21, R130.reuse, R100, R21 ;  /* 0x0000006482157223 */ /* 0x040fe40000010015 */
[----:B------:R-:W-:Y:S02]  /*4b10*/  FFMA.FTZ R22, R130, R15, -R19 ;  /* 0x0000000f82167223 */ /* 0x000fe40000010813 */
[-C--:B------:R-:W-:Y:S02]  /*4b20*/  FMUL.FTZ R9, R138, R7.reuse ;  /* 0x000000078a097220 */ /* 0x080fe40000410000 */
[----:B------:R-:W-:Y:S02]  /*4b30*/  FFMA.FTZ R20, R139, R7, R20 ;  /* 0x000000078b147223 */ /* 0x000fe40000010014 */
[----:B------:R-:W-:Y:S02]  /*4b40*/  FADD.FTZ R21, RZ, R21 ;  /* 0x00000015ff157221 */ /* 0x000fe40000010000 */
[----:B------:R-:W-:-:S02]  /*4b50*/  FADD.FTZ R22, R22, R131 ;  /* 0x0000008316167221 */ /* 0x000fc40000010000 */
[----:B------:R-:W-:Y:S02]  /*4b60*/  FFMA.FTZ R9, R139, R18, -R9 ;  /* 0x000000128b097223 */ /* 0x000fe40000010809 */
[C---:B------:R-:W-:Y:S02]  /*4b70*/  FMUL.FTZ R7, R135.reuse, R20 ;  /* 0x0000001487077220 */ /* 0x040fe40000410000 */
[C---:B------:R-:W-:Y:S02]  /*4b80*/  FMUL.FTZ R18, R126.reuse, R21 ;  /* 0x000000157e127220 */ /* 0x040fe40000410000 */
[----:B------:R-:W-:Y:S02]  /*4b90*/  FMUL.FTZ R100, R126, R22 ;  /* 0x000000167e647220 */ /* 0x000fe40000410000 */
[-C--:B------:R-:W-:Y:S02]  /*4ba0*/  FMUL.FTZ R15, R135, R9.reuse ;  /* 0x00000009870f7220 */ /* 0x080fe40000410000 */
        /* <DEDUP_REMOVED lines=8> */
[-C--:B------:R-:W-:Y:S02]  /*4c30*/  FMUL.FTZ R18, R132, R15.reuse ;  /* 0x0000000f84127220 */ /* 0x080fe40000410000 */
[----:B------:R-:W-:Y:S02]  /*4c40*/  FFMA.FTZ R20, R133, R15, R20 ;  /* 0x0000000f85147223 */ /* 0x000fe40000010014 */
[-C--:B------:R-:W-:Y:S02]  /*4c50*/  FMUL.FTZ R15, R123, R100.reuse ;  /* 0x000000647b0f7220 */ /* 0x080fe40000410000 */
[C---:B------:R-:W-:Y:S02]  /*4c60*/  FFMA.FTZ R21, R124.reuse, R100, R21 ;  /* 0x000000647c157223 */ /* 0x040fe40000010015 */
[----:B------:R-:W-:-:S02]  /*4c70*/  FFMA.FTZ R22, R124, R19, -R15 ;  /* 0x000000137c167223 */ /* 0x000fc4000001080f */
[----:B------:R-:W-:Y:S02]  /*4c80*/  FADD.FTZ R21, RZ, R21 ;  /* 0x00000015ff157221 */ /* 0x000fe40000010000 */
[----:B------:R-:W-:Y:S02]  /*4c90*/  FADD.FTZ R22, R22, R125 ;  /* 0x0000007d16167221 */ /* 0x000fe40000010000 */
[C---:B------:R-:W-:Y:S02]  /*4ca0*/  FMUL.FTZ R15, R120.reuse, R21 ;  /* 0x00000015780f7220 */ /* 0x040fe40000410000 */
[----:B------:R-:W-:Y:S02]  /*4cb0*/  FFMA.FTZ R18, R133, R7, -R18 ;  /* 0x0000000785127223 */ /* 0x000fe40000010812 */
[----:B------:R-:W-:Y:S02]  /*4cc0*/  FMUL.FTZ R100, R120, R22 ;  /* 0x0000001678647220 */ /* 0x000fe40000410000 */
[----:B------:R-:W-:-:S02]  /*4cd0*/  FMUL.FTZ R7, R129, R20 ;  /* 0x0000001481077220 */ /* 0x000fc40000410000 */
[----:B------:R-:W-:Y:S02]  /*4ce0*/  FFMA.FTZ R15, R121, R22, -R15 ;  /* 0x00000016790f7223 */ /* 0x000fe4000001080f */
[-C--:B------:R-:W-:Y:S02]  /*4cf0*/  FMUL.FTZ R9, R129, R18.reuse ;  /* 0x0000001281097220 */ /* 0x080fe40000410000 */
[----:B------:R-:W-:Y:S02]  /*4d00*/  FFMA.FTZ R100, R121, R21, R100 ;  /* 0x0000001579647223 */ /* 0x000fe40000010064 */
[C---:B------:R-:W-:Y:S02]  /*4d10*/  FFMA.FTZ R7, R130.reuse, R18, -R7 ;  /* 0x0000001282077223 */ /* 0x040fe40000010807 */
[----:B------:R-:W-:Y:S02]  /*4d20*/  FADD.FTZ R15, R15, R122 ;  /* 0x0000007a0f0f7221 */ /* 0x000fe40000010000 */
[----:B------:R-:W-:-:S02]  /*4d30*/  FFMA.FTZ R9, R130, R20, R9 ;  /* 0x0000001482097223 */ /* 0x000fc40000010009 */
[----:B------:R-:W-:Y:S02]  /*4d40*/  FADD.FTZ R100, RZ, R100 ;  /* 0x00000064ff647221 */ /* 0x000fe40000010000 */
[----:B------:R-:W-:Y:S02]  /*4d50*/  FMUL.FTZ R20, R126, R7 ;  /* 0x000000077e147220 */ /* 0x000fe40000410000 */
[----:B------:R-:W-:Y:S02]  /*4d60*/  FMUL.FTZ R10, R148, R15 ;  /* 0x0000000f940a7220 */ /* 0x000fe40000410000 */
[-C--:B------:R-:W-:Y:S02]  /*4d70*/  FMUL.FTZ R18, R126, R9.reuse ;  /* 0x000000097e127220 */ /* 0x080fe40000410000 */
[----:B------:R-:W-:Y:S02]  /*4d80*/  FMUL.FTZ R8, R148, R100 ;  /* 0x0000006494087220 */ /* 0x000fe40000410000 */
[----:B------:R-:W-:-:S02]  /*4d90*/  FFMA.FTZ R20, R127, R9, R20 ;  /* 0x000000097f147223 */ /* 0x000fc40000010014 */
[----:B------:R-:W-:Y:S02]  /*4da0*/  FFMA.FTZ R10, R119, R100, R10 ;  /* 0x00000064770a7223 */ /* 0x000fe4000001000a */
[----:B------:R-:W-:Y:S02]  /*4db0*/  FFMA.FTZ R18, R127, R7, -R18 ;  /* 0x000000077f127223 */ /* 0x000fe40000010812 */
[----:B------:R-:W-:Y:S02]  /*4dc0*/  FFMA.FTZ R15, R119, R15, -R8 ;  /* 0x0000000f770f7223 */ /* 0x000fe40000010808 */
[----:B------:R-:W-:Y:S02]  /*4dd0*/  FMUL.FTZ R7, R123, R20 ;  /* 0x000000147b077220 */ /* 0x000fe40000410000 */
[----:B------:R-:W-:Y:S02]  /*4de0*/  FADD.FTZ R10, RZ, R10 ;  /* 0x0000000aff0a7221 */ /* 0x000fe40000010000 */
[----:B------:R-:W-:-:S02]  /*4df0*/  FADD.FTZ R15, R15, R118 ;  /* 0x000000760f0f7221 */ /* 0x000fc40000010000 */
[-C--:B------:R-:W-:Y:S02]  /*4e00*/  FMUL.FTZ R9, R123, R18.reuse ;  /* 0x000000127b097220 */ /* 0x080fe40000410000 */
[C---:B------:R-:W-:Y:S02]  /*4e10*/  FFMA.FTZ R7, R124.reuse, R18, -R7 ;  /* 0x000000127c077223 */ /* 0x040fe40000010807 */
[C---:B------:R-:W-:Y:S02]  /*4e20*/  FMUL.FTZ R8, R117.reuse, R10 ;  /* 0x0000000a75087220 */ /* 0x040fe40000410000 */
[----:B------:R-:W-:Y:S02]  /*4e30*/  FMUL.FTZ R19, R117, R15 ;  /* 0x0000000f75137220 */ /* 0x000fe40000410000 */
[----:B------:R-:W-:Y:S02]  /*4e40*/  FFMA.FTZ R9, R124, R20, R9 ;  /* 0x000000147c097223 */ /* 0x000fe40000010009 */
[----:B------:R-:W-:-:S02]  /*4e50*/  FMUL.FTZ R6, R120, R7 ;  /* 0x0000000778067220 */ /* 0x000fc40000410000 */
[C---:B------:R-:W-:Y:S02]  /*4e60*/  FFMA.FTZ R8, R116.reuse, R15, -R8 ;  /* 0x0000000f74087223 */ /* 0x040fe40000010808 */
[----:B------:R-:W-:Y:S02]  /*4e70*/  FFMA.FTZ R19, R116, R10, R19 ;  /* 0x0000000a74137223 */ /* 0x000fe40000010013 */
[-C--:B------:R-:W-:Y:S02]  /*4e80*/  FMUL.FTZ R4, R120, R9.reuse ;  /* 0x0000000978047220 */ /* 0x080fe40000410000 */
[----:B------:R-:W-:Y:S02]  /*4e90*/  FFMA.FTZ R6, R121, R9, R6 ;  /* 0x0000000979067223 */ /* 0x000fe40000010006 */
[----:B------:R-:W-:Y:S02]  /*4ea0*/  FADD.FTZ R9, R8, R115 ;  /* 0x0000007308097221 */ /* 0x000fe40000010000 */
[----:B------:R-:W-:-:S02]  /*4eb0*/  FADD.FTZ R19, RZ, R19 ;  /* 0x00000013ff137221 */ /* 0x000fc40000010000 */
[----:B------:R-:W-:Y:S02]  /*4ec0*/  FFMA.FTZ R4, R121, R7, -R4 ;  /* 0x0000000779047223 */ /* 0x000fe40000010804 */
[C---:B------:R-:W-:Y:S02]  /*4ed0*/  FMUL.FTZ R14, R114.reuse, R9 ;  /* 0x00000009720e7220 */ /* 0x040fe40000410000 */
[-C--:B------:R-:W-:Y:S02]  /*4ee0*/  FMUL.FTZ R10, R114, R19.reuse ;  /* 0x00000013720a7220 */ /* 0x080fe40000410000 */
[C---:B------:R-:W-:Y:S02]  /*4ef0*/  FMUL.FTZ R7, R148.reuse, R6 ;  /* 0x0000000694077220 */ /* 0x040fe40000410000 */
[----:B------:R-:W-:Y:S02]  /*4f00*/  FMUL.FTZ R8, R148, R4 ;  /* 0x0000000494087220 */ /* 0x000fe40000410000 */
[----:B------:R-:W-:-:S02]  /*4f10*/  FFMA.FTZ R14, R113, R19, R14 ;  /* 0x00000013710e7223 */ /* 0x000fc4000001000e */
[----:B------:R-:W-:Y:S02]  /*4f20*/  FFMA.FTZ R9, R113, R9, -R10 ;  /* 0x0000000971097223 */ /* 0x000fe4000001080a */
[C---:B------:R-:W-:Y:S02]  /*4f30*/  FFMA.FTZ R7, R119.reuse, R4, -R7 ;  /* 0x0000000477077223 */ /* 0x040fe40000010807 */
[----:B------:R-:W-:Y:S02]  /*4f40*/  FFMA.FTZ R8, R119, R6, R8 ;  /* 0x0000000677087223 */ /* 0x000fe40000010008 */
[----:B------:R-:W-:Y:S02]  /*4f50*/  FADD.FTZ R14, RZ, R14 ;  /* 0x0000000eff0e7221 */ /* 0x000fe40000010000 */
[----:B------:R-:W-:Y:S02]  /*4f60*/  FADD.FTZ R6, R9, R112 ;  /* 0x0000007009067221 */ /* 0x000fe40000010000 */
[----:B------:R-:W-:-:S02]  /*4f70*/  FMUL.FTZ R9, R117, R7 ;  /* 0x0000000775097220 */ /* 0x000fc40000410000 */
[----:B------:R-:W-:Y:S02]  /*4f80*/  FMUL.FTZ R4, R117, R8 ;  /* 0x0000000875047220 */ /* 0x000fe40000410000 */
[C---:B------:R-:W-:Y:S02]  /*4f90*/  FMUL.FTZ R11, R111.reuse, R14 ;  /* 0x0000000e6f0b7220 */ /* 0x040fe40000410000 */
[----:B------:R-:W-:Y:S02]  /*4fa0*/  FMUL.FTZ R13, R111, R6 ;  /* 0x000000066f0d7220 */ /* 0x000fe40000410000 */
[C---:B------:R-:W-:Y:S02]  /*4fb0*/  FFMA.FTZ R9, R116.reuse, R8, R9 ;  /* 0x0000000874097223 */ /* 0x040fe40000010009 */
[----:B------:R-:W-:Y:S02]  /*4fc0*/  FFMA.FTZ R4, R116, R7, -R4 ;  /* 0x0000000774047223 */ /* 0x000fe40000010804 */
[----:B------:R-:W-:-:S02]  /*4fd0*/  FFMA.FTZ R8, R110, R6, -R11 ;  /* 0x000000066e087223 */ /* 0x000fc4000001080b */
[----:B------:R-:W-:Y:S02]  /*4fe0*/  FFMA.FTZ R13, R110, R14, R13 ;  /* 0x0000000e6e0d7223 */ /* 0x000fe4000001000d */
[----:B------:R-:W-:Y:S02]  /*4ff0*/  FMUL.FTZ R6, R114, R4 ;  /* 0x0000000472067220 */ /* 0x000fe40000410000 */
[----:B------:R-:W-:Y:S02]  /*5000*/  FADD.FTZ R8, R8, R109 ;  /* 0x0000006d08087221 */ /* 0x000fe40000010000 */
[----:B------:R-:W-:Y:S02]  /*5010*/  FADD.FTZ R13, RZ, R13 ;  /* 0x0000000dff0d7221 */ /* 0x000fe40000010000 */
[----:B------:R-:W-:Y:S02]  /*5020*/  FFMA.FTZ R6, R113, R9, R6 ;  /* 0x0000000971067223 */ /* 0x000fe40000010006 */
[----:B------:R-:W-:-:S02]  /*5030*/  FMUL.FTZ R10, R108, R8 ;  /* 0x000000086c0a7220 */ /* 0x000fc40000410000 */
[----:B------:R-:W-:Y:S02]  /*5040*/  FMUL.FTZ R9, R114, R9 ;  /* 0x0000000972097220 */ /* 0x000fe40000410000 */
[-C--:B------:R-:W-:Y:S02]  /*5050*/  FMUL.FTZ R5, R108, R13.reuse ;  /* 0x0000000d6c057220 */ /* 0x080fe40000410000 */
[----:B------:R-:W-:Y:S02]  /*5060*/  FFMA.FTZ R10, R107, R13, R10 ;  /* 0x0000000d6b0a7223 */ /* 0x000fe4000001000a */
[----:B------:R-:W-:Y:S02]  /*5070*/  FFMA.FTZ R9, R113, R4, -R9 ;  /* 0x0000000471097223 */ /* 0x000fe40000010809 */
[----:B------:R-:W-:Y:S02]  /*5080*/  FMUL.FTZ R4, R111, R6 ;  /* 0x000000066f047220 */ /* 0x000fe40000410000 */
[----:B------:R-:W-:-:S02]  /*5090*/  FFMA.FTZ R5, R107, R8, -R5 ;  /* 0x000000086b057223 */ /* 0x000fc40000010805 */
[----:B------:R-:W-:Y:S02]  /*50a0*/  FADD.FTZ R10, RZ, R10 ;  /* 0x0000000aff0a7221 */ /* 0x000fe40000010000 */
[-C--:B------:R-:W-:Y:S02]  /*50b0*/  FFMA.FTZ R4, R110, R9.reuse, -R4 ;  /* 0x000000096e047223 */ /* 0x080fe40000010804 */
[----:B------:R-:W-:Y:S02]  /*50c0*/  FADD.FTZ R5, R5, R106 ;  /* 0x0000006a05057221 */ /* 0x000fe40000010000 */
[----:B------:R-:W-:Y:S02]  /*50d0*/  FMUL.FTZ R9, R111, R9 ;  /* 0x000000096f097220 */ /* 0x000fe40000410000 */
[C---:B------:R-:W-:Y:S02]  /*50e0*/  FMUL.FTZ R7, R105.reuse, R10 ;  /* 0x0000000a69077220 */ /* 0x040fe40000410000 */
[----:B------:R-:W-:-:S02]  /*50f0*/  FMUL.FTZ R11, R105, R5 ;  /* 0x00000005690b7220 */ /* 0x000fc40000410000 */
[----:B------:R-:W-:Y:S02]  /*5100*/  FFMA.FTZ R9, R110, R6, R9 ;  /* 0x000000066e097223 */ /* 0x000fe40000010009 */
[C---:B------:R-:W-:Y:S02]  /*5110*/  FFMA.FTZ R6, R104.reuse, R5, -R7 ;  /* 0x0000000568067223 */ /* 0x040fe40000010807 */
[----:B------:R-:W-:Y:S02]  /*5120*/  FFMA.FTZ R11, R104, R10, R11 ;  /* 0x0000000a680b7223 */ /* 0x000fe4000001000b */
[----:B------:R-:W-:Y:S02]  /*5130*/  FADD.FTZ R7, R6, R103 ;  /* 0x0000006706077221 */ /* 0x000fe40000010000 */
[----:B------:R-:W-:Y:S02]  /*5140*/  FADD.FTZ R11, RZ, R11 ;  /* 0x0000000bff0b7221 */ /* 0x000fe40000010000 */
[----:B------:R-:W-:-:S02]  /*5150*/  FMUL.FTZ R10, R102, R7 ;  /* 0x00000007660a7220 */ /* 0x000fc40000410000 */
[----:B------:R-:W-:Y:S02]  /*5160*/  FMUL.FTZ R5, R108, R9 ;  /* 0x000000096c057220 */ /* 0x000fe40000410000 */
[----:B------:R-:W-:Y:S02]  /*5170*/  FMUL.FTZ R100, R79, R80 ;  /* 0x000000504f647220 */ /* 0x000fe40000410000 */
[-C--:B------:R-:W-:Y:S02]  /*5180*/  FMUL.FTZ R8, R102, R11.reuse ;  /* 0x0000000b66087220 */ /* 0x080fe40000410000 */
[-C--:B------:R-:W-:Y:S01]  /*5190*/  FMUL.FTZ R6, R108, R4.reuse ;  /* 0x000000046c067220 */ /* 0x080fe20000410000 */
[----:B------:R-:W-:Y:S01]  /*51a0*/  FSEL R100, R100, RZ, !P0 ;  /* 0x000000ff64647208 */ /* 0x000fe20004000000 */
[----:B------:R-:W-:Y:S01]  /*51b0*/  FFMA.FTZ R10, R101, R11, R10 ;  /* 0x0000000b650a7223 */ /* 0x000fe2000001000a */
[----:B------:R-:W-:Y:S01]  /*51c0*/  ISETP.GE.AND P0, PT, R29, 0x1, PT ;  /* 0x000000011d00780c */ /* 0x000fe20003f06270 */
[----:B------:R-:W-:-:S02]  /*51d0*/  FFMA.FTZ R5, R107, R4, -R5 ;  /* 0x000000046b057223 */ /* 0x000fc40000010805 */
[----:B------:R-:W-:Y:S02]  /*51e0*/  FFMA.FTZ R11, R101, R7, -R8 ;  /* 0x00000007650b7223 */ /* 0x000fe40000010808 */
[----:B------:R-:W-:Y:S02]  /*51f0*/  FFMA.FTZ R9, R107, R9, R6 ;  /* 0x000000096b097223 */ /* 0x000fe40000010006 */
[----:B------:R-:W-:Y:S02]  /*5200*/  FADD.FTZ R7, RZ, R10 ;  /* 0x0000000aff077221 */ /* 0x000fe40000010000 */
[C---:B------:R-:W-:Y:S02]  /*5210*/  FMUL.FTZ R8, R105.reuse, R5 ;  /* 0x0000000569087220 */ /* 0x040fe40000410000 */
[----:B------:R-:W-:Y:S01]  /*5220*/  FMUL.FTZ R4, R105, R9 ;  /* 0x0000000969047220 */ /* 0x000fe20000410000 */
[----:B------:R-:W0:Y:S01]  /*5230*/  SHFL.UP PT, R13, R7, 0x1, RZ ;  /* 0x04200000070d7989 */ /* 0x000e2200000e00ff */
[----:B------:R-:W-:-:S02]  /*5240*/  FADD.FTZ R6, R11, R100 ;  /* 0x000000640b067221 */ /* 0x000fc40000010000 */
[C---:B------:R-:W-:Y:S02]  /*5250*/  FFMA.FTZ R14, R104.reuse, R9, R8 ;  /* 0x00000009680e7223 */ /* 0x040fe40000010008 */
[----:B------:R-:W-:Y:S01]  /*5260*/  FFMA.FTZ R4, R104, R5, -R4 ;  /* 0x0000000568047223 */ /* 0x000fe20000010804 */
[----:B------:R-:W1:Y:S01]  /*5270*/  SHFL.UP PT, R19, R6, 0x1, RZ ;  /* 0x0420000006137989 */ /* 0x000e6200000e00ff */
[C---:B------:R-:W-:Y:S02]  /*5280*/  FMUL.FTZ R5, R102.reuse, R14 ;  /* 0x0000000e66057220 */ /* 0x040fe40000410000 */
[-C--:B------:R-:W-:Y:S02]  /*5290*/  FMUL.FTZ R10, R102, R4.reuse ;  /* 0x00000004660a7220 */ /* 0x080fe40000410000 */
[----:B------:R-:W-:Y:S02]  /*52a0*/  FFMA.FTZ R4, R101, R4, -R5 ;  /* 0x0000000465047223 */ /* 0x000fe40000010805 */
[----:B------:R-:W-:-:S02]  /*52b0*/  IMAD R15, R25, c[0x0][0x1b8], RZ ;  /* 0x00006e00190f7a24 */ /* 0x000fc400078e02ff */
[----:B------:R-:W-:Y:S01]  /*52c0*/  IMAD R11, R25, c[0x0][0x198], RZ ;  /* 0x00006600190b7a24 */ /* 0x000fe200078e02ff */
[----:B------:R-:W2:Y:S01]  /*52d0*/  SHFL.UP PT, R5, R4, 0x1, RZ ;  /* 0x0420000004057989 */ /* 0x000ea200000e00ff */
[----:B------:R-:W-:Y:S02]  /*52e0*/  FFMA.FTZ R14, R101, R14, R10 ;  /* 0x0000000e650e7223 */ /* 0x000fe4000001000a */
[----:B------:R-:W-:-:S04]  /*52f0*/  IMAD.WIDE.U32 R8, R0, c[0x0][0x198], RZ ;  /* 0x0000660000087a25 */ /* 0x000fc800078e00ff */
[C---:B------:R-:W-:Y:S02]  /*5300*/  IMAD R11, R0.reuse, c[0x0][0x19c], R11 ;  /* 0x00006700000b7a24 */ /* 0x040fe400078e020b */
[C---:B------:R-:W-:Y:S02]  /*5310*/  IMAD R21, R0.reuse, c[0x0][0x1bc], R15 ;  /* 0x00006f0000157a24 */ /* 0x040fe400078e020f */
[----:B------:R-:W3:Y:S01]  /*5320*/  SHFL.UP PT, R15, R14, 0x1, RZ ;  /* 0x042000000e0f7989 */ /* 0x000ee200000e00ff */
[----:B------:R-:W-:Y:S01]  /*5330*/  IADD3 R9, R9, R11, RZ ;  /* 0x0000000b09097210 */ /* 0x000fe20007ffe0ff */
[----:B------:R-:W-:-:S04]  /*5340*/  IMAD.WIDE.U32 R10, R0, c[0x0][0x1b8], RZ ;  /* 0x00006e00000a7a25 */ /* 0x000fc800078e00ff */
[----:B------:R-:W-:Y:S01]  /*5350*/  IMAD R20, R12, c[0x0][0x1a0], RZ ;  /* 0x000068000c147a24 */ /* 0x000fe200078e02ff */
[----:B------:R-:W-:Y:S01]  /*5360*/  IADD3 R11, R11, R21, RZ ;  /* 0x000000150b0b7210 */ /* 0x000fe20007ffe0ff */
[----:B0-----:R-:W-:Y:S02]  /*5370*/  FMUL.FTZ R18, R14, R13 ;  /* 0x0000000d0e127220 */ /* 0x001fe40000410000 */
[C---:B------:R-:W-:Y:S02]  /*5380*/  IMAD R23, R97.reuse, c[0x0][0x1a4], R20 ;  /* 0x0000690061177a24 */ /* 0x040fe400078e0214 */
[----:B------:R-:W-:-:S04]  /*5390*/  IMAD.WIDE.U32 R8, R97, c[0x0][0x1a0], R8 ;  /* 0x0000680061087a25 */ /* 0x000fc800078e0008 */
[----:B-1----:R-:W-:Y:S01]  /*53a0*/  FFMA.FTZ R21, R4, R19, -R18 ;  /* 0x0000001304157223 */ /* 0x002fe20000010812 */
[----:B------:R-:W-:Y:S01]  /*53b0*/  IADD3 R9, R9, R23, RZ ;  /* 0x0000001709097210 */ /* 0x000fe20007ffe0ff */
[----:B------:R-:W-:Y:S01]  /*53c0*/  FMUL.FTZ R19, R14, R19 ;  /* 0x000000130e137220 */ /* 0x000fe20000410000 */
[----:B------:R-:W-:Y:S01]  /*53d0*/  LEA R18, P1, R8, c[0x0][0x228], 0x3 ;  /* 0x00008a0008127a11 */ /* 0x000fe200078218ff */
[----:B------:R-:W-:Y:S02]  /*53e0*/  IMAD R20, R12, c[0x0][0x1c0], RZ ;  /* 0x000070000c147a24 */ /* 0x000fe400078e02ff */
[----:B------:R-:W-:Y:S01]  /*53f0*/  FFMA.FTZ R12, R4, R13, R19 ;  /* 0x0000000d040c7223 */ /* 0x000fe20000010013 */
[----:B------:R-:W-:Y:S01]  /*5400*/  LEA.HI.X R19, R8, c[0x0][0x22c], R9, 0x3, P1 ;  /* 0x00008b0008137a11 */ /* 0x000fe200008f1c09 */
[C---:B------:R-:W-:Y:S02]  /*5410*/  IMAD R13, R97.reuse, c[0x0][0x1c4], R20 ;  /* 0x00007100610d7a24 */ /* 0x040fe400078e0214 */
[----:B------:R-:W-:-:S03]  /*5420*/  IMAD.WIDE.U32 R10, R97, c[0x0][0x1c0], R10 ;  /* 0x00007000610a7a25 */ /* 0x000fc600078e000a */
[----:B------:R-:W4:Y:S01]  /*5430*/  LDG.E.64 R18, [R18.64] ;  /* 0x0000000412127981 */ /* 0x000f22000c1e1b00 */
[----:B------:R-:W-:Y:S01]  /*5440*/  @P0 FADD.FTZ R6, R6, R21 ;  /* 0x0000001506060221 */ /* 0x000fe20000010000 */
[----:B------:R-:W-:Y:S01]  /*5450*/  IADD3 R13, R11, R13, RZ ;  /* 0x0000000d0b0d7210 */ /* 0x000fe20007ffe0ff */
[----:B------:R-:W-:Y:S01]  /*5460*/  @P0 FADD.FTZ R7, R7, R12 ;  /* 0x0000000c07070221 */ /* 0x000fe20000010000 */
[----:B------:R-:W-:Y:S01]  /*5470*/  LEA R20, P1, R10, c[0x0][0x230], 0x3 ;  /* 0x00008c000a147a11 */ /* 0x000fe200078218ff */
[----:B--2---:R-:W-:Y:S01]  /*5480*/  FMUL.FTZ R8, R14, R5 ;  /* 0x000000050e087220 */ /* 0x004fe20000410000 */
[----:B------:R-:W0:Y:S02]  /*5490*/  SHFL.UP PT, R11, R6, 0x2, RZ ;  /* 0x04400000060b7989 */ /* 0x000e2400000e00ff */
[----:B------:R-:W-:Y:S01]  /*54a0*/  LEA.HI.X R21, R10, c[0x0][0x234], R13, 0x3, P1 ;  /* 0x00008d000a157a11 */ /* 0x000fe200008f1c0d */
[-C--:B---3--:R-:W-:Y:S01]  /*54b0*/  FFMA.FTZ R9, R4, R15.reuse, R8 ;  /* 0x0000000f04097223 */ /* 0x088fe20000010008 */
[----:B------:R-:W1:Y:S01]  /*54c0*/  SHFL.UP PT, R12, R7, 0x2, RZ ;  /* 0x04400000070c7989 */ /* 0x000e6200000e00ff */
[----:B------:R-:W-:-:S03]  /*54d0*/  FMUL.FTZ R15, R14, R15 ;  /* 0x0000000f0e0f7220 */ /* 0x000fc60000410000 */
[----:B------:R-:W-:Y:S01]  /*54e0*/  FSEL R9, R14, R9, !P0 ;  /* 0x000000090e097208 */ /* 0x000fe20004000000 */
[----:B------:R-:W-:Y:S01]  /*54f0*/  @P0 FFMA.FTZ R4, R4, R5, -R15 ;  /* 0x0000000504040223 */ /* 0x000fe2000001080f */
[----:B------:R-:W4:Y:S04]  /*5500*/  LDG.E.64 R20, [R20.64] ;  /* 0x0000000414147981 */ /* 0x000f28000c1e1b00 */
        /* <DEDUP_REMOVED lines=8> */
[----:B------:R-:W-:Y:S02]  /*5590*/  @P0 FADD.FTZ R6, R6, R11 ;  /* 0x0000000b06060221 */ /* 0x000fe40000010000 */
[C---:B--2---:R-:W-:Y:S01]  /*55a0*/  FMUL.FTZ R11, R9.reuse, R5 ;  /* 0x00000005090b7220 */ /* 0x044fe20000410000 */
        /* <DEDUP_REMOVED lines=11> */
[C---:B------:R-:W-:Y:S02]  /*5660*/  FFMA.FTZ R13, R4.reuse, R13, -R10 ;  /* 0x0000000d040d7223 */ /* 0x040fe4000001080a */
        /* <DEDUP_REMOVED lines=15> */
[----:B------:R-:W-:-:S02]  /*5760*/  FFMA.FTZ R10, R4, R13, R10 ;  /* 0x0000000d040a7223 */ /* 0x000fc4000001000a */
[----:B------:R-:W-:Y:S02]  /*5770*/  FFMA.FTZ R13, R4, R12, -R9 ;  /* 0x0000000c040d7223 */ /* 0x000fe40000010809 */
[----:B--2---:R-:W-:-:S04]  /*5780*/  FMUL.FTZ R9, R11, R5 ;  /* 0x000000050b097220 */ /* 0x004fc80000410000 */
[----:B------:R-:W-:Y:S02]  /*5790*/  @P1 FADD.FTZ R7, R7, R10 ;  /* 0x0000000a07071221 */ /* 0x000fe40000010000 */
[-C--:B---3--:R-:W-:Y:S02]  /*57a0*/  FFMA.FTZ R10, R4, R8.reuse, R9 ;  /* 0x00000008040a7223 */ /* 0x088fe40000010009 */
[C---:B------:R-:W-:Y:S01]  /*57b0*/  FMUL.FTZ R8, R11.reuse, R8 ;  /* 0x000000080b087220 */ /* 0x040fe20000410000 */
[----:B------:R-:W0:Y:S01]  /*57c0*/  SHFL.UP PT, R23, R7, 0x10, RZ ;  /* 0x0600000007177989 */ /* 0x000e2200000e00ff */
[----:B------:R-:W-:Y:S02]  /*57d0*/  @P1 FADD.FTZ R6, R6, R13 ;  /* 0x0000000d06061221 */ /* 0x000fe40000010000 */
[----:B------:R-:W-:Y:S01]  /*57e0*/  @P1 FFMA.FTZ R4, R4, R5, -R8 ;  /* 0x0000000504041223 */ /* 0x000fe20000010808 */
[----:B------:R-:W-:Y:S02]  /*57f0*/  FSEL R10, R11, R10, !P1 ;  /* 0x0000000a0b0a7208 */ /* 0x000fe40004800000 */
[----:B------:R-:W1:Y:S01]  /*5800*/  SHFL.UP PT, R11, R6, 0x10, RZ ;  /* 0x06000000060b7989 */ /* 0x000e6200000e00ff */
[----:B------:R-:W-:-:S03]  /*5810*/  ISETP.NE.AND P0, PT, R28, RZ, PT ;  /* 0x000000ff1c00720c */ /* 0x000fc60003f05270 */
[----:B------:R-:W2:Y:S01]  /*5820*/  SHFL.UP PT, R5, R4, 0x10, RZ ;  /* 0x0600000004057989 */ /* 0x000ea200000e00ff */
[----:B------:R-:W-:-:S03]  /*5830*/  ISETP.EQ.OR P0, PT, R32, RZ, P0 ;  /* 0x000000ff2000720c */ /* 0x000fc60000702670 */
[----:B------:R-:W3:Y:S01]  /*5840*/  SHFL.UP PT, R9, R10, 0x10, RZ ;  /* 0x060000000a097989 */ /* 0x000ee200000e00ff */
[----:B------:R-:W-:Y:S01]  /*5850*/  MOV R13, RZ ;  /* 0x000000ff000d7202 */ /* 0x000fe20000000f00 */
[----:B------:R-:W-:Y:S01]  /*5860*/  CS2R R14, SRZ ;  /* 0x00000000000e7805 */ /* 0x000fe2000001ff00 */
[----:B------:R-:W-:-:S07]  /*5870*/  MOV R12, 0x3f800000 ;  /* 0x3f800000000c7802 */ /* 0x000fce0000000f00 */
[----:B------:R-:W5:Y:S01]  /*5880*/  @!P0 LDS.128 R12, [R97.X16+0x470] ;  /* 0x00047000610c8984 */ /* 0x000f62000000cc00 */
[C---:B------:R-:W-:Y:S01]  /*5890*/  ISETP.GE.AND P0, PT, R29.reuse, 0x10, PT ;  /* 0x000000101d00780c */ /* 0x040fe20003f06270 */
[----:B0-----:R-:W-:Y:S01]  /*58a0*/  FMUL.FTZ R8, R10, R23 ;  /* 0x000000170a087220 */ /* 0x001fe20000410000 */
[----:B------:R-:W-:-:S03]  /*58b0*/  ISETP.NE.AND P1, PT, R29, 0x1f, PT ;  /* 0x0000001f1d00780c */ /* 0x000fc60003f25270 */
[-C--:B-1----:R-:W-:Y:S02]  /*58c0*/  FFMA.FTZ R149, R4, R11.reuse, -R8 ;  /* 0x0000000b04957223 */ /* 0x082fe40000010808 */
[C---:B------:R-:W-:Y:S02]  /*58d0*/  FMUL.FTZ R22, R10.reuse, R11 ;  /* 0x0000000b0a167220 */ /* 0x040fe40000410000 */
[----:B--2---:R-:W-:Y:S02]  /*58e0*/  FMUL.FTZ R11, R10, R5 ;  /* 0x000000050a0b7220 */ /* 0x004fe40000410000 */
[----:B------:R-:W-:Y:S02]  /*58f0*/  FFMA.FTZ R22, R4, R23, R22 ;  /* 0x0000001704167223 */ /* 0x000fe40000010016 */
[-C--:B---3--:R-:W-:Y:S02]  /*5900*/  FMUL.FTZ R8, R10, R9.reuse ;  /* 0x000000090a087220 */ /* 0x088fe40000410000 */
[----:B------:R-:W-:-:S02]  /*5910*/  FFMA.FTZ R11, R4, R9, R11 ;  /* 0x00000009040b7223 */ /* 0x000fc4000001000b */
[----:B------:R-:W-:Y:S02]  /*5920*/  @P0 FFMA.FTZ R4, R4, R5, -R8 ;  /* 0x0000000504040223 */ /* 0x000fe40000010808 */
[----:B------:R-:W-:Y:S01]  /*5930*/  @P0 FADD.FTZ R6, R6, R149 ;  /* 0x0000009506060221 */ /* 0x000fe20000010000 */
[----:B------:R-:W-:Y:S01]  /*5940*/  FSEL R5, R10, R11, !P0 ;  /* 0x0000000b0a057208 */ /* 0x000fe20004000000 */
[----:B------:R-:W-:-:S05]  /*5950*/  @P0 FADD.FTZ R7, R7, R22 ;  /* 0x0000001607070221 */ /* 0x000fca0000010000 */
[----:B------:R-:W-:Y:S04]  /*5960*/  @!P1 STS.128 [0x430], R4 ;  /* 0x00043004ff009388 */ /* 0x000fe80000000c00 */
[----:B------:R-:W-:Y:S01]  /*5970*/  BAR.SYNC.DEFER_BLOCKING 0x0 ;  /* 0x0000000000007b1d */ /* 0x000fe20000010000 */
[----:B------:R-:W-:Y:S02]  /*5980*/  ISETP.NE.AND P2, PT, R29, RZ, PT ;  /* 0x000000ff1d00720c */ /* 0x000fe40003f45270 */
[----:B------:R-:W-:-:S11]  /*5990*/  ISETP.NE.AND P3, PT, R98, RZ, PT ;  /* 0x000000ff6200720c */ /* 0x000fd60003f65270 */
[----:B-----5:R-:W-:Y:S04]  /*59a0*/  @!P2 STS.128 [0x450], R12 ;  /* 0x0004500cff00a388 */ /* 0x020fe80000000c00 */
[----:B------:R-:W-:Y:S04]  /*59b0*/  LDS.128 R8, [0x430] ;  /* 0x00043000ff087984 */ /* 0x000fe80000000c00 */
[----:B------:R-:W-:Y:S06]  /*59c0*/  BAR.SYNC.DEFER_BLOCKING 0x0 ;  /* 0x0000000000007b1d */ /* 0x000fec0000010000 */
[----:B------:R-:W0:Y:S04]  /*59d0*/  SHFL.UP PT, R151, R5, 0x1, RZ ;  /* 0x0420000005977989 */ /* 0x000e2800000e00ff */
[----:B------:R-:W-:Y:S04]  /*59e0*/  @P3 LDS.64 R22, [0x458] ;  /* 0x00045800ff163984 */ /* 0x000fe80000000a00 */
[----:B------:R-:W1:Y:S04]  /*59f0*/  SHFL.UP PT, R152, R4, 0x1, RZ ;  /* 0x0420000004987989 */ /* 0x000e6800000e00ff */
[----:B------:R-:W2:Y:S04]  /*5a00*/  SHFL.UP PT, R149, R7, 0x1, RZ ;  /* 0x0420000007957989 */ /* 0x000ea800000e00ff */
[----:B------:R-:W3:Y:S01]  /*5a10*/  SHFL.UP PT, R150, R6, 0x1, RZ ;  /* 0x0420000006967989 */ /* 0x000ee200000e00ff */
[----:B0-----:R-:W-:-:S02]  /*5a20*/  @!P2 MOV R151, R13 ;  /* 0x0000000d0097a202 */ /* 0x001fc40000000f00 */
[----:B-1----:R-:W-:Y:S02]  /*5a30*/  @!P2 MOV R152, R12 ;  /* 0x0000000c0098a202 */ /* 0x002fe40000000f00 */
[----:B--2---:R-:W-:Y:S01]  /*5a40*/  @!P2 MOV R149, R15 ;  /* 0x0000000f0095a202 */ /* 0x004fe20000000f00 */
[CC--:B------:R-:W-:Y:S02]  /*5a50*/  @P3 FMUL.FTZ R153, R22.reuse, R151.reuse ;  /* 0x0000009716993220 */ /* 0x0c0fe40000410000 */
[C---:B------:R-:W-:Y:S01]  /*5a60*/  @P3 FMUL.FTZ R151, R23.reuse, R151 ;  /* 0x0000009717973220 */ /* 0x040fe20000410000 */
[----:B---3--:R-:W-:Y:S01]  /*5a70*/  @!P2 MOV R150, R14 ;  /* 0x0000000e0096a202 */ /* 0x008fe20000000f00 */
[-C--:B------:R-:W-:Y:S02]  /*5a80*/  @P3 FFMA.FTZ R154, R23, R152.reuse, R153 ;  /* 0x00000098179a3223 */ /* 0x080fe40000010099 */
[----:B------:R-:W-:Y:S02]  /*5a90*/  @P3 FFMA.FTZ R151, R22, R152, -R151 ;  /* 0x0000009816973223 */ /* 0x000fe40000010897 */
[----:B------:R-:W-:-:S02]  /*5aa0*/  @P3 FADD.FTZ R149, R149, R154 ;  /* 0x0000009a95953221 */ /* 0x000fc40000010000 */
[----:B------:R-:W-:Y:S02]  /*5ab0*/  @P3 FADD.FTZ R150, R150, R151 ;  /* 0x0000009796963221 */ /* 0x000fe40000010000 */
        /* <DEDUP_REMOVED lines=48> */
[----:B----4-:R-:W-:Y:S02]  /*5dc0*/  FMUL.FTZ R5, R19, R21 ;  /* 0x0000001513057220 */ /* 0x010fe40000410000 */
[----:B------:R-:W-:Y:S02]  /*5dd0*/  FMUL.FTZ R130, R120, R123 ;  /* 0x0000007b78827220 */ /* 0x000fe40000410000 */
[----:B------:R-:W-:Y:S02]  /*5de0*/  FMUL.FTZ R124, R18, R21 ;  /* 0x00000015127c7220 */ /* 0x000fe40000410000 */
[----:B------:R-:W-:Y:S01]  /*5df0*/  FMUL.FTZ R120, R120, R125 ;  /* 0x0000007d78787220 */ /* 0x000fe20000410000 */
[----:B------:R-:W-:Y:S01]  /*5e00*/  ISETP.NE.AND P0, PT, R98, RZ, PT ;  /* 0x000000ff6200720c */ /* 0x000fe20003f05270 */
[----:B------:R-:W-:-:S02]  /*5e10*/  FFMA.FTZ R21, R18, R20, -R5 ;  /* 0x0000001412157223 */ /* 0x000fc40000010805 */
[----:B------:R-:W-:Y:S02]  /*5e20*/  FFMA.FTZ R5, R121, R125, -R130 ;  /* 0x0000007d79057223 */ /* 0x000fe40000010882 */
[----:B------:R-:W-:Y:S02]  /*5e30*/  FMUL.FTZ R127, R9, R15 ;  /* 0x0000000f097f7220 */ /* 0x000fe40000410000 */
[----:B------:R-:W-:Y:S02]  /*5e40*/  FFMA.FTZ R18, R121, R123, R120 ;  /* 0x0000007b79127223 */ /* 0x000fe40000010078 */
[----:B------:R-:W-:Y:S02]  /*5e50*/  FADD.FTZ R122, R122, R5 ;  /* 0x000000057a7a7221 */ /* 0x000fe40000010000 */
[----:B------:R-:W-:Y:S02]  /*5e60*/  FFMA.FTZ R127, R8, R14, -R127 ;  /* 0x0000000e087f7223 */ /* 0x000fe4000001087f */
[----:B------:R-:W-:-:S02]  /*5e70*/  FMUL.FTZ R5, R9, R13 ;  /* 0x0000000d09057220 */ /* 0x000fc40000410000 */
[C---:B------:R-:W-:Y:S02]  /*5e80*/  FMUL.FTZ R14, R9.reuse, R14 ;  /* 0x0000000e090e7220 */ /* 0x040fe40000410000 */
[----:B------:R-:W-:Y:S02]  /*5e90*/  FADD.FTZ R18, RZ, R18 ;  /* 0x00000012ff127221 */ /* 0x000fe40000010000 */
[-C--:B------:R-:W-:Y:S02]  /*5ea0*/  FMUL.FTZ R9, R9, R12.reuse ;  /* 0x0000000c09097220 */ /* 0x080fe40000410000 */
[----:B------:R-:W-:Y:S02]  /*5eb0*/  FFMA.FTZ R12, R8, R12, -R5 ;  /* 0x0000000c080c7223 */ /* 0x000fe40000010805 */
[----:B------:R-:W-:Y:S02]  /*5ec0*/  FMUL.FTZ R5, R148, R18 ;  /* 0x0000001294057220 */ /* 0x000fe40000410000 */
[----:B------:R-:W-:Y:S01]  /*5ed0*/  FFMA.FTZ R13, R8, R13, R9 ;  /* 0x0000000d080d7223 */ /* 0x000fe20000010009 */
[----:B------:R-:W-:Y:S01]  /*5ee0*/  BSSY B0, `(.L_x_1425) ;  /* 0x0000019000007945 */ /* 0x000fe20003800000 */
[----:B------:R-:W-:-:S02]  /*5ef0*/  FFMA.FTZ R19, R19, R20, R124 ;  /* 0x0000001413137223 */ /* 0x000fc4000001007c */
[-C--:B------:R-:W-:Y:S02]  /*5f00*/  FMUL.FTZ R148, R148, R122.reuse ;  /* 0x0000007a94947220 */ /* 0x080fe40000410000 */
[----:B------:R-:W-:Y:S02]  /*5f10*/  FFMA.FTZ R8, R8, R15, R14 ;  /* 0x0000000f08087223 */ /* 0x000fe4000001000e */
[----:B------:R-:W-:Y:S02]  /*5f20*/  FADD.FTZ R14, R10, R127 ;  /* 0x0000007f0a0e7221 */ /* 0x000fe40000010000 */
[C---:B------:R-:W-:Y:S02]  /*5f30*/  FFMA.FTZ R9, R119.reuse, R122, -R5 ;  /* 0x0000007a77097223 */ /* 0x040fe40000010805 */
[----:B------:R-:W-:Y:S02]  /*5f40*/  FFMA.FTZ R148, R119, R18, R148 ;  /* 0x0000001277947223 */ /* 0x000fe40000010094 */
[----:B------:R-:W-:-:S02]  /*5f50*/  FMUL.FTZ R10, R19, R4 ;  /* 0x00000004130a7220 */ /* 0x000fc40000410000 */
        /* <DEDUP_REMOVED lines=17> */
.L_x_1426:
[----:B------:R-:W-:Y:S05]  /*6070*/  BSYNC B0 ;  /* 0x0000000000007941 */ /* 0x000fea0003800000 */
.L_x_1425:
[----:B------:R-:W-:Y:S01]  /*6080*/  FADD.FTZ R118, R118, R9 ;  /* 0x0000000976767221 */ /* 0x000fe20000010000 */
[----:B-1----:R-:W-:Y:S01]  /*6090*/  IADD3 R97, R97, 0x1, RZ ;  /* 0x0000000161617810 */ /* 0x002fe20007ffe0ff */
[----:B------:R-:W-:Y:S02]  /*60a0*/  FADD.FTZ R148, RZ, R148 ;  /* 0x00000094ff947221 */ /* 0x000fe40000010000 */
[----:B------:R-:W-:Y:S01]  /*60b0*/  FMUL.FTZ R5, R117, R118 ;  /* 0x0000007675057220 */ /* 0x000fe20000410000 */
[----:B------:R-:W-:Y:S01]  /*60c0*/  ISETP.GE.AND P0, PT, R97, c[0x0][0x16c], PT ;  /* 0x00005b0061007a0c */ /* 0x000fe20003f06270 */
[-C--:B------:R-:W-:Y:S02]  /*60d0*/  FMUL.FTZ R117, R117, R148.reuse ;  /* 0x0000009475757220 */ /* 0x080fe40000410000 */
[C---:B------:R-:W-:Y:S02]  /*60e0*/  FFMA.FTZ R5, R116.reuse, R148, R5 ;  /* 0x0000009474057223 */ /* 0x040fe40000010005 */
[----:B------:R-:W-:-:S02]  /*60f0*/  FFMA.FTZ R116, R116, R118, -R117 ;  /* 0x0000007674747223 */ /* 0x000fc40000010875 */
[----:B------:R-:W-:Y:S02]  /*6100*/  FADD.FTZ R8, RZ, R5 ;  /* 0x00000005ff087221 */ /* 0x000fe40000010000 */
[----:B------:R-:W-:Y:S02]  /*6110*/  FADD.FTZ R115, R115, R116 ;  /* 0x0000007473737221 */ /* 0x000fe40000010000 */
[CC--:B------:R-:W-:Y:S02]  /*6120*/  FMUL.FTZ R4, R114.reuse, R8.reuse ;  /* 0x0000000872047220 */ /* 0x0c0fe40000410000 */
[-C--:B------:R-:W-:Y:S02]  /*6130*/  FMUL.FTZ R114, R114, R115.reuse ;  /* 0x0000007372727220 */ /* 0x080fe40000410000 */
[C---:B------:R-:W-:Y:S02]  /*6140*/  FFMA.FTZ R5, R113.reuse, R115, -R4 ;  /* 0x0000007371057223 */ /* 0x040fe40000010804 */
[----:B------:R-:W-:-:S02]  /*6150*/  FFMA.FTZ R114, R113, R8, R114 ;  /* 0x0000000871727223 */ /* 0x000fc40000010072 */
[----:B------:R-:W-:Y:S02]  /*6160*/  FADD.FTZ R112, R112, R5 ;  /* 0x0000000570707221 */ /* 0x000fe40000010000 */
[----:B------:R-:W-:Y:S02]  /*6170*/  FADD.FTZ R114, RZ, R114 ;  /* 0x00000072ff727221 */ /* 0x000fe40000010000 */
[----:B------:R-:W-:Y:S02]  /*6180*/  FMUL.FTZ R6, R19, R6 ;  /* 0x0000000613067220 */ /* 0x000fe40000410000 */
[C---:B------:R-:W-:Y:S02]  /*6190*/  FMUL.FTZ R5, R111.reuse, R112 ;  /* 0x000000706f057220 */ /* 0x040fe40000410000 */
[----:B------:R-:W-:Y:S02]  /*61a0*/  FMUL.FTZ R111, R111, R114 ;  /* 0x000000726f6f7220 */ /* 0x000fe40000410000 */
[----:B------:R-:W-:-:S02]  /*61b0*/  FFMA.FTZ R9, R21, R146, -R6 ;  /* 0x0000009215097223 */ /* 0x000fc40000010806 */
[C---:B------:R-:W-:Y:S02]  /*61c0*/  FFMA.FTZ R5, R110.reuse, R114, R5 ;  /* 0x000000726e057223 */ /* 0x040fe40000010005 */
[----:B------:R-:W-:Y:S02]  /*61d0*/  FFMA.FTZ R110, R110, R112, -R111 ;  /* 0x000000706e6e7223 */ /* 0x000fe4000001086f */
[----:B------:R-:W-:Y:S02]  /*61e0*/  FFMA.FTZ R82, R9, 2, R82 ;  /* 0x4000000009527823 */ /* 0x000fe40000010052 */
[----:B------:R-:W-:Y:S02]  /*61f0*/  FMUL.FTZ R4, R19, R129 ;  /* 0x0000008113047220 */ /* 0x000fe40000410000 */
[----:B------:R-:W-:Y:S02]  /*6200*/  FADD.FTZ R9, RZ, R5 ;  /* 0x00000005ff097221 */ /* 0x000fe40000010000 */
[----:B------:R-:W-:-:S02]  /*6210*/  FADD.FTZ R109, R109, R110 ;  /* 0x0000006e6d6d7221 */ /* 0x000fc40000010000 */
[----:B------:R-:W-:Y:S02]  /*6220*/  FFMA.FTZ R131, R21, R131, -R4 ;  /* 0x0000008315837223 */ /* 0x000fe40000010804 */
[C---:B------:R-:W-:Y:S02]  /*6230*/  FMUL.FTZ R4, R108.reuse, R9 ;  /* 0x000000096c047220 */ /* 0x040fe40000410000 */
[-C--:B------:R-:W-:Y:S02]  /*6240*/  FMUL.FTZ R108, R108, R109.reuse ;  /* 0x0000006d6c6c7220 */ /* 0x080fe40000410000 */
[C---:B------:R-:W-:Y:S02]  /*6250*/  FFMA.FTZ R5, R107.reuse, R109, -R4 ;  /* 0x0000006d6b057223 */ /* 0x040fe40000010804 */
[----:B------:R-:W-:Y:S02]  /*6260*/  FFMA.FTZ R108, R107, R9, R108 ;  /* 0x000000096b6c7223 */ /* 0x000fe4000001006c */
[----:B------:R-:W-:-:S02]  /*6270*/  FADD.FTZ R106, R106, R5 ;  /* 0x000000056a6a7221 */ /* 0x000fc40000010000 */
[C---:B------:R-:W-:Y:S02]  /*6280*/  FMUL.FTZ R7, R19.reuse, R7 ;  /* 0x0000000713077220 */ /* 0x040fe40000410000 */
[----:B------:R-:W-:Y:S02]  /*6290*/  FADD.FTZ R108, RZ, R108 ;  /* 0x0000006cff6c7221 */ /* 0x000fe40000010000 */
[----:B------:R-:W-:Y:S02]  /*62a0*/  FMUL.FTZ R4, R19, R148 ;  /* 0x0000009413047220 */ /* 0x000fe40000410000 */
[----:B------:R-:W-:Y:S02]  /*62b0*/  FMUL.FTZ R5, R105, R106 ;  /* 0x0000006a69057220 */ /* 0x000fe40000410000 */
[----:B------:R-:W-:Y:S02]  /*62c0*/  FFMA.FTZ R140, R21, R140, -R7 ;  /* 0x0000008c158c7223 */ /* 0x000fe40000010807 */
[----:B------:R-:W-:-:S02]  /*62d0*/  FMUL.FTZ R105, R105, R108 ;  /* 0x0000006c69697220 */ /* 0x000fc40000410000 */
[----:B------:R-:W-:Y:S02]  /*62e0*/  FFMA.FTZ R7, R21, R118, -R4 ;  /* 0x0000007615077223 */ /* 0x000fe40000010804 */
[----:B------:R-:W-:Y:S02]  /*62f0*/  FMUL.FTZ R4, R19, R8 ;  /* 0x0000000813047220 */ /* 0x000fe40000410000 */
[C---:B------:R-:W-:Y:S02]  /*6300*/  FFMA.FTZ R5, R104.reuse, R108, R5 ;  /* 0x0000006c68057223 */ /* 0x040fe40000010005 */
[----:B------:R-:W-:Y:S02]  /*6310*/  FFMA.FTZ R104, R104, R106, -R105 ;  /* 0x0000006a68687223 */ /* 0x000fe40000010869 */
[----:B------:R-:W-:Y:S02]  /*6320*/  FFMA.FTZ R4, R21, R115, -R4 ;  /* 0x0000007315047223 */ /* 0x000fe40000010804 */
[----:B------:R-:W-:-:S02]  /*6330*/  FADD.FTZ R8, RZ, R5 ;  /* 0x00000005ff087221 */ /* 0x000fc40000010000 */
[----:B------:R-:W-:Y:S02]  /*6340*/  FADD.FTZ R103, R103, R104 ;  /* 0x0000006867677221 */ /* 0x000fe40000010000 */
[----:B------:R-:W-:Y:S02]  /*6350*/  FFMA.FTZ R91, R4, 2, R91 ;  /* 0x40000000045b7823 */ /* 0x000fe4000001005b */
[----:B------:R-:W-:Y:S02]  /*6360*/  FFMA.FTZ R10, R21, R144, -R10 ;  /* 0x00000090150a7223 */ /* 0x000fe4000001080a */
[C---:B------:R-:W-:Y:S02]  /*6370*/  FMUL.FTZ R4, R102.reuse, R8 ;  /* 0x0000000866047220 */ /* 0x040fe40000410000 */
[----:B------:R-:W-:Y:S02]  /*6380*/  FMUL.FTZ R102, R102, R103 ;  /* 0x0000006766667220 */ /* 0x000fe40000410000 */
[----:B------:R-:W-:-:S02]  /*6390*/  FMUL.FTZ R6, R19, R123 ;  /* 0x0000007b13067220 */ /* 0x000fc40000410000 */
[----:B------:R-:W-:Y:S02]  /*63a0*/  FFMA.FTZ R81, R10, 2, R81 ;  /* 0x400000000a517823 */ /* 0x000fe40000010051 */
[----:B------:R-:W-:Y:S02]  /*63b0*/  FFMA.FTZ R10, R101, R8, R102 ;  /* 0x00000008650a7223 */ /* 0x000fe40000010066 */
[----:B------:R-:W-:Y:S02]  /*63c0*/  FFMA.FTZ R125, R21, R125, -R6 ;  /* 0x0000007d157d7223 */ /* 0x000fe40000010806 */
[----:B------:R-:W-:Y:S02]  /*63d0*/  FMUL.FTZ R6, R19, R114 ;  /* 0x0000007213067220 */ /* 0x000fe40000410000 */
[----:B------:R-:W-:Y:S02]  /*63e0*/  FFMA.FTZ R5, R101, R103, -R4 ;  /* 0x0000006765057223 */ /* 0x000fe40000010804 */
[----:B------:R-:W-:-:S02]  /*63f0*/  FADD.FTZ R10, RZ, R10 ;  /* 0x0000000aff0a7221 */ /* 0x000fc40000010000 */
[----:B------:R-:W-:Y:S02]  /*6400*/  FFMA.FTZ R90, R7, 2, R90 ;  /* 0x40000000075a7823 */ /* 0x000fe4000001005a */
[----:B------:R-:W-:Y:S02]  /*6410*/  FFMA.FTZ R7, R21, R112, -R6 ;  /* 0x0000007015077223 */ /* 0x000fe40000010806 */
[C---:B------:R-:W-:Y:S02]  /*6420*/  FMUL.FTZ R22, R19.reuse, R22 ;  /* 0x0000001613167220 */ /* 0x040fe40000410000 */
[C---:B------:R-:W-:Y:S02]  /*6430*/  FMUL.FTZ R23, R19.reuse, R23 ;  /* 0x0000001713177220 */ /* 0x040fe40000410000 */
[C---:B------:R-:W-:Y:S02]  /*6440*/  FMUL.FTZ R126, R19.reuse, R126 ;  /* 0x0000007e137e7220 */ /* 0x040fe40000410000 */
[----:B------:R-:W-:-:S02]  /*6450*/  FMUL.FTZ R18, R19, R18 ;  /* 0x0000001213127220 */ /* 0x000fc40000410000 */
[C---:B------:R-:W-:Y:S02]  /*6460*/  FMUL.FTZ R6, R19.reuse, R9 ;  /* 0x0000000913067220 */ /* 0x040fe40000410000 */
[C---:B------:R-:W-:Y:S02]  /*6470*/  FMUL.FTZ R4, R19.reuse, R108 ;  /* 0x0000006c13047220 */ /* 0x040fe40000410000 */
[C---:B------:R-:W-:Y:S02]  /*6480*/  FMUL.FTZ R8, R19.reuse, R8 ;  /* 0x0000000813087220 */ /* 0x040fe40000410000 */
[----:B------:R-:W-:Y:S02]  /*6490*/  FADD.FTZ R100, R100, R5 ;  /* 0x0000000564647221 */ /* 0x000fe40000010000 */
        /* <DEDUP_REMOVED lines=23> */
.L_x_1424:
[----:B------:R-:W-:Y:S01]  /*6610*/  BAR.SYNC.DEFER_BLOCKING 0x0 ;  /* 0x0000000000007b1d */ /* 0x000fe20000010000 */
[----:B------:R-:W-:Y:S02]  /*6620*/  F2FP.BF16.PACK_AB R81, R82, R81 ;  /* 0x000000515251723e */ /* 0x000fe400000010ff */
[----:B------:R-:W-:Y:S02]  /*6630*/  F2FP.BF16.PACK_AB R89, R90, R89 ;  /* 0x000000595a59723e */ /* 0x000fe400000010ff */
[----:B------:R-:W-:Y:S01]  /*6640*/  PRMT R4, R81, 0x7632, R4 ;  /* 0x0000763251047816 */ /* 0x000fe20000000004 */
[----:B------:R-:W-:Y:S01]  /*6650*/  BSSY B0, `(.L_x_1428) ;  /* 0x0000047000007945 */ /* 0x000fe20003800000 */
[----:B------:R-:W-:Y:S02]  /*6660*/  F2FP.BF16.PACK_AB R83, R84, R83 ;  /* 0x000000535453723e */ /* 0x000fe400000010ff */
[----:B------:R-:W-:-:S02]  /*6670*/  F2FP.BF16.PACK_AB R85, R86, R85 ;  /* 0x000000555655723e */ /* 0x000fc400000010ff */
[----:B------:R-:W-:Y:S02]  /*6680*/  F2FP.BF16.PACK_AB R87, R88, R87 ;  /* 0x000000575857723e */ /* 0x000fe400000010ff */
[----:B------:R-:W-:Y:S02]  /*6690*/  PRMT R5, R83, 0x7632, R5 ;  /* 0x0000763253057816 */ /* 0x000fe40000000005 */
[----:B------:R-:W-:Y:S02]  /*66a0*/  PRMT R6, R85, 0x7632, R6 ;  /* 0x0000763255067816 */ /* 0x000fe40000000006 */
[----:B------:R-:W-:Y:S02]  /*66b0*/  PRMT R7, R87, 0x7632, R7 ;  /* 0x0000763257077816 */ /* 0x000fe40000000007 */
[----:B------:R-:W-:Y:S02]  /*66c0*/  ISETP.NE.AND P0, PT, R98, RZ, PT ;  /* 0x000000ff6200720c */ /* 0x000fe40003f05270 */
[----:B------:R-:W-:-:S02]  /*66d0*/  F2FP.BF16.PACK_AB R91, R92, R91 ;  /* 0x0000005b5c5b723e */ /* 0x000fc400000010ff */
[----:B------:R-:W-:Y:S01]  /*66e0*/  F2FP.BF16.PACK_AB R93, R94, R93 ;  /* 0x0000005d5e5d723e */ /* 0x000fe200000010ff */
[----:B------:R0:W-:Y:S01]  /*66f0*/  STS.U16 [R48+0x2], R4 ;  /* 0x0000020430007388 */ /* 0x0001e20000000400 */
[----:B------:R-:W-:-:S03]  /*6700*/  F2FP.BF16.PACK_AB R95, R96, R95 ;  /* 0x0000005f605f723e */ /* 0x000fc600000010ff */
[----:B------:R1:W-:Y:S04]  /*6710*/  STS.U16 [R48+0x6], R5 ;  /* 0x0000060530007388 */ /* 0x0003e80000000400 */
[----:B------:R2:W-:Y:S01]  /*6720*/  STS.U16 [R48+0xa], R6 ;  /* 0x00000a0630007388 */ /* 0x0005e20000000400 */
[----:B0-----:R-:W-:-:S03]  /*6730*/  PRMT R4, R89, 0x7632, R4 ;  /* 0x0000763259047816 */ /* 0x001fc60000000004 */
[----:B------:R0:W-:Y:S01]  /*6740*/  STS.U16 [R48+0xe], R7 ;  /* 0x00000e0730007388 */ /* 0x0001e20000000400 */
[----:B-1----:R-:W-:-:S03]  /*6750*/  PRMT R5, R91, 0x7632, R5 ;  /* 0x000076325b057816 */ /* 0x002fc60000000005 */
[----:B------:R1:W-:Y:S01]  /*6760*/  STS.U16 [R48+0x12], R4 ;  /* 0x0000120430007388 */ /* 0x0003e20000000400 */
[----:B--2---:R-:W-:-:S03]  /*6770*/  PRMT R6, R93, 0x7632, R6 ;  /* 0x000076325d067816 */ /* 0x004fc60000000006 */
[----:B------:R-:W-:Y:S01]  /*6780*/  STS.U16 [R48], R81 ;  /* 0x0000005130007388 */ /* 0x000fe20000000400 */
[----:B0-----:R-:W-:-:S03]  /*6790*/  PRMT R7, R95, 0x7632, R7 ;  /* 0x000076325f077816 */ /* 0x001fc60000000007 */
[----:B------:R-:W-:Y:S01]  /*67a0*/  STS.U16 [R48+0x4], R83 ;  /* 0x0000045330007388 */ /* 0x000fe20000000400 */
[----:B-1----:R-:W-:-:S03]  /*67b0*/  LEA.HI.SX32 R4, R29, R29, 0x1b ;  /* 0x0000001d1d047211 */ /* 0x002fc600078fdaff */
[----:B------:R-:W-:Y:S01]  /*67c0*/  STS.U16 [R48+0x8], R85 ;  /* 0x0000085530007388 */ /* 0x000fe20000000400 */
[----:B------:R-:W-:-:S03]  /*67d0*/  SHF.L.U32 R11, R4, 0x1, RZ ;  /* 0x00000001040b7819 */ /* 0x000fc600000006ff */
        /* <DEDUP_REMOVED lines=28> */
[----:B------:R-:W-:Y:S04]  /*69a0*/  LDS.U16 R11, [R11] ;  /* 0x000000000b0b7984 */ /* 0x000fe80000000400 */
[----:B------:R-:W-:Y:S04]  /*69b0*/  @!P0 STS [0x420], R99 ;  /* 0x00042063ff008388 */ /* 0x000fe80000000800 */
[----:B------:R-:W-:Y:S06]  /*69c0*/  BAR.SYNC.DEFER_BLOCKING 0x0 ;  /* 0x0000000000007b1d */ /* 0x000fec0000010000 */
[----:B------:R-:W0:Y:S02]  /*69d0*/  LDS R53, [0x420] ;  /* 0x00042000ff357984 */ /* 0x000e240000000800 */
[----:B0-----:R-:W-:-:S13]  /*69e0*/  ISETP.GE.AND P0, PT, R30, R53, PT ;  /* 0x000000351e00720c */ /* 0x001fda0003f06270 */
[----:B------:R-:W-:Y:S05]  /*69f0*/  @P0 BRA `(.L_x_1429) ;  /* 0x000000c000000947 */ /* 0x000fea0003800000 */
[----:B------:R-:W-:Y:S01]  /*6a00*/  SHF.L.U32 R7, R32, 0x9, RZ ;  /* 0x0000000920077819 */ /* 0x000fe200000006ff */
[----:B------:R-:W-:-:S03]  /*6a10*/  IMAD R57, R25, c[0x0][0x208], RZ ;  /* 0x0000820019397a24 */ /* 0x000fc600078e02ff */
[----:B------:R-:W-:Y:S01]  /*6a20*/  IADD3 R6, P0, R30, R7, RZ ;  /* 0x000000071e067210 */ /* 0x000fe20007f1e0ff */
[----:B------:R-:W-:-:S03]  /*6a30*/  IMAD R57, R0, c[0x0][0x20c], R57 ;  /* 0x0000830000397a24 */ /* 0x000fc600078e0239 */
[----:B------:R-:W-:-:S05]  /*6a40*/  LEA.HI.X.SX32 R7, R7, R31, 0x1, P0 ;  /* 0x0000001f07077211 */ /* 0x000fca00000f0eff */
[----:B------:R-:W-:-:S05]  /*6a50*/  IMAD.WIDE.U32 R6, R27, c[0x0][0x200], R6 ;  /* 0x000080001b067a25 */ /* 0x000fca00078e0006 */
[----:B------:R-:W-:-:S05]  /*6a60*/  IADD3 R7, R9, R7, RZ ;  /* 0x0000000709077210 */ /* 0x000fca0007ffe0ff */
[----:B------:R-:W-:-:S05]  /*6a70*/  IMAD.WIDE.U32 R6, R0, c[0x0][0x208], R6 ;  /* 0x0000820000067a25 */ /* 0x000fca00078e0006 */
[----:B------:R-:W-:Y:S02]  /*6a80*/  IADD3 R7, R7, R57, RZ ;  /* 0x0000003907077210 */ /* 0x000fe40007ffe0ff */
[----:B------:R-:W-:-:S04]  /*6a90*/  LEA R8, P0, R6, c[0x0][0x258], 0x1 ;  /* 0x0000960006087a11 */ /* 0x000fc800078008ff */
[----:B------:R-:W-:-:S05]  /*6aa0*/  LEA.HI.X R9, R6, c[0x0][0x25c], R7, 0x1, P0 ;  /* 0x0000970006097a11 */ /* 0x000fca00000f0c07 */
[----:B------:R0:W-:Y:S04]  /*6ab0*/  STG.E.U16 [R8.64], R11 ;  /* 0x0000000b08007986 */ /* 0x0001e8000c101504 */
.L_x_1429:
[----:B------:R-:W-:Y:S05]  /*6ac0*/  BSYNC B0 ;  /* 0x0000000000007941 */ /* 0x000fea0003800000 */
.L_x_1428:
[----:B------:R-:W-:Y:S01]  /*6ad0*/  MOV R5, R55 ;  /* 0x0000003700057202 */ /* 0x000fe20000000f00 */
[----:B0-----:R-:W-:Y:S01]  /*6ae0*/  IMAD R9, R25, c[0x0][0x208], RZ ;  /* 0x0000820019097a24 */ /* 0x001fe200078e02ff */
[C---:B------:R-:W-:Y:S02]  /*6af0*/  LOP3.LUT R8, R30.reuse, 0x40, RZ, 0xfc, !PT ;  /* 0x000000401e087812 */ /* 0x040fe400078efcff */
[----:B------:R-:W-:Y:S01]  /*6b00*/  LOP3.LUT R6, R30, 0x20, RZ, 0xfc, !PT ;  /* 0x000000201e067812 */ /* 0x000fe200078efcff */
[----:B------:R-:W-:Y:S01]  /*6b10*/  IMAD.WIDE.U32 R4, R0, c[0x0][0x208], R4 ;  /* 0x0000820000047a25 */ /* 0x000fe200078e0004 */
[----:B------:R-:W-:Y:S02]  /*6b20*/  SHF.L.U32 R7, R32, 0x9, RZ ;  /* 0x0000000920077819 */ /* 0x000fe400000006ff */
[-C--:B------:R-:W-:Y:S01]  /*6b30*/  ISETP.GE.AND P4, PT, R8, R53.reuse, PT ;  /* 0x000000350800720c */ /* 0x080fe20003f86270 */
[----:B------:R-:W-:Y:S01]  /*6b40*/  IMAD R8, R0, c[0x0][0x20c], R9 ;  /* 0x0000830000087a24 */ /* 0x000fe200078e0209 */
[----:B------:R-:W-:-:S02]  /*6b50*/  ISETP.GE.AND P3, PT, R6, R53, PT ;  /* 0x000000350600720c */ /* 0x000fc40003f66270 */
[----:B------:R-:W-:Y:S02]  /*6b60*/  SHF.R.S32.HI R9, RZ, 0x1f, R7 ;  /* 0x0000001fff097819 */ /* 0x000fe40000011407 */
[----:B------:R-:W-:Y:S02]  /*6b70*/  IADD3 R6, P1, R7, R4, RZ ;  /* 0x0000000407067210 */ /* 0x000fe40007f3e0ff */
[C---:B------:R-:W-:Y:S02]  /*6b80*/  LEA R7, P0, R30.reuse, c[0x0][0x258], 0x1 ;  /* 0x000096001e077a11 */ /* 0x040fe400078008ff */
[C---:B------:R-:W-:Y:S02]  /*6b90*/  LOP3.LUT R12, R30.reuse, 0x80, RZ, 0xfc, !PT ;  /* 0x000000801e0c7812 */ /* 0x040fe400078efcff */
[----:B------:R-:W-:Y:S02]  /*6ba0*/  IADD3.X R5, R9, R8, R5, P1, !PT ;  /* 0x0000000809057210 */ /* 0x000fe40000ffe405 */
[----:B------:R-:W-:-:S02]  /*6bb0*/  LEA.HI.X R8, R30, c[0x0][0x25c], R31, 0x1, P0 ;  /* 0x000097001e087a11 */ /* 0x000fc400000f0c1f */
[----:B------:R-:W-:Y:S02]  /*6bc0*/  LEA R4, P0, R6, R7, 0x1 ;  /* 0x0000000706047211 */ /* 0x000fe400078008ff */
[-C--:B------:R-:W-:Y:S02]  /*6bd0*/  ISETP.GE.AND P6, PT, R12, R53.reuse, PT ;  /* 0x000000350c00720c */ /* 0x080fe40003fc6270 */
[----:B------:R-:W-:Y:S02]  /*6be0*/  LOP3.LUT R12, R30, 0xc0, RZ, 0xfc, !PT ;  /* 0x000000c01e0c7812 */ /* 0x000fe400078efcff */
        /* <DEDUP_REMOVED lines=10> */
[----:B------:R-:W-:Y:S02]  /*6c90*/  LOP3.LUT R10, R30, 0xa0, RZ, 0xfc, !PT ;  /* 0x000000a01e0a7812 */ /* 0x000fe400078efcff */
[----:B------:R-:W-:Y:S01]  /*6ca0*/  ISETP.GE.AND P3, PT, R6, R53, PT ;  /* 0x000000350600720c */ /* 0x000fe20003f66270 */
[----:B------:R0:W-:Y:S01]  /*6cb0*/  @!P1 STG.E.U16 [R4.64+0x180], R19 ;  /* 0x0001801304009986 */ /* 0x0001e2000c101504 */
[----:B------:R-:W-:-:S02]  /*6cc0*/  LOP3.LUT R8, R30, 0x160, RZ, 0xfc, !PT ;  /* 0x000001601e087812 */ /* 0x000fc400078efcff */
[-C--:B------:R-:W-:Y:S02]  /*6cd0*/  ISETP.GE.AND P0, PT, R10, R53.reuse, PT ;  /* 0x000000350a00720c */ /* 0x080fe40003f06270 */
[-C--:B------:R-:W-:Y:S01]  /*6ce0*/  ISETP.GE.AND P6, PT, R8, R53.reuse, PT ;  /* 0x000000350800720c */ /* 0x080fe20003fc6270 */
[----:B------:R0:W-:Y:S01]  /*6cf0*/  @!P5 STG.E.U16 [R4.64+0xc0], R35 ;  /* 0x0000c0230400d986 */ /* 0x0001e2000c101504 */
[C---:B------:R-:W-:Y:S02]  /*6d00*/  LOP3.LUT R8, R30.reuse, 0x1a0, RZ, 0xfc, !PT ;  /* 0x000001a01e087812 */ /* 0x040fe400078efcff */
[----:B------:R-:W-:Y:S01]  /*6d10*/  LOP3.LUT R6, R30, 0x140, RZ, 0xfc, !PT ;  /* 0x000001401e067812 */ /* 0x000fe200078efcff */
[----:B------:R0:W-:Y:S01]  /*6d20*/  @!P4 STG.E.U16 [R4.64+0x240], R41 ;  /* 0x000240290400c986 */ /* 0x0001e2000c101504 */
[----:B------:R-:W-:Y:S02]  /*6d30*/  ISETP.GE.AND P1, PT, R8, R53, PT ;  /* 0x000000350800720c */ /* 0x000fe40003f26270 */
[C---:B------:R-:W-:Y:S01]  /*6d40*/  LOP3.LUT R8, R30.reuse, 0x1e0, RZ, 0xfc, !PT ;  /* 0x000001e01e087812 */ /* 0x040fe200078efcff */
[----:B------:R0:W-:Y:S01]  /*6d50*/  @!P3 STG.E.U16 [R4.64+0x200], R21 ;  /* 0x000200150400b986 */ /* 0x0001e2000c101504 */
[----:B------:R-:W-:-:S02]  /*6d60*/  LOP3.LUT R14, R30, 0xe0, RZ, 0xfc, !PT ;  /* 0x000000e01e0e7812 */ /* 0x000fc400078efcff */
[-C--:B------:R-:W-:Y:S01]  /*6d70*/  ISETP.GE.AND P5, PT, R6, R53.reuse, PT ;  /* 0x000000350600720c */ /* 0x080fe20003fa6270 */
        /* <DEDUP_REMOVED lines=8> */
[----:B------:R-:W-:Y:S01]  /*6e00*/  IADD3 R32, R32, 0x1, RZ ;  /* 0x0000000120207810 */ /* 0x000fe20007ffe0ff */
[----:B------:R0:W-:Y:S04]  /*6e10*/  @!P5 STG.E.U16 [R4.64+0x280], R23 ;  /* 0x000280170400d986 */ /* 0x0001e8000c101504 */
[----:B------:R0:W-:Y:S04]  /*6e20*/  @!P3 STG.E.U16 [R4.64+0x3c0], R47 ;  /* 0x0003c02f0400b986 */ /* 0x0001e8000c101504 */
[----:B------:R0:W-:Y:S01]  /*6e30*/  @!P2 STG.E.U16 [R4.64+0x1c0], R39 ;  /* 0x0001c0270400a986 */ /* 0x0001e2000c101504 */
[----:B------:R-:W-:-:S02]  /*6e40*/  ISETP.GE.AND P2, PT, R6, R53, PT ;  /* 0x000000350600720c */ /* 0x000fc40003f46270 */
[----:B------:R-:W-:Y:S01]  /*6e50*/  IADD3 R53, P1, R2, 0x400, RZ ;  /* 0x0000040002357810 */ /* 0x000fe20007f3e0ff */
[----:B------:R0:W-:Y:S01]  /*6e60*/  @!P0 STG.E.U16 [R4.64+0x300], R49 ;  /* 0x0003003104008986 */ /* 0x0001e2000c101504 */
[----:B------:R-:W-:Y:S02]  /*6e70*/  ISETP.GE.AND P0, PT, R32, c[0x0][0x174], PT ;  /* 0x00005d0020007a0c */ /* 0x000fe40003f06270 */
[----:B------:R-:W-:-:S07]  /*6e80*/  IADD3.X R66, RZ, R3, RZ, P1, !PT ;  /* 0x00000003ff427210 */ /* 0x000fce0000ffe4ff */
[----:B------:R0:W-:Y:S01]  /*6e90*/  @!P2 STG.E.U16 [R4.64+0x380], R51 ;  /* 0x000380330400a986 */ /* 0x0001e2000c101504 */
[----:B------:R-:W-:-:S04]  /*6ea0*/  IADD3 R16, P2, R16, 0x400, RZ ;  /* 0x0000040010107810 */ /* 0x000fc80007f5e0ff */
[----:B------:R-:W-:Y:S01]  /*6eb0*/  IADD3.X R17, RZ, R17, RZ, P2, !PT ;  /* 0x00000011ff117210 */ /* 0x000fe200017fe4ff */
[----:B------:R-:W-:Y:S01]  /*6ec0*/  @P0 CALL.REL.NOINC `(.L_x_1430) ;  /* 0x0000001000000944 */ /* 0x000fe20003c00000 */
[----:B------:R-:W-:Y:S05]  /*6ed0*/  BRA `(.L_x_1431) ;  /* 0xffff946000007947 */ /* 0x000fea000383ffff */
.L_x_1430:
[----:B------:R-:W-:Y:S05]  /*6ee0*/  EXIT ;  /* 0x000000000000794d */ /* 0x000fea0003800000 */
.L_x_1432:
        /* <DEDUP_REMOVED lines=9> */
.L_x_5352:


//--------------------- .text._Z25selective_scan_fwd_kernelI32Selective_Scan_fwd_kernel_traitsILi32ELi16ELi1ELb0ELb0ELb0ELb1EN3c108BFloat16ENS1_7complexIfEEEEv13SSMParamsBase --------------------------
	.section	.text._Z25selective_scan_fwd_kernelI32Selective_Scan_fwd_kernel_traitsILi32ELi16ELi1ELb0ELb0ELb0ELb1EN3c108BFloat16ENS1_7complexIfEEEEv13SSMParamsBase,"ax",@progbits
	.sectioninfo	@"SHI_REGISTERS=158"
	.align	128
        .global         _Z25selective_scan_fwd_kernelI32Selective_Scan_fwd_kernel_traitsILi32ELi16ELi1ELb0ELb0ELb0ELb1EN3c108BFloat16ENS1_7complexIfEEEEv13SSMParamsBase
        .type           _Z25selective_scan_fwd_kernelI32Selective_Scan_fwd_kernel_traitsILi32ELi16ELi1ELb0ELb0ELb0ELb1EN3c108BFloat16ENS1_7complexIfEEEEv13SSMParamsBase,@function
        .size           _Z25selective_scan_fwd_kernelI32Selective_Scan_fwd_kernel_traitsILi32ELi16ELi1ELb0ELb0ELb0ELb1EN3c108BFloat16ENS1_7complexIfEEEEv13SSMParamsBase,(.L_x_5353 - _Z25selective_scan_fwd_kernelI32Selective_Scan_fwd_kernel_traitsILi32ELi16ELi1ELb0ELb0ELb0ELb1EN3c108BFloat16ENS1_7complexIfEEEEv13SSMParamsBase)
        .other          _Z25selective_scan_fwd_kernelI32Selective_Scan_fwd_kernel_traitsILi32ELi16ELi1ELb0ELb0ELb0ELb1EN3c108BFloat16ENS1_7complexIfEEEEv13SSMParamsBase,@"STO_CUDA_ENTRY STV_DEFAULT"
_Z25selective_scan_fwd_kernelI32Selective_Scan_fwd_kernel_traitsILi32ELi16ELi1ELb0ELb0ELb0ELb1EN3c108BFloat16ENS1_7complexIfEEEEv13SSMParamsBase:
.text._Z25selective_scan_fwd_kernelI32Selective_Scan_fwd_kernel_traitsILi32ELi16ELi1ELb0ELb0ELb0ELb1EN3c108BFloat16ENS1_7complexIfEEEEv13SSMParamsBase:
        /* <DEDUP_REMOVED lines=22> */
[C---:B------:R-:W-:Y:S02]  /*0160*/  IMAD R7, R3.reuse, c[0x0][0x1e8], RZ ;  /* 0x00007a0003077a24 */ /* 0x040fe400078e02ff */
[----:B------:R-:W-:Y:S02]  /*0170*/  IMAD R5, R3, c[0x0][0x1d8], RZ ;  /* 0x0000760003057a24 */ /* 0x000fe400078e02ff */
[----:B------:R-:W-:-:S04]  /*0180*/  IMAD.WIDE.U32 R8, R0, c[0x0][0x1d8], RZ ;  /* 0x0000760000087a25 */ /* 0x000fc800078e00ff */
[C---:B------:R-:W-:Y:S01]  /*0190*/  IMAD.WIDE.U32 R10, R0.reuse, c[0x0][0x1e8], RZ ;  /* 0x00007a00000a7a25 */ /* 0x040fe200078e00ff */
[----:B------:R-:W-:Y:S02]  /*01a0*/  MOV R12, R8 ;  /* 0x00000008000c7202 */ /* 0x000fe40000000f00 */
[----:B------:R-:W2:Y:S01]  /*01b0*/  S2R R8, SR_LANEID ;  /* 0x0000000000087919 */ /* 0x000ea20000000000 */
[C---:B------:R-:W-:Y:S02]  /*01c0*/  IMAD R7, R0.reuse, c[0x0][0x1ec], R7 ;  /* 0x00007b0000077a24 */ /* 0x040fe400078e0207 */
[----:B------:R-:W-:-:S03]  /*01d0*/  IMAD R13, R0, c[0x0][0x1dc], R5 ;  /* 0x00007700000d7a24 */ /* 0x000fc600078e0205 */
[----:B------:R-:W-:Y:S02]  /*01e0*/  IADD3 R11, R11, R7, RZ ;  /* 0x000000070b0b7210 */ /* 0x000fe40007ffe0ff */
        /* <DEDUP_REMOVED lines=9> */
[----:B------:R-:W-:Y:S01]  /*0280*/  IMAD.WIDE.U32 R14, R5, c[0x0][0x1e0], R10 ;  /* 0x00007800050e7a25 */ /* 0x000fe200078e000a */
[----:B------:R-:W-:Y:S02]  /*0290*/  SHF.R.S32.HI R10, RZ, 0x1f, R9 ;  /* 0x0000001fff0a7819 */ /* 0x000fe40000011409 */
[----:B------:R-:W-:Y:S01]  /*02a0*/  IADD3 R85, P0, R9, R12, RZ ;  /* 0x0000000c09557210 */ /* 0x000fe20007f1e0ff */
[----:B------:R-:W-:Y:S01]  /*02b0*/  IMAD R11, R5, c[0x0][0x1d4], R16 ;  /* 0x00007500050b7a24 */ /* 0x000fe200078e0210 */
[----:B------:R-:W-:Y:S01]  /*02c0*/  IADD3 R87, P1, R9, R14, RZ ;  /* 0x0000000e09577210 */ /* 0x000fe20007f3e0ff */
[----:B------:R-:W-:-:S03]  /*02d0*/  IMAD R17, R5, c[0x0][0x1e4], R18 ;  /* 0x0000790005117a24 */ /* 0x000fc600078e0212 */
[C---:B------:R-:W-:Y:S02]  /*02e0*/  IADD3.X R12, R10.reuse, R13, R11, P0, !PT ;  /* 0x0000000d0a0c7210 */ /* 0x040fe400007fe40b */
[----:B------:R-:W-:Y:S02]  /*02f0*/  LEA R84, P0, R85, c[0x0][0x240], 0x1 ;  /* 0x0000900055547a11 */ /* 0x000fe400078008ff */
[----:B------:R-:W-:Y:S02]  /*0300*/  LEA R86, P2, R87, c[0x0][0x248], 0x1 ;  /* 0x0000920057567a11 */ /* 0x000fe400078408ff */
[----:B------:R-:W-:Y:S02]  /*0310*/  IADD3.X R14, R10, R15, R17, P1, !PT ;  /* 0x0000000f0a0e7210 */ /* 0x000fe40000ffe411 */
[----:B------:R-:W-:Y:S02]  /*0320*/  LEA.HI.X R85, R85, c[0x0][0x244], R12, 0x1, P0 ;  /* 0x0000910055557a11 */ /* 0x000fe400000f0c0c */
[----:B------:R-:W-:-:S02]  /*0330*/  LEA.HI.X R87, R87, c[0x0][0x24c], R14, 0x1, P2 ;  /* 0x0000930057577a11 */ /* 0x000fc400010f0c0e */
[----:B--2---:R-:W-:Y:S02]  /*0340*/  MOV R11, RZ ;  /* 0x000000ff000b7202 */ /* 0x004fe40000000f00 */
.L_x_1474:
[----:B------:R-:W-:Y:S01]  /*0350*/  BAR.SYNC.DEFER_BLOCKING 0x0 ;  /* 0x0000000000007b1d */ /* 0x000fe20000010000 */
[----:B------:R-:W-:Y:S02]  /*0360*/  MOV R100, 0xfffffe00 ;  /* 0xfffffe0000647802 */ /* 0x000fe40000000f00 */
[----:B0-----:R-:W-:Y:S02]  /*0370*/  PRMT R13, RZ, 0x7610, R13 ;  /* 0x00007610ff0d7816 */ /* 0x001fe4000000000d */
[----:B------:R-:W-:Y:S01]  /*0380*/  LOP3.LUT R15, R9, 0x20, RZ, 0xfc, !PT ;  /* 0x00000020090f7812 */ /* 0x000fe200078efcff */
[----:B------:R-:W-:Y:S01]  /*0390*/  IMAD R100, R11, R100, c[0x0][0x168] ;  /* 0x00005a000b647624 */ /* 0x000fe200078e0264 */
[C---:B------:R-:W-:Y:S02]  /*03a0*/  LOP3.LUT R17, R9.reuse, 0x40, RZ, 0xfc, !PT ;  /* 0x0000004009117812 */ /* 0x040fe400078efcff */
[C---:B------:R-:W-:Y:S02]  /*03b0*/  LOP3.LUT R33, R9.reuse, 0x60, RZ, 0xfc, !PT ;  /* 0x0000006009217812 */ /* 0x040fe400078efcff */
[----:B------:R-:W-:-:S02]  /*03c0*/  ISETP.GE.AND P0, PT, R9, R100, PT ;  /* 0x000000640900720c */ /* 0x000fc40003f06270 */
[C---:B------:R-:W-:Y:S02]  /*03d0*/  LOP3.LUT R35, R9.reuse, 0x80, RZ, 0xfc, !PT ;  /* 0x0000008009237812 */ /* 0x040fe400078efcff */
[----:B------:R-:W-:Y:S02]  /*03e0*/  LOP3.LUT R37, R9, 0xa0, RZ, 0xfc, !PT ;  /* 0x000000a009257812 */ /* 0x000fe400078efcff */
[-C--:B------:R-:W-:Y:S02]  /*03f0*/  ISETP.GE.AND P1, PT, R17, R100.reuse, PT ;  /* 0x000000641100720c */ /* 0x080fe40003f26270 */
[----:B------:R-:W-:-:S05]  /*0400*/  ISETP.GE.AND P2, PT, R33, R100, PT ;  /* 0x000000642100720c */ /* 0x000fca0003f46270 */
[----:B------:R-:W2:Y:S01]  /*0410*/  @!P0 LDG.E.U16 R13, [R84.64] ;  /* 0x00000004540d8981 */ /* 0x000ea2000c1e1500 */
[-C--:B------:R-:W-:Y:S02]  /*0420*/  ISETP.GE.AND P0, PT, R15, R100.reuse, PT ;  /* 0x000000640f00720c */ /* 0x080fe40003f06270 */
[-C--:B------:R-:W-:Y:S02]  /*0430*/  ISETP.GE.AND P3, PT, R35, R100.reuse, PT ;  /* 0x000000642300720c */ /* 0x080fe40003f66270 */
[----:B------:R-:W-:Y:S02]  /*0440*/  ISETP.GE.AND P4, PT, R37, R100, PT ;  /* 0x000000642500720c */ /* 0x000fe40003f86270 */
[----:B------:R-:W-:Y:S02]  /*0450*/  PRMT R18, RZ, 0x7610, R18 ;  /* 0x00007610ff127816 */ /* 0x000fe40000000012 */
        /* <DEDUP_REMOVED lines=51> */
[----:B------:R-:W-:Y:S02]  /*0790*/  ISETP.GE.AND P2, PT, R33, R100, PT ;  /* 0x000000642100720c */ /* 0x000fe40003f46270 */
[C---:B------:R-:W-:Y:S02]  /*07a0*/  IADD3 R15, R8.reuse, 0x20, RZ ;  /* 0x00000020080f7810 */ /* 0x040fe40007ffe0ff */
[----:B------:R-:W-:Y:S02]  /*07b0*/  IADD3 R33, R8, 0x60, RZ ;  /* 0x0000006008217810 */ /* 0x000fe40007ffe0ff */
[----:B------:R-:W-:Y:S02]  /*07c0*/  SHF.L.U32 R12, R12, 0x1, RZ ;  /* 0x000000010c0c7819 */ /* 0x000fe400000006ff */
[----:B------:R-:W-:-:S02]  /*07d0*/  LEA.HI.SX32 R15, R15, R8, 0x1b ;  /* 0x000000080f0f7211 */ /* 0x000fc400078fdaff */
[----:B------:R-:W-:Y:S02]  /*07e0*/  LEA.HI.SX32 R33, R33, R8, 0x1b ;  /* 0x0000000821217211 */ /* 0x000fe400078fdaff */
[-C--:B------:R-:W-:Y:S02]  /*07f0*/  ISETP.GE.AND P0, PT, R17, R100.reuse, PT ;  /* 0x000000641100720c */ /* 0x080fe40003f06270 */
[-C--:B------:R-:W-:Y:S02]  /*0800*/  ISETP.GE.AND P4, PT, R35, R100.reuse, PT ;  /* 0x000000642300720c */ /* 0x080fe40003f86270 */
[C---:B------:R-:W-:Y:S02]  /*0810*/  IADD3 R17, R8.reuse, 0x40, RZ ;  /* 0x0000004008117810 */ /* 0x040fe40007ffe0ff */
[----:B------:R-:W-:Y:S02]  /*0820*/  ISETP.GE.AND P6, PT, R37, R100, PT ;  /* 0x000000642500720c */ /* 0x000fe40003fc6270 */
[----:B------:R-:W-:-:S02]  /*0830*/  IADD3 R35, R8, 0x80, RZ ;  /* 0x0000008008237810 */ /* 0x000fc40007ffe0ff */
[C---:B------:R-:W-:Y:S02]  /*0840*/  IADD3 R37, R8.reuse, 0xa0, RZ ;  /* 0x000000a008257810 */ /* 0x040fe40007ffe0ff */
[-C--:B------:R-:W-:Y:S02]  /*0850*/  LEA.HI.SX32 R14, R17, R8.reuse, 0x1b ;  /* 0x00000008110e7211 */ /* 0x080fe400078fdaff */
[-C--:B------:R-:W-:Y:S02]  /*0860*/  LEA.HI.SX32 R16, R35, R8.reuse, 0x1b ;  /* 0x0000000823107211 */ /* 0x080fe400078fdaff */
[----:B------:R-:W-:Y:S02]  /*0870*/  LEA.HI.SX32 R17, R37, R8, 0x1b ;  /* 0x0000000825117211 */ /* 0x000fe400078fdaff */
[----:B------:R-:W-:Y:S02]  /*0880*/  IADD3 R35, R8, 0xe0, RZ ;  /* 0x000000e008237810 */ /* 0x000fe40007ffe0ff */
[----:B------:R-:W-:-:S02]  /*0890*/  ISETP.GE.AND P5, PT, R39, R100, PT ;  /* 0x000000642700720c */ /* 0x000fc40003fa6270 */
[----:B------:R-:W-:Y:S02]  /*08a0*/  IADD3 R37, R8, 0x100, RZ ;  /* 0x0000010008257810 */ /* 0x000fe40007ffe0ff */
[----:B------:R-:W-:Y:S02]  /*08b0*/  SHF.L.U32 R14, R14, 0x1, RZ ;  /* 0x000000010e0e7819 */ /* 0x000fe400000006ff */
[----:B------:R-:W-:Y:S02]  /*08c0*/  IADD3 R39, R8, 0x120, RZ ;  /* 0x0000012008277810 */ /* 0x000fe40007ffe0ff */
[----:B------:R-:W-:Y:S02]  /*08d0*/  SHF.L.U32 R16, R16, 0x1, RZ ;  /* 0x0000000110107819 */ /* 0x000fe400000006ff */
[----:B------:R-:W-:Y:S02]  /*08e0*/  LEA.HI.SX32 R35, R35, R8, 0x1b ;  /* 0x0000000823237211 */ /* 0x000fe400078fdaff */
[----:B------:R-:W-:-:S02]  /*08f0*/  SHF.L.U32 R17, R17, 0x1, RZ ;  /* 0x0000000111117819 */ /* 0x000fc400000006ff */
[----:B------:R-:W-:Y:S02]  /*0900*/  LEA.HI.SX32 R37, R37, R8, 0x1b ;  /* 0x0000000825257211 */ /* 0x000fe400078fdaff */
[----:B------:R-:W-:Y:S02]  /*0910*/  ISETP.GE.AND P3, PT, R41, R100, PT ;  /* 0x000000642900720c */ /* 0x000fe40003f66270 */
[----:B------:R-:W-:Y:S02]  /*0920*/  LEA.HI.SX32 R39, R39, R8, 0x1b ;  /* 0x0000000827277211 */ /* 0x000fe400078fdaff */
[----:B------:R-:W-:Y:S02]  /*0930*/  IADD3 R41, R8, 0x140, RZ ;  /* 0x0000014008297810 */ /* 0x000fe40007ffe0ff */
[----:B------:R-:W-:Y:S02]  /*0940*/  PRMT R34, RZ, 0x7610, R34 ;  /* 0x00007610ff227816 */ /* 0x000fe40000000022 */
[----:B------:R-:W-:-:S02]  /*0950*/  PRMT R36, RZ, 0x7610, R36 ;  /* 0x00007610ff247816 */ /* 0x000fc40000000024 */
[----:B------:R-:W-:Y:S02]  /*0960*/  PRMT R38, RZ, 0x7610, R38 ;  /* 0x00007610ff267816 */ /* 0x000fe40000000026 */
[----:B------:R-:W-:Y:S02]  /*0970*/  PRMT R40, RZ, 0x7610, R40 ;  /* 0x00007610ff287816 */ /* 0x000fe40000000028 */
[----:B------:R-:W-:Y:S02]  /*0980*/  PRMT R42, RZ, 0x7610, R42 ;  /* 0x00007610ff2a7816 */ /* 0x000fe4000000002a */
[----:B------:R-:W-:Y:S01]  /*0990*/  PRMT R44, RZ, 0x7610, R44 ;  /* 0x00007610ff2c7816 */ /* 0x000fe2000000002c */
[----:B--2---:R0:W-:Y:S02]  /*09a0*/  STS.U16 [R12], R13 ;  /* 0x0000000d0c007388 */ /* 0x0041e40000000400 */
[----:B0-----:R-:W-:Y:S02]  /*09b0*/  SHF.L.U32 R13, R15, 0x1, RZ ;  /* 0x000000010f0d7819 */ /* 0x001fe400000006ff */
[----:B------:R-:W-:-:S02]  /*09c0*/  SHF.L.U32 R15, R33, 0x1, RZ ;  /* 0x00000001210f7819 */ /* 0x000fc400000006ff */
[C---:B------:R-:W-:Y:S01]  /*09d0*/  IADD3 R33, R8.reuse, 0xc0, RZ ;  /* 0x000000c008217810 */ /* 0x040fe20007ffe0ff */
[----:B---3--:R0:W-:Y:S03]  /*09e0*/  STS.U16 [R13+0x40], R18 ;  /* 0x000040120d007388 */ /* 0x0081e60000000400 */
[----:B------:R-:W-:Y:S01]  /*09f0*/  LEA.HI.SX32 R33, R33, R8, 0x1b ;  /* 0x0000000821217211 */ /* 0x000fe200078fdaff */
[----:B----4-:R1:W-:Y:S03]  /*0a00*/  STS.U16 [R14+0x80], R19 ;  /* 0x000080130e007388 */ /* 0x0103e60000000400 */
[----:B0-----:R-:W-:Y:S02]  /*0a10*/  SHF.L.U32 R18, R33, 0x1, RZ ;  /* 0x0000000121127819 */ /* 0x001fe400000006ff */
[----:B------:R-:W-:Y:S01]  /*0a20*/  IADD3 R33, R8, 0x160, RZ ;  /* 0x0000016008217810 */ /* 0x000fe20007ffe0ff */
[----:B------:R0:W-:Y:S01]  /*0a30*/  STS.U16 [R15+0xc0], R20 ;  /* 0x0000c0140f007388 */ /* 0x0001e20000000400 */
[----:B-1----:R-:W-:-:S02]  /*0a40*/  SHF.L.U32 R19, R35, 0x1, RZ ;  /* 0x0000000123137819 */ /* 0x002fc400000006ff */
[----:B------:R-:W-:Y:S01]  /*0a50*/  IADD3 R35, R8, 0x180, RZ ;  /* 0x0000018008237810 */ /* 0x000fe20007ffe0ff */
[----:B------:R1:W-:Y:S01]  /*0a60*/  STS.U16 [R16+0x100], R21 ;  /* 0x0001001510007388 */ /* 0x0003e20000000400 */
[----:B------:R-:W-:-:S03]  /*0a70*/  LEA.HI.SX32 R33, R33, R8, 0x1b ;  /* 0x0000000821217211 */ /* 0x000fc600078fdaff */
[----:B------:R2:W-:Y:S01]  /*0a80*/  STS.U16 [R17+0x140], R22 ;  /* 0x0001401611007388 */ /* 0x0005e20000000400 */
[----:B0-----:R-:W-:Y:S02]  /*0a90*/  SHF.L.U32 R20, R37, 0x1, RZ ;  /* 0x0000000125147819 */ /* 0x001fe400000006ff */
[C---:B------:R-:W-:Y:S02]  /*0aa0*/  IADD3 R37, R8.reuse, 0x1a0, RZ ;  /* 0x000001a008257810 */ /* 0x040fe40007ffe0ff */
[----:B-1----:R-:W-:Y:S01]  /*0ab0*/  SHF.L.U32 R21, R39, 0x1, RZ ;  /* 0x0000000127157819 */ /* 0x002fe200000006ff */
[----:B------:R0:W-:Y:S01]  /*0ac0*/  STS.U16 [R18+0x180], R23 ;  /* 0x0001801712007388 */ /* 0x0001e20000000400 */
[C---:B------:R-:W-:Y:S02]  /*0ad0*/  IADD3 R39, R8.reuse, 0x1c0, RZ ;  /* 0x000001c008277810 */ /* 0x040fe40007ffe0ff */
[----:B--2---:R-:W-:Y:S01]  /*0ae0*/  LEA.HI.SX32 R22, R41, R8, 0x1b ;  /* 0x0000000829167211 */ /* 0x004fe200078fdaff */
[----:B------:R-:W-:Y:S01]  /*0af0*/  STS.U16 [R19+0x1c0], R24 ;  /* 0x0001c01813007388 */ /* 0x000fe20000000400 */
[----:B------:R-:W-:-:S02]  /*0b00*/  IADD3 R41, R8, 0x1e0, RZ ;  /* 0x000001e008297810 */ /* 0x000fc40007ffe0ff */
[-C--:B------:R-:W-:Y:S01]  /*0b10*/  LEA.HI.SX32 R35, R35, R8.reuse, 0x1b ;  /* 0x0000000823237211 */ /* 0x080fe200078fdaff */
[----:B------:R1:W-:Y:S01]  /*0b20*/  STS.U16 [R20+0x200], R25 ;  /* 0x0002001914007388 */ /* 0x0003e20000000400 */
[----:B------:R-:W-:Y:S02]  /*0b30*/  SHF.L.U32 R22, R22, 0x1, RZ ;  /* 0x0000000116167819 */ /* 0x000fe400000006ff */
[----:B0-----:R-:W-:Y:S01]  /*0b40*/  SHF.L.U32 R23, R33, 0x1, RZ ;  /* 0x0000000121177819 */ /* 0x001fe200000006ff */
[----:B------:R0:W-:Y:S01]  /*0b50*/  STS.U16 [R21+0x240], R26 ;  /* 0x0002401a15007388 */ /* 0x0001e20000000400 */
[----:B------:R-:W-:Y:S02]  /*0b60*/  SHF.L.U32 R33, R8, 0x4, RZ ;  /* 0x0000000408217819 */ /* 0x000fe400000006ff */
[-C--:B------:R-:W-:Y:S02]  /*0b70*/  LEA.HI.SX32 R41, R41, R8.reuse, 0x1b ;  /* 0x0000000829297211 */ /* 0x080fe400078fdaff */
[----:B-1----:R-:W-:-:S02]  /*0b80*/  LEA.HI.SX32 R25, R37, R8, 0x1b ;  /* 0x0000000825197211 */ /* 0x002fc400078fdaff */
[----:B------:R-:W-:Y:S02]  /*0b90*/  SHF.L.U32 R24, R35, 0x1, RZ ;  /* 0x0000000123187819 */ /* 0x000fe400000006ff */
[----:B0-----:R-:W-:Y:S01]  /*0ba0*/  LEA.HI.SX32 R26, R39, R8, 0x1b ;  /* 0x00000008271a7211 */ /* 0x001fe200078fdaff */
[----:B------:R0:W-:Y:S01]  /*0bb0*/  STS.U16 [R22+0x280], R27 ;  /* 0x0002801b16007388 */ /* 0x0001e20000000400 */
[----:B------:R-:W-:Y:S02]  /*0bc0*/  SHF.L.U32 R25, R25, 0x1, RZ ;  /* 0x0000000119197819 */ /* 0x000fe400000006ff */
[----:B------:R-:W-:Y:S02]  /*0bd0*/  LEA.HI.SX32 R33, R33, R33, 0x1b ;  /* 0x0000002121217211 */ /* 0x000fe400078fdaff */
[----:B------:R-:W-:Y:S01]  /*0be0*/  SHF.L.U32 R26, R26, 0x1, RZ ;  /* 0x000000011a1a7819 */ /* 0x000fe200000006ff */
[----:B------:R1:W-:Y:S01]  /*0bf0*/  STS.U16 [R23+0x2c0], R28 ;  /* 0x0002c01c17007388 */ /* 0x0003e20000000400 */
[----:B0-----:R-:W-:-:S03]  /*0c00*/  SHF.L.U32 R27, R41, 0x1, RZ ;  /* 0x00000001291b7819 */ /* 0x001fc600000006ff */
[----:B------:R-:W-:Y:S04]  /*0c10*/  STS.U16 [R24+0x300], R29 ;  /* 0x0003001d18007388 */ /* 0x000fe80000000400 */
[----:B------:R0:W-:Y:S01]  /*0c20*/  STS.U16 [R25+0x340], R30 ;  /* 0x0003401e19007388 */ /* 0x0001e20000000400 */
[----:B-1----:R-:W-:-:S03]  /*0c30*/  SHF.L.U32 R28, R33, 0x1, RZ ;  /* 0x00000001211c7819 */ /* 0x002fc600000006ff */
        /* <DEDUP_REMOVED lines=21> */
[----:B------:R-:W-:Y:S02]  /*0d90*/  PRMT R35, RZ, 0x7610, R35 ;  /* 0x00007610ff237816 */ /* 0x000fe40000000023 */
[----:B-1----:R-:W-:Y:S02]  /*0da0*/  PRMT R31, RZ, 0x7610, R31 ;  /* 0x00007610ff1f7816 */ /* 0x002fe4000000001f */
[----:B--2---:R-:W-:Y:S02]  /*0db0*/  PRMT R32, RZ, 0x7610, R32 ;  /* 0x00007610ff207816 */ /* 0x004fe40000000020 */
[----:B------:R-:W-:Y:S02]  /*0dc0*/  PRMT R33, RZ, 0x7610, R33 ;  /* 0x00007610ff217816 */ /* 0x000fe40000000021 */
        /* <DEDUP_REMOVED lines=20> */
[----:B------:R-:W-:Y:S01]  /*0f10*/  PRMT R39, RZ, 0x7610, R39 ;  /* 0x00007610ff277816 */ /* 0x000fe20000000027 */
[----:B------:R-:W4:Y:S01]  /*0f20*/  @!P0 LDG.E.U16 R38, [R86.64+0x240] ;  /* 0x0002400456268981 */ /* 0x000f22000c1e1500 */
[----:B------:R-:W-:Y:S02]  /*0f30*/  PRMT R41, RZ, 0x7610, R41 ;  /* 0x00007610ff297816 */ /* 0x000fe40000000029 */
[----:B------:R-:W-:Y:S01]  /*0f40*/  PRMT R43, RZ, 0x7610, R43 ;  /* 0x00007610ff2b7816 */ /* 0x000fe2000000002b */
[----:B------:R-:W4:Y:S04]  /*0f50*/  @!P6 LDG.E.U16 R40, [R86.64+0x2c0] ;  /* 0x0002c0045628e981 */ /* 0x000f28000c1e1500 */
[----:B------:R-:W4:Y:S04]  /*0f60*/  @!P4 LDG.E.U16 R39, [R86.64+0x280] ;  /* 0x000280045627c981 */ /* 0x000f28000c1e1500 */
[----:B------:R-:W4:Y:S04]  /*0f70*/  @!P5 LDG.E.U16 R41, [R86.64+0x300] ;  /* 0x000300045629d981 */ /* 0x000f28000c1e1500 */
[----:B------:R-:W4:Y:S04]  /*0f80*/  @!P3 LDG.E.U16 R42, [R86.64+0x340] ;  /* 0x00034004562ab981 */ /* 0x000f28000c1e1500 */
[----:B------:R-:W4:Y:S04]  /*0f90*/  @!P2 LDG.E.U16 R43, [R86.64+0x380] ;  /* 0x00038004562ba981 */ /* 0x000f28000c1e1500 */
[----:B------:R-:W4:Y:S01]  /*0fa0*/  @!P1 LDG.E.U16 R44, [R86.64+0x3c0] ;  /* 0x0003c004562c9981 */ /* 0x000f22000c1e1500 */
[----:B------:R-:W-:Y:S01]  /*0fb0*/  MOV R45, c[0x0][0x16c] ;  /* 0x00005b00002d7a02 */ /* 0x000fe20000000f00 */
[----:B------:R-:W-:-:S03]  /*0fc0*/  ULDC.U8 UR6, c[0x0][0x17e] ;  /* 0x00005f8000067ab9 */ /* 0x000fc60000000000 */
[----:B------:R-:W-:Y:S01]  /*0fd0*/  ISETP.GE.AND P6, PT, R45, 0x1, PT ;  /* 0x000000012d00780c */ /* 0x000fe20003fc6270 */
[----:B------:R-:W-:Y:S01]  /*0fe0*/  BSSY B0, `(.L_x_1433) ;  /* 0x0000058000007945 */ /* 0x000fe20003800000 */
        /* <DEDUP_REMOVED lines=87> */
.L_x_1434:
[----:B------:R-:W-:Y:S05]  /*1560*/  BSYNC B0 ;  /* 0x0000000000007941 */ /* 0x000fea0003800000 */
.L_x_1433:
        /* <DEDUP_REMOVED lines=36> */
.L_x_1436:
[----:B------:R-:W-:Y:S05]  /*17b0*/  BSYNC B0 ;  /* 0x0000000000007941 */ /* 0x000fea0003800000 */
.L_x_1435:
        /* <DEDUP_REMOVED lines=38> */
.L_x_1438:
[----:B------:R-:W-:Y:S05]  /*1a20*/  BSYNC B0 ;  /* 0x0000000000007941 */ /* 0x000fea0003800000 */
.L_x_1437:
        /* <DEDUP_REMOVED lines=36> */
.L_x_1440:
[----:B------:R-:W-:Y:S05]  /*1c70*/  BSYNC B0 ;  /* 0x0000000000007941 */ /* 0x000fea0003800000 */
.L_x_1439:
        /* <DEDUP_REMOVED lines=38> */
.L_x_1442:
[----:B------:R-:W-:Y:S05]  /*1ee0*/  BSYNC B0 ;  /* 0x0000000000007941 */ /* 0x000fea0003800000 */
.L_x_1441:
        /* <DEDUP_REMOVED lines=36> */
.L_x_1444:
[----:B------:R-:W-:Y:S05]  /*2130*/  BSYNC B0 ;  /* 0x0000000000007941 */ /* 0x000fea0003800000 */
.L_x_1443:
        /* <DEDUP_REMOVED lines=38> */
.L_x_1446:
[----:B------:R-:W-:Y:S05]  /*23a0*/  BSYNC B0 ;  /* 0x0000000000007941 */ /* 0x000fea0003800000 */
.L_x_1445:
        /* <DEDUP_REMOVED lines=36> */
.L_x_1448:
[----:B------:R-:W-:Y:S05]  /*25f0*/  BSYNC B0 ;  /* 0x0000000000007941 */ /* 0x000fea0003800000 */
.L_x_1447:
        /* <DEDUP_REMOVED lines=41> */
.L_x_1450:
[----:B------:R-:W-:Y:S05]  /*2890*/  BSYNC B0 ;  /* 0x0000000000007941 */ /* 0x000fea0003800000 */
.L_x_1449:
        /* <DEDUP_REMOVED lines=41> */
.L_x_1452:
[----:B------:R-:W-:Y:S05]  /*2b30*/  BSYNC B0 ;  /* 0x0000000000007941 */ /* 0x000fea0003800000 */
.L_x_1451:
        /* <DEDUP_REMOVED lines=47> */
.L_x_1454:
[----:B------:R-:W-:Y:S05]  /*2e30*/  BSYNC B0 ;  /* 0x0000000000007941 */ /* 0x000fea0003800000 */
.L_x_1453:
        /* <DEDUP_REMOVED lines=33> */
.L_x_1456:
[----:B------:R-:W-:Y:S05]  /*3050*/  BSYNC B0 ;  /* 0x0000000000007941 */ /* 0x000fea0003800000 */
.L_x_1455:
        /* <DEDUP_REMOVED lines=33> */
.L_x_1458:
[----:B------:R-:W-:Y:S05]  /*3270*/  BSYNC B0 ;  /* 0x0000000000007941 */ /* 0x000fea0003800000 */
.L_x_1457:
        /* <DEDUP_REMOVED lines=33> */
.L_x_1460:
[----:B------:R-:W-:Y:S05]  /*3490*/  BSYNC B0 ;  /* 0x0000000000007941 */ /* 0x000fea0003800000 */
.L_x_1459:
        /* <DEDUP_REMOVED lines=33> */
.L_x_1462:
[----:B------:R-:W-:Y:S05]  /*36b0*/  BSYNC B0 ;  /* 0x0000000000007941 */ /* 0x000fea0003800000 */
.L_x_1461:
        /* <DEDUP_REMOVED lines=33> */
.L_x_1464:
[----:B------:R-:W-:Y:S05]  /*38d0*/  BSYNC B0 ;  /* 0x0000000000007941 */ /* 0x000fea0003800000 */
.L_x_1463:
        /* <DEDUP_REMOVED lines=20> */
.L_x_1468:
        /* <DEDUP_REMOVED lines=31> */
[----:B------:R-:W-:Y:S02]  /*3c10*/  IADD3 R49, R93, 0x7, RZ ;  /* 0x000000075d317810 */ /* 0x000fe40007ffe0ff */
[----:B------:R-:W-:Y:S02]  /*3c20*/  FSEL R145, R145, RZ, !P5 ;  /* 0x000000ff91917208 */ /* 0x000fe40006800000 */
[----:B------:R-:W-:Y:S02]  /*3c30*/  ISETP.GE.U32.AND P6, PT, R49, R100, PT ;  /* 0x000000643100720c */ /* 0x000fe40003fc6070 */
[----:B------:R-:W-:Y:S02]  /*3c40*/  IADD3 R49, R93, 0x6, RZ ;  /* 0x000000065d317810 */ /* 0x000fe40007ffe0ff */
[----:B------:R-:W-:Y:S01]  /*3c50*/  FSEL R135, R135, RZ, !P6 ;  /* 0x000000ff87877208 */ /* 0x000fe20007000000 */
[----:B--2---:R-:W-:Y:S02]  /*3c60*/  FMUL.FTZ R89, R40, 1.4426950216293334961 ;  /* 0x3fb8aa3b28597820 */ /* 0x004fe40000410000 */
[----:B------:R-:W-:-:S02]  /*3c70*/  FMUL.FTZ R40, R41, R30 ;  /* 0x0000001e29287220 */ /* 0x000fc40000410000 */
[C---:B------:R-:W-:Y:S02]  /*3c80*/  FMUL.FTZ R44, R41.reuse, R29 ;  /* 0x0000001d292c7220 */ /* 0x040fe40000410000 */
[----:B------:R-:W-:Y:S02]  /*3c90*/  FMUL.RZ R46, R40, 0.15915493667125701904 ;  /* 0x3e22f983282e7820 */ /* 0x000fe4000040c000 */
[C---:B------:R-:W-:Y:S02]  /*3ca0*/  FMUL.FTZ R40, R41.reuse, R31 ;  /* 0x0000001f29287220 */ /* 0x040fe40000410000 */
[----:B------:R-:W-:Y:S01]  /*3cb0*/  FMUL.RZ R44, R44, 0.15915493667125701904 ;  /* 0x3e22f9832c2c7820 */ /* 0x000fe2000040c000 */
[----:B------:R-:W-:Y:S01]  /*3cc0*/  MUFU.SIN R90, R46 ;  /* 0x0000002e005a7308 */ /* 0x000fe20000000400 */
[----:B------:R-:W-:Y:S02]  /*3cd0*/  FMUL.RZ R42, R40, 0.15915493667125701904 ;  /* 0x3e22f983282a7820 */ /* 0x000fe4000040c000 */
[----:B------:R-:W-:-:S02]  /*3ce0*/  FMUL.FTZ R40, R41, R32 ;  /* 0x0000002029287220 */ /* 0x000fc40000410000 */
[-C--:B------:R-:W-:Y:S02]  /*3cf0*/  FMUL.FTZ R112, R89, R33.reuse ;  /* 0x0000002159707220 */ /* 0x080fe40000410000 */
[----:B------:R-:W-:Y:S01]  /*3d00*/  FMUL.RZ R43, R40, 0.15915493667125701904 ;  /* 0x3e22f983282b7820 */ /* 0x000fe2000040c000 */
[----:B------:R-:W-:Y:S01]  /*3d10*/  MUFU.SIN R103, R44 ;  /* 0x0000002c00677308 */ /* 0x000fe20000000400 */
[----:B------:R-:W-:Y:S02]  /*3d20*/  FMUL.FTZ R40, R41, R33 ;  /* 0x0000002129287220 */ /* 0x000fe40000410000 */
[C---:B------:R-:W-:Y:S02]  /*3d30*/  FMUL.FTZ R115, R89.reuse, R34 ;  /* 0x0000002259737220 */ /* 0x040fe40000410000 */
[C---:B------:R-:W-:Y:S02]  /*3d40*/  FMUL.FTZ R114, R89.reuse, R32 ;  /* 0x0000002059727220 */ /* 0x040fe40000410000 */
[----:B------:R-:W-:Y:S01]  /*3d50*/  FMUL.FTZ R107, R89, R31 ;  /* 0x0000001f596b7220 */ /* 0x000fe20000410000 */
[----:B------:R0:W-:Y:S01]  /*3d60*/  MUFU.COS R104, R44 ;  /* 0x0000002c00687308 */ /* 0x0001e20000000000 */
[----:B------:R-:W-:-:S02]  /*3d70*/  FMUL.FTZ R117, R41, R53 ;  /* 0x0000003529757220 */ /* 0x000fc40000410000 */
[C---:B------:R-:W-:Y:S02]  /*3d80*/  FMUL.FTZ R105, R89.reuse, R29 ;  /* 0x0000001d59697220 */ /* 0x040fe40000410000 */
[----:B------:R-:W-:-:S03]  /*3d90*/  FMUL.FTZ R91, R89, R30 ;  /* 0x0000001e595b7220 */ /* 0x000fc60000410000 */
        /* <DEDUP_REMOVED lines=10> */
[----:B0-----:R-:W-:-:S04]  /*3e40*/  FMUL.FTZ R43, R41, R37 ;  /* 0x00000025292b7220 */ /* 0x001fc80000410000 */
[----:B------:R-:W-:Y:S02]  /*3e50*/  FMUL.RZ R48, R43, 0.15915493667125701904 ;  /* 0x3e22f9832b307820 */ /* 0x000fe4000040c000 */
[----:B------:R-:W-:Y:S01]  /*3e60*/  FMUL.FTZ R43, R89, R38 ;  /* 0x00000026592b7220 */ /* 0x000fe20000410000 */
[----:B------:R0:W-:Y:S08]  /*3e70*/  MUFU.COS R108, R42 ;  /* 0x0000002a006c7308 */ /* 0x0001f00000000000 */
[----:B------:R-:W-:Y:S01]  /*3e80*/  MUFU.SIN R119, R47 ;  /* 0x0000002f00777308 */ /* 0x000fe20000000400 */
[----:B0-----:R-:W-:-:S07]  /*3e90*/  FMUL.FTZ R42, R41, R36 ;  /* 0x00000024292a7220 */ /* 0x001fce0000410000 */
[----:B------:R0:W-:Y:S08]  /*3ea0*/  MUFU.COS R121, R47 ;  /* 0x0000002f00797308 */ /* 0x0001f00000000000 */
[----:B------:R-:W-:Y:S01]  /*3eb0*/  MUFU.SIN R109, R44 ;  /* 0x0000002c006d7308 */ /* 0x000fe20000000400 */
[----:B0-----:R-:W-:-:S07]  /*3ec0*/  FMUL.FTZ R47, R89, R37 ;  /* 0x00000025592f7220 */ /* 0x001fce0000410000 */
[----:B------:R0:W-:Y:S08]  /*3ed0*/  MUFU.COS R111, R44 ;  /* 0x0000002c006f7308 */ /* 0x0001f00000000000 */
[----:B------:R-:W-:Y:S01]  /*3ee0*/  MUFU.SIN R127, R48 ;  /* 0x00000030007f7308 */ /* 0x000fe20000000400 */
[----:B0-----:R-:W-:Y:S02]  /*3ef0*/  FMUL.RZ R44, R42, 0.15915493667125701904 ;  /* 0x3e22f9832a2c7820 */ /* 0x001fe4000040c000 */
[----:B------:R-:W-:-:S05]  /*3f00*/  FMUL.FTZ R42, R89, R36 ;  /* 0x00000024592a7220 */ /* 0x000fca0000410000 */
[----:B------:R0:W-:Y:S08]  /*3f10*/  MUFU.COS R129, R48 ;  /* 0x0000003000817308 */ /* 0x0001f00000000000 */
[----:B------:R1:W2:Y:S01]  /*3f20*/  MUFU.EX2 R50, R47 ;  /* 0x0000002f00327308 */ /* 0x0002a20000000800 */
[----:B0-----:R-:W-:-:S07]  /*3f30*/  FMUL.FTZ R48, R41, R52 ;  /* 0x0000003429307220 */ /* 0x001fce0000410000 */
[----:B------:R0:W3:Y:S01]  /*3f40*/  MUFU.EX2 R116, R40 ;  /* 0x0000002800747308 */ /* 0x0000e20000000800 */
[----:B-1----:R-:W-:-:S04]  /*3f50*/  IADD3 R47, R93, 0xf, RZ ;  /* 0x0000000f5d2f7810 */ /* 0x002fc80007ffe0ff */
[----:B------:R-:W-:Y:S01]  /*3f60*/  ISETP.GE.U32.AND P0, PT, R47, R100, PT ;  /* 0x000000642f00720c */ /* 0x000fe20003f06070 */
[----:B------:R-:W-:Y:S02]  /*3f70*/  FMUL.FTZ R47, R89, R39 ;  /* 0x00000027592f7220 */ /* 0x000fe40000410000 */
[----:B------:R-:W-:Y:S01]  /*3f80*/  MUFU.SIN R123, R44 ;  /* 0x0000002c007b7308 */ /* 0x000fe20000000400 */
[C---:B--2---:R-:W-:Y:S02]  /*3f90*/  FMUL.FTZ R127, R50.reuse, R127 ;  /* 0x0000007f327f7220 */ /* 0x044fe40000410000 */
[----:B------:R-:W-:Y:S02]  /*3fa0*/  FMUL.FTZ R129, R50, R129 ;  /* 0x0000008132817220 */ /* 0x000fe40000410000 */
[----:B0-----:R-:W-:Y:S01]  /*3fb0*/  FMUL.FTZ R40, R41, R38 ;  /* 0x0000002629287220 */ /* 0x001fe20000410000 */
[----:B------:R-:W-:Y:S02]  /*3fc0*/  FSEL R136, R127, RZ, !P5 ;  /* 0x000000ff7f887208 */ /* 0x000fe40006800000 */
[----:B------:R-:W-:Y:S01]  /*3fd0*/  MUFU.COS R125, R44 ;  /* 0x0000002c007d7308 */ /* 0x000fe20000000000 */
[----:B------:R-:W-:Y:S01]  /*3fe0*/  FSEL R137, R129, 1, !P5 ;  /* 0x3f80000081897808 */ /* 0x000fe20006800000 */
[C---:B---3--:R-:W-:Y:S01]  /*3ff0*/  FMUL.FTZ R119, R116.reuse, R119 ;  /* 0x0000007774777220 */ /* 0x048fe20000410000 */
[----:B------:R-:W-:Y:S01]  /*4000*/  ISETP.GE.U32.AND P5, PT, R49, R100, PT ;  /* 0x000000643100720c */ /* 0x000fe20003fa6070 */
[----:B------:R-:W-:Y:S01]  /*4010*/  FMUL.FTZ R121, R116, R121 ;  /* 0x0000007974797220 */ /* 0x000fe20000410000 */
[----:B------:R-:W-:Y:S01]  /*4020*/  IADD3 R49, R93, 0x5, RZ ;  /* 0x000000055d317810 */ /* 0x000fe20007ffe0ff */
[----:B------:R-:W-:Y:S01]  /*4030*/  FMUL.RZ R51, R40, 0.15915493667125701904 ;  /* 0x3e22f98328337820 */ /* 0x000fe2000040c000 */
[----:B------:R-:W-:Y:S01]  /*4040*/  FSEL R133, R119, RZ, !P5 ;  /* 0x000000ff77857208 */ /* 0x000fe20006800000 */
[----:B------:R-:W0:Y:S01]  /*4050*/  MUFU.EX2 R118, R42 ;  /* 0x0000002a00767308 */ /* 0x000e220000000800 */
[----:B------:R-:W-:Y:S01]  /*4060*/  FSEL R132, R121, 1, !P5 ;  /* 0x3f80000079847808 */ /* 0x000fe20006800000 */
[----:B------:R-:W-:Y:S01]  /*4070*/  FMUL.FTZ R40, R41, R39 ;  /* 0x0000002729287220 */ /* 0x000fe20000410000 */
[----:B------:R-:W-:Y:S01]  /*4080*/  FSEL R147, R147, RZ, !P5 ;  /* 0x000000ff93937208 */ /* 0x000fe20006800000 */
[----:B------:R-:W-:-:S02]  /*4090*/  FMUL.FTZ R116, R89, R53 ;  /* 0x0000003559747220 */ /* 0x000fc40000410000 */
[----:B------:R-:W-:Y:S02]  /*40a0*/  FMUL.RZ R120, R40, 0.15915493667125701904 ;  /* 0x3e22f98328787820 */ /* 0x000fe4000040c000 */
[----:B------:R-:W1:Y:S08]  /*40b0*/  MUFU.EX2 R112, R112 ;  /* 0x0000007000707308 */ /* 0x000e700000000800 */
[----:B------:R-:W-:Y:S01]  /*40c0*/  MUFU.SIN R92, R46 ;  /* 0x0000002e005c7308 */ /* 0x000fe20000000400 */
[----:B0-----:R-:W-:-:S02]  /*40d0*/  FMUL.FTZ R125, R118, R125 ;  /* 0x0000007d767d7220 */ /* 0x001fc40000410000 */
[----:B------:R-:W-:Y:S02]  /*40e0*/  FMUL.FTZ R123, R118, R123 ;  /* 0x0000007b767b7220 */ /* 0x000fe40000410000 */
[----:B------:R-:W-:Y:S01]  /*40f0*/  FMUL.RZ R118, R117, 0.15915493667125701904 ;  /* 0x3e22f98375767820 */ /* 0x000fe2000040c000 */
[----:B------:R-:W-:Y:S02]  /*4100*/  IADD3 R117, R93, 0x4, RZ ;  /* 0x000000045d757810 */ /* 0x000fe40007ffe0ff */
[----:B------:R-:W-:Y:S01]  /*4110*/  MUFU.COS R102, R46 ;  /* 0x0000002e00667308 */ /* 0x000fe20000000000 */
[----:B------:R-:W-:Y:S01]  /*4120*/  FSEL R139, R123, RZ, !P6 ;  /* 0x000000ff7b8b7208 */ /* 0x000fe20007000000 */
[C---:B-1----:R-:W-:Y:S01]  /*4130*/  FMUL.FTZ R128, R112.reuse, R111 ;  /* 0x0000006f70807220 */ /* 0x042fe20000410000 */
[----:B------:R-:W-:Y:S01]  /*4140*/  FSEL R134, R125, 1, !P6 ;  /* 0x3f8000007d867808 */ /* 0x000fe20007000000 */
[----:B------:R-:W-:Y:S01]  /*4150*/  FMUL.FTZ R129, R112, R109 ;  /* 0x0000006d70817220 */ /* 0x000fe20000410000 */
[----:B------:R-:W-:-:S02]  /*4160*/  ISETP.GE.U32.AND P6, PT, R49, R100, PT ;  /* 0x000000643100720c */ /* 0x000fc40003fc6070 */
[----:B------:R-:W-:Y:S01]  /*4170*/  ISETP.GE.U32.AND P5, PT, R117, R100, PT ;  /* 0x000000647500720c */ /* 0x000fe20003fa6070 */
[----:B------:R-:W0:Y:S01]  /*4180*/  MUFU.EX2 R115, R115 ;  /* 0x0000007300737308 */ /* 0x000e220000000800 */
[----:B------:R-:W-:Y:S01]  /*4190*/  IADD3 R111, R93, 0xa, RZ ;  /* 0x0000000a5d6f7810 */ /* 0x000fe20007ffe0ff */
[----:B------:R-:W-:Y:S01]  /*41a0*/  FMUL.FTZ R117, R66, R39 ;  /* 0x0000002742757220 */ /* 0x000fe20000410000 */
[----:B------:R-:W-:Y:S02]  /*41b0*/  FSEL R148, R148, RZ, !P6 ;  /* 0x000000ff94947208 */ /* 0x000fe40007000000 */
[----:B------:R-:W-:Y:S02]  /*41c0*/  FSEL R129, R129, RZ, !P5 ;  /* 0x000000ff81817208 */ /* 0x000fe40006800000 */
[----:B------:R-:W-:Y:S01]  /*41d0*/  FSEL R128, R128, 1, !P5 ;  /* 0x3f80000080807808 */ /* 0x000fe20006800000 */
[----:B------:R-:W1:Y:S01]  /*41e0*/  MUFU.EX2 R114, R114 ;  /* 0x0000007200727308 */ /* 0x000e620000000800 */
[----:B------:R-:W-:-:S02]  /*41f0*/  FSEL R149, R149, RZ, !P5 ;  /* 0x000000ff95957208 */ /* 0x000fc40006800000 */
[----:B------:R-:W-:Y:S02]  /*4200*/  ISETP.GE.U32.AND P5, PT, R111, R100, PT ;  /* 0x000000646f00720c */ /* 0x000fe40003fa6070 */
[----:B------:R-:W-:Y:S02]  /*4210*/  IADD3 R111, R93, 0x2, RZ ;  /* 0x000000025d6f7810 */ /* 0x000fe40007ffe0ff */
[----:B------:R-:W-:Y:S01]  /*4220*/  FSEL R117, R117, RZ, !P5 ;  /* 0x000000ff75757208 */ /* 0x000fe20006800000 */
[----:B------:R-:W2:Y:S01]  /*4230*/  MUFU.EX2 R107, R107 ;  /* 0x0000006b006b7308 */ /* 0x000ea20000000800 */
[C---:B0-----:R-:W-:Y:S02]  /*4240*/  FMUL.FTZ R102, R115.reuse, R102 ;  /* 0x0000006673667220 */ /* 0x041fe40000410000 */
[----:B------:R-:W-:Y:S01]  /*4250*/  FMUL.FTZ R131, R115, R92 ;  /* 0x0000005c73837220 */ /* 0x000fe20000410000 */
[----:B------:R-:W-:Y:S02]  /*4260*/  IADD3 R115, R93, 0x3, RZ ;  /* 0x000000035d737810 */ /* 0x000fe40007ffe0ff */
[----:B------:R-:W-:-:S02]  /*4270*/  FSEL R130, R102, 1, !P6 ;  /* 0x3f80000066827808 */ /* 0x000fc40007000000 */
[----:B------:R-:W0:Y:S01]  /*4280*/  MUFU.EX2 R105, R105 ;  /* 0x0000006900697308 */ /* 0x000e220000000800 */
[----:B------:R-:W-:Y:S01]  /*4290*/  FSEL R131, R131, RZ, !P6 ;  /* 0x000000ff83837208 */ /* 0x000fe20007000000 */
[C---:B-1----:R-:W-:Y:S01]  /*42a0*/  FMUL.FTZ R113, R114.reuse, R113 ;  /* 0x0000007172717220 */ /* 0x042fe20000410000 */
[----:B------:R-:W-:Y:S01]  /*42b0*/  ISETP.GE.U32.AND P6, PT, R115, R100, PT ;  /* 0x000000647300720c */ /* 0x000fe20003fc6070 */
[----:B------:R-:W-:Y:S02]  /*42c0*/  FMUL.FTZ R110, R114, R110 ;  /* 0x0000006e726e7220 */ /* 0x000fe40000410000 */
[----:B------:R-:W-:Y:S01]  /*42d0*/  FMUL.FTZ R115, R41, R54 ;  /* 0x0000003629737220 */ /* 0x000fe20000410000 */
[----:B------:R-:W-:Y:S01]  /*42e0*/  FSEL R126, R113, 1, !P6 ;  /* 0x3f800000717e7808 */ /* 0x000fe20007000000 */
[----:B------:R-:W1:Y:S01]  /*42f0*/  MUFU.EX2 R91, R91 ;  /* 0x0000005b005b7308 */ /* 0x000e620000000800 */
[----:B------:R-:W-:Y:S01]  /*4300*/  FSEL R127, R110, RZ, !P6 ;  /* 0x000000ff6e7f7208 */ /* 0x000fe20007000000 */
[C---:B--2---:R-:W-:Y:S01]  /*4310*/  FMUL.FTZ R108, R107.reuse, R108 ;  /* 0x0000006c6b6c7220 */ /* 0x044fe20000410000 */
[----:B------:R-:W-:Y:S01]  /*4320*/  FSEL R146, R146, RZ, !P6 ;  /* 0x000000ff92927208 */ /* 0x000fe20007000000 */
[----:B------:R-:W-:Y:S01]  /*4330*/  FMUL.FTZ R106, R107, R106 ;  /* 0x0000006a6b6a7220 */ /* 0x000fe20000410000 */
[----:B------:R-:W-:Y:S01]  /*4340*/  ISETP.GE.U32.AND P6, PT, R111, R100, PT ;  /* 0x000000646f00720c */ /* 0x000fe20003fc6070 */
[----:B------:R-:W-:-:S02]  /*4350*/  FMUL.FTZ R107, R89, R54 ;  /* 0x00000036596b7220 */ /* 0x000fc40000410000 */
[C---:B0-----:R-:W-:Y:S01]  /*4360*/  FMUL.FTZ R144, R105.reuse, R104 ;  /* 0x0000006869907220 */ /* 0x041fe20000410000 */
[----:B------:R-:W-:Y:S01]  /*4370*/  FSEL R125, R106, RZ, !P6 ;  /* 0x000000ff6a7d7208 */ /* 0x000fe20007000000 */
[----:B------:R-:W-:Y:S01]  /*4380*/  FMUL.FTZ R122, R105, R103 ;  /* 0x00000067697a7220 */ /* 0x000fe20000410000 */
[----:B------:R-:W-:Y:S01]  /*4390*/  FSEL R124, R108, 1, !P6 ;  /* 0x3f8000006c7c7808 */ /* 0x000fe20007000000 */
[----:B------:R-:W-:Y:S01]  /*43a0*/  MUFU.SIN R44, R51 ;  /* 0x00000033002c7308 */ /* 0x000fe20000000400 */
[----:B------:R-:W-:Y:S01]  /*43b0*/  FSEL R140, R140, RZ, !P6 ;  /* 0x000000ff8c8c7208 */ /* 0x000fe20007000000 */
[----:B------:R-:W-:Y:S01]  /*43c0*/  FMUL.FTZ R104, R89, R56 ;  /* 0x0000003859687220 */ /* 0x000fe20000410000 */
[----:B------:R-:W-:Y:S01]  /*43d0*/  ISETP.GE.U32.AND P6, PT, R93, R100, PT ;  /* 0x000000645d00720c */ /* 0x000fe20003fc6070 */
[----:B-1----:R-:W-:Y:S01]  /*43e0*/  FMUL.FTZ R90, R91, R90 ;  /* 0x0000005a5b5a7220 */ /* 0x002fe20000410000 */
[----:B------:R-:W-:Y:S01]  /*43f0*/  IADD3 R105, R93, 0x1, RZ ;  /* 0x000000015d697810 */ /* 0x000fe20007ffe0ff */
[----:B------:R-:W-:Y:S01]  /*4400*/  FMUL.FTZ R88, R91, R88 ;  /* 0x000000585b587220 */ /* 0x000fe20000410000 */
[----:B------:R-:W-:Y:S01]  /*4410*/  FSEL R122, R122, RZ, !P6 ;  /* 0x000000ff7a7a7208 */ /* 0x000fe20007000000 */
[----:B------:R0:W-:Y:S01]  /*4420*/  MUFU.COS R46, R51 ;  /* 0x00000033002e7308 */ /* 0x0001e20000000000 */
[----:B------:R-:W-:Y:S01]  /*4430*/  FSEL R144, R144, 1, !P6 ;  /* 0x3f80000090907808 */ /* 0x000fe20007000000 */
[----:B------:R-:W-:Y:S01]  /*4440*/  FMUL.RZ R115, R115, 0.15915493667125701904 ;  /* 0x3e22f98373737820 */ /* 0x000fe2000040c000 */
[----:B------:R-:W-:Y:S01]  /*4450*/  FSEL R138, R138, RZ, !P6 ;  /* 0x000000ff8a8a7208 */ /* 0x000fe20007000000 */
[----:B------:R-:W-:Y:S01]  /*4460*/  FMUL.FTZ R114, R69, R52 ;  /* 0x0000003445727220 */ /* 0x000fe20000410000 */
[----:B------:R-:W-:Y:S01]  /*4470*/  ISETP.GE.U32.AND P6, PT, R105, R100, PT ;  /* 0x000000646900720c */ /* 0x000fe20003fc6070 */
[----:B------:R-:W-:-:S02]  /*4480*/  FMUL.FTZ R105, R41, R56 ;  /* 0x0000003829697220 */ /* 0x000fc40000410000 */
[----:B------:R-:W-:Y:S01]  /*4490*/  MUFU.SIN R40, R120 ;  /* 0x0000007800287308 */ /* 0x000fe20000000400 */
[----:B------:R-:W-:Y:S01]  /*44a0*/  FSEL R123, R90, RZ, !P6 ;  /* 0x000000ff5a7b7208 */ /* 0x000fe20007000000 */
[----:B------:R-:W-:Y:S01]  /*44b0*/  FMUL.FTZ R41, R41, R63 ;  /* 0x0000003f29297220 */ /* 0x000fe20000410000 */
[----:B0-----:R-:W-:Y:S01]  /*44c0*/  IADD3 R51, R93, 0xd, RZ ;  /* 0x0000000d5d337810 */ /* 0x001fe20007ffe0ff */
[----:B------:R-:W-:Y:S01]  /*44d0*/  FMUL.RZ R106, R105, 0.15915493667125701904 ;  /* 0x3e22f983696a7820 */ /* 0x000fe2000040c000 */
[----:B------:R-:W-:Y:S01]  /*44e0*/  FSEL R141, R88, 1, !P6 ;  /* 0x3f800000588d7808 */ /* 0x000fe20007000000 */
[----:B------:R-:W-:Y:S01]  /*44f0*/  FMUL.FTZ R90, R123, R138 ;  /* 0x0000008a7b5a7220 */ /* 0x000fe20000410000 */
[----:B------:R-:W-:Y:S01]  /*4500*/  ISETP.GE.U32.AND P2, PT, R51, R100, PT ;  /* 0x000000643300720c */ /* 0x000fe20003f46070 */
[----:B------:R-:W-:Y:S01]  /*4510*/  FMUL.FTZ R88, RZ, R123 ;  /* 0x0000007bff587220 */ /* 0x000fe20000410000 */
[C---:B------:R-:W-:Y:S01]  /*4520*/  IADD3 R51, R93.reuse, 0xb, RZ ;  /* 0x0000000b5d337810 */ /* 0x040fe20007ffe0ff */
[----:B------:R-:W-:Y:S01]  /*4530*/  FFMA.FTZ R90, RZ, R141, R90 ;  /* 0x0000008dff5a7223 */ /* 0x000fe2000001005a */
[----:B------:R-:W-:Y:S01]  /*4540*/  IADD3 R93, R93, 0x9, RZ ;  /* 0x000000095d5d7810 */ /* 0x000fe20007ffe0ff */
[----:B------:R-:W-:Y:S01]  /*4550*/  FFMA.FTZ R88, R141, R138, -R88 ;  /* 0x0000008a8d587223 */ /* 0x000fe20000010858 */
[----:B------:R-:W-:Y:S01]  /*4560*/  FSEL R143, R143, RZ, !P6 ;  /* 0x000000ff8f8f7208 */ /* 0x000fe20007000000 */
[----:B------:R0:W-:Y:S01]  /*4570*/  MUFU.COS R42, R120 ;  /* 0x00000078002a7308 */ /* 0x0001e20000000000 */
[-C--:B------:R-:W-:Y:S01]  /*4580*/  ISETP.GE.U32.AND P6, PT, R93, R100.reuse, PT ;  /* 0x000000645d00720c */ /* 0x080fe20003fc6070 */
[----:B------:R-:W-:Y:S01]  /*4590*/  FADD.FTZ R93, RZ, R90 ;  /* 0x0000005aff5d7221 */ /* 0x000fe20000010000 */
[----:B------:R-:W-:Y:S01]  /*45a0*/  ISETP.GE.U32.AND P4, PT, R51, R100, PT ;  /* 0x000000643300720c */ /* 0x000fe20003f86070 */
[----:B------:R-:W-:-:S02]  /*45b0*/  FADD.FTZ R88, R88, R143 ;  /* 0x0000008f58587221 */ /* 0x000fc40000010000 */
[----:B------:R-:W-:Y:S01]  /*45c0*/  FMUL.RZ R108, R41, 0.15915493667125701904 ;  /* 0x3e22f983296c7820 */ /* 0x000fe2000040c000 */
[----:B------:R-:W-:Y:S01]  /*45d0*/  FSEL R114, R114, RZ, !P4 ;  /* 0x000000ff72727208 */ /* 0x000fe20006000000 */
[----:B------:R-:W1:Y:S01]  /*45e0*/  MUFU.EX2 R47, R47 ;  /* 0x0000002f002f7308 */ /* 0x000e620000000800 */
[----:B------:R-:W-:Y:S02]  /*45f0*/  FMUL.FTZ R41, R125, R93 ;  /* 0x0000005d7d297220 */ /* 0x000fe40000410000 */
[----:B------:R-:W-:Y:S02]  /*4600*/  FMUL.FTZ R51, R89, R52 ;  /* 0x0000003459337220 */ /* 0x000fe40000410000 */
[-C--:B------:R-:W-:Y:S02]  /*4610*/  FMUL.FTZ R105, R125, R88.reuse ;  /* 0x000000587d697220 */ /* 0x080fe40000410000 */
[----:B0-----:R-:W-:Y:S01]  /*4620*/  FMUL.RZ R120, R48, 0.15915493667125701904 ;  /* 0x3e22f98330787820 */ /* 0x001fe2000040c000 */
[----:B------:R-:W0:Y:S01]  /*4630*/  MUFU.EX2 R43, R43 ;  /* 0x0000002b002b7308 */ /* 0x000e220000000800 */
[----:B------:R-:W-:-:S02]  /*4640*/  FFMA.FTZ R41, R124, R88, -R41 ;  /* 0x000000587c297223 */ /* 0x000fc40000010829 */
[----:B------:R-:W-:Y:S02]  /*4650*/  FMUL.FTZ R89, R89, R63 ;  /* 0x0000003f59597220 */ /* 0x000fe40000410000 */
[----:B------:R-:W-:Y:S02]  /*4660*/  FFMA.FTZ R105, R124, R93, R105 ;  /* 0x0000005d7c697223 */ /* 0x000fe40000010069 */
[----:B------:R-:W-:Y:S01]  /*4670*/  FADD.FTZ R41, R41, R140 ;  /* 0x0000008c29297221 */ /* 0x000fe20000010000 */
[----:B------:R-:W-:Y:S01]  /*4680*/  MUFU.SIN R48, R120 ;  /* 0x0000007800307308 */ /* 0x000fe20000000400 */
[----:B------:R-:W-:Y:S02]  /*4690*/  FADD.FTZ R105, RZ, R105 ;  /* 0x00000069ff697221 */ /* 0x000fe40000010000 */
[C---:B-1----:R-:W-:Y:S02]  /*46a0*/  FMUL.FTZ R42, R47.reuse, R42 ;  /* 0x0000002a2f2a7220 */ /* 0x042fe40000410000 */
[----:B------:R-:W-:-:S02]  /*46b0*/  FMUL.FTZ R40, R47, R40 ;  /* 0x000000282f287220 */ /* 0x000fc40000410000 */
[----:B------:R-:W-:Y:S01]  /*46c0*/  FMUL.FTZ R47, R127, R41 ;  /* 0x000000297f2f7220 */ /* 0x000fe20000410000 */
[----:B------:R1:W-:Y:S01]  /*46d0*/  MUFU.COS R50, R120 ;  /* 0x0000007800327308 */ /* 0x0003e20000000000 */
[C---:B0-----:R-:W-:Y:S01]  /*46e0*/  FMUL.FTZ R46, R43.reuse, R46 ;  /* 0x0000002e2b2e7220 */ /* 0x041fe20000410000 */
[----:B------:R-:W-:Y:S01]  /*46f0*/  FSEL R119, R40, RZ, !P5 ;  /* 0x000000ff28777208 */ /* 0x000fe20006800000 */
[----:B------:R-:W-:Y:S02]  /*4700*/  FMUL.FTZ R44, R43, R44 ;  /* 0x0000002c2b2c7220 */ /* 0x000fe40000410000 */
[-C--:B------:R-:W-:Y:S01]  /*4710*/  FMUL.FTZ R43, R127, R105.reuse ;  /* 0x000000697f2b7220 */ /* 0x080fe20000410000 */
[----:B------:R-:W-:Y:S01]  /*4720*/  FSEL R121, R46, 1, !P6 ;  /* 0x3f8000002e797808 */ /* 0x000fe20007000000 */
[C---:B------:R-:W-:Y:S01]  /*4730*/  FFMA.FTZ R47, R126.reuse, R105, R47 ;  /* 0x000000697e2f7223 */ /* 0x040fe2000001002f */
[----:B------:R-:W0:Y:S01]  /*4740*/  MUFU.EX2 R51, R51 ;  /* 0x0000003300337308 */ /* 0x000e220000000800 */
[----:B------:R-:W-:Y:S01]  /*4750*/  FFMA.FTZ R43, R126, R41, -R43 ;  /* 0x000000297e2b7223 */ /* 0x000fe2000001082b */
[----:B------:R-:W-:Y:S01]  /*4760*/  FSEL R142, R44, RZ, !P6 ;  /* 0x000000ff2c8e7208 */ /* 0x000fe20007000000 */
[----:B------:R-:W-:-:S02]  /*4770*/  FADD.FTZ R47, RZ, R47 ;  /* 0x0000002fff2f7221 */ /* 0x000fc40000010000 */
[----:B------:R-:W-:Y:S02]  /*4780*/  FADD.FTZ R43, R43, R146 ;  /* 0x000000922b2b7221 */ /* 0x000fe40000010000 */
[----:B-1----:R-:W-:Y:S01]  /*4790*/  FMUL.FTZ R120, R67, R38 ;  /* 0x0000002643787220 */ /* 0x002fe20000410000 */
[----:B------:R-:W-:Y:S01]  /*47a0*/  MUFU.EX2 R103, R107 ;  /* 0x0000006b00677308 */ /* 0x000fe20000000800 */
[----:B------:R-:W-:Y:S02]  /*47b0*/  FMUL.FTZ R111, R68, R53 ;  /* 0x00000035446f7220 */ /* 0x000fe40000410000 */
[----:B------:R-:W-:Y:S01]  /*47c0*/  FMUL.FTZ R105, R73, R56 ;  /* 0x0000003849697220 */ /* 0x000fe20000410000 */
[----:B------:R-:W-:Y:S02]  /*47d0*/  FSEL R120, R120, RZ, !P6 ;  /* 0x000000ff78787208 */ /* 0x000fe40007000000 */
[----:B------:R-:W-:Y:S02]  /*47e0*/  FSEL R111, R111, RZ, !P3 ;  /* 0x000000ff6f6f7208 */ /* 0x000fe40005800000 */
[----:B------:R-:W-:Y:S01]  /*47f0*/  MUFU.EX2 R104, R104 ;  /* 0x0000006800687308 */ /* 0x000fe20000000800 */
[----:B0-----:R-:W-:Y:S01]  /*4800*/  FMUL.FTZ R50, R51, R50 ;  /* 0x0000003233327220 */ /* 0x001fe20000410000 */
[----:B------:R-:W-:Y:S01]  /*4810*/  FSEL R105, R105, RZ, !P1 ;  /* 0x000000ff69697208 */ /* 0x000fe20004800000 */
[----:B------:R-:W-:-:S02]  /*4820*/  FMUL.FTZ R48, R51, R48 ;  /* 0x0000003033307220 */ /* 0x000fc40000410000 */
[----:B------:R-:W-:-:S03]  /*4830*/  FMUL.FTZ R51, R129, R47 ;  /* 0x0000002f81337220 */ /* 0x000fc60000410000 */
[----:B------:R-:W0:Y:S08]  /*4840*/  MUFU.COS R91, R106 ;  /* 0x0000006a005b7308 */ /* 0x000e300000000000 */
[----:B------:R0:W1:Y:S08]  /*4850*/  MUFU.SIN R107, R106 ;  /* 0x0000006a006b7308 */ /* 0x0000700000000400 */
[----:B------:R-:W-:Y:S01]  /*4860*/  MUFU.EX2 R89, R89 ;  /* 0x0000005900597308 */ /* 0x000fe20000000800 */
[----:B0-----:R-:W-:-:S02]  /*4870*/  FMUL.FTZ R106, R104, R91 ;  /* 0x0000005b686a7220 */ /* 0x001fc40000410000 */
[----:B------:R-:W-:-:S03]  /*4880*/  FMUL.FTZ R91, R129, R43 ;  /* 0x0000002b815b7220 */ /* 0x000fc60000410000 */
[----:B------:R-:W-:Y:S01]  /*4890*/  FSEL R106, R106, 1, !P1 ;  /* 0x3f8000006a6a7808 */ /* 0x000fe20004800000 */
[----:B------:R-:W-:Y:S01]  /*48a0*/  FFMA.FTZ R91, R128, R47, R91 ;  /* 0x0000002f805b7223 */ /* 0x000fe2000001005b */
[----:B------:R-:W0:Y:S01]  /*48b0*/  MUFU.SIN R88, R108 ;  /* 0x0000006c00587308 */ /* 0x000e220000000400 */
[----:B-1----:R-:W-:Y:S02]  /*48c0*/  FMUL.FTZ R107, R104, R107 ;  /* 0x0000006b686b7220 */ /* 0x002fe40000410000 */
[----:B------:R-:W-:Y:S02]  /*48d0*/  FADD.FTZ R91, RZ, R91 ;  /* 0x0000005bff5b7221 */ /* 0x000fe40000010000 */
[----:B------:R-:W-:Y:S01]  /*48e0*/  FMUL.FTZ R47, R144, R123 ;  /* 0x0000007b902f7220 */ /* 0x000fe20000410000 */
[----:B------:R-:W-:Y:S02]  /*48f0*/  FSEL R107, R107, RZ, !P1 ;  /* 0x000000ff6b6b7208 */ /* 0x000fe40004800000 */
[----:B------:R-:W1:Y:S01]  /*4900*/  MUFU.SIN R109, R115 ;  /* 0x00000073006d7308 */ /* 0x000e620000000400 */
[----:B------:R-:W-:-:S07]  /*4910*/  FFMA.FTZ R47, R122, R141, R47 ;  /* 0x0000008d7a2f7223 */ /* 0x000fce000001002f */
[----:B------:R2:W3:Y:S01]  /*4920*/  MUFU.COS R110, R115 ;  /* 0x00000073006e7308 */ /* 0x0004e20000000000 */
[----:B0-----:R-:W-:Y:S02]  /*4930*/  FMUL.FTZ R104, R89, R88 ;  /* 0x0000005859687220 */ /* 0x001fe40000410000 */
[----:B------:R-:W-:Y:S02]  /*4940*/  FFMA.FTZ R88, R128, R43, -R51 ;  /* 0x0000002b80587223 */ /* 0x000fe40000010833 */
[----:B------:R-:W-:Y:S01]  /*4950*/  FMUL.FTZ R43, R122, R123 ;  /* 0x0000007b7a2b7220 */ /* 0x000fe20000410000 */
[----:B------:R-:W-:Y:S01]  /*4960*/  FSEL R104, R104, RZ, !P0 ;  /* 0x000000ff68687208 */ /* 0x000fe20004000000 */
[----:B------:R-:W-:Y:S01]  /*4970*/  FMUL.FTZ R51, R125, R47 ;  /* 0x0000002f7d337220 */ /* 0x000fe20000410000 */
[----:B------:R0:W4:Y:S01]  /*4980*/  MUFU.COS R90, R108 ;  /* 0x0000006c005a7308 */ /* 0x0001220000000000 */
[----:B-1----:R-:W-:Y:S01]  /*4990*/  FMUL.FTZ R109, R103, R109 ;  /* 0x0000006d676d7220 */ /* 0x002fe20000410000 */
[----:B--2---:R-:W-:Y:S01]  /*49a0*/  FSEL R115, R50, 1, !P4 ;  /* 0x3f80000032737808 */ /* 0x004fe20006000000 */
[----:B------:R-:W-:-:S04]  /*49b0*/  FFMA.FTZ R43, R144, R141, -R43 ;  /* 0x0000008d902b7223 */ /* 0x000fc8000001082b */
[----:B------:R-:W-:Y:S01]  /*49c0*/  FFMA.FTZ R51, R124, R43, -R51 ;  /* 0x0000002b7c337223 */ /* 0x000fe20000010833 */
[----:B------:R-:W-:Y:S01]  /*49d0*/  MUFU.SIN R49, R118 ;  /* 0x0000007600317308 */ /* 0x000fe20000000400 */
[----:B---3--:R-:W-:Y:S01]  /*49e0*/  FMUL.FTZ R41, R103, R110 ;  /* 0x0000006e67297220 */ /* 0x008fe20000410000 */
[----:B------:R-:W-:Y:S01]  /*49f0*/  FSEL R110, R109, RZ, !P2 ;  /* 0x000000ff6d6e7208 */ /* 0x000fe20005000000 */
[----:B0-----:R-:W-:-:S03]  /*4a00*/  FMUL.FTZ R108, R71, R54 ;  /* 0x00000036476c7220 */ /* 0x001fc60000410000 */
[----:B------:R-:W-:Y:S01]  /*4a10*/  FSEL R109, R41, 1, !P2 ;  /* 0x3f800000296d7808 */ /* 0x000fe20005000000 */
[----:B----4-:R-:W-:Y:S01]  /*4a20*/  FMUL.FTZ R103, R89, R90 ;  /* 0x0000005a59677220 */ /* 0x010fe20000410000 */
[----:B------:R0:W-:Y:S01]  /*4a30*/  MUFU.COS R92, R118 ;  /* 0x00000076005c7308 */ /* 0x0001e20000000000 */
[----:B------:R-:W-:Y:S01]  /*4a40*/  FADD.FTZ R89, R88, R149 ;  /* 0x0000009558597221 */ /* 0x000fe20000010000 */
[----:B------:R-:W-:Y:S01]  /*4a50*/  FSEL R108, R108, RZ, !P2 ;  /* 0x000000ff6c6c7208 */ /* 0x000fe20005000000 */
[----:B------:R-:W-:Y:S01]  /*4a60*/  FMUL.FTZ R90, R131, R91 ;  /* 0x0000005b835a7220 */ /* 0x000fe20000410000 */
[----:B------:R-:W-:Y:S01]  /*4a70*/  FSEL R103, R103, 1, !P0 ;  /* 0x3f80000067677808 */ /* 0x000fe20004000000 */
[-C--:B------:R-:W-:Y:S02]  /*4a80*/  FMUL.FTZ R93, R131, R89.reuse ;  /* 0x00000059835d7220 */ /* 0x080fe40000410000 */
[C---:B------:R-:W-:Y:S01]  /*4a90*/  FFMA.FTZ R89, R130.reuse, R89, -R90 ;  /* 0x0000005982597223 */ /* 0x040fe2000001085a */
[----:B------:R1:W2:Y:S01]  /*4aa0*/  MUFU.EX2 R102, R116 ;  /* 0x0000007400667308 */ /* 0x0002a20000000800 */
[----:B------:R-:W-:Y:S01]  /*4ab0*/  FFMA.FTZ R93, R130, R91, R93 ;  /* 0x0000005b825d7223 */ /* 0x000fe2000001005d */
[----:B0-----:R-:W-:Y:S01]  /*4ac0*/  FSEL R118, R42, 1, !P5 ;  /* 0x3f8000002a767808 */ /* 0x001fe20006800000 */
[----:B------:R-:W-:-:S02]  /*4ad0*/  FMUL.FTZ R88, R125, R43 ;  /* 0x0000002b7d587220 */ /* 0x000fc40000410000 */
[----:B------:R-:W-:Y:S02]  /*4ae0*/  FADD.FTZ R93, RZ, R93 ;  /* 0x0000005dff5d7221 */ /* 0x000fe40000010000 */
[----:B------:R-:W-:Y:S02]  /*4af0*/  FADD.FTZ R89, R89, R148 ;  /* 0x0000009459597221 */ /* 0x000fe40000010000 */
[C---:B------:R-:W-:Y:S01]  /*4b00*/  FMUL.FTZ R90, R133.reuse, R93 ;  /* 0x0000005d855a7220 */ /* 0x040fe20000410000 */
[----:B-1----:R-:W-:Y:S01]  /*4b10*/  FSEL R116, R48, RZ, !P4 ;  /* 0x000000ff30747208 */ /* 0x002fe20006000000 */
[----:B------:R-:W-:Y:S02]  /*4b20*/  FFMA.FTZ R88, R124, R47, R88 ;  /* 0x0000002f7c587223 */ /* 0x000fe40000010058 */
[-C--:B------:R-:W-:Y:S02]  /*4b30*/  FMUL.FTZ R91, R133, R89.reuse ;  /* 0x00000059855b7220 */ /* 0x080fe40000410000 */
[----:B------:R-:W-:-:S02]  /*4b40*/  FFMA.FTZ R90, R132, R89, -R90 ;  /* 0x00000059845a7223 */ /* 0x000fc4000001085a */
[C---:B------:R-:W-:Y:S02]  /*4b50*/  FMUL.FTZ R43, R127.reuse, R88 ;  /* 0x000000587f2b7220 */ /* 0x040fe40000410000 */
[----:B------:R-:W-:Y:S02]  /*4b60*/  FFMA.FTZ R91, R132, R93, R91 ;  /* 0x0000005d845b7223 */ /* 0x000fe4000001005b */
[-C--:B------:R-:W-:Y:S02]  /*4b70*/  FMUL.FTZ R47, R127, R51.reuse ;  /* 0x000000337f2f7220 */ /* 0x080fe40000410000 */
[----:B------:R-:W-:Y:S02]  /*4b80*/  FADD.FTZ R90, R90, R147 ;  /* 0x000000935a5a7221 */ /* 0x000fe40000010000 */
[----:B------:R-:W-:Y:S02]  /*4b90*/  FFMA.FTZ R43, R126, R51, -R43 ;  /* 0x000000337e2b7223 */ /* 0x000fe4000001082b */
[----:B------:R-:W-:-:S02]  /*4ba0*/  FADD.FTZ R91, RZ, R91 ;  /* 0x0000005bff5b7221 */ /* 0x000fc40000010000 */
[----:B------:R-:W-:Y:S02]  /*4bb0*/  FFMA.FTZ R47, R126, R88, R47 ;  /* 0x000000587e2f7223 */ /* 0x000fe4000001002f */
[----:B------:R-:W-:Y:S02]  /*4bc0*/  FMUL.FTZ R93, R139, R90 ;  /* 0x0000005a8b5d7220 */ /* 0x000fe40000410000 */
[----:B------:R-:W-:Y:S02]  /*4bd0*/  FMUL.FTZ R88, R129, R43 ;  /* 0x0000002b81587220 */ /* 0x000fe40000410000 */
[----:B------:R-:W-:Y:S02]  /*4be0*/  FMUL.FTZ R89, R139, R91 ;  /* 0x0000005b8b597220 */ /* 0x000fe40000410000 */
[----:B------:R-:W-:Y:S02]  /*4bf0*/  FMUL.FTZ R51, R129, R47 ;  /* 0x0000002f81337220 */ /* 0x000fe40000410000 */
[----:B------:R-:W-:-:S02]  /*4c00*/  FFMA.FTZ R93, R134, R91, R93 ;  /* 0x0000005b865d7223 */ /* 0x000fc4000001005d */
[----:B------:R-:W-:Y:S02]  /*4c10*/  FFMA.FTZ R88, R128, R47, R88 ;  /* 0x0000002f80587223 */ /* 0x000fe40000010058 */
[----:B------:R-:W-:Y:S02]  /*4c20*/  FFMA.FTZ R90, R134, R90, -R89 ;  /* 0x0000005a865a7223 */ /* 0x000fe40000010859 */
[----:B------:R-:W-:Y:S02]  /*4c30*/  FFMA.FTZ R51, R128, R43, -R51 ;  /* 0x0000002b80337223 */ /* 0x000fe40000010833 */
[----:B------:R-:W-:Y:S02]  /*4c40*/  FADD.FTZ R93, RZ, R93 ;  /* 0x0000005dff5d7221 */ /* 0x000fe40000010000 */
[----:B------:R-:W-:Y:S02]  /*4c50*/  FMUL.FTZ R43, R131, R88 ;  /* 0x00000058832b7220 */ /* 0x000fe40000410000 */
[----:B------:R-:W-:-:S02]  /*4c60*/  FADD.FTZ R90, R90, R135 ;  /* 0x000000875a5a7221 */ /* 0x000fc40000010000 */
[----:B------:R-:W-:Y:S02]  /*4c70*/  FMUL.FTZ R47, R131, R51 ;  /* 0x00000033832f7220 */ /* 0x000fe40000410000 */
[----:B------:R-:W-:Y:S02]  /*4c80*/  FMUL.FTZ R89, R136, R93 ;  /* 0x0000005d88597220 */ /* 0x000fe40000410000 */
[C---:B--2---:R-:W-:Y:S02]  /*4c90*/  FMUL.FTZ R92, R102.reuse, R92 ;  /* 0x0000005c665c7220 */ /* 0x044fe40000410000 */
[----:B------:R-:W-:Y:S02]  /*4ca0*/  FMUL.FTZ R49, R102, R49 ;  /* 0x0000003166317220 */ /* 0x000fe40000410000 */
[----:B------:R-:W-:Y:S01]  /*4cb0*/  FFMA.FTZ R43, R130, R51, -R43 ;  /* 0x00000033822b7223 */ /* 0x000fe2000001082b */
[----:B------:R-:W-:Y:S01]  /*4cc0*/  FSEL R112, R92, 1, !P3 ;  /* 0x3f8000005c707808 */ /* 0x000fe20005800000 */
[----:B------:R-:W-:Y:S01]  /*4cd0*/  FMUL.FTZ R102, R136, R90 ;  /* 0x0000005a88667220 */ /* 0x000fe20000410000 */
[----:B------:R-:W-:Y:S01]  /*4ce0*/  FSEL R113, R49, RZ, !P3 ;  /* 0x000000ff31717208 */ /* 0x000fe20005800000 */
[----:B------:R-:W-:-:S02]  /*4cf0*/  FFMA.FTZ R47, R130, R88, R47 ;  /* 0x00000058822f7223 */ /* 0x000fc4000001002f */
[----:B------:R-:W-:Y:S02]  /*4d00*/  FFMA.FTZ R90, R137, R90, -R89 ;  /* 0x0000005a895a7223 */ /* 0x000fe40000010859 */
[----:B------:R-:W-:Y:S02]  /*4d10*/  FMUL.FTZ R88, R133, R43 ;  /* 0x0000002b85587220 */ /* 0x000fe40000410000 */
[----:B------:R-:W-:Y:S02]  /*4d20*/  FFMA.FTZ R102, R137, R93, R102 ;  /* 0x0000005d89667223 */ /* 0x000fe40000010066 */
[-C--:B------:R-:W-:Y:S02]  /*4d30*/  FMUL.FTZ R51, R133, R47.reuse ;  /* 0x0000002f85337220 */ /* 0x080fe40000410000 */
[----:B------:R-:W-:Y:S02]  /*4d40*/  FADD.FTZ R90, R90, R145 ;  /* 0x000000915a5a7221 */ /* 0x000fe40000010000 */
[----:B------:R-:W-:-:S02]  /*4d50*/  FFMA.FTZ R88, R132, R47, R88 ;  /* 0x0000002f84587223 */ /* 0x000fc40000010058 */
[----:B------:R-:W-:Y:S02]  /*4d60*/  FADD.FTZ R102, RZ, R102 ;  /* 0x00000066ff667221 */ /* 0x000fe40000010000 */
[----:B------:R-:W-:Y:S02]  /*4d70*/  FFMA.FTZ R51, R132, R43, -R51 ;  /* 0x0000002b84337223 */ /* 0x000fe40000010833 */
[C---:B------:R-:W-:Y:S02]  /*4d80*/  FMUL.FTZ R46, R142.reuse, R90 ;  /* 0x0000005a8e2e7220 */ /* 0x040fe40000410000 */
[----:B------:R-:W-:Y:S02]  /*4d90*/  FMUL.FTZ R43, R139, R88 ;  /* 0x000000588b2b7220 */ /* 0x000fe40000410000 */
[-C--:B------:R-:W-:Y:S02]  /*4da0*/  FMUL.FTZ R44, R142, R102.reuse ;  /* 0x000000668e2c7220 */ /* 0x080fe40000410000 */
[----:B------:R-:W-:-:S02]  /*4db0*/  FFMA.FTZ R46, R121, R102, R46 ;  /* 0x00000066792e7223 */ /* 0x000fc4000001002e */
[-C--:B------:R-:W-:Y:S02]  /*4dc0*/  FMUL.FTZ R47, R139, R51.reuse ;  /* 0x000000338b2f7220 */ /* 0x080fe40000410000 */
[----:B------:R-:W-:Y:S02]  /*4dd0*/  FFMA.FTZ R43, R134, R51, -R43 ;  /* 0x00000033862b7223 */ /* 0x000fe4000001082b */
[----:B------:R-:W-:Y:S02]  /*4de0*/  FFMA.FTZ R51, R121, R90, -R44 ;  /* 0x0000005a79337223 */ /* 0x000fe4000001082c */
[----:B------:R-:W-:Y:S02]  /*4df0*/  FADD.FTZ R46, RZ, R46 ;  /* 0x0000002eff2e7221 */ /* 0x000fe40000010000 */
[----:B------:R-:W-:Y:S02]  /*4e00*/  FADD.FTZ R51, R51, R120 ;  /* 0x0000007833337221 */ /* 0x000fe40000010000 */
[----:B------:R-:W-:-:S02]  /*4e10*/  FMUL.FTZ R44, R119, R46 ;  /* 0x0000002e772c7220 */ /* 0x000fc40000410000 */
[-C--:B------:R-:W-:Y:S02]  /*4e20*/  FMUL.FTZ R89, R119, R51.reuse ;  /* 0x0000003377597220 */ /* 0x080fe40000410000 */
[----:B------:R-:W-:Y:S02]  /*4e30*/  FFMA.FTZ R47, R134, R88, R47 ;  /* 0x00000058862f7223 */ /* 0x000fe4000001002f */
[C---:B------:R-:W-:Y:S02]  /*4e40*/  FFMA.FTZ R44, R118.reuse, R51, -R44 ;  /* 0x00000033762c7223 */ /* 0x040fe4000001082c */
[----:B------:R-:W-:Y:S02]  /*4e50*/  FFMA.FTZ R89, R118, R46, R89 ;  /* 0x0000002e76597223 */ /* 0x000fe40000010059 */
[C---:B------:R-:W-:Y:S02]  /*4e60*/  FMUL.FTZ R42, R136.reuse, R43 ;  /* 0x0000002b882a7220 */ /* 0x040fe40000410000 */
[----:B------:R-:W-:-:S02]  /*4e70*/  FMUL.FTZ R40, R136, R47 ;  /* 0x0000002f88287220 */ /* 0x000fc40000410000 */
[----:B------:R-:W-:Y:S02]  /*4e80*/  FADD.FTZ R46, R44, R117 ;  /* 0x000000752c2e7221 */ /* 0x000fe40000010000 */
[----:B------:R-:W-:Y:S02]  /*4e90*/  FADD.FTZ R89, RZ, R89 ;  /* 0x00000059ff597221 */ /* 0x000fe40000010000 */
[C---:B------:R-:W-:Y:S02]  /*4ea0*/  FFMA.FTZ R42, R137.reuse, R47, R42 ;  /* 0x0000002f892a7223 */ /* 0x040fe4000001002a */
[----:B------:R-:W-:Y:S02]  /*4eb0*/  FFMA.FTZ R40, R137, R43, -R40 ;  /* 0x0000002b89287223 */ /* 0x000fe40000010828 */
[C---:B------:R-:W-:Y:S02]  /*4ec0*/  FMUL.FTZ R48, R116.reuse, R46 ;  /* 0x0000002e74307220 */ /* 0x040fe40000410000 */
[----:B------:R-:W-:-:S02]  /*4ed0*/  FMUL.FTZ R47, R116, R89 ;  /* 0x00000059742f7220 */ /* 0x000fc40000410000 */
[C---:B------:R-:W-:Y:S02]  /*4ee0*/  FMUL.FTZ R43, R142.reuse, R42 ;  /* 0x0000002a8e2b7220 */ /* 0x040fe40000410000 */
[----:B------:R-:W-:Y:S02]  /*4ef0*/  FMUL.FTZ R44, R142, R40 ;  /* 0x000000288e2c7220 */ /* 0x000fe40000410000 */
[C---:B------:R-:W-:Y:S02]  /*4f00*/  FFMA.FTZ R48, R115.reuse, R89, R48 ;  /* 0x0000005973307223 */ /* 0x040fe40000010030 */
[----:B------:R-:W-:Y:S02]  /*4f10*/  FFMA.FTZ R47, R115, R46, -R47 ;  /* 0x0000002e732f7223 */ /* 0x000fe4000001082f */
[C---:B------:R-:W-:Y:S02]  /*4f20*/  FFMA.FTZ R43, R121.reuse, R40, -R43 ;  /* 0x00000028792b7223 */ /* 0x040fe4000001082b */
[----:B------:R-:W-:-:S02]  /*4f30*/  FFMA.FTZ R44, R121, R42, R44 ;  /* 0x0000002a792c7223 */ /* 0x000fc4000001002c */
[----:B------:R-:W-:Y:S02]  /*4f40*/  FADD.FTZ R48, RZ, R48 ;  /* 0x00000030ff307221 */ /* 0x000fe40000010000 */
[----:B------:R-:W-:Y:S02]  /*4f50*/  FADD.FTZ R42, R47, R114 ;  /* 0x000000722f2a7221 */ /* 0x000fe40000010000 */
[C---:B------:R-:W-:Y:S02]  /*4f60*/  FMUL.FTZ R47, R119.reuse, R43 ;  /* 0x0000002b772f7220 */ /* 0x040fe40000410000 */
[----:B------:R-:W-:Y:S02]  /*4f70*/  FMUL.FTZ R40, R119, R44 ;  /* 0x0000002c77287220 */ /* 0x000fe40000410000 */
[C---:B------:R-:W-:Y:S02]  /*4f80*/  FMUL.FTZ R49, R113.reuse, R48 ;  /* 0x0000003071317220 */ /* 0x040fe40000410000 */
[----:B------:R-:W-:-:S02]  /*4f90*/  FMUL.FTZ R51, R113, R42 ;  /* 0x0000002a71337220 */ /* 0x000fc40000410000 */
[C---:B------:R-:W-:Y:S02]  /*4fa0*/  FFMA.FTZ R47, R118.reuse, R44, R47 ;  /* 0x0000002c762f7223 */ /* 0x040fe4000001002f */
[----:B------:R-:W-:Y:S02]  /*4fb0*/  FFMA.FTZ R40, R118, R43, -R40 ;  /* 0x0000002b76287223 */ /* 0x000fe40000010828 */
[C---:B------:R-:W-:Y:S02]  /*4fc0*/  FFMA.FTZ R44, R112.reuse, R42, -R49 ;  /* 0x0000002a702c7223 */ /* 0x040fe40000010831 */
[----:B------:R-:W-:Y:S02]  /*4fd0*/  FFMA.FTZ R51, R112, R48, R51 ;  /* 0x0000003070337223 */ /* 0x000fe40000010033 */
[----:B------:R-:W-:Y:S02]  /*4fe0*/  FMUL.FTZ R42, R116, R40 ;  /* 0x00000028742a7220 */ /* 0x000fe40000410000 */
[----:B------:R-:W-:-:S02]  /*4ff0*/  FADD.FTZ R44, R44, R111 ;  /* 0x0000006f2c2c7221 */ /* 0x000fc40000010000 */
[----:B------:R-:W-:Y:S02]  /*5000*/  FADD.FTZ R51, RZ, R51 ;  /* 0x00000033ff337221 */ /* 0x000fe40000010000 */
[-C--:B------:R-:W-:Y:S02]  /*5010*/  FFMA.FTZ R42, R115, R47.reuse, R42 ;  /* 0x0000002f732a7223 */ /* 0x080fe4000001002a */
[----:B------:R-:W-:Y:S02]  /*5020*/  FMUL.FTZ R46, R110, R44 ;  /* 0x0000002c6e2e7220 */ /* 0x000fe40000410000 */
[----:B------:R-:W-:Y:S02]  /*5030*/  FMUL.FTZ R47, R116, R47 ;  /* 0x0000002f742f7220 */ /* 0x000fe40000410000 */
[-C--:B------:R-:W-:Y:S02]  /*5040*/  FMUL.FTZ R41, R110, R51.reuse ;  /* 0x000000336e297220 */ /* 0x080fe40000410000 */
[----:B------:R-:W-:-:S02]  /*5050*/  FFMA.FTZ R46, R109, R51, R46 ;  /* 0x000000336d2e7223 */ /* 0x000fc4000001002e */
[----:B------:R-:W-:Y:S02]  /*5060*/  FFMA.FTZ R47, R115, R40, -R47 ;  /* 0x00000028732f7223 */ /* 0x000fe4000001082f */
[----:B------:R-:W-:Y:S02]  /*5070*/  FMUL.FTZ R40, R113, R42 ;  /* 0x0000002a71287220 */ /* 0x000fe40000410000 */
[----:B------:R-:W-:Y:S02]  /*5080*/  FFMA.FTZ R41, R109, R44, -R41 ;  /* 0x0000002c6d297223 */ /* 0x000fe40000010829 */
[----:B------:R-:W-:Y:S02]  /*5090*/  FADD.FTZ R46, RZ, R46 ;  /* 0x0000002eff2e7221 */ /* 0x000fe40000010000 */
[----:B------:R-:W-:Y:S02]  /*50a0*/  FFMA.FTZ R40, R112, R47, -R40 ;  /* 0x0000002f70287223 */ /* 0x000fe40000010828 */
[----:B------:R-:W-:-:S02]  /*50b0*/  FADD.FTZ R41, R41, R108 ;  /* 0x0000006c29297221 */ /* 0x000fc40000010000 */
[----:B------:R-:W-:Y:S02]  /*50c0*/  FMUL.FTZ R47, R113, R47 ;  /* 0x0000002f712f7220 */ /* 0x000fe40000410000 */
[C---:B------:R-:W-:Y:S02]  /*50d0*/  FMUL.FTZ R43, R107.reuse, R46 ;  /* 0x0000002e6b2b7220 */ /* 0x040fe40000410000 */
[-C--:B------:R-:W-:Y:S02]  /*50e0*/  FMUL.FTZ R49, R107, R41.reuse ;  /* 0x000000296b317220 */ /* 0x080fe40000410000 */
[----:B------:R-:W-:Y:S02]  /*50f0*/  FFMA.FTZ R47, R112, R42, R47 ;  /* 0x0000002a702f7223 */ /* 0x000fe4000001002f */
[C---:B------:R-:W-:Y:S02]  /*5100*/  FFMA.FTZ R42, R106.reuse, R41, -R43 ;  /* 0x000000296a2a7223 */ /* 0x040fe4000001082b */
[----:B------:R-:W-:-:S02]  /*5110*/  FFMA.FTZ R49, R106, R46, R49 ;  /* 0x0000002e6a317223 */ /* 0x000fc40000010031 */
[----:B------:R-:W-:Y:S02]  /*5120*/  FADD.FTZ R43, R42, R105 ;  /* 0x000000692a2b7221 */ /* 0x000fe40000010000 */
[----:B------:R-:W-:Y:S02]  /*5130*/  FADD.FTZ R49, RZ, R49 ;  /* 0x00000031ff317221 */ /* 0x000fe40000010000 */
[----:B------:R-:W-:Y:S02]  /*5140*/  FMUL.FTZ R41, R110, R47 ;  /* 0x0000002f6e297220 */ /* 0x000fe40000410000 */
[----:B------:R-:W-:Y:S02]  /*5150*/  FMUL.FTZ R46, R104, R43 ;  /* 0x0000002b682e7220 */ /* 0x000fe40000410000 */
[----:B------:R-:W-:Y:S02]  /*5160*/  FMUL.FTZ R102, R70, R63 ;  /* 0x0000003f46667220 */ /* 0x000fe40000410000 */
[----:B------:R-:W-:-:S02]  /*5170*/  FMUL.FTZ R42, R110, R40 ;  /* 0x000000286e2a7220 */ /* 0x000fc40000410000 */
[-C--:B------:R-:W-:Y:S01]  /*5180*/  FMUL.FTZ R44, R104, R49.reuse ;  /* 0x00000031682c7220 */ /* 0x080fe20000410000 */
[----:B------:R-:W-:Y:S01]  /*5190*/  FSEL R102, R102, RZ, !P0 ;  /* 0x000000ff66667208 */ /* 0x000fe20004000000 */
[----:B------:R-:W-:Y:S01]  /*51a0*/  FFMA.FTZ R41, R109, R40, -R41 ;  /* 0x000000286d297223 */ /* 0x000fe20000010829 */
[----:B------:R-:W-:Y:S01]  /*51b0*/  ISETP.GE.AND P0, PT, R8, 0x1, PT ;  /* 0x000000010800780c */ /* 0x000fe20003f06270 */
[----:B------:R-:W-:Y:S02]  /*51c0*/  FFMA.FTZ R46, R103, R49, R46 ;  /* 0x00000031672e7223 */ /* 0x000fe4000001002e */
[----:B------:R-:W-:Y:S02]  /*51d0*/  FFMA.FTZ R42, R109, R47, R42 ;  /* 0x0000002f6d2a7223 */ /* 0x000fe4000001002a */
[----:B------:R-:W-:Y:S02]  /*51e0*/  FFMA.FTZ R49, R103, R43, -R44 ;  /* 0x0000002b67317223 */ /* 0x000fe4000001082c */
[----:B------:R-:W-:-:S02]  /*51f0*/  FADD.FTZ R47, RZ, R46 ;  /* 0x0000002eff2f7221 */ /* 0x000fc40000010000 */
[CC--:B------:R-:W-:Y:S02]  /*5200*/  FMUL.FTZ R43, R107.reuse, R41.reuse ;  /* 0x000000296b2b7220 */ /* 0x0c0fe40000410000 */
[-C--:B------:R-:W-:Y:S01]  /*5210*/  FMUL.FTZ R40, R107, R42.reuse ;  /* 0x0000002a6b287220 */ /* 0x080fe20000410000 */
[----:B------:R-:W0:Y:S01]  /*5220*/  SHFL.UP PT, R51, R47, 0x1, RZ ;  /* 0x042000002f337989 */ /* 0x000e2200000e00ff */
[----:B------:R-:W-:Y:S02]  /*5230*/  FADD.FTZ R46, R49, R102 ;  /* 0x00000066312e7221 */ /* 0x000fe40000010000 */
[C---:B------:R-:W-:Y:S02]  /*5240*/  FFMA.FTZ R48, R106.reuse, R42, R43 ;  /* 0x0000002a6a307223 */ /* 0x040fe4000001002b */
[----:B------:R-:W-:Y:S01]  /*5250*/  IMAD R49, R3, c[0x0][0x198], RZ ;  /* 0x0000660003317a24 */ /* 0x000fe200078e02ff */
[----:B------:R-:W1:Y:S01]  /*5260*/  SHFL.UP PT, R89, R46, 0x1, RZ ;  /* 0x042000002e597989 */ /* 0x000e6200000e00ff */
[----:B------:R-:W-:-:S02]  /*5270*/  FFMA.FTZ R40, R106, R41, -R40 ;  /* 0x000000296a287223 */ /* 0x000fc40000010828 */
[----:B------:R-:W-:Y:S02]  /*5280*/  FMUL.FTZ R44, R104, R48 ;  /* 0x00000030682c7220 */ /* 0x000fe40000410000 */
[----:B------:R-:W-:-:S04]  /*5290*/  IMAD.WIDE.U32 R42, R0, c[0x0][0x198], RZ ;  /* 0x00006600002a7a25 */ /* 0x000fc800078e00ff */
[----:B------:R-:W-:Y:S02]  /*52a0*/  IMAD R49, R0, c[0x0][0x19c], R49 ;  /* 0x0000670000317a24 */ /* 0x000fe400078e0231 */
[-C--:B------:R-:W-:Y:S02]  /*52b0*/  FFMA.FTZ R44, R103, R40.reuse, -R44 ;  /* 0x00000028672c7223 */ /* 0x080fe4000001082c */
[----:B------:R-:W-:Y:S01]  /*52c0*/  FMUL.FTZ R41, R104, R40 ;  /* 0x0000002868297220 */ /* 0x000fe20000410000 */
[----:B------:R-:W-:Y:S01]  /*52d0*/  IADD3 R43, R43, R49, RZ ;  /* 0x000000312b2b7210 */ /* 0x000fe20007ffe0ff */
[----:B------:R-:W-:Y:S01]  /*52e0*/  IMAD R91, R3, c[0x0][0x1b8], RZ ;  /* 0x00006e00035b7a24 */ /* 0x000fe200078e02ff */
[----:B------:R-:W2:Y:S01]  /*52f0*/  SHFL.UP PT, R49, R44, 0x1, RZ ;  /* 0x042000002c317989 */ /* 0x000ea200000e00ff */
[----:B------:R-:W-:Y:S02]  /*5300*/  FFMA.FTZ R48, R103, R48, R41 ;  /* 0x0000003067307223 */ /* 0x000fe40000010029 */
[----:B------:R-:W-:-:S02]  /*5310*/  IMAD R93, R0, c[0x0][0x1bc], R91 ;  /* 0x00006f00005d7a24 */ /* 0x000fc400078e025b */
[----:B------:R-:W-:Y:S01]  /*5320*/  IMAD.WIDE.U32 R40, R0, c[0x0][0x1b8], RZ ;  /* 0x00006e0000287a25 */ /* 0x000fe200078e00ff */
[----:B------:R-:W3:Y:S03]  /*5330*/  SHFL.UP PT, R91, R48, 0x1, RZ ;  /* 0x04200000305b7989 */ /* 0x000ee600000e00ff */
        /* <DEDUP_REMOVED lines=12> */
[----:B------:R-:W-:Y:S02]  /*5400*/  @P0 FADD.FTZ R46, R46, R93 ;  /* 0x0000005d2e2e0221 */ /* 0x000fe40000010000 */
[----:B--2---:R-:W-:-:S02]  /*5410*/  FMUL.FTZ R42, R48, R49 ;  /* 0x00000031302a7220 */ /* 0x004fc40000410000 */
[C---:B------:R-:W-:Y:S01]  /*5420*/  IMAD R51, R101.reuse, c[0x0][0x1c4], R90 ;  /* 0x0000710065337a24 */ /* 0x040fe200078e025a */
[----:B------:R-:W0:Y:S01]  /*5430*/  SHFL.UP PT, R45, R46, 0x2, RZ ;  /* 0x044000002e2d7989 */ /* 0x000e2200000e00ff */
[----:B------:R-:W-:-:S03]  /*5440*/  IMAD.WIDE.U32 R40, R101, c[0x0][0x1c0], R40 ;  /* 0x0000700065287a25 */ /* 0x000fc600078e0028 */
[----:B------:R-:W2:Y:S01]  /*5450*/  LDG.E.64 R88, [R88.64] ;  /* 0x0000000458587981 */ /* 0x000ea2000c1e1b00 */
[----:B------:R-:W-:Y:S01]  /*5460*/  @P0 FADD.FTZ R47, R47, R50 ;  /* 0x000000322f2f0221 */ /* 0x000fe20000010000 */
[----:B------:R-:W-:Y:S01]  /*5470*/  IADD3 R51, R41, R51, RZ ;  /* 0x0000003329337210 */ /* 0x000fe20007ffe0ff */
[-C--:B---3--:R-:W-:Y:S01]  /*5480*/  FFMA.FTZ R43, R44, R91.reuse, R42 ;  /* 0x0000005b2c2b7223 */ /* 0x088fe2000001002a */
[----:B------:R-:W-:Y:S01]  /*5490*/  LEA R90, P1, R40, c[0x0][0x230], 0x3 ;  /* 0x00008c00285a7a11 */ /* 0x000fe200078218ff */
[C---:B------:R-:W-:Y:S01]  /*54a0*/  FMUL.FTZ R41, R48.reuse, R91 ;  /* 0x0000005b30297220 */ /* 0x040fe20000410000 */
[----:B------:R-:W1:Y:S02]  /*54b0*/  SHFL.UP PT, R42, R47, 0x2, RZ ;  /* 0x044000002f2a7989 */ /* 0x000e6400000e00ff */
[----:B------:R-:W-:Y:S01]  /*54c0*/  FSEL R43, R48, R43, !P0 ;  /* 0x0000002b302b7208 */ /* 0x000fe20004000000 */
[----:B------:R-:W-:Y:S01]  /*54d0*/  @P0 FFMA.FTZ R44, R44, R49, -R41 ;  /* 0x000000312c2c0223 */ /* 0x000fe20000010829 */
[----:B------:R-:W-:-:S04]  /*54e0*/  LEA.HI.X R91, R40, c[0x0][0x234], R51, 0x3, P1 ;  /* 0x00008d00285b7a11 */ /* 0x000fc800008f1c33 */
[----:B------:R-:W3:Y:S04]  /*54f0*/  SHFL.UP PT, R40, R44, 0x2, RZ ;  /* 0x044000002c287989 */ /* 0x000ee800000e00ff */
[----:B------:R-:W4:Y:S01]  /*5500*/  SHFL.UP PT, R41, R43, 0x2, RZ ;  /* 0x044000002b297989 */ /* 0x000f2200000e00ff */
[----:B------:R-:W-:Y:S01]  /*5510*/  ISETP.GE.AND P0, PT, R8, 0x2, PT ;  /* 0x000000020800780c */ /* 0x000fe20003f06270 */
[C---:B0-----:R-:W-:Y:S02]  /*5520*/  FMUL.FTZ R49, R43.reuse, R45 ;  /* 0x0000002d2b317220 */ /* 0x041fe40000410000 */
[----:B------:R-:W2:Y:S01]  /*5530*/  LDG.E.64 R90, [R90.64] ;  /* 0x000000045a5a7981 */ /* 0x000ea2000c1e1b00 */
[-C--:B-1----:R-:W-:Y:S02]  /*5540*/  FMUL.FTZ R48, R43, R42.reuse ;  /* 0x0000002a2b307220 */ /* 0x082fe40000410000 */
[----:B------:R-:W-:-:S02]  /*5550*/  FFMA.FTZ R42, R44, R42, R49 ;  /* 0x0000002a2c2a7223 */ /* 0x000fc40000010031 */
[----:B------:R-:W-:-:S05]  /*5560*/  FFMA.FTZ R45, R44, R45, -R48 ;  /* 0x0000002d2c2d7223 */ /* 0x000fca0000010830 */
        /* <DEDUP_REMOVED lines=14> */
[C---:B------:R-:W-:Y:S02]  /*5650*/  FFMA.FTZ R49, R44.reuse, R49, -R40 ;  /* 0x000000312c317223 */ /* 0x040fe40000010828 */
[----:B------:R-:W-:-:S06]  /*5660*/  FFMA.FTZ R40, R44, R51, R45 ;  /* 0x000000332c287223 */ /* 0x000fcc000001002d */
[----:B------:R-:W-:Y:S02]  /*5670*/  @P0 FADD.FTZ R46, R46, R49 ;  /* 0x000000312e2e0221 */ /* 0x000fe40000010000 */
[----:B------:R-:W-:Y:S02]  /*5680*/  @P0 FADD.FTZ R47, R47, R40 ;  /* 0x000000282f2f0221 */ /* 0x000fe40000010000 */
[C---:B---3--:R-:W-:Y:S02]  /*5690*/  FMUL.FTZ R45, R42.reuse, R41 ;  /* 0x000000292a2d7220 */ /* 0x048fe40000410000 */
[-C--:B----4-:R-:W-:Y:S01]  /*56a0*/  FMUL.FTZ R40, R42, R43.reuse ;  /* 0x0000002b2a287220 */ /* 0x090fe20000410000 */
[----:B------:R-:W0:Y:S01]  /*56b0*/  SHFL.UP PT, R49, R46, 0x8, RZ ;  /* 0x050000002e317989 */ /* 0x000e2200000e00ff */
[----:B------:R-:W-:-:S03]  /*56c0*/  FFMA.FTZ R45, R44, R43, R45 ;  /* 0x0000002b2c2d7223 */ /* 0x000fc6000001002d */
[----:B------:R-:W1:Y:S01]  /*56d0*/  SHFL.UP PT, R50, R47, 0x8, RZ ;  /* 0x050000002f327989 */ /* 0x000e6200000e00ff */
[----:B------:R-:W-:Y:S01]  /*56e0*/  @P0 FFMA.FTZ R44, R44, R41, -R40 ;  /* 0x000000292c2c0223 */ /* 0x000fe20000010828 */
[----:B------:R-:W-:-:S04]  /*56f0*/  FSEL R45, R42, R45, !P0 ;  /* 0x0000002d2a2d7208 */ /* 0x000fc80004000000 */
[----:B------:R-:W3:Y:S04]  /*5700*/  SHFL.UP PT, R48, R44, 0x8, RZ ;  /* 0x050000002c307989 */ /* 0x000ee800000e00ff */
[----:B------:R-:W4:Y:S01]  /*5710*/  SHFL.UP PT, R42, R45, 0x8, RZ ;  /* 0x050000002d2a7989 */ /* 0x000f2200000e00ff */
[----:B------:R-:W-:Y:S01]  /*5720*/  ISETP.GE.AND P1, PT, R8, 0x8, PT ;  /* 0x000000080800780c */ /* 0x000fe20003f26270 */
[C---:B0-----:R-:W-:Y:S02]  /*5730*/  FMUL.FTZ R41, R45.reuse, R49 ;  /* 0x000000312d297220 */ /* 0x041fe40000410000 */
[-C--:B-1----:R-:W-:Y:S02]  /*5740*/  FMUL.FTZ R40, R45, R50.reuse ;  /* 0x000000322d287220 */ /* 0x082fe40000410000 */
[----:B------:R-:W-:-:S02]  /*5750*/  FFMA.FTZ R50, R44, R50, R41 ;  /* 0x000000322c327223 */ /* 0x000fc40000010029 */
[----:B------:R-:W-:Y:S02]  /*5760*/  FFMA.FTZ R49, R44, R49, -R40 ;  /* 0x000000312c317223 */ /* 0x000fe40000010828 */
[----:B---3--:R-:W-:-:S04]  /*5770*/  FMUL.FTZ R43, R45, R48 ;  /* 0x000000302d2b7220 */ /* 0x008fc80000410000 */
[----:B------:R-:W-:Y:S02]  /*5780*/  @P1 FADD.FTZ R47, R47, R50 ;  /* 0x000000322f2f1221 */ /* 0x000fe40000010000 */
[----:B------:R-:W-:Y:S02]  /*5790*/  @P1 FADD.FTZ R46, R46, R49 ;  /* 0x000000312e2e1221 */ /* 0x000fe40000010000 */
[-C--:B----4-:R-:W-:Y:S02]  /*57a0*/  FMUL.FTZ R49, R45, R42.reuse ;  /* 0x0000002a2d317220 */ /* 0x090fe40000410000 */
[C---:B------:R-:W-:Y:S01]  /*57b0*/  FFMA.FTZ R50, R44.reuse, R42, R43 ;  /* 0x0000002a2c327223 */ /* 0x040fe2000001002b */
[----:B------:R-:W0:Y:S01]  /*57c0*/  SHFL.UP PT, R51, R47, 0x10, RZ ;  /* 0x060000002f337989 */ /* 0x000e2200000e00ff */
[----:B------:R-:W-:-:S03]  /*57d0*/  @P1 FFMA.FTZ R44, R44, R48, -R49 ;  /* 0x000000302c2c1223 */ /* 0x000fc60000010831 */
[----:B------:R-:W-:Y:S02]  /*57e0*/  FSEL R45, R45, R50, !P1 ;  /* 0x000000322d2d7208 */ /* 0x000fe40004800000 */
[----:B------:R-:W1:Y:S01]  /*57f0*/  SHFL.UP PT, R50, R46, 0x10, RZ ;  /* 0x060000002e327989 */ /* 0x000e6200000e00ff */
[----:B------:R-:W-:-:S03]  /*5800*/  ISETP.NE.AND P0, PT, R6, RZ, PT ;  /* 0x000000ff0600720c */ /* 0x000fc60003f05270 */
[----:B------:R-:W3:Y:S01]  /*5810*/  SHFL.UP PT, R48, R44, 0x10, RZ ;  /* 0x060000002c307989 */ /* 0x000ee200000e00ff */
[----:B------:R-:W-:-:S03]  /*5820*/  ISETP.EQ.OR P0, PT, R11, RZ, P0 ;  /* 0x000000ff0b00720c */ /* 0x000fc60000702670 */
[----:B------:R-:W4:Y:S01]  /*5830*/  SHFL.UP PT, R49, R45, 0x10, RZ ;  /* 0x060000002d317989 */ /* 0x000f2200000e00ff */
[----:B------:R-:W-:Y:S01]  /*5840*/  MOV R41, RZ ;  /* 0x000000ff00297202 */ /* 0x000fe20000000f00 */
[----:B------:R-:W-:Y:S01]  /*5850*/  CS2R R42, SRZ ;  /* 0x00000000002a7805 */ /* 0x000fe2000001ff00 */
[----:B------:R-:W-:-:S07]  /*5860*/  MOV R40, 0x3f800000 ;  /* 0x3f80000000287802 */ /* 0x000fce0000000f00 */
[----:B------:R-:W5:Y:S01]  /*5870*/  @!P0 LDS.128 R40, [R101.X16+0x470] ;  /* 0x0004700065288984 */ /* 0x000f62000000cc00 */
[CC--:B0-----:R-:W-:Y:S01]  /*5880*/  FMUL.FTZ R93, R45.reuse, R51.reuse ;  /* 0x000000332d5d7220 */ /* 0x0c1fe20000410000 */
[C---:B------:R-:W-:Y:S02]  /*5890*/  ISETP.GE.AND P0, PT, R8.reuse, 0x10, PT ;  /* 0x000000100800780c */ /* 0x040fe40003f06270 */
[----:B------:R-:W-:Y:S01]  /*58a0*/  ISETP.NE.AND P1, PT, R8, 0x1f, PT ;  /* 0x0000001f0800780c */ /* 0x000fe20003f25270 */
[CC--:B-1----:R-:W-:Y:S02]  /*58b0*/  FFMA.FTZ R151, R44.reuse, R50.reuse, -R93 ;  /* 0x000000322c977223 */ /* 0x0c2fe4000001085d */
[C---:B------:R-:W-:Y:S02]  /*58c0*/  FMUL.FTZ R92, R45.reuse, R50 ;  /* 0x000000322d5c7220 */ /* 0x040fe40000410000 */
[----:B---3--:R-:W-:Y:S02]  /*58d0*/  FMUL.FTZ R50, R45, R48 ;  /* 0x000000302d327220 */ /* 0x008fe40000410000 */
[----:B------:R-:W-:-:S02]  /*58e0*/  FFMA.FTZ R92, R44, R51, R92 ;  /* 0x000000332c5c7223 */ /* 0x000fc4000001005c */
[-C--:B----4-:R-:W-:Y:S02]  /*58f0*/  FFMA.FTZ R50, R44, R49.reuse, R50 ;  /* 0x000000312c327223 */ /* 0x090fe40000010032 */
[C---:B------:R-:W-:Y:S02]  /*5900*/  FMUL.FTZ R93, R45.reuse, R49 ;  /* 0x000000312d5d7220 */ /* 0x040fe40000410000 */
[----:B------:R-:W-:Y:S01]  /*5910*/  @P0 FADD.FTZ R46, R46, R151 ;  /* 0x000000972e2e0221 */ /* 0x000fe20000010000 */
[----:B------:R-:W-:Y:S01]  /*5920*/  FSEL R45, R45, R50, !P0 ;  /* 0x000000322d2d7208 */ /* 0x000fe20004000000 */
[----:B------:R-:W-:Y:S02]  /*5930*/  @P0 FFMA.FTZ R44, R44, R48, -R93 ;  /* 0x000000302c2c0223 */ /* 0x000fe4000001085d */
        /* <DEDUP_REMOVED lines=11> */
[----:B------:R-:W3:Y:S04]  /*59f0*/  SHFL.UP PT, R151, R47, 0x1, RZ ;  /* 0x042000002f977989 */ /* 0x000ee800000e00ff */
[----:B------:R-:W4:Y:S01]  /*5a00*/  SHFL.UP PT, R153, R46, 0x1, RZ ;  /* 0x042000002e997989 */ /* 0x000f2200000e00ff */
[----:B0-----:R-:W-:-:S02]  /*5a10*/  @!P2 MOV R150, R41 ;  /* 0x000000290096a202 */ /* 0x001fc40000000f00 */
[----:B-1----:R-:W-:Y:S02]  /*5a20*/  @!P2 MOV R152, R40 ;  /* 0x000000280098a202 */ /* 0x002fe40000000f00 */
[----:B---3--:R-:W-:Y:S02]  /*5a30*/  @!P2 MOV R151, R43 ;  /* 0x0000002b0097a202 */ /* 0x008fe40000000f00 */
[----:B----4-:R-:W-:Y:S01]  /*5a40*/  @!P2 MOV R153, R42 ;  /* 0x0000002a0099a202 */ /* 0x010fe20000000f00 */
[CC--:B------:R-:W-:Y:S02]  /*5a50*/  @P3 FMUL.FTZ R154, R92.reuse, R150.reuse ;  /* 0x000000965c9a3220 */ /* 0x0c0fe40000410000 */
[C---:B------:R-:W-:Y:S02]  /*5a60*/  @P3 FMUL.FTZ R155, R93.reuse, R150 ;  /* 0x000000965d9b3220 */ /* 0x040fe40000410000 */
[-C--:B------:R-:W-:Y:S02]  /*5a70*/  @P3 FFMA.FTZ R154, R93, R152.reuse, R154 ;  /* 0x000000985d9a3223 */ /* 0x080fe4000001009a */
[----:B------:R-:W-:-:S02]  /*5a80*/  @P3 FFMA.FTZ R92, R92, R152, -R155 ;  /* 0x000000985c5c3223 */ /* 0x000fc4000001089b */
[----:B------:R-:W-:Y:S02]  /*5a90*/  @P3 FADD.FTZ R151, R151, R154 ;  /* 0x0000009a97973221 */ /* 0x000fe40000010000 */
[----:B------:R-:W-:Y:S02]  /*5aa0*/  @P3 FADD.FTZ R153, R153, R92 ;  /* 0x0000005c99993221 */ /* 0x000fe40000010000 */
[C---:B------:R-:W-:Y:S02]  /*5ab0*/  FMUL.FTZ R44, R122.reuse, R151 ;  /* 0x000000977a2c7220 */ /* 0x040fe40000410000 */
[-C--:B------:R-:W-:Y:S02]  /*5ac0*/  FMUL.FTZ R122, R122, R153.reuse ;  /* 0x000000997a7a7220 */ /* 0x080fe40000410000 */
[C---:B------:R-:W-:Y:S02]  /*5ad0*/  FFMA.FTZ R153, R144.reuse, R153, -R44 ;  /* 0x0000009990997223 */ /* 0x040fe4000001082c */
[----:B------:R-:W-:-:S02]  /*5ae0*/  FFMA.FTZ R44, R144, R151, R122 ;  /* 0x00000097902c7223 */ /* 0x000fc4000001007a */
[----:B------:R-:W-:Y:S02]  /*5af0*/  FADD.FTZ R138, R138, R153 ;  /* 0x000000998a8a7221 */ /* 0x000fe40000010000 */
[----:B------:R-:W-:Y:S02]  /*5b00*/  FADD.FTZ R44, RZ, R44 ;  /* 0x0000002cff2c7221 */ /* 0x000fe40000010000 */
[C---:B------:R-:W-:Y:S02]  /*5b10*/  FMUL.FTZ R45, R123.reuse, R138 ;  /* 0x0000008a7b2d7220 */ /* 0x040fe40000410000 */
        /* <DEDUP_REMOVED lines=11> */
[CC--:B------:R-:W-:Y:S02]  /*5bd0*/  FMUL.FTZ R45, R127.reuse, R140.reuse ;  /* 0x0000008c7f2d7220 */ /* 0x0c0fe40000410000 */
[-C--:B------:R-:W-:Y:S02]  /*5be0*/  FMUL.FTZ R127, R127, R47.reuse ;  /* 0x0000002f7f7f7220 */ /* 0x080fe40000410000 */
[C---:B------:R-:W-:Y:S02]  /*5bf0*/  FFMA.FTZ R45, R126.reuse, R47, R45 ;  /* 0x0000002f7e2d7223 */ /* 0x040fe4000001002d */
[----:B------:R-:W-:-:S02]  /*5c00*/  FFMA.FTZ R127, R126, R140, -R127 ;  /* 0x0000008c7e7f7223 */ /* 0x000fc4000001087f */
[----:B------:R-:W-:Y:S02]  /*5c10*/  FADD.FTZ R92, RZ, R45 ;  /* 0x0000002dff5c7221 */ /* 0x000fe40000010000 */
[----:B------:R-:W-:Y:S02]  /*5c20*/  FADD.FTZ R146, R146, R127 ;  /* 0x0000007f92927221 */ /* 0x000fe40000010000 */
        /* <DEDUP_REMOVED lines=23> */
[-C--:B--2---:R-:W-:Y:S02]  /*5da0*/  FMUL.FTZ R45, R89, R91.reuse ;  /* 0x0000005b592d7220 */ /* 0x084fe40000410000 */
[----:B------:R-:W-:Y:S02]  /*5db0*/  FADD.FTZ R135, R135, R134 ;  /* 0x0000008687877221 */ /* 0x000fe40000010000 */
[----:B------:R-:W-:Y:S02]  /*5dc0*/  FMUL.FTZ R91, R88, R91 ;  /* 0x0000005b585b7220 */ /* 0x000fe40000410000 */
[C---:B------:R-:W-:Y:S02]  /*5dd0*/  FMUL.FTZ R126, R136.reuse, R124 ;  /* 0x0000007c887e7220 */ /* 0x040fe40000410000 */
[----:B------:R-:W-:Y:S01]  /*5de0*/  FMUL.FTZ R136, R136, R135 ;  /* 0x0000008788887220 */ /* 0x000fe20000410000 */
[----:B------:R-:W-:Y:S01]  /*5df0*/  ISETP.NE.AND P0, PT, R98, RZ, PT ;  /* 0x000000ff6200720c */ /* 0x000fe20003f05270 */
[----:B------:R-:W-:-:S02]  /*5e00*/  FFMA.FTZ R89, R89, R90, R91 ;  /* 0x0000005a59597223 */ /* 0x000fc4000001005b */
[----:B------:R-:W-:Y:S02]  /*5e10*/  FMUL.FTZ R91, R49, R43 ;  /* 0x0000002b315b7220 */ /* 0x000fe40000410000 */
[----:B------:R-:W-:Y:S02]  /*5e20*/  FFMA.FTZ R88, R88, R90, -R45 ;  /* 0x0000005a58587223 */ /* 0x000fe4000001082d */
[C---:B------:R-:W-:Y:S02]  /*5e30*/  FFMA.FTZ R90, R137.reuse, R124, R136 ;  /* 0x0000007c895a7223 */ /* 0x040fe40000010088 */
[----:B------:R-:W-:Y:S02]  /*5e40*/  FFMA.FTZ R126, R137, R135, -R126 ;  /* 0x00000087897e7223 */ /* 0x000fe4000001087e */
[----:B------:R-:W-:Y:S02]  /*5e50*/  FFMA.FTZ R91, R48, R42, -R91 ;  /* 0x0000002a305b7223 */ /* 0x000fe4000001085b */
[----:B------:R-:W-:-:S02]  /*5e60*/  FMUL.FTZ R45, R49, R41 ;  /* 0x00000029312d7220 */ /* 0x000fc40000410000 */
[C---:B------:R-:W-:Y:S02]  /*5e70*/  FMUL.FTZ R42, R49.reuse, R42 ;  /* 0x0000002a312a7220 */ /* 0x040fe40000410000 */
[----:B------:R-:W-:Y:S02]  /*5e80*/  FADD.FTZ R90, RZ, R90 ;  /* 0x0000005aff5a7221 */ /* 0x000fe40000010000 */
[-C--:B------:R-:W-:Y:S02]  /*5e90*/  FMUL.FTZ R49, R49, R40.reuse ;  /* 0x0000002831317220 */ /* 0x080fe40000410000 */
[----:B------:R-:W-:Y:S02]  /*5ea0*/  FADD.FTZ R145, R145, R126 ;  /* 0x0000007e91917221 */ /* 0x000fe40000010000 */
[----:B------:R-:W-:Y:S02]  /*5eb0*/  FFMA.FTZ R40, R48, R40, -R45 ;  /* 0x0000002830287223 */ /* 0x000fe4000001082d */
[----:B------:R-:W-:-:S02]  /*5ec0*/  FMUL.FTZ R126, R142, R90 ;  /* 0x0000005a8e7e7220 */ /* 0x000fc40000410000 */
[----:B------:R-:W-:Y:S01]  /*5ed0*/  FFMA.FTZ R41, R48, R41, R49 ;  /* 0x0000002930297223 */ /* 0x000fe20000010031 */
[----:B------:R-:W-:Y:S01]  /*5ee0*/  BSSY B0, `(.L_x_1466) ;  /* 0x0000018000007945 */ /* 0x000fe20003800000 */
[----:B------:R-:W-:Y:S02]  /*5ef0*/  FMUL.FTZ R142, R142, R145 ;  /* 0x000000918e8e7220 */ /* 0x000fe40000410000 */
[----:B------:R-:W-:Y:S02]  /*5f00*/  FFMA.FTZ R48, R48, R43, R42 ;  /* 0x0000002b30307223 */ /* 0x000fe4000001002a */
[----:B------:R-:W-:Y:S02]  /*5f10*/  FADD.FTZ R42, R50, R91 ;  /* 0x0000005b322a7221 */ /* 0x000fe40000010000 */
[C---:B------:R-:W-:Y:S02]  /*5f20*/  FFMA.FTZ R49, R121.reuse, R145, -R126 ;  /* 0x0000009179317223 */ /* 0x040fe4000001087e */
[----:B------:R-:W-:-:S02]  /*5f30*/  FFMA.FTZ R142, R121, R90, R142 ;  /* 0x0000005a798e7223 */ /* 0x000fc4000001008e */
[----:B------:R-:W-:Y:S02]  /*5f40*/  FMUL.FTZ R91, R89, R44 ;  /* 0x0000002c595b7220 */ /* 0x000fe40000410000 */
        /* <DEDUP_REMOVED lines=17> */
.L_x_1467:
[----:B------:R-:W-:Y:S05]  /*6060*/  BSYNC B0 ;  /* 0x0000000000007941 */ /* 0x000fea0003800000 */
.L_x_1466:
[----:B-1----:R-:W-:Y:S01]  /*6070*/  FADD.FTZ R41, R120, R49 ;  /* 0x0000003178297221 */ /* 0x002fe20000010000 */
[----:B------:R-:W-:Y:S01]  /*6080*/  IADD3 R101, R101, 0x1, RZ ;  /* 0x0000000165657810 */ /* 0x000fe20007ffe0ff */
[----:B------:R-:W-:Y:S02]  /*6090*/  FADD.FTZ R142, RZ, R142 ;  /* 0x0000008eff8e7221 */ /* 0x000fe40000010000 */
[-C--:B------:R-:W-:Y:S01]  /*60a0*/  FMUL.FTZ R43, R119, R41.reuse ;  /* 0x00000029772b7220 */ /* 0x080fe20000410000 */
[----:B------:R-:W-:Y:S01]  /*60b0*/  ISETP.GE.AND P0, PT, R101, c[0x0][0x16c], PT ;  /* 0x00005b0065007a0c */ /* 0x000fe20003f06270 */
[-C--:B------:R-:W-:Y:S02]  /*60c0*/  FMUL.FTZ R119, R119, R142.reuse ;  /* 0x0000008e77777220 */ /* 0x080fe40000410000 */
[C---:B------:R-:W-:Y:S02]  /*60d0*/  FFMA.FTZ R43, R118.reuse, R142, R43 ;  /* 0x0000008e762b7223 */ /* 0x040fe4000001002b */
[----:B------:R-:W-:-:S02]  /*60e0*/  FFMA.FTZ R118, R118, R41, -R119 ;  /* 0x0000002976767223 */ /* 0x000fc40000010877 */
[----:B------:R-:W-:Y:S02]  /*60f0*/  FADD.FTZ R42, RZ, R43 ;  /* 0x0000002bff2a7221 */ /* 0x000fe40000010000 */
[----:B------:R-:W-:Y:S02]  /*6100*/  FADD.FTZ R117, R117, R118 ;  /* 0x0000007675757221 */ /* 0x000fe40000010000 */
[----:B------:R-:W-:Y:S02]  /*6110*/  FMUL.FTZ R43, R89, R92 ;  /* 0x0000005c592b7220 */ /* 0x000fe40000410000 */
[C---:B------:R-:W-:Y:S02]  /*6120*/  FMUL.FTZ R40, R116.reuse, R42 ;  /* 0x0000002a74287220 */ /* 0x040fe40000410000 */
[----:B------:R-:W-:Y:S02]  /*6130*/  FMUL.FTZ R116, R116, R117 ;  /* 0x0000007574747220 */ /* 0x000fe40000410000 */
[----:B------:R-:W-:-:S02]  /*6140*/  FFMA.FTZ R146, R88, R146, -R43 ;  /* 0x0000009258927223 */ /* 0x000fc4000001082b */
[C---:B------:R-:W-:Y:S02]  /*6150*/  FFMA.FTZ R43, R115.reuse, R117, -R40 ;  /* 0x00000075732b7223 */ /* 0x040fe40000010828 */
[----:B------:R-:W-:Y:S02]  /*6160*/  FFMA.FTZ R116, R115, R42, R116 ;  /* 0x0000002a73747223 */ /* 0x000fe40000010074 */
[----:B------:R-:W-:Y:S02]  /*6170*/  FADD.FTZ R114, R114, R43 ;  /* 0x0000002b72727221 */ /* 0x000fe40000010000 */
[----:B------:R-:W-:Y:S02]  /*6180*/  FADD.FTZ R116, RZ, R116 ;  /* 0x00000074ff747221 */ /* 0x000fe40000010000 */
[C---:B------:R-:W-:Y:S02]  /*6190*/  FMUL.FTZ R43, R113.reuse, R114 ;  /* 0x00000072712b7220 */ /* 0x040fe40000410000 */
[----:B------:R-:W-:-:S02]  /*61a0*/  FMUL.FTZ R113, R113, R116 ;  /* 0x0000007471717220 */ /* 0x000fc40000410000 */
[C---:B------:R-:W-:Y:S02]  /*61b0*/  FFMA.FTZ R43, R112.reuse, R116, R43 ;  /* 0x00000074702b7223 */ /* 0x040fe4000001002b */
[----:B------:R-:W-:Y:S02]  /*61c0*/  FFMA.FTZ R112, R112, R114, -R113 ;  /* 0x0000007270707223 */ /* 0x000fe40000010871 */
[----:B------:R-:W-:Y:S02]  /*61d0*/  FADD.FTZ R44, RZ, R43 ;  /* 0x0000002bff2c7221 */ /* 0x000fe40000010000 */
[----:B------:R-:W-:Y:S02]  /*61e0*/  FADD.FTZ R111, R111, R112 ;  /* 0x000000706f6f7221 */ /* 0x000fe40000010000 */
[C---:B------:R-:W-:Y:S02]  /*61f0*/  FMUL.FTZ R40, R110.reuse, R44 ;  /* 0x0000002c6e287220 */ /* 0x040fe40000410000 */
[----:B------:R-:W-:-:S02]  /*6200*/  FMUL.FTZ R110, R110, R111 ;  /* 0x0000006f6e6e7220 */ /* 0x000fc40000410000 */
[C---:B------:R-:W-:Y:S02]  /*6210*/  FFMA.FTZ R43, R109.reuse, R111, -R40 ;  /* 0x0000006f6d2b7223 */ /* 0x040fe40000010828 */
[----:B------:R-:W-:Y:S02]  /*6220*/  FFMA.FTZ R110, R109, R44, R110 ;  /* 0x0000002c6d6e7223 */ /* 0x000fe4000001006e */
[----:B------:R-:W-:Y:S02]  /*6230*/  FADD.FTZ R108, R108, R43 ;  /* 0x0000002b6c6c7221 */ /* 0x000fe40000010000 */
[----:B------:R-:W-:Y:S02]  /*6240*/  FADD.FTZ R110, RZ, R110 ;  /* 0x0000006eff6e7221 */ /* 0x000fe40000010000 */
[C---:B------:R-:W-:Y:S02]  /*6250*/  FMUL.FTZ R43, R107.reuse, R108 ;  /* 0x0000006c6b2b7220 */ /* 0x040fe40000410000 */
[----:B------:R-:W-:-:S02]  /*6260*/  FMUL.FTZ R107, R107, R110 ;  /* 0x0000006e6b6b7220 */ /* 0x000fc40000410000 */
[C---:B------:R-:W-:Y:S02]  /*6270*/  FMUL.FTZ R40, R89.reuse, R142 ;  /* 0x0000008e59287220 */ /* 0x040fe40000410000 */
[----:B------:R-:W-:Y:S02]  /*6280*/  FMUL.FTZ R45, R89, R122 ;  /* 0x0000007a592d7220 */ /* 0x000fe40000410000 */
[C---:B------:R-:W-:Y:S02]  /*6290*/  FFMA.FTZ R43, R106.reuse, R110, R43 ;  /* 0x0000006e6a2b7223 */ /* 0x040fe4000001002b */
[----:B------:R-:W-:Y:S02]  /*62a0*/  FFMA.FTZ R106, R106, R108, -R107 ;  /* 0x0000006c6a6a7223 */ /* 0x000fe4000001086b */
[C---:B------:R-:W-:Y:S02]  /*62b0*/  FFMA.FTZ R40, R88.reuse, R41, -R40 ;  /* 0x0000002958287223 */ /* 0x040fe40000010828 */
[----:B------:R-:W-:-:S02]  /*62c0*/  FFMA.FTZ R148, R88, R148, -R45 ;  /* 0x0000009458947223 */ /* 0x000fc4000001082d */
[----:B------:R-:W-:Y:S02]  /*62d0*/  FMUL.FTZ R41, R89, R42 ;  /* 0x0000002a59297220 */ /* 0x000fe40000410000 */
[----:B------:R-:W-:Y:S02]  /*62e0*/  FADD.FTZ R45, RZ, R43 ;  /* 0x0000002bff2d7221 */ /* 0x000fe40000010000 */
[----:B------:R-:W-:Y:S02]  /*62f0*/  FADD.FTZ R105, R105, R106 ;  /* 0x0000006a69697221 */ /* 0x000fe40000010000 */
[----:B------:R-:W-:Y:S02]  /*6300*/  FFMA.FTZ R83, R40, 2, R83 ;  /* 0x4000000028537823 */ /* 0x000fe40000010053 */
[----:B------:R-:W-:Y:S02]  /*6310*/  FFMA.FTZ R41, R88, R117, -R41 ;  /* 0x0000007558297223 */ /* 0x000fe40000010829 */
[----:B------:R-:W-:-:S02]  /*6320*/  FMUL.FTZ R40, R104, R45 ;  /* 0x0000002d68287220 */ /* 0x000fc40000410000 */
[-C--:B------:R-:W-:Y:S02]  /*6330*/  FMUL.FTZ R104, R104, R105.reuse ;  /* 0x0000006968687220 */ /* 0x080fe40000410000 */
[----:B------:R-:W-:Y:S02]  /*6340*/  FFMA.FTZ R82, R41, 2, R82 ;  /* 0x4000000029527823 */ /* 0x000fe40000010052 */
[C---:B------:R-:W-:Y:S02]  /*6350*/  FFMA.FTZ R41, R103.reuse, R105, -R40 ;  /* 0x0000006967297223 */ /* 0x040fe40000010828 */
[----:B------:R-:W-:Y:S02]  /*6360*/  FFMA.FTZ R40, R103, R45, R104 ;  /* 0x0000002d67287223 */ /* 0x000fe40000010068 */
[----:B------:R-:W-:Y:S02]  /*6370*/  FMUL.FTZ R43, R89, R116 ;  /* 0x00000074592b7220 */ /* 0x000fe40000410000 */
[----:B------:R-:W-:-:S02]  /*6380*/  FADD.FTZ R40, RZ, R40 ;  /* 0x00000028ff287221 */ /* 0x000fc40000010000 */
[----:B------:R-:W-:Y:S02]  /*6390*/  FFMA.FTZ R42, R88, R114, -R43 ;  /* 0x00000072582a7223 */ /* 0x000fe4000001082b */
[----:B------:R-:W-:Y:S02]  /*63a0*/  FADD.FTZ R102, R102, R41 ;  /* 0x0000002966667221 */ /* 0x000fe40000010000 */
        /* <DEDUP_REMOVED lines=20> */
[----:B------:R-:W-:Y:S02]  /*64f0*/  FFMA.FTZ R88, R88, R102, -R89 ;  /* 0x0000006658587223 */ /* 0x000fe40000010859 */
        /* <DEDUP_REMOVED lines=16> */
.L_x_1465:
        /* <DEDUP_REMOVED lines=26> */
[----:B------:R1:W-:Y:S03]  /*67a0*/  STS.U16 [R28+0x8], R35 ;  /* 0x000008231c007388 */ /* 0x0003e60000000400 */
[----:B--2---:R-:W-:Y:S01]  /*67b0*/  PRMT R33, R31, 0x7632, R33 ;  /* 0x000076321f217816 */ /* 0x004fe20000000021 */
[----:B------:R2:W-:Y:S01]  /*67c0*/  STS.U16 [R28+0xa], R36 ;  /* 0x00000a241c007388 */ /* 0x0005e20000000400 */
[----:B0-----:R-:W-:-:S03]  /*67d0*/  PRMT R34, R29, 0x7632, R34 ;  /* 0x000076321d227816 */ /* 0x001fc60000000022 */
[----:B------:R-:W-:Y:S01]  /*67e0*/  STS.U16 [R28+0xc], R37 ;  /* 0x00000c251c007388 */ /* 0x000fe20000000400 */
[----:B-1----:R-:W-:-:S03]  /*67f0*/  PRMT R35, R30, 0x7632, R35 ;  /* 0x000076321e237816 */ /* 0x002fc60000000023 */
[----:B------:R0:W-:Y:S01]  /*6800*/  STS.U16 [R28+0xe], R32 ;  /* 0x00000e201c007388 */ /* 0x0001e20000000400 */
[----:B--2---:R-:W-:-:S03]  /*6810*/  IMAD R36, R7, c[0x0][0x1f0], RZ ;  /* 0x00007c0007247a24 */ /* 0x004fc600078e02ff */
[----:B------:R-:W-:Y:S01]  /*6820*/  STS.U16 [R28+0x10], R38 ;  /* 0x000010261c007388 */ /* 0x000fe20000000400 */
[----:B------:R-:W-:-:S03]  /*6830*/  IMAD R55, R5, c[0x0][0x1f4], R36 ;  /* 0x00007d0005377a24 */ /* 0x000fc600078e0224 */
[----:B------:R1:W-:Y:S01]  /*6840*/  STS.U16 [R28+0x12], R39 ;  /* 0x000012271c007388 */ /* 0x0003e20000000400 */
[----:B0-----:R-:W-:-:S03]  /*6850*/  IMAD R32, R7, c[0x0][0x200], RZ ;  /* 0x0000800007207a24 */ /* 0x001fc600078e02ff */
[----:B------:R-:W-:Y:S01]  /*6860*/  STS.U16 [R28+0x14], R31 ;  /* 0x0000141f1c007388 */ /* 0x000fe20000000400 */
[----:B------:R-:W-:-:S03]  /*6870*/  IMAD R43, R5, c[0x0][0x204], R32 ;  /* 0x00008100052b7a24 */ /* 0x000fc600078e0220 */
[----:B------:R-:W-:Y:S01]  /*6880*/  STS.U16 [R28+0x16], R33 ;  /* 0x000016211c007388 */ /* 0x000fe20000000400 */
[----:B-1----:R-:W-:-:S03]  /*6890*/  LOP3.LUT R39, R9, 0x40, RZ, 0xfc, !PT ;  /* 0x0000004009277812 */ /* 0x002fc600078efcff */
[----:B------:R0:W-:Y:S04]  /*68a0*/  STS.U16 [R28+0x18], R29 ;  /* 0x0000181d1c007388 */ /* 0x0001e80000000400 */
[----:B------:R-:W-:Y:S04]  /*68b0*/  STS.U16 [R28+0x1a], R34 ;  /* 0x00001a221c007388 */ /* 0x000fe80000000400 */
[----:B------:R1:W-:Y:S01]  /*68c0*/  STS.U16 [R28+0x1c], R30 ;  /* 0x00001c1e1c007388 */ /* 0x0003e20000000400 */
[----:B0-----:R-:W-:-:S03]  /*68d0*/  IMAD R29, R3, c[0x0][0x208], RZ ;  /* 0x00008200031d7a24 */ /* 0x001fc600078e02ff */
[----:B------:R0:W-:Y:S01]  /*68e0*/  STS.U16 [R28+0x1e], R35 ;  /* 0x00001e231c007388 */ /* 0x0001e20000000400 */
[----:B------:R-:W-:-:S06]  /*68f0*/  NOP ;  /* 0x0000000000007918 */ /* 0x000fcc0000000000 */
[----:B------:R-:W-:Y:S01]  /*6900*/  LDS.U16 R45, [R12] ;  /* 0x000000000c2d7984 */ /* 0x000fe20000000400 */
[----:B-1----:R-:W-:Y:S01]  /*6910*/  IMAD.WIDE.U32 R30, R5, c[0x0][0x200], RZ ;  /* 0x00008000051e7a25 */ /* 0x002fe200078e00ff */
[----:B------:R-:W-:Y:S02]  /*6920*/  LEA R34, P2, R9, c[0x0][0x258], 0x1 ;  /* 0x0000960009227a11 */ /* 0x000fe400078408ff */
[----:B------:R-:W-:Y:S01]  /*6930*/  LDS.U16 R51, [R13+0x40] ;  /* 0x000040000d337984 */ /* 0x000fe20000000400 */
[C---:B------:R-:W-:Y:S01]  /*6940*/  IMAD R29, R0.reuse, c[0x0][0x20c], R29 ;  /* 0x00008300001d7a24 */ /* 0x040fe200078e021d */
        /* <DEDUP_REMOVED lines=8> */
[----:B0-----:R-:W-:Y:S01]  /*69d0*/  IADD3 R35, P3, R30, R32, RZ ;  /* 0x000000201e237210 */ /* 0x001fe20007f7e0ff */
[----:B------:R-:W-:Y:S01]  /*69e0*/  LDS.U16 R63, [R17+0x140] ;  /* 0x00014000113f7984 */ /* 0x000fe20000000400 */
[----:B------:R-:W-:Y:S01]  /*69f0*/  @!P1 IMAD.WIDE.U32 R36, R5, c[0x0][0x1f0], R30 ;  /* 0x00007c0005249a25 */ /* 0x000fe200078e001e */
[----:B------:R-:W-:-:S02]  /*6a00*/  IADD3 R32, P4, R9, R30, RZ ;  /* 0x0000001e09207210 */ /* 0x000fc40007f9e0ff */
[----:B------:R-:W-:Y:S01]  /*6a10*/  LDS.U16 R65, [R18+0x180] ;  /* 0x0001800012417984 */ /* 0x000fe20000000400 */
[----:B------:R-:W-:Y:S02]  /*6a20*/  IADD3.X R38, R31, R29, R33, P3, !PT ;  /* 0x0000001d1f267210 */ /* 0x000fe40001ffe421 */
[----:B------:R-:W-:Y:S01]  /*6a30*/  LEA.HI.X R33, R9, c[0x0][0x25c], R10, 0x1, P2 ;  /* 0x0000970009217a11 */ /* 0x000fe200010f0c0a */
[----:B------:R-:W-:Y:S01]  /*6a40*/  LDS.U16 R67, [R19+0x1c0] ;  /* 0x0001c00013437984 */ /* 0x000fe20000000400 */
[----:B------:R-:W-:Y:S02]  /*6a50*/  LEA R34, P5, R35, R34, 0x1 ;  /* 0x0000002223227211 */ /* 0x000fe400078a08ff */
[----:B------:R-:W-:Y:S01]  /*6a60*/  LOP3.LUT R29, R9, 0x20, RZ, 0xfc, !PT ;  /* 0x00000020091d7812 */ /* 0x000fe200078efcff */
        /* <DEDUP_REMOVED lines=15> */
[----:B------:R-:W-:-:S11]  /*6b60*/  ISETP.GE.AND P2, PT, R29, R44, PT ;  /* 0x0000002c1d00720c */ /* 0x000fd60003f46270 */
        /* <DEDUP_REMOVED lines=10> */
.L_x_1470:
[----:B------:R-:W-:Y:S05]  /*6c10*/  BSYNC B0 ;  /* 0x0000000000007941 */ /* 0x000fea0003800000 */
.L_x_1469:
[-C--:B------:R-:W-:Y:S01]  /*6c20*/  ISETP.GE.AND P5, PT, R39, R44.reuse, PT ;  /* 0x0000002c2700720c */ /* 0x080fe20003fa6270 */
[----:B------:R1:W-:Y:S01]  /*6c30*/  @!P2 STG.E.U16 [R34.64+0x40], R51 ;  /* 0x000040332200a986 */ /* 0x0003e2000c101504 */
[----:B0-----:R-:W-:Y:S01]  /*6c40*/  LOP3.LUT R43, R9, 0x80, RZ, 0xfc, !PT ;  /* 0x00000080092b7812 */ /* 0x001fe200078efcff */
[----:B------:R-:W-:Y:S01]  /*6c50*/  IMAD R57, R3, c[0x0][0x1f8], RZ ;  /* 0x00007e0003397a24 */ /* 0x000fe200078e02ff */
[----:B------:R-:W-:Y:S01]  /*6c60*/  LOP3.LUT R41, R9, 0x60, RZ, 0xfc, !PT ;  /* 0x0000006009297812 */ /* 0x000fe200078efcff */
[----:B------:R-:W-:Y:S01]  /*6c70*/  IMAD.WIDE.U32 R48, R5, c[0x0][0x1f0], RZ ;  /* 0x00007c0005307a25 */ /* 0x000fe200078e00ff */
[----:B------:R-:W-:Y:S02]  /*6c80*/  ISETP.GE.AND P2, PT, R43, R44, PT ;  /* 0x0000002c2b00720c */ /* 0x000fe40003f46270 */
[----:B------:R-:W-:Y:S01]  /*6c90*/  LOP3.LUT R45, R9, 0xa0, RZ, 0xfc, !PT ;  /* 0x000000a0092d7812 */ /* 0x000fe200078efcff */
[----:B------:R-:W-:Y:S01]  /*6ca0*/  @!P1 IMAD.WIDE.U32 R36, R0, c[0x0][0x1f8], R36 ;  /* 0x00007e0000249a25 */ /* 0x000fe200078e0024 */
[----:B------:R-:W-:-:S02]  /*6cb0*/  IADD3 R55, R49, R55, RZ ;  /* 0x0000003731377210 */ /* 0x000fc40007ffe0ff */
[----:B------:R-:W-:Y:S01]  /*6cc0*/  MOV R54, R48 ;  /* 0x0000003000367202 */ /* 0x000fe20000000f00 */
[----:B------:R0:W-:Y:S01]  /*6cd0*/  @!P5 STG.E.U16 [R34.64+0x80], R53 ;  /* 0x000080352200d986 */ /* 0x0001e2000c101504 */
[----:B------:R-:W-:Y:S01]  /*6ce0*/  IMAD R107, R0, c[0x0][0x1fc], R57 ;  /* 0x00007f00006b7a24 */ /* 0x000fe200078e0239 */
[C---:B------:R-:W-:Y:S02]  /*6cf0*/  @!P1 IADD3 R50, P5, R9.reuse, R36, RZ ;  /* 0x0000002409329210 */ /* 0x040fe40007fbe0ff */
[----:B------:R-:W-:Y:S02]  /*6d00*/  LOP3.LUT R47, R9, 0xc0, RZ, 0xfc, !PT ;  /* 0x000000c0092f7812 */ /* 0x000fe400078efcff */
[----:B------:R-:W-:Y:S01]  /*6d10*/  @!P1 IADD3.X R105, R10, R37, R107, P5, !PT ;  /* 0x000000250a699210 */ /* 0x000fe20002ffe46b */
[----:B------:R-:W-:Y:S01]  /*6d20*/  IMAD.WIDE.U32 R36, R0, c[0x0][0x1f8], R54 ;  /* 0x00007e0000247a25 */ /* 0x000fe200078e0036 */
[-C--:B------:R-:W-:Y:S01]  /*6d30*/  ISETP.GE.AND P6, PT, R41, R44.reuse, PT ;  /* 0x0000002c2900720c */ /* 0x080fe20003fc6270 */
[----:B------:R-:W-:Y:S01]  /*6d40*/  @!P2 STG.E.U16 [R34.64+0x100], R61 ;  /* 0x0001003d2200a986 */ /* 0x000fe2000c101504 */
[----:B------:R-:W-:-:S02]  /*6d50*/  ISETP.GE.AND P3, PT, R45, R44, PT ;  /* 0x0000002c2d00720c */ /* 0x000fc40003f66270 */
[----:B------:R-:W-:Y:S02]  /*6d60*/  ISETP.GE.AND P4, PT, R47, R44, PT ;  /* 0x0000002c2f00720c */ /* 0x000fe40003f86270 */
[----:B------:R-:W-:Y:S02]  /*6d70*/  IADD3 R42, P2, R30, R36, RZ ;  /* 0x000000241e2a7210 */ /* 0x000fe40007f5e0ff */
[----:B------:R-:W-:Y:S02]  /*6d80*/  LOP3.LUT R49, R9, 0xe0, RZ, 0xfc, !PT ;  /* 0x000000e009317812 */ /* 0x000fe400078efcff */
[----:B------:R-:W-:Y:S02]  /*6d90*/  IADD3.X R46, R31, R107, R37, P2, !PT ;  /* 0x0000006b1f2e7210 */ /* 0x000fe400017fe425 */
[C---:B-1----:R-:W-:Y:S01]  /*6da0*/  LOP3.LUT R51, R9.reuse, 0x100, RZ, 0xfc, !PT ;  /* 0x0000010009337812 */ /* 0x042fe200078efcff */
[----:B------:R1:W-:Y:S01]  /*6db0*/  @!P6 STG.E.U16 [R34.64+0xc0], R59 ;  /* 0x0000c03b2200e986 */ /* 0x0003e2000c101504 */
[----:B0-----:R-:W-:-:S02]  /*6dc0*/  LOP3.LUT R53, R9, 0x120, RZ, 0xfc, !PT ;  /* 0x0000012009357812 */ /* 0x001fc400078efcff */
[C---:B------:R-:W-:Y:S01]  /*6dd0*/  LOP3.LUT R57, R9.reuse, 0x160, RZ, 0xfc, !PT ;  /* 0x0000016009397812 */ /* 0x040fe200078efcff */
[----:B------:R0:W-:Y:S01]  /*6de0*/  @!P3 STG.E.U16 [R34.64+0x140], R63 ;  /* 0x0001403f2200b986 */ /* 0x0001e2000c101504 */
[----:B------:R-:W-:Y:S02]  /*6df0*/  IADD3 R40, P2, R9, 0x20, RZ ;  /* 0x0000002009287810 */ /* 0x000fe40007f5e0ff */
[-C--:B------:R-:W-:Y:S01]  /*6e00*/  ISETP.GE.AND P6, PT, R49, R44.reuse, PT ;  /* 0x0000002c3100720c */ /* 0x080fe20003fc6270 */
[----:B------:R2:W-:Y:S01]  /*6e10*/  @!P4 STG.E.U16 [R34.64+0x180], R65 ;  /* 0x000180412200c986 */ /* 0x0005e2000c101504 */
[-C--:B------:R-:W-:Y:S02]  /*6e20*/  ISETP.GE.AND P4, PT, R51, R44.reuse, PT ;  /* 0x0000002c3300720c */ /* 0x080fe40003f86270 */
[-C--:B------:R-:W-:Y:S02]  /*6e30*/  ISETP.GE.AND P3, PT, R53, R44.reuse, PT ;  /* 0x0000002c3500720c */ /* 0x080fe40003f66270 */
[----:B------:R-:W-:-:S02]  /*6e40*/  ISETP.GE.AND P5, PT, R57, R44, PT ;  /* 0x0000002c3900720c */ /* 0x000fc40003fa6270 */
[----:B------:R-:W-:Y:S02]  /*6e50*/  IADD3.X R37, RZ, R10, RZ, P2, !PT ;  /* 0x0000000aff257210 */ /* 0x000fe400017fe4ff */
[C---:B------:R-:W-:Y:S02]  /*6e60*/  LOP3.LUT R55, R9.reuse, 0x140, RZ, 0xfc, !PT ;  /* 0x0000014009377812 */ /* 0x040fe400078efcff */
[C---:B------:R-:W-:Y:S01]  /*6e70*/  SHF.L.U64.HI R38, R40.reuse, 0x1, R37 ;  /* 0x0000000128267819 */ /* 0x040fe20000010225 */
[----:B------:R-:W-:Y:S01]  /*6e80*/  @!P6 STG.E.U16 [R34.64+0x1c0], R67 ;  /* 0x0001c0432200e986 */ /* 0x000fe2000c101504 */
[----:B------:R-:W-:Y:S02]  /*6e90*/  SHF.L.U32 R40, R40, 0x1, RZ ;  /* 0x0000000128287819 */ /* 0x000fe400000006ff */
[----:B-1----:R-:W-:Y:S01]  /*6ea0*/  LOP3.LUT R59, R9, 0x180, RZ, 0xfc, !PT ;  /* 0x00000180093b7812 */ /* 0x002fe200078efcff */
[----:B------:R1:W-:Y:S01]  /*6eb0*/  @!P4 STG.E.U16 [R34.64+0x200], R69 ;  /* 0x000200452200c986 */ /* 0x0003e2000c101504 */
[----:B------:R-:W-:-:S02]  /*6ec0*/  IADD3 R36, P2, R40, c[0x0][0x268], RZ ;  /* 0x00009a0028247a10 */ /* 0x000fc40007f5e0ff */
[C---:B------:R-:W-:Y:S01]  /*6ed0*/  LOP3.LUT R61, R9.reuse, 0x1a0, RZ, 0xfc, !PT ;  /* 0x000001a0093d7812 */ /* 0x040fe200078efcff */
[----:B------:R-:W-:Y:S01]  /*6ee0*/  @!P3 STG.E.U16 [R34.64+0x240], R71 ;  /* 0x000240472200b986 */ /* 0x000fe2000c101504 */
[C---:B0-----:R-:W-:Y:S02]  /*6ef0*/  LOP3.LUT R63, R9.reuse, 0x1c0, RZ, 0xfc, !PT ;  /* 0x000001c0093f7812 */ /* 0x041fe400078efcff */
[----:B--2---:R-:W-:Y:S01]  /*6f00*/  LOP3.LUT R65, R9, 0x1e0, RZ, 0xfc, !PT ;  /* 0x000001e009417812 */ /* 0x004fe200078efcff */
[----:B------:R-:W-:Y:S01]  /*6f10*/  @!P5 STG.E.U16 [R34.64+0x2c0], R89 ;  /* 0x0002c0592200d986 */ /* 0x000fe2000c101504 */
[----:B------:R-:W-:Y:S02]  /*6f20*/  IADD3.X R37, R38, c[0x0][0x26c], RZ, P2, !PT ;  /* 0x00009b0026257a10 */ /* 0x000fe400017fe4ff */
[-C--:B------:R-:W-:Y:S02]  /*6f30*/  ISETP.GE.AND P6, PT, R55, R44.reuse, PT ;  /* 0x0000002c3700720c */ /* 0x080fe40003fc6270 */
[----:B------:R-:W-:-:S02]  /*6f40*/  ISETP.GE.AND P4, PT, R59, R44, PT ;  /* 0x0000002c3b00720c */ /* 0x000fc40003f86270 */
[-C--:B------:R-:W-:Y:S02]  /*6f50*/  ISETP.GE.AND P3, PT, R61, R44.reuse, PT ;  /* 0x0000002c3d00720c */ /* 0x080fe40003f66270 */
[-C--:B------:R-:W-:Y:S02]  /*6f60*/  ISETP.GE.AND P2, PT, R63, R44.reuse, PT ;  /* 0x0000002c3f00720c */ /* 0x080fe40003f46270 */
[----:B------:R-:W-:Y:S02]  /*6f70*/  ISETP.GE.AND P5, PT, R65, R44, PT ;  /* 0x0000002c4100720c */ /* 0x000fe40003fa6270 */
[----:B-1----:R-:W-:-:S03]  /*6f80*/  PRMT R69, RZ, 0x7610, R69 ;  /* 0x00007610ff457816 */ /* 0x002fc60000000045 */
[----:B------:R-:W-:Y:S01]  /*6f90*/  @!P6 STG.E.U16 [R34.64+0x280], R73 ;  /* 0x000280492200e986 */ /* 0x000fe2000c101504 */
[----:B------:R-:W-:-:S03]  /*6fa0*/  LEA R36, P6, R42, R36, 0x1 ;  /* 0x000000242a247211 */ /* 0x000fc600078c08ff */
[----:B------:R-:W-:Y:S01]  /*6fb0*/  @!P4 STG.E.U16 [R34.64+0x300], R91 ;  /* 0x0003005b2200c986 */ /* 0x000fe2000c101504 */
[----:B------:R-:W-:Y:S02]  /*6fc0*/  LEA.HI.X R37, R42, R37, R46, 0x1, P6 ;  /* 0x000000252a257211 */ /* 0x000fe400030f0c2e */
[C---:B------:R-:W-:Y:S01]  /*6fd0*/  @!P1 LEA R66, P6, R50.reuse, c[0x0][0x268], 0x1 ;  /* 0x00009a0032429a11 */ /* 0x040fe200078c08ff */
[----:B------:R-:W-:Y:S01]  /*6fe0*/  @!P3 STG.E.U16 [R34.64+0x340], R93 ;  /* 0x0003405d2200b986 */ /* 0x000fe2000c101504 */
[-C--:B------:R-:W-:Y:S02]  /*6ff0*/  ISETP.GE.AND P3, PT, R29, R100.reuse, PT ;  /* 0x000000641d00720c */ /* 0x080fe40003f66270 */
[----:B------:R-:W-:Y:S01]  /*7000*/  @!P1 LEA.HI.X R67, R50, c[0x0][0x26c], R105, 0x1, P6 ;  /* 0x00009b0032439a11 */ /* 0x000fe200030f0c69 */
[----:B------:R-:W-:Y:S04]  /*7010*/  @!P2 STG.E.U16 [R34.64+0x380], R101 ;  /* 0x000380652200a986 */ /* 0x000fe8000c101504 */
[----:B------:R0:W-:Y:S04]  /*7020*/  @!P5 STG.E.U16 [R34.64+0x3c0], R103 ;  /* 0x0003c0672200d986 */ /* 0x0001e8000c101504 */
[----:B------:R-:W-:Y:S01]  /*7030*/  BAR.SYNC.DEFER_BLOCKING 0x0 ;  /* 0x0000000000007b1d */ /* 0x000fe20000010000 */
[----:B------:R-:W-:-:S02]  /*7040*/  ISETP.GE.AND P2, PT, R41, R100, PT ;  /* 0x000000642900720c */ /* 0x000fc40003f46270 */
[-C--:B------:R-:W-:Y:S02]  /*7050*/  ISETP.GE.AND P5, PT, R45, R100.reuse, PT ;  /* 0x000000642d00720c */ /* 0x080fe40003fa6270 */
[----:B------:R-:W-:Y:S02]  /*7060*/  PRMT R42, RZ, 0x7610, R42 ;  /* 0x00007610ff2a7816 */ /* 0x000fe4000000002a */
[----:B------:R-:W-:Y:S02]  /*7070*/  PRMT R44, RZ, 0x7610, R44 ;  /* 0x00007610ff2c7816 */ /* 0x000fe4000000002c */
[----:B0-----:R-:W-:Y:S02]  /*7080*/  PRMT R35, RZ, 0x7610, R35 ;  /* 0x00007610ff237816 */ /* 0x001fe40000000023 */
[----:B------:R-:W-:Y:S01]  /*7090*/  PRMT R34, RZ, 0x7610, R34 ;  /* 0x00007610ff227816 */ /* 0x000fe20000000022 */
[----:B------:R0:W2:Y:S01]  /*70a0*/  @!P1 LDG.E.U16 R69, [R66.64] ;  /* 0x0000000442459981 */ /* 0x0000a2000c1e1500 */
[----:B------:R-:W-:-:S02]  /*70b0*/  ISETP.GE.AND P1, PT, R43, R100, PT ;  /* 0x000000642b00720c */ /* 0x000fc40003f26270 */
[-C--:B------:R-:W-:Y:S01]  /*70c0*/  ISETP.GE.AND P4, PT, R47, R100.reuse, PT ;  /* 0x000000642f00720c */ /* 0x080fe20003f86270 */
[----:B------:R-:W3:Y:S01]  /*70d0*/  @!P3 LDG.E.U16 R42, [R36.64] ;  /* 0x00000004242ab981 */ /* 0x000ee2000c1e1500 */
[-C--:B------:R-:W-:Y:S02]  /*70e0*/  ISETP.GE.AND P3, PT, R49, R100.reuse, PT ;  /* 0x000000643100720c */ /* 0x080fe40003f66270 */
[-C--:B------:R-:W-:Y:S01]  /*70f0*/  ISETP.GE.AND P6, PT, R39, R100.reuse, PT ;  /* 0x000000642700720c */ /* 0x080fe20003fc6270 */
[----:B------:R-:W4:Y:S01]  /*7100*/  @!P2 LDG.E.U16 R44, [R36.64+0x80] ;  /* 0x00008004242ca981 */ /* 0x000f22000c1e1500 */
[-C--:B------:R-:W-:Y:S02]  /*7110*/  ISETP.GE.AND P2, PT, R51, R100.reuse, PT ;  /* 0x000000643300720c */ /* 0x080fe40003f46270 */
[----:B------:R-:W-:Y:S01]  /*7120*/  PRMT R73, RZ, 0x7610, R73 ;  /* 0x00007610ff497816 */ /* 0x000fe20000000049 */
[----:B------:R-:W5:Y:S01]  /*7130*/  @!P5 LDG.E.U16 R34, [R36.64+0x100] ;  /* 0x000100042422d981 */ /* 0x000f62000c1e1500 */
[----:B------:R-:W-:-:S02]  /*7140*/  ISETP.GE.AND P5, PT, R55, R100, PT ;  /* 0x000000643700720c */ /* 0x000fc40003fa6270 */
[----:B------:R-:W-:Y:S01]  /*7150*/  PRMT R48, RZ, 0x7610, R48 ;  /* 0x00007610ff307816 */ /* 0x000fe20000000030 */
[----:B------:R-:W4:Y:S01]  /*7160*/  @!P1 LDG.E.U16 R35, [R36.64+0xc0] ;  /* 0x0000c00424239981 */ /* 0x000f22000c1e1500 */
[-C--:B------:R-:W-:Y:S02]  /*7170*/  ISETP.GE.AND P1, PT, R53, R100.reuse, PT ;  /* 0x000000643500720c */ /* 0x080fe40003f26270 */
[----:B------:R-:W-:Y:S01]  /*7180*/  PRMT R46, RZ, 0x7610, R46 ;  /* 0x00007610ff2e7816 */ /* 0x000fe2000000002e */
[----:B------:R-:W4:Y:S01]  /*7190*/  @!P4 LDG.E.U16 R73, [R36.64+0x140] ;  /* 0x000140042449c981 */ /* 0x000f22000c1e1500 */
[----:B0-----:R-:W-:Y:S02]  /*71a0*/  PRMT R67, RZ, 0x7610, R67 ;  /* 0x00007610ff437816 */ /* 0x001fe40000000043 */
[----:B------:R-:W-:Y:S02]  /*71b0*/  PRMT R89, RZ, 0x7610, R89 ;  /* 0x00007610ff597816 */ /* 0x000fe40000000059 */
[----:B------:R-:W-:Y:S01]  /*71c0*/  PRMT R71, RZ, 0x7610, R71 ;  /* 0x00007610ff477816 */ /* 0x000fe20000000047 */
[----:B------:R-:W4:Y:S01]  /*71d0*/  @!P3 LDG.E.U16 R46, [R36.64+0x180] ;  /* 0x00018004242eb981 */ /* 0x000f22000c1e1500 */
[----:B------:R-:W-:-:S02]  /*71e0*/  ISETP.GE.AND P4, PT, R57, R100, PT ;  /* 0x000000643900720c */ /* 0x000fc40003f86270 */
[-C--:B------:R-:W-:Y:S01]  /*71f0*/  ISETP.GE.AND P3, PT, R59, R100.reuse, PT ;  /* 0x000000643b00720c */ /* 0x080fe20003f66270 */
[----:B------:R-:W4:Y:S01]  /*7200*/  @!P2 LDG.E.U16 R67, [R36.64+0x1c0] ;  /* 0x0001c0042443a981 */ /* 0x000f22000c1e1500 */
[----:B------:R-:W-:-:S03]  /*7210*/  ISETP.GE.AND P2, PT, R61, R100, PT ;  /* 0x000000643d00720c */ /* 0x000fc60003f46270 */
[----:B------:R-:W4:Y:S01]  /*7220*/  @!P1 LDG.E.U16 R48, [R36.64+0x200] ;  /* 0x0002000424309981 */ /* 0x000f22000c1e1500 */
[----:B------:R-:W-:-:S03]  /*7230*/  ISETP.GE.AND P1, PT, R63, R100, PT ;  /* 0x000000643f00720c */ /* 0x000fc60003f26270 */
[----:B------:R-:W4:Y:S01]  /*7240*/  @!P5 LDG.E.U16 R89, [R36.64+0x240] ;  /* 0x000240042459d981 */ /* 0x000f22000c1e1500 */
[----:B------:R-:W-:-:S03]  /*7250*/  ISETP.GE.AND P5, PT, R65, R100, PT ;  /* 0x000000644100720c */ /* 0x000fc60003fa6270 */
[----:B------:R-:W4:Y:S01]  /*7260*/  @!P6 LDG.E.U16 R71, [R36.64+0x40] ;  /* 0x000040042447e981 */ /* 0x000f22000c1e1500 */
[----:B------:R-:W-:Y:S02]  /*7270*/  PRMT R50, RZ, 0x7610, R50 ;  /* 0x00007610ff327816 */ /* 0x000fe40000000032 */
[----:B------:R-:W-:Y:S02]  /*7280*/  PRMT R91, RZ, 0x7610, R91 ;  /* 0x00007610ff5b7816 */ /* 0x000fe4000000005b */
[----:B------:R-:W-:Y:S02]  /*7290*/  PRMT R52, RZ, 0x7610, R52 ;  /* 0x00007610ff347816 */ /* 0x000fe40000000034 */
[----:B------:R-:W-:Y:S01]  /*72a0*/  PRMT R93, RZ, 0x7610, R93 ;  /* 0x00007610ff5d7816 */ /* 0x000fe2000000005d */
[----:B------:R-:W5:Y:S01]  /*72b0*/  @!P4 LDG.E.U16 R50, [R36.64+0x280] ;  /* 0x000280042432c981 */ /* 0x000f62000c1e1500 */
[----:B------:R-:W-:-:S03]  /*72c0*/  PRMT R54, RZ, 0x7610, R54 ;  /* 0x00007610ff367816 */ /* 0x000fc60000000036 */
[----:B------:R-:W5:Y:S04]  /*72d0*/  @!P3 LDG.E.U16 R91, [R36.64+0x2c0] ;  /* 0x0002c004245bb981 */ /* 0x000f68000c1e1500 */
[----:B------:R-:W5:Y:S04]  /*72e0*/  @!P2 LDG.E.U16 R52, [R36.64+0x300] ;  /* 0x000300042434a981 */ /* 0x000f68000c1e1500 */
[----:B------:R-:W5:Y:S04]  /*72f0*/  @!P1 LDG.E.U16 R93, [R36.64+0x340] ;  /* 0x00034004245d9981 */ /* 0x000f68000c1e1500 */
[----:B------:R-:W5:Y:S04]  /*7300*/  @!P5 LDG.E.U16 R54, [R36.64+0x380] ;  /* 0x000380042436d981 */ /* 0x000f68000c1e1500 */
[----:B--2---:R-:W-:Y:S04]  /*7310*/  STS.U16 [R12], R69 ;  /* 0x000000450c007388 */ /* 0x004fe80000000400 */
[----:B---3--:R-:W-:Y:S04]  /*7320*/  STS.U16 [R13+0x40], R42 ;  /* 0x0000402a0d007388 */ /* 0x008fe80000000400 */
[----:B----4-:R-:W-:Y:S04]  /*7330*/  STS.U16 [R14+0x80], R71 ;  /* 0x000080470e007388 */ /* 0x010fe80000000400 */
[----:B------:R-:W-:Y:S04]  /*7340*/  STS.U16 [R15+0xc0], R44 ;  /* 0x0000c02c0f007388 */ /* 0x000fe80000000400 */
[----:B------:R-:W-:Y:S04]  /*7350*/  STS.U16 [R16+0x100], R35 ;  /* 0x0001002310007388 */ /* 0x000fe80000000400 */
[----:B-----5:R-:W-:Y:S04]  /*7360*/  STS.U16 [R17+0x140], R34 ;  /* 0x0001402211007388 */ /* 0x020fe80000000400 */
        /* <DEDUP_REMOVED lines=17> */
[----:B------:R-:W5:Y:S01]  /*7480*/  LDS.U16 R46, [R28+0xc] ;  /* 0x00000c001c2e7984 */ /* 0x000f620000000400 */
[----:B0-----:R-:W-:-:S03]  /*7490*/  PRMT R52, RZ, 0x5410, R34 ;  /* 0x00005410ff347816 */ /* 0x001fc60000000022 */
[----:B------:R-:W0:Y:S01]  /*74a0*/  LDS.U16 R34, [R28+0xe] ;  /* 0x00000e001c227984 */ /* 0x000e220000000400 */
[----:B-1----:R-:W-:Y:S01]  /*74b0*/  PRMT R56, RZ, 0x5410, R35 ;  /* 0x00005410ff387816 */ /* 0x002fe20000000023 */
[----:B------:R-:W-:Y:S02]  /*74c0*/  FMUL.FTZ R48, R52, -1.4426950216293334961 ;  /* 0xbfb8aa3b34307820 */ /* 0x000fe40000410000 */
[----:B------:R-:W1:Y:S01]  /*74d0*/  LDS.U16 R35, [R28+0x10] ;  /* 0x000010001c237984 */ /* 0x000e620000000400 */
[----:B--2---:R-:W-:Y:S01]  /*74e0*/  PRMT R68, RZ, 0x5410, R42 ;  /* 0x00005410ff447816 */ /* 0x004fe2000000002a */
[----:B------:R-:W-:Y:S02]  /*74f0*/  FMUL.FTZ R50, R56, -1.4426950216293334961 ;  /* 0xbfb8aa3b38327820 */ /* 0x000fe40000410000 */
[----:B------:R-:W2:Y:S01]  /*7500*/  LDS.U16 R42, [R28+0x16] ;  /* 0x000016001c2a7984 */ /* 0x000ea20000000400 */
[----:B---3--:R-:W-:Y:S01]  /*7510*/  PRMT R70, RZ, 0x5410, R44 ;  /* 0x00005410ff467816 */ /* 0x008fe2000000002c */
[----:B------:R3:W-:Y:S02]  /*7520*/  MUFU.EX2 R54, R48 ;  /* 0x0000003000367308 */ /* 0x0007e40000000800 */
[----:B------:R-:W-:Y:S01]  /*7530*/  LDS.U16 R44, [R28+0x18] ;  /* 0x000018001c2c7984 */ /* 0x000fe20000000400 */
[----:B----4-:R-:W-:-:S03]  /*7540*/  PRMT R60, RZ, 0x5410, R36 ;  /* 0x00005410ff3c7816 */ /* 0x010fc60000000024 */
[----:B------:R-:W-:Y:S02]  /*7550*/  LDS.U16 R36, [R28+0x12] ;  /* 0x000012001c247984 */ /* 0x000fe40000000400 */
[----:B------:R4:W-:Y:S01]  /*7560*/  MUFU.EX2 R58, R50 ;  /* 0x00000032003a7308 */ /* 0x0009e20000000800 */
[----:B---3--:R-:W-:Y:S01]  /*7570*/  FMUL.FTZ R48, R68, -1.4426950216293334961 ;  /* 0xbfb8aa3b44307820 */ /* 0x008fe20000410000 */
[----:B-----5:R-:W-:Y:S02]  /*7580*/  PRMT R64, RZ, 0x5410, R37 ;  /* 0x00005410ff407816 */ /* 0x020fe40000000025 */
[----:B------:R-:W-:Y:S01]  /*7590*/  PRMT R71, RZ, 0x5410, R46 ;  /* 0x00005410ff477816 */ /* 0x000fe2000000002e */
[----:B------:R-:W3:Y:S01]  /*75a0*/  LDS.U16 R37, [R28+0x14] ;  /* 0x000014001c257984 */ /* 0x000ee20000000400 */
[----:B----4-:R-:W-:Y:S02]  /*75b0*/  FMUL.FTZ R50, R70, -1.4426950216293334961 ;  /* 0xbfb8aa3b46327820 */ /* 0x010fe40000410000 */
[----:B------:R4:W-:Y:S01]  /*75c0*/  MUFU.EX2 R67, R48 ;  /* 0x0000003000437308 */ /* 0x0009e20000000800 */
[----:B------:R-:W-:Y:S07]  /*75d0*/  LDS.U16 R46, [R28+0x1a] ;  /* 0x00001a001c2e7984 */ /* 0x000fee0000000400 */
[----:B------:R5:W-:Y:S01]  /*75e0*/  MUFU.EX2 R69, R50 ;  /* 0x0000003200457308 */ /* 0x000be20000000800 */
[----:B----4-:R-:W4:Y:S04]  /*75f0*/  LDS.U16 R48, [R28+0x1c] ;  /* 0x00001c001c307984 */ /* 0x010f280000000400 */
[----:B-----5:R-:W5:Y:S01]  /*7600*/  LDS.U16 R50, [R28+0x1e] ;  /* 0x00001e001c327984 */ /* 0x020f620000000400 */
[----:B0-----:R-:W-:-:S02]  /*7610*/  PRMT R88, RZ, 0x5410, R34 ;  /* 0x00005410ff587816 */ /* 0x001fc40000000022 */
[----:B-1----:R-:W-:-:S03]  /*7620*/  PRMT R90, RZ, 0x5410, R35 ;  /* 0x00005410ff5a7816 */ /* 0x002fc60000000023 */
[----:B------:R-:W-:Y:S01]  /*7630*/  FMUL.FTZ R34, R88, -1.4426950216293334961 ;  /* 0xbfb8aa3b58227820 */ /* 0x000fe20000410000 */
[----:B--2---:R-:W-:Y:S01]  /*7640*/  PRMT R93, RZ, 0x5410, R42 ;  /* 0x00005410ff5d7816 */ /* 0x004fe2000000002a */
[----:B------:R-:W-:Y:S02]  /*7650*/  FMUL.FTZ R35, R90, -1.4426950216293334961 ;  /* 0xbfb8aa3b5a237820 */ /* 0x000fe40000410000 */
[----:B------:R0:W1:Y:S01]  /*7660*/  MUFU.EX2 R89, R34 ;  /* 0x0000002200597308 */ /* 0x0000620000000800 */
[----:B------:R-:W-:Y:S02]  /*7670*/  FMUL.FTZ R62, R60, -1.4426950216293334961 ;  /* 0xbfb8aa3b3c3e7820 */ /* 0x000fe40000410000 */
[----:B------:R-:W-:-:S05]  /*7680*/  FMUL.FTZ R66, R64, -1.4426950216293334961 ;  /* 0xbfb8aa3b40427820 */ /* 0x000fca0000410000 */
[----:B------:R2:W-:Y:S01]  /*7690*/  MUFU.EX2 R91, R35 ;  /* 0x00000023005b7308 */ /* 0x0005e20000000800 */
[----:B0-----:R-:W-:Y:S01]  /*76a0*/  FMUL.FTZ R34, R93, -1.4426950216293334961 ;  /* 0xbfb8aa3b5d227820 */ /* 0x001fe20000410000 */
[----:B---3--:R-:W-:Y:S02]  /*76b0*/  PRMT R92, RZ, 0x5410, R37 ;  /* 0x00005410ff5c7816 */ /* 0x008fe40000000025 */
[----:B------:R-:W-:Y:S02]  /*76c0*/  PRMT R44, RZ, 0x5410, R44 ;  /* 0x00005410ff2c7816 */ /* 0x000fe4000000002c */
[----:B--2---:R-:W-:Y:S02]  /*76d0*/  PRMT R35, RZ, 0x5410, R36 ;  /* 0x00005410ff237816 */ /* 0x004fe40000000024 */
[----:B------:R0:W-:Y:S01]  /*76e0*/  MUFU.EX2 R101, R34 ;  /* 0x0000002200657308 */ /* 0x0001e20000000800 */
[----:B----4-:R-:W-:Y:S02]  /*76f0*/  PRMT R48, RZ, 0x5410, R48 ;  /* 0x00005410ff307816 */ /* 0x010fe40000000030 */
[----:B------:R-:W-:Y:S01]  /*7700*/  FMUL.FTZ R36, R35, -1.4426950216293334961 ;  /* 0xbfb8aa3b23247820 */ /* 0x000fe20000410000 */
[----:B0-----:R-:W-:-:S02]  /*7710*/  PRMT R34, RZ, 0x5410, R46 ;  /* 0x00005410ff227816 */ /* 0x001fc4000000002e */
[----:B-----5:R-:W-:Y:S01]  /*7720*/  PRMT R50, RZ, 0x5410, R50 ;  /* 0x00005410ff327816 */ /* 0x020fe20000000032 */
[----:B------:R-:W-:Y:S01]  /*7730*/  FMUL.FTZ R103, R48, -1.4426950216293334961 ;  /* 0xbfb8aa3b30677820 */ /* 0x000fe20000410000 */
[----:B------:R-:W0:Y:S01]  /*7740*/  MUFU.EX2 R62, R62 ;  /* 0x0000003e003e7308 */ /* 0x000e220000000800 */
[----:B------:R-:W-:Y:S02]  /*7750*/  FMUL.FTZ R73, R71, -1.4426950216293334961 ;  /* 0xbfb8aa3b47497820 */ /* 0x000fe40000410000 */
[----:B------:R-:W-:Y:S02]  /*7760*/  FMUL.FTZ R37, R92, -1.4426950216293334961 ;  /* 0xbfb8aa3b5c257820 */ /* 0x000fe40000410000 */
[----:B------:R-:W-:Y:S02]  /*7770*/  FMUL.FTZ R46, R34, -1.4426950216293334961 ;  /* 0xbfb8aa3b222e7820 */ /* 0x000fe40000410000 */
[----:B------:R-:W-:Y:S01]  /*7780*/  FMUL.FTZ R104, R50, -1.4426950216293334961 ;  /* 0xbfb8aa3b32687820 */ /* 0x000fe20000410000 */
[----:B------:R-:W2:Y:S01]  /*7790*/  MUFU.EX2 R66, R66 ;  /* 0x0000004200427308 */ /* 0x000ea20000000800 */
[----:B------:R-:W-:-:S02]  /*77a0*/  FMUL.FTZ R42, R44, -1.4426950216293334961 ;  /* 0xbfb8aa3b2c2a7820 */ /* 0x000fc40000410000 */
[----:B-1----:R-:W-:Y:S02]  /*77b0*/  FADD.FTZ R89, R89, 1 ;  /* 0x3f80000059597421 */ /* 0x002fe40000010000 */
[----:B------:R-:W-:-:S03]  /*77c0*/  FADD.FTZ R54, R54, 1 ;  /* 0x3f80000036367421 */ /* 0x000fc60000010000 */
[----:B------:R-:W1:Y:S08]  /*77d0*/  MUFU.EX2 R36, R36 ;  /* 0x0000002400247308 */ /* 0x000e700000000800 */
[----:B------:R-:W3:Y:S08]  /*77e0*/  MUFU.EX2 R103, R103 ;  /* 0x0000006700677308 */ /* 0x000ef00000000800 */
[----:B------:R-:W4:Y:S08]  /*77f0*/  MUFU.EX2 R73, R73 ;  /* 0x0000004900497308 */ /* 0x000f300000000800 */
[----:B------:R-:W5:Y:S08]  /*7800*/  MUFU.EX2 R37, R37 ;  /* 0x0000002500257308 */ /* 0x000f700000000800 */
[----:B------:R5:W0:Y:S08]  /*7810*/  MUFU.EX2 R102, R42 ;  /* 0x0000002a00667308 */ /* 0x000a300000000800 */
[----:B------:R-:W0:Y:S08]  /*7820*/  MUFU.EX2 R46, R46 ;  /* 0x0000002e002e7308 */ /* 0x000e300000000800 */
[----:B------:R-:W1:Y:S01]  /*7830*/  MUFU.EX2 R104, R104 ;  /* 0x0000006800687308 */ /* 0x000e620000000800 */
[----:B------:R-:W-:-:S07]  /*7840*/  FADD.FTZ R58, R58, 1 ;  /* 0x3f8000003a3a7421 */ /* 0x000fce0000010000 */
[----:B------:R-:W3:Y:S01]  /*7850*/  MUFU.RCP R105, R54 ;  /* 0x0000003600697308 */ /* 0x000ee20000001000 */
[----:B0-----:R-:W-:-:S07]  /*7860*/  FADD.FTZ R62, R62, 1 ;  /* 0x3f8000003e3e7421 */ /* 0x001fce0000010000 */
[----:B------:R-:W0:Y:S01]  /*7870*/  MUFU.RCP R89, R89 ;  /* 0x0000005900597308 */ /* 0x000e220000001000 */
[----:B--2---:R-:W-:Y:S02]  /*7880*/  FADD.FTZ R66, R66, 1 ;  /* 0x3f80000042427421 */ /* 0x004fe40000010000 */
[----:B------:R-:W-:Y:S02]  /*7890*/  FADD.FTZ R67, R67, 1 ;  /* 0x3f80000043437421 */ /* 0x000fe40000010000 */
[----:B------:R-:W-:Y:S02]  /*78a0*/  FADD.FTZ R69, R69, 1 ;  /* 0x3f80000045457421 */ /* 0x000fe40000010000 */
[----:B-1----:R-:W-:Y:S01]  /*78b0*/  FADD.FTZ R36, R36, 1 ;  /* 0x3f80000024247421 */ /* 0x002fe20000010000 */
[----:B------:R-:W1:Y:S01]  /*78c0*/  MUFU.RCP R107, R58 ;  /* 0x0000003a006b7308 */ /* 0x000e620000001000 */
[----:B------:R-:W-:Y:S02]  /*78d0*/  FADD.FTZ R91, R91, 1 ;  /* 0x3f8000005b5b7421 */ /* 0x000fe40000010000 */
[----:B---3--:R-:W-:-:S02]  /*78e0*/  FADD.FTZ R103, R103, 1 ;  /* 0x3f80000067677421 */ /* 0x008fc40000010000 */
[----:B----4-:R-:W-:-:S03]  /*78f0*/  FADD.FTZ R73, R73, 1 ;  /* 0x3f80000049497421 */ /* 0x010fc60000010000 */
[----:B------:R-:W2:Y:S01]  /*7900*/  MUFU.RCP R109, R62 ;  /* 0x0000003e006d7308 */ /* 0x000ea20000001000 */
[----:B-----5:R-:W-:Y:S02]  /*7910*/  FADD.FTZ R42, R37, 1 ;  /* 0x3f800000252a7421 */ /* 0x020fe40000010000 */
[----:B------:R-:W-:Y:S02]  /*7920*/  FADD.FTZ R101, R101, 1 ;  /* 0x3f80000065657421 */ /* 0x000fe40000010000 */
[----:B------:R-:W-:-:S03]  /*7930*/  FADD.FTZ R102, R102, 1 ;  /* 0x3f80000066667421 */ /* 0x000fc60000010000 */
[----:B------:R-:W3:Y:S01]  /*7940*/  MUFU.RCP R111, R66 ;  /* 0x00000042006f7308 */ /* 0x000ee20000001000 */
[----:B------:R-:W-:Y:S02]  /*7950*/  FADD.FTZ R46, R46, 1 ;  /* 0x3f8000002e2e7421 */ /* 0x000fe40000010000 */
[----:B------:R-:W-:-:S05]  /*7960*/  FADD.FTZ R104, R104, 1 ;  /* 0x3f80000068687421 */ /* 0x000fca0000010000 */
[----:B------:R2:W4:Y:S01]  /*7970*/  MUFU.RCP R113, R67 ;  /* 0x0000004300717308 */ /* 0x0005220000001000 */
[----:B------:R-:W-:Y:S02]  /*7980*/  FMUL.FTZ R37, R52, R105 ;  /* 0x0000006934257220 */ /* 0x000fe40000410000 */
[----:B0-----:R-:W-:-:S05]  /*7990*/  FMUL.FTZ R88, R88, R89 ;  /* 0x0000005958587220 */ /* 0x001fca0000410000 */
[----:B------:R4:W0:Y:S08]  /*79a0*/  MUFU.RCP R115, R69 ;  /* 0x0000004500737308 */ /* 0x0008300000001000 */
[----:B------:R-:W5:Y:S08]  /*79b0*/  MUFU.RCP R36, R36 ;  /* 0x0000002400247308 */ /* 0x000f700000001000 */
[----:B------:R-:W0:Y:S08]  /*79c0*/  MUFU.RCP R54, R73 ;  /* 0x0000004900367308 */ /* 0x000e300000001000 */
[----:B------:R-:W0:Y:S08]  /*79d0*/  MUFU.RCP R91, R91 ;  /* 0x0000005b005b7308 */ /* 0x000e300000001000 */
[----:B------:R-:W0:Y:S08]  /*79e0*/  MUFU.RCP R117, R42 ;  /* 0x0000002a00757308 */ /* 0x000e300000001000 */
[----:B------:R-:W0:Y:S08]  /*79f0*/  MUFU.RCP R58, R101 ;  /* 0x00000065003a7308 */ /* 0x000e300000001000 */
[----:B------:R-:W0:Y:S08]  /*7a00*/  MUFU.RCP R119, R102 ;  /* 0x0000006600777308 */ /* 0x000e300000001000 */
[----:B------:R-:W0:Y:S08]  /*7a10*/  MUFU.RCP R105, R46 ;  /* 0x0000002e00697308 */ /* 0x000e300000001000 */
[----:B------:R-:W0:Y:S08]  /*7a20*/  MUFU.RCP R103, R103 ;  /* 0x0000006700677308 */ /* 0x000e300000001000 */
[----:B------:R-:W5:Y:S01]  /*7a30*/  MUFU.RCP R89, R104 ;  /* 0x0000006800597308 */ /* 0x000f620000001000 */
[----:B-1----:R-:W-:-:S02]  /*7a40*/  FMUL.FTZ R56, R56, R107 ;  /* 0x0000006b38387220 */ /* 0x002fc40000410000 */
[----:B--2---:R-:W-:Y:S02]  /*7a50*/  FMUL.FTZ R67, R60, R109 ;  /* 0x0000006d3c437220 */ /* 0x004fe40000410000 */
[----:B---3--:R-:W-:Y:S02]  /*7a60*/  FMUL.FTZ R64, R64, R111 ;  /* 0x0000006f40407220 */ /* 0x008fe40000410000 */
[----:B----4-:R-:W-:Y:S02]  /*7a70*/  FMUL.FTZ R69, R68, R113 ;  /* 0x0000007144457220 */ /* 0x010fe40000410000 */
[----:B0-----:R-:W-:Y:S02]  /*7a80*/  FMUL.FTZ R70, R70, R115 ;  /* 0x0000007346467220 */ /* 0x001fe40000410000 */
[----:B------:R-:W-:Y:S02]  /*7a90*/  FMUL.FTZ R37, R37, R72 ;  /* 0x0000004825257220 */ /* 0x000fe40000410000 */
[----:B------:R-:W-:-:S02]  /*7aa0*/  FMUL.FTZ R56, R56, R75 ;  /* 0x0000004b38387220 */ /* 0x000fc40000410000 */
[----:B------:R-:W-:Y:S02]  /*7ab0*/  FMUL.FTZ R67, R67, R74 ;  /* 0x0000004a43437220 */ /* 0x000fe40000410000 */
[----:B------:R-:W-:Y:S02]  /*7ac0*/  FMUL.FTZ R64, R64, R77 ;  /* 0x0000004d40407220 */ /* 0x000fe40000410000 */
[----:B------:R-:W-:Y:S02]  /*7ad0*/  FMUL.FTZ R69, R69, R76 ;  /* 0x0000004c45457220 */ /* 0x000fe40000410000 */
[----:B------:R-:W-:Y:S01]  /*7ae0*/  FMUL.FTZ R70, R70, R79 ;  /* 0x0000004f46467220 */ /* 0x000fe20000410000 */
[----:B------:R-:W-:Y:S01]  /*7af0*/  BAR.SYNC.DEFER_BLOCKING 0x0 ;  /* 0x0000000000007b1d */ /* 0x000fe20000010000 */
[----:B-----5:R-:W-:Y:S02]  /*7b00*/  FMUL.FTZ R36, R35, R36 ;  /* 0x0000002423247220 */ /* 0x020fe40000410000 */
[----:B------:R-:W-:-:S02]  /*7b10*/  FMUL.FTZ R71, R71, R54 ;  /* 0x0000003647477220 */ /* 0x000fc40000410000 */
[----:B------:R-:W-:Y:S02]  /*7b20*/  FMUL.FTZ R73, R90, R91 ;  /* 0x0000005b5a497220 */ /* 0x000fe40000410000 */
[----:B------:R-:W-:Y:S02]  /*7b30*/  FMUL.FTZ R35, R92, R117 ;  /* 0x000000755c237220 */ /* 0x000fe40000410000 */
[----:B------:R-:W-:Y:S02]  /*7b40*/  FMUL.FTZ R42, R93, R58 ;  /* 0x0000003a5d2a7220 */ /* 0x000fe40000410000 */
[----:B------:R-:W-:Y:S02]  /*7b50*/  FMUL.FTZ R75, R44, R119 ;  /* 0x000000772c4b7220 */ /* 0x000fe40000410000 */
[----:B------:R-:W-:Y:S02]  /*7b60*/  FMUL.FTZ R34, R34, R105 ;  /* 0x0000006922227220 */ /* 0x000fe40000410000 */
[----:B------:R-:W-:-:S02]  /*7b70*/  FMUL.FTZ R77, R48, R103 ;  /* 0x00000067304d7220 */ /* 0x000fc40000410000 */
[----:B------:R-:W-:Y:S01]  /*7b80*/  FMUL.FTZ R50, R50, R89 ;  /* 0x0000005932327220 */ /* 0x000fe20000410000 */
[----:B------:R-:W-:Y:S01]  /*7b90*/  F2FP.BF16.PACK_AB R37, R56, R37 ;  /* 0x000000253825723e */ /* 0x000fe200000010ff */
[----:B------:R-:W-:Y:S01]  /*7ba0*/  FMUL.FTZ R71, R71, R78 ;  /* 0x0000004e47477220 */ /* 0x000fe20000410000 */
[----:B------:R-:W-:Y:S01]  /*7bb0*/  F2FP.BF16.PACK_AB R64, R64, R67 ;  /* 0x000000434040723e */ /* 0x000fe200000010ff */
[----:B------:R-:W-:Y:S01]  /*7bc0*/  FMUL.FTZ R88, R88, R81 ;  /* 0x0000005158587220 */ /* 0x000fe20000410000 */
[----:B------:R-:W-:Y:S01]  /*7bd0*/  F2FP.BF16.PACK_AB R69, R70, R69 ;  /* 0x000000454645723e */ /* 0x000fe200000010ff */
        /* <DEDUP_REMOVED lines=8> */
[----:B------:R-:W-:Y:S02]  /*7c60*/  PRMT R44, R37, 0x7632, R44 ;  /* 0x00007632252c7816 */ /* 0x000fe4000000002c */
[----:B------:R-:W-:-:S02]  /*7c70*/  PRMT R46, R64, 0x7632, R46 ;  /* 0x00007632402e7816 */ /* 0x000fc4000000002e */
[----:B------:R-:W-:Y:S02]  /*7c80*/  PRMT R48, R69, 0x7632, R48 ;  /* 0x0000763245307816 */ /* 0x000fe40000000030 */
[----:B------:R-:W-:Y:S02]  /*7c90*/  F2FP.BF16.PACK_AB R71, R88, R71 ;  /* 0x000000475847723e */ /* 0x000fe400000010ff */
[----:B------:R-:W-:Y:S02]  /*7ca0*/  F2FP.BF16.PACK_AB R36, R36, R73 ;  /* 0x000000492424723e */ /* 0x000fe400000010ff */
[----:B------:R-:W-:Y:S02]  /*7cb0*/  F2FP.BF16.PACK_AB R35, R42, R35 ;  /* 0x000000232a23723e */ /* 0x000fe400000010ff */
[----:B------:R-:W-:Y:S02]  /*7cc0*/  F2FP.BF16.PACK_AB R34, R34, R75 ;  /* 0x0000004b2222723e */ /* 0x000fe400000010ff */
[----:B------:R-:W-:Y:S01]  /*7cd0*/  F2FP.BF16.PACK_AB R50, R50, R77 ;  /* 0x0000004d3232723e */ /* 0x000fe200000010ff */
[----:B------:R0:W-:Y:S01]  /*7ce0*/  STS.U16 [R28], R37 ;  /* 0x000000251c007388 */ /* 0x0001e20000000400 */
[----:B------:R-:W-:-:S03]  /*7cf0*/  PRMT R42, R36, 0x7632, R42 ;  /* 0x00007632242a7816 */ /* 0x000fc6000000002a */
[----:B------:R1:W-:Y:S04]  /*7d00*/  STS.U16 [R28+0x2], R44 ;  /* 0x0000022c1c007388 */ /* 0x0003e80000000400 */
[----:B------:R2:W-:Y:S01]  /*7d10*/  STS.U16 [R28+0x6], R46 ;  /* 0x0000062e1c007388 */ /* 0x0005e20000000400 */
[----:B0-----:R-:W-:-:S03]  /*7d20*/  PRMT R37, R71, 0x7632, R37 ;  /* 0x0000763247257816 */ /* 0x001fc60000000025 */
[----:B------:R0:W-:Y:S01]  /*7d30*/  STS.U16 [R28+0xa], R48 ;  /* 0x00000a301c007388 */ /* 0x0001e20000000400 */
[----:B-1----:R-:W-:Y:S02]  /*7d40*/  PRMT R44, R35, 0x7632, R44 ;  /* 0x00007632232c7816 */ /* 0x002fe4000000002c */
[----:B--2---:R-:W-:Y:S02]  /*7d50*/  PRMT R46, R34, 0x7632, R46 ;  /* 0x00007632222e7816 */ /* 0x004fe4000000002e */
[----:B0-----:R-:W-:Y:S01]  /*7d60*/  PRMT R48, R50, 0x7632, R48 ;  /* 0x0000763232307816 */ /* 0x001fe20000000030 */
        /* <DEDUP_REMOVED lines=13> */
[----:B------:R-:W-:Y:S04]  /*7e40*/  LDS.U16 R35, [R12] ;  /* 0x000000000c237984 */ /* 0x000fe80000000400 */
[----:B------:R-:W-:Y:S04]  /*7e50*/  LDS.U16 R37, [R13+0x40] ;  /* 0x000040000d257984 */ /* 0x000fe80000000400 */
[----:B------:R0:W-:Y:S04]  /*7e60*/  LDS.U16 R67, [R14+0x80] ;  /* 0x000080000e437984 */ /* 0x0001e80000000400 */
[----:B------:R-:W-:Y:S04]  /*7e70*/  LDS.U16 R69, [R15+0xc0] ;  /* 0x0000c0000f457984 */ /* 0x000fe80000000400 */
[----:B------:R-:W-:Y:S04]  /*7e80*/  LDS.U16 R71, [R16+0x100] ;  /* 0x0001000010477984 */ /* 0x000fe80000000400 */
[----:B------:R1:W-:Y:S04]  /*7e90*/  LDS.U16 R73, [R17+0x140] ;  /* 0x0001400011497984 */ /* 0x0003e80000000400 */
        /* <DEDUP_REMOVED lines=31> */
.L_x_1472:
[----:B------:R-:W-:Y:S05]  /*8090*/  BSYNC B0 ;  /* 0x0000000000007941 */ /* 0x000fea0003800000 */
.L_x_1471:
        /* <DEDUP_REMOVED lines=48> */
.L_x_1473:
[----:B------:R-:W-:Y:S05]  /*83a0*/  EXIT ;  /* 0x000000000000794d */ /* 0x000fea0003800000 */
.L_x_1475:
        /* <DEDUP_REMOVED lines=13> */
.L_x_5353:


//--------------------- .text._Z25selective_scan_fwd_kernelI32Selective_Scan_fwd_kernel_traitsILi32ELi16ELi1ELb0ELb0ELb1ELb0EN3c108BFloat16ENS1_7complexIfEEEEv13SSMParamsBase --------------------------
	.section	.text._Z25selective_scan_fwd_kernelI32Selective_Scan_fwd_kernel_traitsILi32ELi16ELi1ELb0ELb0ELb1ELb0EN3c108BFloat16ENS1_7complexIfEEEEv13SSMParamsBase,"ax",@progbits
	.sectioninfo	@"SHI_REGISTERS=192"
	.align	128
        .global         _Z25selective_scan_fwd_kernelI32Selective_Scan_fwd_kernel_traitsILi32ELi16ELi1ELb0ELb0ELb1ELb0EN3c108BFloat16ENS1_7complexIfEEEEv13SSMParamsBase
        .type           _Z25selective_scan_fwd_kernelI32Selective_Scan_fwd_kernel_traitsILi32ELi16ELi1ELb0ELb0ELb1ELb0EN3c108BFloat16ENS1_7complexIfEEEEv13SSMParamsBase,@function
        .size           _Z25selective_scan_fwd_kernelI32Selective_Scan_fwd_kernel_traitsILi32ELi16ELi1ELb0ELb0ELb1ELb0EN3c108BFloat16ENS1_7complexIfEEEEv13SSMParamsBase,(.L_x_5354 - _Z25selective_scan_fwd_kernelI32Selective_Scan_fwd_kernel_traitsILi32ELi16ELi1ELb0ELb0ELb1ELb0EN3c108BFloat16ENS1_7complexIfEEEEv13SSMParamsBase)
        .other          _Z25selective_scan_fwd_kernelI32Selective_Scan_fwd_kernel_traitsILi32ELi16ELi1ELb0ELb0ELb1ELb0EN3c108BFloat16ENS1_7complexIfEEEEv13SSMParamsBase,@"STO_CUDA_ENTRY STV_DEFAULT"
_Z25selective_scan_fwd_kernelI32Selective_Scan_fwd_kernel_traitsILi32ELi16ELi1ELb0ELb0ELb1ELb0EN3c108BFloat16ENS1_7complexIfEEEEv13SSMParamsBase:
.text._Z25selective_scan_fwd_kernelI32Selective_Scan_fwd_kernel_traitsILi32ELi16ELi1ELb0ELb0ELb1ELb0EN3c108BFloat16ENS1_7complexIfEEEEv13SSMParamsBase:
        /* <DEDUP_REMOVED lines=8> */
[----:B------:R-:W-:Y:S02]  /*0080*/  ISETP.NE.AND.EX P1, PT, RZ, c[0x0][0x254], PT, P1 ;  /* 0x00009500ff007a0c */ /* 0x000fe40003f25310 */
[----:B------:R-:W-:Y:S01]  /*0090*/  MOV R24, RZ ;  /* 0x000000ff00187202 */ /* 0x000fe20000000f00 */
[----:B-1----:R-:W1:Y:S01]  /*00a0*/  MUFU.RCP R8, R8 ;  /* 0x0000000800087308 */ /* 0x002e620000001000 */
[----:B0-----:R-:W-:Y:S01]  /*00b0*/  MOV R0, UR4 ;  /* 0x0000000400007c02 */ /* 0x001fe20008000f00 */
[----:B------:R-:W0:Y:S01]  /*00c0*/  S2UR UR6, SR_CTAID.X ;  /* 0x00000000000679c3 */ /* 0x000e220000002500 */
[----:B------:R-:W-:-:S02]  /*00d0*/  ULDC.64 UR4, c[0x0][0x118] ;  /* 0x0000460000047ab9 */ /* 0x000fc40000000a00 */
[----:B------:R-:W-:-:S03]  /*00e0*/  SHF.R.S32.HI R23, RZ, 0x1f, R0 ;  /* 0x0000001fff177819 */ /* 0x000fc60000011400 */
[C---:B------:R-:W-:Y:S02]  /*00f0*/  @P0 LEA R2, P2, R0.reuse, c[0x0][0x238], 0x2 ;  /* 0x00008e0000020a11 */ /* 0x040fe400078410ff */
[C---:B------:R-:W-:Y:S02]  /*0100*/  @P1 LEA R4, P3, R0.reuse, c[0x0][0x250], 0x2 ;  /* 0x0000940000041a11 */ /* 0x040fe400078610ff */
[--C-:B------:R-:W-:Y:S02]  /*0110*/  @P0 LEA.HI.X R3, R0, c[0x0][0x23c], R23.reuse, 0x2, P2 ;  /* 0x00008f0000030a11 */ /* 0x100fe400010f1417 */
[----:B-1----:R-:W-:Y:S02]  /*0120*/  IADD3 R6, R8, 0xffffffe, RZ ;  /* 0x0ffffffe08067810 */ /* 0x002fe40007ffe0ff */
[----:B------:R-:W-:Y:S01]  /*0130*/  @P1 LEA.HI.X R5, R0, c[0x0][0x254], R23, 0x2, P3 ;  /* 0x0000950000051a11 */ /* 0x000fe200018f1417 */
[----:B------:R1:W5:Y:S01]  /*0140*/  @P0 LDG.E R22, [R2.64] ;  /* 0x0000000402160981 */ /* 0x000362000c1e1900 */
[----:B------:R2:W3:Y:S03]  /*0150*/  F2I.FTZ.U32.TRUNC.NTZ R7, R6 ;  /* 0x0000000600077305 */ /* 0x0004e6000021f000 */
[----:B------:R4:W5:Y:S01]  /*0160*/  @P1 LDG.E R24, [R4.64] ;  /* 0x0000000404181981 */ /* 0x000962000c1e1900 */
[----:B--2---:R-:W-:Y:S01]  /*0170*/  HFMA2.MMA R6, -RZ, RZ, 0, 0 ;  /* 0x00000000ff067435 */ /* 0x004fe200000001ff */
[----:B-1----:R-:W-:-:S02]  /*0180*/  IABS R2, R0 ;  /* 0x0000000000027213 */ /* 0x002fc40000000000 */
[----:B0-----:R-:W-:Y:S02]  /*0190*/  MOV R25, UR6 ;  /* 0x0000000600197c02 */ /* 0x001fe40008000f00 */
[----:B----4-:R-:W-:Y:S02]  /*01a0*/  MOV R4, c[0x0][0x174] ;  /* 0x00005d0000047a02 */ /* 0x010fe40000000f00 */
[----:B---3--:R-:W-:Y:S02]  /*01b0*/  IADD3 R10, RZ, -R7, RZ ;  /* 0x80000007ff0a7210 */ /* 0x008fe40007ffe0ff */
[----:B------:R-:W-:Y:S02]  /*01c0*/  ISETP.GE.AND P0, PT, R4, 0x1, PT ;  /* 0x000000010400780c */ /* 0x000fe40003f06270 */
[----:B------:R-:W-:Y:S01]  /*01d0*/  SHF.R.S32.HI R167, RZ, 0x1f, R25 ;  /* 0x0000001fffa77819 */ /* 0x000fe20000011419 */
[----:B------:R-:W-:-:S04]  /*01e0*/  IMAD R11, R10, R9, RZ ;  /* 0x000000090a0b7224 */ /* 0x000fc800078e02ff */
[----:B------:R-:W-:-:S06]  /*01f0*/  IMAD.HI.U32 R7, R7, R11, R6 ;  /* 0x0000000b07077227 */ /* 0x000fcc00078e0006 */
[----:B------:R-:W-:-:S05]  /*0200*/  IMAD.HI.U32 R8, R7, R2, RZ ;  /* 0x0000000207087227 */ /* 0x000fca00078e00ff */
[----:B------:R-:W-:-:S05]  /*0210*/  IADD3 R3, -R8, RZ, RZ ;  /* 0x000000ff08037210 */ /* 0x000fca0007ffe1ff */
[----:B------:R-:W-:Y:S01]  /*0220*/  IMAD R2, R9, R3, R2 ;  /* 0x0000000309027224 */ /* 0x000fe200078e0202 */
[----:B------:R-:W-:-:S04]  /*0230*/  LOP3.LUT R3, R0, c[0x0][0x178], RZ, 0x3c, !PT ;  /* 0x00005e0000037a12 */ /* 0x000fc800078e3cff */
[----:B------:R-:W-:Y:S01]  /*0240*/  ISETP.GT.U32.AND P2, PT, R9, R2, PT ;  /* 0x000000020900720c */ /* 0x000fe20003f44070 */
[----:B------:R-:W-:-:S12]  /*0250*/  @!P0 EXIT ;  /* 0x000000000000894d */ /* 0x000fd80003800000 */
[-C--:B------:R-:W-:Y:S01]  /*0260*/  @!P2 IADD3 R2, R2, -R9.reuse, RZ ;  /* 0x800000090202a210 */ /* 0x080fe20007ffe0ff */
[----:B------:R-:W0:Y:S01]  /*0270*/  S2R R61, SR_TID.X ;  /* 0x00000000003d7919 */ /* 0x000e220000002100 */
[----:B------:R-:W-:Y:S01]  /*0280*/  IMAD R4, R167, c[0x0][0x1b0], RZ ;  /* 0x00006c00a7047a24 */ /* 0x000fe200078e02ff */
[----:B------:R-:W-:Y:S01]  /*0290*/  ISETP.GE.AND P3, PT, R3, RZ, PT ;  /* 0x000000ff0300720c */ /* 0x000fe20003f66270 */
[C---:B------:R-:W-:Y:S01]  /*02a0*/  IMAD R11, R23.reuse, c[0x0][0x1e8], RZ ;  /* 0x00007a00170b7a24 */ /* 0x040fe200078e02ff */
[----:B------:R-:W-:Y:S01]  /*02b0*/  ISETP.GE.U32.AND P0, PT, R2, R9, PT ;  /* 0x000000090200720c */ /* 0x000fe20003f06070 */
[----:B------:R-:W-:Y:S01]  /*02c0*/  IMAD R9, R23, c[0x0][0x1d8], RZ ;  /* 0x0000760017097a24 */ /* 0x000fe200078e02ff */
[----:B------:R-:W-:Y:S01]  /*02d0*/  ISETP.NE.AND P1, PT, RZ, c[0x0][0x178], PT ;  /* 0x00005e00ff007a0c */ /* 0x000fe20003f25270 */
[----:B------:R-:W-:Y:S01]  /*02e0*/  IMAD R13, R25, c[0x0][0x1b4], R4 ;  /* 0x00006d00190d7a24 */ /* 0x000fe200078e0204 */
[----:B------:R-:W-:Y:S01]  /*02f0*/  @!P2 IADD3 R8, R8, 0x1, RZ ;  /* 0x000000010808a810 */ /* 0x000fe20007ffe0ff */
[----:B------:R-:W-:Y:S01]  /*0300*/  IMAD.WIDE.U32 R2, R0, c[0x0][0x1d8], RZ ;  /* 0x0000760000027a25 */ /* 0x000fe200078e00ff */
[----:B------:R-:W1:Y:S01]  /*0310*/  S2R R28, SR_LANEID ;  /* 0x00000000001c7919 */ /* 0x000e620000000000 */
[----:B------:R-:W-:-:S02]  /*0320*/  MOV R31, RZ ;  /* 0x000000ff001f7202 */ /* 0x000fc40000000f00 */
[C---:B------:R-:W-:Y:S02]  /*0330*/  IMAD R9, R0.reuse, c[0x0][0x1dc], R9 ;  /* 0x0000770000097a24 */ /* 0x040fe400078e0209 */
[----:B------:R-:W-:Y:S02]  /*0340*/  IMAD.WIDE.U32 R4, R0, c[0x0][0x1e8], RZ ;  /* 0x00007a0000047a25 */ /* 0x000fe400078e00ff */
[----:B------:R-:W-:Y:S02]  /*0350*/  @P0 IADD3 R8, R8, 0x1, RZ ;  /* 0x0000000108080810 */ /* 0x000fe40007ffe0ff */
[----:B------:R-:W-:Y:S01]  /*0360*/  IMAD R11, R0, c[0x0][0x1ec], R11 ;  /* 0x00007b00000b7a24 */ /* 0x000fe200078e020b */
[----:B------:R-:W-:Y:S01]  /*0370*/  IADD3 R3, R3, R9, RZ ;  /* 0x0000000903037210 */ /* 0x000fe20007ffe0ff */
[----:B------:R-:W-:-:S03]  /*0380*/  IMAD.WIDE.U32 R6, R25, c[0x0][0x1b0], RZ ;  /* 0x00006c0019067a25 */ /* 0x000fc600078e00ff */
[----:B------:R-:W-:Y:S01]  /*0390*/  IADD3 R9, R5, R11, RZ ;  /* 0x0000000b05097210 */ /* 0x000fe20007ffe0ff */
[----:B------:R-:W-:Y:S01]  /*03a0*/  IMAD R14, R167, c[0x0][0x1e0], RZ ;  /* 0x00007800a70e7a24 */ /* 0x000fe200078e02ff */
[----:B------:R-:W-:Y:S02]  /*03b0*/  MOV R11, R8 ;  /* 0x00000008000b7202 */ /* 0x000fe40000000f00 */
[----:B0-----:R-:W-:Y:S01]  /*03c0*/  SHF.L.U32 R27, R61, 0x4, RZ ;  /* 0x000000043d1b7819 */ /* 0x001fe200000006ff */
[----:B------:R-:W-:Y:S01]  /*03d0*/  IMAD R14, R25, c[0x0][0x1e4], R14 ;  /* 0x00007900190e7a24 */ /* 0x000fe200078e020e */
[----:B------:R-:W-:Y:S02]  /*03e0*/  @!P3 IADD3 R11, -R11, RZ, RZ ;  /* 0x000000ff0b0bb210 */ /* 0x000fe40007ffe1ff */
[----:B------:R-:W-:Y:S02]  /*03f0*/  @!P1 LOP3.LUT R11, RZ, c[0x0][0x178], RZ, 0x33, !PT ;  /* 0x00005e00ff0b9a12 */ /* 0x000fe400078e33ff */
[----:B------:R-:W-:Y:S01]  /*0400*/  MOV R8, R4 ;  /* 0x0000000400087202 */ /* 0x000fe20000000f00 */
[----:B------:R-:W-:Y:S01]  /*0410*/  IMAD R4, R167, c[0x0][0x1d0], RZ ;  /* 0x00007400a7047a24 */ /* 0x000fe200078e02ff */
[----:B------:R-:W-:-:S02]  /*0420*/  SHF.R.S32.HI R10, RZ, 0x1f, R11 ;  /* 0x0000001fff0a7819 */ /* 0x000fc4000001140b */
[----:B------:R-:W-:Y:S01]  /*0430*/  LOP3.LUT R26, R61, 0x1f, RZ, 0xc0, !PT ;  /* 0x0000001f3d1a7812 */ /* 0x000fe200078ec0ff */
[----:B------:R-:W-:Y:S01]  /*0440*/  IMAD R12, R25, c[0x0][0x1d4], R4 ;  /* 0x00007500190c7a24 */ /* 0x000fe200078e0204 */
[----:B------:R-:W-:Y:S01]  /*0450*/  LOP3.LUT R27, R27, 0xfffffe00, RZ, 0xc0, !PT ;  /* 0xfffffe001b1b7812 */ /* 0x000fe200078ec0ff */
[----:B------:R-:W-:Y:S01]  /*0460*/  IMAD.WIDE.U32 R4, R25, c[0x0][0x1d0], R2 ;  /* 0x0000740019047a25 */ /* 0x000fe200078e0002 */
[----:B------:R-:W-:Y:S02]  /*0470*/  IADD3 R7, R7, R13, RZ ;  /* 0x0000000d07077210 */ /* 0x000fe40007ffe0ff */
[----:B------:R-:W-:Y:S01]  /*0480*/  LOP3.LUT R30, R27, R26, RZ, 0xfc, !PT ;  /* 0x0000001a1b1e7212 */ /* 0x000fe200078efcff */
[----:B------:R-:W-:-:S03]  /*0490*/  IMAD.WIDE.U32 R8, R25, c[0x0][0x1e0], R8 ;  /* 0x0000780019087a25 */ /* 0x000fc600078e0008 */
[----:B------:R-:W-:Y:S01]  /*04a0*/  SHF.R.S32.HI R29, RZ, 0x1f, R30 ;  /* 0x0000001fff1d7819 */ /* 0x000fe2000001141e */
[----:B------:R-:W-:Y:S01]  /*04b0*/  IMAD R10, R10, c[0x0][0x1c8], RZ ;  /* 0x000072000a0a7a24 */ /* 0x000fe200078e02ff */
[C---:B------:R-:W-:Y:S01]  /*04c0*/  IADD3 R17, P0, R30.reuse, R4, RZ ;  /* 0x000000041e117210 */ /* 0x040fe20007f1e0ff */
[----:B------:R-:W-:Y:S01]  /*04d0*/  IMAD.WIDE.U32 R2, R11, c[0x0][0x1c8], R6 ;  /* 0x000072000b027a25 */ /* 0x000fe200078e0006 */
[----:B------:R-:W-:Y:S02]  /*04e0*/  IADD3 R68, P1, R30, R8, RZ ;  /* 0x000000081e447210 */ /* 0x000fe40007f3e0ff */
[----:B------:R-:W-:Y:S01]  /*04f0*/  IADD3.X R4, R29, R5, R12, P0, !PT ;  /* 0x000000051d047210 */ /* 0x000fe200007fe40c */
[----:B------:R-:W-:Y:S01]  /*0500*/  IMAD R33, R11, c[0x0][0x1cc], R10 ;  /* 0x000073000b217a24 */ /* 0x000fe200078e020a */
[----:B------:R-:W-:Y:S02]  /*0510*/  IADD3.X R9, R29, R9, R14, P1, !PT ;  /* 0x000000091d097210 */ /* 0x000fe40000ffe40e */
[----:B------:R-:W-:-:S02]  /*0520*/  LEA R16, P1, R17, c[0x0][0x240], 0x1 ;  /* 0x0000900011107a11 */ /* 0x000fc400078208ff */
[----:B------:R-:W-:Y:S02]  /*0530*/  LEA R32, P0, R2, c[0x0][0x230], 0x1 ;  /* 0x00008c0002207a11 */ /* 0x000fe400078008ff */
[----:B------:R-:W-:Y:S02]  /*0540*/  IADD3 R33, R3, R33, RZ ;  /* 0x0000002103217210 */ /* 0x000fe40007ffe0ff */
[----:B------:R-:W-:Y:S02]  /*0550*/  LEA R59, P2, R68, c[0x0][0x248], 0x1 ;  /* 0x00009200443b7a11 */ /* 0x000fe400078408ff */
[----:B------:R-:W-:Y:S02]  /*0560*/  LEA.HI.X R17, R17, c[0x0][0x244], R4, 0x1, P1 ;  /* 0x0000910011117a11 */ /* 0x000fe400008f0c04 */
[----:B------:R-:W-:Y:S02]  /*0570*/  LEA.HI.X R33, R2, c[0x0][0x234], R33, 0x1, P0 ;  /* 0x00008d0002217a11 */ /* 0x000fe400000f0c21 */
[----:B-1----:R-:W-:-:S02]  /*0580*/  LEA.HI.X R68, R68, c[0x0][0x24c], R9, 0x1, P2 ;  /* 0x0000930044447a11 */ /* 0x002fc400010f0c09 */
.L_x_1515:
[----:B------:R-:W-:Y:S01]  /*0590*/  BAR.SYNC.DEFER_BLOCKING 0x0 ;  /* 0x0000000000007b1d */ /* 0x000fe20000010000 */
[----:B------:R-:W-:-:S02]  /*05a0*/  MOV R2, 0xfffffe00 ;  /* 0xfffffe0000027802 */ /* 0x000fc40000000f00 */
[----:B------:R-:W-:Y:S02]  /*05b0*/  PRMT R3, RZ, 0x7610, R3 ;  /* 0x00007610ff037816 */ /* 0x000fe40000000003 */
[--C-:B------:R-:W-:Y:S01]  /*05c0*/  LOP3.LUT R18, R27, 0x20, R26.reuse, 0xfe, !PT ;  /* 0x000000201b127812 */ /* 0x100fe200078efe1a */
[----:B------:R-:W-:Y:S01]  /*05d0*/  IMAD R35, R31, R2, c[0x0][0x168] ;  /* 0x00005a001f237624 */ /* 0x000fe200078e0202 */
[C-C-:B------:R-:W-:Y:S02]  /*05e0*/  LOP3.LUT R20, R27.reuse, 0x40, R26.reuse, 0xfe, !PT ;  /* 0x000000401b147812 */ /* 0x140fe400078efe1a */
[C-C-:B------:R-:W-:Y:S02]  /*05f0*/  LOP3.LUT R34, R27.reuse, 0x60, R26.reuse, 0xfe, !PT ;  /* 0x000000601b227812 */ /* 0x140fe400078efe1a */
[----:B------:R-:W-:Y:S02]  /*0600*/  ISETP.GE.AND P0, PT, R30, R35, PT ;  /* 0x000000231e00720c */ /* 0x000fe40003f06270 */
[----:B------:R-:W-:-:S02]  /*0610*/  LOP3.LUT R36, R27, 0x80, R26, 0xfe, !PT ;  /* 0x000000801b247812 */ /* 0x000fc400078efe1a */
[----:B------:R-:W-:Y:S02]  /*0620*/  LOP3.LUT R38, R27, 0xa0, R26, 0xfe, !PT ;  /* 0x000000a01b267812 */ /* 0x000fe400078efe1a */
        /* <DEDUP_REMOVED lines=11> */
[C-C-:B------:R-:W-:Y:S02]  /*06e0*/  LOP3.LUT R40, R27.reuse, 0xc0, R26.reuse, 0xfe, !PT ;  /* 0x000000c01b287812 */ /* 0x140fe400078efe1a */
[----:B------:R-:W-:Y:S01]  /*06f0*/  PRMT R9, RZ, 0x7610, R9 ;  /* 0x00007610ff097816 */ /* 0x000fe20000000009 */
[----:B------:R-:W4:Y:S01]  /*0700*/  @!P1 LDG.E.U16 R2, [R16.64+0x80] ;  /* 0x0000800410029981 */ /* 0x000f22000c1e1500 */
[C-C-:B------:R-:W-:Y:S02]  /*0710*/  LOP3.LUT R42, R27.reuse, 0xe0, R26.reuse, 0xfe, !PT ;  /* 0x000000e01b2a7812 */ /* 0x140fe400078efe1a */
[C-C-:B------:R-:W-:Y:S01]  /*0720*/  LOP3.LUT R52, R27.reuse, 0x100, R26.reuse, 0xfe, !PT ;  /* 0x000001001b347812 */ /* 0x140fe200078efe1a */
[----:B------:R-:W4:Y:S01]  /*0730*/  @!P2 LDG.E.U16 R7, [R16.64+0xc0] ;  /* 0x0000c0041007a981 */ /* 0x000f22000c1e1500 */
[----:B------:R-:W-:-:S02]  /*0740*/  LOP3.LUT R54, R27, 0x120, R26, 0xfe, !PT ;  /* 0x000001201b367812 */ /* 0x000fc400078efe1a */
[-C--:B------:R-:W-:Y:S01]  /*0750*/  ISETP.GE.AND P0, PT, R40, R35.reuse, PT ;  /* 0x000000232800720c */ /* 0x080fe20003f06270 */
[----:B------:R-:W4:Y:S01]  /*0760*/  @!P3 LDG.E.U16 R4, [R16.64+0x100] ;  /* 0x000100041004b981 */ /* 0x000f22000c1e1500 */
[----:B------:R-:W-:Y:S02]  /*0770*/  LOP3.LUT R56, R27, 0x140, R26, 0xfe, !PT ;  /* 0x000001401b387812 */ /* 0x000fe400078efe1a */
        /* <DEDUP_REMOVED lines=10> */
[C---:B------:R-:W-:Y:S02]  /*0820*/  LOP3.LUT R58, R27.reuse, 0x160, R26, 0xfe, !PT ;  /* 0x000001601b3a7812 */ /* 0x040fe400078efe1a */
[----:B------:R-:W-:Y:S01]  /*0830*/  PRMT R10, RZ, 0x7610, R10 ;  /* 0x00007610ff0a7816 */ /* 0x000fe2000000000a */
[----:B------:R-:W4:Y:S01]  /*0840*/  @!P1 LDG.E.U16 R11, [R16.64+0x1c0] ;  /* 0x0001c004100b9981 */ /* 0x000f22000c1e1500 */
[----:B------:R-:W-:-:S02]  /*0850*/  LOP3.LUT R60, R27, 0x180, R26, 0xfe, !PT ;  /* 0x000001801b3c7812 */ /* 0x000fc400078efe1a */
[C-C-:B------:R-:W-:Y:S01]  /*0860*/  LOP3.LUT R62, R27.reuse, 0x1a0, R26.reuse, 0xfe, !PT ;  /* 0x000001a01b3e7812 */ /* 0x140fe200078efe1a */
[----:B------:R-:W4:Y:S01]  /*0870*/  @!P2 LDG.E.U16 R8, [R16.64+0x200] ;  /* 0x000200041008a981 */ /* 0x000f22000c1e1500 */
[C-C-:B------:R-:W-:Y:S02]  /*0880*/  LOP3.LUT R64, R27.reuse, 0x1c0, R26.reuse, 0xfe, !PT ;  /* 0x000001c01b407812 */ /* 0x140fe400078efe1a */
[-C--:B------:R-:W-:Y:S01]  /*0890*/  ISETP.GE.AND P0, PT, R58, R35.reuse, PT ;  /* 0x000000233a00720c */ /* 0x080fe20003f06270 */
[----:B------:R-:W4:Y:S01]  /*08a0*/  @!P3 LDG.E.U16 R13, [R16.64+0x240] ;  /* 0x00024004100db981 */ /* 0x000f22000c1e1500 */
[----:B------:R-:W-:Y:S02]  /*08b0*/  LOP3.LUT R66, R27, 0x1e0, R26, 0xfe, !PT ;  /* 0x000001e01b427812 */ /* 0x000fe400078efe1a */
        /* <DEDUP_REMOVED lines=18> */
[C---:B------:R-:W-:Y:S02]  /*09e0*/  IADD3 R37, R28.reuse, 0x20, RZ ;  /* 0x000000201c257810 */ /* 0x040fe40007ffe0ff */
[C---:B------:R-:W-:Y:S02]  /*09f0*/  IADD3 R39, R28.reuse, 0x40, RZ ;  /* 0x000000401c277810 */ /* 0x040fe40007ffe0ff */
[----:B------:R-:W-:Y:S02]  /*0a00*/  IADD3 R41, R28, 0x60, RZ ;  /* 0x000000601c297810 */ /* 0x000fe40007ffe0ff */
[----:B------:R-:W-:-:S02]  /*0a10*/  ISETP.GE.AND P4, PT, R36, R35, PT ;  /* 0x000000232400720c */ /* 0x000fc40003f86270 */
[C---:B------:R-:W-:Y:S02]  /*0a20*/  IADD3 R43, R28.reuse, 0x80, RZ ;  /* 0x000000801c2b7810 */ /* 0x040fe40007ffe0ff */
[----:B------:R-:W-:Y:S02]  /*0a30*/  IADD3 R45, R28, 0xa0, RZ ;  /* 0x000000a01c2d7810 */ /* 0x000fe40007ffe0ff */
[-C--:B------:R-:W-:Y:S02]  /*0a40*/  LEA.HI.SX32 R36, R37, R28.reuse, 0x1b ;  /* 0x0000001c25247211 */ /* 0x080fe400078fdaff */
[----:B------:R-:W-:Y:S02]  /*0a50*/  ISETP.GE.AND P6, PT, R38, R35, PT ;  /* 0x000000232600720c */ /* 0x000fe40003fc6270 */
[-C--:B------:R-:W-:Y:S02]  /*0a60*/  LEA.HI.SX32 R37, R39, R28.reuse, 0x1b ;  /* 0x0000001c27257211 */ /* 0x080fe400078fdaff */
[----:B------:R-:W-:-:S02]  /*0a70*/  LEA.HI.SX32 R38, R41, R28, 0x1b ;  /* 0x0000001c29267211 */ /* 0x000fc400078fdaff */
[----:B------:R-:W-:Y:S02]  /*0a80*/  ISETP.GE.AND P5, PT, R40, R35, PT ;  /* 0x000000232800720c */ /* 0x000fe40003fa6270 */
[-C--:B------:R-:W-:Y:S02]  /*0a90*/  LEA.HI.SX32 R39, R43, R28.reuse, 0x1b ;  /* 0x0000001c2b277211 */ /* 0x080fe400078fdaff */
[----:B------:R-:W-:Y:S02]  /*0aa0*/  LEA.HI.SX32 R40, R45, R28, 0x1b ;  /* 0x0000001c2d287211 */ /* 0x000fe400078fdaff */
[----:B------:R-:W-:Y:S02]  /*0ab0*/  SHF.L.U32 R36, R36, 0x1, RZ ;  /* 0x0000000124247819 */ /* 0x000fe400000006ff */
[----:B------:R-:W-:Y:S02]  /*0ac0*/  SHF.L.U32 R37, R37, 0x1, RZ ;  /* 0x0000000125257819 */ /* 0x000fe400000006ff */
[----:B------:R-:W-:-:S02]  /*0ad0*/  IADD3 R41, R28, 0xe0, RZ ;  /* 0x000000e01c297810 */ /* 0x000fc40007ffe0ff */
[----:B------:R-:W-:Y:S02]  /*0ae0*/  SHF.L.U32 R38, R38, 0x1, RZ ;  /* 0x0000000126267819 */ /* 0x000fe400000006ff */
[----:B------:R-:W-:Y:S02]  /*0af0*/  SHF.L.U32 R39, R39, 0x1, RZ ;  /* 0x0000000127277819 */ /* 0x000fe400000006ff */
[----:B------:R-:W-:Y:S02]  /*0b00*/  ISETP.GE.AND P3, PT, R42, R35, PT ;  /* 0x000000232a00720c */ /* 0x000fe40003f66270 */
[----:B------:R-:W-:Y:S02]  /*0b10*/  SHF.L.U32 R40, R40, 0x1, RZ ;  /* 0x0000000128287819 */ /* 0x000fe400000006ff */
[C---:B------:R-:W-:Y:S02]  /*0b20*/  IADD3 R43, R28.reuse, 0x100, RZ ;  /* 0x000001001c2b7810 */ /* 0x040fe40007ffe0ff */
[----:B------:R-:W-:-:S02]  /*0b30*/  IADD3 R45, R28, 0x120, RZ ;  /* 0x000001201c2d7810 */ /* 0x000fc40007ffe0ff */
[-C--:B------:R-:W-:Y:S02]  /*0b40*/  LEA.HI.SX32 R42, R41, R28.reuse, 0x1b ;  /* 0x0000001c292a7211 */ /* 0x080fe400078fdaff */
[----:B------:R-:W-:Y:S02]  /*0b50*/  IADD3 R47, R28, 0x140, RZ ;  /* 0x000001401c2f7810 */ /* 0x000fe40007ffe0ff */
[-C--:B------:R-:W-:Y:S02]  /*0b60*/  LEA.HI.SX32 R43, R43, R28.reuse, 0x1b ;  /* 0x0000001c2b2b7211 */ /* 0x080fe400078fdaff */
[-C--:B------:R-:W-:Y:S02]  /*0b70*/  LEA.HI.SX32 R44, R45, R28.reuse, 0x1b ;  /* 0x0000001c2d2c7211 */ /* 0x080fe400078fdaff */
[----:B------:R-:W-:Y:S02]  /*0b80*/  LEA.HI.SX32 R45, R47, R28, 0x1b ;  /* 0x0000001c2f2d7211 */ /* 0x000fe400078fdaff */
[----:B------:R-:W-:-:S02]  /*0b90*/  SHF.L.U32 R42, R42, 0x1, RZ ;  /* 0x000000012a2a7819 */ /* 0x000fc400000006ff */
[----:B------:R-:W-:Y:S02]  /*0ba0*/  IADD3 R47, R28, 0x1e0, RZ ;  /* 0x000001e01c2f7810 */ /* 0x000fe40007ffe0ff */
[----:B------:R-:W-:Y:S02]  /*0bb0*/  SHF.L.U32 R43, R43, 0x1, RZ ;  /* 0x000000012b2b7819 */ /* 0x000fe400000006ff */
[----:B------:R-:W-:Y:S02]  /*0bc0*/  SHF.L.U32 R44, R44, 0x1, RZ ;  /* 0x000000012c2c7819 */ /* 0x000fe400000006ff */
[----:B------:R-:W-:Y:S02]  /*0bd0*/  SHF.L.U32 R45, R45, 0x1, RZ ;  /* 0x000000012d2d7819 */ /* 0x000fe400000006ff */
[----:B------:R-:W-:-:S04]  /*0be0*/  LEA.HI.SX32 R50, R47, R28, 0x1b ;  /* 0x0000001c2f327211 */ /* 0x000fc800078fdaff */
[----:B------:R-:W-:Y:S02]  /*0bf0*/  SHF.L.U32 R50, R50, 0x1, RZ ;  /* 0x0000000132327819 */ /* 0x000fe400000006ff */
[-C--:B------:R-:W-:Y:S02]  /*0c00*/  ISETP.GE.AND P1, PT, R18, R35.reuse, PT ;  /* 0x000000231200720c */ /* 0x080fe40003f26270 */
[----:B------:R-:W-:Y:S02]  /*0c10*/  ISETP.GE.AND P0, PT, R20, R35, PT ;  /* 0x000000231400720c */ /* 0x000fe40003f06270 */
[----:B------:R-:W-:Y:S02]  /*0c20*/  PRMT R18, RZ, 0x7610, R18 ;  /* 0x00007610ff127816 */ /* 0x000fe40000000012 */
[----:B------:R-:W-:Y:S01]  /*0c30*/  PRMT R85, RZ, 0x7610, R85 ;  /* 0x00007610ff557816 */ /* 0x000fe20000000055 */
[----:B--2---:R0:W-:Y:S02]  /*0c40*/  STS.U16 [R34], R3 ;  /* 0x0000000322007388 */ /* 0x0041e40000000400 */
[----:B0-----:R-:W-:-:S04]  /*0c50*/  IADD3 R3, R28, 0xc0, RZ ;  /* 0x000000c01c037810 */ /* 0x001fc80007ffe0ff */
[----:B------:R-:W-:Y:S01]  /*0c60*/  LEA.HI.SX32 R3, R3, R28, 0x1b ;  /* 0x0000001c03037211 */ /* 0x000fe200078fdaff */
[----:B---3--:R0:W-:Y:S03]  /*0c70*/  STS.U16 [R36+0x40], R5 ;  /* 0x0000400524007388 */ /* 0x0081e60000000400 */
[----:B------:R-:W-:Y:S01]  /*0c80*/  SHF.L.U32 R41, R3, 0x1, RZ ;  /* 0x0000000103297819 */ /* 0x000fe200000006ff */
[----:B----4-:R-:W-:Y:S01]  /*0c90*/  STS.U16 [R37+0x80], R2 ;  /* 0x0000800225007388 */ /* 0x010fe20000000400 */
[----:B------:R-:W-:-:S03]  /*0ca0*/  IADD3 R3, R28, 0x160, RZ ;  /* 0x000001601c037810 */ /* 0x000fc60007ffe0ff */
[----:B------:R1:W-:Y:S01]  /*0cb0*/  STS.U16 [R38+0xc0], R7 ;  /* 0x0000c00726007388 */ /* 0x0003e20000000400 */
[----:B0-----:R-:W-:-:S03]  /*0cc0*/  IADD3 R5, R28, 0x180, RZ ;  /* 0x000001801c057810 */ /* 0x001fc60007ffe0ff */
[----:B------:R-:W-:Y:S01]  /*0cd0*/  STS.U16 [R39+0x100], R4 ;  /* 0x0001000427007388 */ /* 0x000fe20000000400 */
[----:B------:R-:W-:-:S03]  /*0ce0*/  LEA.HI.SX32 R3, R3, R28, 0x1b ;  /* 0x0000001c03037211 */ /* 0x000fc600078fdaff */
[----:B------:R0:W-:Y:S01]  /*0cf0*/  STS.U16 [R40+0x140], R9 ;  /* 0x0001400928007388 */ /* 0x0001e20000000400 */
[C---:B-1----:R-:W-:Y:S02]  /*0d00*/  IADD3 R7, R28.reuse, 0x1a0, RZ ;  /* 0x000001a01c077810 */ /* 0x042fe40007ffe0ff */
[-C--:B------:R-:W-:Y:S02]  /*0d10*/  LEA.HI.SX32 R5, R5, R28.reuse, 0x1b ;  /* 0x0000001c05057211 */ /* 0x080fe400078fdaff */
        /* <DEDUP_REMOVED lines=8> */
[----:B------:R-:W-:Y:S01]  /*0da0*/  SHF.L.U32 R48, R7, 0x1, RZ ;  /* 0x0000000107307819 */ /* 0x000fe200000006ff */
[----:B------:R2:W-:Y:S01]  /*0db0*/  STS.U16 [R43+0x200], R8 ;  /* 0x000200082b007388 */ /* 0x0005e20000000400 */
[----:B------:R-:W-:Y:S02]  /*0dc0*/  LEA.HI.SX32 R51, R2, R2, 0x1b ;  /* 0x0000000202337211 */ /* 0x000fe400078fdaff */
[----:B------:R-:W-:Y:S01]  /*0dd0*/  SHF.L.U32 R49, R9, 0x1, RZ ;  /* 0x0000000109317819 */ /* 0x000fe200000006ff */
        /* <DEDUP_REMOVED lines=67> */
[----:B------:R-:W-:-:S04]  /*1210*/  MOV R52, c[0x0][0x16c] ;  /* 0x00005b0000347a02 */ /* 0x000fc80000000f00 */
[----:B------:R-:W-:Y:S01]  /*1220*/  ISETP.GE.AND P6, PT, R52, 0x1, PT ;  /* 0x000000013400780c */ /* 0x000fe20003fc6270 */
[----:B------:R-:W-:Y:S01]  /*1230*/  ULDC.U8 UR6, c[0x0][0x17e] ;  /* 0x00005f8000067ab9 */ /* 0x000fe20000000000 */
        /* <DEDUP_REMOVED lines=88> */
.L_x_1477:
[----:B------:R-:W-:Y:S05]  /*17c0*/  BSYNC B0 ;  /* 0x0000000000007941 */ /* 0x000fea0003800000 */
.L_x_1476:
        /* <DEDUP_REMOVED lines=36> */
.L_x_1479:
[----:B------:R-:W-:Y:S05]  /*1a10*/  BSYNC B0 ;  /* 0x0000000000007941 */ /* 0x000fea0003800000 */
.L_x_1478:
        /* <DEDUP_REMOVED lines=38> */
.L_x_1481:
[----:B------:R-:W-:Y:S05]  /*1c80*/  BSYNC B0 ;  /* 0x0000000000007941 */ /* 0x000fea0003800000 */
.L_x_1480:
        /* <DEDUP_REMOVED lines=36> */
.L_x_1483:
[----:B------:R-:W-:Y:S05]  /*1ed0*/  BSYNC B0 ;  /* 0x0000000000007941 */ /* 0x000fea0003800000 */
.L_x_1482:
        /* <DEDUP_REMOVED lines=38> */
.L_x_1485:
[----:B------:R-:W-:Y:S05]  /*2140*/  BSYNC B0 ;  /* 0x0000000000007941 */ /* 0x000fea0003800000 */
.L_x_1484:
        /* <DEDUP_REMOVED lines=36> */
.L_x_1487:
[----:B------:R-:W-:Y:S05]  /*2390*/  BSYNC B0 ;  /* 0x0000000000007941 */ /* 0x000fea0003800000 */
.L_x_1486:
        /* <DEDUP_REMOVED lines=38> */
.L_x_1489:
[----:B------:R-:W-:Y:S05]  /*2600*/  BSYNC B0 ;  /* 0x0000000000007941 */ /* 0x000fea0003800000 */
.L_x_1488:
        /* <DEDUP_REMOVED lines=36> */
.L_x_1491:
[----:B------:R-:W-:Y:S05]  /*2850*/  BSYNC B0 ;  /* 0x0000000000007941 */ /* 0x000fea0003800000 */
.L_x_1490:
        /* <DEDUP_REMOVED lines=41> */
.L_x_1493:
[----:B------:R-:W-:Y:S05]  /*2af0*/  BSYNC B0 ;  /* 0x0000000000007941 */ /* 0x000fea0003800000 */
.L_x_1492:
        /* <DEDUP_REMOVED lines=41> */
.L_x_1495:
[----:B------:R-:W-:Y:S05]  /*2d90*/  BSYNC B0 ;  /* 0x0000000000007941 */ /* 0x000fea0003800000 */
.L_x_1494:
        /* <DEDUP_REMOVED lines=47> */
.L_x_1497:
[----:B------:R-:W-:Y:S05]  /*3090*/  BSYNC B0 ;  /* 0x0000000000007941 */ /* 0x000fea0003800000 */
.L_x_1496:
        /* <DEDUP_REMOVED lines=33> */
.L_x_1499:
[----:B------:R-:W-:Y:S05]  /*32b0*/  BSYNC B0 ;  /* 0x0000000000007941 */ /* 0x000fea0003800000 */
.L_x_1498:
        /* <DEDUP_REMOVED lines=33> */
.L_x_1501:
[----:B------:R-:W-:Y:S05]  /*34d0*/  BSYNC B0 ;  /* 0x0000000000007941 */ /* 0x000fea0003800000 */
.L_x_1500:
        /* <DEDUP_REMOVED lines=33> */
.L_x_1503:
[----:B------:R-:W-:Y:S05]  /*36f0*/  BSYNC B0 ;  /* 0x0000000000007941 */ /* 0x000fea0003800000 */
.L_x_1502:
        /* <DEDUP_REMOVED lines=33> */
.L_x_1505:
[----:B------:R-:W-:Y:S05]  /*3910*/  BSYNC B0 ;  /* 0x0000000000007941 */ /* 0x000fea0003800000 */
.L_x_1504:
        /* <DEDUP_REMOVED lines=33> */
.L_x_1507:
[----:B------:R-:W-:Y:S05]  /*3b30*/  BSYNC B0 ;  /* 0x0000000000007941 */ /* 0x000fea0003800000 */
.L_x_1506:
        /* <DEDUP_REMOVED lines=20> */
.L_x_1511:
        /* <DEDUP_REMOVED lines=12> */
[----:B------:R-:W-:Y:S01]  /*3d40*/  MOV R10, 0xfffffe00 ;  /* 0xfffffe00000a7802 */ /* 0x000fe20000000f00 */
[----:B------:R-:W-:Y:S01]  /*3d50*/  IMAD R13, R14, c[0x0][0x1c0], RZ ;  /* 0x000070000e0d7a24 */ /* 0x000fe200078e02ff */
[----:B------:R-:W-:Y:S02]  /*3d60*/  IADD3 R6, R27, R30, RZ ;  /* 0x0000001e1b067210 */ /* 0x000fe40007ffe0ff */
[----:B------:R-:W-:Y:S01]  /*3d70*/  PRMT R135, RZ, 0x7610, R135 ;  /* 0x00007610ff877816 */ /* 0x000fe20000000087 */
[----:B------:R-:W-:Y:S01]  /*3d80*/  IMAD R35, R31, R10, c[0x0][0x168] ;  /* 0x00005a001f237624 */ /* 0x000fe200078e020a */
[----:B------:R-:W-:Y:S01]  /*3d90*/  IADD3 R10, R6, 0x20, RZ ;  /* 0x00000020060a7810 */ /* 0x000fe20007ffe0ff */
[----:B------:R-:W-:Y:S01]  /*3da0*/  IMAD R13, R84, c[0x0][0x1c4], R13 ;  /* 0x00007100540d7a24 */ /* 0x000fe200078e020d */
[----:B------:R-:W-:Y:S02]  /*3db0*/  IADD3 R11, R6, 0x40, RZ ;  /* 0x00000040060b7810 */ /* 0x000fe40007ffe0ff */
[----:B------:R-:W-:-:S02]  /*3dc0*/  SHF.L.U32 R20, R35, 0x1, RZ ;  /* 0x0000000123147819 */ /* 0x000fc400000006ff */
[--C-:B------:R-:W-:Y:S02]  /*3dd0*/  SHF.R.S32.HI R7, RZ, 0x1f, R6.reuse ;  /* 0x0000001fff077819 */ /* 0x100fe40000011406 */
[-C--:B------:R-:W-:Y:S02]  /*3de0*/  ISETP.GE.AND P1, PT, R10, R20.reuse, PT ;  /* 0x000000140a00720c */ /* 0x080fe40003f26270 */
[-C--:B------:R-:W-:Y:S01]  /*3df0*/  ISETP.GE.AND P0, PT, R11, R20.reuse, PT ;  /* 0x000000140b00720c */ /* 0x080fe20003f06270 */
[----:B------:R-:W-:Y:S01]  /*3e00*/  IMAD.WIDE.U32 R10, R84, c[0x0][0x1c0], R6 ;  /* 0x00007000540a7a25 */ /* 0x000fe200078e0006 */
[C---:B0-----:R-:W-:Y:S02]  /*3e10*/  IADD3 R8, R6.reuse, 0x60, RZ ;  /* 0x0000006006087810 */ /* 0x041fe40007ffe0ff */
[-C--:B------:R-:W-:Y:S02]  /*3e20*/  ISETP.GE.AND P2, PT, R6, R20.reuse, PT ;  /* 0x000000140600720c */ /* 0x080fe40003f46270 */
[----:B------:R-:W-:-:S02]  /*3e30*/  ISETP.GE.AND P4, PT, R8, R20, PT ;  /* 0x000000140800720c */ /* 0x000fc40003f86270 */
[----:B------:R-:W-:Y:S02]  /*3e40*/  IADD3 R9, R6, 0xa0, RZ ;  /* 0x000000a006097810 */ /* 0x000fe40007ffe0ff */
[----:B------:R-:W-:Y:S02]  /*3e50*/  IADD3 R12, R11, R13, RZ ;  /* 0x0000000d0b0c7210 */ /* 0x000fe40007ffe0ff */
[----:B------:R-:W-:Y:S02]  /*3e60*/  LEA R8, P3, R10, R32, 0x1 ;  /* 0x000000200a087211 */ /* 0x000fe400078608ff */
[----:B------:R-:W-:Y:S02]  /*3e70*/  IADD3 R7, R6, 0x80, RZ ;  /* 0x0000008006077810 */ /* 0x000fe40007ffe0ff */
[----:B------:R-:W-:Y:S02]  /*3e80*/  ISETP.GE.AND P5, PT, R9, R20, PT ;  /* 0x000000140900720c */ /* 0x000fe40003fa6270 */
[----:B------:R-:W-:-:S02]  /*3e90*/  LEA.HI.X R9, R10, R33, R12, 0x1, P3 ;  /* 0x000000210a097211 */ /* 0x000fc400018f0c0c */
[-C--:B------:R-:W-:Y:S02]  /*3ea0*/  ISETP.GE.AND P6, PT, R7, R20.reuse, PT ;  /* 0x000000140700720c */ /* 0x080fe40003fc6270 */
[C---:B------:R-:W-:Y:S01]  /*3eb0*/  IADD3 R7, R6.reuse, 0xe0, RZ ;  /* 0x000000e006077810 */ /* 0x040fe20007ffe0ff */
[----:B------:R0:W3:Y:S01]  /*3ec0*/  @!P2 LDG.E.U16 R135, [R8.64] ;  /* 0x000000040887a981 */ /* 0x0000e2000c1e1500 */
[----:B------:R-:W-:Y:S02]  /*3ed0*/  PRMT R134, RZ, 0x7610, R134 ;  /* 0x00007610ff867816 */ /* 0x000fe40000000086 */
[----:B------:R-:W-:Y:S02]  /*3ee0*/  ISETP.GE.AND P2, PT, R7, R20, PT ;  /* 0x000000140700720c */ /* 0x000fe40003f46270 */
[C---:B------:R-:W-:Y:S02]  /*3ef0*/  IADD3 R7, R6.reuse, 0x120, RZ ;  /* 0x0000012006077810 */ /* 0x040fe40007ffe0ff */
[----:B------:R-:W-:Y:S01]  /*3f00*/  IADD3 R11, R6, 0xc0, RZ ;  /* 0x000000c0060b7810 */ /* 0x000fe20007ffe0ff */
[----:B------:R0:W4:Y:S01]  /*3f10*/  @!P0 LDG.E.U16 R134, [R8.64+0x80] ;  /* 0x0000800408868981 */ /* 0x000122000c1e1500 */
[----:B------:R-:W-:-:S02]  /*3f20*/  PRMT R141, RZ, 0x7610, R141 ;  /* 0x00007610ff8d7816 */ /* 0x000fc4000000008d */
[----:B------:R-:W-:Y:S02]  /*3f30*/  PRMT R133, RZ, 0x7610, R133 ;  /* 0x00007610ff857816 */ /* 0x000fe40000000085 */
[-C--:B------:R-:W-:Y:S02]  /*3f40*/  ISETP.GE.AND P0, PT, R7, R20.reuse, PT ;  /* 0x000000140700720c */ /* 0x080fe40003f06270 */
[----:B------:R-:W-:Y:S01]  /*3f50*/  ISETP.GE.AND P3, PT, R11, R20, PT ;  /* 0x000000140b00720c */ /* 0x000fe20003f66270 */
[----:B------:R0:W5:Y:S01]  /*3f60*/  @!P4 LDG.E.U16 R141, [R8.64+0xc0] ;  /* 0x0000c004088dc981 */ /* 0x000162000c1e1500 */
[C---:B------:R-:W-:Y:S02]  /*3f70*/  IADD3 R7, R6.reuse, 0x140, RZ ;  /* 0x0000014006077810 */ /* 0x040fe40007ffe0ff */
[----:B------:R-:W-:Y:S01]  /*3f80*/  IADD3 R10, R6, 0x100, RZ ;  /* 0x00000100060a7810 */ /* 0x000fe20007ffe0ff */
[----:B------:R0:W3:Y:S01]  /*3f90*/  @!P1 LDG.E.U16 R133, [R8.64+0x40] ;  /* 0x0000400408859981 */ /* 0x0000e2000c1e1500 */
[----:B------:R-:W-:-:S02]  /*3fa0*/  PRMT R139, RZ, 0x7610, R139 ;  /* 0x00007610ff8b7816 */ /* 0x000fc4000000008b */
[-C--:B------:R-:W-:Y:S02]  /*3fb0*/  ISETP.GE.AND P4, PT, R7, R20.reuse, PT ;  /* 0x000000140700720c */ /* 0x080fe40003f86270 */
[-C--:B------:R-:W-:Y:S02]  /*3fc0*/  ISETP.GE.AND P1, PT, R10, R20.reuse, PT ;  /* 0x000000140a00720c */ /* 0x080fe40003f26270 */
[C---:B------:R-:W-:Y:S01]  /*3fd0*/  IADD3 R7, R6.reuse, 0x180, RZ ;  /* 0x0000018006077810 */ /* 0x040fe20007ffe0ff */
[----:B------:R0:W3:Y:S01]  /*3fe0*/  @!P5 LDG.E.U16 R139, [R8.64+0x140] ;  /* 0x00014004088bd981 */ /* 0x0000e2000c1e1500 */
[----:B------:R-:W-:Y:S02]  /*3ff0*/  PRMT R150, RZ, 0x7610, R150 ;  /* 0x00007610ff967816 */ /* 0x000fe40000000096 */
[----:B------:R-:W-:Y:S02]  /*4000*/  ISETP.GE.AND P5, PT, R7, R20, PT ;  /* 0x000000140700720c */ /* 0x000fe40003fa6270 */
[----:B------:R-:W-:-:S02]  /*4010*/  IADD3 R7, R6, 0x1a0, RZ ;  /* 0x000001a006077810 */ /* 0x000fc40007ffe0ff */
[----:B------:R-:W-:Y:S01]  /*4020*/  PRMT R140, RZ, 0x7610, R140 ;  /* 0x00007610ff8c7816 */ /* 0x000fe2000000008c */
[----:B------:R0:W3:Y:S01]  /*4030*/  @!P3 LDG.E.U16 R150, [R8.64+0x180] ;  /* 0x000180040896b981 */ /* 0x0000e2000c1e1500 */
[----:B------:R-:W-:Y:S02]  /*4040*/  PRMT R148, RZ, 0x7610, R148 ;  /* 0x00007610ff947816 */ /* 0x000fe40000000094 */
[C---:B------:R-:W-:Y:S02]  /*4050*/  IADD3 R10, R6.reuse, 0x160, RZ ;  /* 0x00000160060a7810 */ /* 0x040fe40007ffe0ff */
[-C--:B------:R-:W-:Y:S01]  /*4060*/  ISETP.GE.AND P3, PT, R7, R20.reuse, PT ;  /* 0x000000140700720c */ /* 0x080fe20003f66270 */
[----:B------:R0:W3:Y:S01]  /*4070*/  @!P6 LDG.E.U16 R140, [R8.64+0x100] ;  /* 0x00010004088ce981 */ /* 0x0000e2000c1e1500 */
[----:B------:R-:W-:Y:S02]  /*4080*/  IADD3 R7, R6, 0x1e0, RZ ;  /* 0x000001e006077810 */ /* 0x000fe40007ffe0ff */
[----:B------:R-:W-:Y:S01]  /*4090*/  PRMT R147, RZ, 0x7610, R147 ;  /* 0x00007610ff937816 */ /* 0x000fe20000000093 */
[----:B------:R0:W3:Y:S01]  /*40a0*/  @!P1 LDG.E.U16 R148, [R8.64+0x200] ;  /* 0x0002000408949981 */ /* 0x0000e2000c1e1500 */
[----:B------:R-:W-:-:S02]  /*40b0*/  ISETP.GE.AND P6, PT, R10, R20, PT ;  /* 0x000000140a00720c */ /* 0x000fc40003fc6270 */
[----:B------:R-:W-:Y:S02]  /*40c0*/  IADD3 R10, R6, 0x1c0, RZ ;  /* 0x000001c0060a7810 */ /* 0x000fe40007ffe0ff */
[-C--:B------:R-:W-:Y:S01]  /*40d0*/  ISETP.GE.AND P1, PT, R7, R20.reuse, PT ;  /* 0x000000140700720c */ /* 0x080fe20003f26270 */
[----:B------:R0:W3:Y:S01]  /*40e0*/  @!P2 LDG.E.U16 R147, [R8.64+0x1c0] ;  /* 0x0001c0040893a981 */ /* 0x0000e2000c1e1500 */
[----:B------:R-:W-:Y:S02]  /*40f0*/  PRMT R153, RZ, 0x7610, R153 ;  /* 0x00007610ff997816 */ /* 0x000fe40000000099 */
[-C--:B------:R-:W-:Y:S02]  /*4100*/  ISETP.GE.AND P2, PT, R10, R20.reuse, PT ;  /* 0x000000140a00720c */ /* 0x080fe40003f46270 */
[----:B------:R-:W-:Y:S02]  /*4110*/  IADD3 R7, R6, 0x200, RZ ;  /* 0x0000020006077810 */ /* 0x000fe40007ffe0ff */
[----:B------:R-:W-:Y:S01]  /*4120*/  PRMT R155, RZ, 0x7610, R155 ;  /* 0x00007610ff9b7816 */ /* 0x000fe2000000009b */
[----:B------:R0:W3:Y:S01]  /*4130*/  @!P0 LDG.E.U16 R153, [R8.64+0x240] ;  /* 0x0002400408998981 */ /* 0x0000e2000c1e1500 */
[----:B------:R-:W-:-:S02]  /*4140*/  ISETP.GE.AND P0, PT, R7, R20, PT ;  /* 0x000000140700720c */ /* 0x000fc40003f06270 */
[C---:B------:R-:W-:Y:S02]  /*4150*/  IADD3 R7, R6.reuse, 0x220, RZ ;  /* 0x0000022006077810 */ /* 0x040fe40007ffe0ff */
[----:B------:R-:W-:Y:S01]  /*4160*/  PRMT R156, RZ, 0x7610, R156 ;  /* 0x00007610ff9c7816 */ /* 0x000fe2000000009c */
[----:B------:R0:W3:Y:S01]  /*4170*/  @!P1 LDG.E.U16 R155, [R8.64+0x3c0] ;  /* 0x0003c004089b9981 */ /* 0x0000e2000c1e1500 */
[----:B------:R-:W-:Y:S02]  /*4180*/  PRMT R151, RZ, 0x7610, R151 ;  /* 0x00007610ff977816 */ /* 0x000fe40000000097 */
[----:B------:R-:W-:Y:S02]  /*4190*/  IADD3 R10, R6, 0x240, RZ ;  /* 0x00000240060a7810 */ /* 0x000fe40007ffe0ff */
[----:B------:R-:W-:Y:S01]  /*41a0*/  ISETP.GE.AND P1, PT, R7, R20, PT ;  /* 0x000000140700720c */ /* 0x000fe20003f26270 */
[----:B------:R0:W3:Y:S01]  /*41b0*/  @!P2 LDG.E.U16 R156, [R8.64+0x380] ;  /* 0x00038004089ca981 */ /* 0x0000e2000c1e1500 */
[----:B------:R-:W-:-:S02]  /*41c0*/  PRMT R154, RZ, 0x7610, R154 ;  /* 0x00007610ff9a7816 */ /* 0x000fc4000000009a */
[----:B------:R-:W-:Y:S01]  /*41d0*/  IADD3 R11, R6, 0x260, RZ ;  /* 0x00000260060b7810 */ /* 0x000fe20007ffe0ff */
[----:B------:R0:W3:Y:S01]  /*41e0*/  @!P3 LDG.E.U16 R151, [R8.64+0x340] ;  /* 0x000340040897b981 */ /* 0x0000e2000c1e1500 */
[-C--:B------:R-:W-:Y:S02]  /*41f0*/  ISETP.GE.AND P2, PT, R10, R20.reuse, PT ;  /* 0x000000140a00720c */ /* 0x080fe40003f46270 */
[----:B------:R-:W-:Y:S01]  /*4200*/  IADD3 R12, R6, 0x280, RZ ;  /* 0x00000280060c7810 */ /* 0x000fe20007ffe0ff */
[----:B------:R0:W3:Y:S01]  /*4210*/  @!P4 LDG.E.U16 R154, [R8.64+0x280] ;  /* 0x00028004089ac981 */ /* 0x0000e2000c1e1500 */
[----:B------:R-:W-:Y:S02]  /*4220*/  ISETP.GE.AND P3, PT, R11, R20, PT ;  /* 0x000000140b00720c */ /* 0x000fe40003f66270 */
[----:B------:R-:W-:Y:S02]  /*4230*/  PRMT R144, RZ, 0x7610, R144 ;  /* 0x00007610ff907816 */ /* 0x000fe40000000090 */
[----:B------:R-:W-:-:S02]  /*4240*/  PRMT R149, RZ, 0x7610, R149 ;  /* 0x00007610ff957816 */ /* 0x000fc40000000095 */
[----:B------:R-:W-:Y:S02]  /*4250*/  PRMT R152, RZ, 0x7610, R152 ;  /* 0x00007610ff987816 */ /* 0x000fe40000000098 */
[-C--:B------:R-:W-:Y:S01]  /*4260*/  ISETP.GE.AND P4, PT, R12, R20.reuse, PT ;  /* 0x000000140c00720c */ /* 0x080fe20003f86270 */
[----:B------:R0:W3:Y:S01]  /*4270*/  @!P1 LDG.E.U16 R144, [R8.64+0x440] ;  /* 0x0004400408909981 */ /* 0x0000e2000c1e1500 */
[C---:B------:R-:W-:Y:S02]  /*4280*/  IADD3 R7, R6.reuse, 0x2a0, RZ ;  /* 0x000002a006077810 */ /* 0x040fe40007ffe0ff */
[----:B------:R-:W-:Y:S01]  /*4290*/  PRMT R143, RZ, 0x7610, R143 ;  /* 0x00007610ff8f7816 */ /* 0x000fe2000000008f */
[----:B------:R0:W3:Y:S01]  /*42a0*/  @!P6 LDG.E.U16 R149, [R8.64+0x2c0] ;  /* 0x0002c0040895e981 */ /* 0x0000e2000c1e1500 */
[----:B------:R-:W-:Y:S02]  /*42b0*/  PRMT R145, RZ, 0x7610, R145 ;  /* 0x00007610ff917816 */ /* 0x000fe40000000091 */
[----:B------:R-:W-:Y:S01]  /*42c0*/  IADD3 R10, R6, 0x2c0, RZ ;  /* 0x000002c0060a7810 */ /* 0x000fe20007ffe0ff */
[----:B------:R0:W3:Y:S01]  /*42d0*/  @!P5 LDG.E.U16 R152, [R8.64+0x300] ;  /* 0x000300040898d981 */ /* 0x0000e2000c1e1500 */
[----:B------:R-:W-:-:S02]  /*42e0*/  ISETP.GE.AND P1, PT, R7, R20, PT ;  /* 0x000000140700720c */ /* 0x000fc40003f26270 */
[----:B------:R-:W-:Y:S01]  /*42f0*/  PRMT R146, RZ, 0x7610, R146 ;  /* 0x00007610ff927816 */ /* 0x000fe20000000092 */
[----:B------:R0:W3:Y:S01]  /*4300*/  @!P2 LDG.E.U16 R143, [R8.64+0x480] ;  /* 0x00048004088fa981 */ /* 0x0000e2000c1e1500 */
[----:B------:R-:W-:Y:S02]  /*4310*/  IADD3 R7, R6, 0x2e0, RZ ;  /* 0x000002e006077810 */ /* 0x000fe40007ffe0ff */
[----:B------:R-:W-:Y:S01]  /*4320*/  PRMT R142, RZ, 0x7610, R142 ;  /* 0x00007610ff8e7816 */ /* 0x000fe2000000008e */
[----:B------:R0:W3:Y:S01]  /*4330*/  @!P3 LDG.E.U16 R145, [R8.64+0x4c0] ;  /* 0x0004c0040891b981 */ /* 0x0000e2000c1e1500 */
[-C--:B------:R-:W-:Y:S02]  /*4340*/  ISETP.GE.AND P2, PT, R10, R20.reuse, PT ;  /* 0x000000140a00720c */ /* 0x080fe40003f46270 */
[----:B------:R-:W-:Y:S01]  /*4350*/  IADD3 R10, R6, 0x300, RZ ;  /* 0x00000300060a7810 */ /* 0x000fe20007ffe0ff */
[----:B------:R0:W3:Y:S01]  /*4360*/  @!P4 LDG.E.U16 R146, [R8.64+0x500] ;  /* 0x000500040892c981 */ /* 0x0000e2000c1e1500 */
[----:B------:R-:W-:-:S02]  /*4370*/  ISETP.GE.AND P3, PT, R7, R20, PT ;  /* 0x000000140700720c */ /* 0x000fc40003f66270 */
[----:B------:R-:W-:Y:S01]  /*4380*/  PRMT R21, RZ, 0x7610, R21 ;  /* 0x00007610ff157816 */ /* 0x000fe20000000015 */
[----:B------:R0:W3:Y:S01]  /*4390*/  @!P0 LDG.E.U16 R142, [R8.64+0x400] ;  /* 0x00040004088e8981 */ /* 0x0000e2000c1e1500 */
[----:B------:R-:W-:Y:S02]  /*43a0*/  IADD3 R11, R6, 0x320, RZ ;  /* 0x00000320060b7810 */ /* 0x000fe40007ffe0ff */
[----:B------:R-:W-:Y:S02]  /*43b0*/  ISETP.GE.AND P4, PT, R10, R20, PT ;  /* 0x000000140a00720c */ /* 0x000fe40003f86270 */
[C---:B------:R-:W-:Y:S01]  /*43c0*/  IADD3 R12, R6.reuse, 0x340, RZ ;  /* 0x00000340060c7810 */ /* 0x040fe20007ffe0ff */
[----:B------:R0:W3:Y:S01]  /*43d0*/  @!P1 LDG.E.U16 R21, [R8.64+0x540] ;  /* 0x0005400408159981 */ /* 0x0000e2000c1e1500 */
[----:B------:R-:W-:Y:S02]  /*43e0*/  IADD3 R7, R6, 0x360, RZ ;  /* 0x0000036006077810 */ /* 0x000fe40007ffe0ff */
[----:B------:R-:W-:-:S02]  /*43f0*/  PRMT R132, RZ, 0x7610, R132 ;  /* 0x00007610ff847816 */ /* 0x000fc40000000084 */
[-C--:B------:R-:W-:Y:S02]  /*4400*/  ISETP.GE.AND P5, PT, R11, R20.reuse, PT ;  /* 0x000000140b00720c */ /* 0x080fe40003fa6270 */
[----:B------:R-:W-:Y:S02]  /*4410*/  PRMT R137, RZ, 0x7610, R137 ;  /* 0x00007610ff897816 */ /* 0x000fe40000000089 */
[-C--:B------:R-:W-:Y:S01]  /*4420*/  ISETP.GE.AND P0, PT, R12, R20.reuse, PT ;  /* 0x000000140c00720c */ /* 0x080fe20003f06270 */
[----:B------:R0:W3:Y:S01]  /*4430*/  @!P2 LDG.E.U16 R132, [R8.64+0x580] ;  /* 0x000580040884a981 */ /* 0x0000e2000c1e1500 */
[----:B------:R-:W-:Y:S02]  /*4440*/  ISETP.GE.AND P1, PT, R7, R20, PT ;  /* 0x000000140700720c */ /* 0x000fe40003f26270 */
[----:B------:R-:W-:Y:S01]  /*4450*/  IADD3 R7, R6, 0x380, RZ ;  /* 0x0000038006077810 */ /* 0x000fe20007ffe0ff */
[----:B------:R0:W3:Y:S01]  /*4460*/  @!P3 LDG.E.U16 R137, [R8.64+0x5c0] ;  /* 0x0005c0040889b981 */ /* 0x0000e2000c1e1500 */
[----:B------:R-:W-:-:S02]  /*4470*/  PRMT R136, RZ, 0x7610, R136 ;  /* 0x00007610ff887816 */ /* 0x000fc40000000088 */
[----:B------:R-:W-:Y:S02]  /*4480*/  ISETP.GE.AND P2, PT, R7, R20, PT ;  /* 0x000000140700720c */ /* 0x000fe40003f46270 */
[----:B------:R-:W-:Y:S02]  /*4490*/  PRMT R138, RZ, 0x7610, R138 ;  /* 0x00007610ff8a7816 */ /* 0x000fe4000000008a */
[----:B------:R0:W3:Y:S01]  /*44a0*/  @!P4 LDG.E.U16 R136, [R8.64+0x600] ;  /* 0x000600040888c981 */ /* 0x0000e2000c1e1500 */
[----:B------:R-:W-:-:S03]  /*44b0*/  PRMT R13, RZ, 0x7610, R13 ;  /* 0x00007610ff0d7816 */ /* 0x000fc6000000000d */
[----:B------:R0:W3:Y:S05]  /*44c0*/  @!P5 LDG.E.U16 R138, [R8.64+0x640] ;  /* 0x00064004088ad981 */ /* 0x0000ea000c1e1500 */
[----:B------:R0:W3:Y:S01]  /*44d0*/  @!P2 LDG.E.U16 R13, [R8.64+0x700] ;  /* 0x00070004080da981 */ /* 0x0000e2000c1e1500 */
[----:B------:R-:W-:Y:S01]  /*44e0*/  PRMT R12, RZ, 0x7610, R12 ;  /* 0x00007610ff0c7816 */ /* 0x000fe2000000000c */
[----:B--2---:R-:W-:-:S04]  /*44f0*/  FMUL.FTZ R10, R5, R52 ;  /* 0x00000034050a7220 */ /* 0x004fc80000410000 */
[----:B------:R-:W-:Y:S01]  /*4500*/  FMUL.RZ R15, R10, 0.15915493667125701904 ;  /* 0x3e22f9830a0f7820 */ /* 0x000fe2000040c000 */
[----:B------:R-:W-:Y:S01]  /*4510*/  IADD3 R10, R6, 0x3a0, RZ ;  /* 0x000003a0060a7810 */ /* 0x000fe20007ffe0ff */
[----:B------:R-:W-:Y:S01]  /*4520*/  FMUL.FTZ R11, R4, 1.4426950216293334961 ;  /* 0x3fb8aa3b040b7820 */ /* 0x000fe20000410000 */
[----:B------:R-:W-:Y:S02]  /*4530*/  PRMT R4, RZ, 0x7610, R4 ;  /* 0x00007610ff047816 */ /* 0x000fe40000000004 */
[----:B------:R-:W-:Y:S02]  /*4540*/  ISETP.GE.AND P3, PT, R10, R20, PT ;  /* 0x000000140a00720c */ /* 0x000fe40003f66270 */
[----:B------:R-:W-:Y:S02]  /*4550*/  PRMT R10, RZ, 0x7610, R10 ;  /* 0x00007610ff0a7816 */ /* 0x000fe4000000000a */
[----:B------:R0:W2:Y:S04]  /*4560*/  @!P1 LDG.E.U16 R4, [R8.64+0x6c0] ;  /* 0x0006c00408049981 */ /* 0x0000a8000c1e1500 */
[----:B------:R0:W2:Y:S01]  /*4570*/  @!P0 LDG.E.U16 R10, [R8.64+0x680] ;  /* 0x00068004080a8981 */ /* 0x0000a2000c1e1500 */
[----:B------:R-:W-:-:S04]  /*4580*/  FMUL.FTZ R7, R5, R54 ;  /* 0x0000003605077220 */ /* 0x000fc80000410000 */
[----:B------:R-:W-:Y:S01]  /*4590*/  FMUL.RZ R102, R7, 0.15915493667125701904 ;  /* 0x3e22f98307667820 */ /* 0x000fe2000040c000 */
[----:B------:R-:W-:Y:S01]  /*45a0*/  IADD3 R7, R6, 0x3c0, RZ ;  /* 0x000003c006077810 */ /* 0x000fe20007ffe0ff */
[----:B------:R-:W-:Y:S01]  /*45b0*/  MUFU.SIN R18, R15 ;  /* 0x0000000f00127308 */ /* 0x000fe20000000400 */
[----:B------:R0:W2:Y:S02]  /*45c0*/  @!P3 LDG.E.U16 R12, [R8.64+0x740] ;  /* 0x00074004080cb981 */ /* 0x0000a4000c1e1500 */
[----:B------:R-:W-:-:S05]  /*45d0*/  ISETP.GE.AND P0, PT, R7, R20, PT ;  /* 0x000000140700720c */ /* 0x000fca0003f06270 */
[----:B------:R1:W-:Y:S02]  /*45e0*/  MUFU.COS R124, R15 ;  /* 0x0000000f007c7308 */ /* 0x0003e40000000000 */
[----:B-1----:R-:W-:-:S06]  /*45f0*/  PRMT R15, RZ, 0x7610, R15 ;  /* 0x00007610ff0f7816 */ /* 0x002fcc000000000f */
[----:B------:R0:W2:Y:S01]  /*4600*/  @!P0 LDG.E.U16 R15, [R8.64+0x780] ;  /* 0x00078004080f8981 */ /* 0x0000a2000c1e1500 */
[----:B------:R-:W-:-:S04]  /*4610*/  IADD3 R6, R6, 0x3e0, RZ ;  /* 0x000003e006067810 */ /* 0x000fc80007ffe0ff */
[----:B------:R-:W-:Y:S02]  /*4620*/  ISETP.GE.AND P1, PT, R6, R20, PT ;  /* 0x000000140600720c */ /* 0x000fe40003f26270 */
[----:B------:R-:W-:-:S11]  /*4630*/  PRMT R20, RZ, 0x7610, R20 ;  /* 0x00007610ff147816 */ /* 0x000fd60000000014 */
[----:B------:R0:W2:Y:S01]  /*4640*/  @!P1 LDG.E.U16 R20, [R8.64+0x7c0] ;  /* 0x0007c00408149981 */ /* 0x0000a2000c1e1500 */
[----:B------:R-:W-:-:S04]  /*4650*/  FMUL.FTZ R61, R5, R60 ;  /* 0x0000003c053d7220 */ /* 0x000fc80000410000 */
[----:B------:R-:W-:Y:S02]  /*4660*/  FMUL.RZ R103, R61, 0.15915493667125701904 ;  /* 0x3e22f9833d677820 */ /* 0x000fe4000040c000 */
[----:B------:R-:W-:Y:S02]  /*4670*/  FMUL.FTZ R61, R5, R64 ;  /* 0x00000040053d7220 */ /* 0x000fe40000410000 */
[----:B------:R-:W-:Y:S02]  /*4680*/  FMUL.FTZ R7, R11, R56 ;  /* 0x000000380b077220 */ /* 0x000fe40000410000 */
[----:B------:R-:W-:Y:S02]  /*4690*/  FMUL.RZ R104, R61, 0.15915493667125701904 ;  /* 0x3e22f9833d687820 */ /* 0x000fe4000040c000 */
[----:B------:R-:W1:Y:S01]  /*46a0*/  S2R R61, SR_TID.X ;  /* 0x00000000003d7919 */ /* 0x000e620000002100 */
[----:B------:R0:W-:Y:S02]  /*46b0*/  MUFU.EX2 R125, R7 ;  /* 0x00000007007d7308 */ /* 0x0001e40000000800 */
[----:B0-----:R-:W-:-:S06]  /*46c0*/  FMUL.FTZ R7, R5, R66 ;  /* 0x0000004205077220 */ /* 0x001fcc0000410000 */
[----:B------:R-:W-:Y:S01]  /*46d0*/  MUFU.SIN R126, R102 ;  /* 0x00000066007e7308 */ /* 0x000fe20000000400 */
[----:B------:R-:W-:Y:S02]  /*46e0*/  FMUL.RZ R8, R7, 0.15915493667125701904 ;  /* 0x3e22f98307087820 */ /* 0x000fe4000040c000 */
[----:B------:R-:W-:-:S05]  /*46f0*/  FMUL.FTZ R7, R5, R68 ;  /* 0x0000004405077220 */ /* 0x000fca0000410000 */
[----:B------:R0:W-:Y:S02]  /*4700*/  MUFU.COS R128, R102 ;  /* 0x0000006600807308 */ /* 0x0001e40000000000 */
[----:B0-----:R-:W-:-:S06]  /*4710*/  FMUL.FTZ R102, R11, R60 ;  /* 0x0000003c0b667220 */ /* 0x001fcc0000410000 */
[----:B------:R0:W-:Y:S01]  /*4720*/  MUFU.EX2 R117, R102 ;  /* 0x0000006600757308 */ /* 0x0001e20000000800 */
[----:B------:R-:W-:Y:S02]  /*4730*/  FMUL.FTZ R6, R11, R54 ;  /* 0x000000360b067220 */ /* 0x000fe40000410000 */
[----:B0-----:R-:W-:Y:S02]  /*4740*/  FMUL.RZ R102, R7, 0.15915493667125701904 ;  /* 0x3e22f98307667820 */ /* 0x001fe4000040c000 */
[----:B------:R-:W-:-:S04]  /*4750*/  FMUL.FTZ R7, R5, R70 ;  /* 0x0000004605077220 */ /* 0x000fc80000410000 */
[----:B------:R-:W-:Y:S02]  /*4760*/  FMUL.RZ R105, R7, 0.15915493667125701904 ;  /* 0x3e22f98307697820 */ /* 0x000fe4000040c000 */
[----:B------:R-:W-:Y:S01]  /*4770*/  FMUL.FTZ R7, R11, R70 ;  /* 0x000000460b077220 */ /* 0x000fe20000410000 */
[----:B------:R0:W-:Y:S01]  /*4780*/  MUFU.EX2 R123, R6 ;  /* 0x00000006007b7308 */ /* 0x0001e20000000800 */
[----:B-1----:R-:W-:-:S07]  /*4790*/  SHF.L.U32 R160, R61, 0x4, RZ ;  /* 0x000000043da07819 */ /* 0x002fce00000006ff */
[----:B------:R-:W-:Y:S01]  /*47a0*/  MUFU.SIN R108, R104 ;  /* 0x00000068006c7308 */ /* 0x000fe20000000400 */
[----:B0-----:R-:W-:-:S07]  /*47b0*/  FMUL.FTZ R6, R11, R64 ;  /* 0x000000400b067220 */ /* 0x001fce0000410000 */
[----:B------:R-:W-:Y:S08]  /*47c0*/  MUFU.COS R110, R104 ;  /* 0x00000068006e7308 */ /* 0x000ff00000000000 */
[----:B------:R-:W-:Y:S08]  /*47d0*/  MUFU.SIN R107, R105 ;  /* 0x00000069006b7308 */ /* 0x000ff00000000400 */
[----:B------:R-:W0:Y:S08]  /*47e0*/  MUFU.EX2 R104, R7 ;  /* 0x0000000700687308 */ /* 0x000e300000000800 */
[----:B------:R-:W-:Y:S08]  /*47f0*/  MUFU.SIN R118, R103 ;  /* 0x0000006700767308 */ /* 0x000ff00000000400 */
[----:B------:R1:W-:Y:S02]  /*4800*/  MUFU.COS R130, R103 ;  /* 0x0000006700827308 */ /* 0x0003e40000000000 */
[----:B-1----:R-:W-:-:S06]  /*4810*/  FMUL.FTZ R103, R11, R68 ;  /* 0x000000440b677220 */ /* 0x002fcc0000410000 */
[----:B------:R1:W-:Y:S08]  /*4820*/  MUFU.EX2 R9, R6 ;  /* 0x0000000600097308 */ /* 0x0003f00000000800 */
[----:B------:R-:W0:Y:S01]  /*4830*/  MUFU.COS R111, R105 ;  /* 0x00000069006f7308 */ /* 0x000e220000000000 */
[----:B-1----:R-:W-:Y:S01]  /*4840*/  IADD3 R6, R160, 0x1, RZ ;  /* 0x00000001a0067810 */ /* 0x002fe20007ffe0ff */
[----:B------:R-:W-:-:S03]  /*4850*/  FMUL.FTZ R7, R11, R66 ;  /* 0x000000420b077220 */ /* 0x000fc60000410000 */
[----:B------:R-:W-:-:S03]  /*4860*/  ISETP.GE.U32.AND P0, PT, R6, R35, PT ;  /* 0x000000230600720c */ /* 0x000fc60003f06070 */
[----:B------:R-:W-:Y:S01]  /*4870*/  MUFU.SIN R112, R8 ;  /* 0x0000000800707308 */ /* 0x000fe20000000400 */
[----:B------:R-:W-:-:S07]  /*4880*/  IADD3 R6, R160, 0x3, RZ ;  /* 0x00000003a0067810 */ /* 0x000fce0007ffe0ff */
[----:B------:R1:W-:Y:S08]  /*4890*/  MUFU.COS R116, R8 ;  /* 0x0000000800747308 */ /* 0x0003f00000000000 */
[----:B------:R-:W-:Y:S01]  /*48a0*/  MUFU.COS R114, R102 ;  /* 0x0000006600727308 */ /* 0x000fe20000000000 */
[----:B-1----:R-:W-:-:S07]  /*48b0*/  IADD3 R8, R160, 0x2, RZ ;  /* 0x00000002a0087810 */ /* 0x002fce0007ffe0ff */
[----:B------:R-:W1:Y:S01]  /*48c0*/  MUFU.EX2 R105, R103 ;  /* 0x0000006700697308 */ /* 0x000e620000000800 */
[----:B------:R-:W-:Y:S02]  /*48d0*/  ISETP.GE.U32.AND P1, PT, R8, R35, PT ;  /* 0x000000230800720c */ /* 0x000fe40003f26070 */
[----:B------:R-:W-:-:S05]  /*48e0*/  IADD3 R8, R160, 0x4, RZ ;  /* 0x00000004a0087810 */ /* 0x000fca0007ffe0ff */
[----:B------:R0:W1:Y:S01]  /*48f0*/  MUFU.SIN R106, R102 ;  /* 0x00000066006a7308 */ /* 0x0000620000000400 */
[----:B------:R-:W-:Y:S01]  /*4900*/  ISETP.GE.U32.AND P2, PT, R6, R35, PT ;  /* 0x000000230600720c */ /* 0x000fe20003f46070 */
[----:B------:R-:W-:Y:S01]  /*4910*/  FMUL.FTZ R6, R5, R62 ;  /* 0x0000003e05067220 */ /* 0x000fe20000410000 */
[----:B0-----:R-:W-:-:S04]  /*4920*/  IADD3 R102, R160, 0x5, RZ ;  /* 0x00000005a0667810 */ /* 0x001fc80007ffe0ff */
[-C--:B------:R-:W-:Y:S02]  /*4930*/  ISETP.GE.U32.AND P5, PT, R102, R35.reuse, PT ;  /* 0x000000236600720c */ /* 0x080fe40003fa6070 */
[----:B------:R-:W-:Y:S01]  /*4940*/  IADD3 R102, R160, 0x9, RZ ;  /* 0x00000009a0667810 */ /* 0x000fe20007ffe0ff */
[----:B------:R0:W-:Y:S01]  /*4950*/  MUFU.EX2 R109, R7 ;  /* 0x00000007006d7308 */ /* 0x0001e20000000800 */
[----:B------:R-:W-:Y:S01]  /*4960*/  ISETP.GE.U32.AND P6, PT, R8, R35, PT ;  /* 0x000000230800720c */ /* 0x000fe20003fc6070 */
[----:B------:R-:W-:Y:S01]  /*4970*/  FMUL.FTZ R107, R104, R107 ;  /* 0x0000006b686b7220 */ /* 0x000fe20000410000 */
[----:B------:R-:W-:Y:S02]  /*4980*/  IADD3 R8, R160, 0x6, RZ ;  /* 0x00000006a0087810 */ /* 0x000fe40007ffe0ff */
[----:B------:R-:W-:Y:S01]  /*4990*/  ISETP.GE.U32.AND P3, PT, R102, R35, PT ;  /* 0x000000236600720c */ /* 0x000fe20003f66070 */
[----:B------:R-:W-:Y:S02]  /*49a0*/  FMUL.RZ R115, R6, 0.15915493667125701904 ;  /* 0x3e22f98306737820 */ /* 0x000fe4000040c000 */
[----:B0-----:R-:W-:-:S02]  /*49b0*/  FMUL.FTZ R7, R11, R62 ;  /* 0x0000003e0b077220 */ /* 0x001fc40000410000 */
[----:B------:R-:W-:Y:S01]  /*49c0*/  FMUL.FTZ R103, R104, R111 ;  /* 0x0000006f68677220 */ /* 0x000fe20000410000 */
[----:B------:R-:W-:Y:S01]  /*49d0*/  FSEL R104, R107, RZ, !P3 ;  /* 0x000000ff6b687208 */ /* 0x000fe20005800000 */
[----:B-1----:R-:W-:Y:S01]  /*49e0*/  FMUL.FTZ R107, R105, R114 ;  /* 0x00000072696b7220 */ /* 0x002fe20000410000 */
[----:B------:R-:W-:Y:S01]  /*49f0*/  ISETP.GE.U32.AND P4, PT, R8, R35, PT ;  /* 0x000000230800720c */ /* 0x000fe20003f86070 */
[----:B------:R-:W-:Y:S01]  /*4a00*/  FMUL.FTZ R102, R73, R70 ;  /* 0x0000004649667220 */ /* 0x000fe20000410000 */
[----:B------:R-:W-:Y:S01]  /*4a10*/  MUFU.SIN R8, R115 ;  /* 0x0000007300087308 */ /* 0x000fe20000000400 */
[----:B------:R-:W-:Y:S01]  /*4a20*/  IADD3 R6, R160, 0x8, RZ ;  /* 0x00000008a0067810 */ /* 0x000fe20007ffe0ff */
[----:B------:R-:W-:Y:S01]  /*4a30*/  FMUL.FTZ R105, R105, R106 ;  /* 0x0000006a69697220 */ /* 0x000fe20000410000 */
[----:B------:R-:W-:-:S05]  /*4a40*/  FSEL R103, R103, 1, !P3 ;  /* 0x3f80000067677808 */ /* 0x000fca0005800000 */
[----:B------:R-:W-:Y:S01]  /*4a50*/  MUFU.COS R114, R115 ;  /* 0x0000007300727308 */ /* 0x000fe20000000000 */
[----:B------:R-:W-:Y:S01]  /*4a60*/  FSEL R102, R102, RZ, !P3 ;  /* 0x000000ff66667208 */ /* 0x000fe20005800000 */
[----:B------:R-:W-:-:S06]  /*4a70*/  FMUL.FTZ R111, R71, R68 ;  /* 0x00000044476f7220 */ /* 0x000fcc0000410000 */
[----:B------:R-:W0:Y:S01]  /*4a80*/  MUFU.EX2 R7, R7 ;  /* 0x0000000700077308 */ /* 0x000e220000000800 */
[-C--:B------:R-:W-:Y:S02]  /*4a90*/  ISETP.GE.U32.AND P3, PT, R6, R35.reuse, PT ;  /* 0x000000230600720c */ /* 0x080fe40003f66070 */
[----:B------:R-:W-:Y:S02]  /*4aa0*/  IADD3 R6, R160, 0x7, RZ ;  /* 0x00000007a0067810 */ /* 0x000fe40007ffe0ff */
[----:B------:R-:W-:Y:S02]  /*4ab0*/  FSEL R106, R107, 1, !P3 ;  /* 0x3f8000006b6a7808 */ /* 0x000fe40005800000 */
[----:B------:R-:W-:Y:S02]  /*4ac0*/  FSEL R105, R105, RZ, !P3 ;  /* 0x000000ff69697208 */ /* 0x000fe40005800000 */
[----:B------:R-:W-:Y:S02]  /*4ad0*/  FSEL R107, R111, RZ, !P3 ;  /* 0x000000ff6f6b7208 */ /* 0x000fe40005800000 */
[----:B------:R-:W-:Y:S01]  /*4ae0*/  ISETP.GE.U32.AND P3, PT, R6, R35, PT ;  /* 0x000000230600720c */ /* 0x000fe20003f66070 */
[----:B------:R-:W-:-:S02]  /*4af0*/  FMUL.FTZ R6, R5, R58 ;  /* 0x0000003a05067220 */ /* 0x000fc40000410000 */
[----:B------:R-:W-:Y:S02]  /*4b00*/  FMUL.FTZ R111, R9, R110 ;  /* 0x0000006e096f7220 */ /* 0x000fe40000410000 */
[C---:B0-----:R-:W-:Y:S02]  /*4b10*/  FMUL.FTZ R114, R7.reuse, R114 ;  /* 0x0000007207727220 */ /* 0x041fe40000410000 */
[----:B------:R-:W-:Y:S02]  /*4b20*/  FMUL.FTZ R8, R7, R8 ;  /* 0x0000000807087220 */ /* 0x000fe40000410000 */
[----:B------:R-:W-:Y:S02]  /*4b30*/  FMUL.FTZ R113, R9, R108 ;  /* 0x0000006c09717220 */ /* 0x000fe40000410000 */
[----:B------:R-:W-:Y:S02]  /*4b40*/  FMUL.RZ R121, R6, 0.15915493667125701904 ;  /* 0x3e22f98306797820 */ /* 0x000fe4000040c000 */
[----:B------:R-:W-:-:S02]  /*4b50*/  FMUL.FTZ R7, R11, R58 ;  /* 0x0000003a0b077220 */ /* 0x000fc40000410000 */
[C---:B------:R-:W-:Y:S02]  /*4b60*/  FMUL.FTZ R116, R109.reuse, R116 ;  /* 0x000000746d747220 */ /* 0x040fe40000410000 */
[----:B------:R-:W-:Y:S02]  /*4b70*/  FMUL.FTZ R108, R109, R112 ;  /* 0x000000706d6c7220 */ /* 0x000fe40000410000 */
[----:B------:R-:W-:Y:S01]  /*4b80*/  FMUL.FTZ R110, R69, R66 ;  /* 0x00000042456e7220 */ /* 0x000fe20000410000 */
[----:B------:R-:W-:Y:S01]  /*4b90*/  IADD3 R6, R160, 0xa, RZ ;  /* 0x0000000aa0067810 */ /* 0x000fe20007ffe0ff */
[----:B------:R-:W-:Y:S01]  /*4ba0*/  MUFU.SIN R120, R121 ;  /* 0x0000007900787308 */ /* 0x000fe20000000400 */
[----:B------:R-:W-:Y:S01]  /*4bb0*/  FMUL.FTZ R19, R11, R52 ;  /* 0x000000340b137220 */ /* 0x000fe20000410000 */
[----:B------:R-:W-:Y:S01]  /*4bc0*/  FSEL R108, R108, RZ, !P3 ;  /* 0x000000ff6c6c7208 */ /* 0x000fe20005800000 */
[----:B------:R-:W-:Y:S01]  /*4bd0*/  FMUL.FTZ R112, R67, R64 ;  /* 0x0000004043707220 */ /* 0x000fe20000410000 */
[----:B------:R-:W-:-:S02]  /*4be0*/  FSEL R109, R116, 1, !P3 ;  /* 0x3f800000746d7808 */ /* 0x000fc40005800000 */
[----:B------:R-:W-:Y:S02]  /*4bf0*/  FSEL R110, R110, RZ, !P3 ;  /* 0x000000ff6e6e7208 */ /* 0x000fe40005800000 */
[----:B------:R0:W-:Y:S01]  /*4c00*/  MUFU.COS R122, R121 ;  /* 0x00000079007a7308 */ /* 0x0001e20000000000 */
[----:B------:R-:W-:Y:S02]  /*4c10*/  ISETP.GE.U32.AND P3, PT, R6, R35, PT ;  /* 0x000000230600720c */ /* 0x000fe40003f66070 */
[----:B------:R-:W-:-:S05]  /*4c20*/  IADD3 R6, R160, 0xb, RZ ;  /* 0x0000000ba0067810 */ /* 0x000fca0007ffe0ff */
[----:B------:R-:W1:Y:S01]  /*4c30*/  MUFU.EX2 R9, R7 ;  /* 0x0000000700097308 */ /* 0x000e620000000800 */
[----:B------:R-:W-:Y:S02]  /*4c40*/  FSEL R113, R113, RZ, !P4 ;  /* 0x000000ff71717208 */ /* 0x000fe40006000000 */
[----:B------:R-:W-:Y:S02]  /*4c50*/  FSEL R111, R111, 1, !P4 ;  /* 0x3f8000006f6f7808 */ /* 0x000fe40006000000 */
[----:B------:R-:W-:Y:S02]  /*4c60*/  FSEL R112, R112, RZ, !P4 ;  /* 0x000000ff70707208 */ /* 0x000fe40006000000 */
[----:B------:R-:W-:Y:S01]  /*4c70*/  ISETP.GE.U32.AND P4, PT, R6, R35, PT ;  /* 0x000000230600720c */ /* 0x000fe20003f86070 */
[----:B------:R-:W1:Y:S01]  /*4c80*/  MUFU.EX2 R19, R19 ;  /* 0x0000001300137308 */ /* 0x000e620000000800 */
[----:B------:R-:W-:Y:S02]  /*4c90*/  FMUL.FTZ R6, R5, R56 ;  /* 0x0000003805067220 */ /* 0x000fe40000410000 */
[----:B------:R-:W-:-:S02]  /*4ca0*/  FMUL.FTZ R119, R65, R62 ;  /* 0x0000003e41777220 */ /* 0x000fc40000410000 */
[C---:B------:R-:W-:Y:S02]  /*4cb0*/  FMUL.FTZ R130, R117.reuse, R130 ;  /* 0x0000008275827220 */ /* 0x040fe40000410000 */
[----:B------:R-:W-:Y:S02]  /*4cc0*/  FMUL.FTZ R118, R117, R118 ;  /* 0x0000007675767220 */ /* 0x000fe40000410000 */
[----:B0-----:R-:W-:Y:S02]  /*4cd0*/  IMAD R121, R23, c[0x0][0x198], RZ ;  /* 0x0000660017797a24 */ /* 0x001fe400078e02ff */
[----:B------:R-:W-:Y:S01]  /*4ce0*/  FMUL.FTZ R117, R63, R60 ;  /* 0x0000003c3f757220 */ /* 0x000fe20000410000 */
[----:B------:R-:W-:Y:S01]  /*4cf0*/  FSEL R116, R114, 1, !P5 ;  /* 0x3f80000072747808 */ /* 0x000fe20006800000 */
[----:B------:R-:W-:Y:S01]  /*4d00*/  FMUL.RZ R127, R6, 0.15915493667125701904 ;  /* 0x3e22f983067f7820 */ /* 0x000fe2000040c000 */
[----:B------:R-:W-:Y:S01]  /*4d10*/  IADD3 R6, R160, 0xd, RZ ;  /* 0x0000000da0067810 */ /* 0x000fe20007ffe0ff */
[----:B------:R-:W-:Y:S01]  /*4d20*/  IMAD R129, R0, c[0x0][0x19c], R121 ;  /* 0x0000670000817a24 */ /* 0x000fe200078e0279 */
[----:B------:R-:W-:Y:S01]  /*4d30*/  FSEL R114, R119, RZ, !P5 ;  /* 0x000000ff77727208 */ /* 0x000fe20006800000 */
[C---:B-1----:R-:W-:Y:S01]  /*4d40*/  FMUL.FTZ R120, R9.reuse, R120 ;  /* 0x0000007809787220 */ /* 0x042fe20000410000 */
[----:B------:R-:W-:Y:S01]  /*4d50*/  FSEL R119, R118, RZ, !P6 ;  /* 0x000000ff76777208 */ /* 0x000fe20007000000 */
[----:B------:R-:W-:Y:S01]  /*4d60*/  FMUL.FTZ R121, R9, R122 ;  /* 0x0000007a09797220 */ /* 0x000fe20000410000 */
[----:B------:R-:W-:Y:S01]  /*4d70*/  FSEL R118, R130, 1, !P6 ;  /* 0x3f80000082767808 */ /* 0x000fe20007000000 */
[----:B------:R-:W-:Y:S01]  /*4d80*/  FMUL.FTZ R9, R59, R58 ;  /* 0x0000003a3b097220 */ /* 0x000fe20000410000 */
[----:B------:R-:W-:-:S02]  /*4d90*/  FSEL R117, R117, RZ, !P6 ;  /* 0x000000ff75757208 */ /* 0x000fc40007000000 */
[-C--:B------:R-:W-:Y:S01]  /*4da0*/  ISETP.GE.U32.AND P6, PT, R6, R35.reuse, PT ;  /* 0x000000230600720c */ /* 0x080fe20003fc6070 */
[----:B------:R-:W-:Y:S01]  /*4db0*/  IMAD.WIDE.U32 R6, R0, c[0x0][0x198], RZ ;  /* 0x0000660000067a25 */ /* 0x000fe200078e00ff */
[----:B------:R-:W-:Y:S02]  /*4dc0*/  IADD3 R130, R160, 0xe, RZ ;  /* 0x0000000ea0827810 */ /* 0x000fe40007ffe0ff */
[----:B------:R-:W-:Y:S02]  /*4dd0*/  FSEL R122, R120, RZ, !P2 ;  /* 0x000000ff787a7208 */ /* 0x000fe40005000000 */
[----:B------:R-:W-:Y:S02]  /*4de0*/  FSEL R121, R121, 1, !P2 ;  /* 0x3f80000079797808 */ /* 0x000fe40005000000 */
[----:B------:R-:W-:Y:S01]  /*4df0*/  FSEL R120, R9, RZ, !P2 ;  /* 0x000000ff09787208 */ /* 0x000fe20005000000 */
[C---:B------:R-:W-:Y:S01]  /*4e00*/  FMUL.FTZ R131, R19.reuse, R18 ;  /* 0x0000001213837220 */ /* 0x040fe20000410000 */
[----:B------:R-:W-:Y:S01]  /*4e10*/  ISETP.GE.U32.AND P2, PT, R130, R35, PT ;  /* 0x000000238200720c */ /* 0x000fe20003f46070 */
[----:B------:R-:W-:Y:S01]  /*4e20*/  FMUL.FTZ R130, R19, R124 ;  /* 0x0000007c13827220 */ /* 0x000fe20000410000 */
[----:B------:R-:W-:Y:S01]  /*4e30*/  IADD3 R7, R7, R129, RZ ;  /* 0x0000008107077210 */ /* 0x000fe20007ffe0ff */
[----:B------:R-:W-:Y:S01]  /*4e40*/  IMAD R19, R14, c[0x0][0x1a0], RZ ;  /* 0x000068000e137a24 */ /* 0x000fe200078e02ff */
[----:B------:R-:W-:Y:S01]  /*4e50*/  IADD3 R158, R160, 0xc, RZ ;  /* 0x0000000ca09e7810 */ /* 0x000fe20007ffe0ff */
[C---:B------:R-:W-:Y:S01]  /*4e60*/  FMUL.FTZ R126, R123.reuse, R126 ;  /* 0x0000007e7b7e7220 */ /* 0x040fe20000410000 */
[----:B------:R-:W-:Y:S01]  /*4e70*/  FSEL R115, R8, RZ, !P5 ;  /* 0x000000ff08737208 */ /* 0x000fe20006800000 */
[----:B------:R-:W-:-:S02]  /*4e80*/  FMUL.FTZ R128, R123, R128 ;  /* 0x000000807b807220 */ /* 0x000fc40000410000 */
[----:B------:R-:W-:Y:S01]  /*4e90*/  FMUL.FTZ R9, R55, R54 ;  /* 0x0000003637097220 */ /* 0x000fe20000410000 */
[----:B------:R-:W-:Y:S01]  /*4ea0*/  ISETP.GE.U32.AND P5, PT, R158, R35, PT ;  /* 0x000000239e00720c */ /* 0x000fe20003fa6070 */
[C---:B------:R-:W-:Y:S02]  /*4eb0*/  IMAD R19, R84.reuse, c[0x0][0x1a4], R19 ;  /* 0x0000690054137a24 */ /* 0x040fe400078e0213 */
[----:B------:R-:W-:Y:S01]  /*4ec0*/  IMAD.WIDE.U32 R6, R84, c[0x0][0x1a0], R6 ;  /* 0x0000680054067a25 */ /* 0x000fe200078e0006 */
[----:B------:R-:W0:Y:S01]  /*4ed0*/  MUFU.COS R158, R127 ;  /* 0x0000007f009e7308 */ /* 0x000e220000000000 */
[----:B---3--:R-:W-:Y:S01]  /*4ee0*/  STS.U16 [R34], R135 ;  /* 0x0000008722007388 */ /* 0x008fe20000000400 */
[----:B------:R-:W-:-:S03]  /*4ef0*/  FSEL R128, R128, 1, !P0 ;  /* 0x3f80000080807808 */ /* 0x000fc60004000000 */
[----:B------:R1:W-:Y:S03]  /*4f00*/  STS.U16 [R36+0x40], R133 ;  /* 0x0000408524007388 */ /* 0x0003e60000000400 */
[----:B------:R3:W0:Y:S01]  /*4f10*/  MUFU.SIN R8, R127 ;  /* 0x0000007f00087308 */ /* 0x0006220000000400 */
[----:B----4-:R-:W-:Y:S04]  /*4f20*/  STS.U16 [R37+0x80], R134 ;  /* 0x0000808625007388 */ /* 0x010fe80000000400 */
[----:B-----5:R-:W-:Y:S01]  /*4f30*/  STS.U16 [R38+0xc0], R141 ;  /* 0x0000c08d26007388 */ /* 0x020fe20000000400 */
[----:B---3--:R-:W-:Y:S02]  /*4f40*/  FSEL R127, R126, RZ, !P0 ;  /* 0x000000ff7e7f7208 */ /* 0x008fe40004000000 */
[----:B------:R-:W-:-:S02]  /*4f50*/  FSEL R126, R9, RZ, !P0 ;  /* 0x000000ff097e7208 */ /* 0x000fc40004000000 */
[----:B------:R-:W-:Y:S02]  /*4f60*/  IADD3 R9, R7, R19, RZ ;  /* 0x0000001307097210 */ /* 0x000fe40007ffe0ff */
[----:B------:R-:W-:Y:S01]  /*4f70*/  LEA R18, P0, R6, c[0x0][0x228], 0x3 ;  /* 0x00008a0006127a11 */ /* 0x000fe200078018ff */
[----:B------:R-:W-:Y:S01]  /*4f80*/  STS.U16 [R39+0x100], R140 ;  /* 0x0001008c27007388 */ /* 0x000fe20000000400 */
[----:B-1----:R-:W-:Y:S02]  /*4f90*/  IADD3 R133, R28, 0x220, RZ ;  /* 0x000002201c857810 */ /* 0x002fe40007ffe0ff */
[----:B------:R-:W-:Y:S01]  /*4fa0*/  LEA.HI.X R19, R6, c[0x0][0x22c], R9, 0x3, P0 ;  /* 0x00008b0006137a11 */ /* 0x000fe200000f1c09 */
[----:B------:R1:W-:Y:S01]  /*4fb0*/  STS.U16 [R40+0x140], R139 ;  /* 0x0001408b28007388 */ /* 0x0003e20000000400 */
[----:B------:R-:W-:-:S03]  /*4fc0*/  IADD3 R9, R28, 0x200, RZ ;  /* 0x000002001c097810 */ /* 0x000fc60007ffe0ff */
[----:B------:R-:W-:Y:S01]  /*4fd0*/  STS.U16 [R41+0x180], R150 ;  /* 0x0001809629007388 */ /* 0x000fe20000000400 */
[----:B------:R-:W-:-:S03]  /*4fe0*/  IADD3 R135, R28, 0x240, RZ ;  /* 0x000002401c877810 */ /* 0x000fc60007ffe0ff */
[----:B------:R-:W-:Y:S01]  /*4ff0*/  STS.U16 [R42+0x1c0], R147 ;  /* 0x0001c0932a007388 */ /* 0x000fe20000000400 */
[----:B------:R-:W-:-:S03]  /*5000*/  LEA.HI.SX32 R9, R9, R28, 0x1b ;  /* 0x0000001c09097211 */ /* 0x000fc600078fdaff */
[----:B------:R-:W-:Y:S01]  /*5010*/  STS.U16 [R43+0x200], R148 ;  /* 0x000200942b007388 */ /* 0x000fe20000000400 */
[----:B-1----:R-:W-:-:S03]  /*5020*/  IADD3 R139, R28, 0x260, RZ ;  /* 0x000002601c8b7810 */ /* 0x002fc60007ffe0ff */
[----:B------:R1:W-:Y:S01]  /*5030*/  STS.U16 [R44+0x240], R153 ;  /* 0x000240992c007388 */ /* 0x0003e20000000400 */
[----:B------:R-:W-:-:S03]  /*5040*/  LEA.HI.SX32 R133, R133, R28, 0x1b ;  /* 0x0000001c85857211 */ /* 0x000fc600078fdaff */
[----:B------:R-:W-:Y:S01]  /*5050*/  STS.U16 [R45+0x280], R154 ;  /* 0x0002809a2d007388 */ /* 0x000fe20000000400 */
[----:B------:R-:W-:-:S03]  /*5060*/  LEA.HI.SX32 R135, R135, R28, 0x1b ;  /* 0x0000001c87877211 */ /* 0x000fc600078fdaff */
[----:B------:R-:W-:Y:S01]  /*5070*/  STS.U16 [R46+0x2c0], R149 ;  /* 0x0002c0952e007388 */ /* 0x000fe20000000400 */
[----:B------:R-:W-:-:S03]  /*5080*/  LEA.HI.SX32 R139, R139, R28, 0x1b ;  /* 0x0000001c8b8b7211 */ /* 0x000fc600078fdaff */
[----:B------:R-:W-:Y:S01]  /*5090*/  STS.U16 [R47+0x300], R152 ;  /* 0x000300982f007388 */ /* 0x000fe20000000400 */
[----:B------:R-:W-:-:S03]  /*50a0*/  IADD3 R141, R28, 0x280, RZ ;  /* 0x000002801c8d7810 */ /* 0x000fc60007ffe0ff */
[----:B------:R-:W-:Y:S01]  /*50b0*/  STS.U16 [R48+0x340], R151 ;  /* 0x0003409730007388 */ /* 0x000fe20000000400 */
[----:B-1----:R-:W-:-:S03]  /*50c0*/  SHF.L.U32 R153, R9, 0x1, RZ ;  /* 0x0000000109997819 */ /* 0x002fc600000006ff */
[----:B------:R-:W-:Y:S01]  /*50d0*/  STS.U16 [R49+0x380], R156 ;  /* 0x0003809c31007388 */ /* 0x000fe20000000400 */
[----:B------:R-:W-:-:S03]  /*50e0*/  IADD3 R9, R28, 0x2a0, RZ ;  /* 0x000002a01c097810 */ /* 0x000fc60007ffe0ff */
[----:B------:R1:W-:Y:S01]  /*50f0*/  STS.U16 [R50+0x3c0], R155 ;  /* 0x0003c09b32007388 */ /* 0x0003e20000000400 */
[----:B------:R-:W-:Y:S02]  /*5100*/  SHF.L.U32 R134, R135, 0x1, RZ ;  /* 0x0000000187867819 */ /* 0x000fe400000006ff */
[----:B------:R-:W-:Y:S01]  /*5110*/  SHF.L.U32 R140, R139, 0x1, RZ ;  /* 0x000000018b8c7819 */ /* 0x000fe200000006ff */
[----:B------:R3:W-:Y:S01]  /*5120*/  STS.U16 [R153+0x400], R142 ;  /* 0x0004008e99007388 */ /* 0x0007e20000000400 */
[----:B------:R-:W-:Y:S02]  /*5130*/  LEA.HI.SX32 R141, R141, R28, 0x1b ;  /* 0x0000001c8d8d7211 */ /* 0x000fe400078fdaff */
[C---:B------:R-:W-:Y:S02]  /*5140*/  IADD3 R135, R28.reuse, 0x2e0, RZ ;  /* 0x000002e01c877810 */ /* 0x040fe40007ffe0ff */
[----:B-1----:R-:W-:Y:S02]  /*5150*/  SHF.L.U32 R155, R133, 0x1, RZ ;  /* 0x00000001859b7819 */ /* 0x002fe400000006ff */
[----:B------:R-:W-:-:S02]  /*5160*/  IADD3 R133, R28, 0x2c0, RZ ;  /* 0x000002c01c857810 */ /* 0x000fc40007ffe0ff */
[C---:B------:R-:W-:Y:S01]  /*5170*/  IADD3 R139, R28.reuse, 0x300, RZ ;  /* 0x000003001c8b7810 */ /* 0x040fe20007ffe0ff */
[----:B------:R-:W-:Y:S01]  /*5180*/  STS.U16 [R155+0x440], R144 ;  /* 0x000440909b007388 */ /* 0x000fe20000000400 */
[-C--:B------:R-:W-:Y:S02]  /*5190*/  LEA.HI.SX32 R9, R9, R28.reuse, 0x1b ;  /* 0x0000001c09097211 */ /* 0x080fe400078fdaff */
[----:B------:R-:W-:Y:S01]  /*51a0*/  LEA.HI.SX32 R133, R133, R28, 0x1b ;  /* 0x0000001c85857211 */ /* 0x000fe200078fdaff */
[----:B------:R-:W-:Y:S01]  /*51b0*/  STS.U16 [R134+0x480], R143 ;  /* 0x0004808f86007388 */ /* 0x000fe20000000400 */
[----:B0-----:R-:W-:Y:S01]  /*51c0*/  FMUL.FTZ R124, R125, R158 ;  /* 0x0000009e7d7c7220 */ /* 0x001fe20000410000 */
[----:B------:R-:W-:Y:S01]  /*51d0*/  SHF.L.U32 R161, R141, 0x1, RZ ;  /* 0x000000018da17819 */ /* 0x000fe200000006ff */
[----:B------:R-:W-:Y:S01]  /*51e0*/  FMUL.FTZ R125, R125, R8 ;  /* 0x000000087d7d7220 */ /* 0x000fe20000410000 */
[----:B------:R0:W-:Y:S01]  /*51f0*/  STS.U16 [R140+0x4c0], R145 ;  /* 0x0004c0918c007388 */ /* 0x0001e20000000400 */
[----:B------:R-:W-:Y:S01]  /*5200*/  LEA.HI.SX32 R135, R135, R28, 0x1b ;  /* 0x0000001c87877211 */ /* 0x000fe200078fdaff */
[----:B------:R-:W-:Y:S01]  /*5210*/  FMUL.FTZ R123, R57, R56 ;  /* 0x00000038397b7220 */ /* 0x000fe20000410000 */
[----:B------:R-:W-:-:S02]  /*5220*/  IADD3 R141, R28, 0x320, RZ ;  /* 0x000003201c8d7810 */ /* 0x000fc40007ffe0ff */
[----:B------:R-:W-:Y:S02]  /*5230*/  LEA.HI.SX32 R139, R139, R28, 0x1b ;  /* 0x0000001c8b8b7211 */ /* 0x000fe400078fdaff */
[----:B---3--:R-:W-:Y:S02]  /*5240*/  SHF.L.U32 R142, R135, 0x1, RZ ;  /* 0x00000001878e7819 */ /* 0x008fe400000006ff */
[----:B0-----:R-:W-:Y:S02]  /*5250*/  SHF.L.U32 R140, R9, 0x1, RZ ;  /* 0x00000001098c7819 */ /* 0x001fe400000006ff */
[----:B------:R-:W-:Y:S02]  /*5260*/  SHF.L.U32 R145, R133, 0x1, RZ ;  /* 0x0000000185917819 */ /* 0x000fe400000006ff */
[C---:B------:R-:W-:Y:S02]  /*5270*/  IADD3 R9, R28.reuse, 0x340, RZ ;  /* 0x000003401c097810 */ /* 0x040fe40007ffe0ff */
[----:B------:R-:W-:Y:S01]  /*5280*/  IADD3 R133, R28, 0x360, RZ ;  /* 0x000003601c857810 */ /* 0x000fe20007ffe0ff */
[----:B------:R-:W-:Y:S01]  /*5290*/  FMUL.FTZ R129, R53, R52 ;  /* 0x0000003435817220 */ /* 0x000fe20000410000 */
[----:B------:R-:W-:Y:S01]  /*52a0*/  LEA.HI.SX32 R141, R141, R28, 0x1b ;  /* 0x0000001c8d8d7211 */ /* 0x000fe200078fdaff */
[----:B------:R-:W-:Y:S01]  /*52b0*/  STS.U16 [R161+0x500], R146 ;  /* 0x00050092a1007388 */ /* 0x000fe20000000400 */
[----:B------:R-:W-:-:S02]  /*52c0*/  SHF.L.U32 R139, R139, 0x1, RZ ;  /* 0x000000018b8b7819 */ /* 0x000fc400000006ff */
[----:B------:R-:W-:Y:S01]  /*52d0*/  FSEL R125, R125, RZ, !P1 ;  /* 0x000000ff7d7d7208 */ /* 0x000fe20004800000 */
[----:B------:R0:W-:Y:S01]  /*52e0*/  STS.U16 [R140+0x540], R21 ;  /* 0x000540158c007388 */ /* 0x0001e20000000400 */
[----:B------:R-:W-:Y:S02]  /*52f0*/  FSEL R124, R124, 1, !P1 ;  /* 0x3f8000007c7c7808 */ /* 0x000fe40004800000 */
[----:B------:R-:W-:Y:S02]  /*5300*/  FSEL R123, R123, RZ, !P1 ;  /* 0x000000ff7b7b7208 */ /* 0x000fe40004800000 */
[----:B------:R-:W-:Y:S01]  /*5310*/  LEA.HI.SX32 R9, R9, R28, 0x1b ;  /* 0x0000001c09097211 */ /* 0x000fe200078fdaff */
[----:B------:R-:W-:Y:S01]  /*5320*/  FMUL.FTZ R8, R5, R72 ;  /* 0x0000004805087220 */ /* 0x000fe20000410000 */
[----:B------:R-:W-:Y:S01]  /*5330*/  ISETP.GE.U32.AND P1, PT, R160, R35, PT ;  /* 0x00000023a000720c */ /* 0x000fe20003f26070 */
[----:B------:R-:W-:Y:S01]  /*5340*/  STS.U16 [R145+0x580], R132 ;  /* 0x0005808491007388 */ /* 0x000fe20000000400 */
[----:B------:R-:W-:-:S02]  /*5350*/  IADD3 R135, R28, 0x380, RZ ;  /* 0x000003801c877810 */ /* 0x000fc40007ffe0ff */
[----:B------:R-:W-:Y:S01]  /*5360*/  LEA.HI.SX32 R133, R133, R28, 0x1b ;  /* 0x0000001c85857211 */ /* 0x000fe200078fdaff */
[----:B------:R1:W-:Y:S01]  /*5370*/  STS.U16 [R142+0x5c0], R137 ;  /* 0x0005c0898e007388 */ /* 0x0003e20000000400 */
[----:B------:R-:W-:Y:S02]  /*5380*/  IADD3 R14, R160, 0xf, RZ ;  /* 0x0000000fa00e7810 */ /* 0x000fe40007ffe0ff */
[----:B------:R-:W-:Y:S01]  /*5390*/  SHF.L.U32 R153, R141, 0x1, RZ ;  /* 0x000000018d997819 */ /* 0x000fe200000006ff */
[----:B------:R3:W-:Y:S01]  /*53a0*/  STS.U16 [R139+0x600], R136 ;  /* 0x000600888b007388 */ /* 0x0007e20000000400 */
[----:B0-----:R-:W-:Y:S01]  /*53b0*/  IADD3 R21, R28, 0x3a0, RZ ;  /* 0x000003a01c157810 */ /* 0x001fe20007ffe0ff */
[----:B------:R-:W-:Y:S01]  /*53c0*/  FMUL.RZ R158, R8, 0.15915493667125701904 ;  /* 0x3e22f983089e7820 */ /* 0x000fe2000040c000 */
[----:B------:R-:W-:Y:S02]  /*53d0*/  FSEL R131, R131, RZ, !P1 ;  /* 0x000000ff83837208 */ /* 0x000fe40004800000 */
[----:B------:R-:W-:-:S02]  /*53e0*/  FSEL R130, R130, 1, !P1 ;  /* 0x3f80000082827808 */ /* 0x000fc40004800000 */
[----:B-1----:R-:W-:Y:S02]  /*53f0*/  SHF.L.U32 R137, R9, 0x1, RZ ;  /* 0x0000000109897819 */ /* 0x002fe400000006ff */
[----:B------:R-:W-:Y:S02]  /*5400*/  FSEL R129, R129, RZ, !P1 ;  /* 0x000000ff81817208 */ /* 0x000fe40004800000 */
[----:B------:R-:W-:Y:S02]  /*5410*/  LEA.HI.SX32 R135, R135, R28, 0x1b ;  /* 0x0000001c87877211 */ /* 0x000fe400078fdaff */
[----:B---3--:R-:W-:Y:S01]  /*5420*/  SHF.L.U32 R139, R133, 0x1, RZ ;  /* 0x00000001858b7819 */ /* 0x008fe200000006ff */
[C---:B------:R-:W-:Y:S01]  /*5430*/  FMUL.FTZ R8, R5.reuse, R74 ;  /* 0x0000004a05087220 */ /* 0x040fe20000410000 */
[----:B------:R-:W-:Y:S01]  /*5440*/  ISETP.GE.U32.AND P1, PT, R14, R35, PT ;  /* 0x000000230e00720c */ /* 0x000fe20003f26070 */
[----:B------:R-:W-:Y:S01]  /*5450*/  FMUL.FTZ R14, R5, R76 ;  /* 0x0000004c050e7220 */ /* 0x000fe20000410000 */
[----:B------:R-:W-:Y:S01]  /*5460*/  LEA.HI.SX32 R21, R21, R28, 0x1b ;  /* 0x0000001c15157211 */ /* 0x000fe200078fdaff */
[----:B------:R-:W-:Y:S01]  /*5470*/  FMUL.FTZ R134, R5, R78 ;  /* 0x0000004e05867220 */ /* 0x000fe20000410000 */
[----:B------:R-:W-:Y:S01]  /*5480*/  STS.U16 [R153+0x640], R138 ;  /* 0x0006408a99007388 */ /* 0x000fe20000000400 */
[----:B------:R-:W-:Y:S01]  /*5490*/  SHF.L.U32 R136, R135, 0x1, RZ ;  /* 0x0000000187887819 */ /* 0x000fe200000006ff */
[----:B------:R-:W-:Y:S02]  /*54a0*/  MUFU.SIN R7, R158 ;  /* 0x0000009e00077308 */ /* 0x000fe40000000400 */
[----:B--2---:R-:W-:Y:S01]  /*54b0*/  STS.U16 [R137+0x680], R10 ;  /* 0x0006800a89007388 */ /* 0x004fe20000000400 */
[----:B------:R-:W-:Y:S01]  /*54c0*/  FMUL.RZ R148, R14, 0.15915493667125701904 ;  /* 0x3e22f9830e947820 */ /* 0x000fe2000040c000 */
[----:B------:R-:W-:Y:S01]  /*54d0*/  SHF.L.U32 R145, R21, 0x1, RZ ;  /* 0x0000000115917819 */ /* 0x000fe200000006ff */
[----:B------:R-:W-:Y:S01]  /*54e0*/  FMUL.RZ R144, R134, 0.15915493667125701904 ;  /* 0x3e22f98386907820 */ /* 0x000fe2000040c000 */
[----:B------:R0:W-:Y:S02]  /*54f0*/  STS.U16 [R139+0x6c0], R4 ;  /* 0x0006c0048b007388 */ /* 0x0001e40000000400 */
[----:B------:R1:W-:Y:S01]  /*5500*/  MUFU.COS R157, R158 ;  /* 0x0000009e009d7308 */ /* 0x0003e20000000000 */
[----:B------:R-:W-:-:S02]  /*5510*/  FMUL.FTZ R6, R11, R72 ;  /* 0x000000480b067220 */ /* 0x000fc40000410000 */
[C---:B------:R-:W-:Y:S02]  /*5520*/  FMUL.FTZ R14, R11.reuse, R76 ;  /* 0x0000004c0b0e7220 */ /* 0x040fe40000410000 */
[C---:B------:R-:W-:Y:S02]  /*5530*/  FMUL.FTZ R134, R11.reuse, R78 ;  /* 0x0000004e0b867220 */ /* 0x040fe40000410000 */
[C---:B------:R-:W-:Y:S02]  /*5540*/  FMUL.FTZ R132, R11.reuse, R80 ;  /* 0x000000500b847220 */ /* 0x040fe40000410000 */
[----:B-1----:R-:W-:Y:S02]  /*5550*/  FMUL.RZ R158, R8, 0.15915493667125701904 ;  /* 0x3e22f983089e7820 */ /* 0x002fe4000040c000 */
[----:B0-----:R-:W-:Y:S02]  /*5560*/  FMUL.FTZ R4, RZ, R127 ;  /* 0x0000007fff047220 */ /* 0x001fe40000410000 */
[----:B------:R-:W-:-:S02]  /*5570*/  FMUL.FTZ R8, R11, R74 ;  /* 0x0000004a0b087220 */ /* 0x000fc40000410000 */
[----:B------:R-:W-:Y:S02]  /*5580*/  FMUL.FTZ R21, R11, R82 ;  /* 0x000000520b157220 */ /* 0x000fe40000410000 */
[-C--:B------:R-:W-:Y:S01]  /*5590*/  FMUL.FTZ R135, R127, R129.reuse ;  /* 0x000000817f877220 */ /* 0x080fe20000410000 */
[----:B------:R0:W-:Y:S01]  /*55a0*/  STS.U16 [R136+0x700], R13 ;  /* 0x0007000d88007388 */ /* 0x0001e20000000400 */
[C---:B------:R-:W-:Y:S02]  /*55b0*/  FMUL.FTZ R11, R5.reuse, R80 ;  /* 0x00000050050b7220 */ /* 0x040fe40000410000 */
[----:B------:R-:W-:Y:S01]  /*55c0*/  FMUL.FTZ R133, R5, R82 ;  /* 0x0000005205857220 */ /* 0x000fe20000410000 */
[----:B------:R-:W-:Y:S01]  /*55d0*/  IADD3 R5, R28, 0x3e0, RZ ;  /* 0x000003e01c057810 */ /* 0x000fe20007ffe0ff */
[----:B------:R-:W-:Y:S02]  /*55e0*/  FFMA.FTZ R135, RZ, R128, R135 ;  /* 0x00000080ff877223 */ /* 0x000fe40000010087 */
[----:B0-----:R-:W-:Y:S01]  /*55f0*/  FFMA.FTZ R13, R128, R129, -R4 ;  /* 0x00000081800d7223 */ /* 0x001fe20000010804 */
[----:B------:R-:W-:Y:S01]  /*5600*/  LEA.HI.SX32 R5, R5, R28, 0x1b ;  /* 0x0000001c05057211 */ /* 0x000fe200078fdaff */
[----:B------:R-:W-:-:S02]  /*5610*/  FADD.FTZ R135, RZ, R135 ;  /* 0x00000087ff877221 */ /* 0x000fc40000010000 */
[----:B------:R-:W-:Y:S01]  /*5620*/  FADD.FTZ R13, R13, R126 ;  /* 0x0000007e0d0d7221 */ /* 0x000fe20000010000 */
[----:B------:R-:W0:Y:S01]  /*5630*/  MUFU.EX2 R6, R6 ;  /* 0x0000000600067308 */ /* 0x000e220000000800 */
[----:B------:R-:W-:Y:S02]  /*5640*/  IADD3 R9, R28, 0x3c0, RZ ;  /* 0x000003c01c097810 */ /* 0x000fe40007ffe0ff */
[----:B------:R-:W-:Y:S01]  /*5650*/  SHF.L.U32 R137, R5, 0x1, RZ ;  /* 0x0000000105897819 */ /* 0x000fe200000006ff */
[C---:B------:R-:W-:Y:S02]  /*5660*/  FMUL.FTZ R5, R125.reuse, R13 ;  /* 0x0000000d7d057220 */ /* 0x040fe40000410000 */
[-C--:B------:R-:W-:Y:S01]  /*5670*/  FMUL.FTZ R4, R125, R135.reuse ;  /* 0x000000877d047220 */ /* 0x080fe20000410000 */
[----:B------:R-:W-:Y:S01]  /*5680*/  LEA.HI.SX32 R9, R9, R28, 0x1b ;  /* 0x0000001c09097211 */ /* 0x000fe200078fdaff */
[C---:B------:R-:W-:Y:S02]  /*5690*/  FFMA.FTZ R5, R124.reuse, R135, R5 ;  /* 0x000000877c057223 */ /* 0x040fe40000010005 */
[----:B------:R-:W-:Y:S01]  /*56a0*/  FFMA.FTZ R4, R124, R13, -R4 ;  /* 0x0000000d7c047223 */ /* 0x000fe20000010804 */
[----:B------:R-:W-:Y:S01]  /*56b0*/  SHF.L.U32 R10, R9, 0x1, RZ ;  /* 0x00000001090a7819 */ /* 0x000fe200000006ff */
[----:B------:R-:W-:-:S02]  /*56c0*/  FADD.FTZ R9, RZ, R5 ;  /* 0x00000005ff097221 */ /* 0x000fc40000010000 */
[----:B------:R-:W-:Y:S01]  /*56d0*/  FADD.FTZ R5, R4, R123 ;  /* 0x0000007b04057221 */ /* 0x000fe20000010000 */
[----:B------:R1:W-:Y:S01]  /*56e0*/  STS.U16 [R145+0x740], R12 ;  /* 0x0007400c91007388 */ /* 0x0003e20000000400 */
[----:B0-----:R-:W-:-:S03]  /*56f0*/  FMUL.FTZ R7, R6, R7 ;  /* 0x0000000706077220 */ /* 0x001fc60000410000 */
[----:B------:R0:W-:Y:S01]  /*5700*/  STS.U16 [R10+0x780], R15 ;  /* 0x0007800f0a007388 */ /* 0x0001e20000000400 */
[----:B------:R-:W-:Y:S01]  /*5710*/  MUFU.COS R147, R158 ;  /* 0x0000009e00937308 */ /* 0x000fe20000000000 */
[----:B-1----:R-:W-:Y:S02]  /*5720*/  FMUL.RZ R12, R133, 0.15915493667125701904 ;  /* 0x3e22f983850c7820 */ /* 0x002fe4000040c000 */
[----:B------:R-:W-:Y:S02]  /*5730*/  FMUL.FTZ R133, R6, R157 ;  /* 0x0000009d06857220 */ /* 0x000fe40000410000 */
[C---:B0-----:R-:W-:Y:S02]  /*5740*/  FMUL.FTZ R10, R122.reuse, R5 ;  /* 0x000000057a0a7220 */ /* 0x041fe40000410000 */
[-C--:B------:R-:W-:Y:S01]  /*5750*/  FMUL.FTZ R6, R122, R9.reuse ;  /* 0x000000097a067220 */ /* 0x080fe20000410000 */
[----:B------:R-:W0:Y:S01]  /*5760*/  MUFU.EX2 R8, R8 ;  /* 0x0000000800087308 */ /* 0x000e220000000800 */
[----:B------:R-:W-:-:S02]  /*5770*/  FFMA.FTZ R10, R121, R9, R10 ;  /* 0x00000009790a7223 */ /* 0x000fc4000001000a */
[----:B------:R-:W-:Y:S02]  /*5780*/  FMUL.RZ R138, R11, 0.15915493667125701904 ;  /* 0x3e22f9830b8a7820 */ /* 0x000fe4000040c000 */
[----:B------:R-:W-:-:S03]  /*5790*/  FFMA.FTZ R5, R121, R5, -R6 ;  /* 0x0000000579057223 */ /* 0x000fc60000010806 */
[----:B------:R-:W-:Y:S01]  /*57a0*/  MUFU.EX2 R21, R21 ;  /* 0x0000001500157308 */ /* 0x000fe20000000800 */
[----:B------:R-:W-:Y:S02]  /*57b0*/  FADD.FTZ R10, RZ, R10 ;  /* 0x0000000aff0a7221 */ /* 0x000fe40000010000 */
[----:B------:R-:W-:-:S05]  /*57c0*/  FADD.FTZ R5, R5, R120 ;  /* 0x0000007805057221 */ /* 0x000fca0000010000 */
[----:B------:R-:W1:Y:S01]  /*57d0*/  MUFU.SIN R4, R12 ;  /* 0x0000000c00047308 */ /* 0x000e620000000400 */
[----:B------:R-:W-:-:S07]  /*57e0*/  FMUL.FTZ R6, R119, R10 ;  /* 0x0000000a77067220 */ /* 0x000fce0000410000 */
[----:B------:R-:W2:Y:S01]  /*57f0*/  MUFU.SIN R159, R158 ;  /* 0x0000009e009f7308 */ /* 0x000ea20000000400 */
[----:B------:R-:W-:-:S07]  /*5800*/  FMUL.FTZ R9, R119, R5 ;  /* 0x0000000577097220 */ /* 0x000fce0000410000 */
[----:B------:R-:W-:Y:S01]  /*5810*/  MUFU.EX2 R132, R132 ;  /* 0x0000008400847308 */ /* 0x000fe20000000800 */
[----:B------:R-:W-:-:S07]  /*5820*/  FFMA.FTZ R6, R118, R5, -R6 ;  /* 0x0000000576067223 */ /* 0x000fce0000010806 */
[----:B------:R-:W3:Y:S01]  /*5830*/  MUFU.SIN R11, R138 ;  /* 0x0000008a000b7308 */ /* 0x000ee20000000400 */
[----:B------:R-:W-:Y:S02]  /*5840*/  FFMA.FTZ R9, R118, R10, R9 ;  /* 0x0000000a76097223 */ /* 0x000fe40000010009 */
[----:B------:R-:W-:Y:S02]  /*5850*/  FADD.FTZ R6, R6, R117 ;  /* 0x0000007506067221 */ /* 0x000fe40000010000 */
[C---:B0-----:R-:W-:Y:S02]  /*5860*/  FMUL.FTZ R136, R8.reuse, R147 ;  /* 0x0000009308887220 */ /* 0x041fe40000410000 */
[----:B-1----:R-:W-:Y:S02]  /*5870*/  FMUL.FTZ R147, R21, R4 ;  /* 0x0000000415937220 */ /* 0x002fe40000410000 */
[----:B------:R-:W-:Y:S01]  /*5880*/  FADD.FTZ R9, RZ, R9 ;  /* 0x00000009ff097221 */ /* 0x000fe20000010000 */
[----:B------:R-:W-:Y:S01]  /*5890*/  MUFU.SIN R143, R144 ;  /* 0x00000090008f7308 */ /* 0x000fe20000000400 */
[----:B--2---:R-:W-:-:S02]  /*58a0*/  FMUL.FTZ R135, R8, R159 ;  /* 0x0000009f08877220 */ /* 0x004fc40000410000 */
[-C--:B------:R-:W-:Y:S02]  /*58b0*/  FMUL.FTZ R5, R131, R127.reuse ;  /* 0x0000007f83057220 */ /* 0x080fe40000410000 */
[C---:B------:R-:W-:Y:S02]  /*58c0*/  FMUL.FTZ R4, R130.reuse, R127 ;  /* 0x0000007f82047220 */ /* 0x040fe40000410000 */
[----:B------:R-:W-:Y:S01]  /*58d0*/  FMUL.FTZ R8, R115, R6 ;  /* 0x0000000673087220 */ /* 0x000fe20000410000 */
[----:B------:R3:W-:Y:S01]  /*58e0*/  MUFU.COS R141, R144 ;  /* 0x00000090008d7308 */ /* 0x0007e20000000000 */
[-C--:B------:R-:W-:Y:S02]  /*58f0*/  FFMA.FTZ R5, R130, R128.reuse, -R5 ;  /* 0x0000008082057223 */ /* 0x080fe40000010805 */
[----:B------:R-:W-:Y:S02]  /*5900*/  FFMA.FTZ R4, R131, R128, R4 ;  /* 0x0000008083047223 */ /* 0x000fe40000010004 */
[----:B------:R-:W-:-:S02]  /*5910*/  FFMA.FTZ R8, R116, R9, R8 ;  /* 0x0000000974087223 */ /* 0x000fc40000010008 */
[----:B---3--:R-:W-:Y:S02]  /*5920*/  FMUL.FTZ R144, R132, R11 ;  /* 0x0000000b84907220 */ /* 0x008fe40000410000 */
[----:B------:R-:W-:Y:S01]  /*5930*/  FMUL.FTZ R11, R115, R9 ;  /* 0x00000009730b7220 */ /* 0x000fe20000410000 */
[----:B------:R-:W-:Y:S01]  /*5940*/  MUFU.SIN R149, R148 ;  /* 0x0000009400957308 */ /* 0x000fe20000000400 */
[C---:B------:R-:W-:Y:S02]  /*5950*/  FMUL.FTZ R9, R125.reuse, R5 ;  /* 0x000000057d097220 */ /* 0x040fe40000410000 */
[----:B------:R-:W-:Y:S02]  /*5960*/  FFMA.FTZ R11, R116, R6, -R11 ;  /* 0x00000006740b7223 */ /* 0x000fe4000001080b */
[----:B------:R-:W-:-:S03]  /*5970*/  FMUL.FTZ R6, R125, R4 ;  /* 0x000000047d067220 */ /* 0x000fc60000410000 */
[----:B------:R-:W-:Y:S01]  /*5980*/  MUFU.COS R151, R148 ;  /* 0x0000009400977308 */ /* 0x000fe20000000000 */
[----:B------:R-:W-:Y:S02]  /*5990*/  FADD.FTZ R10, R11, R114 ;  /* 0x000000720b0a7221 */ /* 0x000fe40000010000 */
[----:B------:R-:W-:-:S05]  /*59a0*/  FFMA.FTZ R9, R124, R4, R9 ;  /* 0x000000047c097223 */ /* 0x000fca0000010009 */
[----:B------:R0:W-:Y:S01]  /*59b0*/  MUFU.COS R148, R12 ;  /* 0x0000000c00947308 */ /* 0x0001e20000000000 */
[----:B------:R-:W-:Y:S02]  /*59c0*/  FFMA.FTZ R6, R124, R5, -R6 ;  /* 0x000000057c067223 */ /* 0x000fe40000010806 */
[----:B------:R-:W-:Y:S02]  /*59d0*/  FMUL.FTZ R11, R113, R10 ;  /* 0x0000000a710b7220 */ /* 0x000fe40000410000 */
[----:B0-----:R-:W-:-:S04]  /*59e0*/  FADD.FTZ R12, RZ, R8 ;  /* 0x00000008ff0c7221 */ /* 0x001fc80000010000 */
[----:B------:R-:W-:Y:S02]  /*59f0*/  FMUL.FTZ R5, R113, R12 ;  /* 0x0000000c71057220 */ /* 0x000fe40000410000 */
[C---:B------:R-:W-:Y:S02]  /*5a00*/  FMUL.FTZ R4, R122.reuse, R9 ;  /* 0x000000097a047220 */ /* 0x040fe40000410000 */
[----:B------:R-:W-:Y:S02]  /*5a10*/  FMUL.FTZ R8, R122, R6 ;  /* 0x000000067a087220 */ /* 0x000fe40000410000 */
[C---:B------:R-:W-:Y:S02]  /*5a20*/  FFMA.FTZ R5, R111.reuse, R10, -R5 ;  /* 0x0000000a6f057223 */ /* 0x040fe40000010805 */
[----:B------:R-:W-:Y:S02]  /*5a30*/  FFMA.FTZ R11, R111, R12, R11 ;  /* 0x0000000c6f0b7223 */ /* 0x000fe4000001000b */
[----:B------:R-:W-:-:S02]  /*5a40*/  FFMA.FTZ R4, R121, R6, -R4 ;  /* 0x0000000679047223 */ /* 0x000fc40000010804 */
[----:B------:R-:W-:Y:S02]  /*5a50*/  FFMA.FTZ R8, R121, R9, R8 ;  /* 0x0000000979087223 */ /* 0x000fe40000010008 */
[----:B------:R-:W-:Y:S02]  /*5a60*/  FADD.FTZ R6, R5, R112 ;  /* 0x0000007005067221 */ /* 0x000fe40000010000 */
[----:B------:R-:W-:Y:S02]  /*5a70*/  FADD.FTZ R11, RZ, R11 ;  /* 0x0000000bff0b7221 */ /* 0x000fe40000010000 */
[----:B------:R-:W-:Y:S02]  /*5a80*/  FMUL.FTZ R5, R119, R8 ;  /* 0x0000000877057220 */ /* 0x000fe40000410000 */
[C---:B------:R-:W-:Y:S02]  /*5a90*/  FMUL.FTZ R12, R108.reuse, R6 ;  /* 0x000000066c0c7220 */ /* 0x040fe40000410000 */
[----:B------:R-:W-:-:S02]  /*5aa0*/  FMUL.FTZ R10, R108, R11 ;  /* 0x0000000b6c0a7220 */ /* 0x000fc40000410000 */
[-C--:B------:R-:W-:Y:S02]  /*5ab0*/  FMUL.FTZ R9, R119, R4.reuse ;  /* 0x0000000477097220 */ /* 0x080fe40000410000 */
[C---:B------:R-:W-:Y:S02]  /*5ac0*/  FFMA.FTZ R5, R118.reuse, R4, -R5 ;  /* 0x0000000476057223 */ /* 0x040fe40000010805 */
[C---:B------:R-:W-:Y:S02]  /*5ad0*/  FFMA.FTZ R12, R109.reuse, R11, R12 ;  /* 0x0000000b6d0c7223 */ /* 0x040fe4000001000c */
[----:B------:R-:W-:Y:S02]  /*5ae0*/  FFMA.FTZ R13, R109, R6, -R10 ;  /* 0x000000066d0d7223 */ /* 0x000fe4000001080a */
[----:B------:R-:W-:Y:S02]  /*5af0*/  FFMA.FTZ R9, R118, R8, R9 ;  /* 0x0000000876097223 */ /* 0x000fe40000010009 */
[----:B------:R-:W-:-:S02]  /*5b00*/  FMUL.FTZ R6, R115, R5 ;  /* 0x0000000573067220 */ /* 0x000fc40000410000 */
[----:B------:R-:W-:Y:S02]  /*5b10*/  FADD.FTZ R12, RZ, R12 ;  /* 0x0000000cff0c7221 */ /* 0x000fe40000010000 */
[-C--:B------:R-:W-:Y:S02]  /*5b20*/  FMUL.FTZ R4, R115, R9.reuse ;  /* 0x0000000973047220 */ /* 0x080fe40000410000 */
[----:B------:R-:W-:Y:S02]  /*5b30*/  FADD.FTZ R13, R13, R110 ;  /* 0x0000006e0d0d7221 */ /* 0x000fe40000010000 */
[----:B------:R-:W-:Y:S02]  /*5b40*/  FFMA.FTZ R6, R116, R9, R6 ;  /* 0x0000000974067223 */ /* 0x000fe40000010006 */
[C---:B------:R-:W-:Y:S01]  /*5b50*/  FMUL.FTZ R9, R105.reuse, R12 ;  /* 0x0000000c69097220 */ /* 0x040fe20000410000 */
[----:B------:R-:W0:Y:S01]  /*5b60*/  MUFU.COS R145, R138 ;  /* 0x0000008a00917308 */ /* 0x000e220000000000 */
[----:B------:R-:W-:-:S02]  /*5b70*/  FMUL.FTZ R11, R105, R13 ;  /* 0x0000000d690b7220 */ /* 0x000fc40000410000 */
[C---:B------:R-:W-:Y:S02]  /*5b80*/  FFMA.FTZ R10, R106.reuse, R13, -R9 ;  /* 0x0000000d6a0a7223 */ /* 0x040fe40000010809 */
[----:B------:R-:W-:-:S03]  /*5b90*/  FFMA.FTZ R11, R106, R12, R11 ;  /* 0x0000000c6a0b7223 */ /* 0x000fc6000001000b */
[----:B------:R-:W1:Y:S01]  /*5ba0*/  MUFU.EX2 R134, R134 ;  /* 0x0000008600867308 */ /* 0x000e620000000800 */
[----:B------:R-:W-:Y:S02]  /*5bb0*/  FADD.FTZ R10, R10, R107 ;  /* 0x0000006b0a0a7221 */ /* 0x000fe40000010000 */
[----:B------:R-:W-:Y:S02]  /*5bc0*/  FFMA.FTZ R4, R116, R5, -R4 ;  /* 0x0000000574047223 */ /* 0x000fe40000010804 */
[C---:B------:R-:W-:Y:S02]  /*5bd0*/  FMUL.FTZ R5, R113.reuse, R6 ;  /* 0x0000000671057220 */ /* 0x040fe40000410000 */
[----:B------:R-:W-:Y:S02]  /*5be0*/  FADD.FTZ R11, RZ, R11 ;  /* 0x0000000bff0b7221 */ /* 0x000fe40000010000 */
[----:B------:R-:W-:Y:S02]  /*5bf0*/  FMUL.FTZ R12, R104, R10 ;  /* 0x0000000a680c7220 */ /* 0x000fe40000410000 */
[----:B------:R-:W-:-:S02]  /*5c00*/  FMUL.FTZ R8, R113, R4 ;  /* 0x0000000471087220 */ /* 0x000fc40000410000 */
[----:B------:R-:W-:Y:S02]  /*5c10*/  FFMA.FTZ R5, R111, R4, -R5 ;  /* 0x000000046f057223 */ /* 0x000fe40000010805 */
[-C--:B------:R-:W-:Y:S02]  /*5c20*/  FMUL.FTZ R9, R104, R11.reuse ;  /* 0x0000000b68097220 */ /* 0x080fe40000410000 */
[----:B------:R-:W-:Y:S02]  /*5c30*/  FFMA.FTZ R12, R103, R11, R12 ;  /* 0x0000000b670c7223 */ /* 0x000fe4000001000c */
[----:B------:R-:W-:Y:S02]  /*5c40*/  FFMA.FTZ R8, R111, R6, R8 ;  /* 0x000000066f087223 */ /* 0x000fe40000010008 */
[----:B0-----:R-:W-:Y:S01]  /*5c50*/  FMUL.FTZ R145, R132, R145 ;  /* 0x0000009184917220 */ /* 0x001fe20000410000 */
[----:B------:R-:W-:Y:S01]  /*5c60*/  FSEL R132, R7, RZ, !P3 ;  /* 0x000000ff07847208 */ /* 0x000fe20005800000 */
[----:B------:R-:W-:-:S02]  /*5c70*/  FMUL.FTZ R6, R108, R5 ;  /* 0x000000056c067220 */ /* 0x000fc40000410000 */
[----:B------:R-:W-:Y:S02]  /*5c80*/  FFMA.FTZ R9, R103, R10, -R9 ;  /* 0x0000000a67097223 */ /* 0x000fe40000010809 */
[C---:B-1----:R-:W-:Y:S02]  /*5c90*/  FMUL.FTZ R142, R134.reuse, R141 ;  /* 0x0000008d868e7220 */ /* 0x042fe40000410000 */
[----:B------:R-:W-:Y:S01]  /*5ca0*/  FADD.FTZ R12, RZ, R12 ;  /* 0x0000000cff0c7221 */ /* 0x000fe20000010000 */
[----:B------:R-:W0:Y:S01]  /*5cb0*/  MUFU.EX2 R14, R14 ;  /* 0x0000000e000e7308 */ /* 0x000e220000000800 */
[----:B------:R-:W-:Y:S02]  /*5cc0*/  FMUL.FTZ R141, R134, R143 ;  /* 0x0000008f868d7220 */ /* 0x000fe40000410000 */
[-C--:B------:R-:W-:Y:S01]  /*5cd0*/  FMUL.FTZ R4, R108, R8.reuse ;  /* 0x000000086c047220 */ /* 0x080fe20000410000 */
[----:B------:R-:W-:Y:S01]  /*5ce0*/  FSEL R133, R133, 1, !P3 ;  /* 0x3f80000085857808 */ /* 0x000fe20005800000 */
[----:B------:R-:W-:-:S02]  /*5cf0*/  FFMA.FTZ R6, R109, R8, R6 ;  /* 0x000000086d067223 */ /* 0x000fc40000010006 */
[----:B------:R-:W-:Y:S02]  /*5d00*/  FMUL.FTZ R134, R75, R72 ;  /* 0x000000484b867220 */ /* 0x000fe40000410000 */
[----:B------:R-:W-:Y:S02]  /*5d10*/  FADD.FTZ R9, R9, R102 ;  /* 0x0000006609097221 */ /* 0x000fe40000010000 */
[----:B------:R-:W-:Y:S02]  /*5d20*/  FMUL.FTZ R8, R132, R12 ;  /* 0x0000000c84087220 */ /* 0x000fe40000410000 */
[----:B------:R-:W-:Y:S01]  /*5d30*/  FFMA.FTZ R4, R109, R5, -R4 ;  /* 0x000000056d047223 */ /* 0x000fe20000010804 */
[----:B------:R-:W-:Y:S01]  /*5d40*/  FSEL R134, R134, RZ, !P3 ;  /* 0x000000ff86867208 */ /* 0x000fe20005800000 */
[----:B------:R-:W-:Y:S02]  /*5d50*/  FMUL.FTZ R5, R105, R6 ;  /* 0x0000000669057220 */ /* 0x000fe40000410000 */
[----:B------:R-:W-:-:S02]  /*5d60*/  FMUL.FTZ R10, R132, R9 ;  /* 0x00000009840a7220 */ /* 0x000fc40000410000 */
[----:B------:R-:W-:Y:S01]  /*5d70*/  FFMA.FTZ R9, R133, R9, -R8 ;  /* 0x0000000985097223 */ /* 0x000fe20000010808 */
[----:B------:R-:W-:Y:S01]  /*5d80*/  FSEL R135, R135, RZ, !P4 ;  /* 0x000000ff87877208 */ /* 0x000fe20006000000 */
[-C--:B------:R-:W-:Y:S02]  /*5d90*/  FMUL.FTZ R7, R105, R4.reuse ;  /* 0x0000000469077220 */ /* 0x080fe40000410000 */
[----:B------:R-:W-:Y:S02]  /*5da0*/  FFMA.FTZ R5, R106, R4, -R5 ;  /* 0x000000046a057223 */ /* 0x000fe40000010805 */
[----:B------:R-:W-:Y:S02]  /*5db0*/  FFMA.FTZ R10, R133, R12, R10 ;  /* 0x0000000c850a7223 */ /* 0x000fe4000001000a */
[----:B------:R-:W-:Y:S01]  /*5dc0*/  FADD.FTZ R9, R9, R134 ;  /* 0x0000008609097221 */ /* 0x000fe20000010000 */
[----:B------:R-:W-:Y:S01]  /*5dd0*/  FSEL R136, R136, 1, !P4 ;  /* 0x3f80000088887808 */ /* 0x000fe20006000000 */
[----:B------:R-:W-:-:S02]  /*5de0*/  FFMA.FTZ R7, R106, R6, R7 ;  /* 0x000000066a077223 */ /* 0x000fc40000010007 */
[----:B------:R-:W-:Y:S01]  /*5df0*/  FMUL.FTZ R4, R104, R5 ;  /* 0x0000000568047220 */ /* 0x000fe20000410000 */
[----:B------:R1:W-:Y:S01]  /*5e00*/  STS.U16 [R137+0x7c0], R20 ;  /* 0x0007c01489007388 */ /* 0x0003e20000000400 */
[----:B------:R-:W-:Y:S02]  /*5e10*/  FADD.FTZ R10, RZ, R10 ;  /* 0x0000000aff0a7221 */ /* 0x000fe40000010000 */
[C---:B0-----:R-:W-:Y:S02]  /*5e20*/  FMUL.FTZ R138, R14.reuse, R149 ;  /* 0x000000950e8a7220 */ /* 0x041fe40000410000 */
[----:B------:R-:W-:Y:S02]  /*5e30*/  FMUL.FTZ R139, R14, R151 ;  /* 0x000000970e8b7220 */ /* 0x000fe40000410000 */
[----:B------:R-:W-:Y:S02]  /*5e40*/  FMUL.FTZ R140, R79, R76 ;  /* 0x0000004c4f8c7220 */ /* 0x000fe40000410000 */
[----:B------:R-:W-:-:S02]  /*5e50*/  FMUL.FTZ R11, R135, R9 ;  /* 0x00000009870b7220 */ /* 0x000fc40000410000 */
[-C--:B------:R-:W-:Y:S01]  /*5e60*/  FFMA.FTZ R6, R103, R7.reuse, R4 ;  /* 0x0000000767067223 */ /* 0x080fe20000010004 */
[----:B------:R-:W-:Y:S01]  /*5e70*/  FSEL R141, R141, RZ, !P6 ;  /* 0x000000ff8d8d7208 */ /* 0x000fe20007000000 */
[----:B-1----:R-:W-:Y:S01]  /*5e80*/  FMUL.FTZ R137, R77, R74 ;  /* 0x0000004a4d897220 */ /* 0x002fe20000410000 */
[----:B------:R-:W-:Y:S01]  /*5e90*/  FSEL R142, R142, 1, !P6 ;  /* 0x3f8000008e8e7808 */ /* 0x000fe20007000000 */
[----:B------:R-:W-:Y:S01]  /*5ea0*/  FMUL.FTZ R4, R104, R7 ;  /* 0x0000000768047220 */ /* 0x000fe20000410000 */
[----:B------:R-:W-:Y:S01]  /*5eb0*/  FSEL R144, R144, RZ, !P2 ;  /* 0x000000ff90907208 */ /* 0x000fe20005000000 */
[-C--:B------:R-:W-:Y:S01]  /*5ec0*/  FMUL.FTZ R7, R135, R10.reuse ;  /* 0x0000000a87077220 */ /* 0x080fe20000410000 */
[----:B------:R-:W-:Y:S01]  /*5ed0*/  FSEL R145, R145, 1, !P2 ;  /* 0x3f80000091917808 */ /* 0x000fe20005000000 */
[C---:B------:R-:W-:Y:S01]  /*5ee0*/  FFMA.FTZ R11, R136.reuse, R10, R11 ;  /* 0x0000000a880b7223 */ /* 0x040fe2000001000b */
[----:B------:R-:W-:Y:S01]  /*5ef0*/  FSEL R137, R137, RZ, !P4 ;  /* 0x000000ff89897208 */ /* 0x000fe20006000000 */
[----:B------:R-:W-:Y:S01]  /*5f00*/  FFMA.FTZ R8, R136, R9, -R7 ;  /* 0x0000000988087223 */ /* 0x000fe20000010807 */
[----:B------:R-:W-:Y:S01]  /*5f10*/  FSEL R138, R138, RZ, !P5 ;  /* 0x000000ff8a8a7208 */ /* 0x000fe20006800000 */
[----:B------:R-:W-:Y:S01]  /*5f20*/  FADD.FTZ R11, RZ, R11 ;  /* 0x0000000bff0b7221 */ /* 0x000fe20000010000 */
[----:B------:R-:W-:-:S06]  /*5f30*/  NOP ;  /* 0x0000000000007918 */ /* 0x000fcc0000000000 */
[----:B------:R-:W-:Y:S01]  /*5f40*/  FFMA.FTZ R4, R103, R5, -R4 ;  /* 0x0000000567047223 */ /* 0x000fe20000010804 */
[----:B------:R-:W-:Y:S01]  /*5f50*/  FSEL R139, R139, 1, !P5 ;  /* 0x3f8000008b8b7808 */ /* 0x000fe20006800000 */
[----:B------:R-:W-:Y:S01]  /*5f60*/  FMUL.FTZ R5, R132, R6 ;  /* 0x0000000684057220 */ /* 0x000fe20000410000 */
[----:B------:R-:W-:Y:S01]  /*5f70*/  FSEL R140, R140, RZ, !P5 ;  /* 0x000000ff8c8c7208 */ /* 0x000fe20006800000 */
[----:B------:R-:W-:Y:S01]  /*5f80*/  FADD.FTZ R8, R8, R137 ;  /* 0x0000008908087221 */ /* 0x000fe20000010000 */
[----:B------:R-:W2:Y:S01]  /*5f90*/  LDG.E.64 R18, [R18.64] ;  /* 0x0000000412127981 */ /* 0x000ea2000c1e1b00 */
[----:B------:R-:W-:Y:S02]  /*5fa0*/  FMUL.FTZ R7, R138, R11 ;  /* 0x0000000b8a077220 */ /* 0x000fe40000410000 */
[-C--:B------:R-:W-:Y:S02]  /*5fb0*/  FFMA.FTZ R5, R133, R4.reuse, -R5 ;  /* 0x0000000485057223 */ /* 0x080fe40000010805 */
[----:B------:R-:W-:-:S02]  /*5fc0*/  FMUL.FTZ R4, R132, R4 ;  /* 0x0000000484047220 */ /* 0x000fc40000410000 */
[-C--:B------:R-:W-:Y:S02]  /*5fd0*/  FFMA.FTZ R7, R139, R8.reuse, -R7 ;  /* 0x000000088b077223 */ /* 0x080fe40000010807 */
[----:B------:R-:W-:Y:S02]  /*5fe0*/  FMUL.FTZ R8, R138, R8 ;  /* 0x000000088a087220 */ /* 0x000fe40000410000 */
[----:B------:R-:W-:Y:S02]  /*5ff0*/  FFMA.FTZ R4, R133, R6, R4 ;  /* 0x0000000685047223 */ /* 0x000fe40000010004 */
[----:B------:R-:W-:Y:S02]  /*6000*/  FFMA.FTZ R8, R139, R11, R8 ;  /* 0x0000000b8b087223 */ /* 0x000fe40000010008 */
[----:B------:R-:W-:Y:S02]  /*6010*/  FADD.FTZ R7, R7, R140 ;  /* 0x0000008c07077221 */ /* 0x000fe40000010000 */
[----:B------:R-:W-:-:S02]  /*6020*/  FMUL.FTZ R6, R135, R4 ;  /* 0x0000000487067220 */ /* 0x000fc40000410000 */
[----:B------:R-:W-:Y:S02]  /*6030*/  FADD.FTZ R8, RZ, R8 ;  /* 0x00000008ff087221 */ /* 0x000fe40000010000 */
[----:B------:R-:W-:Y:S02]  /*6040*/  FMUL.FTZ R11, R141, R7 ;  /* 0x000000078d0b7220 */ /* 0x000fe40000410000 */
[-C--:B------:R-:W-:Y:S02]  /*6050*/  FFMA.FTZ R6, R136, R5.reuse, -R6 ;  /* 0x0000000588067223 */ /* 0x080fe40000010806 */
[----:B------:R-:W-:Y:S02]  /*6060*/  FMUL.FTZ R143, R81, R78 ;  /* 0x0000004e518f7220 */ /* 0x000fe40000410000 */
[----:B------:R-:W-:Y:S02]  /*6070*/  FMUL.FTZ R5, R135, R5 ;  /* 0x0000000587057220 */ /* 0x000fe40000410000 */
[----:B------:R-:W-:-:S02]  /*6080*/  FMUL.FTZ R9, R141, R8 ;  /* 0x000000088d097220 */ /* 0x000fc40000410000 */
[----:B------:R-:W-:Y:S01]  /*6090*/  FFMA.FTZ R11, R142, R8, R11 ;  /* 0x000000088e0b7223 */ /* 0x000fe2000001000b */
[----:B------:R-:W-:Y:S01]  /*60a0*/  FSEL R143, R143, RZ, !P6 ;  /* 0x000000ff8f8f7208 */ /* 0x000fe20007000000 */
[----:B------:R-:W-:Y:S02]  /*60b0*/  FFMA.FTZ R5, R136, R4, R5 ;  /* 0x0000000488057223 */ /* 0x000fe40000010005 */
[----:B------:R-:W-:Y:S02]  /*60c0*/  FFMA.FTZ R10, R142, R7, -R9 ;  /* 0x000000078e0a7223 */ /* 0x000fe40000010809 */
[----:B------:R-:W-:Y:S02]  /*60d0*/  FADD.FTZ R11, RZ, R11 ;  /* 0x0000000bff0b7221 */ /* 0x000fe40000010000 */
[----:B------:R-:W-:Y:S02]  /*60e0*/  FMUL.FTZ R146, R83, R80 ;  /* 0x0000005053927220 */ /* 0x000fe40000410000 */
[----:B------:R-:W-:-:S02]  /*60f0*/  FMUL.FTZ R4, R138, R5 ;  /* 0x000000058a047220 */ /* 0x000fc40000410000 */
[----:B------:R-:W-:Y:S02]  /*6100*/  FADD.FTZ R10, R10, R143 ;  /* 0x0000008f0a0a7221 */ /* 0x000fe40000010000 */
[----:B------:R-:W-:Y:S01]  /*6110*/  FMUL.FTZ R7, R144, R11 ;  /* 0x0000000b90077220 */ /* 0x000fe20000410000 */
[----:B------:R-:W-:Y:S01]  /*6120*/  FSEL R146, R146, RZ, !P2 ;  /* 0x000000ff92927208 */ /* 0x000fe20005000000 */
[-C--:B------:R-:W-:Y:S02]  /*6130*/  FMUL.FTZ R8, R138, R6.reuse ;  /* 0x000000068a087220 */ /* 0x080fe40000410000 */
[----:B------:R-:W-:Y:S02]  /*6140*/  FFMA.FTZ R4, R139, R6, -R4 ;  /* 0x000000068b047223 */ /* 0x000fe40000010804 */
[-C--:B------:R-:W-:Y:S02]  /*6150*/  FMUL.FTZ R6, R144, R10.reuse ;  /* 0x0000000a90067220 */ /* 0x080fe40000410000 */
[----:B------:R-:W-:Y:S01]  /*6160*/  FFMA.FTZ R7, R145, R10, -R7 ;  /* 0x0000000a91077223 */ /* 0x000fe20000010807 */
[----:B------:R-:W-:Y:S01]  /*6170*/  FSEL R147, R147, RZ, !P1 ;  /* 0x000000ff93937208 */ /* 0x000fe20004800000 */
[----:B------:R-:W-:-:S02]  /*6180*/  FMUL.FTZ R148, R21, R148 ;  /* 0x0000009415947220 */ /* 0x000fc40000410000 */
[----:B------:R-:W-:Y:S02]  /*6190*/  FFMA.FTZ R8, R139, R5, R8 ;  /* 0x000000058b087223 */ /* 0x000fe40000010008 */
[----:B------:R-:W-:Y:S02]  /*61a0*/  FFMA.FTZ R6, R145, R11, R6 ;  /* 0x0000000b91067223 */ /* 0x000fe40000010006 */
[----:B------:R-:W-:Y:S01]  /*61b0*/  FADD.FTZ R9, R7, R146 ;  /* 0x0000009207097221 */ /* 0x000fe20000010000 */
[----:B------:R-:W-:Y:S01]  /*61c0*/  FSEL R148, R148, 1, !P1 ;  /* 0x3f80000094947808 */ /* 0x000fe20004800000 */
[----:B------:R-:W-:Y:S02]  /*61d0*/  FMUL.FTZ R5, R141, R8 ;  /* 0x000000088d057220 */ /* 0x000fe40000410000 */
[----:B------:R-:W-:Y:S02]  /*61e0*/  FADD.FTZ R6, RZ, R6 ;  /* 0x00000006ff067221 */ /* 0x000fe40000010000 */
[----:B------:R-:W-:-:S02]  /*61f0*/  FMUL.FTZ R11, R147, R9 ;  /* 0x00000009930b7220 */ /* 0x000fc40000410000 */
[----:B------:R-:W-:Y:S02]  /*6200*/  FMUL.FTZ R149, R101, R82 ;  /* 0x0000005265957220 */ /* 0x000fe40000410000 */
[-C--:B------:R-:W-:Y:S02]  /*6210*/  FMUL.FTZ R7, R141, R4.reuse ;  /* 0x000000048d077220 */ /* 0x080fe40000410000 */
[----:B------:R-:W-:Y:S02]  /*6220*/  FFMA.FTZ R5, R142, R4, -R5 ;  /* 0x000000048e057223 */ /* 0x000fe40000010805 */
[-C--:B------:R-:W-:Y:S02]  /*6230*/  FMUL.FTZ R4, R147, R6.reuse ;  /* 0x0000000693047220 */ /* 0x080fe40000410000 */
[----:B------:R-:W-:Y:S01]  /*6240*/  FFMA.FTZ R11, R148, R6, R11 ;  /* 0x00000006940b7223 */ /* 0x000fe2000001000b */
[----:B------:R-:W-:Y:S01]  /*6250*/  FSEL R149, R149, RZ, !P1 ;  /* 0x000000ff95957208 */ /* 0x000fe20004800000 */
[----:B------:R-:W-:-:S02]  /*6260*/  FFMA.FTZ R7, R142, R8, R7 ;  /* 0x000000088e077223 */ /* 0x000fc40000010007 */
[----:B------:R-:W-:Y:S02]  /*6270*/  FFMA.FTZ R14, R148, R9, -R4 ;  /* 0x00000009940e7223 */ /* 0x000fe40000010804 */
[C---:B------:R-:W-:Y:S02]  /*6280*/  FMUL.FTZ R6, R144.reuse, R5 ;  /* 0x0000000590067220 */ /* 0x040fe40000410000 */
[----:B------:R-:W-:Y:S02]  /*6290*/  FADD.FTZ R15, RZ, R11 ;  /* 0x0000000bff0f7221 */ /* 0x000fe40000010000 */
[-C--:B------:R-:W-:Y:S02]  /*62a0*/  FMUL.FTZ R4, R144, R7.reuse ;  /* 0x0000000790047220 */ /* 0x080fe40000410000 */
[----:B------:R-:W-:Y:S01]  /*62b0*/  FADD.FTZ R14, R14, R149 ;  /* 0x000000950e0e7221 */ /* 0x000fe20000010000 */
[----:B------:R-:W0:Y:S01]  /*62c0*/  SHFL.UP PT, R9, R15, 0x1, RZ ;  /* 0x042000000f097989 */ /* 0x000e2200000e00ff */
[----:B------:R-:W-:-:S02]  /*62d0*/  FFMA.FTZ R6, R145, R7, R6 ;  /* 0x0000000791067223 */ /* 0x000fc40000010006 */
[----:B------:R-:W-:Y:S01]  /*62e0*/  FFMA.FTZ R4, R145, R5, -R4 ;  /* 0x0000000591047223 */ /* 0x000fe20000010804 */
[----:B------:R-:W1:Y:S01]  /*62f0*/  SHFL.UP PT, R8, R14, 0x1, RZ ;  /* 0x042000000e087989 */ /* 0x000e6200000e00ff */
[C---:B------:R-:W-:Y:S02]  /*6300*/  FMUL.FTZ R5, R147.reuse, R6 ;  /* 0x0000000693057220 */ /* 0x040fe40000410000 */
        /* <DEDUP_REMOVED lines=12> */
[C---:B---3--:R-:W-:Y:S01]  /*63d0*/  FMUL.FTZ R6, R7.reuse, R4 ;  /* 0x0000000407067220 */ /* 0x048fe20000410000 */
[----:B------:R-:W0:Y:S01]  /*63e0*/  SHFL.UP PT, R11, R14, 0x2, RZ ;  /* 0x044000000e0b7989 */ /* 0x000e2200000e00ff */
[----:B----4-:R-:W-:-:S03]  /*63f0*/  FMUL.FTZ R9, R7, R5 ;  /* 0x0000000507097220 */ /* 0x010fc60000410000 */
[----:B------:R-:W1:Y:S01]  /*6400*/  SHFL.UP PT, R13, R15, 0x2, RZ ;  /* 0x044000000f0d7989 */ /* 0x000e6200000e00ff */
[C---:B------:R-:W-:Y:S02]  /*6410*/  FFMA.FTZ R6, R12.reuse, R5, R6 ;  /* 0x000000050c067223 */ /* 0x040fe40000010006 */
        /* <DEDUP_REMOVED lines=15> */
[----:B------:R-:W1:Y:S01]  /*6510*/  SHFL.UP PT, R8, R14, 0x4, RZ ;  /* 0x048000000e087989 */ /* 0x000e6200000e00ff */
[----:B------:R-:W-:-:S02]  /*6520*/  @P0 FFMA.FTZ R12, R12, R5, -R4 ;  /* 0x000000050c0c0223 */ /* 0x000fc40000010804 */
[----:B------:R-:W-:-:S03]  /*6530*/  FSEL R7, R6, R7, !P0 ;  /* 0x0000000706077208 */ /* 0x000fc60004000000 */
        /* <DEDUP_REMOVED lines=8> */
[-C--:B---3--:R-:W-:Y:S02]  /*65c0*/  FMUL.FTZ R6, R7, R4.reuse ;  /* 0x0000000407067220 */ /* 0x088fe40000410000 */
[----:B------:R-:W-:Y:S01]  /*65d0*/  @P0 FADD.FTZ R15, R15, R8 ;  /* 0x000000080f0f0221 */ /* 0x000fe20000010000 */
        /* <DEDUP_REMOVED lines=9> */
[----:B0-----:R-:W-:-:S04]  /*6670*/  FMUL.FTZ R8, R6, R11 ;  /* 0x0000000b06087220 */ /* 0x001fc80000410000 */
[-C--:B-1----:R-:W-:Y:S02]  /*6680*/  FFMA.FTZ R8, R12, R13.reuse, R8 ;  /* 0x0000000d0c087223 */ /* 0x082fe40000010008 */
[----:B------:R-:W-:-:S06]  /*6690*/  FMUL.FTZ R4, R6, R13 ;  /* 0x0000000d06047220 */ /* 0x000fcc0000410000 */
[----:B------:R-:W-:Y:S02]  /*66a0*/  @P0 FADD.FTZ R15, R15, R8 ;  /* 0x000000080f0f0221 */ /* 0x000fe40000010000 */
[----:B------:R-:W-:Y:S02]  /*66b0*/  FFMA.FTZ R11, R12, R11, -R4 ;  /* 0x0000000b0c0b7223 */ /* 0x000fe40000010804 */
[C---:B---3--:R-:W-:Y:S02]  /*66c0*/  FMUL.FTZ R8, R6.reuse, R5 ;  /* 0x0000000506087220 */ /* 0x048fe40000410000 */
[-C--:B----4-:R-:W-:Y:S02]  /*66d0*/  FMUL.FTZ R4, R6, R7.reuse ;  /* 0x0000000706047220 */ /* 0x090fe40000410000 */
[----:B------:R-:W-:Y:S02]  /*66e0*/  FFMA.FTZ R7, R12, R7, R8 ;  /* 0x000000070c077223 */ /* 0x000fe40000010008 */
[----:B------:R-:W-:-:S02]  /*66f0*/  @P0 FADD.FTZ R14, R14, R11 ;  /* 0x0000000b0e0e0221 */ /* 0x000fc40000010000 */
[----:B------:R-:W-:Y:S01]  /*6700*/  @P0 FFMA.FTZ R12, R12, R5, -R4 ;  /* 0x000000050c0c0223 */ /* 0x000fe20000010804 */
[----:B------:R-:W-:Y:S01]  /*6710*/  FSEL R7, R6, R7, !P0 ;  /* 0x0000000706077208 */ /* 0x000fe20004000000 */
[----:B------:R-:W0:Y:S04]  /*6720*/  SHFL.UP PT, R8, R15, 0x10, RZ ;  /* 0x060000000f087989 */ /* 0x000e2800000e00ff */
[----:B------:R-:W1:Y:S04]  /*6730*/  SHFL.UP PT, R4, R14, 0x10, RZ ;  /* 0x060000000e047989 */ /* 0x000e6800000e00ff */
[----:B------:R-:W3:Y:S04]  /*6740*/  SHFL.UP PT, R5, R12, 0x10, RZ ;  /* 0x060000000c057989 */ /* 0x000ee800000e00ff */
[----:B------:R-:W4:Y:S01]  /*6750*/  SHFL.UP PT, R6, R7, 0x10, RZ ;  /* 0x0600000007067989 */ /* 0x000f2200000e00ff */
[----:B------:R-:W-:-:S04]  /*6760*/  ISETP.NE.AND P0, PT, R26, RZ, PT ;  /* 0x000000ff1a00720c */ /* 0x000fc80003f05270 */
[----:B------:R-:W-:Y:S01]  /*6770*/  ISETP.EQ.OR P0, PT, R31, RZ, P0 ;  /* 0x000000ff1f00720c */ /* 0x000fe20000702670 */
[C---:B0-----:R-:W-:Y:S02]  /*6780*/  FMUL.FTZ R9, R7.reuse, R8 ;  /* 0x0000000807097220 */ /* 0x041fe40000410000 */
[CC--:B-1----:R-:W-:Y:S02]  /*6790*/  FMUL.FTZ R21, R7.reuse, R4.reuse ;  /* 0x0000000407157220 */ /* 0x0c2fe40000410000 */
[----:B---3--:R-:W-:Y:S02]  /*67a0*/  FMUL.FTZ R11, R7, R5 ;  /* 0x00000005070b7220 */ /* 0x008fe40000410000 */
[C---:B------:R-:W-:Y:S01]  /*67b0*/  FFMA.FTZ R13, R12.reuse, R4, -R9 ;  /* 0x000000040c0d7223 */ /* 0x040fe20000010809 */
[----:B------:R-:W-:Y:S01]  /*67c0*/  MOV R9, RZ ;  /* 0x000000ff00097202 */ /* 0x000fe20000000f00 */
[C---:B------:R-:W-:Y:S01]  /*67d0*/  FFMA.FTZ R20, R12.reuse, R8, R21 ;  /* 0x000000080c147223 */ /* 0x040fe20000010015 */
[----:B------:R-:W-:Y:S01]  /*67e0*/  MOV R8, 0x3f800000 ;  /* 0x3f80000000087802 */ /* 0x000fe20000000f00 */
[----:B----4-:R-:W-:-:S02]  /*67f0*/  FFMA.FTZ R152, R12, R6, R11 ;  /* 0x000000060c987223 */ /* 0x010fc4000001000b */
[----:B------:R-:W-:Y:S01]  /*6800*/  CS2R R10, SRZ ;  /* 0x00000000000a7805 */ /* 0x000fe2000001ff00 */
[C---:B------:R-:W-:Y:S02]  /*6810*/  ISETP.GE.AND P1, PT, R28.reuse, 0x10, PT ;  /* 0x000000101c00780c */ /* 0x040fe40003f26270 */
[----:B------:R-:W-:-:S03]  /*6820*/  SHF.L.U32 R4, R28, 0x5, RZ ;  /* 0x000000051c047819 */ /* 0x000fc600000006ff */
[----:B------:R-:W0:Y:S01]  /*6830*/  @!P0 LDS.128 R8, [R84.X16+0x880] ;  /* 0x0008800054088984 */ /* 0x000e22000000cc00 */
[----:B------:R-:W-:Y:S01]  /*6840*/  ISETP.NE.AND P0, PT, R28, 0x1f, PT ;  /* 0x0000001f1c00780c */ /* 0x000fe20003f05270 */
[----:B------:R-:W-:Y:S01]  /*6850*/  FMUL.FTZ R6, R7, R6 ;  /* 0x0000000607067220 */ /* 0x000fe20000410000 */
[----:B------:R-:W-:-:S04]  /*6860*/  LEA.HI.SX32 R4, R4, R4, 0x1b ;  /* 0x0000000404047211 */ /* 0x000fc800078fdaff */
[----:B------:R-:W-:Y:S01]  /*6870*/  SHF.L.U32 R150, R4, 0x1, RZ ;  /* 0x0000000104967819 */ /* 0x000fe200000006ff */
[----:B------:R-:W-:Y:S01]  /*6880*/  @P1 FADD.FTZ R14, R14, R13 ;  /* 0x0000000d0e0e1221 */ /* 0x000fe20000010000 */
[----:B------:R-:W-:Y:S01]  /*6890*/  FSEL R13, R7, R152, !P1 ;  /* 0x00000098070d7208 */ /* 0x000fe20004800000 */
[----:B------:R-:W-:Y:S02]  /*68a0*/  @P1 FFMA.FTZ R12, R12, R5, -R6 ;  /* 0x000000050c0c1223 */ /* 0x000fe40000010806 */
[----:B------:R-:W-:Y:S01]  /*68b0*/  @P1 FADD.FTZ R15, R15, R20 ;  /* 0x000000140f0f1221 */ /* 0x000fe20000010000 */
[----:B------:R-:W-:Y:S04]  /*68c0*/  LDS.U16 R152, [R150] ;  /* 0x0000000096987984 */ /* 0x000fe80000000400 */
[----:B------:R-:W1:Y:S04]  /*68d0*/  LDS.U16 R156, [R150+0x2] ;  /* 0x00000200969c7984 */ /* 0x000e680000000400 */
[----:B------:R-:W-:Y:S04]  /*68e0*/  LDS.U16 R157, [R150+0x4] ;  /* 0x00000400969d7984 */ /* 0x000fe80000000400 */
[----:B------:R-:W3:Y:S04]  /*68f0*/  LDS.U16 R165, [R150+0x6] ;  /* 0x0000060096a57984 */ /* 0x000ee80000000400 */
[----:B------:R-:W-:Y:S04]  /*6900*/  LDS.U16 R166, [R150+0x8] ;  /* 0x0000080096a67984 */ /* 0x000fe80000000400 */
[----:B------:R-:W4:Y:S04]  /*6910*/  LDS.U16 R168, [R150+0xa] ;  /* 0x00000a0096a87984 */ /* 0x000f280000000400 */
[----:B------:R-:W-:Y:S04]  /*6920*/  LDS.U16 R169, [R150+0xc] ;  /* 0x00000c0096a97984 */ /* 0x000fe80000000400 */
[----:B------:R-:W5:Y:S04]  /*6930*/  LDS.U16 R171, [R150+0xe] ;  /* 0x00000e0096ab7984 */ /* 0x000f680000000400 */
        /* <DEDUP_REMOVED lines=23> */
[----:B------:R0:W-:Y:S04]  /*6ab0*/  LDS.U16 R153, [R150+0x3e] ;  /* 0x00003e0096997984 */ /* 0x0001e80000000400 */
[----:B------:R-:W-:Y:S04]  /*6ac0*/  @!P0 STS.128 [0x840], R12 ;  /* 0x0008400cff008388 */ /* 0x000fe80000000c00 */
[----:B------:R-:W-:Y:S01]  /*6ad0*/  BAR.SYNC.DEFER_BLOCKING 0x0 ;  /* 0x0000000000007b1d */ /* 0x000fe20000010000 */
[----:B------:R-:W-:-:S02]  /*6ae0*/  ISETP.NE.AND P1, PT, R28, RZ, PT ;  /* 0x000000ff1c00720c */ /* 0x000fc40003f25270 */
[----:B------:R-:W-:-:S11]  /*6af0*/  ISETP.NE.AND P2, PT, R61, RZ, PT ;  /* 0x000000ff3d00720c */ /* 0x000fd60003f45270 */
[----:B0-----:R-:W-:Y:S04]  /*6b00*/  @!P1 STS.128 [0x860], R8 ;  /* 0x00086008ff009388 */ /* 0x001fe80000000c00 */
[----:B------:R-:W-:Y:S04]  /*6b10*/  LDS.128 R4, [0x840] ;  /* 0x00084000ff047984 */ /* 0x000fe80000000c00 */
[----:B------:R-:W-:Y:S06]  /*6b20*/  BAR.SYNC.DEFER_BLOCKING 0x0 ;  /* 0x0000000000007b1d */ /* 0x000fec0000010000 */
[----:B------:R0:W0:Y:S04]  /*6b30*/  SHFL.UP PT, R186, R13, 0x1, RZ ;  /* 0x042000000dba7989 */ /* 0x00002800000e00ff */
[----:B------:R-:W-:Y:S04]  /*6b40*/  @P2 LDS.64 R20, [0x868] ;  /* 0x00086800ff142984 */ /* 0x000fe80000000a00 */
[----:B------:R-:W5:Y:S01]  /*6b50*/  SHFL.UP PT, R187, R12, 0x1, RZ ;  /* 0x042000000cbb7989 */ /* 0x000f6200000e00ff */
[----:B-1----:R-:W-:-:S03]  /*6b60*/  PRMT R156, RZ, 0x5410, R156 ;  /* 0x00005410ff9c7816 */ /* 0x002fc6000000009c */
[----:B------:R1:W1:Y:S04]  /*6b70*/  SHFL.UP PT, R185, R14, 0x1, RZ ;  /* 0x042000000eb97989 */ /* 0x00026800000e00ff */
[----:B------:R0:W1:Y:S01]  /*6b80*/  SHFL.UP PT, R184, R15, 0x1, RZ ;  /* 0x042000000fb87989 */ /* 0x00006200000e00ff */
[----:B------:R-:W-:Y:S01]  /*6b90*/  PRMT R152, RZ, 0x5410, R152 ;  /* 0x00005410ff987816 */ /* 0x000fe20000000098 */
[C---:B--2---:R-:W-:Y:S01]  /*6ba0*/  FMUL.FTZ R189, R156.reuse, R19 ;  /* 0x000000139cbd7220 */ /* 0x044fe20000410000 */
[----:B---3--:R-:W-:Y:S01]  /*6bb0*/  PRMT R165, RZ, 0x5410, R165 ;  /* 0x00005410ffa57816 */ /* 0x008fe200000000a5 */
[-C--:B------:R-:W-:Y:S01]  /*6bc0*/  FMUL.FTZ R156, R156, R18.reuse ;  /* 0x000000129c9c7220 */ /* 0x080fe20000410000 */
[----:B----4-:R-:W-:Y:S01]  /*6bd0*/  PRMT R168, RZ, 0x5410, R168 ;  /* 0x00005410ffa87816 */ /* 0x010fe200000000a8 */
[----:B------:R-:W-:-:S02]  /*6be0*/  FFMA.FTZ R150, R152, R18, -R189 ;  /* 0x0000001298967223 */ /* 0x000fc400000108bd */
[-C--:B------:R-:W-:Y:S01]  /*6bf0*/  FFMA.FTZ R152, R152, R19.reuse, R156 ;  /* 0x0000001398987223 */ /* 0x080fe2000001009c */
[----:B------:R-:W-:Y:S01]  /*6c00*/  PRMT R166, RZ, 0x5410, R166 ;  /* 0x00005410ffa67816 */ /* 0x000fe200000000a6 */
[CC--:B0-----:R-:W-:Y:S02]  /*6c10*/  FMUL.FTZ R13, R165.reuse, R19.reuse ;  /* 0x00000013a50d7220 */ /* 0x0c1fe40000410000 */
[-C--:B------:R-:W-:Y:S01]  /*6c20*/  FMUL.FTZ R156, R165, R18.reuse ;  /* 0x00000012a59c7220 */ /* 0x080fe20000410000 */
[----:B-----5:R-:W-:Y:S01]  /*6c30*/  PRMT R171, RZ, 0x5410, R171 ;  /* 0x00005410ffab7816 */ /* 0x020fe200000000ab */
[C---:B------:R-:W-:Y:S01]  /*6c40*/  FMUL.FTZ R165, R168.reuse, R19 ;  /* 0x00000013a8a57220 */ /* 0x040fe20000410000 */
[----:B------:R-:W-:Y:S01]  /*6c50*/  @!P1 MOV R186, R9 ;  /* 0x0000000900ba9202 */ /* 0x000fe20000000f00 */
[-C--:B------:R-:W-:Y:S01]  /*6c60*/  FMUL.FTZ R168, R168, R18.reuse ;  /* 0x00000012a8a87220 */ /* 0x080fe20000410000 */
[----:B------:R-:W-:Y:S01]  /*6c70*/  PRMT R157, RZ, 0x5410, R157 ;  /* 0x00005410ff9d7816 */ /* 0x000fe2000000009d */
[C---:B-1----:R-:W-:Y:S01]  /*6c80*/  FFMA.FTZ R14, R166.reuse, R18, -R165 ;  /* 0x00000012a60e7223 */ /* 0x042fe200000108a5 */
[----:B------:R-:W-:Y:S01]  /*6c90*/  PRMT R169, RZ, 0x5410, R169 ;  /* 0x00005410ffa97816 */ /* 0x000fe200000000a9 */
[----:B------:R-:W-:Y:S01]  /*6ca0*/  FFMA.FTZ R15, R166, R19, R168 ;  /* 0x00000013a60f7223 */ /* 0x000fe200000100a8 */
[----:B------:R-:W-:Y:S01]  /*6cb0*/  @!P1 MOV R187, R8 ;  /* 0x0000000800bb9202 */ /* 0x000fe20000000f00 */
[----:B------:R-:W-:-:S02]  /*6cc0*/  FMUL.FTZ R166, R171, R18 ;  /* 0x00000012aba67220 */ /* 0x000fc40000410000 */
[C---:B------:R-:W-:Y:S01]  /*6cd0*/  FFMA.FTZ R12, R157.reuse, R18, -R13 ;  /* 0x000000129d0c7223 */ /* 0x040fe2000001080d */
[----:B------:R-:W-:Y:S01]  /*6ce0*/  @!P1 MOV R185, R10 ;  /* 0x0000000a00b99202 */ /* 0x000fe20000000f00 */
[----:B------:R-:W-:Y:S02]  /*6cf0*/  FFMA.FTZ R13, R157, R19, R156 ;  /* 0x000000139d0d7223 */ /* 0x000fe4000001009c */
[-C--:B------:R-:W-:Y:S02]  /*6d00*/  @P2 FMUL.FTZ R165, R21, R186.reuse ;  /* 0x000000ba15a52220 */ /* 0x080fe40000410000 */
[C---:B------:R-:W-:Y:S01]  /*6d10*/  @P2 FMUL.FTZ R186, R20.reuse, R186 ;  /* 0x000000ba14ba2220 */ /* 0x040fe20000410000 */
[----:B------:R-:W-:Y:S01]  /*6d20*/  @!P1 MOV R184, R11 ;  /* 0x0000000b00b89202 */ /* 0x000fe20000000f00 */
[----:B------:R-:W-:Y:S02]  /*6d30*/  FFMA.FTZ R157, R169, R19, R166 ;  /* 0x00000013a99d7223 */ /* 0x000fe400000100a6 */
[----:B------:R-:W-:-:S02]  /*6d40*/  @P2 FFMA.FTZ R166, R20, R187, -R165 ;  /* 0x000000bb14a62223 */ /* 0x000fc400000108a5 */
[----:B------:R-:W-:Y:S02]  /*6d50*/  @P2 FFMA.FTZ R21, R21, R187, R186 ;  /* 0x000000bb15152223 */ /* 0x000fe400000100ba */
[----:B------:R-:W-:Y:S02]  /*6d60*/  FMUL.FTZ R156, R171, R19 ;  /* 0x00000013ab9c7220 */ /* 0x000fe40000410000 */
[----:B------:R-:W-:Y:S02]  /*6d70*/  @P2 FADD.FTZ R185, R185, R166 ;  /* 0x000000a6b9b92221 */ /* 0x000fe40000010000 */
[----:B------:R-:W-:Y:S02]  /*6d80*/  @P2 FADD.FTZ R184, R184, R21 ;  /* 0x00000015b8b82221 */ /* 0x000fe40000010000 */
[----:B------:R-:W-:Y:S01]  /*6d90*/  FFMA.FTZ R156, R169, R18, -R156 ;  /* 0x00000012a99c7223 */ /* 0x000fe2000001089c */
[----:B------:R-:W-:Y:S01]  /*6da0*/  PRMT R177, RZ, 0x5410, R177 ;  /* 0x00005410ffb17816 */ /* 0x000fe200000000b1 */
[CC--:B------:R-:W-:Y:S01]  /*6db0*/  FMUL.FTZ R169, R131.reuse, R185.reuse ;  /* 0x000000b983a97220 */ /* 0x0c0fe20000410000 */
[----:B------:R-:W-:Y:S01]  /*6dc0*/  PRMT R175, RZ, 0x5410, R175 ;  /* 0x00005410ffaf7816 */ /* 0x000fe200000000af */
[-C--:B------:R-:W-:Y:S01]  /*6dd0*/  FMUL.FTZ R165, R131, R184.reuse ;  /* 0x000000b883a57220 */ /* 0x080fe20000410000 */
[----:B------:R-:W-:Y:S01]  /*6de0*/  PRMT R176, RZ, 0x5410, R176 ;  /* 0x00005410ffb07816 */ /* 0x000fe200000000b0 */
[C---:B------:R-:W-:Y:S01]  /*6df0*/  FFMA.FTZ R169, R130.reuse, R184, R169 ;  /* 0x000000b882a97223 */ /* 0x040fe200000100a9 */
[----:B------:R-:W-:Y:S01]  /*6e00*/  PRMT R173, RZ, 0x5410, R173 ;  /* 0x00005410ffad7816 */ /* 0x000fe200000000ad */
[----:B------:R-:W-:Y:S01]  /*6e10*/  FFMA.FTZ R166, R130, R185, -R165 ;  /* 0x000000b982a67223 */ /* 0x000fe200000108a5 */
[----:B------:R-:W-:Y:S01]  /*6e20*/  PRMT R179, RZ, 0x5410, R179 ;  /* 0x00005410ffb37816 */ /* 0x000fe200000000b3 */
[----:B------:R-:W-:-:S02]  /*6e30*/  FMUL.FTZ R171, R177, R19 ;  /* 0x00000013b1ab7220 */ /* 0x000fc40000410000 */
[-C--:B------:R-:W-:Y:S02]  /*6e40*/  FMUL.FTZ R168, R175, R18.reuse ;  /* 0x00000012afa87220 */ /* 0x080fe40000410000 */
[----:B------:R-:W-:Y:S01]  /*6e50*/  FADD.FTZ R169, RZ, R169 ;  /* 0x000000a9ffa97221 */ /* 0x000fe20000010000 */
[----:B------:R-:W-:Y:S01]  /*6e60*/  PRMT R178, RZ, 0x5410, R178 ;  /* 0x00005410ffb27816 */ /* 0x000fe200000000b2 */
[----:B------:R-:W-:Y:S02]  /*6e70*/  FADD.FTZ R129, R129, R166 ;  /* 0x000000a681817221 */ /* 0x000fe40000010000 */
[----:B------:R-:W-:Y:S02]  /*6e80*/  FFMA.FTZ R131, R176, R18, -R171 ;  /* 0x00000012b0837223 */ /* 0x000fe400000108ab */
[-C--:B------:R-:W-:Y:S02]  /*6e90*/  FFMA.FTZ R21, R173, R19.reuse, R168 ;  /* 0x00000013ad157223 */ /* 0x080fe400000100a8 */
[----:B------:R-:W-:-:S02]  /*6ea0*/  FMUL.FTZ R171, R179, R19 ;  /* 0x00000013b3ab7220 */ /* 0x000fc40000410000 */
[C---:B------:R-:W-:Y:S02]  /*6eb0*/  FMUL.FTZ R168, R127.reuse, R169 ;  /* 0x000000a97fa87220 */ /* 0x040fe40000410000 */
[-C--:B------:R-:W-:Y:S02]  /*6ec0*/  FMUL.FTZ R127, R127, R129.reuse ;  /* 0x000000817f7f7220 */ /* 0x080fe40000410000 */
[-C--:B------:R-:W-:Y:S02]  /*6ed0*/  FFMA.FTZ R130, R178, R18.reuse, -R171 ;  /* 0x00000012b2827223 */ /* 0x080fe400000108ab */
[C---:B------:R-:W-:Y:S01]  /*6ee0*/  FFMA.FTZ R171, R128.reuse, R129, -R168 ;  /* 0x0000008180ab7223 */ /* 0x040fe200000108a8 */
[----:B------:R-:W-:Y:S01]  /*6ef0*/  PRMT R181, RZ, 0x5410, R181 ;  /* 0x00005410ffb57816 */ /* 0x000fe200000000b5 */
[----:B------:R-:W-:Y:S02]  /*6f00*/  FFMA.FTZ R168, R128, R169, R127 ;  /* 0x000000a980a87223 */ /* 0x000fe4000001007f */
[----:B------:R-:W-:Y:S01]  /*6f10*/  FMUL.FTZ R20, R175, R19 ;  /* 0x00000013af147220 */ /* 0x000fe20000410000 */
[----:B------:R-:W-:Y:S01]  /*6f20*/  PRMT R180, RZ, 0x5410, R180 ;  /* 0x00005410ffb47816 */ /* 0x000fe200000000b4 */
[----:B------:R-:W-:Y:S01]  /*6f30*/  FADD.FTZ R168, RZ, R168 ;  /* 0x000000a8ffa87221 */ /* 0x000fe20000010000 */
[----:B------:R-:W-:Y:S01]  /*6f40*/  PRMT R183, RZ, 0x5410, R183 ;  /* 0x00005410ffb77816 */ /* 0x000fe200000000b7 */
[----:B------:R-:W-:-:S02]  /*6f50*/  FFMA.FTZ R20, R173, R18, -R20 ;  /* 0x00000012ad147223 */ /* 0x000fc40000010814 */
[-C--:B------:R-:W-:Y:S02]  /*6f60*/  FMUL.FTZ R173, R181, R19.reuse ;  /* 0x00000013b5ad7220 */ /* 0x080fe40000410000 */
[----:B------:R-:W-:Y:S02]  /*6f70*/  FMUL.FTZ R177, R177, R18 ;  /* 0x00000012b1b17220 */ /* 0x000fe40000410000 */
[----:B------:R-:W-:Y:S01]  /*6f80*/  FADD.FTZ R171, R126, R171 ;  /* 0x000000ab7eab7221 */ /* 0x000fe20000010000 */
[----:B------:R-:W-:Y:S01]  /*6f90*/  PRMT R182, RZ, 0x5410, R182 ;  /* 0x00005410ffb67816 */ /* 0x000fe200000000b6 */
[----:B------:R-:W-:Y:S02]  /*6fa0*/  FMUL.FTZ R126, R125, R168 ;  /* 0x000000a87d7e7220 */ /* 0x000fe40000410000 */
[----:B------:R-:W-:Y:S02]  /*6fb0*/  FFMA.FTZ R127, R180, R18, -R173 ;  /* 0x00000012b47f7223 */ /* 0x000fe400000108ad */
[-C--:B------:R-:W-:Y:S01]  /*6fc0*/  FMUL.FTZ R175, R183, R19.reuse ;  /* 0x00000013b7af7220 */ /* 0x080fe20000410000 */
[----:B------:R-:W-:Y:S01]  /*6fd0*/  PRMT R174, RZ, 0x5410, R174 ;  /* 0x00005410ffae7816 */ /* 0x000fe200000000ae */
[----:B------:R-:W-:-:S02]  /*6fe0*/  FFMA.FTZ R165, R176, R19, R177 ;  /* 0x00000013b0a57223 */ /* 0x000fc400000100b1 */
[-C--:B------:R-:W-:Y:S02]  /*6ff0*/  FMUL.FTZ R173, R125, R171.reuse ;  /* 0x000000ab7dad7220 */ /* 0x080fe40000410000 */
[----:B------:R-:W-:Y:S02]  /*7000*/  FFMA.FTZ R176, R124, R171, -R126 ;  /* 0x000000ab7cb07223 */ /* 0x000fe4000001087e */
[----:B------:R-:W-:Y:S02]  /*7010*/  FFMA.FTZ R125, R182, R18, -R175 ;  /* 0x00000012b67d7223 */ /* 0x000fe400000108af */
[----:B------:R-:W-:Y:S01]  /*7020*/  FFMA.FTZ R175, R124, R168, R173 ;  /* 0x000000a87caf7223 */ /* 0x000fe200000100ad */
[----:B------:R-:W-:Y:S01]  /*7030*/  PRMT R124, RZ, 0x5410, R172 ;  /* 0x00005410ff7c7816 */ /* 0x000fe200000000ac */
[----:B------:R-:W-:Y:S02]  /*7040*/  FADD.FTZ R173, R123, R176 ;  /* 0x000000b07bad7221 */ /* 0x000fe40000010000 */
[----:B------:R-:W-:-:S02]  /*7050*/  FMUL.FTZ R123, R174, R19 ;  /* 0x00000013ae7b7220 */ /* 0x000fc40000410000 */
[-C--:B------:R-:W-:Y:S02]  /*7060*/  FMUL.FTZ R174, R174, R18.reuse ;  /* 0x00000012aeae7220 */ /* 0x080fe40000410000 */
[----:B------:R-:W-:Y:S01]  /*7070*/  FADD.FTZ R172, RZ, R175 ;  /* 0x000000afffac7221 */ /* 0x000fe20000010000 */
[----:B------:R-:W-:Y:S01]  /*7080*/  PRMT R170, RZ, 0x5410, R170 ;  /* 0x00005410ffaa7816 */ /* 0x000fe200000000aa */
[C---:B------:R-:W-:Y:S02]  /*7090*/  FFMA.FTZ R123, R124.reuse, R18, -R123 ;  /* 0x000000127c7b7223 */ /* 0x040fe4000001087b */
[----:B------:R-:W-:Y:S02]  /*70a0*/  FFMA.FTZ R124, R124, R19, R174 ;  /* 0x000000137c7c7223 */ /* 0x000fe400000100ae */
[C---:B------:R-:W-:Y:S02]  /*70b0*/  FMUL.FTZ R174, R122.reuse, R172 ;  /* 0x000000ac7aae7220 */ /* 0x040fe40000410000 */
[----:B------:R-:W-:Y:S01]  /*70c0*/  FMUL.FTZ R122, R122, R173 ;  /* 0x000000ad7a7a7220 */ /* 0x000fe20000410000 */
[----:B------:R-:W-:Y:S01]  /*70d0*/  PRMT R164, RZ, 0x5410, R164 ;  /* 0x00005410ffa47816 */ /* 0x000fe200000000a4 */
[----:B------:R-:W-:-:S02]  /*70e0*/  FMUL.FTZ R177, R170, R19 ;  /* 0x00000013aab17220 */ /* 0x000fc40000410000 */
[----:B------:R-:W-:Y:S02]  /*70f0*/  FMUL.FTZ R176, R170, R18 ;  /* 0x00000012aab07220 */ /* 0x000fe40000410000 */
[C---:B------:R-:W-:Y:S02]  /*7100*/  FFMA.FTZ R170, R121.reuse, R172, R122 ;  /* 0x000000ac79aa7223 */ /* 0x040fe4000001007a */
[----:B------:R-:W-:Y:S02]  /*7110*/  FFMA.FTZ R175, R121, R173, -R174 ;  /* 0x000000ad79af7223 */ /* 0x000fe400000108ae */
[C---:B------:R-:W-:Y:S02]  /*7120*/  FFMA.FTZ R121, R164.reuse, R18, -R177 ;  /* 0x00000012a4797223 */ /* 0x040fe400000108b1 */
[----:B------:R-:W-:Y:S02]  /*7130*/  FFMA.FTZ R122, R164, R19, R176 ;  /* 0x00000013a47a7223 */ /* 0x000fe400000100b0 */
[----:B------:R-:W-:Y:S01]  /*7140*/  FADD.FTZ R164, RZ, R170 ;  /* 0x000000aaffa47221 */ /* 0x000fe20000010000 */
[----:B------:R-:W-:Y:S01]  /*7150*/  PRMT R162, RZ, 0x5410, R162 ;  /* 0x00005410ffa27816 */ /* 0x000fe200000000a2 */
[----:B------:R-:W-:-:S02]  /*7160*/  FADD.FTZ R175, R120, R175 ;  /* 0x000000af78af7221 */ /* 0x000fc40000010000 */
[C---:B------:R-:W-:Y:S01]  /*7170*/  FMUL.FTZ R120, R119.reuse, R164 ;  /* 0x000000a477787220 */ /* 0x040fe20000410000 */
[----:B------:R-:W-:Y:S01]  /*7180*/  PRMT R163, RZ, 0x5410, R163 ;  /* 0x00005410ffa37816 */ /* 0x000fe200000000a3 */
[C---:B------:R-:W-:Y:S01]  /*7190*/  FMUL.FTZ R170, R162.reuse, R19 ;  /* 0x00000013a2aa7220 */ /* 0x040fe20000410000 */
[----:B------:R-:W-:Y:S01]  /*71a0*/  PRMT R161, RZ, 0x5410, R161 ;  /* 0x00005410ffa17816 */ /* 0x000fe200000000a1 */
[-C--:B------:R-:W-:Y:S02]  /*71b0*/  FMUL.FTZ R174, R162, R18.reuse ;  /* 0x00000012a2ae7220 */ /* 0x080fe40000410000 */
[-C--:B------:R-:W-:Y:S02]  /*71c0*/  FMUL.FTZ R177, R119, R175.reuse ;  /* 0x000000af77b17220 */ /* 0x080fe40000410000 */
[----:B------:R-:W-:Y:S02]  /*71d0*/  FFMA.FTZ R162, R118, R175, -R120 ;  /* 0x000000af76a27223 */ /* 0x000fe40000010878 */
[----:B------:R-:W-:-:S02]  /*71e0*/  FFMA.FTZ R119, R163, R18, -R170 ;  /* 0x00000012a3777223 */ /* 0x000fc400000108aa */
[-C--:B------:R-:W-:Y:S02]  /*71f0*/  FFMA.FTZ R120, R163, R19.reuse, R174 ;  /* 0x00000013a3787223 */ /* 0x080fe400000100ae */
[----:B------:R-:W-:Y:S01]  /*7200*/  FFMA.FTZ R177, R118, R164, R177 ;  /* 0x000000a476b17223 */ /* 0x000fe200000100b1 */
[----:B------:R-:W-:Y:S01]  /*7210*/  PRMT R118, RZ, 0x5410, R160 ;  /* 0x00005410ff767816 */ /* 0x000fe200000000a0 */
[----:B------:R-:W-:Y:S02]  /*7220*/  FADD.FTZ R163, R117, R162 ;  /* 0x000000a275a37221 */ /* 0x000fe40000010000 */
[C---:B------:R-:W-:Y:S02]  /*7230*/  FMUL.FTZ R117, R161.reuse, R19 ;  /* 0x00000013a1757220 */ /* 0x040fe40000410000 */
[-C--:B------:R-:W-:Y:S02]  /*7240*/  FMUL.FTZ R161, R161, R18.reuse ;  /* 0x00000012a1a17220 */ /* 0x080fe40000410000 */
[----:B------:R-:W-:Y:S01]  /*7250*/  FADD.FTZ R160, RZ, R177 ;  /* 0x000000b1ffa07221 */ /* 0x000fe20000010000 */
[----:B------:R-:W-:Y:S01]  /*7260*/  PRMT R159, RZ, 0x5410, R159 ;  /* 0x00005410ff9f7816 */ /* 0x000fe2000000009f */
[----:B------:R-:W-:-:S02]  /*7270*/  FFMA.FTZ R117, R118, R18, -R117 ;  /* 0x0000001276757223 */ /* 0x000fc40000010875 */
[----:B------:R-:W-:Y:S02]  /*7280*/  FFMA.FTZ R118, R118, R19, R161 ;  /* 0x0000001376767223 */ /* 0x000fe400000100a1 */
[C---:B------:R-:W-:Y:S02]  /*7290*/  FMUL.FTZ R161, R115.reuse, R160 ;  /* 0x000000a073a17220 */ /* 0x040fe40000410000 */
[----:B------:R-:W-:Y:S02]  /*72a0*/  FMUL.FTZ R115, R115, R163 ;  /* 0x000000a373737220 */ /* 0x000fe40000410000 */
[C---:B------:R-:W-:Y:S02]  /*72b0*/  FMUL.FTZ R177, R159.reuse, R19 ;  /* 0x000000139fb17220 */ /* 0x040fe40000410000 */
[----:B------:R-:W-:Y:S02]  /*72c0*/  FMUL.FTZ R162, R159, R18 ;  /* 0x000000129fa27220 */ /* 0x000fe40000410000 */
[C---:B------:R-:W-:Y:S01]  /*72d0*/  FFMA.FTZ R159, R116.reuse, R160, R115 ;  /* 0x000000a0749f7223 */ /* 0x040fe20000010073 */
[----:B------:R-:W-:Y:S01]  /*72e0*/  PRMT R158, RZ, 0x5410, R158 ;  /* 0x00005410ff9e7816 */ /* 0x000fe2000000009e */
[----:B------:R-:W-:Y:S01]  /*72f0*/  FFMA.FTZ R161, R116, R163, -R161 ;  /* 0x000000a374a17223 */ /* 0x000fe200000108a1 */
[----:B------:R-:W-:Y:S01]  /*7300*/  PRMT R154, RZ, 0x5410, R154 ;  /* 0x00005410ff9a7816 */ /* 0x000fe2000000009a */
[----:B------:R-:W-:-:S02]  /*7310*/  FADD.FTZ R174, RZ, R159 ;  /* 0x0000009fffae7221 */ /* 0x000fc40000010000 */
[----:B------:R-:W-:Y:S02]  /*7320*/  FADD.FTZ R170, R114, R161 ;  /* 0x000000a172aa7221 */ /* 0x000fe40000010000 */
[----:B------:R-:W-:Y:S02]  /*7330*/  FMUL.FTZ R114, R113, R174 ;  /* 0x000000ae71727220 */ /* 0x000fe40000410000 */
[CC--:B------:R-:W-:Y:S02]  /*7340*/  FFMA.FTZ R115, R158.reuse, R18.reuse, -R177 ;  /* 0x000000129e737223 */ /* 0x0c0fe400000108b1 */
[-C--:B------:R-:W-:Y:S02]  /*7350*/  FFMA.FTZ R116, R158, R19.reuse, R162 ;  /* 0x000000139e747223 */ /* 0x080fe400000100a2 */
[C---:B------:R-:W-:Y:S02]  /*7360*/  FMUL.FTZ R158, R154.reuse, R19 ;  /* 0x000000139a9e7220 */ /* 0x040fe40000410000 */
[----:B------:R-:W-:-:S02]  /*7370*/  FMUL.FTZ R162, R154, R18 ;  /* 0x000000129aa27220 */ /* 0x000fc40000410000 */
[-C--:B------:R-:W-:Y:S01]  /*7380*/  FMUL.FTZ R154, R113, R170.reuse ;  /* 0x000000aa719a7220 */ /* 0x080fe20000410000 */
[----:B------:R-:W-:Y:S01]  /*7390*/  PRMT R155, RZ, 0x5410, R155 ;  /* 0x00005410ff9b7816 */ /* 0x000fe2000000009b */
[C---:B------:R-:W-:Y:S02]  /*73a0*/  FFMA.FTZ R159, R111.reuse, R170, -R114 ;  /* 0x000000aa6f9f7223 */ /* 0x040fe40000010872 */
[----:B------:R-:W-:Y:S01]  /*73b0*/  FFMA.FTZ R154, R111, R174, R154 ;  /* 0x000000ae6f9a7223 */ /* 0x000fe2000001009a */
[----:B------:R-:W-:Y:S01]  /*73c0*/  PRMT R153, RZ, 0x5410, R153 ;  /* 0x00005410ff997816 */ /* 0x000fe20000000099 */
[----:B------:R-:W-:Y:S02]  /*73d0*/  FADD.FTZ R159, R112, R159 ;  /* 0x0000009f709f7221 */ /* 0x000fe40000010000 */
[C---:B------:R-:W-:Y:S02]  /*73e0*/  FFMA.FTZ R113, R155.reuse, R18, -R158 ;  /* 0x000000129b717223 */ /* 0x040fe4000001089e */
[----:B------:R-:W-:-:S02]  /*73f0*/  FFMA.FTZ R114, R155, R19, R162 ;  /* 0x000000139b727223 */ /* 0x000fc400000100a2 */
[----:B------:R-:W-:Y:S01]  /*7400*/  FADD.FTZ R155, RZ, R154 ;  /* 0x0000009aff9b7221 */ /* 0x000fe20000010000 */
[----:B------:R-:W-:Y:S01]  /*7410*/  PRMT R151, RZ, 0x5410, R151 ;  /* 0x00005410ff977816 */ /* 0x000fe20000000097 */
[----:B------:R-:W-:Y:S02]  /*7420*/  FMUL.FTZ R112, R108, R159 ;  /* 0x0000009f6c707220 */ /* 0x000fe40000410000 */
[-C--:B------:R-:W-:Y:S02]  /*7430*/  FMUL.FTZ R166, R179, R18.reuse ;  /* 0x00000012b3a67220 */ /* 0x080fe40000410000 */
[-C--:B------:R-:W-:Y:S02]  /*7440*/  FMUL.FTZ R181, R181, R18.reuse ;  /* 0x00000012b5b57220 */ /* 0x080fe40000410000 */
[----:B------:R-:W-:Y:S02]  /*7450*/  FMUL.FTZ R183, R183, R18 ;  /* 0x00000012b7b77220 */ /* 0x000fe40000410000 */
[----:B------:R-:W-:-:S02]  /*7460*/  FMUL.FTZ R111, R153, R19 ;  /* 0x00000013996f7220 */ /* 0x000fc40000410000 */
[----:B------:R-:W-:Y:S02]  /*7470*/  FMUL.FTZ R154, R153, R18 ;  /* 0x00000012999a7220 */ /* 0x000fe40000410000 */
[-C--:B------:R-:W-:Y:S02]  /*7480*/  FMUL.FTZ R108, R108, R155.reuse ;  /* 0x0000009b6c6c7220 */ /* 0x080fe40000410000 */
[----:B------:R-:W-:Y:S02]  /*7490*/  FFMA.FTZ R112, R109, R155, R112 ;  /* 0x0000009b6d707223 */ /* 0x000fe40000010070 */
[-C--:B------:R-:W-:Y:S02]  /*74a0*/  FFMA.FTZ R166, R178, R19.reuse, R166 ;  /* 0x00000013b2a67223 */ /* 0x080fe400000100a6 */
[-C--:B------:R-:W-:Y:S02]  /*74b0*/  FFMA.FTZ R128, R180, R19.reuse, R181 ;  /* 0x00000013b4807223 */ /* 0x080fe400000100b5 */
[----:B------:R-:W-:-:S02]  /*74c0*/  FFMA.FTZ R126, R182, R19, R183 ;  /* 0x00000013b67e7223 */ /* 0x000fc400000100b7 */
[C---:B------:R-:W-:Y:S02]  /*74d0*/  FFMA.FTZ R18, R151.reuse, R18, -R111 ;  /* 0x0000001297127223 */ /* 0x040fe4000001086f */
[----:B------:R-:W-:Y:S02]  /*74e0*/  FFMA.FTZ R19, R151, R19, R154 ;  /* 0x0000001397137223 */ /* 0x000fe4000001009a */
[----:B------:R-:W-:Y:S01]  /*74f0*/  FFMA.FTZ R151, R109, R159, -R108 ;  /* 0x0000009f6d977223 */ /* 0x000fe2000001086c */
[----:B------:R-:W-:Y:S01]  /*7500*/  ISETP.NE.AND P0, PT, R61, RZ, PT ;  /* 0x000000ff3d00720c */ /* 0x000fe20003f05270 */
[----:B------:R-:W-:Y:S02]  /*7510*/  FADD.FTZ R112, RZ, R112 ;  /* 0x00000070ff707221 */ /* 0x000fe40000010000 */
[----:B------:R-:W-:Y:S02]  /*7520*/  FMUL.FTZ R111, R5, R11 ;  /* 0x0000000b056f7220 */ /* 0x000fe40000410000 */
[----:B------:R-:W-:-:S02]  /*7530*/  FADD.FTZ R110, R110, R151 ;  /* 0x000000976e6e7221 */ /* 0x000fc40000010000 */
[----:B------:R-:W-:Y:S02]  /*7540*/  FMUL.FTZ R151, R105, R112 ;  /* 0x0000007069977220 */ /* 0x000fe40000410000 */
[-C--:B------:R-:W-:Y:S02]  /*7550*/  FFMA.FTZ R111, R4, R10.reuse, -R111 ;  /* 0x0000000a046f7223 */ /* 0x080fe4000001086f */
[C---:B------:R-:W-:Y:S02]  /*7560*/  FMUL.FTZ R10, R5.reuse, R10 ;  /* 0x0000000a050a7220 */ /* 0x040fe40000410000 */
[C---:B------:R-:W-:Y:S02]  /*7570*/  FMUL.FTZ R109, R5.reuse, R9 ;  /* 0x00000009056d7220 */ /* 0x040fe40000410000 */
[----:B------:R-:W-:Y:S02]  /*7580*/  FMUL.FTZ R5, R5, R8 ;  /* 0x0000000805057220 */ /* 0x000fe40000410000 */
[----:B------:R-:W-:-:S02]  /*7590*/  FMUL.FTZ R105, R105, R110 ;  /* 0x0000006e69697220 */ /* 0x000fc40000410000 */
[----:B------:R-:W-:Y:S02]  /*75a0*/  FFMA.FTZ R108, R106, R110, -R151 ;  /* 0x0000006e6a6c7223 */ /* 0x000fe40000010897 */
[C---:B------:R-:W-:Y:S02]  /*75b0*/  FFMA.FTZ R8, R4.reuse, R8, -R109 ;  /* 0x0000000804087223 */ /* 0x040fe4000001086d */
[C---:B------:R-:W-:Y:S01]  /*75c0*/  FFMA.FTZ R9, R4.reuse, R9, R5 ;  /* 0x0000000904097223 */ /* 0x040fe20000010005 */
[----:B------:R-:W-:Y:S01]  /*75d0*/  BSSY B0, `(.L_x_1509) ;  /* 0x0000019000007945 */ /* 0x000fe20003800000 */
[----:B------:R-:W-:Y:S02]  /*75e0*/  FFMA.FTZ R4, R4, R11, R10 ;  /* 0x0000000b04047223 */ /* 0x000fe4000001000a */
[----:B------:R-:W-:Y:S02]  /*75f0*/  FFMA.FTZ R105, R106, R112, R105 ;  /* 0x000000706a697223 */ /* 0x000fe40000010069 */
[----:B------:R-:W-:-:S02]  /*7600*/  FADD.FTZ R107, R107, R108 ;  /* 0x0000006c6b6b7221 */ /* 0x000fc40000010000 */
[----:B------:R-:W-:Y:S02]  /*7610*/  FADD.FTZ R10, R6, R111 ;  /* 0x0000006f060a7221 */ /* 0x000fe40000010000 */
[----:B------:R-:W-:Y:S02]  /*7620*/  FMUL.FTZ R152, R169, R152 ;  /* 0x00000098a9987220 */ /* 0x000fe40000410000 */
[----:B------:R-:W-:Y:S02]  /*7630*/  FADD.FTZ R105, RZ, R105 ;  /* 0x00000069ff697221 */ /* 0x000fe40000010000 */
        /* <DEDUP_REMOVED lines=18> */
.L_x_1510:
[----:B------:R-:W-:Y:S05]  /*7760*/  BSYNC B0 ;  /* 0x0000000000007941 */ /* 0x000fea0003800000 */
.L_x_1509:
[-C--:B------:R-:W-:Y:S01]  /*7770*/  FMUL.FTZ R104, R104, R105.reuse ;  /* 0x0000006968687220 */ /* 0x080fe20000410000 */
[----:B-1----:R-:W-:Y:S01]  /*7780*/  IADD3 R84, R84, 0x1, RZ ;  /* 0x0000000154547810 */ /* 0x002fe20007ffe0ff */
[C---:B------:R-:W-:Y:S02]  /*7790*/  FFMA.FTZ R6, R103.reuse, R105, R6 ;  /* 0x0000006967067223 */ /* 0x040fe40000010006 */
[----:B------:R-:W-:Y:S01]  /*77a0*/  FFMA.FTZ R103, R103, R107, -R104 ;  /* 0x0000006b67677223 */ /* 0x000fe20000010868 */
[----:B------:R-:W-:Y:S01]  /*77b0*/  ISETP.GE.AND P0, PT, R84, c[0x0][0x16c], PT ;  /* 0x00005b0054007a0c */ /* 0x000fe20003f06270 */
        /* <DEDUP_REMOVED lines=10> */
[----:B------:R-:W-:Y:S02]  /*7860*/  FFMA.FTZ R5, R136, R132, R5 ;  /* 0x0000008488057223 */ /* 0x000fe40000010005 */
[----:B------:R-:W-:Y:S02]  /*7870*/  FMUL.FTZ R4, R174, R165 ;  /* 0x000000a5ae047220 */ /* 0x000fe40000410000 */
[----:B------:R-:W-:Y:S02]  /*7880*/  FFMA.FTZ R136, R136, R134, -R135 ;  /* 0x0000008688887223 */ /* 0x000fe40000010887 */
[----:B------:R-:W-:Y:S02]  /*7890*/  FADD.FTZ R11, RZ, R5 ;  /* 0x00000005ff0b7221 */ /* 0x000fe40000010000 */
[----:B------:R-:W-:-:S02]  /*78a0*/  FFMA.FTZ R6, R170, R131, -R4 ;  /* 0x00000083aa067223 */ /* 0x000fc40000010804 */
[----:B------:R-:W-:Y:S02]  /*78b0*/  FADD.FTZ R137, R137, R136 ;  /* 0x0000008889897221 */ /* 0x000fe40000010000 */
[C---:B------:R-:W-:Y:S02]  /*78c0*/  FMUL.FTZ R4, R138.reuse, R11 ;  /* 0x0000000b8a047220 */ /* 0x040fe40000410000 */
[-C--:B------:R-:W-:Y:S02]  /*78d0*/  FMUL.FTZ R138, R138, R137.reuse ;  /* 0x000000898a8a7220 */ /* 0x080fe40000410000 */
[C---:B------:R-:W-:Y:S02]  /*78e0*/  FFMA.FTZ R5, R139.reuse, R137, -R4 ;  /* 0x000000898b057223 */ /* 0x040fe40000010804 */
[----:B------:R-:W-:Y:S02]  /*78f0*/  FFMA.FTZ R138, R139, R11, R138 ;  /* 0x0000000b8b8a7223 */ /* 0x000fe4000001008a */
[----:B------:R-:W-:-:S02]  /*7900*/  FADD.FTZ R140, R140, R5 ;  /* 0x000000058c8c7221 */ /* 0x000fc40000010000 */
[----:B------:R-:W-:Y:S02]  /*7910*/  FMUL.FTZ R7, R155, R166 ;  /* 0x000000a69b077220 */ /* 0x000fe40000410000 */
[----:B------:R-:W-:Y:S02]  /*7920*/  FADD.FTZ R138, RZ, R138 ;  /* 0x0000008aff8a7221 */ /* 0x000fe40000010000 */
[----:B------:R-:W-:Y:S02]  /*7930*/  FMUL.FTZ R5, R141, R140 ;  /* 0x0000008c8d057220 */ /* 0x000fe40000410000 */
[----:B------:R-:W-:Y:S02]  /*7940*/  FFMA.FTZ R7, R159, R130, -R7 ;  /* 0x000000829f077223 */ /* 0x000fe40000010807 */
[-C--:B------:R-:W-:Y:S02]  /*7950*/  FMUL.FTZ R141, R141, R138.reuse ;  /* 0x0000008a8d8d7220 */ /* 0x080fe40000410000 */
[----:B------:R-:W-:-:S02]  /*7960*/  FFMA.FTZ R5, R142, R138, R5 ;  /* 0x0000008a8e057223 */ /* 0x000fc40000010005 */
[----:B------:R-:W-:Y:S02]  /*7970*/  FFMA.FTZ R94, R7, 2, R94 ;  /* 0x40000000075e7823 */ /* 0x000fe4000001005e */
        /* <DEDUP_REMOVED lines=26> */
[----:B------:R-:W-:Y:S02]  /*7b20*/  FADD.FTZ R148, R149, R148 ;  /* 0x0000009495947221 */ /* 0x000fe40000010000 */
[----:B------:R-:W-:Y:S02]  /*7b30*/  FMUL.FTZ R19, R19, R4 ;  /* 0x0000000413137220 */ /* 0x000fe40000410000 */
        /* <DEDUP_REMOVED lines=31> */
.L_x_1508:
[----:B------:R-:W-:Y:S01]  /*7d30*/  BAR.SYNC.DEFER_BLOCKING 0x0 ;  /* 0x0000000000007b1d */ /* 0x000fe20000010000 */
[----:B------:R-:W-:Y:S02]  /*7d40*/  F2FP.BF16.PACK_AB R99, R99, R100 ;  /* 0x000000646363723e */ /* 0x000fe400000010ff */
[----:B------:R-:W-:-:S02]  /*7d50*/  F2FP.BF16.PACK_AB R97, R97, R98 ;  /* 0x000000626161723e */ /* 0x000fc400000010ff */
[----:B------:R-:W-:Y:S01]  /*7d60*/  F2FP.BF16.PACK_AB R95, R95, R96 ;  /* 0x000000605f5f723e */ /* 0x000fe200000010ff */
[----:B------:R-:W-:Y:S01]  /*7d70*/  BSSY B0, `(.L_x_1512) ;  /* 0x0000045000007945 */ /* 0x000fe20003800000 */
[----:B------:R-:W-:Y:S02]  /*7d80*/  PRMT R4, R99, 0x7632, R4 ;  /* 0x0000763263047816 */ /* 0x000fe40000000004 */
[----:B------:R-:W-:Y:S02]  /*7d90*/  PRMT R5, R97, 0x7632, R5 ;  /* 0x0000763261057816 */ /* 0x000fe40000000005 */
[----:B------:R-:W-:Y:S02]  /*7da0*/  PRMT R6, R95, 0x7632, R6 ;  /* 0x000076325f067816 */ /* 0x000fe40000000006 */
[----:B------:R-:W-:Y:S02]  /*7db0*/  ISETP.NE.AND P0, PT, R61, RZ, PT ;  /* 0x000000ff3d00720c */ /* 0x000fe40003f05270 */
[----:B------:R-:W-:-:S02]  /*7dc0*/  F2FP.BF16.PACK_AB R93, R93, R94 ;  /* 0x0000005e5d5d723e */ /* 0x000fc400000010ff */
[----:B------:R-:W-:Y:S02]  /*7dd0*/  F2FP.BF16.PACK_AB R91, R91, R92 ;  /* 0x0000005c5b5b723e */ /* 0x000fe400000010ff */
[----:B------:R-:W-:Y:S02]  /*7de0*/  F2FP.BF16.PACK_AB R89, R89, R90 ;  /* 0x0000005a5959723e */ /* 0x000fe400000010ff */
[----:B------:R-:W-:Y:S02]  /*7df0*/  F2FP.BF16.PACK_AB R87, R87, R88 ;  /* 0x000000585757723e */ /* 0x000fe400000010ff */
[----:B------:R-:W-:Y:S01]  /*7e00*/  F2FP.BF16.PACK_AB R85, R85, R86 ;  /* 0x000000565555723e */ /* 0x000fe200000010ff */
[----:B------:R0:W-:Y:S01]  /*7e10*/  STS.U16 [R51+0x2], R4 ;  /* 0x0000020433007388 */ /* 0x0001e20000000400 */
[----:B------:R-:W-:Y:S02]  /*7e20*/  PRMT R7, R91, 0x7632, R7 ;  /* 0x000076325b077816 */ /* 0x000fe40000000007 */
[----:B------:R-:W-:Y:S01]  /*7e30*/  PRMT R8, R85, 0x7632, R8 ;  /* 0x0000763255087816 */ /* 0x000fe20000000008 */
[----:B------:R1:W-:Y:S04]  /*7e40*/  STS.U16 [R51+0x6], R5 ;  /* 0x0000060533007388 */ /* 0x0003e80000000400 */
        /* <DEDUP_REMOVED lines=55> */
.L_x_1513:
[----:B------:R-:W-:Y:S05]  /*81c0*/  BSYNC B0 ;  /* 0x0000000000007941 */ /* 0x000fea0003800000 */
.L_x_1512:
[----:B------:R-:W-:Y:S01]  /*81d0*/  MOV R5, R63 ;  /* 0x0000003f00057202 */ /* 0x000fe20000000f00 */
[----:B0-----:R-:W-:Y:S01]  /*81e0*/  IMAD R9, R23, c[0x0][0x208], RZ ;  /* 0x0000820017097a24 */ /* 0x001fe200078e02ff */
[C-C-:B------:R-:W-:Y:S02]  /*81f0*/  LOP3.LUT R8, R27.reuse, 0x40, R26.reuse, 0xfe, !PT ;  /* 0x000000401b087812 */ /* 0x140fe400078efe1a */
[----:B------:R-:W-:Y:S01]  /*8200*/  LOP3.LUT R6, R27, 0x20, R26, 0xfe, !PT ;  /* 0x000000201b067812 */ /* 0x000fe200078efe1a */
[----:B------:R-:W-:Y:S01]  /*8210*/  IMAD.WIDE.U32 R4, R0, c[0x0][0x208], R4 ;  /* 0x0000820000047a25 */ /* 0x000fe200078e0004 */
[----:B------:R-:W-:Y:S02]  /*8220*/  SHF.L.U32 R7, R31, 0x9, RZ ;  /* 0x000000091f077819 */ /* 0x000fe400000006ff */
[-C--:B------:R-:W-:Y:S01]  /*8230*/  ISETP.GE.AND P4, PT, R8, R59.reuse, PT ;  /* 0x0000003b0800720c */ /* 0x080fe20003f86270 */
[----:B------:R-:W-:Y:S01]  /*8240*/  IMAD R8, R0, c[0x0][0x20c], R9 ;  /* 0x0000830000087a24 */ /* 0x000fe200078e0209 */
[----:B------:R-:W-:-:S02]  /*8250*/  ISETP.GE.AND P3, PT, R6, R59, PT ;  /* 0x0000003b0600720c */ /* 0x000fc40003f66270 */
[----:B------:R-:W-:Y:S02]  /*8260*/  SHF.R.S32.HI R9, RZ, 0x1f, R7 ;  /* 0x0000001fff097819 */ /* 0x000fe40000011407 */
[----:B------:R-:W-:Y:S02]  /*8270*/  IADD3 R6, P1, R7, R4, RZ ;  /* 0x0000000407067210 */ /* 0x000fe40007f3e0ff */
[----:B------:R-:W-:Y:S02]  /*8280*/  LEA R7, P0, R30, c[0x0][0x258], 0x1 ;  /* 0x000096001e077a11 */ /* 0x000fe400078008ff */
[C-C-:B------:R-:W-:Y:S02]  /*8290*/  LOP3.LUT R10, R27.reuse, 0x60, R26.reuse, 0xfe, !PT ;  /* 0x000000601b0a7812 */ /* 0x140fe400078efe1a */
[----:B------:R-:W-:Y:S02]  /*82a0*/  LOP3.LUT R12, R27, 0x80, R26, 0xfe, !PT ;  /* 0x000000801b0c7812 */ /* 0x000fe400078efe1a */
[----:B------:R-:W-:-:S02]  /*82b0*/  IADD3.X R5, R9, R8, R5, P1, !PT ;  /* 0x0000000809057210 */ /* 0x000fc40000ffe405 */
[----:B------:R-:W-:Y:S02]  /*82c0*/  LEA.HI.X R8, R30, c[0x0][0x25c], R29, 0x1, P0 ;  /* 0x000097001e087a11 */ /* 0x000fe400000f0c1d */
[----:B------:R-:W-:Y:S02]  /*82d0*/  LEA R4, P0, R6, R7, 0x1 ;  /* 0x0000000706047211 */ /* 0x000fe400078008ff */
[-C--:B------:R-:W-:Y:S02]  /*82e0*/  ISETP.GE.AND P5, PT, R10, R59.reuse, PT ;  /* 0x0000003b0a00720c */ /* 0x080fe40003fa6270 */
[----:B------:R-:W-:Y:S02]  /*82f0*/  ISETP.GE.AND P6, PT, R12, R59, PT ;  /* 0x0000003b0c00720c */ /* 0x000fe40003fc6270 */
[----:B------:R-:W-:Y:S02]  /*8300*/  LOP3.LUT R10, R27, 0xa0, R26, 0xfe, !PT ;  /* 0x000000a01b0a7812 */ /* 0x000fe400078efe1a */
[----:B------:R-:W-:-:S02]  /*8310*/  LEA.HI.X R5, R6, R8, R5, 0x1, P0 ;  /* 0x0000000806057211 */ /* 0x000fc400000f0c05 */
[-C--:B------:R-:W-:Y:S02]  /*8320*/  ISETP.GE.AND P0, PT, R10, R59.reuse, PT ;  /* 0x0000003b0a00720c */ /* 0x080fe40003f06270 */
[C-C-:B------:R-:W-:Y:S01]  /*8330*/  LOP3.LUT R6, R27.reuse, 0x100, R26.reuse, 0xfe, !PT ;  /* 0x000001001b067812 */ /* 0x140fe200078efe1a */
[----:B------:R0:W-:Y:S01]  /*8340*/  @!P3 STG.E.U16 [R4.64+0x40], R13 ;  /* 0x0000400d0400b986 */ /* 0x0001e2000c101504 */
[C-C-:B------:R-:W-:Y:S02]  /*8350*/  LOP3.LUT R8, R27.reuse, 0x120, R26.reuse, 0xfe, !PT ;  /* 0x000001201b087812 */ /* 0x140fe400078efe1a */
[C-C-:B------:R-:W-:Y:S01]  /*8360*/  LOP3.LUT R12, R27.reuse, 0xc0, R26.reuse, 0xfe, !PT ;  /* 0x000000c01b0c7812 */ /* 0x140fe200078efe1a */
[----:B------:R0:W-:Y:S01]  /*8370*/  @!P4 STG.E.U16 [R4.64+0x80], R37 ;  /* 0x000080250400c986 */ /* 0x0001e2000c101504 */
[-C--:B------:R-:W-:Y:S02]  /*8380*/  ISETP.GE.AND P3, PT, R6, R59.reuse, PT ;  /* 0x0000003b0600720c */ /* 0x080fe40003f66270 */
[----:B------:R-:W-:Y:S01]  /*8390*/  LOP3.LUT R6, R27, 0x140, R26, 0xfe, !PT ;  /* 0x000001401b067812 */ /* 0x000fe200078efe1a */
[----:B------:R0:W-:Y:S01]  /*83a0*/  @!P5 STG.E.U16 [R4.64+0xc0], R15 ;  /* 0x0000c00f0400d986 */ /* 0x0001e2000c101504 */
[----:B------:R-:W-:-:S02]  /*83b0*/  ISETP.GE.AND P4, PT, R8, R59, PT ;  /* 0x0000003b0800720c */ /* 0x000fc40003f86270 */
[-C--:B------:R-:W-:Y:S01]  /*83c0*/  ISETP.GE.AND P1, PT, R12, R59.reuse, PT ;  /* 0x0000003b0c00720c */ /* 0x080fe20003f26270 */
        /* <DEDUP_REMOVED lines=10> */
[-C--:B------:R-:W-:Y:S02]  /*8470*/  ISETP.GE.AND P0, PT, R6, R59.reuse, PT ;  /* 0x0000003b0600720c */ /* 0x080fe40003f06270 */
[C-C-:B------:R-:W-:Y:S01]  /*8480*/  LOP3.LUT R8, R27.reuse, 0x1a0, R26.reuse, 0xfe, !PT ;  /* 0x000001a01b087812 */ /* 0x140fe200078efe1a */
[----:B------:R0:W-:Y:S01]  /*8490*/  @!P4 STG.E.U16 [R4.64+0x240], R51 ;  /* 0x000240330400c986 */ /* 0x0001e2000c101504 */
[C-C-:B------:R-:W-:Y:S02]  /*84a0*/  LOP3.LUT R6, R27.reuse, 0x1c0, R26.reuse, 0xfe, !PT ;  /* 0x000001c01b067812 */ /* 0x140fe400078efe1a */
[----:B------:R-:W-:Y:S01]  /*84b0*/  ISETP.GE.AND P1, PT, R8, R59, PT ;  /* 0x0000003b0800720c */ /* 0x000fe20003f26270 */
[----:B------:R0:W-:Y:S01]  /*84c0*/  @!P5 STG.E.U16 [R4.64+0x280], R45 ;  /* 0x0002802d0400d986 */ /* 0x0001e2000c101504 */
[----:B------:R-:W-:-:S02]  /*84d0*/  LOP3.LUT R8, R27, 0x1e0, R26, 0xfe, !PT ;  /* 0x000001e01b087812 */ /* 0x000fc400078efe1a */
[----:B------:R-:W-:Y:S01]  /*84e0*/  IADD3 R31, R31, 0x1, RZ ;  /* 0x000000011f1f7810 */ /* 0x000fe20007ffe0ff */
[----:B------:R0:W-:Y:S01]  /*84f0*/  @!P6 STG.E.U16 [R4.64+0x2c0], R53 ;  /* 0x0002c0350400e986 */ /* 0x0001e2000c101504 */
[----:B------:R-:W-:-:S03]  /*8500*/  ISETP.GE.AND P3, PT, R8, R59, PT ;  /* 0x0000003b0800720c */ /* 0x000fc60003f66270 */
[----:B------:R0:W-:Y:S01]  /*8510*/  @!P2 STG.E.U16 [R4.64+0x1c0], R21 ;  /* 0x0001c0150400a986 */ /* 0x0001e2000c101504 */
[----:B------:R-:W-:-:S03]  /*8520*/  ISETP.GE.AND P2, PT, R6, R59, PT ;  /* 0x0000003b0600720c */ /* 0x000fc60003f46270 */
[----:B------:R0:W-:Y:S01]  /*8530*/  @!P0 STG.E.U16 [R4.64+0x300], R47 ;  /* 0x0003002f04008986 */ /* 0x0001e2000c101504 */
[----:B------:R-:W-:-:S03]  /*8540*/  ISETP.GE.AND P0, PT, R31, c[0x0][0x174], PT ;  /* 0x00005d001f007a0c */ /* 0x000fc60003f06270 */
[----:B------:R0:W-:Y:S01]  /*8550*/  @!P1 STG.E.U16 [R4.64+0x340], R55 ;  /* 0x0003403704009986 */ /* 0x0001e2000c101504 */
[----:B------:R-:W-:-:S03]  /*8560*/  IADD3 R59, P1, R2, 0x400, RZ ;  /* 0x00000400023b7810 */ /* 0x000fc60007f3e0ff */
[----:B------:R0:W-:Y:S01]  /*8570*/  @!P3 STG.E.U16 [R4.64+0x3c0], R57 ;  /* 0x0003c0390400b986 */ /* 0x0001e2000c101504 */
[----:B------:R-:W-:Y:S02]  /*8580*/  IADD3 R32, P3, R32, 0x800, RZ ;  /* 0x0000080020207810 */ /* 0x000fe40007f7e0ff */
[----:B------:R-:W-:Y:S01]  /*8590*/  IADD3.X R68, RZ, R3, RZ, P1, !PT ;  /* 0x00000003ff447210 */ /* 0x000fe20000ffe4ff */
[----:B------:R0:W-:Y:S01]  /*85a0*/  @!P2 STG.E.U16 [R4.64+0x380], R49 ;  /* 0x000380310400a986 */ /* 0x0001e2000c101504 */
[----:B------:R-:W-:Y:S02]  /*85b0*/  IADD3 R16, P2, R16, 0x400, RZ ;  /* 0x0000040010107810 */ /* 0x000fe40007f5e0ff */
[----:B------:R-:W-:Y:S02]  /*85c0*/  IADD3.X R33, RZ, R33, RZ, P3, !PT ;  /* 0x00000021ff217210 */ /* 0x000fe40001ffe4ff */
[----:B------:R-:W-:Y:S01]  /*85d0*/  IADD3.X R17, RZ, R17, RZ, P2, !PT ;  /* 0x00000011ff117210 */ /* 0x000fe200017fe4ff */
[----:B------:R-:W-:Y:S01]  /*85e0*/  @P0 CALL.REL.NOINC `(.L_x_1514) ;  /* 0x0000001000000944 */ /* 0x000fe20003c00000 */
[----:B------:R-:W-:Y:S05]  /*85f0*/  BRA `(.L_x_1515) ;  /* 0xffff7f9000007947 */ /* 0x000fea000383ffff */
.L_x_1514:
[----:B------:R-:W-:Y:S05]  /*8600*/  EXIT ;  /* 0x000000000000794d */ /* 0x000fea0003800000 */
.L_x_1516:
        /* <DEDUP_REMOVED lines=15> */
.L_x_5354:


//--------------------- .text._Z25selective_scan_fwd_kernelI32Selective_Scan_fwd_kernel_traitsILi32ELi16ELi1ELb0ELb0ELb1ELb1EN3c108BFloat16ENS1_7complexIfEEEEv13SSMParamsBase --------------------------
	.section	.text._Z25selective_scan_fwd_kernelI32Selective_Scan_fwd_kernel_traitsILi32ELi16ELi1ELb0ELb0ELb1ELb1EN3c108BFloat16ENS1_7complexIfEEEEv13SSMParamsBase,"ax",@progbits
	.sectioninfo	@"SHI_REGISTERS=192"
	.align	128
        .global         _Z25selective_scan_fwd_kernelI32Selective_Scan_fwd_kernel_traitsILi32ELi16ELi1ELb0ELb0ELb1ELb1EN3c108BFloat16ENS1_7complexIfEEEEv13SSMParamsBase
        .type           _Z25selective_scan_fwd_kernelI32Selective_Scan_fwd_kernel_traitsILi32ELi16ELi1ELb0ELb0ELb1ELb1EN3c108BFloat16ENS1_7complexIfEEEEv13SSMParamsBase,@function
        .size           _Z25selective_scan_fwd_kernelI32Selective_Scan_fwd_kernel_traitsILi32ELi16ELi1ELb0ELb0ELb1ELb1EN3c108BFloat16ENS1_7complexIfEEEEv13SSMParamsBase,(.L_x_5355 - _Z25selective_scan_fwd_kernelI32Selective_Scan_fwd_kernel_traitsILi32ELi16ELi1ELb0ELb0ELb1ELb1EN3c108BFloat16ENS1_7complexIfEEEEv13SSMParamsBase)
        .other          _Z25selective_scan_fwd_kernelI32Selective_Scan_fwd_kernel_traitsILi32ELi16ELi1ELb0ELb0ELb1ELb1EN3c108BFloat16ENS1_7complexIfEEEEv13SSMParamsBase,@"STO_CUDA_ENTRY STV_DEFAULT"
_Z25selective_scan_fwd_kernelI32Selective_Scan_fwd_kernel_traitsILi32ELi16ELi1ELb0ELb0ELb1ELb1EN3c108BFloat16ENS1_7complexIfEEEEv13SSMParamsBase:
.text._Z25selective_scan_fwd_kernelI32Selective_Scan_fwd_kernel_traitsILi32ELi16ELi1ELb0ELb0ELb1ELb1EN3c108BFloat16ENS1_7complexIfEEEEv13SSMParamsBase:
        /* <DEDUP_REMOVED lines=89> */
.L_x_1558:
        /* <DEDUP_REMOVED lines=16> */
[----:B-1----:R-:W-:Y:S02]  /*0690*/  PRMT R5, RZ, 0x7610, R5 ;  /* 0x00007610ff057816 */ /* 0x002fe40000000005 */
        /* <DEDUP_REMOVED lines=274> */
.L_x_1518:
[----:B------:R-:W-:Y:S05]  /*17c0*/  BSYNC B0 ;  /* 0x0000000000007941 */ /* 0x000fea0003800000 */
.L_x_1517:
        /* <DEDUP_REMOVED lines=36> */
.L_x_1520:
[----:B------:R-:W-:Y:S05]  /*1a10*/  BSYNC B0 ;  /* 0x0000000000007941 */ /* 0x000fea0003800000 */
.L_x_1519:
        /* <DEDUP_REMOVED lines=38> */
.L_x_1522:
[----:B------:R-:W-:Y:S05]  /*1c80*/  BSYNC B0 ;  /* 0x0000000000007941 */ /* 0x000fea0003800000 */
.L_x_1521:
        /* <DEDUP_REMOVED lines=36> */
.L_x_1524:
[----:B------:R-:W-:Y:S05]  /*1ed0*/  BSYNC B0 ;  /* 0x0000000000007941 */ /* 0x000fea0003800000 */
.L_x_1523:
        /* <DEDUP_REMOVED lines=38> */
.L_x_1526:
[----:B------:R-:W-:Y:S05]  /*2140*/  BSYNC B0 ;  /* 0x0000000000007941 */ /* 0x000fea0003800000 */
.L_x_1525:
        /* <DEDUP_REMOVED lines=36> */
.L_x_1528:
[----:B------:R-:W-:Y:S05]  /*2390*/  BSYNC B0 ;  /* 0x0000000000007941 */ /* 0x000fea0003800000 */
.L_x_1527:
        /* <DEDUP_REMOVED lines=38> */
.L_x_1530:
[----:B------:R-:W-:Y:S05]  /*2600*/  BSYNC B0 ;  /* 0x0000000000007941 */ /* 0x000fea0003800000 */
.L_x_1529:
        /* <DEDUP_REMOVED lines=36> */
.L_x_1532:
[----:B------:R-:W-:Y:S05]  /*2850*/  BSYNC B0 ;  /* 0x0000000000007941 */ /* 0x000fea0003800000 */
.L_x_1531:
        /* <DEDUP_REMOVED lines=41> */
.L_x_1534:
[----:B------:R-:W-:Y:S05]  /*2af0*/  BSYNC B0 ;  /* 0x0000000000007941 */ /* 0x000fea0003800000 */
.L_x_1533:
        /* <DEDUP_REMOVED lines=41> */
.L_x_1536:
[----:B------:R-:W-:Y:S05]  /*2d90*/  BSYNC B0 ;  /* 0x0000000000007941 */ /* 0x000fea0003800000 */
.L_x_1535:
        /* <DEDUP_REMOVED lines=47> */
.L_x_1538:
[----:B------:R-:W-:Y:S05]  /*3090*/  BSYNC B0 ;  /* 0x0000000000007941 */ /* 0x000fea0003800000 */
.L_x_1537:
        /* <DEDUP_REMOVED lines=33> */
.L_x_1540:
[----:B------:R-:W-:Y:S05]  /*32b0*/  BSYNC B0 ;  /* 0x0000000000007941 */ /* 0x000fea0003800000 */
.L_x_1539:
        /* <DEDUP_REMOVED lines=33> */
.L_x_1542:
[----:B------:R-:W-:Y:S05]  /*34d0*/  BSYNC B0 ;  /* 0x0000000000007941 */ /* 0x000fea0003800000 */
.L_x_1541:
        /* <DEDUP_REMOVED lines=33> */
.L_x_1544:
[----:B------:R-:W-:Y:S05]  /*36f0*/  BSYNC B0 ;  /* 0x0000000000007941 */ /* 0x000fea0003800000 */
.L_x_1543:
        /* <DEDUP_REMOVED lines=33> */
.L_x_1546:
[----:B------:R-:W-:Y:S05]  /*3910*/  BSYNC B0 ;  /* 0x0000000000007941 */ /* 0x000fea0003800000 */
.L_x_1545:
        /* <DEDUP_REMOVED lines=33> */
.L_x_1548:
[----:B------:R-:W-:Y:S05]  /*3b30*/  BSYNC B0 ;  /* 0x0000000000007941 */ /* 0x000fea0003800000 */
.L_x_1547:
        /* <DEDUP_REMOVED lines=20> */
.L_x_1552:
        /* <DEDUP_REMOVED lines=942> */
.L_x_1551:
[----:B------:R-:W-:Y:S05]  /*7760*/  BSYNC B0 ;  /* 0x0000000000007941 */ /* 0x000fea0003800000 */
.L_x_1550:
        /* <DEDUP_REMOVED lines=92> */
.L_x_1549:
[----:B------:R-:W-:Y:S01]  /*7d30*/  BAR.SYNC.DEFER_BLOCKING 0x0 ;  /* 0x0000000000007b1d */ /* 0x000fe20000010000 */
[----:B------:R-:W-:Y:S02]  /*7d40*/  F2FP.BF16.PACK_AB R4, R99, R100 ;  /* 0x000000646304723e */ /* 0x000fe400000010ff */
[----:B------:R-:W-:-:S02]  /*7d50*/  F2FP.BF16.PACK_AB R5, R97, R98 ;  /* 0x000000626105723e */ /* 0x000fc400000010ff */
[C---:B------:R-:W-:Y:S01]  /*7d60*/  PRMT R6, R4.reuse, 0x7610, R6 ;  /* 0x0000761004067816 */ /* 0x040fe20000000006 */
[----:B------:R-:W-:Y:S01]  /*7d70*/  BSSY B0, `(.L_x_1553) ;  /* 0x000005e000007945 */ /* 0x000fe20003800000 */
[----:B------:R-:W-:Y:S02]  /*7d80*/  PRMT R7, R4, 0x7632, R7 ;  /* 0x0000763204077816 */ /* 0x000fe40000000007 */
[----:B------:R-:W-:Y:S02]  /*7d90*/  F2FP.BF16.PACK_AB R4, R95, R96 ;  /* 0x000000605f04723e */ /* 0x000fe400000010ff */
[C---:B------:R-:W-:Y:S02]  /*7da0*/  PRMT R8, R5.reuse, 0x7610, R8 ;  /* 0x0000761005087816 */ /* 0x040fe40000000008 */
[----:B------:R-:W-:Y:S02]  /*7db0*/  PRMT R9, R5, 0x7632, R9 ;  /* 0x0000763205097816 */ /* 0x000fe40000000009 */
[----:B------:R-:W-:-:S02]  /*7dc0*/  PRMT R10, R4, 0x7610, R10 ;  /* 0x00007610040a7816 */ /* 0x000fc4000000000a */
[----:B------:R-:W-:Y:S02]  /*7dd0*/  PRMT R11, R4, 0x7632, R11 ;  /* 0x00007632040b7816 */ /* 0x000fe4000000000b */
        /* <DEDUP_REMOVED lines=10> */
[----:B------:R-:W-:Y:S02]  /*7e80*/  ISETP.GE.AND P1, PT, R30, R35, PT ;  /* 0x000000231e00720c */ /* 0x000fe40003f26270 */
[----:B0-----:R-:W-:Y:S01]  /*7e90*/  PRMT R7, R4, 0x7632, R7 ;  /* 0x0000763204077816 */ /* 0x001fe20000000007 */
[----:B------:R0:W-:Y:S01]  /*7ea0*/  STS.U16 [R51+0x8], R10 ;  /* 0x0000080a33007388 */ /* 0x0001e20000000400 */
[----:B------:R-:W-:Y:S02]  /*7eb0*/  F2FP.BF16.PACK_AB R4, R87, R88 ;  /* 0x000000585704723e */ /* 0x000fe400000010ff */
[----:B-1----:R-:W-:Y:S01]  /*7ec0*/  F2FP.BF16.PACK_AB R6, R89, R90 ;  /* 0x0000005a5906723e */ /* 0x002fe200000010ff */
[----:B------:R1:W-:Y:S01]  /*7ed0*/  STS.U16 [R51+0xa], R11 ;  /* 0x00000a0b33007388 */ /* 0x0003e20000000400 */
[----:B------:R-:W-:-:S02]  /*7ee0*/  LEA R73, P2, R30, c[0x0][0x258], 0x1 ;  /* 0x000096001e497a11 */ /* 0x000fc400078408ff */
        /* <DEDUP_REMOVED lines=8> */
[----:B------:R0:W-:Y:S04]  /*7f70*/  STS.U16 [R51+0x14], R6 ;  /* 0x0000140633007388 */ /* 0x0001e80000000400 */
[----:B------:R1:W-:Y:S04]  /*7f80*/  STS.U16 [R51+0x16], R8 ;  /* 0x0000160833007388 */ /* 0x0003e80000000400 */
[----:B------:R-:W-:Y:S01]  /*7f90*/  STS.U16 [R51+0x18], R4 ;  /* 0x0000180433007388 */ /* 0x000fe20000000400 */
[----:B0-----:R-:W-:-:S03]  /*7fa0*/  IMAD R6, R167, c[0x0][0x200], RZ ;  /* 0x00008000a7067a24 */ /* 0x001fc600078e02ff */
[----:B------:R-:W-:Y:S01]  /*7fb0*/  STS.U16 [R51+0x1a], R10 ;  /* 0x00001a0a33007388 */ /* 0x000fe20000000400 */
[----:B------:R-:W-:-:S03]  /*7fc0*/  IMAD R15, R25, c[0x0][0x204], R6 ;  /* 0x00008100190f7a24 */ /* 0x000fc600078e0206 */
[----:B------:R0:W-:Y:S01]  /*7fd0*/  STS.U16 [R51+0x1c], R5 ;  /* 0x00001c0533007388 */ /* 0x0001e20000000400 */
[----:B-1----:R-:W-:-:S03]  /*7fe0*/  IMAD R8, R167, c[0x0][0x1f0], RZ ;  /* 0x00007c00a7087a24 */ /* 0x002fc600078e02ff */
[----:B------:R1:W-:Y:S01]  /*7ff0*/  STS.U16 [R51+0x1e], R11 ;  /* 0x00001e0b33007388 */ /* 0x0003e20000000400 */
[----:B------:R-:W-:-:S06]  /*8000*/  NOP ;  /* 0x0000000000007918 */ /* 0x000fcc0000000000 */
[----:B------:R-:W-:Y:S01]  /*8010*/  LDS.U16 R9, [R34] ;  /* 0x0000000022097984 */ /* 0x000fe20000000400 */
[----:B0-----:R-:W-:-:S03]  /*8020*/  IMAD.WIDE.U32 R4, R25, c[0x0][0x200], RZ ;  /* 0x0000800019047a25 */ /* 0x001fc600078e00ff */
[----:B------:R-:W-:Y:S01]  /*8030*/  LDS.U16 R19, [R36+0x40] ;  /* 0x0000400024137984 */ /* 0x000fe20000000400 */
[----:B-1----:R-:W-:Y:S01]  /*8040*/  IMAD R11, R23, c[0x0][0x208], RZ ;  /* 0x00008200170b7a24 */ /* 0x002fe200078e02ff */
[----:B------:R-:W-:Y:S01]  /*8050*/  IADD3 R7, R5, R15, RZ ;  /* 0x0000000f05077210 */ /* 0x000fe20007ffe0ff */
[----:B------:R-:W-:Y:S01]  /*8060*/  IMAD R63, R25, c[0x0][0x1f4], R8 ;  /* 0x00007d00193f7a24 */ /* 0x000fe200078e0208 */
[----:B------:R-:W-:Y:S01]  /*8070*/  LDS.U16 R21, [R37+0x80] ;  /* 0x0000800025157984 */ /* 0x000fe20000000400 */
[----:B------:R-:W-:Y:S01]  /*8080*/  MOV R6, R4 ;  /* 0x0000000400067202 */ /* 0x000fe20000000f00 */
[C---:B------:R-:W-:Y:S01]  /*8090*/  IMAD R13, R0.reuse, c[0x0][0x20c], R11 ;  /* 0x00008300000d7a24 */ /* 0x040fe200078e020b */
[----:B------:R-:W-:Y:S01]  /*80a0*/  SHF.L.U32 R4, R31, 0x9, RZ ;  /* 0x000000091f047819 */ /* 0x000fe200000006ff */
[----:B------:R-:W-:Y:S01]  /*80b0*/  LDS.U16 R53, [R38+0xc0] ;  /* 0x0000c00026357984 */ /* 0x000fe20000000400 */
[----:B------:R-:W-:Y:S01]  /*80c0*/  LOP3.LUT R8, R27, 0x20, R26, 0xfe, !PT ;  /* 0x000000201b087812 */ /* 0x000fe200078efe1a */
[----:B------:R-:W-:Y:S01]  /*80d0*/  IMAD.WIDE.U32 R6, R0, c[0x0][0x208], R6 ;  /* 0x0000820000067a25 */ /* 0x000fe200078e0006 */
[--C-:B------:R-:W-:Y:S01]  /*80e0*/  SHF.R.S32.HI R5, RZ, 0x1f, R4.reuse ;  /* 0x0000001fff057819 */ /* 0x100fe20000011404 */
[----:B------:R-:W-:Y:S03]  /*80f0*/  LDS.U16 R59, [R39+0x100] ;  /* 0x00010000273b7984 */ /* 0x000fe60000000400 */
[----:B------:R-:W-:Y:S01]  /*8100*/  IADD3 R12, P3, R4, R6, RZ ;  /* 0x00000006040c7210 */ /* 0x000fe20007f7e0ff */
[----:B------:R-:W-:Y:S01]  /*8110*/  LDS.U16 R65, [R40+0x140] ;  /* 0x0001400028417984 */ /* 0x000fe20000000400 */
[----:B------:R-:W-:Y:S01]  /*8120*/  @!P1 IMAD.WIDE.U32 R10, R25, c[0x0][0x1f0], R4 ;  /* 0x00007c00190a9a25 */ /* 0x000fe200078e0004 */
[----:B------:R-:W-:-:S02]  /*8130*/  IADD3 R6, P4, R30, R4, RZ ;  /* 0x000000041e067210 */ /* 0x000fc40007f9e0ff */
[----:B------:R-:W-:Y:S01]  /*8140*/  LDS.U16 R67, [R41+0x180] ;  /* 0x0001800029437984 */ /* 0x000fe20000000400 */
[----:B------:R-:W-:Y:S02]  /*8150*/  IADD3.X R7, R5, R13, R7, P3, !PT ;  /* 0x0000000d05077210 */ /* 0x000fe40001ffe407 */
[----:B------:R-:W-:Y:S01]  /*8160*/  LEA.HI.X R13, R30, c[0x0][0x25c], R29, 0x1, P2 ;  /* 0x000097001e0d7a11 */ /* 0x000fe200010f0c1d */
[----:B------:R-:W-:Y:S01]  /*8170*/  LDS.U16 R69, [R42+0x1c0] ;  /* 0x0001c0002a457984 */ /* 0x000fe20000000400 */
[C---:B------:R-:W-:Y:S02]  /*8180*/  LEA R72, P5, R12.reuse, R73, 0x1 ;  /* 0x000000490c487211 */ /* 0x040fe400078a08ff */
[----:B------:R-:W-:Y:S01]  /*8190*/  @!P1 MOV R56, R10 ;  /* 0x0000000a00389202 */ /* 0x000fe20000000f00 */
[----:B------:R-:W-:Y:S01]  /*81a0*/  LDS.U16 R71, [R43+0x200] ;  /* 0x000200002b477984 */ /* 0x000fe20000000400 */
[----:B------:R-:W-:Y:S02]  /*81b0*/  LEA.HI.X R73, R12, R13, R7, 0x1, P5 ;  /* 0x0000000d0c497211 */ /* 0x000fe400028f0c07 */
[----:B------:R-:W-:Y:S01]  /*81c0*/  @!P1 IADD3 R57, R63, R11, RZ ;  /* 0x0000000b3f399210 */ /* 0x000fe20007ffe0ff */
[----:B------:R-:W-:Y:S01]  /*81d0*/  LDS.U16 R75, [R44+0x240] ;  /* 0x000240002c4b7984 */ /* 0x000fe20000000400 */
[----:B------:R-:W-:-:S02]  /*81e0*/  LOP3.LUT R10, R27, 0x40, R26, 0xfe, !PT ;  /* 0x000000401b0a7812 */ /* 0x000fc400078efe1a */
[----:B------:R-:W-:Y:S01]  /*81f0*/  IADD3.X R7, R29, R5, RZ, P4, !PT ;  /* 0x000000051d077210 */ /* 0x000fe200027fe4ff */
        /* <DEDUP_REMOVED lines=21> */
.L_x_1554:
[----:B------:R-:W-:Y:S05]  /*8350*/  BSYNC B0 ;  /* 0x0000000000007941 */ /* 0x000fea0003800000 */
.L_x_1553:
[----:B0-----:R-:W-:Y:S01]  /*8360*/  LOP3.LUT R14, R27, 0x80, R26, 0xfe, !PT ;  /* 0x000000801b0e7812 */ /* 0x001fe200078efe1a */
[----:B------:R0:W-:Y:S01]  /*8370*/  @!P2 STG.E.U16 [R72.64+0x40], R19 ;  /* 0x000040134800a986 */ /* 0x0001e2000c101504 */
[----:B------:R-:W-:Y:S01]  /*8380*/  IMAD.WIDE.U32 R54, R25, c[0x0][0x1f0], RZ ;  /* 0x00007c0019367a25 */ /* 0x000fe200078e00ff */
[-C--:B------:R-:W-:Y:S02]  /*8390*/  ISETP.GE.AND P5, PT, R10, R105.reuse, PT ;  /* 0x000000690a00720c */ /* 0x080fe40003fa6270 */
[----:B------:R-:W-:Y:S01]  /*83a0*/  ISETP.GE.AND P2, PT, R14, R105, PT ;  /* 0x000000690e00720c */ /* 0x000fe20003f46270 */
[----:B------:R-:W-:Y:S01]  /*83b0*/  IMAD R9, R23, c[0x0][0x1f8], RZ ;  /* 0x00007e0017097a24 */ /* 0x000fe200078e02ff */
[----:B------:R-:W-:Y:S01]  /*83c0*/  IADD3 R63, R55, R63, RZ ;  /* 0x0000003f373f7210 */ /* 0x000fe20007ffe0ff */
[C---:B------:R-:W-:Y:S01]  /*83d0*/  @!P1 IMAD.WIDE.U32 R56, R0.reuse, c[0x0][0x1f8], R56 ;  /* 0x00007e0000389a25 */ /* 0x040fe200078e0038 */
[----:B------:R-:W-:Y:S02]  /*83e0*/  MOV R62, R54 ;  /* 0x00000036003e7202 */ /* 0x000fe40000000f00 */
[C-C-:B------:R-:W-:Y:S01]  /*83f0*/  LOP3.LUT R12, R27.reuse, 0x60, R26.reuse, 0xfe, !PT ;  /* 0x000000601b0c7812 */ /* 0x140fe200078efe1a */
[C---:B------:R-:W-:Y:S01]  /*8400*/  IMAD R9, R0.reuse, c[0x0][0x1fc], R9 ;  /* 0x00007f0000097a24 */ /* 0x040fe200078e0209 */
[C---:B------:R-:W-:Y:S01]  /*8410*/  LOP3.LUT R18, R27.reuse, 0xa0, R26, 0xfe, !PT ;  /* 0x000000a01b127812 */ /* 0x040fe200078efe1a */
[----:B------:R-:W-:Y:S01]  /*8420*/  IMAD.WIDE.U32 R62, R0, c[0x0][0x1f8], R62 ;  /* 0x00007e00003e7a25 */ /* 0x000fe200078e003e */
[----:B------:R-:W-:Y:S01]  /*8430*/  LOP3.LUT R20, R27, 0xc0, R26, 0xfe, !PT ;  /* 0x000000c01b147812 */ /* 0x000fe200078efe1a */
[----:B------:R-:W-:Y:S01]  /*8440*/  @!P5 STG.E.U16 [R72.64+0x80], R21 ;  /* 0x000080154800d986 */ /* 0x000fe2000c101504 */
[----:B------:R-:W-:-:S02]  /*8450*/  ISETP.GE.AND P6, PT, R12, R105, PT ;  /* 0x000000690c00720c */ /* 0x000fc40003fc6270 */
[-C--:B------:R-:W-:Y:S01]  /*8460*/  ISETP.GE.AND P3, PT, R18, R105.reuse, PT ;  /* 0x000000691200720c */ /* 0x080fe20003f66270 */
[----:B------:R-:W-:Y:S01]  /*8470*/  @!P2 STG.E.U16 [R72.64+0x100], R59 ;  /* 0x0001003b4800a986 */ /* 0x000fe2000c101504 */
[----:B------:R-:W-:Y:S02]  /*8480*/  ISETP.GE.AND P4, PT, R20, R105, PT ;  /* 0x000000691400720c */ /* 0x000fe40003f86270 */
[----:B0-----:R-:W-:Y:S02]  /*8490*/  @!P1 IADD3 R19, P5, R30, R56, RZ ;  /* 0x000000381e139210 */ /* 0x001fe40007fbe0ff */
[----:B------:R-:W-:Y:S02]  /*84a0*/  IADD3 R15, P2, R4, R62, RZ ;  /* 0x0000003e040f7210 */ /* 0x000fe40007f5e0ff */
[----:B------:R-:W-:Y:S02]  /*84b0*/  @!P1 IADD3.X R76, R29, R57, R9, P5, !PT ;  /* 0x000000391d4c9210 */ /* 0x000fe40002ffe409 */
[----:B------:R-:W-:Y:S01]  /*84c0*/  IADD3.X R70, R5, R9, R63, P2, !PT ;  /* 0x0000000905467210 */ /* 0x000fe200017fe43f */
[----:B------:R-:W-:Y:S01]  /*84d0*/  @!P6 STG.E.U16 [R72.64+0xc0], R53 ;  /* 0x0000c0354800e986 */ /* 0x000fe2000c101504 */
[----:B------:R-:W-:-:S02]  /*84e0*/  LOP3.LUT R52, R27, 0xe0, R26, 0xfe, !PT ;  /* 0x000000e01b347812 */ /* 0x000fc400078efe1a */
[C-C-:B------:R-:W-:Y:S01]  /*84f0*/  LOP3.LUT R56, R27.reuse, 0x100, R26.reuse, 0xfe, !PT ;  /* 0x000001001b387812 */ /* 0x140fe200078efe1a */
[----:B------:R-:W-:Y:S01]  /*8500*/  @!P3 STG.E.U16 [R72.64+0x140], R65 ;  /* 0x000140414800b986 */ /* 0x000fe2000c101504 */
[C-C-:B------:R-:W-:Y:S02]  /*8510*/  LOP3.LUT R54, R27.reuse, 0x120, R26.reuse, 0xfe, !PT ;  /* 0x000001201b367812 */ /* 0x140fe400078efe1a */
[----:B------:R-:W-:Y:S01]  /*8520*/  LOP3.LUT R58, R27, 0x160, R26, 0xfe, !PT ;  /* 0x000001601b3a7812 */ /* 0x000fe200078efe1a */
[----:B------:R-:W-:Y:S01]  /*8530*/  @!P4 STG.E.U16 [R72.64+0x180], R67 ;  /* 0x000180434800c986 */ /* 0x000fe2000c101504 */
[----:B------:R-:W-:Y:S02]  /*8540*/  IADD3 R9, P2, R30, 0x20, RZ ;  /* 0x000000201e097810 */ /* 0x000fe40007f5e0ff */
[-C--:B------:R-:W-:Y:S02]  /*8550*/  ISETP.GE.AND P6, PT, R52, R105.reuse, PT ;  /* 0x000000693400720c */ /* 0x080fe40003fc6270 */
[----:B------:R-:W-:-:S02]  /*8560*/  ISETP.GE.AND P4, PT, R56, R105, PT ;  /* 0x000000693800720c */ /* 0x000fc40003f86270 */
[-C--:B------:R-:W-:Y:S02]  /*8570*/  ISETP.GE.AND P3, PT, R54, R105.reuse, PT ;  /* 0x000000693600720c */ /* 0x080fe40003f66270 */
[----:B------:R-:W-:Y:S02]  /*8580*/  ISETP.GE.AND P5, PT, R58, R105, PT ;  /* 0x000000693a00720c */ /* 0x000fe40003fa6270 */
[----:B------:R-:W-:Y:S02]  /*8590*/  IADD3.X R62, RZ, R29, RZ, P2, !PT ;  /* 0x0000001dff3e7210 */ /* 0x000fe400017fe4ff */
[----:B------:R-:W-:Y:S02]  /*85a0*/  LOP3.LUT R60, R27, 0x140, R26, 0xfe, !PT ;  /* 0x000001401b3c7812 */ /* 0x000fe400078efe1a */
[C---:B------:R-:W-:Y:S01]  /*85b0*/  SHF.L.U64.HI R11, R9.reuse, 0x1, R62 ;  /* 0x00000001090b7819 */ /* 0x040fe2000001023e */
[----:B------:R-:W-:Y:S01]  /*85c0*/  @!P6 STG.E.U16 [R72.64+0x1c0], R69 ;  /* 0x0001c0454800e986 */ /* 0x000fe2000c101504 */
[----:B------:R-:W-:-:S02]  /*85d0*/  SHF.L.U32 R9, R9, 0x1, RZ ;  /* 0x0000000109097819 */ /* 0x000fc400000006ff */
[--C-:B------:R-:W-:Y:S01]  /*85e0*/  LOP3.LUT R68, R27, 0x180, R26.reuse, 0xfe, !PT ;  /* 0x000001801b447812 */ /* 0x100fe200078efe1a */
[----:B------:R-:W-:Y:S01]  /*85f0*/  @!P4 STG.E.U16 [R72.64+0x200], R71 ;  /* 0x000200474800c986 */ /* 0x000fe2000c101504 */
[----:B------:R-:W-:Y:S02]  /*8600*/  IADD3 R74, P2, R9, c[0x0][0x268], RZ ;  /* 0x00009a00094a7a10 */ /* 0x000fe40007f5e0ff */
[C-C-:B------:R-:W-:Y:S01]  /*8610*/  LOP3.LUT R66, R27.reuse, 0x1a0, R26.reuse, 0xfe, !PT ;  /* 0x000001a01b427812 */ /* 0x140fe200078efe1a */
[----:B------:R0:W-:Y:S01]  /*8620*/  @!P3 STG.E.U16 [R72.64+0x240], R75 ;  /* 0x0002404b4800b986 */ /* 0x0001e2000c101504 */
[C-C-:B------:R-:W-:Y:S02]  /*8630*/  LOP3.LUT R64, R27.reuse, 0x1c0, R26.reuse, 0xfe, !PT ;  /* 0x000001c01b407812 */ /* 0x140fe400078efe1a */
[----:B------:R-:W-:Y:S01]  /*8640*/  LOP3.LUT R62, R27, 0x1e0, R26, 0xfe, !PT ;  /* 0x000001e01b3e7812 */ /* 0x000fe200078efe1a */
[----:B------:R-:W-:Y:S01]  /*8650*/  @!P5 STG.E.U16 [R72.64+0x2c0], R79 ;  /* 0x0002c04f4800d986 */ /* 0x000fe2000c101504 */
[----:B------:R-:W-:-:S02]  /*8660*/  IADD3.X R13, R11, c[0x0][0x26c], RZ, P2, !PT ;  /* 0x00009b000b0d7a10 */ /* 0x000fc400017fe4ff */
[-C--:B------:R-:W-:Y:S02]  /*8670*/  ISETP.GE.AND P6, PT, R60, R105.reuse, PT ;  /* 0x000000693c00720c */ /* 0x080fe40003fc6270 */
[-C--:B------:R-:W-:Y:S02]  /*8680*/  ISETP.GE.AND P4, PT, R68, R105.reuse, PT ;  /* 0x000000694400720c */ /* 0x080fe40003f86270 */
[-C--:B------:R-:W-:Y:S02]  /*8690*/  ISETP.GE.AND P3, PT, R66, R105.reuse, PT ;  /* 0x000000694200720c */ /* 0x080fe40003f66270 */
[-C--:B------:R-:W-:Y:S02]  /*86a0*/  ISETP.GE.AND P2, PT, R64, R105.reuse, PT ;  /* 0x000000694000720c */ /* 0x080fe40003f46270 */
[----:B------:R-:W-:-:S05]  /*86b0*/  ISETP.GE.AND P5, PT, R62, R105, PT ;  /* 0x000000693e00720c */ /* 0x000fca0003fa6270 */
[----:B------:R-:W-:Y:S01]  /*86c0*/  @!P6 STG.E.U16 [R72.64+0x280], R77 ;  /* 0x0002804d4800e986 */ /* 0x000fe2000c101504 */
[----:B------:R-:W-:-:S03]  /*86d0*/  LEA R74, P6, R15, R74, 0x1 ;  /* 0x0000004a0f4a7211 */ /* 0x000fc600078c08ff */
[----:B------:R-:W-:Y:S01]  /*86e0*/  @!P4 STG.E.U16 [R72.64+0x300], R81 ;  /* 0x000300514800c986 */ /* 0x000fe2000c101504 */
[----:B0-----:R-:W-:Y:S02]  /*86f0*/  LEA.HI.X R75, R15, R13, R70, 0x1, P6 ;  /* 0x0000000d0f4b7211 */ /* 0x001fe400030f0c46 */
[C---:B------:R-:W-:Y:S01]  /*8700*/  @!P1 LEA R70, P6, R19.reuse, c[0x0][0x268], 0x1 ;  /* 0x00009a0013469a11 */ /* 0x040fe200078c08ff */
[----:B------:R-:W-:Y:S01]  /*8710*/  @!P3 STG.E.U16 [R72.64+0x340], R83 ;  /* 0x000340534800b986 */ /* 0x000fe2000c101504 */
[----:B------:R-:W-:Y:S02]  /*8720*/  PRMT R13, RZ, 0x7610, R13 ;  /* 0x00007610ff0d7816 */ /* 0x000fe4000000000d */
[----:B------:R-:W-:Y:S01]  /*8730*/  @!P1 LEA.HI.X R71, R19, c[0x0][0x26c], R76, 0x1, P6 ;  /* 0x00009b0013479a11 */ /* 0x000fe200030f0c4c */
[----:B------:R-:W-:Y:S01]  /*8740*/  @!P2 STG.E.U16 [R72.64+0x380], R101 ;  /* 0x000380654800a986 */ /* 0x000fe2000c101504 */
[----:B------:R-:W-:-:S03]  /*8750*/  ISETP.GE.AND P3, PT, R8, R35, PT ;  /* 0x000000230800720c */ /* 0x000fc60003f66270 */
[----:B------:R0:W-:Y:S04]  /*8760*/  @!P5 STG.E.U16 [R72.64+0x3c0], R103 ;  /* 0x0003c0674800d986 */ /* 0x0001e8000c101504 */
[----:B------:R-:W-:Y:S01]  /*8770*/  BAR.SYNC.DEFER_BLOCKING 0x0 ;  /* 0x0000000000007b1d */ /* 0x000fe20000010000 */
[-C--:B------:R-:W-:Y:S02]  /*8780*/  ISETP.GE.AND P2, PT, R12, R35.reuse, PT ;  /* 0x000000230c00720c */ /* 0x080fe40003f46270 */
[----:B------:R-:W-:Y:S02]  /*8790*/  ISETP.GE.AND P5, PT, R18, R35, PT ;  /* 0x000000231200720c */ /* 0x000fe40003fa6270 */
[----:B------:R-:W-:Y:S02]  /*87a0*/  PRMT R15, RZ, 0x7610, R15 ;  /* 0x00007610ff0f7816 */ /* 0x000fe4000000000f */
[----:B------:R-:W-:-:S02]  /*87b0*/  PRMT R19, RZ, 0x7610, R19 ;  /* 0x00007610ff137816 */ /* 0x000fc40000000013 */
[----:B0-----:R-:W-:Y:S02]  /*87c0*/  PRMT R72, RZ, 0x7610, R72 ;  /* 0x00007610ff487816 */ /* 0x001fe40000000048 */
[----:B------:R-:W-:Y:S01]  /*87d0*/  PRMT R21, RZ, 0x7610, R21 ;  /* 0x00007610ff157816 */ /* 0x000fe20000000015 */
[----:B------:R0:W2:Y:S01]  /*87e0*/  @!P1 LDG.E.U16 R13, [R70.64] ;  /* 0x00000004460d9981 */ /* 0x0000a2000c1e1500 */
[-C--:B------:R-:W-:Y:S02]  /*87f0*/  ISETP.GE.AND P1, PT, R14, R35.reuse, PT ;  /* 0x000000230e00720c */ /* 0x080fe40003f26270 */
[-C--:B------:R-:W-:Y:S01]  /*8800*/  ISETP.GE.AND P4, PT, R20, R35.reuse, PT ;  /* 0x000000231400720c */ /* 0x080fe20003f86270 */
[----:B------:R-:W3:Y:S01]  /*8810*/  @!P3 LDG.E.U16 R15, [R74.64] ;  /* 0x000000044a0fb981 */ /* 0x000ee2000c1e1500 */
[-C--:B------:R-:W-:Y:S02]  /*8820*/  ISETP.GE.AND P3, PT, R52, R35.reuse, PT ;  /* 0x000000233400720c */ /* 0x080fe40003f66270 */
[-C--:B------:R-:W-:Y:S01]  /*8830*/  ISETP.GE.AND P6, PT, R10, R35.reuse, PT ;  /* 0x000000230a00720c */ /* 0x080fe20003fc6270 */
[----:B------:R-:W4:Y:S01]  /*8840*/  @!P2 LDG.E.U16 R19, [R74.64+0x80] ;  /* 0x000080044a13a981 */ /* 0x000f22000c1e1500 */
[----:B------:R-:W-:-:S02]  /*8850*/  ISETP.GE.AND P2, PT, R56, R35, PT ;  /* 0x000000233800720c */ /* 0x000fc40003f46270 */
[----:B------:R-:W-:Y:S01]  /*8860*/  PRMT R78, RZ, 0x7610, R78 ;  /* 0x00007610ff4e7816 */ /* 0x000fe2000000004e */
[----:B------:R-:W5:Y:S01]  /*8870*/  @!P5 LDG.E.U16 R21, [R74.64+0x100] ;  /* 0x000100044a15d981 */ /* 0x000f62000c1e1500 */
[-C--:B------:R-:W-:Y:S02]  /*8880*/  ISETP.GE.AND P5, PT, R60, R35.reuse, PT ;  /* 0x000000233c00720c */ /* 0x080fe40003fa6270 */
[----:B------:R-:W-:Y:S01]  /*8890*/  PRMT R53, RZ, 0x7610, R53 ;  /* 0x00007610ff357816 */ /* 0x000fe20000000035 */
[----:B------:R-:W4:Y:S01]  /*88a0*/  @!P1 LDG.E.U16 R72, [R74.64+0xc0] ;  /* 0x0000c0044a489981 */ /* 0x000f22000c1e1500 */
[----:B------:R-:W-:Y:S02]  /*88b0*/  ISETP.GE.AND P1, PT, R54, R35, PT ;  /* 0x000000233600720c */ /* 0x000fe40003f26270 */
[----:B0-----:R-:W-:Y:S01]  /*88c0*/  PRMT R70, RZ, 0x7610, R70 ;  /* 0x00007610ff467816 */ /* 0x001fe20000000046 */
[----:B------:R-:W4:Y:S01]  /*88d0*/  @!P4 LDG.E.U16 R78, [R74.64+0x140] ;  /* 0x000140044a4ec981 */ /* 0x000f22000c1e1500 */
[----:B------:R-:W-:-:S02]  /*88e0*/  PRMT R55, RZ, 0x7610, R55 ;  /* 0x00007610ff377816 */ /* 0x000fc40000000037 */
[----:B------:R-:W-:Y:S01]  /*88f0*/  PRMT R80, RZ, 0x7610, R80 ;  /* 0x00007610ff507816 */ /* 0x000fe20000000050 */
[----:B------:R-:W4:Y:S01]  /*8900*/  @!P3 LDG.E.U16 R53, [R74.64+0x180] ;  /* 0x000180044a35b981 */ /* 0x000f22000c1e1500 */
[----:B------:R-:W-:Y:S02]  /*8910*/  PRMT R76, RZ, 0x7610, R76 ;  /* 0x00007610ff4c7816 */ /* 0x000fe4000000004c */
[-C--:B------:R-:W-:Y:S01]  /*8920*/  ISETP.GE.AND P4, PT, R58, R35.reuse, PT ;  /* 0x000000233a00720c */ /* 0x080fe20003f86270 */
[----:B------:R-:W4:Y:S01]  /*8930*/  @!P2 LDG.E.U16 R70, [R74.64+0x1c0] ;  /* 0x0001c0044a46a981 */ /* 0x000f22000c1e1500 */
[-C--:B------:R-:W-:Y:S02]  /*8940*/  ISETP.GE.AND P3, PT, R68, R35.reuse, PT ;  /* 0x000000234400720c */ /* 0x080fe40003f66270 */
[-C--:B------:R-:W-:Y:S01]  /*8950*/  ISETP.GE.AND P2, PT, R66, R35.reuse, PT ;  /* 0x000000234200720c */ /* 0x080fe20003f46270 */
        /* <DEDUP_REMOVED lines=41> */
[----:B-1----:R-:W-:-:S03]  /*8bf0*/  PRMT R63, RZ, 0x5410, R15 ;  /* 0x00005410ff3f7816 */ /* 0x002fc6000000000f */
[----:B------:R-:W1:Y:S01]  /*8c00*/  LDS.U16 R15, [R51+0x10] ;  /* 0x00001000330f7984 */ /* 0x000e620000000400 */
[----:B--2---:R-:W-:-:S03]  /*8c10*/  PRMT R71, RZ, 0x5410, R21 ;  /* 0x00005410ff477816 */ /* 0x004fc60000000015 */
[----:B------:R-:W2:Y:S01]  /*8c20*/  LDS.U16 R21, [R51+0x14] ;  /* 0x0000140033157984 */ /* 0x000ea20000000400 */
[----:B---3--:R-:W-:-:S03]  /*8c30*/  PRMT R75, RZ, 0x5410, R55 ;  /* 0x00005410ff4b7816 */ /* 0x008fc60000000037 */
[----:B------:R-:W3:Y:S01]  /*8c40*/  LDS.U16 R55, [R51+0x18] ;  /* 0x0000180033377984 */ /* 0x000ee20000000400 */
[----:B----4-:R-:W-:-:S03]  /*8c50*/  PRMT R69, RZ, 0x5410, R19 ;  /* 0x00005410ff457816 */ /* 0x010fc60000000013 */
[----:B------:R-:W4:Y:S01]  /*8c60*/  LDS.U16 R19, [R51+0x12] ;  /* 0x0000120033137984 */ /* 0x000f220000000400 */
[----:B-----5:R-:W-:-:S03]  /*8c70*/  PRMT R73, RZ, 0x5410, R53 ;  /* 0x00005410ff497816 */ /* 0x020fc60000000035 */
[----:B------:R-:W5:Y:S01]  /*8c80*/  LDS.U16 R53, [R51+0x16] ;  /* 0x0000160033357984 */ /* 0x000f620000000400 */
[----:B------:R-:W-:-:S03]  /*8c90*/  PRMT R77, RZ, 0x5410, R57 ;  /* 0x00005410ff4d7816 */ /* 0x000fc60000000039 */
[----:B------:R-:W5:Y:S01]  /*8ca0*/  LDS.U16 R57, [R51+0x1a] ;  /* 0x00001a0033397984 */ /* 0x000f620000000400 */
[----:B0-----:R-:W-:-:S03]  /*8cb0*/  PRMT R79, RZ, 0x5410, R13 ;  /* 0x00005410ff4f7816 */ /* 0x001fc6000000000d */
[----:B------:R-:W0:Y:S01]  /*8cc0*/  LDS.U16 R13, [R51+0x1c] ;  /* 0x00001c00330d7984 */ /* 0x000e220000000400 */
[----:B-1----:R-:W-:-:S03]  /*8cd0*/  PRMT R81, RZ, 0x5410, R15 ;  /* 0x00005410ff517816 */ /* 0x002fc6000000000f */
[----:B------:R-:W1:Y:S01]  /*8ce0*/  LDS.U16 R15, [R51+0x1e] ;  /* 0x00001e00330f7984 */ /* 0x000e620000000400 */
[----:B------:R-:W-:Y:S02]  /*8cf0*/  FMUL.FTZ R74, R73, -1.4426950216293334961 ;  /* 0xbfb8aa3b494a7820 */ /* 0x000fe40000410000 */
[----:B------:R-:W-:-:S04]  /*8d00*/  FMUL.FTZ R65, R59, -1.4426950216293334961 ;  /* 0xbfb8aa3b3b417820 */ /* 0x000fc80000410000 */
[----:B------:R-:W0:Y:S01]  /*8d10*/  MUFU.EX2 R74, R74 ;  /* 0x0000004a004a7308 */ /* 0x000e220000000800 */
[----:B------:R-:W-:Y:S01]  /*8d20*/  FMUL.FTZ R67, R63, -1.4426950216293334961 ;  /* 0xbfb8aa3b3f437820 */ /* 0x000fe20000410000 */
[----:B--2---:R-:W-:Y:S01]  /*8d30*/  PRMT R21, RZ, 0x5410, R21 ;  /* 0x00005410ff157816 */ /* 0x004fe20000000015 */
[----:B------:R-:W-:Y:S01]  /*8d40*/  FMUL.FTZ R76, R75, -1.4426950216293334961 ;  /* 0xbfb8aa3b4b4c7820 */ /* 0x000fe20000410000 */
[----:B---3--:R-:W-:-:S04]  /*8d50*/  PRMT R55, RZ, 0x5410, R55 ;  /* 0x00005410ff377816 */ /* 0x008fc80000000037 */
[----:B------:R-:W2:Y:S01]  /*8d60*/  MUFU.EX2 R65, R65 ;  /* 0x0000004100417308 */ /* 0x000ea20000000800 */
[----:B----4-:R-:W-:Y:S02]  /*8d70*/  PRMT R19, RZ, 0x5410, R19 ;  /* 0x00005410ff137816 */ /* 0x010fe40000000013 */
[----:B-----5:R-:W-:Y:S02]  /*8d80*/  PRMT R53, RZ, 0x5410, R53 ;  /* 0x00005410ff357816 */ /* 0x020fe40000000035 */
[----:B------:R-:W-:Y:S01]  /*8d90*/  PRMT R57, RZ, 0x5410, R57 ;  /* 0x00005410ff397816 */ /* 0x000fe20000000039 */
[----:B------:R-:W-:Y:S02]  /*8da0*/  FMUL.FTZ R78, R77, -1.4426950216293334961 ;  /* 0xbfb8aa3b4d4e7820 */ /* 0x000fe40000410000 */
[----:B------:R-:W3:Y:S01]  /*8db0*/  MUFU.EX2 R67, R67 ;  /* 0x0000004300437308 */ /* 0x000ee20000000800 */
[----:B------:R-:W-:Y:S02]  /*8dc0*/  FMUL.FTZ R80, R79, -1.4426950216293334961 ;  /* 0xbfb8aa3b4f507820 */ /* 0x000fe40000410000 */
[----:B------:R-:W-:-:S02]  /*8dd0*/  FMUL.FTZ R82, R81, -1.4426950216293334961 ;  /* 0xbfb8aa3b51527820 */ /* 0x000fc40000410000 */
[----:B------:R-:W-:Y:S02]  /*8de0*/  FMUL.FTZ R72, R71, -1.4426950216293334961 ;  /* 0xbfb8aa3b47487820 */ /* 0x000fe40000410000 */
[----:B------:R-:W-:Y:S01]  /*8df0*/  FMUL.FTZ R84, R21, -1.4426950216293334961 ;  /* 0xbfb8aa3b15547820 */ /* 0x000fe20000410000 */
[----:B------:R-:W4:Y:S01]  /*8e00*/  MUFU.EX2 R76, R76 ;  /* 0x0000004c004c7308 */ /* 0x000f220000000800 */
[----:B0-----:R-:W-:Y:S01]  /*8e10*/  PRMT R13, RZ, 0x5410, R13 ;  /* 0x00005410ff0d7816 */ /* 0x001fe2000000000d */
[----:B------:R-:W-:Y:S01]  /*8e20*/  FMUL.FTZ R102, R55, -1.4426950216293334961 ;  /* 0xbfb8aa3b37667820 */ /* 0x000fe20000410000 */
[----:B-1----:R-:W-:-:S03]  /*8e30*/  PRMT R15, RZ, 0x5410, R15 ;  /* 0x00005410ff0f7816 */ /* 0x002fc6000000000f */
[----:B------:R-:W-:Y:S02]  /*8e40*/  FMUL.FTZ R104, R13, -1.4426950216293334961 ;  /* 0xbfb8aa3b0d687820 */ /* 0x000fe40000410000 */
[----:B------:R-:W-:Y:S02]  /*8e50*/  FADD.FTZ R74, R74, 1 ;  /* 0x3f8000004a4a7421 */ /* 0x000fe40000010000 */
[----:B------:R-:W-:Y:S02]  /*8e60*/  FMUL.FTZ R70, R69, -1.4426950216293334961 ;  /* 0xbfb8aa3b45467820 */ /* 0x000fe40000410000 */
[----:B------:R-:W-:Y:S02]  /*8e70*/  FMUL.FTZ R83, R19, -1.4426950216293334961 ;  /* 0xbfb8aa3b13537820 */ /* 0x000fe40000410000 */
[----:B------:R-:W-:Y:S02]  /*8e80*/  FMUL.FTZ R101, R53, -1.4426950216293334961 ;  /* 0xbfb8aa3b35657820 */ /* 0x000fe40000410000 */
[----:B------:R-:W-:-:S02]  /*8e90*/  FMUL.FTZ R103, R57, -1.4426950216293334961 ;  /* 0xbfb8aa3b39677820 */ /* 0x000fc40000410000 */
[----:B------:R-:W-:Y:S01]  /*8ea0*/  FMUL.FTZ R105, R15, -1.4426950216293334961 ;  /* 0xbfb8aa3b0f697820 */ /* 0x000fe20000410000 */
[----:B------:R-:W0:Y:S01]  /*8eb0*/  MUFU.EX2 R78, R78 ;  /* 0x0000004e004e7308 */ /* 0x000e220000000800 */
[----:B--2---:R-:W-:-:S07]  /*8ec0*/  FADD.FTZ R65, R65, 1 ;  /* 0x3f80000041417421 */ /* 0x004fce0000010000 */
[----:B------:R-:W1:Y:S08]  /*8ed0*/  MUFU.EX2 R80, R80 ;  /* 0x0000005000507308 */ /* 0x000e700000000800 */
[----:B------:R-:W2:Y:S08]  /*8ee0*/  MUFU.EX2 R82, R82 ;  /* 0x0000005200527308 */ /* 0x000eb00000000800 */
[----:B------:R-:W5:Y:S08]  /*8ef0*/  MUFU.EX2 R72, R72 ;  /* 0x0000004800487308 */ /* 0x000f700000000800 */
[----:B------:R-:W0:Y:S08]  /*8f00*/  MUFU.EX2 R84, R84 ;  /* 0x0000005400547308 */ /* 0x000e300000000800 */
[----:B------:R-:W0:Y:S08]  /*8f10*/  MUFU.EX2 R102, R102 ;  /* 0x0000006600667308 */ /* 0x000e300000000800 */
[----:B------:R-:W0:Y:S01]  /*8f20*/  MUFU.EX2 R104, R104 ;  /* 0x0000006800687308 */ /* 0x000e220000000800 */
[----:B---3--:R-:W-:-:S07]  /*8f30*/  FADD.FTZ R67, R67, 1 ;  /* 0x3f80000043437421 */ /* 0x008fce0000010000 */
[----:B------:R-:W3:Y:S08]  /*8f40*/  MUFU.RCP R74, R74 ;  /* 0x0000004a004a7308 */ /* 0x000ef00000001000 */
[----:B------:R-:W0:Y:S08]  /*8f50*/  MUFU.EX2 R70, R70 ;  /* 0x0000004600467308 */ /* 0x000e300000000800 */
[----:B------:R-:W0:Y:S08]  /*8f60*/  MUFU.EX2 R83, R83 ;  /* 0x0000005300537308 */ /* 0x000e300000000800 */
[----:B------:R-:W0:Y:S08]  /*8f70*/  MUFU.EX2 R101, R101 ;  /* 0x0000006500657308 */ /* 0x000e300000000800 */
[----:B------:R-:W0:Y:S08]  /*8f80*/  MUFU.EX2 R103, R103 ;  /* 0x0000006700677308 */ /* 0x000e300000000800 */
[----:B------:R-:W3:Y:S01]  /*8f90*/  MUFU.EX2 R105, R105 ;  /* 0x0000006900697308 */ /* 0x000ee20000000800 */
[----:B----4-:R-:W-:-:S07]  /*8fa0*/  FADD.FTZ R76, R76, 1 ;  /* 0x3f8000004c4c7421 */ /* 0x010fce0000010000 */
[----:B------:R-:W4:Y:S01]  /*8fb0*/  MUFU.RCP R106, R65 ;  /* 0x00000041006a7308 */ /* 0x000f220000001000 */
[----:B0-----:R-:W-:Y:S02]  /*8fc0*/  FADD.FTZ R78, R78, 1 ;  /* 0x3f8000004e4e7421 */ /* 0x001fe40000010000 */
[----:B-1----:R-:W-:Y:S02]  /*8fd0*/  FADD.FTZ R80, R80, 1 ;  /* 0x3f80000050507421 */ /* 0x002fe40000010000 */
[----:B--2---:R-:W-:-:S03]  /*8fe0*/  FADD.FTZ R82, R82, 1 ;  /* 0x3f80000052527421 */ /* 0x004fc60000010000 */
[----:B------:R-:W0:Y:S01]  /*8ff0*/  MUFU.RCP R108, R67 ;  /* 0x00000043006c7308 */ /* 0x000e220000001000 */
[----:B-----5:R-:W-:Y:S02]  /*9000*/  FADD.FTZ R72, R72, 1 ;  /* 0x3f80000048487421 */ /* 0x020fe40000010000 */
[----:B------:R-:W-:Y:S02]  /*9010*/  FADD.FTZ R84, R84, 1 ;  /* 0x3f80000054547421 */ /* 0x000fe40000010000 */
[----:B------:R-:W-:Y:S02]  /*9020*/  FADD.FTZ R102, R102, 1 ;  /* 0x3f80000066667421 */ /* 0x000fe40000010000 */
[----:B------:R-:W-:Y:S01]  /*9030*/  FADD.FTZ R104, R104, 1 ;  /* 0x3f80000068687421 */ /* 0x000fe20000010000 */
[----:B------:R-:W1:Y:S01]  /*9040*/  MUFU.RCP R76, R76 ;  /* 0x0000004c004c7308 */ /* 0x000e620000001000 */
[----:B---3--:R-:W-:Y:S02]  /*9050*/  FMUL.FTZ R73, R73, R74 ;  /* 0x0000004a49497220 */ /* 0x008fe40000410000 */
[----:B------:R-:W-:-:S02]  /*9060*/  FADD.FTZ R70, R70, 1 ;  /* 0x3f80000046467421 */ /* 0x000fc40000010000 */
[----:B------:R-:W-:Y:S02]  /*9070*/  FADD.FTZ R83, R83, 1 ;  /* 0x3f80000053537421 */ /* 0x000fe40000010000 */
[----:B------:R-:W-:Y:S02]  /*9080*/  FADD.FTZ R101, R101, 1 ;  /* 0x3f80000065657421 */ /* 0x000fe40000010000 */
[----:B------:R-:W-:Y:S02]  /*9090*/  FADD.FTZ R103, R103, 1 ;  /* 0x3f80000067677421 */ /* 0x000fe40000010000 */
[----:B------:R-:W-:Y:S01]  /*90a0*/  FADD.FTZ R105, R105, 1 ;  /* 0x3f80000069697421 */ /* 0x000fe20000010000 */
[----:B------:R-:W2:Y:S01]  /*90b0*/  MUFU.RCP R78, R78 ;  /* 0x0000004e004e7308 */ /* 0x000ea20000001000 */
[----:B----4-:R-:W-:Y:S02]  /*90c0*/  FMUL.FTZ R59, R59, R106 ;  /* 0x0000006a3b3b7220 */ /* 0x010fe40000410000 */
[----:B------:R-:W-:-:S05]  /*90d0*/  FMUL.FTZ R73, R73, R96 ;  /* 0x0000006049497220 */ /* 0x000fca0000410000 */
[----:B------:R-:W3:Y:S08]  /*90e0*/  MUFU.RCP R80, R80 ;  /* 0x0000005000507308 */ /* 0x000ef00000001000 */
[----:B------:R-:W4:Y:S08]  /*90f0*/  MUFU.RCP R82, R82 ;  /* 0x0000005200527308 */ /* 0x000f300000001000 */
[----:B------:R0:W5:Y:S08]  /*9100*/  MUFU.RCP R110, R70 ;  /* 0x00000046006e7308 */ /* 0x0001700000001000 */
[----:B------:R-:W1:Y:S01]  /*9110*/  MUFU.RCP R72, R72 ;  /* 0x0000004800487308 */ /* 0x000e620000001000 */
[----:B0-----:R-:W-:-:S07]  /*9120*/  FMUL.FTZ R70, R63, R108 ;  /* 0x0000006c3f467220 */ /* 0x001fce0000410000 */
[----:B------:R-:W0:Y:S08]  /*9130*/  MUFU.RCP R112, R83 ;  /* 0x0000005300707308 */ /* 0x000e300000001000 */
[----:B------:R-:W0:Y:S08]  /*9140*/  MUFU.RCP R84, R84 ;  /* 0x0000005400547308 */ /* 0x000e300000001000 */
[----:B------:R-:W0:Y:S08]  /*9150*/  MUFU.RCP R114, R101 ;  /* 0x0000006500727308 */ /* 0x000e300000001000 */
[----:B------:R-:W0:Y:S08]  /*9160*/  MUFU.RCP R102, R102 ;  /* 0x0000006600667308 */ /* 0x000e300000001000 */
[----:B------:R-:W0:Y:S08]  /*9170*/  MUFU.RCP R106, R103 ;  /* 0x00000067006a7308 */ /* 0x000e300000001000 */
[----:B------:R-:W0:Y:S08]  /*9180*/  MUFU.RCP R104, R104 ;  /* 0x0000006800687308 */ /* 0x000e300000001000 */
[----:B------:R-:W0:Y:S01]  /*9190*/  MUFU.RCP R96, R105 ;  /* 0x0000006900607308 */ /* 0x000e220000001000 */
[----:B------:R-:W-:-:S02]  /*91a0*/  FMUL.FTZ R59, R59, R100 ;  /* 0x000000643b3b7220 */ /* 0x000fc40000410000 */
[----:B------:R-:W-:Y:S02]  /*91b0*/  FMUL.FTZ R70, R70, R99 ;  /* 0x0000006346467220 */ /* 0x000fe40000410000 */
[----:B-1----:R-:W-:Y:S02]  /*91c0*/  FMUL.FTZ R74, R75, R76 ;  /* 0x0000004c4b4a7220 */ /* 0x002fe40000410000 */
[----:B--2---:R-:W-:Y:S01]  /*91d0*/  FMUL.FTZ R77, R77, R78 ;  /* 0x0000004e4d4d7220 */ /* 0x004fe20000410000 */
[----:B------:R-:W-:Y:S01]  /*91e0*/  F2FP.BF16.PACK_AB R59, R70, R59 ;  /* 0x0000003b463b723e */ /* 0x000fe200000010ff */
[----:B------:R-:W-:Y:S01]  /*91f0*/  BAR.SYNC.DEFER_BLOCKING 0x0 ;  /* 0x0000000000007b1d */ /* 0x000fe20000010000 */
[----:B------:R-:W-:Y:S02]  /*9200*/  FMUL.FTZ R74, R74, R95 ;  /* 0x0000005f4a4a7220 */ /* 0x000fe40000410000 */
[----:B---3--:R-:W-:Y:S02]  /*9210*/  FMUL.FTZ R76, R79, R80 ;  /* 0x000000504f4c7220 */ /* 0x008fe40000410000 */
[----:B----4-:R-:W-:-:S02]  /*9220*/  FMUL.FTZ R81, R81, R82 ;  /* 0x0000005251517220 */ /* 0x010fc40000410000 */
[----:B-----5:R-:W-:Y:S02]  /*9230*/  FMUL.FTZ R69, R69, R110 ;  /* 0x0000006e45457220 */ /* 0x020fe40000410000 */
[----:B------:R-:W-:Y:S02]  /*9240*/  FMUL.FTZ R72, R71, R72 ;  /* 0x0000004847487220 */ /* 0x000fe40000410000 */
[----:B0-----:R-:W-:Y:S02]  /*9250*/  FMUL.FTZ R78, R19, R112 ;  /* 0x00000070134e7220 */ /* 0x001fe40000410000 */
[----:B------:R-:W-:Y:S02]  /*9260*/  FMUL.FTZ R21, R21, R84 ;  /* 0x0000005415157220 */ /* 0x000fe40000410000 */
[----:B------:R-:W-:Y:S02]  /*9270*/  FMUL.FTZ R80, R53, R114 ;  /* 0x0000007235507220 */ /* 0x000fe40000410000 */
[----:B------:R-:W-:-:S02]  /*9280*/  FMUL.FTZ R55, R55, R102 ;  /* 0x0000006637377220 */ /* 0x000fc40000410000 */
[----:B------:R-:W-:Y:S02]  /*9290*/  FMUL.FTZ R82, R57, R106 ;  /* 0x0000006a39527220 */ /* 0x000fe40000410000 */
[----:B------:R-:W-:Y:S02]  /*92a0*/  FMUL.FTZ R13, R13, R104 ;  /* 0x000000680d0d7220 */ /* 0x000fe40000410000 */
        /* <DEDUP_REMOVED lines=13> */
[----:B------:R-:W-:Y:S01]  /*9380*/  FMUL.FTZ R70, R70, R85 ;  /* 0x0000005546467220 */ /* 0x000fe20000410000 */
[----:B------:R-:W-:Y:S02]  /*9390*/  PRMT R15, R59, 0x7632, R15 ;  /* 0x000076323b0f7816 */ /* 0x000fe4000000000f */
[----:B------:R-:W-:Y:S02]  /*93a0*/  PRMT R53, R73, 0x7632, R53 ;  /* 0x0000763249357816 */ /* 0x000fe40000000035 */
[----:B------:R-:W-:Y:S02]  /*93b0*/  F2FP.BF16.PACK_AB R69, R72, R69 ;  /* 0x000000454845723e */ /* 0x000fe400000010ff */
[----:B------:R-:W-:-:S02]  /*93c0*/  F2FP.BF16.PACK_AB R76, R76, R77 ;  /* 0x0000004d4c4c723e */ /* 0x000fc400000010ff */
[----:B------:R-:W-:Y:S02]  /*93d0*/  F2FP.BF16.PACK_AB R78, R78, R81 ;  /* 0x000000514e4e723e */ /* 0x000fe400000010ff */
[----:B------:R-:W-:Y:S02]  /*93e0*/  F2FP.BF16.PACK_AB R21, R80, R21 ;  /* 0x000000155015723e */ /* 0x000fe400000010ff */
[----:B------:R-:W-:Y:S02]  /*93f0*/  F2FP.BF16.PACK_AB R55, R82, R55 ;  /* 0x000000375237723e */ /* 0x000fe400000010ff */
[----:B------:R-:W-:Y:S01]  /*9400*/  F2FP.BF16.PACK_AB R13, R70, R13 ;  /* 0x0000000d460d723e */ /* 0x000fe200000010ff */
[----:B------:R0:W-:Y:S01]  /*9410*/  STS.U16 [R51], R59 ;  /* 0x0000003b33007388 */ /* 0x0001e20000000400 */
[----:B------:R-:W-:Y:S02]  /*9420*/  PRMT R19, R69, 0x7632, R19 ;  /* 0x0000763245137816 */ /* 0x000fe40000000013 */
[----:B------:R-:W-:Y:S01]  /*9430*/  PRMT R57, R78, 0x7632, R57 ;  /* 0x000076324e397816 */ /* 0x000fe20000000039 */
[----:B------:R1:W-:Y:S01]  /*9440*/  STS.U16 [R51+0x2], R15 ;  /* 0x0000020f33007388 */ /* 0x0003e20000000400 */
[----:B------:R-:W-:-:S02]  /*9450*/  PRMT R63, R13, 0x7610, R63 ;  /* 0x000076100d3f7816 */ /* 0x000fc4000000003f */
[----:B------:R-:W-:Y:S01]  /*9460*/  PRMT R65, R13, 0x7632, R65 ;  /* 0x000076320d417816 */ /* 0x000fe20000000041 */
[----:B------:R2:W-:Y:S01]  /*9470*/  STS.U16 [R51+0xa], R53 ;  /* 0x00000a3533007388 */ /* 0x0005e20000000400 */
[----:B0-----:R-:W-:Y:S02]  /*9480*/  PRMT R59, R55, 0x7632, R59 ;  /* 0x00007632373b7816 */ /* 0x001fe4000000003b */
[----:B-1----:R-:W-:Y:S02]  /*9490*/  PRMT R15, R76, 0x7632, R15 ;  /* 0x000076324c0f7816 */ /* 0x002fe4000000000f */
[----:B--2---:R-:W-:Y:S01]  /*94a0*/  PRMT R53, R21, 0x7632, R53 ;  /* 0x0000763215357816 */ /* 0x004fe20000000035 */
        /* <DEDUP_REMOVED lines=14> */
[----:B------:R0:W-:Y:S04]  /*9590*/  LDS.U16 R13, [R34] ;  /* 0x00000000220d7984 */ /* 0x0001e80000000400 */
        /* <DEDUP_REMOVED lines=34> */
.L_x_1556:
[----:B------:R-:W-:Y:S05]  /*97c0*/  BSYNC B0 ;  /* 0x0000000000007941 */ /* 0x000fea0003800000 */
.L_x_1555:
[----:B------:R-:W-:Y:S01]  /*97d0*/  MOV R6, R36 ;  /* 0x0000002400067202 */ /* 0x000fe20000000f00 */
[----:B0-----:R-:W-:Y:S01]  /*97e0*/  IMAD R13, R23, c[0x0][0x218], RZ ;  /* 0x00008600170d7a24 */ /* 0x001fe200078e02ff */
[----:B------:R-:W-:Y:S02]  /*97f0*/  MOV R7, R67 ;  /* 0x0000004300077202 */ /* 0x000fe40000000f00 */
[-C--:B------:R-:W-:Y:S01]  /*9800*/  ISETP.GE.AND P4, PT, R10, R65.reuse, PT ;  /* 0x000000410a00720c */ /* 0x080fe20003f86270 */
[----:B------:R-:W-:Y:S01]  /*9810*/  IMAD R13, R0, c[0x0][0x21c], R13 ;  /* 0x00008700000d7a24 */ /* 0x000fe200078e020d */
        /* <DEDUP_REMOVED lines=13> */
[----:B------:R-:W-:Y:S01]  /*98f0*/  @!P4 STG.E.U16 [R4.64+0x40], R19 ;  /* 0x000040130400c986 */ /* 0x000fe2000c101504 */
[-C--:B------:R-:W-:Y:S02]  /*9900*/  ISETP.GE.AND P4, PT, R54, R65.reuse, PT ;  /* 0x000000413600720c */ /* 0x080fe40003f86270 */
[----:B------:R-:W-:Y:S01]  /*9910*/  IADD3 R31, R31, 0x1, RZ ;  /* 0x000000011f1f7810 */ /* 0x000fe20007ffe0ff */
[----:B------:R-:W-:Y:S01]  /*9920*/  @!P5 STG.E.U16 [R4.64+0x80], R21 ;  /* 0x000080150400d986 */ /* 0x000fe2000c101504 */
[----:B------:R-:W-:-:S03]  /*9930*/  ISETP.GE.AND P5, PT, R60, R65, PT ;  /* 0x000000413c00720c */ /* 0x000fc60003fa6270 */
[----:B------:R-:W-:Y:S01]  /*9940*/  @!P6 STG.E.U16 [R4.64+0xc0], R39 ;  /* 0x0000c0270400e986 */ /* 0x000fe2000c101504 */
[----:B------:R-:W-:-:S03]  /*9950*/  ISETP.GE.AND P6, PT, R58, R65, PT ;  /* 0x000000413a00720c */ /* 0x000fc60003fc6270 */
[----:B------:R-:W-:Y:S01]  /*9960*/  @!P3 STG.E.U16 [R4.64], R15 ;  /* 0x0000000f0400b986 */ /* 0x000fe2000c101504 */
[----:B------:R-:W-:-:S03]  /*9970*/  ISETP.GE.AND P3, PT, R56, R65, PT ;  /* 0x000000413800720c */ /* 0x000fc60003f66270 */
[----:B------:R0:W-:Y:S01]  /*9980*/  @!P0 STG.E.U16 [R4.64+0x100], R53 ;  /* 0x0001003504008986 */ /* 0x0001e2000c101504 */
[----:B------:R-:W-:-:S03]  /*9990*/  ISETP.GE.AND P0, PT, R68, R65, PT ;  /* 0x000000414400720c */ /* 0x000fc60003f06270 */
        /* <DEDUP_REMOVED lines=8> */
[----:B------:R-:W-:-:S03]  /*9a20*/  ISETP.GE.AND P3, PT, R62, R65, PT ;  /* 0x000000413e00720c */ /* 0x000fc60003f66270 */
[----:B------:R1:W-:Y:S01]  /*9a30*/  @!P0 STG.E.U16 [R4.64+0x2c0], R47 ;  /* 0x0002c02f04008986 */ /* 0x0003e2000c101504 */
[----:B------:R-:W-:-:S03]  /*9a40*/  ISETP.GE.AND P0, PT, R31, c[0x0][0x174], PT ;  /* 0x00005d001f007a0c */ /* 0x000fc60003f06270 */
[----:B------:R1:W-:Y:S01]  /*9a50*/  @!P1 STG.E.U16 [R4.64+0x300], R59 ;  /* 0x0003003b04009986 */ /* 0x0003e2000c101504 */
[----:B0-----:R-:W-:-:S03]  /*9a60*/  IADD3 R53, P1, R2, 0x400, RZ ;  /* 0x0000040002357810 */ /* 0x001fc60007f3e0ff */
        /* <DEDUP_REMOVED lines=9> */
.L_x_1557:
[----:B------:R-:W-:Y:S05]  /*9b00*/  EXIT ;  /* 0x000000000000794d */ /* 0x000fea0003800000 */
.L_x_1559:
        /* <DEDUP_REMOVED lines=15> */
.L_x_5355:


//--------------------- .text._Z25selective_scan_fwd_kernelI32Selective_Scan_fwd_kernel_traitsILi32ELi16ELi1ELb0ELb1ELb0ELb0EN3c108BFloat16ENS1_7complexIfEEEEv13SSMParamsBase --------------------------
	.section	.text._Z25selective_scan_fwd_kernelI32Selective_Scan_fwd_kernel_traitsILi32ELi16ELi1ELb0ELb1ELb0ELb0EN3c108BFloat16ENS1_7complexIfEEEEv13SSMParamsBase,"ax",@progbits
	.sectioninfo	@"SHI_REGISTERS=175"
	.align	128
        .global         _Z25selective_scan_fwd_kernelI32Selective_Scan_fwd_kernel_traitsILi32ELi16ELi1ELb0ELb1ELb0ELb0EN3c108BFloat16ENS1_7complexIfEEEEv13SSMParamsBase
        .type           _Z25selective_scan_fwd_kernelI32Selective_Scan_fwd_kernel_traitsILi32ELi16ELi1ELb0ELb1ELb0ELb0EN3c108BFloat16ENS1_7complexIfEEEEv13SSMParamsBase,@function
        .size           _Z25selective_scan_fwd_kernelI32Selective_Scan_fwd_kernel_traitsILi32ELi16ELi1ELb0ELb1ELb0ELb0EN3c108BFloat16ENS1_7complexIfEEEEv13SSMParamsBase,(.L_x_5356 - _Z25selective_scan_fwd_kernelI32Selective_Scan_fwd_kernel_traitsILi32ELi16ELi1ELb0ELb1ELb0ELb0EN3c108BFloat16ENS1_7complexIfEEEEv13SSMParamsBase)
        .other          _Z25selective_scan_fwd_kernelI32Selective_Scan_fwd_kernel_traitsILi32ELi16ELi1ELb0ELb1ELb0ELb0EN3c108BFloat16ENS1_7complexIfEEEEv13SSMParamsBase,@"STO_CUDA_ENTRY STV_DEFAULT"
_Z25selective_scan_fwd_kernelI32Selective_Scan_fwd_kernel_traitsILi32ELi16ELi1ELb0ELb1ELb0ELb0EN3c108BFloat16ENS1_7complexIfEEEEv13SSMParamsBase:
.text._Z25selective_scan_fwd_kernelI32Selective_Scan_fwd_kernel_traitsILi32ELi16ELi1ELb0ELb1ELb0ELb0EN3c108BFloat16ENS1_7complexIfEEEEv13SSMParamsBase:
        /* <DEDUP_REMOVED lines=58> */
[C---:B------:R-:W-:Y:S01]  /*03a0*/  IMAD R14, R166.reuse, c[0x0][0x1e0], RZ ;  /* 0x00007800a60e7a24 */ /* 0x040fe200078e02ff */
        /* <DEDUP_REMOVED lines=30> */
.L_x_1599:
[----:B------:R-:W-:Y:S01]  /*0590*/  BAR.SYNC.DEFER_BLOCKING 0x0 ;  /* 0x0000000000007b1d */ /* 0x000fe20000010000 */
[----:B------:R-:W-:-:S02]  /*05a0*/  MOV R2, 0xfffffe00 ;  /* 0xfffffe0000027802 */ /* 0x000fc40000000f00 */
[----:B0-----:R-:W-:Y:S02]  /*05b0*/  PRMT R5, RZ, 0x7610, R5 ;  /* 0x00007610ff057816 */ /* 0x001fe40000000005 */
[--C-:B------:R-:W-:Y:S01]  /*05c0*/  LOP3.LUT R18, R27, 0x20, R26.reuse, 0xfe, !PT ;  /* 0x000000201b127812 */ /* 0x100fe200078efe1a */
[----:B------:R-:W-:Y:S01]  /*05d0*/  IMAD R35, R31, R2, c[0x0][0x168] ;  /* 0x00005a001f237624 */ /* 0x000fe200078e0202 */
[----:B------:R-:W-:Y:S02]  /*05e0*/  MOV R2, R6 ;  /* 0x0000000600027202 */ /* 0x000fe40000000f00 */
[C-C-:B------:R-:W-:Y:S02]  /*05f0*/  LOP3.LUT R20, R27.reuse, 0x40, R26.reuse, 0xfe, !PT ;  /* 0x000000401b147812 */ /* 0x140fe400078efe1a */
[----:B------:R-:W-:Y:S02]  /*0600*/  ISETP.GE.AND P0, PT, R30, R35, PT ;  /* 0x000000231e00720c */ /* 0x000fe40003f06270 */
[----:B------:R-:W-:-:S02]  /*0610*/  LOP3.LUT R34, R27, 0x60, R26, 0xfe, !PT ;  /* 0x000000601b227812 */ /* 0x000fc400078efe1a */
[C-C-:B------:R-:W-:Y:S02]  /*0620*/  LOP3.LUT R36, R27.reuse, 0x80, R26.reuse, 0xfe, !PT ;  /* 0x000000801b247812 */ /* 0x140fe400078efe1a */
[----:B------:R-:W-:Y:S02]  /*0630*/  LOP3.LUT R38, R27, 0xa0, R26, 0xfe, !PT ;  /* 0x000000a01b267812 */ /* 0x000fe400078efe1a */
[-C--:B------:R-:W-:Y:S02]  /*0640*/  ISETP.GE.AND P1, PT, R20, R35.reuse, PT ;  /* 0x000000231400720c */ /* 0x080fe40003f26270 */
[----:B------:R-:W-:-:S03]  /*0650*/  ISETP.GE.AND P2, PT, R34, R35, PT ;  /* 0x000000232200720c */ /* 0x000fc60003f46270 */
        /* <DEDUP_REMOVED lines=55> */
[----:B------:R-:W-:Y:S02]  /*09d0*/  ISETP.GE.AND P2, PT, R34, R35, PT ;  /* 0x000000232200720c */ /* 0x000fe40003f46270 */
[----:B------:R-:W-:Y:S02]  /*09e0*/  SHF.L.U32 R34, R21, 0x1, RZ ;  /* 0x0000000115227819 */ /* 0x000fe400000006ff */
[C---:B------:R-:W-:Y:S02]  /*09f0*/  IADD3 R21, R28.reuse, 0x20, RZ ;  /* 0x000000201c157810 */ /* 0x040fe40007ffe0ff */
[C---:B------:R-:W-:Y:S02]  /*0a00*/  IADD3 R37, R28.reuse, 0x40, RZ ;  /* 0x000000401c257810 */ /* 0x040fe40007ffe0ff */
[C---:B------:R-:W-:Y:S02]  /*0a10*/  IADD3 R39, R28.reuse, 0x60, RZ ;  /* 0x000000601c277810 */ /* 0x040fe40007ffe0ff */
[----:B------:R-:W-:-:S02]  /*0a20*/  IADD3 R41, R28, 0x80, RZ ;  /* 0x000000801c297810 */ /* 0x000fc40007ffe0ff */
[----:B------:R-:W-:Y:S02]  /*0a30*/  IADD3 R43, R28, 0xa0, RZ ;  /* 0x000000a01c2b7810 */ /* 0x000fe40007ffe0ff */
[-C--:B------:R-:W-:Y:S02]  /*0a40*/  LEA.HI.SX32 R21, R21, R28.reuse, 0x1b ;  /* 0x0000001c15157211 */ /* 0x080fe400078fdaff */
[-C--:B------:R-:W-:Y:S02]  /*0a50*/  ISETP.GE.AND P6, PT, R38, R35.reuse, PT ;  /* 0x000000232600720c */ /* 0x080fe40003fc6270 */
[-C--:B------:R-:W-:Y:S02]  /*0a60*/  LEA.HI.SX32 R37, R37, R28.reuse, 0x1b ;  /* 0x0000001c25257211 */ /* 0x080fe400078fdaff */
[----:B------:R-:W-:Y:S02]  /*0a70*/  LEA.HI.SX32 R38, R39, R28, 0x1b ;  /* 0x0000001c27267211 */ /* 0x000fe400078fdaff */
[----:B------:R-:W-:-:S02]  /*0a80*/  ISETP.GE.AND P4, PT, R36, R35, PT ;  /* 0x000000232400720c */ /* 0x000fc40003f86270 */
[----:B------:R-:W-:Y:S02]  /*0a90*/  ISETP.GE.AND P5, PT, R40, R35, PT ;  /* 0x000000232800720c */ /* 0x000fe40003fa6270 */
[-C--:B------:R-:W-:Y:S02]  /*0aa0*/  LEA.HI.SX32 R39, R41, R28.reuse, 0x1b ;  /* 0x0000001c29277211 */ /* 0x080fe400078fdaff */
[----:B------:R-:W-:Y:S02]  /*0ab0*/  LEA.HI.SX32 R40, R43, R28, 0x1b ;  /* 0x0000001c2b287211 */ /* 0x000fe400078fdaff */
[----:B------:R-:W-:Y:S02]  /*0ac0*/  SHF.L.U32 R36, R21, 0x1, RZ ;  /* 0x0000000115247819 */ /* 0x000fe400000006ff */
[----:B------:R-:W-:Y:S02]  /*0ad0*/  SHF.L.U32 R37, R37, 0x1, RZ ;  /* 0x0000000125257819 */ /* 0x000fe400000006ff */
[----:B------:R-:W-:-:S02]  /*0ae0*/  IADD3 R41, R28, 0x100, RZ ;  /* 0x000001001c297810 */ /* 0x000fc40007ffe0ff */
[----:B------:R-:W-:Y:S02]  /*0af0*/  SHF.L.U32 R38, R38, 0x1, RZ ;  /* 0x0000000126267819 */ /* 0x000fe400000006ff */
[----:B------:R-:W-:Y:S02]  /*0b00*/  IADD3 R21, R28, 0xe0, RZ ;  /* 0x000000e01c157810 */ /* 0x000fe40007ffe0ff */
[----:B------:R-:W-:Y:S02]  /*0b10*/  SHF.L.U32 R39, R39, 0x1, RZ ;  /* 0x0000000127277819 */ /* 0x000fe400000006ff */
[----:B------:R-:W-:Y:S02]  /*0b20*/  SHF.L.U32 R40, R40, 0x1, RZ ;  /* 0x0000000128287819 */ /* 0x000fe400000006ff */
[----:B------:R-:W-:Y:S02]  /*0b30*/  IADD3 R45, R28, 0x120, RZ ;  /* 0x000001201c2d7810 */ /* 0x000fe40007ffe0ff */
[----:B------:R-:W-:-:S02]  /*0b40*/  LEA.HI.SX32 R43, R41, R28, 0x1b ;  /* 0x0000001c292b7211 */ /* 0x000fc400078fdaff */
[----:B------:R-:W-:Y:S02]  /*0b50*/  IADD3 R47, R28, 0x140, RZ ;  /* 0x000001401c2f7810 */ /* 0x000fe40007ffe0ff */
[-C--:B------:R-:W-:Y:S02]  /*0b60*/  LEA.HI.SX32 R21, R21, R28.reuse, 0x1b ;  /* 0x0000001c15157211 */ /* 0x080fe400078fdaff */
[----:B------:R-:W-:Y:S02]  /*0b70*/  ISETP.GE.AND P3, PT, R42, R35, PT ;  /* 0x000000232a00720c */ /* 0x000fe40003f66270 */
        /* <DEDUP_REMOVED lines=12> */
[----:B------:R-:W-:Y:S02]  /*0c40*/  PRMT R59, RZ, 0x7610, R59 ;  /* 0x00007610ff3b7816 */ /* 0x000fe4000000003b */
[----:B------:R-:W-:-:S02]  /*0c50*/  PRMT R63, RZ, 0x7610, R63 ;  /* 0x00007610ff3f7816 */ /* 0x000fc4000000003f */
[----:B------:R-:W-:Y:S02]  /*0c60*/  PRMT R65, RZ, 0x7610, R65 ;  /* 0x00007610ff417816 */ /* 0x000fe40000000041 */
[----:B------:R-:W-:Y:S02]  /*0c70*/  PRMT R67, RZ, 0x7610, R67 ;  /* 0x00007610ff437816 */ /* 0x000fe40000000043 */
        /* <DEDUP_REMOVED lines=19> */
[----:B------:R-:W-:Y:S01]  /*0db0*/  STS.U16 [R41+0x180], R8 ;  /* 0x0001800829007388 */ /* 0x000fe20000000400 */
[----:B------:R-:W-:-:S02]  /*0dc0*/  LEA.HI.SX32 R11, R11, R28, 0x1b ;  /* 0x0000001c0b0b7211 */ /* 0x000fc400078fdaff */
[----:B------:R-:W-:Y:S01]  /*0dd0*/  SHF.L.U32 R46, R5, 0x1, RZ ;  /* 0x00000001052e7819 */ /* 0x000fe200000006ff */
[----:B------:R-:W-:Y:S01]  /*0de0*/  STS.U16 [R42+0x1c0], R13 ;  /* 0x0001c00d2a007388 */ /* 0x000fe20000000400 */
[----:B------:R-:W-:Y:S02]  /*0df0*/  SHF.L.U32 R47, R7, 0x1, RZ ;  /* 0x00000001072f7819 */ /* 0x000fe400000006ff */
[----:B------:R-:W-:Y:S01]  /*0e00*/  SHF.L.U32 R48, R9, 0x1, RZ ;  /* 0x0000000109307819 */ /* 0x000fe200000006ff */
[----:B------:R-:W-:Y:S01]  /*0e10*/  STS.U16 [R43+0x200], R10 ;  /* 0x0002000a2b007388 */ /* 0x000fe20000000400 */
[----:B------:R-:W-:Y:S02]  /*0e20*/  LEA.HI.SX32 R51, R4, R4, 0x1b ;  /* 0x0000000404337211 */ /* 0x000fe400078fdaff */
[----:B------:R-:W-:Y:S01]  /*0e30*/  SHF.L.U32 R49, R11, 0x1, RZ ;  /* 0x000000010b317819 */ /* 0x000fe200000006ff */
[----:B------:R-:W-:Y:S01]  /*0e40*/  STS.U16 [R44+0x240], R15 ;  /* 0x0002400f2c007388 */ /* 0x000fe20000000400 */
[----:B------:R-:W-:-:S03]  /*0e50*/  SHF.L.U32 R51, R51, 0x1, RZ ;  /* 0x0000000133337819 */ /* 0x000fc600000006ff */
        /* <DEDUP_REMOVED lines=23> */
[----:B0-----:R-:W-:-:S02]  /*0fd0*/  MOV R16, R61 ;  /* 0x0000003d00107202 */ /* 0x001fc40000000f00 */
[----:B------:R-:W-:Y:S01]  /*0fe0*/  MOV R17, R68 ;  /* 0x0000004400117202 */ /* 0x000fe20000000f00 */
[----:B------:R-:W-:Y:S01]  /*0ff0*/  BAR.SYNC.DEFER_BLOCKING 0x0 ;  /* 0x0000000000007b1d */ /* 0x000fe20000010000 */
[----:B------:R-:W-:Y:S02]  /*1000*/  PRMT R68, RZ, 0x7610, R68 ;  /* 0x00007610ff447816 */ /* 0x000fe40000000044 */
[----:B------:R-:W-:Y:S02]  /*1010*/  PRMT R61, RZ, 0x7610, R61 ;  /* 0x00007610ff3d7816 */ /* 0x000fe4000000003d */
[----:B-1----:R-:W-:Y:S01]  /*1020*/  PRMT R55, RZ, 0x7610, R55 ;  /* 0x00007610ff377816 */ /* 0x002fe20000000037 */
[----:B------:R-:W2:Y:S01]  /*1030*/  @!P1 LDG.E.U16 R57, [R16.64+0x40] ;  /* 0x0000400410399981 */ /* 0x000ea2000c1e1500 */
[-C--:B------:R-:W-:Y:S02]  /*1040*/  ISETP.GE.AND P1, PT, R52, R35.reuse, PT ;  /* 0x000000233400720c */ /* 0x080fe40003f26270 */
[----:B------:R-:W-:Y:S01]  /*1050*/  PRMT R52, RZ, 0x7610, R52 ;  /* 0x00007610ff347816 */ /* 0x000fe20000000034 */
[----:B------:R-:W3:Y:S01]  /*1060*/  @!P2 LDG.E.U16 R59, [R16.64+0xc0] ;  /* 0x0000c004103ba981 */ /* 0x000ee2000c1e1500 */
[----:B------:R-:W-:-:S03]  /*1070*/  ISETP.GE.AND P2, PT, R30, R35, PT ;  /* 0x000000231e00720c */ /* 0x000fc60003f46270 */
[----:B------:R-:W4:Y:S01]  /*1080*/  @!P0 LDG.E.U16 R68, [R16.64+0x80] ;  /* 0x0000800410448981 */ /* 0x000f22000c1e1500 */
[-C--:B------:R-:W-:Y:S02]  /*1090*/  ISETP.GE.AND P0, PT, R54, R35.reuse, PT ;  /* 0x000000233600720c */ /* 0x080fe40003f06270 */
[----:B------:R-:W-:Y:S01]  /*10a0*/  PRMT R54, RZ, 0x7610, R54 ;  /* 0x00007610ff367816 */ /* 0x000fe20000000036 */
[----:B------:R-:W2:Y:S01]  /*10b0*/  @!P4 LDG.E.U16 R52, [R16.64+0x100] ;  /* 0x000100041034c981 */ /* 0x000ea2000c1e1500 */
[-C--:B------:R-:W-:Y:S02]  /*10c0*/  ISETP.GE.AND P4, PT, R56, R35.reuse, PT ;  /* 0x000000233800720c */ /* 0x080fe40003f86270 */
[----:B------:R-:W-:Y:S01]  /*10d0*/  PRMT R56, RZ, 0x7610, R56 ;  /* 0x00007610ff387816 */ /* 0x000fe20000000038 */
        /* <DEDUP_REMOVED lines=49> */
[----:B------:R0:W3:Y:S04]  /*13f0*/  LDS.U16 R71, [R51+0x14] ;  /* 0x0000140033477984 */ /* 0x0000e80000000400 */
        /* <DEDUP_REMOVED lines=12> */
[----:B------:R-:W-:Y:S02]  /*14c0*/  MOV R60, c[0x0][0x16c] ;  /* 0x00005b00003c7a02 */ /* 0x000fe40000000f00 */
[----:B---3--:R-:W-:-:S02]  /*14d0*/  PRMT R81, RZ, 0x5410, R56 ;  /* 0x00005410ff517816 */ /* 0x008fc40000000038 */
[----:B----4-:R-:W-:Y:S02]  /*14e0*/  PRMT R83, RZ, 0x5410, R58 ;  /* 0x00005410ff537816 */ /* 0x010fe4000000003a */
[----:B------:R-:W-:Y:S01]  /*14f0*/  PRMT R63, RZ, 0x5410, R63 ;  /* 0x00005410ff3f7816 */ /* 0x000fe2000000003f */
[--C-:B------:R-:W-:Y:S01]  /*1500*/  FADD.FTZ R58, R61, R24.reuse ;  /* 0x000000183d3a7221 */ /* 0x100fe20000010000 */
[----:B------:R-:W-:Y:S01]  /*1510*/  ISETP.GE.AND P6, PT, R60, 0x1, PT ;  /* 0x000000013c00780c */ /* 0x000fe20003fc6270 */
[----:B------:R-:W-:Y:S01]  /*1520*/  FADD.FTZ R56, R81, R24 ;  /* 0x0000001851387221 */ /* 0x000fe20000010000 */
[----:B------:R-:W-:Y:S01]  /*1530*/  PRMT R61, RZ, 0x5410, R64 ;  /* 0x00005410ff3d7816 */ /* 0x000fe20000000040 */
[--C-:B------:R-:W-:Y:S01]  /*1540*/  FADD.FTZ R60, R83, R24.reuse ;  /* 0x00000018533c7221 */ /* 0x100fe20000010000 */
[----:B------:R-:W-:Y:S01]  /*1550*/  FSETP.GTU.FTZ.AND P5, PT, R54, 20, PT ;  /* 0x41a000003600780b */ /* 0x000fe20003fbc000 */
        /* <DEDUP_REMOVED lines=39> */
.L_x_1561:
[----:B------:R-:W-:Y:S05]  /*17d0*/  BSYNC B0 ;  /* 0x0000000000007941 */ /* 0x000fea0003800000 */
.L_x_1560:
        /* <DEDUP_REMOVED lines=36> */
.L_x_1563:
[----:B------:R-:W-:Y:S05]  /*1a20*/  BSYNC B0 ;  /* 0x0000000000007941 */ /* 0x000fea0003800000 */
.L_x_1562:
        /* <DEDUP_REMOVED lines=38> */
.L_x_1565:
[----:B------:R-:W-:Y:S05]  /*1c90*/  BSYNC B0 ;  /* 0x0000000000007941 */ /* 0x000fea0003800000 */
.L_x_1564:
        /* <DEDUP_REMOVED lines=36> */
.L_x_1567:
[----:B------:R-:W-:Y:S05]  /*1ee0*/  BSYNC B0 ;  /* 0x0000000000007941 */ /* 0x000fea0003800000 */
.L_x_1566:
        /* <DEDUP_REMOVED lines=38> */
.L_x_1569:
[----:B------:R-:W-:Y:S05]  /*2150*/  BSYNC B0 ;  /* 0x0000000000007941 */ /* 0x000fea0003800000 */
.L_x_1568:
        /* <DEDUP_REMOVED lines=36> */
.L_x_1571:
[----:B------:R-:W-:Y:S05]  /*23a0*/  BSYNC B0 ;  /* 0x0000000000007941 */ /* 0x000fea0003800000 */
.L_x_1570:
        /* <DEDUP_REMOVED lines=38> */
.L_x_1573:
[----:B------:R-:W-:Y:S05]  /*2610*/  BSYNC B0 ;  /* 0x0000000000007941 */ /* 0x000fea0003800000 */
.L_x_1572:
        /* <DEDUP_REMOVED lines=36> */
.L_x_1575:
[----:B------:R-:W-:Y:S05]  /*2860*/  BSYNC B0 ;  /* 0x0000000000007941 */ /* 0x000fea0003800000 */
.L_x_1574:
        /* <DEDUP_REMOVED lines=41> */
.L_x_1577:
[----:B------:R-:W-:Y:S05]  /*2b00*/  BSYNC B0 ;  /* 0x0000000000007941 */ /* 0x000fea0003800000 */
.L_x_1576:
        /* <DEDUP_REMOVED lines=41> */
.L_x_1579:
[----:B------:R-:W-:Y:S05]  /*2da0*/  BSYNC B0 ;  /* 0x0000000000007941 */ /* 0x000fea0003800000 */
.L_x_1578:
        /* <DEDUP_REMOVED lines=47> */
.L_x_1581:
[----:B------:R-:W-:Y:S05]  /*30a0*/  BSYNC B0 ;  /* 0x0000000000007941 */ /* 0x000fea0003800000 */
.L_x_1580:
        /* <DEDUP_REMOVED lines=33> */
.L_x_1583:
[----:B------:R-:W-:Y:S05]  /*32c0*/  BSYNC B0 ;  /* 0x0000000000007941 */ /* 0x000fea0003800000 */
.L_x_1582:
        /* <DEDUP_REMOVED lines=33> */
.L_x_1585:
[----:B------:R-:W-:Y:S05]  /*34e0*/  BSYNC B0 ;  /* 0x0000000000007941 */ /* 0x000fea0003800000 */
.L_x_1584:
        /* <DEDUP_REMOVED lines=33> */
.L_x_1587:
[----:B------:R-:W-:Y:S05]  /*3700*/  BSYNC B0 ;  /* 0x0000000000007941 */ /* 0x000fea0003800000 */
.L_x_1586:
        /* <DEDUP_REMOVED lines=33> */
.L_x_1589:
[----:B------:R-:W-:Y:S05]  /*3920*/  BSYNC B0 ;  /* 0x0000000000007941 */ /* 0x000fea0003800000 */
.L_x_1588:
        /* <DEDUP_REMOVED lines=33> */
.L_x_1591:
[----:B------:R-:W-:Y:S05]  /*3b40*/  BSYNC B0 ;  /* 0x0000000000007941 */ /* 0x000fea0003800000 */
.L_x_1590:
        /* <DEDUP_REMOVED lines=36> */
.L_x_1595:
[----:B------:R-:W-:Y:S01]  /*3d90*/  IMAD R7, R23, c[0x0][0x180], RZ ;  /* 0x0000600017077a24 */ /* 0x000fe200078e02ff */
[----:B------:R-:W-:Y:S01]  /*3da0*/  SHF.R.S32.HI R10, RZ, 0x1f, R101 ;  /* 0x0000001fff0a7819 */ /* 0x000fe20000011465 */
[----:B------:R-:W-:-:S04]  /*3db0*/  IMAD.WIDE.U32 R4, R0, c[0x0][0x180], RZ ;  /* 0x0000600000047a25 */ /* 0x000fc800078e00ff */
[----:B------:R-:W-:Y:S02]  /*3dc0*/  IMAD R7, R0, c[0x0][0x184], R7 ;  /* 0x0000610000077a24 */ /* 0x000fe400078e0207 */
[----:B------:R-:W-:-:S03]  /*3dd0*/  IMAD R6, R10, c[0x0][0x188], RZ ;  /* 0x000062000a067a24 */ /* 0x000fc600078e02ff */
[----:B------:R-:W-:Y:S01]  /*3de0*/  IADD3 R5, R5, R7, RZ ;  /* 0x0000000705057210 */ /* 0x000fe20007ffe0ff */
[----:B------:R-:W-:Y:S01]  /*3df0*/  IMAD R7, R101, c[0x0][0x18c], R6 ;  /* 0x0000630065077a24 */ /* 0x000fe200078e0206 */
[----:B------:R-:W-:-:S03]  /*3e00*/  MOV R12, 0xfffffe00 ;  /* 0xfffffe00000c7802 */ /* 0x000fc60000000f00 */
[----:B------:R-:W-:Y:S01]  /*3e10*/  IMAD.WIDE.U32 R4, R101, c[0x0][0x188], R4 ;  /* 0x0000620065047a25 */ /* 0x000fe200078e0004 */
[----:B------:R-:W-:-:S03]  /*3e20*/  IADD3 R8, R27, R30, RZ ;  /* 0x0000001e1b087210 */ /* 0x000fc60007ffe0ff */
[----:B------:R-:W-:Y:S01]  /*3e30*/  IMAD R35, R31, R12, c[0x0][0x168] ;  /* 0x00005a001f237624 */ /* 0x000fe200078e020c */
[----:B------:R-:W-:Y:S02]  /*3e40*/  IADD3 R5, R5, R7, RZ ;  /* 0x0000000705057210 */ /* 0x000fe40007ffe0ff */
[----:B------:R-:W-:Y:S01]  /*3e50*/  LEA R6, P0, R4, c[0x0][0x220], 0x3 ;  /* 0x0000880004067a11 */ /* 0x000fe200078018ff */
[----:B------:R-:W-:Y:S01]  /*3e60*/  IMAD R14, R10, c[0x0][0x1a0], RZ ;  /* 0x000068000a0e7a24 */ /* 0x000fe200078e02ff */
[----:B------:R-:W-:Y:S02]  /*3e70*/  IADD3 R11, R8, 0x20, RZ ;  /* 0x00000020080b7810 */ /* 0x000fe40007ffe0ff */
[----:B------:R-:W-:Y:S02]  /*3e80*/  LEA.HI.X R7, R4, c[0x0][0x224], R5, 0x3, P0 ;  /* 0x0000890004077a11 */ /* 0x000fe400000f1c05 */
[----:B------:R-:W-:Y:S02]  /*3e90*/  SHF.L.U32 R106, R35, 0x1, RZ ;  /* 0x00000001236a7819 */ /* 0x000fe400000006ff */
[----:B------:R-:W-:Y:S01]  /*3ea0*/  IADD3 R12, R8, 0x40, RZ ;  /* 0x00000040080c7810 */ /* 0x000fe20007ffe0ff */
[----:B------:R0:W2:Y:S01]  /*3eb0*/  LDG.E.64 R4, [R6.64] ;  /* 0x0000000406047981 */ /* 0x0000a2000c1e1b00 */
[----:B------:R-:W-:-:S02]  /*3ec0*/  SHF.R.S32.HI R9, RZ, 0x1f, R8 ;  /* 0x0000001fff097819 */ /* 0x000fc40000011408 */
[-C--:B------:R-:W-:Y:S01]  /*3ed0*/  ISETP.GE.AND P0, PT, R11, R106.reuse, PT ;  /* 0x0000006a0b00720c */ /* 0x080fe20003f06270 */
[C---:B------:R-:W-:Y:S01]  /*3ee0*/  IMAD R11, R101.reuse, c[0x0][0x1a4], R14 ;  /* 0x00006900650b7a24 */ /* 0x040fe200078e020e */
[-C--:B------:R-:W-:Y:S01]  /*3ef0*/  ISETP.GE.AND P4, PT, R12, R106.reuse, PT ;  /* 0x0000006a0c00720c */ /* 0x080fe20003f86270 */
[----:B------:R-:W-:Y:S01]  /*3f00*/  IMAD.WIDE.U32 R12, R101, c[0x0][0x1a0], R8 ;  /* 0x00006800650c7a25 */ /* 0x000fe200078e0008 */
[C---:B------:R-:W-:Y:S02]  /*3f10*/  ISETP.GE.AND P1, PT, R8.reuse, R106, PT ;  /* 0x0000006a0800720c */ /* 0x040fe40003f26270 */
[C---:B------:R-:W-:Y:S02]  /*3f20*/  IADD3 R9, R8.reuse, 0xa0, RZ ;  /* 0x000000a008097810 */ /* 0x040fe40007ffe0ff */
[C---:B0-----:R-:W-:Y:S02]  /*3f30*/  IADD3 R6, R8.reuse, 0x60, RZ ;  /* 0x0000006008067810 */ /* 0x041fe40007ffe0ff */
[----:B------:R-:W-:-:S02]  /*3f40*/  IADD3 R7, R8, 0x80, RZ ;  /* 0x0000008008077810 */ /* 0x000fc40007ffe0ff */
[----:B------:R-:W-:Y:S02]  /*3f50*/  ISETP.GE.AND P3, PT, R6, R106, PT ;  /* 0x0000006a0600720c */ /* 0x000fe40003f66270 */
[----:B------:R-:W-:Y:S02]  /*3f60*/  IADD3 R13, R13, R11, RZ ;  /* 0x0000000b0d0d7210 */ /* 0x000fe40007ffe0ff */
[C---:B------:R-:W-:Y:S02]  /*3f70*/  LEA R6, P2, R12.reuse, R32, 0x1 ;  /* 0x000000200c067211 */ /* 0x040fe400078408ff */
[----:B------:R-:W-:Y:S02]  /*3f80*/  ISETP.GE.AND P6, PT, R7, R106, PT ;  /* 0x0000006a0700720c */ /* 0x000fe40003fc6270 */
[--C-:B------:R-:W-:Y:S02]  /*3f90*/  LEA.HI.X R7, R12, R33, R13.reuse, 0x1, P2 ;  /* 0x000000210c077211 */ /* 0x100fe400010f0c0d */
[----:B------:R-:W-:-:S02]  /*3fa0*/  PRMT R13, RZ, 0x7610, R13 ;  /* 0x00007610ff0d7816 */ /* 0x000fc4000000000d */
[-C--:B------:R-:W-:Y:S02]  /*3fb0*/  ISETP.GE.AND P5, PT, R9, R106.reuse, PT ;  /* 0x0000006a0900720c */ /* 0x080fe40003fa6270 */
[C---:B------:R-:W-:Y:S02]  /*3fc0*/  IADD3 R9, R8.reuse, 0xe0, RZ ;  /* 0x000000e008097810 */ /* 0x040fe40007ffe0ff */
[----:B------:R-:W-:Y:S01]  /*3fd0*/  IADD3 R11, R8, 0xc0, RZ ;  /* 0x000000c0080b7810 */ /* 0x000fe20007ffe0ff */
[----:B------:R-:W3:Y:S01]  /*3fe0*/  @!P1 LDG.E.U16 R13, [R6.64] ;  /* 0x00000004060d9981 */ /* 0x000ee2000c1e1500 */
[----:B------:R-:W-:Y:S02]  /*3ff0*/  PRMT R12, RZ, 0x7610, R12 ;  /* 0x00007610ff0c7816 */ /* 0x000fe4000000000c */
[----:B------:R-:W-:Y:S02]  /*4000*/  PRMT R15, RZ, 0x7610, R15 ;  /* 0x00007610ff0f7816 */ /* 0x000fe4000000000f */
[----:B------:R-:W-:-:S02]  /*4010*/  ISETP.GE.AND P1, PT, R9, R106, PT ;  /* 0x0000006a0900720c */ /* 0x000fc40003f26270 */
[C---:B------:R-:W-:Y:S01]  /*4020*/  IADD3 R9, R8.reuse, 0x120, RZ ;  /* 0x0000012008097810 */ /* 0x040fe20007ffe0ff */
[----:B------:R-:W4:Y:S01]  /*4030*/  @!P4 LDG.E.U16 R12, [R6.64+0x80] ;  /* 0x00008004060cc981 */ /* 0x000f22000c1e1500 */
[-C--:B------:R-:W-:Y:S02]  /*4040*/  ISETP.GE.AND P2, PT, R11, R106.reuse, PT ;  /* 0x0000006a0b00720c */ /* 0x080fe40003f46270 */
[----:B------:R-:W-:Y:S01]  /*4050*/  IADD3 R11, R8, 0x100, RZ ;  /* 0x00000100080b7810 */ /* 0x000fe20007ffe0ff */
[----:B------:R-:W5:Y:S01]  /*4060*/  @!P0 LDG.E.U16 R15, [R6.64+0x40] ;  /* 0x00004004060f8981 */ /* 0x000f62000c1e1500 */
[----:B------:R-:W-:Y:S02]  /*4070*/  PRMT R14, RZ, 0x7610, R14 ;  /* 0x00007610ff0e7816 */ /* 0x000fe4000000000e */
[----:B------:R-:W-:Y:S02]  /*4080*/  PRMT R19, RZ, 0x7610, R19 ;  /* 0x00007610ff137816 */ /* 0x000fe40000000013 */
[----:B------:R-:W-:-:S02]  /*4090*/  ISETP.GE.AND P4, PT, R9, R106, PT ;  /* 0x0000006a0900720c */ /* 0x000fc40003f86270 */
[C---:B------:R-:W-:Y:S01]  /*40a0*/  IADD3 R9, R8.reuse, 0x160, RZ ;  /* 0x0000016008097810 */ /* 0x040fe20007ffe0ff */
[----:B------:R-:W4:Y:S01]  /*40b0*/  @!P6 LDG.E.U16 R14, [R6.64+0x100] ;  /* 0x00010004060ee981 */ /* 0x000f22000c1e1500 */
[-C--:B------:R-:W-:Y:S02]  /*40c0*/  ISETP.GE.AND P0, PT, R11, R106.reuse, PT ;  /* 0x0000006a0b00720c */ /* 0x080fe40003f06270 */
[----:B------:R-:W-:Y:S01]  /*40d0*/  IADD3 R11, R8, 0x140, RZ ;  /* 0x00000140080b7810 */ /* 0x000fe20007ffe0ff */
[----:B------:R-:W4:Y:S01]  /*40e0*/  @!P3 LDG.E.U16 R19, [R6.64+0xc0] ;  /* 0x0000c0040613b981 */ /* 0x000f22000c1e1500 */
[----:B------:R-:W-:Y:S02]  /*40f0*/  PRMT R53, RZ, 0x7610, R53 ;  /* 0x00007610ff357816 */ /* 0x000fe40000000035 */
[----:B------:R-:W-:Y:S02]  /*4100*/  ISETP.GE.AND P6, PT, R9, R106, PT ;  /* 0x0000006a0900720c */ /* 0x000fe40003fc6270 */
[----:B------:R-:W-:-:S02]  /*4110*/  PRMT R20, RZ, 0x7610, R20 ;  /* 0x00007610ff147816 */ /* 0x000fc40000000014 */
[C---:B------:R-:W-:Y:S01]  /*4120*/  IADD3 R9, R8.reuse, 0x180, RZ ;  /* 0x0000018008097810 */ /* 0x040fe20007ffe0ff */
[----:B------:R-:W4:Y:S01]  /*4130*/  @!P5 LDG.E.U16 R53, [R6.64+0x140] ;  /* 0x000140040635d981 */ /* 0x000f22000c1e1500 */
[-C--:B------:R-:W-:Y:S02]  /*4140*/  ISETP.GE.AND P3, PT, R11, R106.reuse, PT ;  /* 0x0000006a0b00720c */ /* 0x080fe40003f66270 */
[----:B------:R-:W-:Y:S01]  /*4150*/  PRMT R103, RZ, 0x7610, R103 ;  /* 0x00007610ff677816 */ /* 0x000fe20000000067 */
[----:B------:R-:W4:Y:S01]  /*4160*/  @!P2 LDG.E.U16 R20, [R6.64+0x180] ;  /* 0x000180040614a981 */ /* 0x000f22000c1e1500 */
[C---:B------:R-:W-:Y:S02]  /*4170*/  IADD3 R11, R8.reuse, 0x1a0, RZ ;  /* 0x000001a0080b7810 */ /* 0x040fe40007ffe0ff */
[-C--:B------:R-:W-:Y:S02]  /*4180*/  ISETP.GE.AND P5, PT, R9, R106.reuse, PT ;  /* 0x0000006a0900720c */ /* 0x080fe40003fa6270 */
[----:B------:R-:W-:Y:S01]  /*4190*/  IADD3 R9, R8, 0x1c0, RZ ;  /* 0x000001c008097810 */ /* 0x000fe20007ffe0ff */
[----:B------:R-:W4:Y:S01]  /*41a0*/  @!P1 LDG.E.U16 R103, [R6.64+0x1c0] ;  /* 0x0001c00406679981 */ /* 0x000f22000c1e1500 */
[----:B------:R-:W-:-:S02]  /*41b0*/  ISETP.GE.AND P2, PT, R11, R106, PT ;  /* 0x0000006a0b00720c */ /* 0x000fc40003f46270 */
[----:B------:R-:W-:Y:S02]  /*41c0*/  PRMT R102, RZ, 0x7610, R102 ;  /* 0x00007610ff667816 */ /* 0x000fe40000000066 */
[-C--:B------:R-:W-:Y:S02]  /*41d0*/  ISETP.GE.AND P1, PT, R9, R106.reuse, PT ;  /* 0x0000006a0900720c */ /* 0x080fe40003f26270 */
[----:B------:R-:W-:Y:S02]  /*41e0*/  IADD3 R9, R8, 0x1e0, RZ ;  /* 0x000001e008097810 */ /* 0x000fe40007ffe0ff */
[----:B------:R-:W-:Y:S01]  /*41f0*/  PRMT R113, RZ, 0x7610, R113 ;  /* 0x00007610ff717816 */ /* 0x000fe20000000071 */
[----:B------:R-:W4:Y:S01]  /*4200*/  @!P0 LDG.E.U16 R102, [R6.64+0x200] ;  /* 0x0002000406668981 */ /* 0x000f22000c1e1500 */
[----:B------:R-:W-:Y:S02]  /*4210*/  PRMT R104, RZ, 0x7610, R104 ;  /* 0x00007610ff687816 */ /* 0x000fe40000000068 */
[----:B------:R-:W-:-:S02]  /*4220*/  ISETP.GE.AND P0, PT, R9, R106, PT ;  /* 0x0000006a0900720c */ /* 0x000fc40003f06270 */
[C---:B------:R-:W-:Y:S01]  /*4230*/  IADD3 R11, R8.reuse, 0x200, RZ ;  /* 0x00000200080b7810 */ /* 0x040fe20007ffe0ff */
[----:B------:R0:W4:Y:S01]  /*4240*/  @!P2 LDG.E.U16 R113, [R6.64+0x340] ;  /* 0x000340040671a981 */ /* 0x000122000c1e1500 */
[----:B------:R-:W-:Y:S02]  /*4250*/  IADD3 R18, R8, 0x220, RZ ;  /* 0x0000022008127810 */ /* 0x000fe40007ffe0ff */
[-C--:B------:R-:W-:Y:S01]  /*4260*/  ISETP.GE.AND P2, PT, R11, R106.reuse, PT ;  /* 0x0000006a0b00720c */ /* 0x080fe20003f46270 */
[----:B------:R0:W4:Y:S01]  /*4270*/  @!P3 LDG.E.U16 R104, [R6.64+0x280] ;  /* 0x000280040668b981 */ /* 0x000122000c1e1500 */
[----:B------:R-:W-:Y:S02]  /*4280*/  ISETP.GE.AND P3, PT, R18, R106, PT ;  /* 0x0000006a1200720c */ /* 0x000fe40003f66270 */
[----:B------:R-:W-:Y:S02]  /*4290*/  PRMT R115, RZ, 0x7610, R115 ;  /* 0x00007610ff737816 */ /* 0x000fe40000000073 */
[----:B------:R-:W-:-:S02]  /*42a0*/  IADD3 R9, R8, 0x260, RZ ;  /* 0x0000026008097810 */ /* 0x000fc40007ffe0ff */
[----:B------:R-:W-:Y:S02]  /*42b0*/  PRMT R118, RZ, 0x7610, R118 ;  /* 0x00007610ff767816 */ /* 0x000fe40000000076 */
[----:B------:R-:W-:Y:S01]  /*42c0*/  PRMT R117, RZ, 0x7610, R117 ;  /* 0x00007610ff757816 */ /* 0x000fe20000000075 */
[----:B------:R0:W4:Y:S01]  /*42d0*/  @!P0 LDG.E.U16 R115, [R6.64+0x3c0] ;  /* 0x0003c00406738981 */ /* 0x000122000c1e1500 */
[----:B------:R-:W-:Y:S02]  /*42e0*/  PRMT R119, RZ, 0x7610, R119 ;  /* 0x00007610ff777816 */ /* 0x000fe40000000077 */
[----:B------:R-:W-:Y:S01]  /*42f0*/  ISETP.GE.AND P0, PT, R9, R106, PT ;  /* 0x0000006a0900720c */ /* 0x000fe20003f06270 */
[----:B------:R0:W4:Y:S01]  /*4300*/  @!P1 LDG.E.U16 R118, [R6.64+0x380] ;  /* 0x0003800406769981 */ /* 0x000122000c1e1500 */
[C---:B------:R-:W-:Y:S02]  /*4310*/  IADD3 R9, R8.reuse, 0x280, RZ ;  /* 0x0000028008097810 */ /* 0x040fe40007ffe0ff */
[----:B------:R-:W-:Y:S01]  /*4320*/  PRMT R105, RZ, 0x7610, R105 ;  /* 0x00007610ff697816 */ /* 0x000fe20000000069 */
[----:B------:R0:W4:Y:S01]  /*4330*/  @!P2 LDG.E.U16 R117, [R6.64+0x400] ;  /* 0x000400040675a981 */ /* 0x000122000c1e1500 */
[----:B------:R-:W-:-:S02]  /*4340*/  IADD3 R11, R8, 0x2a0, RZ ;  /* 0x000002a0080b7810 */ /* 0x000fc40007ffe0ff */
[C---:B------:R-:W-:Y:S01]  /*4350*/  IADD3 R18, R8.reuse, 0x2c0, RZ ;  /* 0x000002c008127810 */ /* 0x040fe20007ffe0ff */
[----:B------:R0:W4:Y:S01]  /*4360*/  @!P3 LDG.E.U16 R119, [R6.64+0x440] ;  /* 0x000440040677b981 */ /* 0x000122000c1e1500 */
[----:B------:R-:W-:Y:S02]  /*4370*/  PRMT R109, RZ, 0x7610, R109 ;  /* 0x00007610ff6d7816 */ /* 0x000fe4000000006d */
[-C--:B------:R-:W-:Y:S01]  /*4380*/  ISETP.GE.AND P1, PT, R9, R106.reuse, PT ;  /* 0x0000006a0900720c */ /* 0x080fe20003f26270 */
[----:B------:R0:W4:Y:S01]  /*4390*/  @!P4 LDG.E.U16 R105, [R6.64+0x240] ;  /* 0x000240040669c981 */ /* 0x000122000c1e1500 */
[----:B------:R-:W-:Y:S02]  /*43a0*/  PRMT R116, RZ, 0x7610, R116 ;  /* 0x00007610ff747816 */ /* 0x000fe40000000074 */
[----:B------:R-:W-:Y:S01]  /*43b0*/  ISETP.GE.AND P2, PT, R11, R106, PT ;  /* 0x0000006a0b00720c */ /* 0x000fe20003f46270 */
[----:B------:R0:W4:Y:S01]  /*43c0*/  @!P6 LDG.E.U16 R109, [R6.64+0x2c0] ;  /* 0x0002c004066de981 */ /* 0x000122000c1e1500 */
[----:B------:R-:W-:-:S02]  /*43d0*/  IADD3 R21, R8, 0x240, RZ ;  /* 0x0000024008157810 */ /* 0x000fc40007ffe0ff */
[-C--:B------:R-:W-:Y:S01]  /*43e0*/  ISETP.GE.AND P3, PT, R18, R106.reuse, PT ;  /* 0x0000006a1200720c */ /* 0x080fe20003f66270 */
[----:B------:R0:W4:Y:S01]  /*43f0*/  @!P5 LDG.E.U16 R116, [R6.64+0x300] ;  /* 0x000300040674d981 */ /* 0x000122000c1e1500 */
[----:B------:R-:W-:Y:S02]  /*4400*/  PRMT R121, RZ, 0x7610, R121 ;  /* 0x00007610ff797816 */ /* 0x000fe40000000079 */
[----:B------:R-:W-:Y:S02]  /*4410*/  IADD3 R9, R8, 0x2e0, RZ ;  /* 0x000002e008097810 */ /* 0x000fe40007ffe0ff */
[----:B------:R-:W-:Y:S02]  /*4420*/  ISETP.GE.AND P4, PT, R21, R106, PT ;  /* 0x0000006a1500720c */ /* 0x000fe40003f86270 */
[----:B------:R-:W-:Y:S01]  /*4430*/  PRMT R122, RZ, 0x7610, R122 ;  /* 0x00007610ff7a7816 */ /* 0x000fe2000000007a */
[----:B------:R0:W4:Y:S01]  /*4440*/  @!P0 LDG.E.U16 R121, [R6.64+0x4c0] ;  /* 0x0004c00406798981 */ /* 0x000122000c1e1500 */
[----:B------:R-:W-:-:S02]  /*4450*/  PRMT R123, RZ, 0x7610, R123 ;  /* 0x00007610ff7b7816 */ /* 0x000fc4000000007b */
[----:B------:R-:W-:Y:S02]  /*4460*/  PRMT R124, RZ, 0x7610, R124 ;  /* 0x00007610ff7c7816 */ /* 0x000fe4000000007c */
[-C--:B------:R-:W-:Y:S01]  /*4470*/  ISETP.GE.AND P0, PT, R9, R106.reuse, PT ;  /* 0x0000006a0900720c */ /* 0x080fe20003f06270 */
[----:B------:R0:W4:Y:S01]  /*4480*/  @!P1 LDG.E.U16 R122, [R6.64+0x500] ;  /* 0x00050004067a9981 */ /* 0x000122000c1e1500 */
[C---:B------:R-:W-:Y:S02]  /*4490*/  IADD3 R9, R8.reuse, 0x300, RZ ;  /* 0x0000030008097810 */ /* 0x040fe40007ffe0ff */
[C---:B------:R-:W-:Y:S01]  /*44a0*/  IADD3 R11, R8.reuse, 0x320, RZ ;  /* 0x00000320080b7810 */ /* 0x040fe20007ffe0ff */
[----:B------:R0:W4:Y:S01]  /*44b0*/  @!P2 LDG.E.U16 R123, [R6.64+0x540] ;  /* 0x00054004067ba981 */ /* 0x000122000c1e1500 */
[----:B------:R-:W-:Y:S02]  /*44c0*/  IADD3 R18, R8, 0x340, RZ ;  /* 0x0000034008127810 */ /* 0x000fe40007ffe0ff */
[----:B------:R-:W-:Y:S01]  /*44d0*/  PRMT R120, RZ, 0x7610, R120 ;  /* 0x00007610ff787816 */ /* 0x000fe20000000078 */
[----:B------:R0:W4:Y:S01]  /*44e0*/  @!P3 LDG.E.U16 R124, [R6.64+0x580] ;  /* 0x00058004067cb981 */ /* 0x000122000c1e1500 */
[----:B------:R-:W-:-:S02]  /*44f0*/  ISETP.GE.AND P1, PT, R9, R106, PT ;  /* 0x0000006a0900720c */ /* 0x000fc40003f26270 */
[-C--:B------:R-:W-:Y:S02]  /*4500*/  ISETP.GE.AND P2, PT, R11, R106.reuse, PT ;  /* 0x0000006a0b00720c */ /* 0x080fe40003f46270 */
[----:B------:R-:W-:Y:S01]  /*4510*/  ISETP.GE.AND P3, PT, R18, R106, PT ;  /* 0x0000006a1200720c */ /* 0x000fe20003f66270 */
[----:B------:R0:W4:Y:S01]  /*4520*/  @!P4 LDG.E.U16 R120, [R6.64+0x480] ;  /* 0x000480040678c981 */ /* 0x000122000c1e1500 */
[----:B------:R-:W-:Y:S02]  /*4530*/  PRMT R125, RZ, 0x7610, R125 ;  /* 0x00007610ff7d7816 */ /* 0x000fe4000000007d */
[C---:B------:R-:W-:Y:S02]  /*4540*/  IADD3 R9, R8.reuse, 0x380, RZ ;  /* 0x0000038008097810 */ /* 0x040fe40007ffe0ff */
[----:B------:R-:W-:Y:S02]  /*4550*/  IADD3 R21, R8, 0x360, RZ ;  /* 0x0000036008157810 */ /* 0x000fe40007ffe0ff */
[----:B------:R-:W-:Y:S01]  /*4560*/  PRMT R129, RZ, 0x7610, R129 ;  /* 0x00007610ff817816 */ /* 0x000fe20000000081 */
[----:B------:R0:W4:Y:S01]  /*4570*/  @!P0 LDG.E.U16 R125, [R6.64+0x5c0] ;  /* 0x0005c004067d8981 */ /* 0x000122000c1e1500 */
[----:B------:R-:W-:-:S02]  /*4580*/  PRMT R131, RZ, 0x7610, R131 ;  /* 0x00007610ff837816 */ /* 0x000fc40000000083 */
[----:B------:R-:W-:Y:S02]  /*4590*/  PRMT R132, RZ, 0x7610, R132 ;  /* 0x00007610ff847816 */ /* 0x000fe40000000084 */
[-C--:B------:R-:W-:Y:S01]  /*45a0*/  ISETP.GE.AND P0, PT, R9, R106.reuse, PT ;  /* 0x0000006a0900720c */ /* 0x080fe20003f06270 */
[----:B------:R0:W4:Y:S01]  /*45b0*/  @!P1 LDG.E.U16 R129, [R6.64+0x600] ;  /* 0x0006000406819981 */ /* 0x000122000c1e1500 */
[-C--:B------:R-:W-:Y:S02]  /*45c0*/  ISETP.GE.AND P4, PT, R21, R106.reuse, PT ;  /* 0x0000006a1500720c */ /* 0x080fe40003f86270 */
[C---:B------:R-:W-:Y:S01]  /*45d0*/  IADD3 R9, R8.reuse, 0x3a0, RZ ;  /* 0x000003a008097810 */ /* 0x040fe20007ffe0ff */
[----:B------:R0:W4:Y:S01]  /*45e0*/  @!P2 LDG.E.U16 R131, [R6.64+0x640] ;  /* 0x000640040683a981 */ /* 0x000122000c1e1500 */
[C---:B------:R-:W-:Y:S02]  /*45f0*/  IADD3 R11, R8.reuse, 0x3c0, RZ ;  /* 0x000003c0080b7810 */ /* 0x040fe40007ffe0ff */
[----:B------:R-:W-:Y:S01]  /*4600*/  IADD3 R8, R8, 0x3e0, RZ ;  /* 0x000003e008087810 */ /* 0x000fe20007ffe0ff */
[----:B------:R0:W4:Y:S01]  /*4610*/  @!P3 LDG.E.U16 R132, [R6.64+0x680] ;  /* 0x000680040684b981 */ /* 0x000122000c1e1500 */
        /* <DEDUP_REMOVED lines=12> */
[----:B------:R0:W4:Y:S01]  /*46e0*/  @!P3 LDG.E.U16 R139, [R6.64+0x7c0] ;  /* 0x0007c004068bb981 */ /* 0x000122000c1e1500 */
[----:B--2---:R-:W-:-:S04]  /*46f0*/  FMUL.FTZ R9, R4, 1.4426950216293334961 ;  /* 0x3fb8aa3b04097820 */ /* 0x004fc80000410000 */
[----:B------:R-:W-:-:S04]  /*4700*/  FMUL.FTZ R4, R9, R52 ;  /* 0x0000003409047220 */ /* 0x000fc80000410000 */
[----:B------:R1:W-:Y:S02]  /*4710*/  MUFU.EX2 R141, R4 ;  /* 0x00000004008d7308 */ /* 0x0003e40000000800 */
[----:B-1----:R-:W-:-:S04]  /*4720*/  FMUL.FTZ R4, R5, R58 ;  /* 0x0000003a05047220 */ /* 0x002fc80000410000 */
[----:B------:R-:W-:Y:S02]  /*4730*/  FMUL.RZ R126, R4, 0.15915493667125701904 ;  /* 0x3e22f983047e7820 */ /* 0x000fe4000040c000 */
[----:B------:R-:W-:-:S04]  /*4740*/  FMUL.FTZ R4, R5, R60 ;  /* 0x0000003c05047220 */ /* 0x000fc80000410000 */
[----:B------:R-:W-:Y:S02]  /*4750*/  FMUL.RZ R127, R4, 0.15915493667125701904 ;  /* 0x3e22f983047f7820 */ /* 0x000fe4000040c000 */
[----:B------:R-:W-:Y:S01]  /*4760*/  FMUL.FTZ R4, R5, R62 ;  /* 0x0000003e05047220 */ /* 0x000fe20000410000 */
[----:B---3--:R1:W-:Y:S01]  /*4770*/  STS.U16 [R34], R13 ;  /* 0x0000000d22007388 */ /* 0x0083e20000000400 */
[----:B------:R-:W-:Y:S03]  /*4780*/  MUFU.SIN R114, R126 ;  /* 0x0000007e00727308 */ /* 0x000fe60000000400 */
[----:B-----5:R-:W-:Y:S01]  /*4790*/  STS.U16 [R36+0x40], R15 ;  /* 0x0000400f24007388 */ /* 0x020fe20000000400 */
[----:B-1----:R-:W-:-:S03]  /*47a0*/  IADD3 R13, R28, 0x200, RZ ;  /* 0x000002001c0d7810 */ /* 0x002fc60007ffe0ff */
[----:B----4-:R-:W-:Y:S01]  /*47b0*/  STS.U16 [R37+0x80], R12 ;  /* 0x0000800c25007388 */ /* 0x010fe20000000400 */
[----:B------:R1:W-:Y:S01]  /*47c0*/  MUFU.COS R18, R126 ;  /* 0x0000007e00127308 */ /* 0x0003e20000000000 */
[----:B------:R-:W-:Y:S02]  /*47d0*/  LEA.HI.SX32 R13, R13, R28, 0x1b ;  /* 0x0000001c0d0d7211 */ /* 0x000fe400078fdaff */
[----:B------:R2:W-:Y:S01]  /*47e0*/  STS.U16 [R38+0xc0], R19 ;  /* 0x0000c01326007388 */ /* 0x0005e20000000400 */
[----:B-1----:R-:W-:-:S03]  /*47f0*/  FMUL.RZ R126, R4, 0.15915493667125701904 ;  /* 0x3e22f983047e7820 */ /* 0x002fc6000040c000 */
[----:B------:R-:W-:Y:S01]  /*4800*/  STS.U16 [R39+0x100], R14 ;  /* 0x0001000e27007388 */ /* 0x000fe20000000400 */
[----:B------:R-:W-:-:S03]  /*4810*/  FMUL.FTZ R4, R5, R64 ;  /* 0x0000004005047220 */ /* 0x000fc60000410000 */
[----:B------:R1:W-:Y:S01]  /*4820*/  STS.U16 [R40+0x140], R53 ;  /* 0x0001403528007388 */ /* 0x0003e20000000400 */
[----:B--2---:R-:W-:-:S03]  /*4830*/  IADD3 R19, R28, 0x220, RZ ;  /* 0x000002201c137810 */ /* 0x004fc60007ffe0ff */
[----:B------:R-:W-:Y:S01]  /*4840*/  STS.U16 [R41+0x180], R20 ;  /* 0x0001801429007388 */ /* 0x000fe20000000400 */
[----:B-1----:R-:W-:-:S03]  /*4850*/  IADD3 R53, R28, 0x240, RZ ;  /* 0x000002401c357810 */ /* 0x002fc60007ffe0ff */
[----:B------:R1:W-:Y:S01]  /*4860*/  STS.U16 [R42+0x1c0], R103 ;  /* 0x0001c0672a007388 */ /* 0x0003e20000000400 */
[-C--:B------:R-:W-:Y:S02]  /*4870*/  LEA.HI.SX32 R19, R19, R28.reuse, 0x1b ;  /* 0x0000001c13137211 */ /* 0x080fe400078fdaff */
[----:B------:R-:W-:Y:S01]  /*4880*/  LEA.HI.SX32 R53, R53, R28, 0x1b ;  /* 0x0000001c35357211 */ /* 0x000fe200078fdaff */
[----:B------:R2:W-:Y:S01]  /*4890*/  STS.U16 [R43+0x200], R102 ;  /* 0x000200662b007388 */ /* 0x0005e20000000400 */
[----:B-1----:R-:W-:Y:S01]  /*48a0*/  IADD3 R103, R28, 0x2a0, RZ ;  /* 0x000002a01c677810 */ /* 0x002fe20007ffe0ff */
[----:B0-----:R-:W-:-:S03]  /*48b0*/  FMUL.FTZ R6, R5, R56 ;  /* 0x0000003805067220 */ /* 0x001fc60000410000 */
[----:B------:R-:W-:Y:S02]  /*48c0*/  LEA.HI.SX32 R103, R103, R28, 0x1b ;  /* 0x0000001c67677211 */ /* 0x000fe400078fdaff */
[----:B--2---:R-:W-:Y:S02]  /*48d0*/  SHF.L.U32 R102, R19, 0x1, RZ ;  /* 0x0000000113667819 */ /* 0x004fe400000006ff */
[----:B------:R-:W-:Y:S01]  /*48e0*/  IADD3 R19, R28, 0x260, RZ ;  /* 0x000002601c137810 */ /* 0x000fe20007ffe0ff */
[----:B------:R-:W-:-:S03]  /*48f0*/  FMUL.RZ R6, R6, 0.15915493667125701904 ;  /* 0x3e22f98306067820 */ /* 0x000fc6000040c000 */
[----:B------:R-:W-:Y:S01]  /*4900*/  LEA.HI.SX32 R19, R19, R28, 0x1b ;  /* 0x0000001c13137211 */ /* 0x000fe200078fdaff */
[----:B------:R-:W-:Y:S04]  /*4910*/  STS.U16 [R44+0x240], R105 ;  /* 0x000240692c007388 */ /* 0x000fe80000000400 */
[----:B------:R0:W-:Y:S04]  /*4920*/  STS.U16 [R45+0x280], R104 ;  /* 0x000280682d007388 */ /* 0x0001e80000000400 */
[----:B------:R1:W-:Y:S04]  /*4930*/  STS.U16 [R46+0x2c0], R109 ;  /* 0x0002c06d2e007388 */ /* 0x0003e80000000400 */
[----:B------:R-:W-:Y:S01]  /*4940*/  STS.U16 [R47+0x300], R116 ;  /* 0x000300742f007388 */ /* 0x000fe20000000400 */
[----:B0-----:R-:W-:Y:S01]  /*4950*/  FMUL.RZ R104, R4, 0.15915493667125701904 ;  /* 0x3e22f98304687820 */ /* 0x001fe2000040c000 */
[----:B------:R-:W-:-:S02]  /*4960*/  SHF.L.U32 R4, R13, 0x1, RZ ;  /* 0x000000010d047819 */ /* 0x000fc400000006ff */
[----:B------:R-:W-:Y:S01]  /*4970*/  STS.U16 [R48+0x340], R113 ;  /* 0x0003407130007388 */ /* 0x000fe20000000400 */
[----:B-1----:R-:W-:-:S03]  /*4980*/  SHF.L.U32 R109, R53, 0x1, RZ ;  /* 0x00000001356d7819 */ /* 0x002fc600000006ff */
[----:B------:R-:W-:Y:S01]  /*4990*/  STS.U16 [R49+0x380], R118 ;  /* 0x0003807631007388 */ /* 0x000fe20000000400 */
[C---:B------:R-:W-:Y:S02]  /*49a0*/  IADD3 R53, R28.reuse, 0x280, RZ ;  /* 0x000002801c357810 */ /* 0x040fe40007ffe0ff */
[----:B------:R-:W-:Y:S01]  /*49b0*/  IADD3 R105, R28, 0x2c0, RZ ;  /* 0x000002c01c697810 */ /* 0x000fe20007ffe0ff */
[----:B------:R-:W-:Y:S01]  /*49c0*/  STS.U16 [R50+0x3c0], R115 ;  /* 0x0003c07332007388 */ /* 0x000fe20000000400 */
[----:B------:R-:W-:-:S03]  /*49d0*/  LEA.HI.SX32 R53, R53, R28, 0x1b ;  /* 0x0000001c35357211 */ /* 0x000fc600078fdaff */
[----:B------:R0:W-:Y:S01]  /*49e0*/  STS.U16 [R4+0x400], R117 ;  /* 0x0004007504007388 */ /* 0x0001e20000000400 */
[----:B------:R-:W-:Y:S01]  /*49f0*/  LEA.HI.SX32 R105, R105, R28, 0x1b ;  /* 0x0000001c69697211 */ /* 0x000fe200078fdaff */
[----:B------:R-:W-:Y:S02]  /*4a00*/  MUFU.SIN R13, R104 ;  /* 0x00000068000d7308 */ /* 0x000fe40000000400 */
[----:B------:R1:W-:Y:S01]  /*4a10*/  STS.U16 [R102+0x440], R119 ;  /* 0x0004407766007388 */ /* 0x0003e20000000400 */
[----:B0-----:R-:W-:-:S05]  /*4a20*/  FMUL.FTZ R4, R5, R66 ;  /* 0x0000004205047220 */ /* 0x001fca0000410000 */
[----:B------:R0:W-:Y:S01]  /*4a30*/  MUFU.COS R14, R104 ;  /* 0x00000068000e7308 */ /* 0x0001e20000000000 */
[----:B------:R-:W-:Y:S01]  /*4a40*/  SHF.L.U32 R115, R53, 0x1, RZ ;  /* 0x0000000135737819 */ /* 0x000fe200000006ff */
[----:B------:R2:W-:Y:S01]  /*4a50*/  STS.U16 [R109+0x480], R120 ;  /* 0x000480786d007388 */ /* 0x0005e20000000400 */
[----:B------:R-:W-:Y:S02]  /*4a60*/  SHF.L.U32 R117, R105, 0x1, RZ ;  /* 0x0000000169757819 */ /* 0x000fe400000006ff */
[----:B------:R-:W-:Y:S01]  /*4a70*/  IADD3 R53, R28, 0x2e0, RZ ;  /* 0x000002e01c357810 */ /* 0x000fe20007ffe0ff */
[----:B0-----:R-:W-:Y:S01]  /*4a80*/  FMUL.RZ R104, R4, 0.15915493667125701904 ;  /* 0x3e22f98304687820 */ /* 0x001fe2000040c000 */
[----:B------:R-:W-:Y:S02]  /*4a90*/  SHF.L.U32 R4, R103, 0x1, RZ ;  /* 0x0000000167047819 */ /* 0x000fe400000006ff */
[----:B------:R-:W-:Y:S02]  /*4aa0*/  IADD3 R103, R28, 0x300, RZ ;  /* 0x000003001c677810 */ /* 0x000fe40007ffe0ff */
[----:B-1----:R-:W-:-:S02]  /*4ab0*/  SHF.L.U32 R102, R19, 0x1, RZ ;  /* 0x0000000113667819 */ /* 0x002fc400000006ff */
[C---:B------:R-:W-:Y:S02]  /*4ac0*/  IADD3 R105, R28.reuse, 0x320, RZ ;  /* 0x000003201c697810 */ /* 0x040fe40007ffe0ff */
[C---:B--2---:R-:W-:Y:S02]  /*4ad0*/  IADD3 R109, R28.reuse, 0x340, RZ ;  /* 0x000003401c6d7810 */ /* 0x044fe40007ffe0ff */
[----:B------:R-:W-:Y:S01]  /*4ae0*/  IADD3 R113, R28, 0x360, RZ ;  /* 0x000003601c717810 */ /* 0x000fe20007ffe0ff */
[----:B------:R-:W-:Y:S01]  /*4af0*/  MUFU.SIN R110, R6 ;  /* 0x00000006006e7308 */ /* 0x000fe20000000400 */
[-C--:B------:R-:W-:Y:S02]  /*4b00*/  LEA.HI.SX32 R53, R53, R28.reuse, 0x1b ;  /* 0x0000001c35357211 */ /* 0x080fe400078fdaff */
[-C--:B------:R-:W-:Y:S01]  /*4b10*/  LEA.HI.SX32 R103, R103, R28.reuse, 0x1b ;  /* 0x0000001c67677211 */ /* 0x080fe200078fdaff */
[----:B------:R0:W-:Y:S01]  /*4b20*/  STS.U16 [R102+0x4c0], R121 ;  /* 0x0004c07966007388 */ /* 0x0001e20000000400 */
[----:B------:R-:W-:-:S02]  /*4b30*/  LEA.HI.SX32 R105, R105, R28, 0x1b ;  /* 0x0000001c69697211 */ /* 0x000fc400078fdaff */
[-C--:B------:R-:W-:Y:S01]  /*4b40*/  LEA.HI.SX32 R109, R109, R28.reuse, 0x1b ;  /* 0x0000001c6d6d7211 */ /* 0x080fe200078fdaff */
[----:B------:R-:W-:Y:S01]  /*4b50*/  MUFU.COS R112, R6 ;  /* 0x0000000600707308 */ /* 0x000fe20000000000 */
[----:B------:R1:W-:Y:S01]  /*4b60*/  STS.U16 [R115+0x500], R122 ;  /* 0x0005007a73007388 */ /* 0x0003e20000000400 */
[----:B------:R-:W-:Y:S02]  /*4b70*/  LEA.HI.SX32 R113, R113, R28, 0x1b ;  /* 0x0000001c71717211 */ /* 0x000fe400078fdaff */
[----:B------:R-:W-:Y:S01]  /*4b80*/  SHF.L.U32 R116, R105, 0x1, RZ ;  /* 0x0000000169747819 */ /* 0x000fe200000006ff */
[----:B------:R2:W-:Y:S01]  /*4b90*/  STS.U16 [R4+0x540], R123 ;  /* 0x0005407b04007388 */ /* 0x0005e20000000400 */
[----:B0-----:R-:W-:Y:S02]  /*4ba0*/  SHF.L.U32 R102, R53, 0x1, RZ ;  /* 0x0000000135667819 */ /* 0x001fe400000006ff */
[----:B------:R-:W-:Y:S01]  /*4bb0*/  MUFU.SIN R6, R126 ;  /* 0x0000007e00067308 */ /* 0x000fe20000000400 */
[----:B------:R-:W-:-:S02]  /*4bc0*/  IADD3 R105, R28, 0x3a0, RZ ;  /* 0x000003a01c697810 */ /* 0x000fc40007ffe0ff */
[----:B-1----:R-:W-:-:S05]  /*4bd0*/  SHF.L.U32 R115, R109, 0x1, RZ ;  /* 0x000000016d737819 */ /* 0x002fca00000006ff */
[----:B------:R-:W-:Y:S01]  /*4be0*/  MUFU.COS R12, R126 ;  /* 0x0000007e000c7308 */ /* 0x000fe20000000000 */
[----:B--2---:R-:W-:Y:S01]  /*4bf0*/  FMUL.FTZ R4, R5, R68 ;  /* 0x0000004405047220 */ /* 0x004fe20000410000 */
[----:B------:R-:W-:Y:S01]  /*4c00*/  SHF.L.U32 R118, R113, 0x1, RZ ;  /* 0x0000000171767819 */ /* 0x000fe200000006ff */
[----:B------:R0:W-:Y:S01]  /*4c10*/  STS.U16 [R117+0x580], R124 ;  /* 0x0005807c75007388 */ /* 0x0001e20000000400 */
[----:B------:R-:W-:-:S04]  /*4c20*/  IADD3 R109, R28, 0x3c0, RZ ;  /* 0x000003c01c6d7810 */ /* 0x000fc80007ffe0ff */
[----:B------:R-:W-:Y:S01]  /*4c30*/  MUFU.SIN R19, R104 ;  /* 0x0000006800137308 */ /* 0x000fe20000000400 */
[----:B------:R-:W-:Y:S01]  /*4c40*/  IADD3 R113, R28, 0x3e0, RZ ;  /* 0x000003e01c717810 */ /* 0x000fe20007ffe0ff */
[----:B------:R-:W-:Y:S06]  /*4c50*/  STS.U16 [R102+0x5c0], R125 ;  /* 0x0005c07d66007388 */ /* 0x000fec0000000400 */
[----:B------:R1:W-:Y:S01]  /*4c60*/  MUFU.COS R126, R104 ;  /* 0x00000068007e7308 */ /* 0x0003e20000000000 */
[----:B0-----:R-:W-:Y:S01]  /*4c70*/  FMUL.RZ R117, R4, 0.15915493667125701904 ;  /* 0x3e22f98304757820 */ /* 0x001fe2000040c000 */
[----:B------:R-:W-:-:S02]  /*4c80*/  SHF.L.U32 R4, R28, 0x5, RZ ;  /* 0x000000051c047819 */ /* 0x000fc400000006ff */
[----:B-1----:R-:W-:Y:S02]  /*4c90*/  SHF.L.U32 R104, R103, 0x1, RZ ;  /* 0x0000000167687819 */ /* 0x002fe400000006ff */
[----:B------:R-:W-:Y:S02]  /*4ca0*/  IADD3 R103, R28, 0x380, RZ ;  /* 0x000003801c677810 */ /* 0x000fe40007ffe0ff */
[-C--:B------:R-:W-:Y:S01]  /*4cb0*/  LEA.HI.SX32 R105, R105, R28.reuse, 0x1b ;  /* 0x0000001c69697211 */ /* 0x080fe200078fdaff */
[----:B------:R-:W-:Y:S01]  /*4cc0*/  STS.U16 [R104+0x600], R129 ;  /* 0x0006008168007388 */ /* 0x000fe20000000400 */
[-C--:B------:R-:W-:Y:S02]  /*4cd0*/  LEA.HI.SX32 R103, R103, R28.reuse, 0x1b ;  /* 0x0000001c67677211 */ /* 0x080fe400078fdaff */
[-C--:B------:R-:W-:Y:S01]  /*4ce0*/  LEA.HI.SX32 R109, R109, R28.reuse, 0x1b ;  /* 0x0000001c6d6d7211 */ /* 0x080fe200078fdaff */
[----:B------:R0:W-:Y:S01]  /*4cf0*/  STS.U16 [R116+0x640], R131 ;  /* 0x0006408374007388 */ /* 0x0001e20000000400 */
[----:B------:R-:W-:-:S03]  /*4d00*/  LEA.HI.SX32 R113, R113, R28, 0x1b ;  /* 0x0000001c71717211 */ /* 0x000fc600078fdaff */
[----:B------:R1:W-:Y:S01]  /*4d10*/  STS.U16 [R115+0x680], R132 ;  /* 0x0006808473007388 */ /* 0x0003e20000000400 */
[----:B------:R-:W-:Y:S02]  /*4d20*/  LEA.HI.SX32 R4, R4, R4, 0x1b ;  /* 0x0000000404047211 */ /* 0x000fe400078fdaff */
[----:B------:R-:W-:Y:S01]  /*4d30*/  SHF.L.U32 R109, R109, 0x1, RZ ;  /* 0x000000016d6d7819 */ /* 0x000fe200000006ff */
[----:B------:R2:W-:Y:S01]  /*4d40*/  STS.U16 [R118+0x6c0], R133 ;  /* 0x0006c08576007388 */ /* 0x0005e20000000400 */
[----:B0-----:R-:W-:Y:S02]  /*4d50*/  SHF.L.U32 R116, R105, 0x1, RZ ;  /* 0x0000000169747819 */ /* 0x001fe400000006ff */
[----:B-1----:R-:W-:Y:S01]  /*4d60*/  SHF.L.U32 R115, R103, 0x1, RZ ;  /* 0x0000000167737819 */ /* 0x002fe200000006ff */
[----:B------:R-:W-:Y:S01]  /*4d70*/  FMUL.FTZ R102, R9, R68 ;  /* 0x0000004409667220 */ /* 0x000fe20000410000 */
[----:B------:R-:W-:Y:S02]  /*4d80*/  SHF.L.U32 R4, R4, 0x1, RZ ;  /* 0x0000000104047819 */ /* 0x000fe400000006ff */
[----:B--2---:R-:W-:Y:S01]  /*4d90*/  SHF.L.U32 R118, R113, 0x1, RZ ;  /* 0x0000000171767819 */ /* 0x004fe200000006ff */
[----:B------:R0:W-:Y:S01]  /*4da0*/  STS.U16 [R115+0x700], R134 ;  /* 0x0007008673007388 */ /* 0x0001e20000000400 */
[----:B------:R1:W-:Y:S03]  /*4db0*/  MUFU.EX2 R129, R102 ;  /* 0x0000006600817308 */ /* 0x0003e60000000800 */
[----:B------:R2:W-:Y:S04]  /*4dc0*/  STS.U16 [R116+0x740], R135 ;  /* 0x0007408774007388 */ /* 0x0005e80000000400 */
[----:B------:R-:W-:Y:S04]  /*4dd0*/  STS.U16 [R109+0x780], R136 ;  /* 0x000780886d007388 */ /* 0x000fe80000000400 */
[----:B------:R-:W3:Y:S04]  /*4de0*/  S2R R53, SR_TID.X ;  /* 0x0000000000357919 */ /* 0x000ee80000002100 */
[----:B------:R-:W-:Y:S01]  /*4df0*/  STS.U16 [R118+0x7c0], R139 ;  /* 0x0007c08b76007388 */ /* 0x000fe20000000400 */
[----:B------:R-:W-:-:S06]  /*4e00*/  NOP ;  /* 0x0000000000007918 */ /* 0x000fcc0000000000 */
[----:B-1----:R-:W1:Y:S01]  /*4e10*/  LDS.U16 R102, [R4] ;  /* 0x0000000004667984 */ /* 0x002e620000000400 */
[----:B------:R-:W-:-:S03]  /*4e20*/  FMUL.FTZ R8, R5, R52 ;  /* 0x0000003405087220 */ /* 0x000fc60000410000 */
[----:B------:R-:W4:Y:S01]  /*4e30*/  LDS.U16 R103, [R4+0x2] ;  /* 0x0000020004677984 */ /* 0x000f220000000400 */
[----:B------:R-:W-:Y:S02]  /*4e40*/  FMUL.RZ R11, R8, 0.15915493667125701904 ;  /* 0x3e22f983080b7820 */ /* 0x000fe4000040c000 */
[C---:B------:R-:W-:Y:S01]  /*4e50*/  FMUL.FTZ R8, R5.reuse, R54 ;  /* 0x0000003605087220 */ /* 0x040fe20000410000 */
[----:B------:R-:W5:Y:S03]  /*4e60*/  LDS.U16 R109, [R4+0x4] ;  /* 0x00000400046d7984 */ /* 0x000f660000000400 */
[----:B------:R-:W-:Y:S01]  /*4e70*/  FMUL.RZ R8, R8, 0.15915493667125701904 ;  /* 0x3e22f98308087820 */ /* 0x000fe2000040c000 */
[----:B------:R-:W0:Y:S01]  /*4e80*/  LDS.U16 R113, [R4+0x6] ;  /* 0x0000060004717984 */ /* 0x000e220000000400 */
[----:B------:R-:W-:Y:S01]  /*4e90*/  FMUL.FTZ R104, R5, R70 ;  /* 0x0000004605687220 */ /* 0x000fe20000410000 */
[----:B------:R-:W-:Y:S01]  /*4ea0*/  MUFU.SIN R7, R127 ;  /* 0x0000007f00077308 */ /* 0x000fe20000000400 */
[----:B---3--:R-:W-:-:S07]  /*4eb0*/  SHF.L.U32 R142, R53, 0x4, RZ ;  /* 0x00000004358e7819 */ /* 0x008fce00000006ff */
[----:B------:R-:W-:Y:S01]  /*4ec0*/  MUFU.COS R128, R117 ;  /* 0x0000007500807308 */ /* 0x000fe20000000000 */
[----:B------:R-:W-:Y:S01]  /*4ed0*/  FMUL.FTZ R108, R9, R54 ;  /* 0x00000036096c7220 */ /* 0x000fe20000410000 */
[----:B------:R-:W-:Y:S06]  /*4ee0*/  LDS.U16 R123, [R4+0x16] ;  /* 0x00001600047b7984 */ /* 0x000fec0000000400 */
[----:B------:R-:W-:Y:S08]  /*4ef0*/  MUFU.SIN R106, R8 ;  /* 0x00000008006a7308 */ /* 0x000ff00000000400 */
[----:B------:R-:W-:Y:S08]  /*4f00*/  MUFU.COS R107, R8 ;  /* 0x00000008006b7308 */ /* 0x000ff00000000000 */
[----:B------:R-:W-:Y:S08]  /*4f10*/  MUFU.COS R8, R127 ;  /* 0x0000007f00087308 */ /* 0x000ff00000000000 */
[----:B------:R3:W-:Y:S02]  /*4f20*/  MUFU.SIN R127, R117 ;  /* 0x00000075007f7308 */ /* 0x0007e40000000400 */
[----:B---3--:R-:W-:-:S02]  /*4f30*/  FMUL.RZ R117, R104, 0.15915493667125701904 ;  /* 0x3e22f98368757820 */ /* 0x008fc4000040c000 */
[----:B------:R-:W-:-:S04]  /*4f40*/  FMUL.FTZ R104, R5, R72 ;  /* 0x0000004805687220 */ /* 0x000fc80000410000 */
[----:B0-----:R-:W-:Y:S01]  /*4f50*/  FMUL.RZ R115, R104, 0.15915493667125701904 ;  /* 0x3e22f98368737820 */ /* 0x001fe2000040c000 */
[----:B------:R-:W-:Y:S01]  /*4f60*/  IADD3 R104, R142, 0x1, RZ ;  /* 0x000000018e687810 */ /* 0x000fe20007ffe0ff */
[----:B------:R-:W-:Y:S03]  /*4f70*/  MUFU.SIN R144, R11 ;  /* 0x0000000b00907308 */ /* 0x000fe60000000400 */
[----:B------:R-:W-:Y:S02]  /*4f80*/  ISETP.GE.U32.AND P1, PT, R104, R35, PT ;  /* 0x000000236800720c */ /* 0x000fe40003f26070 */
[----:B------:R-:W-:-:S03]  /*4f90*/  IADD3 R104, R142, 0x2, RZ ;  /* 0x000000028e687810 */ /* 0x000fc60007ffe0ff */
[----:B------:R-:W0:Y:S01]  /*4fa0*/  MUFU.COS R146, R11 ;  /* 0x0000000b00927308 */ /* 0x000e220000000000 */
[----:B------:R-:W-:Y:S02]  /*4fb0*/  ISETP.GE.U32.AND P0, PT, R104, R35, PT ;  /* 0x000000236800720c */ /* 0x000fe40003f06070 */
[----:B------:R-:W-:-:S05]  /*4fc0*/  IADD3 R104, R142, 0x4, RZ ;  /* 0x000000048e687810 */ /* 0x000fca0007ffe0ff */
[----:B------:R-:W3:Y:S01]  /*4fd0*/  MUFU.EX2 R108, R108 ;  /* 0x0000006c006c7308 */ /* 0x000ee20000000800 */
[----:B--2---:R-:W-:Y:S01]  /*4fe0*/  IADD3 R116, R142, 0x3, RZ ;  /* 0x000000038e747810 */ /* 0x004fe20007ffe0ff */
[----:B------:R-:W-:Y:S01]  /*4ff0*/  FMUL.FTZ R105, R5, R74 ;  /* 0x0000004a05697220 */ /* 0x000fe20000410000 */
[-C--:B------:R-:W-:Y:S02]  /*5000*/  ISETP.GE.U32.AND P6, PT, R104, R35.reuse, PT ;  /* 0x000000236800720c */ /* 0x080fe40003fc6070 */
[----:B-1----:R-:W-:Y:S02]  /*5010*/  PRMT R102, RZ, 0x5410, R102 ;  /* 0x00005410ff667816 */ /* 0x002fe40000000066 */
[----:B----4-:R-:W-:Y:S02]  /*5020*/  PRMT R104, RZ, 0x5410, R103 ;  /* 0x00005410ff687816 */ /* 0x010fe40000000067 */
[----:B------:R-:W-:Y:S01]  /*5030*/  IADD3 R118, R142, 0x6, RZ ;  /* 0x000000068e767810 */ /* 0x000fe20007ffe0ff */
[----:B------:R-:W-:Y:S01]  /*5040*/  FMUL.RZ R119, R105, 0.15915493667125701904 ;  /* 0x3e22f98369777820 */ /* 0x000fe2000040c000 */
[-C--:B------:R-:W-:Y:S01]  /*5050*/  ISETP.GE.U32.AND P4, PT, R116, R35.reuse, PT ;  /* 0x000000237400720c */ /* 0x080fe20003f86070 */
[----:B------:R-:W-:Y:S01]  /*5060*/  FMUL.FTZ R102, R71, R102 ;  /* 0x0000006647667220 */ /* 0x000fe20000410000 */
[----:B------:R-:W-:Y:S01]  /*5070*/  IADD3 R116, R142, 0x5, RZ ;  /* 0x000000058e747810 */ /* 0x000fe20007ffe0ff */
[C---:B0-----:R-:W-:Y:S01]  /*5080*/  FMUL.FTZ R146, R141.reuse, R146 ;  /* 0x000000928d927220 */ /* 0x041fe20000410000 */
[-C--:B------:R-:W-:Y:S01]  /*5090*/  ISETP.GE.U32.AND P3, PT, R118, R35.reuse, PT ;  /* 0x000000237600720c */ /* 0x080fe20003f66070 */
[----:B------:R-:W-:Y:S01]  /*50a0*/  FMUL.FTZ R144, R141, R144 ;  /* 0x000000908d907220 */ /* 0x000fe20000410000 */
[CC--:B------:R-:W-:Y:S01]  /*50b0*/  ISETP.GE.U32.AND P2, PT, R142.reuse, R35.reuse, PT ;  /* 0x000000238e00720c */ /* 0x0c0fe20003f46070 */
[----:B------:R-:W-:Y:S01]  /*50c0*/  FMUL.FTZ R103, R71, R104 ;  /* 0x0000006847677220 */ /* 0x000fe20000410000 */
[----:B------:R-:W-:Y:S01]  /*50d0*/  IADD3 R118, R142, 0x7, RZ ;  /* 0x000000078e767810 */ /* 0x000fe20007ffe0ff */
[----:B------:R-:W-:Y:S01]  /*50e0*/  MUFU.SIN R136, R115 ;  /* 0x0000007300887308 */ /* 0x000fe20000000400 */
[----:B------:R-:W-:-:S02]  /*50f0*/  ISETP.GE.U32.AND P5, PT, R116, R35, PT ;  /* 0x000000237400720c */ /* 0x000fc40003fa6070 */
[----:B------:R-:W-:Y:S01]  /*5100*/  FSEL R105, R102, RZ, !P2 ;  /* 0x000000ff66697208 */ /* 0x000fe20005000000 */
[----:B------:R-:W0:Y:S01]  /*5110*/  LDS.U16 R116, [R4+0xa] ;  /* 0x00000a0004747984 */ /* 0x000e220000000400 */
[----:B------:R-:W-:-:S03]  /*5120*/  FSEL R104, R144, RZ, !P2 ;  /* 0x000000ff90687208 */ /* 0x000fc60005000000 */
[----:B------:R1:W-:Y:S01]  /*5130*/  MUFU.COS R139, R115 ;  /* 0x00000073008b7308 */ /* 0x0003e20000000000 */
[----:B------:R-:W-:Y:S02]  /*5140*/  FSEL R103, R103, RZ, !P2 ;  /* 0x000000ff67677208 */ /* 0x000fe40005000000 */
[----:B------:R-:W-:Y:S02]  /*5150*/  FSEL R102, R146, 1, !P2 ;  /* 0x3f80000092667808 */ /* 0x000fe40005000000 */
[----:B------:R-:W-:Y:S02]  /*5160*/  ISETP.GE.U32.AND P2, PT, R118, R35, PT ;  /* 0x000000237600720c */ /* 0x000fe40003f46070 */
[----:B------:R-:W-:Y:S01]  /*5170*/  LDS.U16 R118, [R4+0xe] ;  /* 0x00000e0004767984 */ /* 0x000fe20000000400 */
[----:B------:R-:W-:Y:S03]  /*5180*/  MUFU.SIN R141, R119 ;  /* 0x00000077008d7308 */ /* 0x000fe60000000400 */
[----:B-1----:R-:W1:Y:S05]  /*5190*/  LDS.U16 R115, [R4+0x8] ;  /* 0x0000080004737984 */ /* 0x002e6a0000000400 */
[----:B------:R3:W-:Y:S01]  /*51a0*/  MUFU.COS R145, R119 ;  /* 0x0000007700917308 */ /* 0x0007e20000000000 */
[----:B------:R-:W-:-:S07]  /*51b0*/  FMUL.FTZ R120, R5, R76 ;  /* 0x0000004c05787220 */ /* 0x000fce0000410000 */
[----:B------:R-:W-:Y:S01]  /*51c0*/  MUFU.SIN R131, R117 ;  /* 0x0000007500837308 */ /* 0x000fe20000000400 */
[C---:B---3--:R-:W-:Y:S02]  /*51d0*/  FMUL.FTZ R119, R108.reuse, R107 ;  /* 0x0000006b6c777220 */ /* 0x048fe40000410000 */
[----:B------:R-:W-:Y:S01]  /*51e0*/  FMUL.FTZ R107, R108, R106 ;  /* 0x0000006a6c6b7220 */ /* 0x000fe20000410000 */
[----:B-----5:R-:W-:Y:S02]  /*51f0*/  PRMT R106, RZ, 0x5410, R109 ;  /* 0x00005410ff6a7816 */ /* 0x020fe4000000006d */
[----:B------:R-:W-:Y:S02]  /*5200*/  PRMT R108, RZ, 0x5410, R113 ;  /* 0x00005410ff6c7816 */ /* 0x000fe40000000071 */
[----:B------:R2:W-:Y:S01]  /*5210*/  MUFU.COS R137, R117 ;  /* 0x0000007500897308 */ /* 0x0005e20000000000 */
[C---:B------:R-:W-:Y:S02]  /*5220*/  FMUL.FTZ R106, R73.reuse, R106 ;  /* 0x0000006a496a7220 */ /* 0x040fe40000410000 */
[----:B------:R-:W-:Y:S01]  /*5230*/  FMUL.FTZ R109, R73, R108 ;  /* 0x0000006c496d7220 */ /* 0x000fe20000410000 */
[----:B--2---:R-:W2:Y:S01]  /*5240*/  LDS.U16 R117, [R4+0xc] ;  /* 0x00000c0004757984 */ /* 0x004ea20000000400 */
[----:B------:R-:W-:Y:S01]  /*5250*/  FMUL.RZ R149, R120, 0.15915493667125701904 ;  /* 0x3e22f98378957820 */ /* 0x000fe2000040c000 */
[----:B------:R-:W-:-:S02]  /*5260*/  IADD3 R120, R142, 0x8, RZ ;  /* 0x000000088e787810 */ /* 0x000fc40007ffe0ff */
[----:B------:R-:W-:Y:S02]  /*5270*/  FSEL R108, R106, RZ, !P1 ;  /* 0x000000ff6a6c7208 */ /* 0x000fe40004800000 */
[----:B------:R-:W-:Y:S02]  /*5280*/  FSEL R106, R109, RZ, !P1 ;  /* 0x000000ff6d6a7208 */ /* 0x000fe40004800000 */
[----:B------:R-:W-:Y:S02]  /*5290*/  FSEL R107, R107, RZ, !P1 ;  /* 0x000000ff6b6b7208 */ /* 0x000fe40004800000 */
[----:B------:R-:W-:Y:S01]  /*52a0*/  FSEL R109, R119, 1, !P1 ;  /* 0x3f800000776d7808 */ /* 0x000fe20004800000 */
[C---:B------:R-:W-:Y:S01]  /*52b0*/  FMUL.FTZ R111, R9.reuse, R56 ;  /* 0x00000038096f7220 */ /* 0x040fe20000410000 */
[----:B------:R-:W-:Y:S01]  /*52c0*/  ISETP.GE.U32.AND P1, PT, R120, R35, PT ;  /* 0x000000237800720c */ /* 0x000fe20003f26070 */
[----:B------:R-:W3:Y:S01]  /*52d0*/  LDS.U16 R119, [R4+0x10] ;  /* 0x0000100004777984 */ /* 0x000ee20000000400 */
[----:B------:R-:W-:-:S03]  /*52e0*/  FMUL.FTZ R21, R9, R58 ;  /* 0x0000003a09157220 */ /* 0x000fc60000410000 */
[----:B------:R-:W4:Y:S01]  /*52f0*/  LDS.U16 R120, [R4+0x12] ;  /* 0x0000120004787984 */ /* 0x000f220000000400 */
[----:B------:R-:W5:Y:S08]  /*5300*/  MUFU.EX2 R111, R111 ;  /* 0x0000006f006f7308 */ /* 0x000f700000000800 */
[----:B------:R-:W2:Y:S01]  /*5310*/  MUFU.EX2 R21, R21 ;  /* 0x0000001500157308 */ /* 0x000ea20000000800 */
[----:B------:R-:W-:-:S02]  /*5320*/  FMUL.FTZ R11, R9, R60 ;  /* 0x0000003c090b7220 */ /* 0x000fc40000410000 */
[----:B------:R-:W-:Y:S01]  /*5330*/  FMUL.FTZ R15, R9, R62 ;  /* 0x0000003e090f7220 */ /* 0x000fe20000410000 */
[----:B0-----:R-:W-:Y:S01]  /*5340*/  PRMT R116, RZ, 0x5410, R116 ;  /* 0x00005410ff747816 */ /* 0x001fe20000000074 */
[----:B-----5:R-:W-:-:S03]  /*5350*/  FMUL.FTZ R121, R111, R112 ;  /* 0x000000706f797220 */ /* 0x020fc60000410000 */
[----:B------:R-:W0:Y:S01]  /*5360*/  MUFU.EX2 R11, R11 ;  /* 0x0000000b000b7308 */ /* 0x000e220000000800 */
[----:B------:R-:W-:Y:S01]  /*5370*/  FMUL.FTZ R112, R111, R110 ;  /* 0x0000006e6f707220 */ /* 0x000fe20000410000 */
[----:B-1----:R-:W-:Y:S02]  /*5380*/  PRMT R110, RZ, 0x5410, R115 ;  /* 0x00005410ff6e7816 */ /* 0x002fe40000000073 */
[----:B------:R-:W-:Y:S01]  /*5390*/  PRMT R118, RZ, 0x5410, R118 ;  /* 0x00005410ff767816 */ /* 0x000fe20000000076 */
[----:B--2---:R-:W-:Y:S01]  /*53a0*/  FMUL.FTZ R115, R21, R114 ;  /* 0x0000007215737220 */ /* 0x004fe20000410000 */
[----:B------:R-:W-:Y:S02]  /*53b0*/  PRMT R114, RZ, 0x5410, R117 ;  /* 0x00005410ff727816 */ /* 0x000fe40000000075 */
[----:B------:R-:W1:Y:S01]  /*53c0*/  MUFU.EX2 R15, R15 ;  /* 0x0000000f000f7308 */ /* 0x000e620000000800 */
[C---:B------:R-:W-:Y:S02]  /*53d0*/  FMUL.FTZ R110, R75.reuse, R110 ;  /* 0x0000006e4b6e7220 */ /* 0x040fe40000410000 */
[----:B------:R-:W-:-:S02]  /*53e0*/  FMUL.FTZ R116, R75, R116 ;  /* 0x000000744b747220 */ /* 0x000fc40000410000 */
[C---:B------:R-:W-:Y:S02]  /*53f0*/  FMUL.FTZ R114, R77.reuse, R114 ;  /* 0x000000724d727220 */ /* 0x040fe40000410000 */
[----:B------:R-:W-:Y:S02]  /*5400*/  FMUL.FTZ R117, R77, R118 ;  /* 0x000000764d757220 */ /* 0x000fe40000410000 */
[----:B------:R-:W-:Y:S01]  /*5410*/  FMUL.FTZ R18, R21, R18 ;  /* 0x0000001215127220 */ /* 0x000fe20000410000 */
[----:B------:R-:W-:Y:S01]  /*5420*/  FSEL R113, R110, RZ, !P0 ;  /* 0x000000ff6e717208 */ /* 0x000fe20004000000 */
[----:B------:R-:W-:Y:S01]  /*5430*/  FMUL.FTZ R111, R5, R78 ;  /* 0x0000004e056f7220 */ /* 0x000fe20000410000 */
[----:B------:R-:W-:Y:S01]  /*5440*/  IADD3 R118, R142, 0xa, RZ ;  /* 0x0000000a8e767810 */ /* 0x000fe20007ffe0ff */
[----:B------:R-:W-:Y:S01]  /*5450*/  FMUL.FTZ R124, R9, R76 ;  /* 0x0000004c097c7220 */ /* 0x000fe20000410000 */
[----:B------:R-:W-:Y:S01]  /*5460*/  FSEL R110, R116, RZ, !P0 ;  /* 0x000000ff746e7208 */ /* 0x000fe20004000000 */
[----:B------:R-:W2:Y:S01]  /*5470*/  LDS.U16 R21, [R4+0x1a] ;  /* 0x00001a0004157984 */ /* 0x000ea20000000400 */
[----:B------:R-:W-:-:S02]  /*5480*/  FSEL R116, R114, RZ, !P4 ;  /* 0x000000ff72747208 */ /* 0x000fc40006000000 */
[----:B------:R-:W-:Y:S02]  /*5490*/  FSEL R115, R115, RZ, !P4 ;  /* 0x000000ff73737208 */ /* 0x000fe40006000000 */
[----:B------:R-:W-:Y:S02]  /*54a0*/  FSEL R117, R117, RZ, !P4 ;  /* 0x000000ff75757208 */ /* 0x000fe40006000000 */
[----:B------:R-:W-:Y:S02]  /*54b0*/  FSEL R114, R18, 1, !P4 ;  /* 0x3f80000012727808 */ /* 0x000fe40006000000 */
[----:B------:R-:W-:Y:S01]  /*54c0*/  IADD3 R122, R142, 0x9, RZ ;  /* 0x000000098e7a7810 */ /* 0x000fe20007ffe0ff */
[----:B------:R-:W-:Y:S01]  /*54d0*/  FMUL.RZ R152, R111, 0.15915493667125701904 ;  /* 0x3e22f9836f987820 */ /* 0x000fe2000040c000 */
[----:B------:R-:W-:Y:S01]  /*54e0*/  ISETP.GE.U32.AND P4, PT, R118, R35, PT ;  /* 0x000000237600720c */ /* 0x000fe20003f86070 */
[----:B0-----:R-:W-:Y:S01]  /*54f0*/  FMUL.FTZ R118, R11, R8 ;  /* 0x000000080b767220 */ /* 0x001fe20000410000 */
[----:B---3--:R-:W-:-:S02]  /*5500*/  PRMT R8, RZ, 0x5410, R119 ;  /* 0x00005410ff087816 */ /* 0x008fc40000000077 */
[----:B----4-:R-:W-:Y:S02]  /*5510*/  PRMT R120, RZ, 0x5410, R120 ;  /* 0x00005410ff787816 */ /* 0x010fe40000000078 */
[----:B------:R-:W-:Y:S01]  /*5520*/  FSEL R112, R112, RZ, !P0 ;  /* 0x000000ff70707208 */ /* 0x000fe20004000000 */
[----:B------:R-:W-:Y:S01]  /*5530*/  FMUL.FTZ R7, R11, R7 ;  /* 0x000000070b077220 */ /* 0x000fe20000410000 */
[----:B------:R-:W-:Y:S01]  /*5540*/  FSEL R111, R121, 1, !P0 ;  /* 0x3f800000796f7808 */ /* 0x000fe20004000000 */
[----:B-1----:R-:W-:Y:S01]  /*5550*/  FMUL.FTZ R12, R15, R12 ;  /* 0x0000000c0f0c7220 */ /* 0x002fe20000410000 */
[----:B------:R-:W-:Y:S01]  /*5560*/  ISETP.GE.U32.AND P0, PT, R122, R35, PT ;  /* 0x000000237a00720c */ /* 0x000fe20003f06070 */
[C---:B------:R-:W-:Y:S01]  /*5570*/  FMUL.FTZ R8, R79.reuse, R8 ;  /* 0x000000084f087220 */ /* 0x040fe20000410000 */
[----:B------:R-:W0:Y:S01]  /*5580*/  LDS.U16 R122, [R4+0x14] ;  /* 0x00001400047a7984 */ /* 0x000e220000000400 */
[----:B------:R-:W-:Y:S01]  /*5590*/  FMUL.FTZ R120, R79, R120 ;  /* 0x000000784f787220 */ /* 0x000fe20000410000 */
[----:B------:R1:W-:Y:S01]  /*55a0*/  MUFU.EX2 R148, R124 ;  /* 0x0000007c00947308 */ /* 0x0003e20000000800 */
[----:B------:R-:W-:Y:S01]  /*55b0*/  FMUL.FTZ R15, R15, R6 ;  /* 0x000000060f0f7220 */ /* 0x000fe20000410000 */
[----:B------:R-:W-:Y:S01]  /*55c0*/  PRMT R6, RZ, 0x5410, R123 ;  /* 0x00005410ff067816 */ /* 0x000fe2000000007b */
[----:B------:R-:W3:Y:S01]  /*55d0*/  LDS.U16 R18, [R4+0x18] ;  /* 0x0000180004127984 */ /* 0x000ee20000000400 */
[----:B------:R-:W-:-:S02]  /*55e0*/  FSEL R119, R7, RZ, !P6 ;  /* 0x000000ff07777208 */ /* 0x000fc40007000000 */
[----:B------:R-:W-:Y:S01]  /*55f0*/  FSEL R121, R8, RZ, !P6 ;  /* 0x000000ff08797208 */ /* 0x000fe20007000000 */
[----:B------:R-:W-:Y:S01]  /*5600*/  LDS.U16 R7, [R4+0x1c] ;  /* 0x00001c0004077984 */ /* 0x000fe20000000400 */
[----:B-1----:R-:W-:Y:S02]  /*5610*/  IADD3 R124, R142, 0xb, RZ ;  /* 0x0000000b8e7c7810 */ /* 0x002fe40007ffe0ff */
[----:B------:R-:W-:Y:S01]  /*5620*/  FSEL R120, R120, RZ, !P6 ;  /* 0x000000ff78787208 */ /* 0x000fe20007000000 */
[----:B------:R-:W1:Y:S01]  /*5630*/  LDS.U16 R8, [R4+0x1e] ;  /* 0x00001e0004087984 */ /* 0x000e620000000400 */
[----:B------:R-:W-:Y:S02]  /*5640*/  FSEL R118, R118, 1, !P6 ;  /* 0x3f80000076767808 */ /* 0x000fe40007000000 */
[----:B------:R-:W-:Y:S01]  /*5650*/  ISETP.GE.U32.AND P6, PT, R124, R35, PT ;  /* 0x000000237c00720c */ /* 0x000fe20003fc6070 */
[----:B------:R-:W-:Y:S02]  /*5660*/  FMUL.FTZ R124, R81, R6 ;  /* 0x00000006517c7220 */ /* 0x000fe40000410000 */
[----:B------:R-:W4:Y:S01]  /*5670*/  LDS.U16 R6, [R4+0x20] ;  /* 0x0000200004067984 */ /* 0x000f220000000400 */
[C---:B------:R-:W-:Y:S01]  /*5680*/  FMUL.FTZ R20, R9.reuse, R64 ;  /* 0x0000004009147220 */ /* 0x040fe20000410000 */
[----:B------:R-:W-:Y:S01]  /*5690*/  FSEL R125, R12, 1, !P5 ;  /* 0x3f8000000c7d7808 */ /* 0x000fe20006800000 */
[----:B------:R-:W-:-:S02]  /*56a0*/  FMUL.FTZ R130, R9, R66 ;  /* 0x0000004209827220 */ /* 0x000fc40000410000 */
[----:B------:R-:W-:Y:S02]  /*56b0*/  FMUL.FTZ R12, R5, R80 ;  /* 0x00000050050c7220 */ /* 0x000fe40000410000 */
[----:B------:R-:W5:Y:S02]  /*56c0*/  MUFU.EX2 R20, R20 ;  /* 0x0000001400147308 */ /* 0x000f640000000800 */
[----:B------:R-:W-:Y:S01]  /*56d0*/  FMUL.RZ R153, R12, 0.15915493667125701904 ;  /* 0x3e22f9830c997820 */ /* 0x000fe2000040c000 */
[----:B--2---:R-:W-:-:S05]  /*56e0*/  PRMT R12, RZ, 0x5410, R21 ;  /* 0x00005410ff0c7816 */ /* 0x004fca0000000015 */
[----:B------:R-:W2:Y:S01]  /*56f0*/  MUFU.EX2 R130, R130 ;  /* 0x0000008200827308 */ /* 0x000ea20000000800 */
[----:B------:R-:W-:Y:S01]  /*5700*/  FMUL.FTZ R134, R9, R82 ;  /* 0x0000005209867220 */ /* 0x000fe20000410000 */
[----:B0-----:R-:W-:Y:S01]  /*5710*/  PRMT R122, RZ, 0x5410, R122 ;  /* 0x00005410ff7a7816 */ /* 0x001fe2000000007a */
[----:B------:R-:W-:Y:S01]  /*5720*/  FMUL.FTZ R12, R83, R12 ;  /* 0x0000000c530c7220 */ /* 0x000fe20000410000 */
[----:B---3--:R-:W-:-:S03]  /*5730*/  PRMT R18, RZ, 0x5410, R18 ;  /* 0x00005410ff127816 */ /* 0x008fc60000000012 */
[----:B------:R-:W-:Y:S01]  /*5740*/  FMUL.FTZ R123, R81, R122 ;  /* 0x0000007a517b7220 */ /* 0x000fe20000410000 */
[----:B------:R-:W-:Y:S02]  /*5750*/  FSEL R122, R15, RZ, !P5 ;  /* 0x000000ff0f7a7208 */ /* 0x000fe40006800000 */
[----:B------:R0:W-:Y:S01]  /*5760*/  MUFU.EX2 R15, R134 ;  /* 0x00000086000f7308 */ /* 0x0001e20000000800 */
[----:B------:R-:W-:Y:S02]  /*5770*/  FMUL.FTZ R133, R9, R80 ;  /* 0x0000005009857220 */ /* 0x000fe40000410000 */
[----:B------:R-:W-:Y:S01]  /*5780*/  FMUL.FTZ R18, R83, R18 ;  /* 0x0000001253127220 */ /* 0x000fe20000410000 */
[----:B-1----:R-:W-:Y:S01]  /*5790*/  PRMT R8, RZ, 0x5410, R8 ;  /* 0x00005410ff087816 */ /* 0x002fe20000000008 */
[----:B-----5:R-:W-:Y:S01]  /*57a0*/  FMUL.FTZ R14, R20, R14 ;  /* 0x0000000e140e7220 */ /* 0x020fe20000410000 */
[----:B0-----:R-:W-:Y:S02]  /*57b0*/  FSEL R134, R12, RZ, !P3 ;  /* 0x000000ff0c867208 */ /* 0x001fe40005800000 */
[----:B------:R-:W-:-:S02]  /*57c0*/  PRMT R12, RZ, 0x5410, R7 ;  /* 0x00005410ff0c7816 */ /* 0x000fc40000000007 */
[----:B----4-:R-:W-:Y:S01]  /*57d0*/  PRMT R6, RZ, 0x5410, R6 ;  /* 0x00005410ff067816 */ /* 0x010fe20000000006 */
[----:B------:R-:W-:Y:S01]  /*57e0*/  FMUL.FTZ R5, R5, R82 ;  /* 0x0000005205057220 */ /* 0x000fe20000410000 */
[----:B------:R0:W-:Y:S01]  /*57f0*/  MUFU.EX2 R151, R133 ;  /* 0x0000008500977308 */ /* 0x0001e20000000800 */
[----:B--2---:R-:W-:Y:S01]  /*5800*/  FMUL.FTZ R144, R130, R126 ;  /* 0x0000007e82907220 */ /* 0x004fe20000410000 */
[----:B------:R-:W-:Y:S01]  /*5810*/  FSEL R135, R14, 1, !P3 ;  /* 0x3f8000000e877808 */ /* 0x000fe20005800000 */
[----:B------:R-:W-:Y:S02]  /*5820*/  FMUL.FTZ R19, R130, R19 ;  /* 0x0000001382137220 */ /* 0x000fe40000410000 */
[C---:B------:R-:W-:Y:S02]  /*5830*/  FMUL.FTZ R12, R85.reuse, R12 ;  /* 0x0000000c550c7220 */ /* 0x040fe40000410000 */
[----:B------:R-:W-:Y:S01]  /*5840*/  FMUL.FTZ R8, R85, R8 ;  /* 0x0000000855087220 */ /* 0x000fe20000410000 */
[----:B0-----:R-:W-:Y:S01]  /*5850*/  FSEL R133, R18, RZ, !P3 ;  /* 0x000000ff12857208 */ /* 0x001fe20005800000 */
[----:B------:R-:W-:Y:S01]  /*5860*/  FMUL.FTZ R6, R87, R6 ;  /* 0x0000000657067220 */ /* 0x000fe20000410000 */
[----:B------:R-:W-:Y:S01]  /*5870*/  IADD3 R18, R142, 0xe, RZ ;  /* 0x0000000e8e127810 */ /* 0x000fe20007ffe0ff */
[----:B------:R-:W-:Y:S01]  /*5880*/  FMUL.FTZ R138, R9, R70 ;  /* 0x00000046098a7220 */ /* 0x000fe20000410000 */
[----:B------:R-:W0:Y:S01]  /*5890*/  MUFU.COS R14, R153 ;  /* 0x00000099000e7308 */ /* 0x000e220000000000 */
[----:B------:R-:W-:-:S02]  /*58a0*/  FMUL.RZ R7, R5, 0.15915493667125701904 ;  /* 0x3e22f98305077820 */ /* 0x000fc4000040c000 */
[----:B------:R-:W-:Y:S01]  /*58b0*/  FMUL.FTZ R140, R9, R72 ;  /* 0x00000048098c7220 */ /* 0x000fe20000410000 */
[----:B------:R-:W-:Y:S01]  /*58c0*/  FSEL R126, R19, RZ, !P2 ;  /* 0x000000ff137e7208 */ /* 0x000fe20005000000 */
[----:B------:R-:W-:Y:S01]  /*58d0*/  FMUL.FTZ R5, R129, R128 ;  /* 0x0000008081057220 */ /* 0x000fe20000410000 */
[----:B------:R-:W-:Y:S02]  /*58e0*/  FSEL R130, R12, RZ, !P2 ;  /* 0x000000ff0c827208 */ /* 0x000fe40005000000 */
[----:B------:R-:W-:Y:S02]  /*58f0*/  FSEL R143, R8, RZ, !P2 ;  /* 0x000000ff088f7208 */ /* 0x000fe40005000000 */
[----:B------:R-:W-:Y:S02]  /*5900*/  FSEL R144, R144, 1, !P2 ;  /* 0x3f80000090907808 */ /* 0x000fe40005000000 */
[----:B------:R-:W-:Y:S02]  /*5910*/  FSEL R128, R6, RZ, !P1 ;  /* 0x000000ff06807208 */ /* 0x000fe40004800000 */
[----:B------:R-:W-:Y:S01]  /*5920*/  ISETP.GE.U32.AND P2, PT, R18, R35, PT ;  /* 0x000000231200720c */ /* 0x000fe20003f46070 */
[----:B------:R-:W1:Y:S01]  /*5930*/  MUFU.COS R6, R7 ;  /* 0x0000000700067308 */ /* 0x000e620000000000 */
[----:B------:R-:W-:-:S07]  /*5940*/  FMUL.FTZ R146, R9, R74 ;  /* 0x0000004a09927220 */ /* 0x000fce0000410000 */
[----:B------:R0:W2:Y:S01]  /*5950*/  MUFU.SIN R18, R7 ;  /* 0x0000000700127308 */ /* 0x0000a20000000400 */
[----:B------:R-:W-:Y:S01]  /*5960*/  FMUL.FTZ R13, R20, R13 ;  /* 0x0000000d140d7220 */ /* 0x000fe20000410000 */
[----:B------:R-:W-:-:S06]  /*5970*/  IADD3 R132, R142, 0xc, RZ ;  /* 0x0000000c8e847810 */ /* 0x000fcc0007ffe0ff */
[----:B------:R-:W3:Y:S01]  /*5980*/  MUFU.EX2 R138, R138 ;  /* 0x0000008a008a7308 */ /* 0x000ee20000000800 */
[C---:B------:R-:W-:Y:S02]  /*5990*/  IADD3 R20, R142.reuse, 0xd, RZ ;  /* 0x0000000d8e147810 */ /* 0x040fe40007ffe0ff */
[----:B------:R-:W-:-:S05]  /*59a0*/  IADD3 R12, R142, 0xf, RZ ;  /* 0x0000000f8e0c7810 */ /* 0x000fca0007ffe0ff */
[----:B------:R-:W4:Y:S01]  /*59b0*/  MUFU.EX2 R140, R140 ;  /* 0x0000008c008c7308 */ /* 0x000f220000000800 */
[----:B------:R-:W-:Y:S01]  /*59c0*/  FSEL R142, R5, 1, !P1 ;  /* 0x3f800000058e7808 */ /* 0x000fe20004800000 */
[-C--:B------:R-:W-:Y:S02]  /*59d0*/  FMUL.FTZ R5, R102, R107.reuse ;  /* 0x0000006b66057220 */ /* 0x080fe40000410000 */
[----:B0-----:R-:W-:Y:S02]  /*59e0*/  FMUL.FTZ R7, R151, R14 ;  /* 0x0000000e97077220 */ /* 0x001fe40000410000 */
[C---:B------:R-:W-:Y:S02]  /*59f0*/  FMUL.FTZ R14, R104.reuse, R107 ;  /* 0x0000006b680e7220 */ /* 0x040fe40000410000 */
[----:B------:R-:W0:Y:S01]  /*5a00*/  MUFU.EX2 R146, R146 ;  /* 0x0000009200927308 */ /* 0x000e220000000800 */
[----:B------:R-:W-:Y:S01]  /*5a10*/  FFMA.FTZ R19, R104, R109, R5 ;  /* 0x0000006d68137223 */ /* 0x000fe20000010005 */
[----:B------:R-:W-:Y:S01]  /*5a20*/  FSEL R123, R123, RZ, !P5 ;  /* 0x000000ff7b7b7208 */ /* 0x000fe20006800000 */
[C---:B-1----:R-:W-:Y:S01]  /*5a30*/  FMUL.FTZ R5, R15.reuse, R6 ;  /* 0x000000060f057220 */ /* 0x042fe20000410000 */
[----:B------:R-:W-:Y:S01]  /*5a40*/  FSEL R124, R124, RZ, !P5 ;  /* 0x000000ff7c7c7208 */ /* 0x000fe20006800000 */
[----:B--2---:R-:W-:Y:S01]  /*5a50*/  FMUL.FTZ R6, R15, R18 ;  /* 0x000000120f067220 */ /* 0x004fe20000410000 */
[----:B------:R-:W-:Y:S01]  /*5a60*/  ISETP.GE.U32.AND P5, PT, R132, R35, PT ;  /* 0x000000238400720c */ /* 0x000fe20003fa6070 */
[----:B------:R-:W-:Y:S01]  /*5a70*/  FFMA.FTZ R14, R102, R109, -R14 ;  /* 0x0000006d660e7223 */ /* 0x000fe2000001080e */
[----:B------:R-:W-:Y:S01]  /*5a80*/  FSEL R132, R13, RZ, !P3 ;  /* 0x000000ff0d847208 */ /* 0x000fe20005800000 */
[----:B---3--:R-:W-:-:S02]  /*5a90*/  FMUL.FTZ R137, R138, R137 ;  /* 0x000000898a897220 */ /* 0x008fc40000410000 */
[----:B------:R-:W-:Y:S02]  /*5aa0*/  FMUL.FTZ R131, R138, R131 ;  /* 0x000000838a837220 */ /* 0x000fe40000410000 */
[----:B------:R-:W-:Y:S01]  /*5ab0*/  FMUL.FTZ R15, R112, R19 ;  /* 0x00000013700f7220 */ /* 0x000fe20000410000 */
[----:B------:R-:W-:Y:S01]  /*5ac0*/  ISETP.GE.U32.AND P3, PT, R20, R35, PT ;  /* 0x000000231400720c */ /* 0x000fe20003f66070 */
[C---:B----4-:R-:W-:Y:S02]  /*5ad0*/  FMUL.FTZ R138, R140.reuse, R139 ;  /* 0x0000008b8c8a7220 */ /* 0x050fe40000410000 */
[-C--:B------:R-:W-:Y:S02]  /*5ae0*/  FMUL.FTZ R18, R103, R107.reuse ;  /* 0x0000006b67127220 */ /* 0x080fe40000410000 */
[----:B------:R-:W-:Y:S02]  /*5af0*/  FMUL.FTZ R140, R140, R136 ;  /* 0x000000888c8c7220 */ /* 0x000fe40000410000 */
[----:B------:R-:W-:-:S02]  /*5b00*/  FMUL.FTZ R20, R105, R107 ;  /* 0x0000006b69147220 */ /* 0x000fc40000410000 */
[-C--:B------:R-:W-:Y:S02]  /*5b10*/  FMUL.FTZ R136, R112, R14.reuse ;  /* 0x0000000e70887220 */ /* 0x080fe40000410000 */
[----:B------:R-:W-:Y:S02]  /*5b20*/  FFMA.FTZ R14, R111, R14, -R15 ;  /* 0x0000000e6f0e7223 */ /* 0x000fe4000001080f */
[-C--:B------:R-:W-:Y:S02]  /*5b30*/  FFMA.FTZ R15, R105, R109.reuse, -R18 ;  /* 0x0000006d690f7223 */ /* 0x080fe40000010812 */
[----:B------:R-:W-:Y:S02]  /*5b40*/  FFMA.FTZ R21, R103, R109, R20 ;  /* 0x0000006d67157223 */ /* 0x000fe40000010014 */
[----:B------:R-:W-:Y:S02]  /*5b50*/  FFMA.FTZ R136, R111, R19, R136 ;  /* 0x000000136f887223 */ /* 0x000fe40000010088 */
[----:B------:R-:W-:-:S02]  /*5b60*/  FADD.FTZ R15, R108, R15 ;  /* 0x0000000f6c0f7221 */ /* 0x000fc40000010000 */
[----:B0-----:R-:W-:Y:S02]  /*5b70*/  FMUL.FTZ R139, R146, R141 ;  /* 0x0000008d928b7220 */ /* 0x001fe40000410000 */
[C---:B------:R-:W-:Y:S02]  /*5b80*/  FMUL.FTZ R141, R115.reuse, R14 ;  /* 0x0000000e738d7220 */ /* 0x040fe40000410000 */
[----:B------:R-:W-:Y:S02]  /*5b90*/  FADD.FTZ R21, R106, R21 ;  /* 0x000000156a157221 */ /* 0x000fe40000010000 */
[-C--:B------:R-:W-:Y:S02]  /*5ba0*/  FMUL.FTZ R19, R115, R136.reuse ;  /* 0x0000008873137220 */ /* 0x080fe40000410000 */
[----:B------:R-:W-:Y:S02]  /*5bb0*/  FMUL.FTZ R20, R112, R15 ;  /* 0x0000000f70147220 */ /* 0x000fe40000410000 */
[----:B------:R-:W-:-:S02]  /*5bc0*/  FFMA.FTZ R141, R114, R136, R141 ;  /* 0x00000088728d7223 */ /* 0x000fc4000001008d */
[-C--:B------:R-:W-:Y:S02]  /*5bd0*/  FMUL.FTZ R18, R112, R21.reuse ;  /* 0x0000001570127220 */ /* 0x080fe40000410000 */
[----:B------:R-:W-:Y:S02]  /*5be0*/  FFMA.FTZ R19, R114, R14, -R19 ;  /* 0x0000000e72137223 */ /* 0x000fe40000010813 */
[----:B------:R-:W-:Y:S02]  /*5bf0*/  FFMA.FTZ R21, R111, R21, R20 ;  /* 0x000000156f157223 */ /* 0x000fe40000010014 */
[----:B------:R-:W-:Y:S02]  /*5c00*/  FMUL.FTZ R14, R119, R141 ;  /* 0x0000008d770e7220 */ /* 0x000fe40000410000 */
[----:B------:R-:W-:Y:S02]  /*5c10*/  FFMA.FTZ R18, R111, R15, -R18 ;  /* 0x0000000f6f127223 */ /* 0x000fe40000010812 */
[----:B------:R-:W-:-:S02]  /*5c20*/  FMUL.FTZ R15, R119, R19 ;  /* 0x00000013770f7220 */ /* 0x000fc40000410000 */
[----:B------:R-:W-:Y:S02]  /*5c30*/  FADD.FTZ R21, R110, R21 ;  /* 0x000000156e157221 */ /* 0x000fe40000010000 */
[----:B------:R-:W-:Y:S02]  /*5c40*/  FMUL.FTZ R11, R9, R78 ;  /* 0x0000004e090b7220 */ /* 0x000fe40000410000 */
[C---:B------:R-:W-:Y:S01]  /*5c50*/  FFMA.FTZ R19, R118.reuse, R19, -R14 ;  /* 0x0000001376137223 */ /* 0x040fe2000001080e */
[----:B------:R-:W0:Y:S01]  /*5c60*/  LDS.U16 R9, [R4+0x22] ;  /* 0x0000220004097984 */ /* 0x000e220000000400 */
[----:B------:R-:W-:Y:S02]  /*5c70*/  FADD.FTZ R18, R113, R18 ;  /* 0x0000001271127221 */ /* 0x000fe40000010000 */
[----:B------:R-:W-:Y:S02]  /*5c80*/  FFMA.FTZ R141, R118, R141, R15 ;  /* 0x0000008d768d7223 */ /* 0x000fe4000001000f */
[----:B------:R-:W-:-:S02]  /*5c90*/  FMUL.FTZ R15, R115, R21 ;  /* 0x00000015730f7220 */ /* 0x000fc40000410000 */
[C---:B------:R-:W-:Y:S02]  /*5ca0*/  FMUL.FTZ R136, R122.reuse, R19 ;  /* 0x000000137a887220 */ /* 0x040fe40000410000 */
[-C--:B------:R-:W-:Y:S02]  /*5cb0*/  FMUL.FTZ R14, R115, R18.reuse ;  /* 0x00000012730e7220 */ /* 0x080fe40000410000 */
[-C--:B------:R-:W-:Y:S02]  /*5cc0*/  FMUL.FTZ R20, R122, R141.reuse ;  /* 0x0000008d7a147220 */ /* 0x080fe40000410000 */
[C---:B------:R-:W-:Y:S02]  /*5cd0*/  FFMA.FTZ R15, R114.reuse, R18, -R15 ;  /* 0x00000012720f7223 */ /* 0x040fe4000001080f */
[----:B------:R-:W-:Y:S02]  /*5ce0*/  FFMA.FTZ R136, R125, R141, R136 ;  /* 0x0000008d7d887223 */ /* 0x000fe40000010088 */
[----:B------:R-:W-:-:S02]  /*5cf0*/  FFMA.FTZ R14, R114, R21, R14 ;  /* 0x00000015720e7223 */ /* 0x000fc4000001000e */
[----:B------:R-:W-:Y:S02]  /*5d00*/  FFMA.FTZ R20, R125, R19, -R20 ;  /* 0x000000137d147223 */ /* 0x000fe40000010814 */
[----:B------:R-:W-:Y:S02]  /*5d10*/  FADD.FTZ R15, R116, R15 ;  /* 0x0000000f740f7221 */ /* 0x000fe40000010000 */
[C---:B------:R-:W-:Y:S02]  /*5d20*/  FMUL.FTZ R18, R132.reuse, R136 ;  /* 0x0000008884127220 */ /* 0x040fe40000410000 */
[----:B------:R-:W-:Y:S02]  /*5d30*/  FADD.FTZ R14, R117, R14 ;  /* 0x0000000e750e7221 */ /* 0x000fe40000010000 */
[----:B------:R-:W-:Y:S02]  /*5d40*/  FMUL.FTZ R141, R132, R20 ;  /* 0x00000014848d7220 */ /* 0x000fe40000410000 */
[----:B------:R-:W-:-:S02]  /*5d50*/  FMUL.FTZ R19, R119, R15 ;  /* 0x0000000f77137220 */ /* 0x000fc40000410000 */
[----:B------:R-:W-:Y:S02]  /*5d60*/  FFMA.FTZ R21, R135, R20, -R18 ;  /* 0x0000001487157223 */ /* 0x000fe40000010812 */
[----:B------:R-:W-:Y:S02]  /*5d70*/  FMUL.FTZ R18, R119, R14 ;  /* 0x0000000e77127220 */ /* 0x000fe40000410000 */
[----:B------:R-:W-:Y:S02]  /*5d80*/  FFMA.FTZ R141, R135, R136, R141 ;  /* 0x00000088878d7223 */ /* 0x000fe4000001008d */
[----:B------:R-:W-:Y:S02]  /*5d90*/  FMUL.FTZ R127, R129, R127 ;  /* 0x0000007f817f7220 */ /* 0x000fe40000410000 */
[----:B------:R-:W-:Y:S02]  /*5da0*/  FFMA.FTZ R19, R118, R14, R19 ;  /* 0x0000000e76137223 */ /* 0x000fe40000010013 */
[----:B------:R-:W-:Y:S01]  /*5db0*/  FMUL.FTZ R20, R126, R21 ;  /* 0x000000157e147220 */ /* 0x000fe20000410000 */
[----:B------:R-:W1:Y:S01]  /*5dc0*/  MUFU.SIN R147, R149 ;  /* 0x0000009500937308 */ /* 0x000e620000000400 */
[----:B------:R-:W-:-:S02]  /*5dd0*/  FFMA.FTZ R18, R118, R15, -R18 ;  /* 0x0000000f76127223 */ /* 0x000fc40000010812 */
[-C--:B------:R-:W-:Y:S01]  /*5de0*/  FMUL.FTZ R14, R126, R141.reuse ;  /* 0x0000008d7e0e7220 */ /* 0x080fe20000410000 */
[----:B------:R-:W-:Y:S01]  /*5df0*/  FSEL R127, R127, RZ, !P1 ;  /* 0x000000ff7f7f7208 */ /* 0x000fe20004800000 */
[----:B------:R-:W-:Y:S02]  /*5e00*/  FADD.FTZ R19, R120, R19 ;  /* 0x0000001378137221 */ /* 0x000fe40000010000 */
[C---:B------:R-:W-:Y:S02]  /*5e10*/  FFMA.FTZ R141, R144.reuse, R141, R20 ;  /* 0x0000008d908d7223 */ /* 0x040fe40000010014 */
[----:B------:R-:W-:Y:S02]  /*5e20*/  FADD.FTZ R18, R121, R18 ;  /* 0x0000001279127221 */ /* 0x000fe40000010000 */
[----:B------:R-:W-:Y:S02]  /*5e30*/  FFMA.FTZ R21, R144, R21, -R14 ;  /* 0x0000001590157223 */ /* 0x000fe4000001080e */
[----:B------:R-:W-:-:S02]  /*5e40*/  FMUL.FTZ R14, R122, R19 ;  /* 0x000000137a0e7220 */ /* 0x000fc40000410000 */
[----:B------:R-:W-:Y:S02]  /*5e50*/  FMUL.FTZ R15, R127, R141 ;  /* 0x0000008d7f0f7220 */ /* 0x000fe40000410000 */
[-C--:B------:R-:W-:Y:S02]  /*5e60*/  FMUL.FTZ R20, R122, R18.reuse ;  /* 0x000000127a147220 */ /* 0x080fe40000410000 */
[----:B------:R-:W-:Y:S02]  /*5e70*/  FFMA.FTZ R18, R125, R18, -R14 ;  /* 0x000000127d127223 */ /* 0x000fe4000001080e */
[-C--:B------:R-:W-:Y:S01]  /*5e80*/  FMUL.FTZ R136, R127, R21.reuse ;  /* 0x000000157f887220 */ /* 0x080fe20000410000 */
[----:B------:R-:W2:Y:S01]  /*5e90*/  LDS.U16 R14, [R4+0x24] ;  /* 0x00002400040e7984 */ /* 0x000ea20000000400 */
[----:B------:R-:W-:Y:S02]  /*5ea0*/  FFMA.FTZ R21, R142, R21, -R15 ;  /* 0x000000158e157223 */ /* 0x000fe4000001080f */
[----:B------:R-:W-:Y:S01]  /*5eb0*/  FFMA.FTZ R19, R125, R19, R20 ;  /* 0x000000137d137223 */ /* 0x000fe20000010014 */
[----:B------:R-:W3:Y:S01]  /*5ec0*/  LDS.U16 R15, [R4+0x26] ;  /* 0x00002600040f7984 */ /* 0x000ee20000000400 */
[----:B------:R-:W-:Y:S01]  /*5ed0*/  FADD.FTZ R18, R123, R18 ;  /* 0x000000127b127221 */ /* 0x000fe20000010000 */
[----:B------:R-:W4:Y:S01]  /*5ee0*/  MUFU.COS R149, R149 ;  /* 0x0000009500957308 */ /* 0x000f220000000000 */
[----:B------:R-:W-:Y:S01]  /*5ef0*/  FADD.FTZ R19, R124, R19 ;  /* 0x000000137c137221 */ /* 0x000fe20000010000 */
[----:B------:R-:W-:Y:S01]  /*5f00*/  FSEL R131, R131, RZ, !P0 ;  /* 0x000000ff83837208 */ /* 0x000fe20004000000 */
[----:B------:R-:W-:-:S02]  /*5f10*/  FMUL.FTZ R145, R146, R145 ;  /* 0x0000009192917220 */ /* 0x000fc40000410000 */
[----:B-1----:R-:W-:Y:S02]  /*5f20*/  FMUL.FTZ R13, R148, R147 ;  /* 0x00000093940d7220 */ /* 0x002fe40000410000 */
[----:B------:R-:W-:Y:S02]  /*5f30*/  FFMA.FTZ R147, R142, R141, R136 ;  /* 0x0000008d8e937223 */ /* 0x000fe40000010088 */
[C---:B------:R-:W-:Y:S01]  /*5f40*/  FMUL.FTZ R146, R132.reuse, R18 ;  /* 0x0000001284927220 */ /* 0x040fe20000410000 */
[----:B0-----:R-:W-:Y:S01]  /*5f50*/  PRMT R8, RZ, 0x5410, R9 ;  /* 0x00005410ff087816 */ /* 0x001fe20000000009 */
[----:B------:R-:W-:Y:S01]  /*5f60*/  FMUL.FTZ R20, R132, R19 ;  /* 0x0000001384147220 */ /* 0x000fe20000410000 */
[----:B------:R-:W-:Y:S01]  /*5f70*/  FSEL R136, R137, 1, !P0 ;  /* 0x3f80000089887808 */ /* 0x000fe20004000000 */
[----:B------:R-:W-:Y:S01]  /*5f80*/  FMUL.FTZ R141, R131, R147 ;  /* 0x00000093838d7220 */ /* 0x000fe20000410000 */
[----:B------:R-:W-:Y:S01]  /*5f90*/  MUFU.SIN R150, R152 ;  /* 0x0000009800967308 */ /* 0x000fe20000000400 */
[----:B------:R-:W-:-:S02]  /*5fa0*/  FFMA.FTZ R19, R135, R19, R146 ;  /* 0x0000001387137223 */ /* 0x000fc40000010092 */
[----:B------:R-:W-:Y:S02]  /*5fb0*/  FFMA.FTZ R20, R135, R18, -R20 ;  /* 0x0000001287147223 */ /* 0x000fe40000010814 */
[----:B------:R-:W-:Y:S01]  /*5fc0*/  FMUL.FTZ R8, R87, R8 ;  /* 0x0000000857087220 */ /* 0x000fe20000410000 */
[----:B------:R-:W0:Y:S02]  /*5fd0*/  LDS.U16 R18, [R4+0x28] ;  /* 0x0000280004127984 */ /* 0x000e240000000400 */
[----:B------:R-:W-:Y:S01]  /*5fe0*/  MUFU.COS R152, R152 ;  /* 0x0000009800987308 */ /* 0x000fe20000000000 */
[-C--:B------:R-:W-:Y:S01]  /*5ff0*/  FFMA.FTZ R146, R136, R21.reuse, -R141 ;  /* 0x0000001588927223 */ /* 0x080fe2000001088d */
[----:B------:R-:W-:Y:S01]  /*6000*/  FSEL R137, R140, RZ, !P4 ;  /* 0x000000ff8c897208 */ /* 0x000fe20006000000 */
[----:B------:R-:W-:Y:S02]  /*6010*/  FADD.FTZ R141, R134, R19 ;  /* 0x00000013868d7221 */ /* 0x000fe40000010000 */
[----:B------:R-:W1:Y:S03]  /*6020*/  LDS.U16 R19, [R4+0x2a] ;  /* 0x00002a0004137984 */ /* 0x000e660000000400 */
[----:B------:R-:W5:Y:S01]  /*6030*/  MUFU.EX2 R11, R11 ;  /* 0x0000000b000b7308 */ /* 0x000f620000000800 */
[----:B------:R-:W-:Y:S01]  /*6040*/  FMUL.FTZ R140, R131, R21 ;  /* 0x00000015838c7220 */ /* 0x000fe20000410000 */
[----:B------:R-:W-:Y:S01]  /*6050*/  FSEL R129, R8, RZ, !P1 ;  /* 0x000000ff08817208 */ /* 0x000fe20004800000 */
[----:B------:R-:W-:Y:S01]  /*6060*/  FADD.FTZ R21, R133, R20 ;  /* 0x0000001485157221 */ /* 0x000fe20000010000 */
[----:B------:R-:W-:Y:S01]  /*6070*/  ISETP.GE.U32.AND P1, PT, R12, R35, PT ;  /* 0x000000230c00720c */ /* 0x000fe20003f26070 */
[----:B------:R-:W-:-:S03]  /*6080*/  FMUL.FTZ R20, R126, R141 ;  /* 0x0000008d7e147220 */ /* 0x000fc60000410000 */
[----:B------:R-:W0:Y:S01]  /*6090*/  MUFU.SIN R154, R153 ;  /* 0x00000099009a7308 */ /* 0x000e220000000400 */
[----:B----4-:R-:W-:Y:S02]  /*60a0*/  FMUL.FTZ R12, R148, R149 ;  /* 0x00000095940c7220 */ /* 0x010fe40000410000 */
[----:B------:R-:W-:Y:S02]  /*60b0*/  FFMA.FTZ R148, R136, R147, R140 ;  /* 0x0000009388947223 */ /* 0x000fe4000001008c */
[-C--:B------:R-:W-:Y:S02]  /*60c0*/  FMUL.FTZ R140, R126, R21.reuse ;  /* 0x000000157e8c7220 */ /* 0x080fe40000410000 */
[----:B------:R-:W-:Y:S01]  /*60d0*/  FFMA.FTZ R21, R144, R21, -R20 ;  /* 0x0000001590157223 */ /* 0x000fe20000010814 */
[----:B------:R-:W-:Y:S01]  /*60e0*/  FSEL R138, R138, 1, !P4 ;  /* 0x3f8000008a8a7808 */ /* 0x000fe20006000000 */
[----:B------:R-:W-:Y:S01]  /*60f0*/  FMUL.FTZ R147, R137, R148 ;  /* 0x0000009489937220 */ /* 0x000fe20000410000 */
[----:B------:R-:W-:Y:S01]  /*6100*/  LDS.U16 R20, [R4+0x2c] ;  /* 0x00002c0004147984 */ /* 0x000fe20000000400 */
[----:B------:R-:W-:-:S02]  /*6110*/  FFMA.FTZ R140, R144, R141, R140 ;  /* 0x0000008d908c7223 */ /* 0x000fc4000001008c */
[----:B------:R-:W-:Y:S02]  /*6120*/  FADD.FTZ R141, R130, R21 ;  /* 0x00000015828d7221 */ /* 0x000fe40000010000 */
[C---:B-----5:R-:W-:Y:S01]  /*6130*/  FMUL.FTZ R9, R11.reuse, R152 ;  /* 0x000000980b097220 */ /* 0x060fe20000410000 */
[----:B------:R-:W4:Y:S01]  /*6140*/  LDS.U16 R21, [R4+0x2e] ;  /* 0x00002e0004157984 */ /* 0x000f220000000400 */
[----:B------:R-:W-:Y:S02]  /*6150*/  FMUL.FTZ R11, R11, R150 ;  /* 0x000000960b0b7220 */ /* 0x000fe40000410000 */
[-C--:B------:R-:W-:Y:S01]  /*6160*/  FFMA.FTZ R150, R138, R146.reuse, -R147 ;  /* 0x000000928a967223 */ /* 0x080fe20000010893 */
[----:B--2---:R-:W-:Y:S01]  /*6170*/  PRMT R14, RZ, 0x5410, R14 ;  /* 0x00005410ff0e7816 */ /* 0x004fe2000000000e */
[----:B------:R-:W-:Y:S01]  /*6180*/  FMUL.FTZ R149, R137, R146 ;  /* 0x0000009289957220 */ /* 0x000fe20000410000 */
[----:B------:R-:W2:Y:S01]  /*6190*/  LDS.U16 R152, [R4+0x30] ;  /* 0x0000300004987984 */ /* 0x000ea20000000400 */
[----:B------:R-:W-:-:S02]  /*61a0*/  FADD.FTZ R140, R143, R140 ;  /* 0x0000008c8f8c7221 */ /* 0x000fc40000010000 */
[-C--:B------:R-:W-:Y:S02]  /*61b0*/  FMUL.FTZ R147, R127, R141.reuse ;  /* 0x0000008d7f937220 */ /* 0x080fe40000410000 */
[----:B0-----:R-:W-:Y:S02]  /*61c0*/  FMUL.FTZ R8, R151, R154 ;  /* 0x0000009a97087220 */ /* 0x001fe40000410000 */
[----:B------:R-:W-:Y:S02]  /*61d0*/  FFMA.FTZ R151, R138, R148, R149 ;  /* 0x000000948a977223 */ /* 0x000fe40000010095 */
[-C--:B------:R-:W-:Y:S02]  /*61e0*/  FMUL.FTZ R146, R127, R140.reuse ;  /* 0x0000008c7f927220 */ /* 0x080fe40000410000 */
[C---:B------:R-:W-:Y:S02]  /*61f0*/  FFMA.FTZ R148, R142.reuse, R140, R147 ;  /* 0x0000008c8e947223 */ /* 0x040fe40000010093 */
[----:B------:R-:W-:-:S02]  /*6200*/  FFMA.FTZ R141, R142, R141, -R146 ;  /* 0x0000008d8e8d7223 */ /* 0x000fc40000010892 */
[----:B------:R-:W-:Y:S01]  /*6210*/  FADD.FTZ R148, R129, R148 ;  /* 0x0000009481947221 */ /* 0x000fe20000010000 */
[----:B---3--:R-:W-:Y:S01]  /*6220*/  PRMT R146, RZ, 0x5410, R15 ;  /* 0x00005410ff927816 */ /* 0x008fe2000000000f */
[----:B------:R-:W-:Y:S01]  /*6230*/  FADD.FTZ R147, R128, R141 ;  /* 0x0000008d80937221 */ /* 0x000fe20000010000 */
[----:B------:R-:W-:Y:S01]  /*6240*/  FSEL R140, R145, 1, !P6 ;  /* 0x3f800000918c7808 */ /* 0x000fe20007000000 */
[----:B------:R-:W-:Y:S02]  /*6250*/  FMUL.FTZ R149, R131, R148 ;  /* 0x0000009483957220 */ /* 0x000fe40000410000 */
[C---:B------:R-:W-:Y:S02]  /*6260*/  FMUL.FTZ R145, R89.reuse, R14 ;  /* 0x0000000e59917220 */ /* 0x040fe40000410000 */
[----:B------:R-:W-:Y:S01]  /*6270*/  FMUL.FTZ R141, R89, R146 ;  /* 0x00000092598d7220 */ /* 0x000fe20000410000 */
[----:B------:R-:W0:Y:S01]  /*6280*/  LDS.U16 R14, [R4+0x32] ;  /* 0x00003200040e7984 */ /* 0x000e220000000400 */
[-C--:B------:R-:W-:Y:S01]  /*6290*/  FFMA.FTZ R146, R136, R147.reuse, -R149 ;  /* 0x0000009388927223 */ /* 0x080fe20000010895 */
[----:B------:R-:W-:Y:S01]  /*62a0*/  FSEL R145, R145, RZ, !P0 ;  /* 0x000000ff91917208 */ /* 0x000fe20004000000 */
[----:B------:R-:W-:Y:S01]  /*62b0*/  FMUL.FTZ R147, R131, R147 ;  /* 0x0000009383937220 */ /* 0x000fe20000410000 */
[----:B------:R-:W-:-:S02]  /*62c0*/  FSEL R141, R141, RZ, !P0 ;  /* 0x000000ff8d8d7208 */ /* 0x000fc40004000000 */
[----:B------:R-:W-:Y:S01]  /*62d0*/  PRMT R18, RZ, 0x5410, R18 ;  /* 0x00005410ff127816 */ /* 0x000fe20000000012 */
[----:B------:R-:W-:Y:S02]  /*62e0*/  FFMA.FTZ R148, R136, R148, R147 ;  /* 0x0000009488947223 */ /* 0x000fe40000010093 */
[----:B------:R-:W-:Y:S01]  /*62f0*/  FADD.FTZ R15, R145, R146 ;  /* 0x00000092910f7221 */ /* 0x000fe20000010000 */
[----:B------:R-:W-:Y:S01]  /*6300*/  FSEL R139, R139, RZ, !P6 ;  /* 0x000000ff8b8b7208 */ /* 0x000fe20007000000 */
[----:B------:R-:W-:Y:S01]  /*6310*/  FADD.FTZ R148, R141, R148 ;  /* 0x000000948d947221 */ /* 0x000fe20000010000 */
[----:B-1----:R-:W-:Y:S01]  /*6320*/  PRMT R146, RZ, 0x5410, R19 ;  /* 0x00005410ff927816 */ /* 0x002fe20000000013 */
[----:B------:R-:W-:Y:S02]  /*6330*/  FMUL.FTZ R147, R137, R15 ;  /* 0x0000000f89937220 */ /* 0x000fe40000410000 */
[----:B------:R-:W-:Y:S02]  /*6340*/  FMUL.FTZ R18, R91, R18 ;  /* 0x000000125b127220 */ /* 0x000fe40000410000 */
[----:B------:R-:W-:-:S02]  /*6350*/  FMUL.FTZ R19, R137, R148 ;  /* 0x0000009489137220 */ /* 0x000fc40000410000 */
[----:B------:R-:W-:Y:S02]  /*6360*/  FMUL.FTZ R153, R139, R151 ;  /* 0x000000978b997220 */ /* 0x000fe40000410000 */
[----:B------:R-:W-:Y:S02]  /*6370*/  FMUL.FTZ R146, R91, R146 ;  /* 0x000000925b927220 */ /* 0x000fe40000410000 */
[----:B------:R-:W-:Y:S01]  /*6380*/  FFMA.FTZ R149, R138, R148, R147 ;  /* 0x000000948a957223 */ /* 0x000fe20000010093 */
[----:B------:R-:W-:Y:S01]  /*6390*/  FSEL R147, R18, RZ, !P4 ;  /* 0x000000ff12937208 */ /* 0x000fe20006000000 */
[----:B------:R-:W-:Y:S01]  /*63a0*/  FFMA.FTZ R148, R138, R15, -R19 ;  /* 0x0000000f8a947223 */ /* 0x000fe20000010813 */
[----:B------:R-:W1:Y:S01]  /*63b0*/  LDS.U16 R18, [R4+0x36] ;  /* 0x0000360004127984 */ /* 0x000e620000000400 */
[-C--:B------:R-:W-:Y:S01]  /*63c0*/  FFMA.FTZ R156, R140, R150.reuse, -R153 ;  /* 0x000000968c9c7223 */ /* 0x080fe20000010899 */
[----:B------:R-:W-:Y:S01]  /*63d0*/  FSEL R146, R146, RZ, !P4 ;  /* 0x000000ff92927208 */ /* 0x000fe20006000000 */
[----:B------:R-:W-:Y:S01]  /*63e0*/  FMUL.FTZ R150, R139, R150 ;  /* 0x000000968b967220 */ /* 0x000fe20000410000 */
[----:B------:R-:W3:Y:S01]  /*63f0*/  LDS.U16 R15, [R4+0x34] ;  /* 0x00003400040f7984 */ /* 0x000ee20000000400 */
[----:B------:R-:W-:Y:S01]  /*6400*/  FADD.FTZ R19, R147, R148 ;  /* 0x0000009493137221 */ /* 0x000fe20000010000 */
[----:B----4-:R-:W-:Y:S01]  /*6410*/  PRMT R148, RZ, 0x5410, R21 ;  /* 0x00005410ff947816 */ /* 0x010fe20000000015 */
[----:B------:R-:W-:-:S02]  /*6420*/  FFMA.FTZ R157, R140, R151, R150 ;  /* 0x000000978c9d7223 */ /* 0x000fc40000010096 */
[----:B------:R-:W-:Y:S02]  /*6430*/  FADD.FTZ R150, R146, R149 ;  /* 0x0000009592967221 */ /* 0x000fe40000010000 */
[----:B------:R-:W-:Y:S01]  /*6440*/  FMUL.FTZ R149, R93, R148 ;  /* 0x000000945d957220 */ /* 0x000fe20000410000 */
[----:B------:R-:W-:Y:S01]  /*6450*/  FSEL R148, R13, RZ, !P5 ;  /* 0x000000ff0d947208 */ /* 0x000fe20006800000 */
[C---:B------:R-:W-:Y:S01]  /*6460*/  FMUL.FTZ R21, R139.reuse, R150 ;  /* 0x000000968b157220 */ /* 0x040fe20000410000 */
[----:B------:R-:W-:Y:S01]  /*6470*/  PRMT R20, RZ, 0x5410, R20 ;  /* 0x00005410ff147816 */ /* 0x000fe20000000014 */
[----:B------:R-:W4:Y:S01]  /*6480*/  LDS.U16 R13, [R4+0x38] ;  /* 0x00003800040d7984 */ /* 0x000f220000000400 */
[-C--:B------:R-:W-:Y:S02]  /*6490*/  FMUL.FTZ R151, R139, R19.reuse ;  /* 0x000000138b977220 */ /* 0x080fe40000410000 */
[C---:B------:R-:W-:Y:S02]  /*64a0*/  FFMA.FTZ R21, R140.reuse, R19, -R21 ;  /* 0x000000138c157223 */ /* 0x040fe40000010815 */
[----:B------:R-:W5:Y:S01]  /*64b0*/  LDS.U16 R19, [R4+0x3a] ;  /* 0x00003a0004137984 */ /* 0x000f620000000400 */
[----:B------:R-:W-:Y:S01]  /*64c0*/  FMUL.FTZ R20, R93, R20 ;  /* 0x000000145d147220 */ /* 0x000fe20000410000 */
[----:B------:R-:W-:Y:S01]  /*64d0*/  FSEL R149, R149, RZ, !P6 ;  /* 0x000000ff95957208 */ /* 0x000fe20007000000 */
[----:B------:R-:W-:Y:S01]  /*64e0*/  FFMA.FTZ R154, R140, R150, R151 ;  /* 0x000000968c9a7223 */ /* 0x000fe20000010097 */
[----:B--2---:R-:W-:-:S02]  /*64f0*/  PRMT R152, RZ, 0x5410, R152 ;  /* 0x00005410ff987816 */ /* 0x004fc40000000098 */
[----:B------:R-:W-:Y:S02]  /*6500*/  FSEL R150, R20, RZ, !P6 ;  /* 0x000000ff14967208 */ /* 0x000fe40007000000 */
[----:B------:R-:W-:Y:S01]  /*6510*/  FSEL R151, R12, 1, !P5 ;  /* 0x3f8000000c977808 */ /* 0x000fe20006800000 */
[----:B------:R-:W-:Y:S01]  /*6520*/  FADD.FTZ R12, R149, R154 ;  /* 0x0000009a950c7221 */ /* 0x000fe20000010000 */
[----:B0-----:R-:W-:Y:S01]  /*6530*/  PRMT R14, RZ, 0x5410, R14 ;  /* 0x00005410ff0e7816 */ /* 0x001fe2000000000e */
[----:B------:R-:W-:Y:S01]  /*6540*/  FADD.FTZ R21, R150, R21 ;  /* 0x0000001596157221 */ /* 0x000fe20000010000 */
[----:B------:R-:W-:Y:S01]  /*6550*/  FSEL R155, R9, 1, !P3 ;  /* 0x3f800000099b7808 */ /* 0x000fe20005800000 */
[----:B------:R-:W-:Y:S01]  /*6560*/  FMUL.FTZ R154, R95, R152 ;  /* 0x000000985f9a7220 */ /* 0x000fe20000410000 */
[----:B------:R-:W-:Y:S01]  /*6570*/  FSEL R152, R11, RZ, !P3 ;  /* 0x000000ff0b987208 */ /* 0x000fe20005800000 */
[----:B------:R-:W-:Y:S01]  /*6580*/  LDS.U16 R9, [R4+0x3c] ;  /* 0x00003c0004097984 */ /* 0x000fe20000000400 */
[----:B------:R-:W-:-:S03]  /*6590*/  FMUL.FTZ R153, R148, R21 ;  /* 0x0000001594997220 */ /* 0x000fc60000410000 */
[----:B------:R3:W0:Y:S01]  /*65a0*/  LDS.U16 R11, [R4+0x3e] ;  /* 0x00003e00040b7984 */ /* 0x0006220000000400 */
[----:B------:R-:W-:Y:S02]  /*65b0*/  FMUL.FTZ R14, R95, R14 ;  /* 0x0000000e5f0e7220 */ /* 0x000fe40000410000 */
[-C--:B------:R-:W-:Y:S02]  /*65c0*/  FMUL.FTZ R20, R148, R12.reuse ;  /* 0x0000000c94147220 */ /* 0x080fe40000410000 */
[C---:B------:R-:W-:Y:S01]  /*65d0*/  FFMA.FTZ R12, R151.reuse, R12, R153 ;  /* 0x0000000c970c7223 */ /* 0x040fe20000010099 */
[----:B------:R-:W-:Y:S01]  /*65e0*/  FSEL R153, R14, RZ, !P5 ;  /* 0x000000ff0e997208 */ /* 0x000fe20006800000 */
[----:B------:R-:W-:Y:S01]  /*65f0*/  FFMA.FTZ R21, R151, R21, -R20 ;  /* 0x0000001597157223 */ /* 0x000fe20000010814 */
[----:B------:R-:W-:Y:S02]  /*6600*/  FSEL R154, R154, RZ, !P5 ;  /* 0x000000ff9a9a7208 */ /* 0x000fe40006800000 */
[----:B-1----:R-:W-:Y:S01]  /*6610*/  PRMT R18, RZ, 0x5410, R18 ;  /* 0x00005410ff127816 */ /* 0x002fe20000000012 */
[----:B------:R-:W-:Y:S01]  /*6620*/  FADD.FTZ R20, R153, R12 ;  /* 0x0000000c99147221 */ /* 0x000fe20000010000 */
[----:B---3--:R-:W-:Y:S01]  /*6630*/  PRMT R4, RZ, 0x5410, R15 ;  /* 0x00005410ff047816 */ /* 0x008fe2000000000f */
[----:B------:R-:W-:-:S02]  /*6640*/  FADD.FTZ R21, R154, R21 ;  /* 0x000000159a157221 */ /* 0x000fc40000010000 */
[C---:B------:R-:W-:Y:S02]  /*6650*/  FMUL.FTZ R158, R152.reuse, R20 ;  /* 0x00000014989e7220 */ /* 0x040fe40000410000 */
[C---:B------:R-:W-:Y:S02]  /*6660*/  FMUL.FTZ R18, R97.reuse, R18 ;  /* 0x0000001261127220 */ /* 0x040fe40000410000 */
[----:B------:R-:W-:Y:S02]  /*6670*/  FMUL.FTZ R159, R152, R21 ;  /* 0x00000015989f7220 */ /* 0x000fe40000410000 */
[----:B------:R-:W-:Y:S02]  /*6680*/  FMUL.FTZ R4, R97, R4 ;  /* 0x0000000461047220 */ /* 0x000fe40000410000 */
[----:B------:R-:W-:Y:S02]  /*6690*/  FMUL.FTZ R12, R148, R157 ;  /* 0x0000009d940c7220 */ /* 0x000fe40000410000 */
[C---:B------:R-:W-:Y:S01]  /*66a0*/  FFMA.FTZ R160, R155.reuse, R21, -R158 ;  /* 0x000000159ba07223 */ /* 0x040fe2000001089e */
[----:B------:R-:W-:Y:S01]  /*66b0*/  FSEL R158, R18, RZ, !P3 ;  /* 0x000000ff129e7208 */ /* 0x000fe20005800000 */
[----:B------:R-:W-:Y:S01]  /*66c0*/  FFMA.FTZ R21, R155, R20, R159 ;  /* 0x000000149b157223 */ /* 0x000fe2000001009f */
[----:B------:R-:W-:Y:S01]  /*66d0*/  FSEL R159, R4, RZ, !P3 ;  /* 0x000000ff049f7208 */ /* 0x000fe20005800000 */
[-C--:B------:R-:W-:Y:S01]  /*66e0*/  FMUL.FTZ R14, R148, R156.reuse ;  /* 0x0000009c940e7220 */ /* 0x080fe20000410000 */
[----:B----4-:R-:W-:Y:S01]  /*66f0*/  PRMT R4, RZ, 0x5410, R13 ;  /* 0x00005410ff047816 */ /* 0x010fe2000000000d */
[C---:B------:R-:W-:Y:S01]  /*6700*/  FFMA.FTZ R12, R151.reuse, R156, -R12 ;  /* 0x0000009c970c7223 */ /* 0x040fe2000001080c */
[----:B------:R-:W-:Y:S01]  /*6710*/  FSEL R156, R8, RZ, !P2 ;  /* 0x000000ff089c7208 */ /* 0x000fe20005000000 */
[----:B------:R-:W-:Y:S01]  /*6720*/  FFMA.FTZ R14, R151, R157, R14 ;  /* 0x0000009d970e7223 */ /* 0x000fe2000001000e */
[----:B------:R-:W-:Y:S01]  /*6730*/  FSEL R157, R7, 1, !P2 ;  /* 0x3f800000079d7808 */ /* 0x000fe20005000000 */
[----:B------:R-:W-:Y:S01]  /*6740*/  FADD.FTZ R21, R158, R21 ;  /* 0x000000159e157221 */ /* 0x000fe20000010000 */
[----:B-----5:R-:W-:Y:S01]  /*6750*/  PRMT R8, RZ, 0x5410, R19 ;  /* 0x00005410ff087816 */ /* 0x020fe20000000013 */
[----:B------:R-:W-:-:S02]  /*6760*/  FADD.FTZ R7, R159, R160 ;  /* 0x000000a09f077221 */ /* 0x000fc40000010000 */
[C---:B------:R-:W-:Y:S02]  /*6770*/  FMUL.FTZ R4, R99.reuse, R4 ;  /* 0x0000000463047220 */ /* 0x040fe40000410000 */
        /* <DEDUP_REMOVED lines=9> */
[----:B0-----:R-:W-:Y:S01]  /*6810*/  PRMT R11, RZ, 0x5410, R11 ;  /* 0x00005410ff0b7816 */ /* 0x001fe2000000000b */
[----:B------:R-:W-:Y:S01]  /*6820*/  FMUL.FTZ R20, R152, R14 ;  /* 0x0000000e98147220 */ /* 0x000fe20000410000 */
[----:B------:R-:W-:Y:S01]  /*6830*/  PRMT R9, RZ, 0x5410, R9 ;  /* 0x00005410ff097816 */ /* 0x000fe20000000009 */
[----:B------:R-:W-:Y:S01]  /*6840*/  FADD.FTZ R4, R161, R4 ;  /* 0x00000004a1047221 */ /* 0x000fe20000010000 */
[----:B------:R-:W-:Y:S01]  /*6850*/  FSEL R163, R5, 1, !P1 ;  /* 0x3f80000005a37808 */ /* 0x000fe20004800000 */
[----:B------:R-:W-:-:S02]  /*6860*/  FMUL.FTZ R5, R162, R7 ;  /* 0x00000007a2057220 */ /* 0x000fc40000410000 */
[-C--:B------:R-:W-:Y:S02]  /*6870*/  FFMA.FTZ R20, R155, R12.reuse, -R20 ;  /* 0x0000000c9b147223 */ /* 0x080fe40000010814 */
[C---:B------:R-:W-:Y:S02]  /*6880*/  FMUL.FTZ R11, R100.reuse, R11 ;  /* 0x0000000b640b7220 */ /* 0x040fe40000410000 */
[----:B------:R-:W-:Y:S02]  /*6890*/  FMUL.FTZ R9, R100, R9 ;  /* 0x0000000964097220 */ /* 0x000fe40000410000 */
[----:B------:R-:W-:Y:S02]  /*68a0*/  FMUL.FTZ R12, R152, R12 ;  /* 0x0000000c980c7220 */ /* 0x000fe40000410000 */
[-C--:B------:R-:W-:Y:S02]  /*68b0*/  FFMA.FTZ R13, R163, R4.reuse, R5 ;  /* 0x00000004a30d7223 */ /* 0x080fe40000010005 */
[----:B------:R-:W-:Y:S01]  /*68c0*/  FMUL.FTZ R4, R162, R4 ;  /* 0x00000004a2047220 */ /* 0x000fe20000410000 */
[----:B------:R-:W-:Y:S01]  /*68d0*/  FSEL R164, R11, RZ, !P1 ;  /* 0x000000ff0ba47208 */ /* 0x000fe20004800000 */
[----:B------:R-:W-:Y:S01]  /*68e0*/  FFMA.FTZ R12, R155, R14, R12 ;  /* 0x0000000e9b0c7223 */ /* 0x000fe2000001000c */
[----:B------:R-:W-:Y:S01]  /*68f0*/  FSEL R165, R9, RZ, !P1 ;  /* 0x000000ff09a57208 */ /* 0x000fe20004800000 */
[----:B------:R-:W-:-:S02]  /*6900*/  FMUL.FTZ R5, R156, R20 ;  /* 0x000000149c057220 */ /* 0x000fc40000410000 */
[----:B------:R-:W-:Y:S02]  /*6910*/  FFMA.FTZ R6, R163, R7, -R4 ;  /* 0x00000007a3067223 */ /* 0x000fe40000010804 */
[-C--:B------:R-:W-:Y:S02]  /*6920*/  FMUL.FTZ R4, R156, R12.reuse ;  /* 0x0000000c9c047220 */ /* 0x080fe40000410000 */
[----:B------:R-:W-:Y:S02]  /*6930*/  FADD.FTZ R7, R164, R13 ;  /* 0x0000000da4077221 */ /* 0x000fe40000010000 */
[----:B------:R-:W-:Y:S02]  /*6940*/  FFMA.FTZ R5, R157, R12, R5 ;  /* 0x0000000c9d057223 */ /* 0x000fe40000010005 */
[----:B------:R-:W-:Y:S02]  /*6950*/  FADD.FTZ R6, R165, R6 ;  /* 0x00000006a5067221 */ /* 0x000fe40000010000 */
[----:B------:R-:W-:Y:S01]  /*6960*/  FFMA.FTZ R20, R157, R20, -R4 ;  /* 0x000000149d147223 */ /* 0x000fe20000010804 */
[----:B------:R-:W0:Y:S01]  /*6970*/  SHFL.UP PT, R13, R7, 0x1, RZ ;  /* 0x04200000070d7989 */ /* 0x000e2200000e00ff */
[----:B------:R-:W-:-:S03]  /*6980*/  FMUL.FTZ R4, R162, R5 ;  /* 0x00000005a2047220 */ /* 0x000fc60000410000 */
[----:B------:R-:W1:Y:S01]  /*6990*/  SHFL.UP PT, R11, R6, 0x1, RZ ;  /* 0x04200000060b7989 */ /* 0x000e6200000e00ff */
[-C--:B------:R-:W-:Y:S02]  /*69a0*/  FFMA.FTZ R4, R163, R20.reuse, -R4 ;  /* 0x00000014a3047223 */ /* 0x080fe40000010804 */
[----:B------:R-:W-:-:S04]  /*69b0*/  FMUL.FTZ R20, R162, R20 ;  /* 0x00000014a2147220 */ /* 0x000fc80000410000 */
[----:B------:R-:W-:Y:S02]  /*69c0*/  FFMA.FTZ R20, R163, R5, R20 ;  /* 0x00000005a3147223 */ /* 0x000fe40000010014 */
        /* <DEDUP_REMOVED lines=9> */
[C---:B--2---:R-:W-:Y:S01]  /*6a60*/  FMUL.FTZ R8, R20.reuse, R5 ;  /* 0x0000000514087220 */ /* 0x044fe20000410000 */
[----:B------:R-:W0:Y:S01]  /*6a70*/  SHFL.UP PT, R12, R6, 0x2, RZ ;  /* 0x04400000060c7989 */ /* 0x000e2200000e00ff */
[----:B---3--:R-:W-:-:S03]  /*6a80*/  FMUL.FTZ R11, R20, R9 ;  /* 0x00000009140b7220 */ /* 0x008fc60000410000 */
[----:B------:R-:W1:Y:S01]  /*6a90*/  SHFL.UP PT, R14, R7, 0x2, RZ ;  /* 0x04400000070e7989 */ /* 0x000e6200000e00ff */
[C---:B------:R-:W-:Y:S02]  /*6aa0*/  FFMA.FTZ R13, R4.reuse, R9, R8 ;  /* 0x00000009040d7223 */ /* 0x040fe40000010008 */
[----:B------:R-:W-:Y:S02]  /*6ab0*/  IMAD R15, R23, c[0x0][0x1b8], RZ ;  /* 0x00006e00170f7a24 */ /* 0x000fe400078e02ff */
[----:B------:R-:W-:Y:S01]  /*6ac0*/  @P0 FFMA.FTZ R4, R4, R5, -R11 ;  /* 0x0000000504040223 */ /* 0x000fe2000001080b */
[----:B------:R-:W-:Y:S01]  /*6ad0*/  FSEL R13, R20, R13, !P0 ;  /* 0x0000000d140d7208 */ /* 0x000fe20004000000 */
[----:B------:R-:W-:-:S03]  /*6ae0*/  IMAD.WIDE.U32 R8, R0, c[0x0][0x1b8], RZ ;  /* 0x00006e0000087a25 */ /* 0x000fc600078e00ff */
[----:B------:R-:W2:Y:S01]  /*6af0*/  SHFL.UP PT, R5, R4, 0x2, RZ ;  /* 0x0440000004057989 */ /* 0x000ea200000e00ff */
[----:B------:R-:W-:Y:S02]  /*6b00*/  IMAD R15, R0, c[0x0][0x1bc], R15 ;  /* 0x00006f00000f7a24 */ /* 0x000fe400078e020f */
[----:B------:R-:W-:Y:S02]  /*6b10*/  IMAD R18, R10, c[0x0][0x1c0], RZ ;  /* 0x000070000a127a24 */ /* 0x000fe400078e02ff */
[----:B------:R-:W3:Y:S01]  /*6b20*/  SHFL.UP PT, R10, R13, 0x2, RZ ;  /* 0x044000000d0a7989 */ /* 0x000ee200000e00ff */
[----:B------:R-:W-:Y:S01]  /*6b30*/  IADD3 R9, R9, R15, RZ ;  /* 0x0000000f09097210 */ /* 0x000fe20007ffe0ff */
[----:B------:R-:W-:Y:S01]  /*6b40*/  IMAD R15, R101, c[0x0][0x1c4], R18 ;  /* 0x00007100650f7a24 */ /* 0x000fe200078e0212 */
[----:B------:R-:W-:-:S03]  /*6b50*/  ISETP.GE.AND P0, PT, R28, 0x2, PT ;  /* 0x000000021c00780c */ /* 0x000fc60003f06270 */
[----:B------:R-:W-:-:S04]  /*6b60*/  IMAD.WIDE.U32 R8, R101, c[0x0][0x1c0], R8 ;  /* 0x0000700065087a25 */ /* 0x000fc800078e0008 */
[----:B0-----:R-:W-:Y:S01]  /*6b70*/  FMUL.FTZ R11, R13, R12 ;  /* 0x0000000c0d0b7220 */ /* 0x001fe20000410000 */
[----:B------:R-:W-:Y:S01]  /*6b80*/  IADD3 R15, R9, R15, RZ ;  /* 0x0000000f090f7210 */ /* 0x000fe20007ffe0ff */
[-C--:B-1----:R-:W-:Y:S02]  /*6b90*/  FMUL.FTZ R9, R13, R14.reuse ;  /* 0x0000000e0d097220 */ /* 0x082fe40000410000 */
[C---:B------:R-:W-:Y:S02]  /*6ba0*/  FFMA.FTZ R14, R4.reuse, R14, R11 ;  /* 0x0000000e040e7223 */ /* 0x040fe4000001000b */
[----:B------:R-:W-:Y:S01]  /*6bb0*/  FFMA.FTZ R9, R4, R12, -R9 ;  /* 0x0000000c04097223 */ /* 0x000fe20000010809 */
[----:B------:R-:W-:Y:S01]  /*6bc0*/  LEA R18, P1, R8, c[0x0][0x230], 0x3 ;  /* 0x00008c0008127a11 */ /* 0x000fe200078218ff */
[----:B------:R-:W-:Y:S02]  /*6bd0*/  @P0 FADD.FTZ R7, R7, R14 ;  /* 0x0000000e07070221 */ /* 0x000fe40000010000 */
[----:B------:R-:W-:-:S02]  /*6be0*/  @P0 FADD.FTZ R6, R6, R9 ;  /* 0x0000000906060221 */ /* 0x000fc40000010000 */
[C---:B--2---:R-:W-:Y:S01]  /*6bf0*/  FMUL.FTZ R9, R13.reuse, R5 ;  /* 0x000000050d097220 */ /* 0x044fe20000410000 */
[----:B------:R-:W-:Y:S01]  /*6c00*/  LEA.HI.X R19, R8, c[0x0][0x234], R15, 0x3, P1 ;  /* 0x00008d0008137a11 */ /* 0x000fe200008f1c0f */
[-C--:B---3--:R-:W-:Y:S01]  /*6c10*/  FMUL.FTZ R8, R13, R10.reuse ;  /* 0x0000000a0d087220 */ /* 0x088fe20000410000 */
[----:B------:R-:W0:Y:S01]  /*6c20*/  SHFL.UP PT, R15, R7, 0x4, RZ ;  /* 0x04800000070f7989 */ /* 0x000e2200000e00ff */
[----:B------:R-:W-:-:S03]  /*6c30*/  FFMA.FTZ R10, R4, R10, R9 ;  /* 0x0000000a040a7223 */ /* 0x000fc60000010009 */
[----:B------:R-:W1:Y:S01]  /*6c40*/  SHFL.UP PT, R11, R6, 0x4, RZ ;  /* 0x04800000060b7989 */ /* 0x000e6200000e00ff */
[----:B------:R-:W-:Y:S01]  /*6c50*/  @P0 FFMA.FTZ R4, R4, R5, -R8 ;  /* 0x0000000504040223 */ /* 0x000fe20000010808 */
[----:B------:R-:W-:Y:S02]  /*6c60*/  FSEL R10, R13, R10, !P0 ;  /* 0x0000000a0d0a7208 */ /* 0x000fe40004000000 */
[----:B------:R-:W2:Y:S04]  /*6c70*/  LDG.E.64 R18, [R18.64] ;  /* 0x0000000412127981 */ /* 0x000ea8000c1e1b00 */
[----:B------:R-:W3:Y:S04]  /*6c80*/  SHFL.UP PT, R5, R4, 0x4, RZ ;  /* 0x0480000004057989 */ /* 0x000ee800000e00ff */
[----:B------:R-:W4:Y:S01]  /*6c90*/  SHFL.UP PT, R9, R10, 0x4, RZ ;  /* 0x048000000a097989 */ /* 0x000f2200000e00ff */
[----:B------:R-:W-:Y:S01]  /*6ca0*/  ISETP.GE.AND P0, PT, R28, 0x4, PT ;  /* 0x000000041c00780c */ /* 0x000fe20003f06270 */
[----:B0-----:R-:W-:-:S02]  /*6cb0*/  FMUL.FTZ R8, R10, R15 ;  /* 0x0000000f0a087220 */ /* 0x001fc40000410000 */
[-C--:B-1----:R-:W-:Y:S02]  /*6cc0*/  FMUL.FTZ R12, R10, R11.reuse ;  /* 0x0000000b0a0c7220 */ /* 0x082fe40000410000 */
[C---:B------:R-:W-:Y:S02]  /*6cd0*/  FFMA.FTZ R11, R4.reuse, R11, -R8 ;  /* 0x0000000b040b7223 */ /* 0x040fe40000010808 */
[----:B------:R-:W-:-:S06]  /*6ce0*/  FFMA.FTZ R12, R4, R15, R12 ;  /* 0x0000000f040c7223 */ /* 0x000fcc000001000c */
[----:B------:R-:W-:Y:S02]  /*6cf0*/  @P0 FADD.FTZ R6, R6, R11 ;  /* 0x0000000b06060221 */ /* 0x000fe40000010000 */
[----:B------:R-:W-:Y:S02]  /*6d00*/  @P0 FADD.FTZ R7, R7, R12 ;  /* 0x0000000c07070221 */ /* 0x000fe40000010000 */
[C---:B---3--:R-:W-:Y:S02]  /*6d10*/  FMUL.FTZ R11, R10.reuse, R5 ;  /* 0x000000050a0b7220 */ /* 0x048fe40000410000 */
[-C--:B----4-:R-:W-:Y:S01]  /*6d20*/  FMUL.FTZ R8, R10, R9.reuse ;  /* 0x000000090a087220 */ /* 0x090fe20000410000 */
[----:B------:R-:W0:Y:S01]  /*6d30*/  SHFL.UP PT, R12, R6, 0x8, RZ ;  /* 0x05000000060c7989 */ /* 0x000e2200000e00ff */
        /* <DEDUP_REMOVED lines=13> */
[-C--:B----4-:R-:W-:Y:S02]  /*6e10*/  FFMA.FTZ R10, R4, R8.reuse, R9 ;  /* 0x00000008040a7223 */ /* 0x090fe40000010009 */
[C---:B------:R-:W-:Y:S01]  /*6e20*/  FMUL.FTZ R8, R11.reuse, R8 ;  /* 0x000000080b087220 */ /* 0x040fe20000410000 */
[----:B------:R-:W0:Y:S01]  /*6e30*/  SHFL.UP PT, R21, R7, 0x10, RZ ;  /* 0x0600000007157989 */ /* 0x000e2200000e00ff */
[----:B------:R-:W-:Y:S02]  /*6e40*/  @P1 FADD.FTZ R6, R6, R13 ;  /* 0x0000000d06061221 */ /* 0x000fe40000010000 */
[----:B------:R-:W-:Y:S01]  /*6e50*/  @P1 FFMA.FTZ R4, R4, R5, -R8 ;  /* 0x0000000504041223 */ /* 0x000fe20000010808 */
        /* <DEDUP_REMOVED lines=10> */
[----:B------:R-:W-:Y:S01]  /*6f00*/  ISETP.GE.AND P0, PT, R28, 0x10, PT ;  /* 0x000000101c00780c */ /* 0x000fe20003f06270 */
[----:B0-----:R-:W-:Y:S01]  /*6f10*/  FMUL.FTZ R8, R10, R21 ;  /* 0x000000150a087220 */ /* 0x001fe20000410000 */
[----:B------:R-:W-:-:S03]  /*6f20*/  ISETP.NE.AND P1, PT, R28, 0x1f, PT ;  /* 0x0000001f1c00780c */ /* 0x000fc60003f25270 */
[-C--:B-1----:R-:W-:Y:S02]  /*6f30*/  FFMA.FTZ R167, R4, R11.reuse, -R8 ;  /* 0x0000000b04a77223 */ /* 0x082fe40000010808 */
[C---:B------:R-:W-:Y:S02]  /*6f40*/  FMUL.FTZ R20, R10.reuse, R11 ;  /* 0x0000000b0a147220 */ /* 0x040fe40000410000 */
[----:B---3--:R-:W-:Y:S02]  /*6f50*/  FMUL.FTZ R11, R10, R5 ;  /* 0x000000050a0b7220 */ /* 0x008fe40000410000 */
[----:B------:R-:W-:Y:S02]  /*6f60*/  FFMA.FTZ R20, R4, R21, R20 ;  /* 0x0000001504147223 */ /* 0x000fe40000010014 */
[-C--:B----4-:R-:W-:Y:S02]  /*6f70*/  FMUL.FTZ R8, R10, R9.reuse ;  /* 0x000000090a087220 */ /* 0x090fe40000410000 */
        /* <DEDUP_REMOVED lines=19> */
[----:B---3--:R-:W-:Y:S01]  /*70b0*/  @!P2 MOV R167, R15 ;  /* 0x0000000f00a7a202 */ /* 0x008fe20000000f00 */
[CC--:B------:R-:W-:Y:S02]  /*70c0*/  @P3 FMUL.FTZ R172, R20.reuse, R168.reuse ;  /* 0x000000a814ac3220 */ /* 0x0c0fe40000410000 */
[C---:B------:R-:W-:Y:S01]  /*70d0*/  @P3 FMUL.FTZ R171, R21.reuse, R168 ;  /* 0x000000a815ab3220 */ /* 0x040fe20000410000 */
[----:B----4-:R-:W-:Y:S01]  /*70e0*/  @!P2 MOV R169, R14 ;  /* 0x0000000e00a9a202 */ /* 0x010fe20000000f00 */
[-C--:B------:R-:W-:Y:S02]  /*70f0*/  @P3 FFMA.FTZ R172, R21, R170.reuse, R172 ;  /* 0x000000aa15ac3223 */ /* 0x080fe400000100ac */
[----:B------:R-:W-:Y:S02]  /*7100*/  @P3 FFMA.FTZ R20, R20, R170, -R171 ;  /* 0x000000aa14143223 */ /* 0x000fe400000108ab */
[----:B------:R-:W-:-:S02]  /*7110*/  @P3 FADD.FTZ R167, R167, R172 ;  /* 0x000000aca7a73221 */ /* 0x000fc40000010000 */
[----:B------:R-:W-:Y:S02]  /*7120*/  @P3 FADD.FTZ R169, R169, R20 ;  /* 0x00000014a9a93221 */ /* 0x000fe40000010000 */
        /* <DEDUP_REMOVED lines=49> */
[-C--:B------:R-:W-:Y:S01]  /*7440*/  FMUL.FTZ R127, R127, R130.reuse ;  /* 0x000000827f7f7220 */ /* 0x080fe20000410000 */
[----:B------:R-:W-:Y:S01]  /*7450*/  ISETP.NE.AND P0, PT, R53, RZ, PT ;  /* 0x000000ff3500720c */ /* 0x000fe20003f05270 */
[C---:B------:R-:W-:Y:S02]  /*7460*/  FFMA.FTZ R5, R142.reuse, R130, -R5 ;  /* 0x000000828e057223 */ /* 0x040fe40000010805 */
[----:B------:R-:W-:Y:S02]  /*7470*/  FMUL.FTZ R7, R9, R15 ;  /* 0x0000000f09077220 */ /* 0x000fe40000410000 */
[----:B------:R-:W-:-:S02]  /*7480*/  FFMA.FTZ R142, R142, R112, R127 ;  /* 0x000000708e8e7223 */ /* 0x000fc4000001007f */
[----:B------:R-:W-:Y:S02]  /*7490*/  FADD.FTZ R128, R128, R5 ;  /* 0x0000000580807221 */ /* 0x000fe40000010000 */
[-C--:B------:R-:W-:Y:S02]  /*74a0*/  FFMA.FTZ R7, R8, R14.reuse, -R7 ;  /* 0x0000000e08077223 */ /* 0x080fe40000010807 */
[C---:B------:R-:W-:Y:S02]  /*74b0*/  FMUL.FTZ R5, R9.reuse, R13 ;  /* 0x0000000d09057220 */ /* 0x040fe40000410000 */
[----:B------:R-:W-:Y:S02]  /*74c0*/  FMUL.FTZ R14, R9, R14 ;  /* 0x0000000e090e7220 */ /* 0x000fe40000410000 */
[----:B------:R-:W-:Y:S02]  /*74d0*/  FADD.FTZ R142, R129, R142 ;  /* 0x0000008e818e7221 */ /* 0x000fe40000010000 */
[----:B------:R-:W-:-:S02]  /*74e0*/  FMUL.FTZ R9, R9, R12 ;  /* 0x0000000c09097220 */ /* 0x000fc40000410000 */
[C---:B------:R-:W-:Y:S02]  /*74f0*/  FFMA.FTZ R12, R8.reuse, R12, -R5 ;  /* 0x0000000c080c7223 */ /* 0x040fe40000010805 */
[C---:B------:R-:W-:Y:S02]  /*7500*/  FMUL.FTZ R5, R131.reuse, R142 ;  /* 0x0000008e83057220 */ /* 0x040fe40000410000 */
[C---:B------:R-:W-:Y:S01]  /*7510*/  FFMA.FTZ R13, R8.reuse, R13, R9 ;  /* 0x0000000d080d7223 */ /* 0x040fe20000010009 */
[----:B------:R-:W-:Y:S01]  /*7520*/  BSSY B0, `(.L_x_1593) ;  /* 0x0000018000007945 */ /* 0x000fe20003800000 */
[-C--:B------:R-:W-:Y:S02]  /*7530*/  FMUL.FTZ R131, R131, R128.reuse ;  /* 0x0000008083837220 */ /* 0x080fe40000410000 */
[----:B------:R-:W-:Y:S02]  /*7540*/  FFMA.FTZ R8, R8, R15, R14 ;  /* 0x0000000f08087223 */ /* 0x000fe4000001000e */
[----:B------:R-:W-:-:S02]  /*7550*/  FFMA.FTZ R6, R136, R128, -R5 ;  /* 0x0000008088067223 */ /* 0x000fc40000010805 */
[----:B------:R-:W-:Y:S02]  /*7560*/  FADD.FTZ R14, R10, R7 ;  /* 0x000000070a0e7221 */ /* 0x000fe40000010000 */
[----:B------:R-:W-:Y:S02]  /*7570*/  FFMA.FTZ R136, R136, R142, R131 ;  /* 0x0000008e88887223 */ /* 0x000fe40000010083 */
[----:B--2---:R-:W-:Y:S02]  /*7580*/  FMUL.FTZ R7, R19, R104 ;  /* 0x0000006813077220 */ /* 0x004fe40000410000 */
        /* <DEDUP_REMOVED lines=17> */
.L_x_1594:
[----:B------:R-:W-:Y:S05]  /*76a0*/  BSYNC B0 ;  /* 0x0000000000007941 */ /* 0x000fea0003800000 */
.L_x_1593:
[----:B------:R-:W-:Y:S01]  /*76b0*/  FADD.FTZ R8, R145, R6 ;  /* 0x0000000691087221 */ /* 0x000fe20000010000 */
[----:B-1----:R-:W-:Y:S01]  /*76c0*/  IADD3 R101, R101, 0x1, RZ ;  /* 0x0000000165657810 */ /* 0x002fe20007ffe0ff */
[----:B------:R-:W-:Y:S02]  /*76d0*/  FADD.FTZ R136, R141, R136 ;  /* 0x000000888d887221 */ /* 0x000fe40000010000 */
[----:B------:R-:W-:Y:S01]  /*76e0*/  FMUL.FTZ R5, R137, R8 ;  /* 0x0000000889057220 */ /* 0x000fe20000410000 */
[----:B------:R-:W-:Y:S01]  /*76f0*/  ISETP.GE.AND P0, PT, R101, c[0x0][0x16c], PT ;  /* 0x00005b0065007a0c */ /* 0x000fe20003f06270 */
[-C--:B------:R-:W-:Y:S02]  /*7700*/  FMUL.FTZ R137, R137, R136.reuse ;  /* 0x0000008889897220 */ /* 0x080fe40000410000 */
[C---:B------:R-:W-:Y:S02]  /*7710*/  FFMA.FTZ R5, R138.reuse, R136, R5 ;  /* 0x000000888a057223 */ /* 0x040fe40000010005 */
[----:B------:R-:W-:-:S02]  /*7720*/  FFMA.FTZ R138, R138, R8, -R137 ;  /* 0x000000088a8a7223 */ /* 0x000fc40000010889 */
[----:B------:R-:W-:Y:S02]  /*7730*/  FADD.FTZ R146, R146, R5 ;  /* 0x0000000592927221 */ /* 0x000fe40000010000 */
[----:B------:R-:W-:Y:S02]  /*7740*/  FFMA.FTZ R4, R18, R20, -R7 ;  /* 0x0000001412047223 */ /* 0x000fe40000010807 */
[----:B------:R-:W-:Y:S02]  /*7750*/  FADD.FTZ R138, R147, R138 ;  /* 0x0000008a938a7221 */ /* 0x000fe40000010000 */
[----:B------:R-:W-:Y:S02]  /*7760*/  FMUL.FTZ R9, R19, R110 ;  /* 0x0000006e13097220 */ /* 0x000fe40000410000 */
[----:B------:R-:W-:Y:S02]  /*7770*/  FMUL.FTZ R5, R139, R146 ;  /* 0x000000928b057220 */ /* 0x000fe40000410000 */
[----:B------:R-:W-:-:S02]  /*7780*/  FFMA.FTZ R55, R4, 2, R55 ;  /* 0x4000000004377823 */ /* 0x000fc40000010037 */
[----:B------:R-:W-:Y:S02]  /*7790*/  FMUL.FTZ R139, R139, R138 ;  /* 0x0000008a8b8b7220 */ /* 0x000fe40000410000 */
[----:B------:R-:W-:Y:S02]  /*77a0*/  FFMA.FTZ R4, R18, R102, -R9 ;  /* 0x0000006612047223 */ /* 0x000fe40000010809 */
[----:B------:R-:W-:Y:S02]  /*77b0*/  FMUL.FTZ R9, R19, R119 ;  /* 0x0000007713097220 */ /* 0x000fe40000410000 */
[C---:B------:R-:W-:Y:S02]  /*77c0*/  FFMA.FTZ R5, R140.reuse, R138, -R5 ;  /* 0x0000008a8c057223 */ /* 0x040fe40000010805 */
[----:B------:R-:W-:Y:S02]  /*77d0*/  FFMA.FTZ R140, R140, R146, R139 ;  /* 0x000000928c8c7223 */ /* 0x000fe4000001008b */
[----:B------:R-:W-:-:S02]  /*77e0*/  FFMA.FTZ R57, R4, 2, R57 ;  /* 0x4000000004397823 */ /* 0x000fc40000010039 */
[----:B------:R-:W-:Y:S02]  /*77f0*/  FFMA.FTZ R4, R18, R121, -R9 ;  /* 0x0000007912047223 */ /* 0x000fe40000010809 */
[----:B------:R-:W-:Y:S02]  /*7800*/  FADD.FTZ R9, R150, R5 ;  /* 0x0000000596097221 */ /* 0x000fe40000010000 */
[----:B------:R-:W-:Y:S02]  /*7810*/  FADD.FTZ R140, R149, R140 ;  /* 0x0000008c958c7221 */ /* 0x000fe40000010000 */
[----:B------:R-:W-:Y:S02]  /*7820*/  FFMA.FTZ R59, R4, 2, R59 ;  /* 0x40000000043b7823 */ /* 0x000fe4000001003b */
[C---:B------:R-:W-:Y:S02]  /*7830*/  FMUL.FTZ R4, R148.reuse, R9 ;  /* 0x0000000994047220 */ /* 0x040fe40000410000 */
[----:B------:R-:W-:-:S02]  /*7840*/  FMUL.FTZ R148, R148, R140 ;  /* 0x0000008c94947220 */ /* 0x000fc40000410000 */
[C---:B------:R-:W-:Y:S02]  /*7850*/  FFMA.FTZ R4, R151.reuse, R140, R4 ;  /* 0x0000008c97047223 */ /* 0x040fe40000010004 */
[----:B------:R-:W-:Y:S02]  /*7860*/  FFMA.FTZ R151, R151, R9, -R148 ;  /* 0x0000000997977223 */ /* 0x000fe40000010894 */
[----:B------:R-:W-:Y:S02]  /*7870*/  FADD.FTZ R153, R153, R4 ;  /* 0x0000000499997221 */ /* 0x000fe40000010000 */
[----:B------:R-:W-:Y:S02]  /*7880*/  FADD.FTZ R151, R154, R151 ;  /* 0x000000979a977221 */ /* 0x000fe40000010000 */
[C---:B------:R-:W-:Y:S02]  /*7890*/  FMUL.FTZ R7, R19.reuse, R106 ;  /* 0x0000006a13077220 */ /* 0x040fe40000410000 */
[----:B------:R-:W-:-:S02]  /*78a0*/  FMUL.FTZ R5, R19, R124 ;  /* 0x0000007c13057220 */ /* 0x000fc40000410000 */
[C---:B------:R-:W-:Y:S02]  /*78b0*/  FMUL.FTZ R4, R152.reuse, R153 ;  /* 0x0000009998047220 */ /* 0x040fe40000410000 */
[----:B------:R-:W-:Y:S02]  /*78c0*/  FMUL.FTZ R152, R152, R151 ;  /* 0x0000009798987220 */ /* 0x000fe40000410000 */
[C---:B------:R-:W-:Y:S02]  /*78d0*/  FFMA.FTZ R7, R18.reuse, R109, -R7 ;  /* 0x0000006d12077223 */ /* 0x040fe40000010807 */
[----:B------:R-:W-:Y:S02]  /*78e0*/  FFMA.FTZ R5, R18, R123, -R5 ;  /* 0x0000007b12057223 */ /* 0x000fe40000010805 */
[C---:B------:R-:W-:Y:S02]  /*78f0*/  FFMA.FTZ R4, R155.reuse, R151, -R4 ;  /* 0x000000979b047223 */ /* 0x040fe40000010804 */
[----:B------:R-:W-:-:S02]  /*7900*/  FFMA.FTZ R155, R155, R153, R152 ;  /* 0x000000999b9b7223 */ /* 0x000fc40000010098 */
[----:B------:R-:W-:Y:S02]  /*7910*/  FFMA.FTZ R84, R7, 2, R84 ;  /* 0x4000000007547823 */ /* 0x000fe40000010054 */
[----:B------:R-:W-:Y:S02]  /*7920*/  FMUL.FTZ R7, R19, R108 ;  /* 0x0000006c13077220 */ /* 0x000fe40000410000 */
[----:B------:R-:W-:Y:S02]  /*7930*/  FFMA.FTZ R88, R5, 2, R88 ;  /* 0x4000000005587823 */ /* 0x000fe40000010058 */
[----:B------:R-:W-:Y:S02]  /*7940*/  FADD.FTZ R159, R159, R4 ;  /* 0x000000049f9f7221 */ /* 0x000fe40000010000 */
[----:B------:R-:W-:Y:S02]  /*7950*/  FMUL.FTZ R5, R19, R112 ;  /* 0x0000007013057220 */ /* 0x000fe40000410000 */
[----:B------:R-:W-:-:S02]  /*7960*/  FADD.FTZ R155, R158, R155 ;  /* 0x0000009b9e9b7221 */ /* 0x000fc40000010000 */
[----:B------:R-:W-:Y:S02]  /*7970*/  FFMA.FTZ R7, R18, R116, -R7 ;  /* 0x0000007412077223 */ /* 0x000fe40000010807 */
[----:B------:R-:W-:Y:S02]  /*7980*/  FMUL.FTZ R4, R156, R159 ;  /* 0x0000009f9c047220 */ /* 0x000fe40000410000 */
[----:B------:R-:W-:Y:S02]  /*7990*/  FFMA.FTZ R5, R18, R130, -R5 ;  /* 0x0000008212057223 */ /* 0x000fe40000010805 */
[----:B------:R-:W-:Y:S02]  /*79a0*/  FMUL.FTZ R156, R156, R155 ;  /* 0x0000009b9c9c7220 */ /* 0x000fe40000410000 */
[----:B------:R-:W-:Y:S02]  /*79b0*/  FFMA.FTZ R86, R7, 2, R86 ;  /* 0x4000000007567823 */ /* 0x000fe40000010056 */
[----:B------:R-:W-:-:S02]  /*79c0*/  FMUL.FTZ R7, R19, R135 ;  /* 0x0000008713077220 */ /* 0x000fc40000410000 */
[----:B------:R-:W-:Y:S02]  /*79d0*/  FFMA.FTZ R4, R157, R155, R4 ;  /* 0x0000009b9d047223 */ /* 0x000fe40000010004 */
[----:B------:R-:W-:Y:S02]  /*79e0*/  FFMA.FTZ R90, R5, 2, R90 ;  /* 0x40000000055a7823 */ /* 0x000fe4000001005a */
[----:B------:R-:W-:Y:S02]  /*79f0*/  FFMA.FTZ R157, R157, R159, -R156 ;  /* 0x0000009f9d9d7223 */ /* 0x000fe4000001089c */
[----:B------:R-:W-:Y:S02]  /*7a00*/  FMUL.FTZ R5, R19, R136 ;  /* 0x0000008813057220 */ /* 0x000fe40000410000 */
[----:B------:R-:W-:Y:S02]  /*7a10*/  FFMA.FTZ R6, R18, R133, -R7 ;  /* 0x0000008512067223 */ /* 0x000fe40000010807 */
[----:B------:R-:W-:-:S02]  /*7a20*/  FADD.FTZ R161, R161, R4 ;  /* 0x00000004a1a17221 */ /* 0x000fc40000010000 */
[----:B------:R-:W-:Y:S02]  /*7a30*/  FMUL.FTZ R7, R19, R142 ;  /* 0x0000008e13077220 */ /* 0x000fe40000410000 */
[----:B------:R-:W-:Y:S02]  /*7a40*/  FADD.FTZ R157, R160, R157 ;  /* 0x0000009da09d7221 */ /* 0x000fe40000010000 */
[----:B------:R-:W-:Y:S02]  /*7a50*/  FFMA.FTZ R5, R18, R8, -R5 ;  /* 0x0000000812057223 */ /* 0x000fe40000010805 */
[----:B------:R-:W-:Y:S02]  /*7a60*/  FFMA.FTZ R61, R6, 2, R61 ;  /* 0x40000000063d7823 */ /* 0x000fe4000001003d */
[----:B------:R-:W-:Y:S02]  /*7a70*/  FMUL.FTZ R4, R162, R161 ;  /* 0x000000a1a2047220 */ /* 0x000fe40000410000 */
[----:B------:R-:W-:-:S02]  /*7a80*/  FFMA.FTZ R6, R18, R128, -R7 ;  /* 0x0000008012067223 */ /* 0x000fc40000010807 */
[-C--:B------:R-:W-:Y:S02]  /*7a90*/  FMUL.FTZ R162, R162, R157.reuse ;  /* 0x0000009da2a27220 */ /* 0x080fe40000410000 */
[----:B------:R-:W-:Y:S02]  /*7aa0*/  FMUL.FTZ R7, R19, R146 ;  /* 0x0000009213077220 */ /* 0x000fe40000410000 */
[----:B------:R-:W-:Y:S02]  /*7ab0*/  FFMA.FTZ R92, R5, 2, R92 ;  /* 0x40000000055c7823 */ /* 0x000fe4000001005c */
[----:B------:R-:W-:Y:S02]  /*7ac0*/  FMUL.FTZ R5, R19, R140 ;  /* 0x0000008c13057220 */ /* 0x000fe40000410000 */
[----:B------:R-:W-:Y:S02]  /*7ad0*/  FFMA.FTZ R4, R163, R157, -R4 ;  /* 0x0000009da3047223 */ /* 0x000fe40000010804 */
[----:B------:R-:W-:-:S02]  /*7ae0*/  FFMA.FTZ R63, R6, 2, R63 ;  /* 0x40000000063f7823 */ /* 0x000fc4000001003f */
[----:B------:R-:W-:Y:S02]  /*7af0*/  FFMA.FTZ R163, R163, R161, R162 ;  /* 0x000000a1a3a37223 */ /* 0x000fe400000100a2 */
[C---:B------:R-:W-:Y:S02]  /*7b00*/  FFMA.FTZ R6, R18.reuse, R138, -R7 ;  /* 0x0000008a12067223 */ /* 0x040fe40000010807 */
[----:B------:R-:W-:Y:S02]  /*7b10*/  FFMA.FTZ R5, R18, R9, -R5 ;  /* 0x0000000912057223 */ /* 0x000fe40000010805 */
[----:B------:R-:W-:Y:S02]  /*7b20*/  FMUL.FTZ R7, R19, R153 ;  /* 0x0000009913077220 */ /* 0x000fe40000410000 */
[----:B------:R-:W-:Y:S02]  /*7b30*/  FADD.FTZ R164, R164, R163 ;  /* 0x000000a3a4a47221 */ /* 0x000fe40000010000 */
[----:B------:R-:W-:-:S02]  /*7b40*/  FFMA.FTZ R65, R6, 2, R65 ;  /* 0x4000000006417823 */ /* 0x000fc40000010041 */
[----:B------:R-:W-:Y:S02]  /*7b50*/  FFMA.FTZ R94, R5, 2, R94 ;  /* 0x40000000055e7823 */ /* 0x000fe4000001005e */
[----:B------:R-:W-:Y:S02]  /*7b60*/  FFMA.FTZ R6, R18, R151, -R7 ;  /* 0x0000009712067223 */ /* 0x000fe40000010807 */
[C---:B------:R-:W-:Y:S02]  /*7b70*/  FMUL.FTZ R5, R19.reuse, R155 ;  /* 0x0000009b13057220 */ /* 0x040fe40000410000 */
[----:B------:R-:W-:Y:S02]  /*7b80*/  FMUL.FTZ R7, R19, R161 ;  /* 0x000000a113077220 */ /* 0x000fe40000410000 */
[----:B------:R-:W-:Y:S02]  /*7b90*/  FADD.FTZ R165, R165, R4 ;  /* 0x00000004a5a57221 */ /* 0x000fe40000010000 */
[----:B------:R-:W-:-:S02]  /*7ba0*/  FMUL.FTZ R19, R19, R164 ;  /* 0x000000a413137220 */ /* 0x000fc40000410000 */
[C---:B------:R-:W-:Y:S02]  /*7bb0*/  FFMA.FTZ R5, R18.reuse, R159, -R5 ;  /* 0x0000009f12057223 */ /* 0x040fe40000010805 */
[C---:B------:R-:W-:Y:S02]  /*7bc0*/  FFMA.FTZ R4, R18.reuse, R157, -R7 ;  /* 0x0000009d12047223 */ /* 0x040fe40000010807 */
[----:B------:R-:W-:Y:S02]  /*7bd0*/  FFMA.FTZ R19, R18, R165, -R19 ;  /* 0x000000a512137223 */ /* 0x000fe40000010813 */
[----:B------:R-:W-:Y:S02]  /*7be0*/  FFMA.FTZ R67, R6, 2, R67 ;  /* 0x4000000006437823 */ /* 0x000fe40000010043 */
[----:B------:R-:W-:Y:S02]  /*7bf0*/  FFMA.FTZ R96, R5, 2, R96 ;  /* 0x4000000005607823 */ /* 0x000fe40000010060 */
[----:B------:R-:W-:-:S02]  /*7c00*/  FFMA.FTZ R69, R4, 2, R69 ;  /* 0x4000000004457823 */ /* 0x000fc40000010045 */
[----:B------:R-:W-:Y:S01]  /*7c10*/  FFMA.FTZ R98, R19, 2, R98 ;  /* 0x4000000013627823 */ /* 0x000fe20000010062 */
[----:B------:R-:W-:Y:S01]  /*7c20*/  @P0 CALL.REL.NOINC `(.L_x_1592) ;  /* 0x0000001000000944 */ /* 0x000fe20003c00000 */
[----:B------:R-:W-:Y:S05]  /*7c30*/  BRA `(.L_x_1595) ;  /* 0xffffc15000007947 */ /* 0x000fea000383ffff */
.L_x_1592:
        /* <DEDUP_REMOVED lines=73> */
.L_x_1597:
[----:B------:R-:W-:Y:S05]  /*80d0*/  BSYNC B0 ;  /* 0x0000000000007941 */ /* 0x000fea0003800000 */
.L_x_1596:
        /* <DEDUP_REMOVED lines=67> */
.L_x_1598:
[----:B------:R-:W-:Y:S05]  /*8510*/  EXIT ;  /* 0x000000000000794d */ /* 0x000fea0003800000 */
.L_x_1600:
        /* <DEDUP_REMOVED lines=14> */
.L_x_5356:


//--------------------- .text._Z25selective_scan_fwd_kernelI32Selective_Scan_fwd_kernel_traitsILi32ELi16ELi1ELb0ELb1ELb0ELb1EN3c108BFloat16ENS1_7complexIfEEEEv13SSMParamsBase --------------------------
	.section	.text._Z25selective_scan_fwd_kernelI32Selective_Scan_fwd_kernel_traitsILi32ELi16ELi1ELb0ELb1ELb0ELb1EN3c108BFloat16ENS1_7complexIfEEEEv13SSMParamsBase,"ax",@progbits
	.sectioninfo	@"SHI_REGISTERS=175"
	.align	128
        .global         _Z25selective_scan_fwd_kernelI32Selective_Scan_fwd_kernel_traitsILi32ELi16ELi1ELb0ELb1ELb0ELb1EN3c108BFloat16ENS1_7complexIfEEEEv13SSMParamsBase
        .type           _Z25selective_scan_fwd_kernelI32Selective_Scan_fwd_kernel_traitsILi32ELi16ELi1ELb0ELb1ELb0ELb1EN3c108BFloat16ENS1_7complexIfEEEEv13SSMParamsBase,@function
        .size           _Z25selective_scan_fwd_kernelI32Selective_Scan_fwd_kernel_traitsILi32ELi16ELi1ELb0ELb1ELb0ELb1EN3c108BFloat16ENS1_7complexIfEEEEv13SSMParamsBase,(.L_x_5357 - _Z25selective_scan_fwd_kernelI32Selective_Scan_fwd_kernel_traitsILi32ELi16ELi1ELb0ELb1ELb0ELb1EN3c108BFloat16ENS1_7complexIfEEEEv13SSMParamsBase)
        .other          _Z25selective_scan_fwd_kernelI32Selective_Scan_fwd_kernel_traitsILi32ELi16ELi1ELb0ELb1ELb0ELb1EN3c108BFloat16ENS1_7complexIfEEEEv13SSMParamsBase,@"STO_CUDA_ENTRY STV_DEFAULT"
_Z25selective_scan_fwd_kernelI32Selective_Scan_fwd_kernel_traitsILi32ELi16ELi1ELb0ELb1ELb0ELb1EN3c108BFloat16ENS1_7complexIfEEEEv13SSMParamsBase:
.text._Z25selective_scan_fwd_kernelI32Selective_Scan_fwd_kernel_traitsILi32ELi16ELi1ELb0ELb1ELb0ELb1EN3c108BFloat16ENS1_7complexIfEEEEv13SSMParamsBase:
        /* <DEDUP_REMOVED lines=8> */
[----:B------:R-:W-:-:S03]  /*0080*/  ISETP.NE.AND.EX P1, PT, RZ, c[0x0][0x254], PT, P1 ;  /* 0x00009500ff007a0c */ /* 0x000fc60003f25310 */
[----:B-1----:R-:W1:Y:S01]  /*0090*/  MUFU.RCP R0, R0 ;  /* 0x0000000000007308 */ /* 0x002e620000001000 */
[----:B0-----:R-:W-:Y:S01]  /*00a0*/  MOV R51, UR4 ;  /* 0x0000000400337c02 */ /* 0x001fe20008000f00 */
[----:B------:R-:W0:Y:S01]  /*00b0*/  S2UR UR6, SR_CTAID.X ;  /* 0x00000000000679c3 */ /* 0x000e220000002500 */
[----:B------:R-:W-:Y:S02]  /*00c0*/  ULDC.64 UR4, c[0x0][0x118] ;  /* 0x0000460000047ab9 */ /* 0x000fe40000000a00 */
[----:B------:R-:W-:-:S03]  /*00d0*/  SHF.R.S32.HI R50, RZ, 0x1f, R51 ;  /* 0x0000001fff327819 */ /* 0x000fc60000011433 */
[C---:B------:R-:W-:Y:S02]  /*00e0*/  @P0 LEA R2, P2, R51.reuse, c[0x0][0x238], 0x2 ;  /* 0x00008e0033020a11 */ /* 0x040fe400078410ff */
[C---:B------:R-:W-:Y:S02]  /*00f0*/  @P1 LEA R4, P3, R51.reuse, c[0x0][0x250], 0x2 ;  /* 0x0000940033041a11 */ /* 0x040fe400078610ff */
[C-C-:B------:R-:W-:Y:S02]  /*0100*/  @P0 LEA.HI.X R3, R51.reuse, c[0x0][0x23c], R50.reuse, 0x2, P2 ;  /* 0x00008f0033030a11 */ /* 0x140fe400010f1432 */
        /* <DEDUP_REMOVED lines=20> */
[----:B------:R-:W0:Y:S01]  /*0250*/  S2R R52, SR_TID.X ;  /* 0x0000000000347919 */ /* 0x000e220000002100 */
[-C--:B------:R-:W-:Y:S01]  /*0260*/  @!P2 IADD3 R2, R2, -R9.reuse, RZ ;  /* 0x800000090202a210 */ /* 0x080fe20007ffe0ff */
[----:B------:R-:W-:Y:S01]  /*0270*/  IMAD R4, R166, c[0x0][0x190], RZ ;  /* 0x00006400a6047a24 */ /* 0x000fe200078e02ff */
[----:B------:R-:W-:Y:S01]  /*0280*/  ISETP.GE.AND P3, PT, R3, RZ, PT ;  /* 0x000000ff0300720c */ /* 0x000fe20003f66270 */
[----:B------:R-:W-:Y:S01]  /*0290*/  IMAD R8, R50, c[0x0][0x1d8], RZ ;  /* 0x0000760032087a24 */ /* 0x000fe200078e02ff */
        /* <DEDUP_REMOVED lines=8> */
[----:B------:R-:W-:-:S04]  /*0320*/  IMAD.WIDE.U32 R4, R51, c[0x0][0x1e8], RZ ;  /* 0x00007a0033047a25 */ /* 0x000fc800078e00ff */
[----:B------:R-:W-:Y:S01]  /*0330*/  @P0 IADD3 R0, R0, 0x1, RZ ;  /* 0x0000000100000810 */ /* 0x000fe20007ffe0ff */
[C---:B------:R-:W-:Y:S01]  /*0340*/  IMAD R9, R51.reuse, c[0x0][0x1dc], R8 ;  /* 0x0000770033097a24 */ /* 0x040fe200078e0208 */
[----:B------:R-:W-:Y:S01]  /*0350*/  MOV R8, R4 ;  /* 0x0000000400087202 */ /* 0x000fe20000000f00 */
[----:B------:R-:W-:Y:S01]  /*0360*/  IMAD R11, R51, c[0x0][0x1ec], R10 ;  /* 0x00007b00330b7a24 */ /* 0x000fe200078e020a */
[----:B------:R-:W-:Y:S01]  /*0370*/  @!P3 IADD3 R0, -R0, RZ, RZ ;  /* 0x000000ff0000b210 */ /* 0x000fe20007ffe1ff */
[----:B------:R-:W-:Y:S01]  /*0380*/  IMAD.WIDE.U32 R6, R47, c[0x0][0x190], RZ ;  /* 0x000064002f067a25 */ /* 0x000fe200078e00ff */
[----:B------:R-:W-:Y:S02]  /*0390*/  @!P1 LOP3.LUT R0, RZ, c[0x0][0x178], RZ, 0x33, !PT ;  /* 0x00005e00ff009a12 */ /* 0x000fe400078e33ff */
[----:B0-----:R-:W-:Y:S01]  /*03a0*/  SHF.L.U32 R46, R52, 0x4, RZ ;  /* 0x00000004342e7819 */ /* 0x001fe200000006ff */
[C---:B------:R-:W-:Y:S01]  /*03b0*/  IMAD R4, R166.reuse, c[0x0][0x1d0], RZ ;  /* 0x00007400a6047a24 */ /* 0x040fe200078e02ff */
[----:B------:R-:W-:Y:S01]  /*03c0*/  IADD3 R3, R3, R9, RZ ;  /* 0x0000000903037210 */ /* 0x000fe20007ffe0ff */
[----:B------:R-:W-:Y:S01]  /*03d0*/  IMAD R12, R166, c[0x0][0x1e0], RZ ;  /* 0x00007800a60c7a24 */ /* 0x000fe200078e02ff */
[----:B------:R-:W-:-:S02]  /*03e0*/  IADD3 R9, R5, R11, RZ ;  /* 0x0000000b05097210 */ /* 0x000fc40007ffe0ff */
[----:B------:R-:W-:Y:S01]  /*03f0*/  SHF.R.S32.HI R10, RZ, 0x1f, R0 ;  /* 0x0000001fff0a7819 */ /* 0x000fe20000011400 */
[C---:B------:R-:W-:Y:S01]  /*0400*/  IMAD R15, R47.reuse, c[0x0][0x1e4], R12 ;  /* 0x000079002f0f7a24 */ /* 0x040fe200078e020c */
[----:B------:R-:W-:Y:S01]  /*0410*/  LOP3.LUT R45, R52, 0x1f, RZ, 0xc0, !PT ;  /* 0x0000001f342d7812 */ /* 0x000fe200078ec0ff */
[----:B------:R-:W-:Y:S01]  /*0420*/  IMAD.WIDE.U32 R8, R47, c[0x0][0x1e0], R8 ;  /* 0x000078002f087a25 */ /* 0x000fe200078e0008 */
[----:B------:R-:W-:Y:S02]  /*0430*/  LOP3.LUT R46, R46, 0xfffffe00, RZ, 0xc0, !PT ;  /* 0xfffffe002e2e7812 */ /* 0x000fe400078ec0ff */
[----:B------:R-:W-:Y:S01]  /*0440*/  IADD3 R7, R7, R13, RZ ;  /* 0x0000000d07077210 */ /* 0x000fe20007ffe0ff */
[C---:B------:R-:W-:Y:S01]  /*0450*/  IMAD R13, R47.reuse, c[0x0][0x1d4], R4 ;  /* 0x000075002f0d7a24 */ /* 0x040fe200078e0204 */
        /* <DEDUP_REMOVED lines=13> */
[C---:B------:R-:W-:Y:S02]  /*0530*/  LEA R18, P2, R71.reuse, c[0x0][0x248], 0x1 ;  /* 0x0000920047127a11 */ /* 0x040fe400078408ff */
[----:B------:R-:W-:Y:S02]  /*0540*/  LEA.HI.X R3, R4, c[0x0][0x244], R5, 0x1, P1 ;  /* 0x0000910004037a11 */ /* 0x000fe400008f0c05 */
[----:B------:R-:W-:Y:S02]  /*0550*/  LEA.HI.X R39, R2, c[0x0][0x22c], R39, 0x1, P0 ;  /* 0x00008b0002277a11 */ /* 0x000fe400000f0c27 */
[----:B-1----:R-:W-:-:S02]  /*0560*/  LEA.HI.X R71, R71, c[0x0][0x24c], R8, 0x1, P2 ;  /* 0x0000930047477a11 */ /* 0x002fc400010f0c08 */
.L_x_1642:
[----:B------:R-:W-:Y:S01]  /*0570*/  BAR.SYNC.DEFER_BLOCKING 0x0 ;  /* 0x0000000000007b1d */ /* 0x000fe20000010000 */
[----:B------:R-:W-:-:S02]  /*0580*/  MOV R38, 0xfffffe00 ;  /* 0xfffffe0000267802 */ /* 0x000fc40000000f00 */
[----:B------:R-:W-:Y:S02]  /*0590*/  MOV R2, R0 ;  /* 0x0000000000027202 */ /* 0x000fe40000000f00 */
[----:B------:R-:W-:Y:S01]  /*05a0*/  PRMT R0, RZ, 0x7610, R0 ;  /* 0x00007610ff007816 */ /* 0x000fe20000000000 */
[----:B------:R-:W-:Y:S01]  /*05b0*/  IMAD R38, R41, R38, c[0x0][0x168] ;  /* 0x00005a0029267624 */ /* 0x000fe200078e0226 */
[C-C-:B------:R-:W-:Y:S02]  /*05c0*/  LOP3.LUT R19, R46.reuse, 0x20, R45.reuse, 0xfe, !PT ;  /* 0x000000202e137812 */ /* 0x140fe400078efe2d */
[C-C-:B------:R-:W-:Y:S02]  /*05d0*/  LOP3.LUT R21, R46.reuse, 0x40, R45.reuse, 0xfe, !PT ;  /* 0x000000402e157812 */ /* 0x140fe400078efe2d */
[----:B------:R-:W-:Y:S02]  /*05e0*/  ISETP.GE.AND P0, PT, R43, R38, PT ;  /* 0x000000262b00720c */ /* 0x000fe40003f06270 */
[----:B------:R-:W-:-:S02]  /*05f0*/  LOP3.LUT R23, R46, 0x60, R45, 0xfe, !PT ;  /* 0x000000602e177812 */ /* 0x000fc400078efe2d */
[C-C-:B0-----:R-:W-:Y:S02]  /*0600*/  LOP3.LUT R25, R46.reuse, 0x80, R45.reuse, 0xfe, !PT ;  /* 0x000000802e197812 */ /* 0x141fe400078efe2d */
        /* <DEDUP_REMOVED lines=12> */
[C---:B------:R-:W-:Y:S02]  /*06d0*/  LOP3.LUT R29, R46.reuse, 0xc0, R45, 0xfe, !PT ;  /* 0x000000c02e1d7812 */ /* 0x040fe400078efe2d */
        /* <DEDUP_REMOVED lines=19> */
[C-C-:B------:R-:W-:Y:S02]  /*0810*/  LOP3.LUT R61, R46.reuse, 0x160, R45.reuse, 0xfe, !PT ;  /* 0x000001602e3d7812 */ /* 0x140fe400078efe2d */
        /* <DEDUP_REMOVED lines=24> */
[----:B------:R-:W-:-:S02]  /*09a0*/  ISETP.GE.AND P1, PT, R19, R38, PT ;  /* 0x000000261300720c */ /* 0x000fc40003f26270 */
[-C--:B------:R-:W-:Y:S02]  /*09b0*/  ISETP.GE.AND P0, PT, R21, R38.reuse, PT ;  /* 0x000000261500720c */ /* 0x080fe40003f06270 */
[C---:B------:R-:W-:Y:S02]  /*09c0*/  IADD3 R19, R44.reuse, 0x20, RZ ;  /* 0x000000202c137810 */ /* 0x040fe40007ffe0ff */
[-C--:B------:R-:W-:Y:S02]  /*09d0*/  ISETP.GE.AND P2, PT, R23, R38.reuse, PT ;  /* 0x000000261700720c */ /* 0x080fe40003f46270 */
[C---:B------:R-:W-:Y:S02]  /*09e0*/  IADD3 R21, R44.reuse, 0x40, RZ ;  /* 0x000000402c157810 */ /* 0x040fe40007ffe0ff */
[----:B------:R-:W-:Y:S02]  /*09f0*/  ISETP.GE.AND P4, PT, R25, R38, PT ;  /* 0x000000261900720c */ /* 0x000fe40003f86270 */
[----:B------:R-:W-:-:S02]  /*0a00*/  IADD3 R23, R44, 0x60, RZ ;  /* 0x000000602c177810 */ /* 0x000fc40007ffe0ff */
[C---:B------:R-:W-:Y:S02]  /*0a10*/  LEA.HI.SX32 R37, R44.reuse, R44, 0x1b ;  /* 0x0000002c2c257211 */ /* 0x040fe400078fdaff */
[----:B------:R-:W-:Y:S02]  /*0a20*/  ISETP.GE.AND P6, PT, R27, R38, PT ;  /* 0x000000261b00720c */ /* 0x000fe40003fc6270 */
[C---:B------:R-:W-:Y:S02]  /*0a30*/  IADD3 R25, R44.reuse, 0x80, RZ ;  /* 0x000000802c197810 */ /* 0x040fe40007ffe0ff */
[----:B------:R-:W-:Y:S02]  /*0a40*/  IADD3 R27, R44, 0xa0, RZ ;  /* 0x000000a02c1b7810 */ /* 0x000fe40007ffe0ff */
[-C--:B------:R-:W-:Y:S02]  /*0a50*/  LEA.HI.SX32 R19, R19, R44.reuse, 0x1b ;  /* 0x0000002c13137211 */ /* 0x080fe400078fdaff */
[----:B------:R-:W-:-:S02]  /*0a60*/  LEA.HI.SX32 R21, R21, R44, 0x1b ;  /* 0x0000002c15157211 */ /* 0x000fc400078fdaff */
[-C--:B------:R-:W-:Y:S02]  /*0a70*/  LEA.HI.SX32 R23, R23, R44.reuse, 0x1b ;  /* 0x0000002c17177211 */ /* 0x080fe400078fdaff */
[----:B------:R-:W-:Y:S02]  /*0a80*/  SHF.L.U32 R37, R37, 0x1, RZ ;  /* 0x0000000125257819 */ /* 0x000fe400000006ff */
[-C--:B------:R-:W-:Y:S02]  /*0a90*/  LEA.HI.SX32 R25, R25, R44.reuse, 0x1b ;  /* 0x0000002c19197211 */ /* 0x080fe400078fdaff */
[----:B------:R-:W-:Y:S02]  /*0aa0*/  LEA.HI.SX32 R27, R27, R44, 0x1b ;  /* 0x0000002c1b1b7211 */ /* 0x000fe400078fdaff */
[----:B------:R-:W-:Y:S02]  /*0ab0*/  SHF.L.U32 R36, R19, 0x1, RZ ;  /* 0x0000000113247819 */ /* 0x000fe400000006ff */
[----:B------:R-:W-:-:S02]  /*0ac0*/  SHF.L.U32 R35, R21, 0x1, RZ ;  /* 0x0000000115237819 */ /* 0x000fc400000006ff */
[----:B------:R-:W-:Y:S02]  /*0ad0*/  SHF.L.U32 R34, R23, 0x1, RZ ;  /* 0x0000000117227819 */ /* 0x000fe400000006ff */
[C---:B------:R-:W-:Y:S02]  /*0ae0*/  IADD3 R19, R44.reuse, 0xc0, RZ ;  /* 0x000000c02c137810 */ /* 0x040fe40007ffe0ff */
[----:B------:R-:W-:Y:S02]  /*0af0*/  SHF.L.U32 R33, R25, 0x1, RZ ;  /* 0x0000000119217819 */ /* 0x000fe400000006ff */
[C---:B------:R-:W-:Y:S02]  /*0b00*/  IADD3 R21, R44.reuse, 0xe0, RZ ;  /* 0x000000e02c157810 */ /* 0x040fe40007ffe0ff */
[----:B------:R-:W-:Y:S02]  /*0b10*/  SHF.L.U32 R32, R27, 0x1, RZ ;  /* 0x000000011b207819 */ /* 0x000fe400000006ff */
[----:B------:R-:W-:-:S02]  /*0b20*/  IADD3 R23, R44, 0x100, RZ ;  /* 0x000001002c177810 */ /* 0x000fc40007ffe0ff */
[C---:B------:R-:W-:Y:S02]  /*0b30*/  IADD3 R25, R44.reuse, 0x120, RZ ;  /* 0x000001202c197810 */ /* 0x040fe40007ffe0ff */
[-C--:B------:R-:W-:Y:S02]  /*0b40*/  LEA.HI.SX32 R19, R19, R44.reuse, 0x1b ;  /* 0x0000002c13137211 */ /* 0x080fe400078fdaff */
[----:B------:R-:W-:Y:S02]  /*0b50*/  IADD3 R27, R44, 0x140, RZ ;  /* 0x000001402c1b7810 */ /* 0x000fe40007ffe0ff */
[----:B------:R-:W-:Y:S02]  /*0b60*/  LEA.HI.SX32 R21, R21, R44, 0x1b ;  /* 0x0000002c15157211 */ /* 0x000fe400078fdaff */
[----:B------:R-:W-:Y:S02]  /*0b70*/  ISETP.GE.AND P3, PT, R31, R38, PT ;  /* 0x000000261f00720c */ /* 0x000fe40003f66270 */
[----:B------:R-:W-:-:S02]  /*0b80*/  LEA.HI.SX32 R23, R23, R44, 0x1b ;  /* 0x0000002c17177211 */ /* 0x000fc400078fdaff */
[-C--:B------:R-:W-:Y:S02]  /*0b90*/  LEA.HI.SX32 R25, R25, R44.reuse, 0x1b ;  /* 0x0000002c19197211 */ /* 0x080fe400078fdaff */
[----:B------:R-:W-:Y:S02]  /*0ba0*/  SHF.L.U32 R31, R19, 0x1, RZ ;  /* 0x00000001131f7819 */ /* 0x000fe400000006ff */
[----:B------:R-:W-:Y:S02]  /*0bb0*/  LEA.HI.SX32 R27, R27, R44, 0x1b ;  /* 0x0000002c1b1b7211 */ /* 0x000fe400078fdaff */
[----:B------:R-:W-:Y:S02]  /*0bc0*/  SHF.L.U32 R30, R21, 0x1, RZ ;  /* 0x00000001151e7819 */ /* 0x000fe400000006ff */
[----:B------:R-:W-:Y:S02]  /*0bd0*/  IADD3 R19, R44, 0x1c0, RZ ;  /* 0x000001c02c137810 */ /* 0x000fe40007ffe0ff */
[----:B------:R-:W-:-:S02]  /*0be0*/  ISETP.GE.AND P5, PT, R29, R38, PT ;  /* 0x000000261d00720c */ /* 0x000fc40003fa6270 */
[----:B------:R-:W-:Y:S02]  /*0bf0*/  IADD3 R21, R44, 0x1e0, RZ ;  /* 0x000001e02c157810 */ /* 0x000fe40007ffe0ff */
[----:B------:R-:W-:Y:S02]  /*0c00*/  SHF.L.U32 R29, R23, 0x1, RZ ;  /* 0x00000001171d7819 */ /* 0x000fe400000006ff */
[----:B------:R-:W-:Y:S02]  /*0c10*/  SHF.L.U32 R28, R25, 0x1, RZ ;  /* 0x00000001191c7819 */ /* 0x000fe400000006ff */
[----:B------:R-:W-:Y:S02]  /*0c20*/  SHF.L.U32 R27, R27, 0x1, RZ ;  /* 0x000000011b1b7819 */ /* 0x000fe400000006ff */
[-C--:B------:R-:W-:Y:S02]  /*0c30*/  LEA.HI.SX32 R19, R19, R44.reuse, 0x1b ;  /* 0x0000002c13137211 */ /* 0x080fe400078fdaff */
[----:B------:R-:W-:-:S02]  /*0c40*/  LEA.HI.SX32 R21, R21, R44, 0x1b ;  /* 0x0000002c15157211 */ /* 0x000fc400078fdaff */
[----:B------:R-:W-:Y:S02]  /*0c50*/  SHF.L.U32 R23, R19, 0x1, RZ ;  /* 0x0000000113177819 */ /* 0x000fe400000006ff */
[----:B------:R-:W-:Y:S02]  /*0c60*/  SHF.L.U32 R22, R21, 0x1, RZ ;  /* 0x0000000115167819 */ /* 0x000fe400000006ff */
        /* <DEDUP_REMOVED lines=9> */
[----:B---3--:R0:W-:Y:S04]  /*0d00*/  STS.U16 [R36+0x40], R5 ;  /* 0x0000400524007388 */ /* 0x0081e80000000400 */
[----:B----4-:R-:W-:Y:S04]  /*0d10*/  STS.U16 [R35+0x80], R4 ;  /* 0x0000800423007388 */ /* 0x010fe80000000400 */
[----:B------:R1:W-:Y:S01]  /*0d20*/  STS.U16 [R34+0xc0], R7 ;  /* 0x0000c00722007388 */ /* 0x0003e20000000400 */
[----:B0-----:R-:W-:-:S03]  /*0d30*/  IADD3 R5, R44, 0x160, RZ ;  /* 0x000001602c057810 */ /* 0x001fc60007ffe0ff */
[----:B------:R-:W-:Y:S04]  /*0d40*/  STS.U16 [R33+0x100], R6 ;  /* 0x0001000621007388 */ /* 0x000fe80000000400 */
[----:B------:R0:W-:Y:S01]  /*0d50*/  STS.U16 [R32+0x140], R9 ;  /* 0x0001400920007388 */ /* 0x0001e20000000400 */
[C---:B-1----:R-:W-:Y:S02]  /*0d60*/  IADD3 R7, R44.reuse, 0x180, RZ ;  /* 0x000001802c077810 */ /* 0x042fe40007ffe0ff */
[-C--:B------:R-:W-:Y:S02]  /*0d70*/  LEA.HI.SX32 R5, R5, R44.reuse, 0x1b ;  /* 0x0000002c05057211 */ /* 0x080fe400078fdaff */
[----:B------:R-:W-:Y:S02]  /*0d80*/  LEA.HI.SX32 R7, R7, R44, 0x1b ;  /* 0x0000002c07077211 */ /* 0x000fe400078fdaff */
[----:B0-----:R-:W-:-:S02]  /*0d90*/  IADD3 R9, R44, 0x1a0, RZ ;  /* 0x000001a02c097810 */ /* 0x001fc40007ffe0ff */
[----:B------:R-:W-:Y:S02]  /*0da0*/  SHF.L.U32 R0, R44, 0x4, RZ ;  /* 0x000000042c007819 */ /* 0x000fe400000006ff */
[----:B------:R-:W-:Y:S01]  /*0db0*/  LEA.HI.SX32 R9, R9, R44, 0x1b ;  /* 0x0000002c09097211 */ /* 0x000fe200078fdaff */
[----:B------:R-:W-:Y:S01]  /*0dc0*/  STS.U16 [R31+0x180], R8 ;  /* 0x000180081f007388 */ /* 0x000fe20000000400 */
[----:B------:R-:W-:Y:S01]  /*0dd0*/  SHF.L.U32 R26, R5, 0x1, RZ ;  /* 0x00000001051a7819 */ /* 0x000fe200000006ff */
[----:B------:R-:W-:Y:S01]  /*0de0*/  IMAD.SHL.U32 R25, R7, 0x2, RZ ;  /* 0x0000000207197824 */ /* 0x000fe200078e00ff */
[----:B------:R-:W-:Y:S01]  /*0df0*/  SHF.L.U32 R24, R9, 0x1, RZ ;  /* 0x0000000109187819 */ /* 0x000fe200000006ff */
[----:B------:R-:W-:Y:S01]  /*0e00*/  STS.U16 [R30+0x1c0], R11 ;  /* 0x0001c00b1e007388 */ /* 0x000fe20000000400 */
        /* <DEDUP_REMOVED lines=11> */
[----:B0-----:R-:W-:Y:S01]  /*0ec0*/  MOV R16, R18 ;  /* 0x0000001200107202 */ /* 0x001fe20000000f00 */
        /* <DEDUP_REMOVED lines=16> */
[----:B------:R-:W-:-:S03]  /*0fd0*/  MOV R17, R71 ;  /* 0x0000004700117202 */ /* 0x000fc60000000f00 */
[----:B------:R-:W-:Y:S01]  /*0fe0*/  BAR.SYNC.DEFER_BLOCKING 0x0 ;  /* 0x0000000000007b1d */ /* 0x000fe20000010000 */
[----:B-1----:R-:W-:Y:S02]  /*0ff0*/  PRMT R53, RZ, 0x7610, R53 ;  /* 0x00007610ff357816 */ /* 0x002fe40000000035 */
[----:B------:R-:W-:-:S04]  /*1000*/  PRMT R71, RZ, 0x7610, R71 ;  /* 0x00007610ff477816 */ /* 0x000fc80000000047 */
[----:B------:R-:W2:Y:S01]  /*1010*/  @!P2 LDG.E.U16 R53, [R16.64+0xc0] ;  /* 0x0000c0041035a981 */ /* 0x000ea2000c1e1500 */
[----:B------:R-:W-:-:S03]  /*1020*/  ISETP.GE.AND P2, PT, R43, R38, PT ;  /* 0x000000262b00720c */ /* 0x000fc60003f46270 */
[----:B------:R-:W3:Y:S01]  /*1030*/  @!P1 LDG.E.U16 R71, [R16.64+0x40] ;  /* 0x0000400410479981 */ /* 0x000ee2000c1e1500 */
[-C--:B------:R-:W-:Y:S02]  /*1040*/  ISETP.GE.AND P1, PT, R55, R38.reuse, PT ;  /* 0x000000263700720c */ /* 0x080fe40003f26270 */
[----:B------:R-:W-:Y:S01]  /*1050*/  PRMT R55, RZ, 0x7610, R55 ;  /* 0x00007610ff377816 */ /* 0x000fe20000000037 */
[----:B------:R-:W4:Y:S01]  /*1060*/  @!P0 LDG.E.U16 R56, [R16.64+0x80] ;  /* 0x0000800410388981 */ /* 0x000f22000c1e1500 */
        /* <DEDUP_REMOVED lines=116> */
.L_x_1602:
[----:B------:R-:W-:Y:S05]  /*17b0*/  BSYNC B0 ;  /* 0x0000000000007941 */ /* 0x000fea0003800000 */
.L_x_1601:
        /* <DEDUP_REMOVED lines=36> */
.L_x_1604:
[----:B------:R-:W-:Y:S05]  /*1a00*/  BSYNC B0 ;  /* 0x0000000000007941 */ /* 0x000fea0003800000 */
.L_x_1603:
        /* <DEDUP_REMOVED lines=38> */
.L_x_1606:
[----:B------:R-:W-:Y:S05]  /*1c70*/  BSYNC B0 ;  /* 0x0000000000007941 */ /* 0x000fea0003800000 */
.L_x_1605:
        /* <DEDUP_REMOVED lines=36> */
.L_x_1608:
[----:B------:R-:W-:Y:S05]  /*1ec0*/  BSYNC B0 ;  /* 0x0000000000007941 */ /* 0x000fea0003800000 */
.L_x_1607:
        /* <DEDUP_REMOVED lines=38> */
.L_x_1610:
[----:B------:R-:W-:Y:S05]  /*2130*/  BSYNC B0 ;  /* 0x0000000000007941 */ /* 0x000fea0003800000 */
.L_x_1609:
        /* <DEDUP_REMOVED lines=36> */
.L_x_1612:
[----:B------:R-:W-:Y:S05]  /*2380*/  BSYNC B0 ;  /* 0x0000000000007941 */ /* 0x000fea0003800000 */
.L_x_1611:
        /* <DEDUP_REMOVED lines=38> */
.L_x_1614:
[----:B------:R-:W-:Y:S05]  /*25f0*/  BSYNC B0 ;  /* 0x0000000000007941 */ /* 0x000fea0003800000 */
.L_x_1613:
        /* <DEDUP_REMOVED lines=36> */
.L_x_1616:
[----:B------:R-:W-:Y:S05]  /*2840*/  BSYNC B0 ;  /* 0x0000000000007941 */ /* 0x000fea0003800000 */
.L_x_1615:
        /* <DEDUP_REMOVED lines=41> */
.L_x_1618:
[----:B------:R-:W-:Y:S05]  /*2ae0*/  BSYNC B0 ;  /* 0x0000000000007941 */ /* 0x000fea0003800000 */
.L_x_1617:
        /* <DEDUP_REMOVED lines=41> */
.L_x_1620:
[----:B------:R-:W-:Y:S05]  /*2d80*/  BSYNC B0 ;  /* 0x0000000000007941 */ /* 0x000fea0003800000 */
.L_x_1619:
        /* <DEDUP_REMOVED lines=47> */
.L_x_1622:
[----:B------:R-:W-:Y:S05]  /*3080*/  BSYNC B0 ;  /* 0x0000000000007941 */ /* 0x000fea0003800000 */
.L_x_1621:
        /* <DEDUP_REMOVED lines=33> */
.L_x_1624:
[----:B------:R-:W-:Y:S05]  /*32a0*/  BSYNC B0 ;  /* 0x0000000000007941 */ /* 0x000fea0003800000 */
.L_x_1623:
        /* <DEDUP_REMOVED lines=33> */
.L_x_1626:
[----:B------:R-:W-:Y:S05]  /*34c0*/  BSYNC B0 ;  /* 0x0000000000007941 */ /* 0x000fea0003800000 */
.L_x_1625:
        /* <DEDUP_REMOVED lines=33> */
.L_x_1628:
[----:B------:R-:W-:Y:S05]  /*36e0*/  BSYNC B0 ;  /* 0x0000000000007941 */ /* 0x000fea0003800000 */
.L_x_1627:
        /* <DEDUP_REMOVED lines=33> */
.L_x_1630:
[----:B------:R-:W-:Y:S05]  /*3900*/  BSYNC B0 ;  /* 0x0000000000007941 */ /* 0x000fea0003800000 */
.L_x_1629:
        /* <DEDUP_REMOVED lines=33> */
.L_x_1632:
[----:B------:R-:W-:Y:S05]  /*3b20*/  BSYNC B0 ;  /* 0x0000000000007941 */ /* 0x000fea0003800000 */
.L_x_1631:
        /* <DEDUP_REMOVED lines=36> */
.L_x_1636:
        /* <DEDUP_REMOVED lines=8> */
[----:B------:R-:W-:-:S04]  /*3df0*/  IMAD.WIDE.U32 R4, R101, c[0x0][0x188], R4 ;  /* 0x0000620065047a25 */ /* 0x000fc800078e0004 */
[----:B------:R-:W-:Y:S01]  /*3e00*/  IMAD.IADD R8, R46, 0x1, R43 ;  /* 0x000000012e087824 */ /* 0x000fe200078e022b */
[----:B------:R-:W-:Y:S01]  /*3e10*/  IADD3 R5, R5, R7, RZ ;  /* 0x0000000705057210 */ /* 0x000fe20007ffe0ff */
[----:B------:R-:W-:Y:S01]  /*3e20*/  IMAD R38, R41, R38, c[0x0][0x168] ;  /* 0x00005a0029267624 */ /* 0x000fe200078e0226 */
        /* <DEDUP_REMOVED lines=20> */
[----:B------:R-:W-:Y:S02]  /*3f70*/  LEA.HI.X R7, R12, R39, R13, 0x1, P2 ;  /* 0x000000270c077211 */ /* 0x000fe400010f0c0d */
        /* <DEDUP_REMOVED lines=42> */
[----:B------:R-:W4:Y:S01]  /*4220*/  @!P2 LDG.E.U16 R113, [R6.64+0x340] ;  /* 0x000340040671a981 */ /* 0x000f22000c1e1500 */
[----:B------:R-:W-:Y:S02]  /*4230*/  IADD3 R18, R8, 0x220, RZ ;  /* 0x0000022008127810 */ /* 0x000fe40007ffe0ff */
[-C--:B------:R-:W-:Y:S01]  /*4240*/  ISETP.GE.AND P2, PT, R11, R106.reuse, PT ;  /* 0x0000006a0b00720c */ /* 0x080fe20003f46270 */
[----:B------:R-:W4:Y:S01]  /*4250*/  @!P3 LDG.E.U16 R104, [R6.64+0x280] ;  /* 0x000280040668b981 */ /* 0x000f22000c1e1500 */
[----:B------:R-:W-:Y:S02]  /*4260*/  ISETP.GE.AND P3, PT, R18, R106, PT ;  /* 0x0000006a1200720c */ /* 0x000fe40003f66270 */
[----:B------:R-:W-:Y:S02]  /*4270*/  PRMT R115, RZ, 0x7610, R115 ;  /* 0x00007610ff737816 */ /* 0x000fe40000000073 */
[----:B------:R-:W-:-:S02]  /*4280*/  IADD3 R9, R8, 0x260, RZ ;  /* 0x0000026008097810 */ /* 0x000fc40007ffe0ff */
[----:B------:R-:W-:Y:S02]  /*4290*/  PRMT R118, RZ, 0x7610, R118 ;  /* 0x00007610ff767816 */ /* 0x000fe40000000076 */
[----:B------:R-:W-:Y:S01]  /*42a0*/  PRMT R117, RZ, 0x7610, R117 ;  /* 0x00007610ff757816 */ /* 0x000fe20000000075 */
[----:B------:R-:W4:Y:S01]  /*42b0*/  @!P0 LDG.E.U16 R115, [R6.64+0x3c0] ;  /* 0x0003c00406738981 */ /* 0x000f22000c1e1500 */
[----:B------:R-:W-:Y:S02]  /*42c0*/  PRMT R119, RZ, 0x7610, R119 ;  /* 0x00007610ff777816 */ /* 0x000fe40000000077 */
[----:B------:R-:W-:Y:S01]  /*42d0*/  ISETP.GE.AND P0, PT, R9, R106, PT ;  /* 0x0000006a0900720c */ /* 0x000fe20003f06270 */
[----:B------:R-:W4:Y:S01]  /*42e0*/  @!P1 LDG.E.U16 R118, [R6.64+0x380] ;  /* 0x0003800406769981 */ /* 0x000f22000c1e1500 */
[C---:B------:R-:W-:Y:S02]  /*42f0*/  IADD3 R9, R8.reuse, 0x280, RZ ;  /* 0x0000028008097810 */ /* 0x040fe40007ffe0ff */
[----:B------:R-:W-:Y:S01]  /*4300*/  PRMT R105, RZ, 0x7610, R105 ;  /* 0x00007610ff697816 */ /* 0x000fe20000000069 */
[----:B------:R-:W4:Y:S01]  /*4310*/  @!P2 LDG.E.U16 R117, [R6.64+0x400] ;  /* 0x000400040675a981 */ /* 0x000f22000c1e1500 */
[----:B------:R-:W-:-:S02]  /*4320*/  IADD3 R11, R8, 0x2a0, RZ ;  /* 0x000002a0080b7810 */ /* 0x000fc40007ffe0ff */
[----:B------:R-:W-:Y:S01]  /*4330*/  IADD3 R18, R8, 0x2c0, RZ ;  /* 0x000002c008127810 */ /* 0x000fe20007ffe0ff */
[----:B------:R-:W4:Y:S01]  /*4340*/  @!P3 LDG.E.U16 R119, [R6.64+0x440] ;  /* 0x000440040677b981 */ /* 0x000f22000c1e1500 */
[----:B------:R-:W-:Y:S02]  /*4350*/  PRMT R109, RZ, 0x7610, R109 ;  /* 0x00007610ff6d7816 */ /* 0x000fe4000000006d */
[----:B------:R-:W-:Y:S01]  /*4360*/  PRMT R116, RZ, 0x7610, R116 ;  /* 0x00007610ff747816 */ /* 0x000fe20000000074 */
[----:B------:R-:W4:Y:S01]  /*4370*/  @!P4 LDG.E.U16 R105, [R6.64+0x240] ;  /* 0x000240040669c981 */ /* 0x000f22000c1e1500 */
[-C--:B------:R-:W-:Y:S02]  /*4380*/  ISETP.GE.AND P1, PT, R9, R106.reuse, PT ;  /* 0x0000006a0900720c */ /* 0x080fe40003f26270 */
[-C--:B------:R-:W-:Y:S01]  /*4390*/  ISETP.GE.AND P2, PT, R11, R106.reuse, PT ;  /* 0x0000006a0b00720c */ /* 0x080fe20003f46270 */
[----:B------:R-:W4:Y:S01]  /*43a0*/  @!P6 LDG.E.U16 R109, [R6.64+0x2c0] ;  /* 0x0002c004066de981 */ /* 0x000f22000c1e1500 */
[----:B------:R-:W-:-:S02]  /*43b0*/  ISETP.GE.AND P3, PT, R18, R106, PT ;  /* 0x0000006a1200720c */ /* 0x000fc40003f66270 */
[----:B------:R-:W-:Y:S01]  /*43c0*/  PRMT R121, RZ, 0x7610, R121 ;  /* 0x00007610ff797816 */ /* 0x000fe20000000079 */
[----:B------:R-:W4:Y:S01]  /*43d0*/  @!P5 LDG.E.U16 R116, [R6.64+0x300] ;  /* 0x000300040674d981 */ /* 0x000f22000c1e1500 */
[C---:B------:R-:W-:Y:S02]  /*43e0*/  IADD3 R21, R8.reuse, 0x240, RZ ;  /* 0x0000024008157810 */ /* 0x040fe40007ffe0ff */
[----:B------:R-:W-:Y:S02]  /*43f0*/  IADD3 R9, R8, 0x2e0, RZ ;  /* 0x000002e008097810 */ /* 0x000fe40007ffe0ff */
[----:B------:R-:W-:Y:S01]  /*4400*/  ISETP.GE.AND P4, PT, R21, R106, PT ;  /* 0x0000006a1500720c */ /* 0x000fe20003f86270 */
[----:B------:R-:W4:Y:S01]  /*4410*/  @!P0 LDG.E.U16 R121, [R6.64+0x4c0] ;  /* 0x0004c00406798981 */ /* 0x000f22000c1e1500 */
[----:B------:R-:W-:Y:S02]  /*4420*/  PRMT R122, RZ, 0x7610, R122 ;  /* 0x00007610ff7a7816 */ /* 0x000fe4000000007a */
[----:B------:R-:W-:-:S02]  /*4430*/  PRMT R123, RZ, 0x7610, R123 ;  /* 0x00007610ff7b7816 */ /* 0x000fc4000000007b */
[----:B------:R-:W-:Y:S02]  /*4440*/  PRMT R124, RZ, 0x7610, R124 ;  /* 0x00007610ff7c7816 */ /* 0x000fe4000000007c */
[-C--:B------:R-:W-:Y:S01]  /*4450*/  ISETP.GE.AND P0, PT, R9, R106.reuse, PT ;  /* 0x0000006a0900720c */ /* 0x080fe20003f06270 */
[----:B------:R-:W4:Y:S01]  /*4460*/  @!P1 LDG.E.U16 R122, [R6.64+0x500] ;  /* 0x00050004067a9981 */ /* 0x000f22000c1e1500 */
[C---:B------:R-:W-:Y:S02]  /*4470*/  IADD3 R9, R8.reuse, 0x300, RZ ;  /* 0x0000030008097810 */ /* 0x040fe40007ffe0ff */
[C---:B------:R-:W-:Y:S01]  /*4480*/  IADD3 R11, R8.reuse, 0x320, RZ ;  /* 0x00000320080b7810 */ /* 0x040fe20007ffe0ff */
[----:B------:R-:W4:Y:S01]  /*4490*/  @!P2 LDG.E.U16 R123, [R6.64+0x540] ;  /* 0x00054004067ba981 */ /* 0x000f22000c1e1500 */
[----:B------:R-:W-:Y:S02]  /*44a0*/  IADD3 R18, R8, 0x340, RZ ;  /* 0x0000034008127810 */ /* 0x000fe40007ffe0ff */
[----:B------:R-:W-:Y:S01]  /*44b0*/  PRMT R120, RZ, 0x7610, R120 ;  /* 0x00007610ff787816 */ /* 0x000fe20000000078 */
[----:B------:R0:W4:Y:S01]  /*44c0*/  @!P3 LDG.E.U16 R124, [R6.64+0x580] ;  /* 0x00058004067cb981 */ /* 0x000122000c1e1500 */
[----:B------:R-:W-:-:S02]  /*44d0*/  ISETP.GE.AND P1, PT, R9, R106, PT ;  /* 0x0000006a0900720c */ /* 0x000fc40003f26270 */
[-C--:B------:R-:W-:Y:S02]  /*44e0*/  ISETP.GE.AND P2, PT, R11, R106.reuse, PT ;  /* 0x0000006a0b00720c */ /* 0x080fe40003f46270 */
[----:B------:R-:W-:Y:S01]  /*44f0*/  ISETP.GE.AND P3, PT, R18, R106, PT ;  /* 0x0000006a1200720c */ /* 0x000fe20003f66270 */
[----:B------:R-:W4:Y:S01]  /*4500*/  @!P4 LDG.E.U16 R120, [R6.64+0x480] ;  /* 0x000480040678c981 */ /* 0x000f22000c1e1500 */
        /* <DEDUP_REMOVED lines=34> */
[----:B------:R-:W-:Y:S01]  /*4730*/  FMUL.RZ R127, R4, 0.15915493667125701904 ;  /* 0x3e22f983047f7820 */ /* 0x000fe2000040c000 */
[----:B---3--:R-:W-:Y:S01]  /*4740*/  STS.U16 [R37], R12 ;  /* 0x0000000c25007388 */ /* 0x008fe20000000400 */
[----:B------:R-:W-:Y:S01]  /*4750*/  FMUL.FTZ R4, R5, R80 ;  /* 0x0000005005047220 */ /* 0x000fe20000410000 */
[----:B------:R-:W-:Y:S02]  /*4760*/  MUFU.SIN R114, R126 ;  /* 0x0000007e00727308 */ /* 0x000fe40000000400 */
[----:B-----5:R1:W-:Y:S04]  /*4770*/  STS.U16 [R36+0x40], R13 ;  /* 0x0000400d24007388 */ /* 0x0203e80000000400 */
[----:B----4-:R-:W-:Y:S02]  /*4780*/  STS.U16 [R35+0x80], R14 ;  /* 0x0000800e23007388 */ /* 0x010fe40000000400 */
[----:B------:R2:W-:Y:S02]  /*4790*/  MUFU.COS R18, R126 ;  /* 0x0000007e00127308 */ /* 0x0005e40000000000 */
[----:B------:R-:W-:Y:S01]  /*47a0*/  STS.U16 [R34+0xc0], R15 ;  /* 0x0000c00f22007388 */ /* 0x000fe20000000400 */
[----:B-1----:R-:W-:-:S03]  /*47b0*/  IADD3 R13, R44, 0x200, RZ ;  /* 0x000002002c0d7810 */ /* 0x002fc60007ffe0ff */
[----:B------:R-:W-:Y:S04]  /*47c0*/  STS.U16 [R33+0x100], R20 ;  /* 0x0001001421007388 */ /* 0x000fe80000000400 */
[----:B------:R1:W-:Y:S01]  /*47d0*/  STS.U16 [R32+0x140], R19 ;  /* 0x0001401320007388 */ /* 0x0003e20000000400 */
[----:B--2---:R-:W-:-:S03]  /*47e0*/  FMUL.RZ R126, R4, 0.15915493667125701904 ;  /* 0x3e22f983047e7820 */ /* 0x004fc6000040c000 */
[----:B------:R-:W-:Y:S01]  /*47f0*/  STS.U16 [R31+0x180], R52 ;  /* 0x000180341f007388 */ /* 0x000fe20000000400 */
[----:B------:R-:W-:Y:S01]  /*4800*/  FMUL.FTZ R4, R5, R82 ;  /* 0x0000005205047220 */ /* 0x000fe20000410000 */
[-C--:B------:R-:W-:Y:S02]  /*4810*/  LEA.HI.SX32 R13, R13, R44.reuse, 0x1b ;  /* 0x0000002c0d0d7211 */ /* 0x080fe400078fdaff */
[----:B------:R2:W-:Y:S01]  /*4820*/  STS.U16 [R30+0x1c0], R103 ;  /* 0x0001c0671e007388 */ /* 0x0005e20000000400 */
[C---:B-1----:R-:W-:Y:S02]  /*4830*/  IADD3 R19, R44.reuse, 0x220, RZ ;  /* 0x000002202c137810 */ /* 0x042fe40007ffe0ff */
[----:B--2---:R-:W-:Y:S01]  /*4840*/  IADD3 R103, R44, 0x240, RZ ;  /* 0x000002402c677810 */ /* 0x004fe20007ffe0ff */
[----:B------:R1:W-:Y:S01]  /*4850*/  STS.U16 [R29+0x200], R102 ;  /* 0x000200661d007388 */ /* 0x0003e20000000400 */
[-C--:B------:R-:W-:Y:S02]  /*4860*/  LEA.HI.SX32 R19, R19, R44.reuse, 0x1b ;  /* 0x0000002c13137211 */ /* 0x080fe400078fdaff */
[----:B------:R-:W-:-:S02]  /*4870*/  LEA.HI.SX32 R103, R103, R44, 0x1b ;  /* 0x0000002c67677211 */ /* 0x000fc400078fdaff */
[----:B------:R-:W-:Y:S01]  /*4880*/  SHF.L.U32 R52, R19, 0x1, RZ ;  /* 0x0000000113347819 */ /* 0x000fe200000006ff */
[----:B-1----:R-:W-:Y:S01]  /*4890*/  FMUL.RZ R102, R4, 0.15915493667125701904 ;  /* 0x3e22f98304667820 */ /* 0x002fe2000040c000 */
[----:B------:R-:W-:Y:S02]  /*48a0*/  SHF.L.U32 R4, R13, 0x1, RZ ;  /* 0x000000010d047819 */ /* 0x000fe400000006ff */
[----:B------:R-:W-:Y:S01]  /*48b0*/  IADD3 R19, R44, 0x260, RZ ;  /* 0x000002602c137810 */ /* 0x000fe20007ffe0ff */
[----:B------:R-:W-:Y:S03]  /*48c0*/  MUFU.SIN R13, R102 ;  /* 0x00000066000d7308 */ /* 0x000fe60000000400 */
[----:B------:R-:W-:-:S05]  /*48d0*/  LEA.HI.SX32 R19, R19, R44, 0x1b ;  /* 0x0000002c13137211 */ /* 0x000fca00078fdaff */
[----:B------:R1:W-:Y:S01]  /*48e0*/  MUFU.COS R14, R102 ;  /* 0x00000066000e7308 */ /* 0x0003e20000000000 */
[----:B------:R2:W-:Y:S04]  /*48f0*/  STS.U16 [R28+0x240], R105 ;  /* 0x000240691c007388 */ /* 0x0005e80000000400 */
[----:B------:R-:W-:Y:S04]  /*4900*/  STS.U16 [R27+0x280], R104 ;  /* 0x000280681b007388 */ /* 0x000fe80000000400 */
[----:B------:R3:W-:Y:S04]  /*4910*/  STS.U16 [R26+0x2c0], R109 ;  /* 0x0002c06d1a007388 */ /* 0x0007e80000000400 */
[----:B------:R-:W-:Y:S01]  /*4920*/  STS.U16 [R25+0x300], R116 ;  /* 0x0003007419007388 */ /* 0x000fe20000000400 */
[----:B--2---:R-:W-:-:S03]  /*4930*/  IADD3 R105, R44, 0x2a0, RZ ;  /* 0x000002a02c697810 */ /* 0x004fc60007ffe0ff */
[----:B------:R2:W-:Y:S01]  /*4940*/  STS.U16 [R24+0x340], R113 ;  /* 0x0003407118007388 */ /* 0x0005e20000000400 */
[----:B---3--:R-:W-:-:S03]  /*4950*/  IADD3 R109, R44, 0x2c0, RZ ;  /* 0x000002c02c6d7810 */ /* 0x008fc60007ffe0ff */
[----:B------:R-:W-:Y:S01]  /*4960*/  STS.U16 [R23+0x380], R118 ;  /* 0x0003807617007388 */ /* 0x000fe20000000400 */
[----:B--2---:R-:W-:Y:S02]  /*4970*/  SHF.L.U32 R113, R103, 0x1, RZ ;  /* 0x0000000167717819 */ /* 0x004fe400000006ff */
[----:B------:R-:W-:Y:S01]  /*4980*/  IADD3 R103, R44, 0x280, RZ ;  /* 0x000002802c677810 */ /* 0x000fe20007ffe0ff */
[----:B------:R-:W-:Y:S01]  /*4990*/  STS.U16 [R22+0x3c0], R115 ;  /* 0x0003c07316007388 */ /* 0x000fe20000000400 */
[-C--:B------:R-:W-:Y:S02]  /*49a0*/  LEA.HI.SX32 R105, R105, R44.reuse, 0x1b ;  /* 0x0000002c69697211 */ /* 0x080fe400078fdaff */
[-C--:B------:R-:W-:Y:S01]  /*49b0*/  LEA.HI.SX32 R103, R103, R44.reuse, 0x1b ;  /* 0x0000002c67677211 */ /* 0x080fe200078fdaff */
[----:B------:R2:W-:Y:S01]  /*49c0*/  STS.U16 [R4+0x400], R117 ;  /* 0x0004007504007388 */ /* 0x0005e20000000400 */
[----:B------:R-:W-:-:S03]  /*49d0*/  LEA.HI.SX32 R109, R109, R44, 0x1b ;  /* 0x0000002c6d6d7211 */ /* 0x000fc600078fdaff */
[----:B------:R3:W-:Y:S01]  /*49e0*/  STS.U16 [R52+0x440], R119 ;  /* 0x0004407734007388 */ /* 0x0007e20000000400 */
[----:B--2---:R-:W-:Y:S01]  /*49f0*/  FMUL.FTZ R4, R5, R84 ;  /* 0x0000005405047220 */ /* 0x004fe20000410000 */
[----:B------:R-:W-:Y:S02]  /*4a00*/  SHF.L.U32 R117, R103, 0x1, RZ ;  /* 0x0000000167757819 */ /* 0x000fe400000006ff */
[----:B------:R-:W-:Y:S01]  /*4a10*/  IADD3 R103, R44, 0x2e0, RZ ;  /* 0x000002e02c677810 */ /* 0x000fe20007ffe0ff */
[----:B-1----:R-:W-:Y:S01]  /*4a20*/  FMUL.RZ R102, R4, 0.15915493667125701904 ;  /* 0x3e22f98304667820 */ /* 0x002fe2000040c000 */
[----:B------:R-:W-:Y:S01]  /*4a30*/  SHF.L.U32 R4, R105, 0x1, RZ ;  /* 0x0000000169047819 */ /* 0x000fe200000006ff */
[----:B------:R1:W-:Y:S01]  /*4a40*/  STS.U16 [R113+0x480], R120 ;  /* 0x0004807871007388 */ /* 0x0003e20000000400 */
[----:B---3--:R-:W-:Y:S02]  /*4a50*/  SHF.L.U32 R52, R19, 0x1, RZ ;  /* 0x0000000113347819 */ /* 0x008fe400000006ff */
[----:B------:R-:W-:-:S02]  /*4a60*/  SHF.L.U32 R119, R109, 0x1, RZ ;  /* 0x000000016d777819 */ /* 0x000fc400000006ff */
[C---:B------:R-:W-:Y:S02]  /*4a70*/  IADD3 R105, R44.reuse, 0x300, RZ ;  /* 0x000003002c697810 */ /* 0x040fe40007ffe0ff */
[C---:B------:R-:W-:Y:S02]  /*4a80*/  IADD3 R109, R44.reuse, 0x320, RZ ;  /* 0x000003202c6d7810 */ /* 0x040fe40007ffe0ff */
[-C--:B------:R-:W-:Y:S02]  /*4a90*/  LEA.HI.SX32 R103, R103, R44.reuse, 0x1b ;  /* 0x0000002c67677211 */ /* 0x080fe400078fdaff */
[C---:B-1----:R-:W-:Y:S01]  /*4aa0*/  IADD3 R113, R44.reuse, 0x340, RZ ;  /* 0x000003402c717810 */ /* 0x042fe20007ffe0ff */
[----:B------:R1:W-:Y:S01]  /*4ab0*/  STS.U16 [R52+0x4c0], R121 ;  /* 0x0004c07934007388 */ /* 0x0003e20000000400 */
[-C--:B------:R-:W-:Y:S02]  /*4ac0*/  LEA.HI.SX32 R105, R105, R44.reuse, 0x1b ;  /* 0x0000002c69697211 */ /* 0x080fe400078fdaff */
[----:B------:R-:W-:Y:S01]  /*4ad0*/  IADD3 R115, R44, 0x360, RZ ;  /* 0x000003602c737810 */ /* 0x000fe20007ffe0ff */
[----:B------:R-:W-:Y:S01]  /*4ae0*/  STS.U16 [R117+0x500], R122 ;  /* 0x0005007a75007388 */ /* 0x000fe20000000400 */
[----:B------:R-:W-:-:S02]  /*4af0*/  LEA.HI.SX32 R109, R109, R44, 0x1b ;  /* 0x0000002c6d6d7211 */ /* 0x000fc400078fdaff */
[----:B------:R-:W-:Y:S01]  /*4b00*/  LEA.HI.SX32 R113, R113, R44, 0x1b ;  /* 0x0000002c71717211 */ /* 0x000fe200078fdaff */
[----:B------:R2:W-:Y:S01]  /*4b10*/  STS.U16 [R4+0x540], R123 ;  /* 0x0005407b04007388 */ /* 0x0005e20000000400 */
[----:B0-----:R-:W-:Y:S01]  /*4b20*/  FMUL.FTZ R6, R5, R74 ;  /* 0x0000004a05067220 */ /* 0x001fe20000410000 */
[----:B-1----:R-:W-:Y:S02]  /*4b30*/  SHF.L.U32 R52, R103, 0x1, RZ ;  /* 0x0000000167347819 */ /* 0x002fe400000006ff */
[----:B------:R-:W-:Y:S02]  /*4b40*/  SHF.L.U32 R104, R105, 0x1, RZ ;  /* 0x0000000169687819 */ /* 0x000fe400000006ff */
[----:B------:R-:W-:Y:S02]  /*4b50*/  IADD3 R103, R44, 0x380, RZ ;  /* 0x000003802c677810 */ /* 0x000fe40007ffe0ff */
[----:B------:R-:W-:Y:S01]  /*4b60*/  LEA.HI.SX32 R115, R115, R44, 0x1b ;  /* 0x0000002c73737211 */ /* 0x000fe200078fdaff */
[----:B--2---:R-:W-:Y:S01]  /*4b70*/  FMUL.FTZ R4, R5, R86 ;  /* 0x0000005605047220 */ /* 0x004fe20000410000 */
[----:B------:R-:W-:-:S02]  /*4b80*/  SHF.L.U32 R116, R109, 0x1, RZ ;  /* 0x000000016d747819 */ /* 0x000fc400000006ff */
[C---:B------:R-:W-:Y:S01]  /*4b90*/  IADD3 R105, R44.reuse, 0x3a0, RZ ;  /* 0x000003a02c697810 */ /* 0x040fe20007ffe0ff */
[----:B------:R0:W-:Y:S01]  /*4ba0*/  STS.U16 [R119+0x580], R124 ;  /* 0x0005807c77007388 */ /* 0x0001e20000000400 */
[----:B------:R-:W-:Y:S02]  /*4bb0*/  SHF.L.U32 R117, R113, 0x1, RZ ;  /* 0x0000000171757819 */ /* 0x000fe400000006ff */
[----:B------:R-:W-:Y:S01]  /*4bc0*/  IADD3 R109, R44, 0x3c0, RZ ;  /* 0x000003c02c6d7810 */ /* 0x000fe20007ffe0ff */
[----:B------:R-:W-:Y:S01]  /*4bd0*/  FMUL.RZ R6, R6, 0.15915493667125701904 ;  /* 0x3e22f98306067820 */ /* 0x000fe2000040c000 */
[----:B------:R-:W-:Y:S02]  /*4be0*/  IADD3 R113, R44, 0x3e0, RZ ;  /* 0x000003e02c717810 */ /* 0x000fe40007ffe0ff */
[----:B------:R-:W-:Y:S01]  /*4bf0*/  LEA.HI.SX32 R103, R103, R44, 0x1b ;  /* 0x0000002c67677211 */ /* 0x000fe200078fdaff */
[----:B------:R1:W-:Y:S01]  /*4c00*/  STS.U16 [R52+0x5c0], R125 ;  /* 0x0005c07d34007388 */ /* 0x0003e20000000400 */
[----:B------:R-:W-:Y:S01]  /*4c10*/  SHF.L.U32 R118, R115, 0x1, RZ ;  /* 0x0000000173767819 */ /* 0x000fe200000006ff */
[----:B0-----:R-:W-:Y:S01]  /*4c20*/  FMUL.RZ R119, R4, 0.15915493667125701904 ;  /* 0x3e22f98304777820 */ /* 0x001fe2000040c000 */
[----:B------:R-:W-:-:S02]  /*4c30*/  SHF.L.U32 R4, R44, 0x5, RZ ;  /* 0x000000052c047819 */ /* 0x000fc400000006ff */
[-C--:B------:R-:W-:Y:S01]  /*4c40*/  LEA.HI.SX32 R105, R105, R44.reuse, 0x1b ;  /* 0x0000002c69697211 */ /* 0x080fe200078fdaff */
[----:B------:R-:W-:Y:S01]  /*4c50*/  STS.U16 [R104+0x600], R129 ;  /* 0x0006008168007388 */ /* 0x000fe20000000400 */
[-C--:B------:R-:W-:Y:S02]  /*4c60*/  LEA.HI.SX32 R109, R109, R44.reuse, 0x1b ;  /* 0x0000002c6d6d7211 */ /* 0x080fe400078fdaff */
[----:B------:R-:W-:Y:S01]  /*4c70*/  LEA.HI.SX32 R113, R113, R44, 0x1b ;  /* 0x0000002c71717211 */ /* 0x000fe200078fdaff */
[----:B-1----:R-:W0:Y:S01]  /*4c80*/  S2R R52, SR_TID.X ;  /* 0x0000000000347919 */ /* 0x002e220000002100 */
[----:B------:R-:W-:Y:S01]  /*4c90*/  SHF.L.U32 R115, R103, 0x1, RZ ;  /* 0x0000000167737819 */ /* 0x000fe200000006ff */
[----:B------:R-:W-:Y:S01]  /*4ca0*/  MUFU.SIN R110, R6 ;  /* 0x00000006006e7308 */ /* 0x000fe20000000400 */
[----:B------:R-:W-:Y:S01]  /*4cb0*/  LEA.HI.SX32 R4, R4, R4, 0x1b ;  /* 0x0000000404047211 */ /* 0x000fe200078fdaff */
[----:B------:R1:W-:Y:S01]  /*4cc0*/  STS.U16 [R116+0x640], R131 ;  /* 0x0006408374007388 */ /* 0x0003e20000000400 */
[----:B------:R-:W-:-:S03]  /*4cd0*/  SHF.L.U32 R109, R109, 0x1, RZ ;  /* 0x000000016d6d7819 */ /* 0x000fc600000006ff */
[----:B------:R-:W-:Y:S02]  /*4ce0*/  STS.U16 [R117+0x680], R132 ;  /* 0x0006808475007388 */ /* 0x000fe40000000400 */
[----:B------:R-:W-:Y:S02]  /*4cf0*/  MUFU.COS R112, R6 ;  /* 0x0000000600707308 */ /* 0x000fe40000000000 */
[----:B------:R2:W-:Y:S01]  /*4d00*/  STS.U16 [R118+0x6c0], R133 ;  /* 0x0006c08576007388 */ /* 0x0005e20000000400 */
[----:B-1----:R-:W-:-:S05]  /*4d10*/  SHF.L.U32 R116, R105, 0x1, RZ ;  /* 0x0000000169747819 */ /* 0x002fca00000006ff */
[----:B------:R-:W-:Y:S01]  /*4d20*/  MUFU.SIN R6, R126 ;  /* 0x0000007e00067308 */ /* 0x000fe20000000400 */
[----:B------:R1:W-:Y:S01]  /*4d30*/  STS.U16 [R115+0x700], R134 ;  /* 0x0007008673007388 */ /* 0x0003e20000000400 */
[----:B------:R-:W-:Y:S02]  /*4d40*/  SHF.L.U32 R4, R4, 0x1, RZ ;  /* 0x0000000104047819 */ /* 0x000fe400000006ff */
[----:B--2---:R-:W-:-:S04]  /*4d50*/  SHF.L.U32 R118, R113, 0x1, RZ ;  /* 0x0000000171767819 */ /* 0x004fc800000006ff */
[----:B------:R-:W-:Y:S01]  /*4d60*/  MUFU.COS R12, R126 ;  /* 0x0000007e000c7308 */ /* 0x000fe20000000000 */
[----:B------:R2:W-:Y:S07]  /*4d70*/  STS.U16 [R116+0x740], R135 ;  /* 0x0007408774007388 */ /* 0x0005ee0000000400 */
[----:B------:R-:W-:Y:S01]  /*4d80*/  MUFU.SIN R19, R102 ;  /* 0x0000006600137308 */ /* 0x000fe20000000400 */
[----:B------:R3:W-:Y:S07]  /*4d90*/  STS.U16 [R109+0x780], R136 ;  /* 0x000780886d007388 */ /* 0x0007ee0000000400 */
[----:B------:R4:W-:Y:S01]  /*4da0*/  MUFU.COS R126, R102 ;  /* 0x00000066007e7308 */ /* 0x0009e20000000000 */
[----:B------:R5:W-:Y:S01]  /*4db0*/  STS.U16 [R118+0x7c0], R139 ;  /* 0x0007c08b76007388 */ /* 0x000be20000000400 */
[----:B------:R-:W-:-:S06]  /*4dc0*/  NOP ;  /* 0x0000000000007918 */ /* 0x000fcc0000000000 */
[----:B------:R-:W-:Y:S01]  /*4dd0*/  LDS.U16 R103, [R4+0x2] ;  /* 0x0000020004677984 */ /* 0x000fe20000000400 */
[----:B----4-:R-:W-:Y:S01]  /*4de0*/  FMUL.FTZ R102, R9, R86 ;  /* 0x0000005609667220 */ /* 0x010fe20000410000 */
[----:B0-----:R-:W-:Y:S01]  /*4df0*/  SHF.L.U32 R141, R52, 0x4, RZ ;  /* 0x00000004348d7819 */ /* 0x001fe200000006ff */
[C---:B------:R-:W-:Y:S01]  /*4e00*/  FMUL.FTZ R104, R5.reuse, R88 ;  /* 0x0000005805687220 */ /* 0x040fe20000410000 */
[----:B------:R-:W-:Y:S01]  /*4e10*/  LDS.U16 R109, [R4+0x4] ;  /* 0x00000400046d7984 */ /* 0x000fe20000000400 */
[----:B------:R0:W-:Y:S03]  /*4e20*/  MUFU.EX2 R129, R102 ;  /* 0x0000006600817308 */ /* 0x0001e60000000800 */
[----:B------:R-:W-:Y:S01]  /*4e30*/  LDS.U16 R113, [R4+0x6] ;  /* 0x0000060004717984 */ /* 0x000fe20000000400 */
[----:B------:R-:W-:Y:S02]  /*4e40*/  FMUL.FTZ R8, R5, R70 ;  /* 0x0000004605087220 */ /* 0x000fe40000410000 */
[----:B------:R-:W-:Y:S01]  /*4e50*/  FMUL.FTZ R108, R9, R72 ;  /* 0x00000048096c7220 */ /* 0x000fe20000410000 */
[----:B------:R-:W-:Y:S04]  /*4e60*/  LDS.U16 R118, [R4+0xe] ;  /* 0x00000e0004767984 */ /* 0x000fe80000000400 */
[----:B0-----:R-:W0:Y:S01]  /*4e70*/  LDS.U16 R102, [R4] ;  /* 0x0000000004667984 */ /* 0x001e220000000400 */
[----:B-1----:R-:W-:Y:S01]  /*4e80*/  IADD3 R115, R141, 0x3, RZ ;  /* 0x000000038d737810 */ /* 0x002fe20007ffe0ff */
[----:B------:R-:W-:-:S02]  /*4e90*/  FMUL.RZ R117, R104, 0.15915493667125701904 ;  /* 0x3e22f98368757820 */ /* 0x000fc4000040c000 */
[----:B------:R-:W-:Y:S01]  /*4ea0*/  FMUL.FTZ R104, R5, R90 ;  /* 0x0000005a05687220 */ /* 0x000fe20000410000 */
[----:B------:R-:W-:Y:S01]  /*4eb0*/  ISETP.GE.U32.AND P4, PT, R115, R38, PT ;  /* 0x000000267300720c */ /* 0x000fe20003f86070 */
[----:B------:R-:W-:Y:S01]  /*4ec0*/  FMUL.FTZ R111, R9, R74 ;  /* 0x0000004a096f7220 */ /* 0x000fe20000410000 */
[----:B------:R-:W-:Y:S01]  /*4ed0*/  IADD3 R115, R141, 0x5, RZ ;  /* 0x000000058d737810 */ /* 0x000fe20007ffe0ff */
[----:B--2---:R-:W-:Y:S01]  /*4ee0*/  FMUL.RZ R116, R104, 0.15915493667125701904 ;  /* 0x3e22f98368747820 */ /* 0x004fe2000040c000 */
[----:B------:R-:W-:Y:S01]  /*4ef0*/  MUFU.SIN R7, R127 ;  /* 0x0000007f00077308 */ /* 0x000fe20000000400 */
[----:B------:R-:W-:Y:S01]  /*4f00*/  FMUL.RZ R11, R8, 0.15915493667125701904 ;  /* 0x3e22f983080b7820 */ /* 0x000fe2000040c000 */
[----:B------:R-:W-:Y:S01]  /*4f10*/  ISETP.GE.U32.AND P5, PT, R115, R38, PT ;  /* 0x000000267300720c */ /* 0x000fe20003fa6070 */
[----:B------:R-:W-:Y:S01]  /*4f20*/  FMUL.FTZ R8, R5, R72 ;  /* 0x0000004805087220 */ /* 0x000fe20000410000 */
[----:B------:R-:W-:Y:S04]  /*4f30*/  LDS.U16 R115, [R4+0x8] ;  /* 0x0000080004737984 */ /* 0x000fe80000000400 */
[----:B---3--:R-:W-:Y:S01]  /*4f40*/  MUFU.SIN R136, R116 ;  /* 0x0000007400887308 */ /* 0x008fe20000000400 */
[----:B------:R-:W-:Y:S01]  /*4f50*/  FMUL.RZ R8, R8, 0.15915493667125701904 ;  /* 0x3e22f98308087820 */ /* 0x000fe2000040c000 */
[----:B------:R-:W-:Y:S06]  /*4f60*/  LDS.U16 R122, [R4+0x14] ;  /* 0x00001400047a7984 */ /* 0x000fec0000000400 */
[----:B-----5:R1:W-:Y:S01]  /*4f70*/  MUFU.COS R139, R116 ;  /* 0x00000074008b7308 */ /* 0x0203e20000000000 */
[----:B------:R-:W-:Y:S01]  /*4f80*/  IADD3 R105, R141, 0x1, RZ ;  /* 0x000000018d697810 */ /* 0x000fe20007ffe0ff */
[----:B------:R-:W-:-:S06]  /*4f90*/  FMUL.FTZ R104, R5, R92 ;  /* 0x0000005c05687220 */ /* 0x000fcc0000410000 */
[----:B------:R-:W2:Y:S01]  /*4fa0*/  MUFU.SIN R143, R11 ;  /* 0x0000000b008f7308 */ /* 0x000ea20000000400 */
[----:B-1----:R-:W1:Y:S07]  /*4fb0*/  LDS.U16 R116, [R4+0xa] ;  /* 0x00000a0004747984 */ /* 0x002e6e0000000400 */
[----:B------:R-:W3:Y:S01]  /*4fc0*/  MUFU.COS R145, R11 ;  /* 0x0000000b00917308 */ /* 0x000ee20000000000 */
[----:B------:R-:W-:Y:S01]  /*4fd0*/  ISETP.GE.U32.AND P1, PT, R105, R38, PT ;  /* 0x000000266900720c */ /* 0x000fe20003f26070 */
[----:B------:R-:W-:Y:S01]  /*4fe0*/  FMUL.RZ R121, R104, 0.15915493667125701904 ;  /* 0x3e22f98368797820 */ /* 0x000fe2000040c000 */
[----:B------:R-:W-:-:S02]  /*4ff0*/  IADD3 R105, R141, 0x2, RZ ;  /* 0x000000028d697810 */ /* 0x000fc40007ffe0ff */
[----:B0-----:R-:W-:-:S03]  /*5000*/  PRMT R102, RZ, 0x5410, R102 ;  /* 0x00005410ff667816 */ /* 0x001fc60000000066 */
[----:B------:R-:W-:Y:S01]  /*5010*/  MUFU.COS R107, R8 ;  /* 0x00000008006b7308 */ /* 0x000fe20000000000 */
[----:B------:R-:W-:-:S07]  /*5020*/  PRMT R104, RZ, 0x5410, R103 ;  /* 0x00005410ff687816 */ /* 0x000fce0000000067 */
[----:B------:R-:W0:Y:S01]  /*5030*/  MUFU.EX2 R108, R108 ;  /* 0x0000006c006c7308 */ /* 0x000e220000000800 */
[----:B------:R-:W-:-:S07]  /*5040*/  ISETP.GE.U32.AND P0, PT, R105, R38, PT ;  /* 0x000000266900720c */ /* 0x000fce0003f06070 */
[----:B------:R-:W4:Y:S01]  /*5050*/  MUFU.SIN R106, R8 ;  /* 0x00000008006a7308 */ /* 0x000f220000000400 */
[----:B------:R-:W-:Y:S01]  /*5060*/  IADD3 R105, R141, 0x4, RZ ;  /* 0x000000048d697810 */ /* 0x000fe20007ffe0ff */
[----:B------:R-:W-:-:S06]  /*5070*/  FMUL.FTZ R102, R69, R102 ;  /* 0x0000006645667220 */ /* 0x000fcc0000410000 */
[----:B------:R-:W-:Y:S01]  /*5080*/  MUFU.SIN R131, R117 ;  /* 0x0000007500837308 */ /* 0x000fe20000000400 */
[----:B--2---:R-:W-:Y:S01]  /*5090*/  FMUL.FTZ R143, R142, R143 ;  /* 0x0000008f8e8f7220 */ /* 0x004fe20000410000 */
[----:B------:R-:W-:-:S06]  /*50a0*/  ISETP.GE.U32.AND P2, PT, R141, R38, PT ;  /* 0x000000268d00720c */ /* 0x000fcc0003f46070 */
[----:B------:R2:W-:Y:S01]  /*50b0*/  MUFU.COS R137, R117 ;  /* 0x0000007500897308 */ /* 0x0005e20000000000 */
[----:B------:R-:W-:Y:S01]  /*50c0*/  FMUL.FTZ R103, R69, R104 ;  /* 0x0000006845677220 */ /* 0x000fe20000410000 */
[----:B--2---:R-:W-:-:S06]  /*50d0*/  IADD3 R117, R141, 0x6, RZ ;  /* 0x000000068d757810 */ /* 0x004fcc0007ffe0ff */
[----:B------:R-:W-:Y:S01]  /*50e0*/  MUFU.COS R8, R127 ;  /* 0x0000007f00087308 */ /* 0x000fe20000000000 */
[-C--:B------:R-:W-:Y:S01]  /*50f0*/  ISETP.GE.U32.AND P3, PT, R117, R38.reuse, PT ;  /* 0x000000267500720c */ /* 0x080fe20003f66070 */
[----:B---3--:R-:W-:Y:S01]  /*5100*/  FMUL.FTZ R117, R142, R145 ;  /* 0x000000918e757220 */ /* 0x008fe20000410000 */
[----:B------:R-:W-:-:S05]  /*5110*/  ISETP.GE.U32.AND P6, PT, R105, R38, PT ;  /* 0x000000266900720c */ /* 0x000fca0003fc6070 */
[----:B------:R-:W-:Y:S01]  /*5120*/  MUFU.SIN R127, R119 ;  /* 0x00000077007f7308 */ /* 0x000fe20000000400 */
[----:B------:R-:W-:Y:S02]  /*5130*/  FSEL R105, R102, RZ, !P2 ;  /* 0x000000ff66697208 */ /* 0x000fe40005000000 */
[----:B------:R-:W-:-:S05]  /*5140*/  FSEL R104, R143, RZ, !P2 ;  /* 0x000000ff8f687208 */ /* 0x000fca0005000000 */
[----:B------:R2:W-:Y:S01]  /*5150*/  MUFU.COS R128, R119 ;  /* 0x0000007700807308 */ /* 0x0005e20000000000 */
[----:B------:R-:W-:Y:S02]  /*5160*/  FSEL R103, R103, RZ, !P2 ;  /* 0x000000ff67677208 */ /* 0x000fe40005000000 */
[----:B------:R-:W-:Y:S02]  /*5170*/  FSEL R102, R117, 1, !P2 ;  /* 0x3f80000075667808 */ /* 0x000fe40005000000 */
[----:B------:R-:W3:Y:S01]  /*5180*/  LDS.U16 R117, [R4+0xc] ;  /* 0x00000c0004757984 */ /* 0x000ee20000000400 */
[----:B--2---:R-:W-:Y:S02]  /*5190*/  IADD3 R119, R141, 0x7, RZ ;  /* 0x000000078d777810 */ /* 0x004fe40007ffe0ff */
[----:B------:R-:W2:Y:S02]  /*51a0*/  MUFU.EX2 R111, R111 ;  /* 0x0000006f006f7308 */ /* 0x000ea40000000800 */
[----:B------:R-:W-:Y:S01]  /*51b0*/  ISETP.GE.U32.AND P2, PT, R119, R38, PT ;  /* 0x000000267700720c */ /* 0x000fe20003f46070 */
[----:B0-----:R-:W-:-:S02]  /*51c0*/  FMUL.FTZ R119, R108, R107 ;  /* 0x0000006b6c777220 */ /* 0x001fc40000410000 */
[----:B----4-:R-:W-:Y:S01]  /*51d0*/  FMUL.FTZ R107, R108, R106 ;  /* 0x0000006a6c6b7220 */ /* 0x010fe20000410000 */
[----:B------:R-:W-:Y:S02]  /*51e0*/  PRMT R106, RZ, 0x5410, R109 ;  /* 0x00005410ff6a7816 */ /* 0x000fe4000000006d */
[----:B------:R-:W-:-:S03]  /*51f0*/  PRMT R108, RZ, 0x5410, R113 ;  /* 0x00005410ff6c7816 */ /* 0x000fc60000000071 */
[C---:B------:R-:W-:Y:S02]  /*5200*/  FMUL.FTZ R106, R71.reuse, R106 ;  /* 0x0000006a476a7220 */ /* 0x040fe40000410000 */
[----:B------:R-:W-:Y:S01]  /*5210*/  FMUL.FTZ R109, R71, R108 ;  /* 0x0000006c476d7220 */ /* 0x000fe20000410000 */
[----:B------:R-:W-:Y:S02]  /*5220*/  MUFU.SIN R142, R121 ;  /* 0x00000079008e7308 */ /* 0x000fe40000000400 */
[----:B------:R-:W-:Y:S02]  /*5230*/  FSEL R108, R106, RZ, !P1 ;  /* 0x000000ff6a6c7208 */ /* 0x000fe40004800000 */
[----:B------:R-:W-:Y:S02]  /*5240*/  FSEL R106, R109, RZ, !P1 ;  /* 0x000000ff6d6a7208 */ /* 0x000fe40004800000 */
[----:B------:R-:W-:Y:S02]  /*5250*/  FSEL R109, R119, 1, !P1 ;  /* 0x3f800000776d7808 */ /* 0x000fe40004800000 */
[----:B------:R2:W-:Y:S01]  /*5260*/  MUFU.COS R145, R121 ;  /* 0x0000007900917308 */ /* 0x0005e20000000000 */
[----:B------:R-:W0:Y:S01]  /*5270*/  LDS.U16 R119, [R4+0x10] ;  /* 0x0000100004777984 */ /* 0x000e220000000400 */
[----:B-1----:R-:W-:Y:S01]  /*5280*/  PRMT R116, RZ, 0x5410, R116 ;  /* 0x00005410ff747816 */ /* 0x002fe20000000074 */
[----:B--2---:R-:W-:-:S02]  /*5290*/  FMUL.FTZ R121, R111, R112 ;  /* 0x000000706f797220 */ /* 0x004fc40000410000 */
[----:B------:R-:W-:Y:S01]  /*52a0*/  FMUL.FTZ R112, R111, R110 ;  /* 0x0000006e6f707220 */ /* 0x000fe20000410000 */
[----:B------:R-:W-:Y:S01]  /*52b0*/  PRMT R110, RZ, 0x5410, R115 ;  /* 0x00005410ff6e7816 */ /* 0x000fe20000000073 */
[----:B------:R-:W-:Y:S01]  /*52c0*/  FMUL.FTZ R21, R9, R76 ;  /* 0x0000004c09157220 */ /* 0x000fe20000410000 */
[----:B------:R-:W-:Y:S01]  /*52d0*/  IADD3 R113, R141, 0x8, RZ ;  /* 0x000000088d717810 */ /* 0x000fe20007ffe0ff */
[----:B------:R-:W-:Y:S02]  /*52e0*/  FMUL.FTZ R111, R5, R96 ;  /* 0x00000060056f7220 */ /* 0x000fe40000410000 */
[----:B------:R-:W-:Y:S01]  /*52f0*/  FMUL.FTZ R110, R73, R110 ;  /* 0x0000006e496e7220 */ /* 0x000fe20000410000 */
[----:B------:R-:W-:Y:S01]  /*5300*/  IADD3 R123, R141, 0x9, RZ ;  /* 0x000000098d7b7810 */ /* 0x000fe20007ffe0ff */
[----:B------:R-:W-:Y:S01]  /*5310*/  FMUL.FTZ R116, R73, R116 ;  /* 0x0000007449747220 */ /* 0x000fe20000410000 */
[----:B------:R-:W-:Y:S01]  /*5320*/  FSEL R107, R107, RZ, !P1 ;  /* 0x000000ff6b6b7208 */ /* 0x000fe20004800000 */
[----:B------:R-:W-:Y:S01]  /*5330*/  FMUL.RZ R153, R111, 0.15915493667125701904 ;  /* 0x3e22f9836f997820 */ /* 0x000fe2000040c000 */
[----:B------:R-:W-:Y:S01]  /*5340*/  ISETP.GE.U32.AND P1, PT, R113, R38, PT ;  /* 0x000000267100720c */ /* 0x000fe20003f26070 */
[----:B------:R-:W1:Y:S01]  /*5350*/  MUFU.EX2 R21, R21 ;  /* 0x0000001500157308 */ /* 0x000e620000000800 */
[----:B------:R-:W-:-:S02]  /*5360*/  FSEL R113, R110, RZ, !P0 ;  /* 0x000000ff6e717208 */ /* 0x000fc40004000000 */
[----:B------:R-:W-:Y:S02]  /*5370*/  FSEL R112, R112, RZ, !P0 ;  /* 0x000000ff70707208 */ /* 0x000fe40004000000 */
[----:B------:R-:W-:Y:S02]  /*5380*/  FSEL R110, R116, RZ, !P0 ;  /* 0x000000ff746e7208 */ /* 0x000fe40004000000 */
[----:B------:R-:W-:Y:S02]  /*5390*/  FSEL R111, R121, 1, !P0 ;  /* 0x3f800000796f7808 */ /* 0x000fe40004000000 */
[----:B------:R-:W-:Y:S02]  /*53a0*/  ISETP.GE.U32.AND P0, PT, R123, R38, PT ;  /* 0x000000267b00720c */ /* 0x000fe40003f06070 */
[----:B------:R-:W2:Y:S01]  /*53b0*/  LDS.U16 R123, [R4+0x16] ;  /* 0x00001600047b7984 */ /* 0x000ea20000000400 */
[----:B------:R-:W-:Y:S02]  /*53c0*/  FMUL.FTZ R11, R9, R78 ;  /* 0x0000004e090b7220 */ /* 0x000fe40000410000 */
[----:B------:R-:W-:-:S04]  /*53d0*/  FMUL.FTZ R120, R5, R94 ;  /* 0x0000005e05787220 */ /* 0x000fc80000410000 */
[----:B------:R-:W4:Y:S01]  /*53e0*/  MUFU.EX2 R11, R11 ;  /* 0x0000000b000b7308 */ /* 0x000f220000000800 */
[----:B------:R-:W-:Y:S02]  /*53f0*/  FMUL.RZ R149, R120, 0.15915493667125701904 ;  /* 0x3e22f98378957820 */ /* 0x000fe4000040c000 */
[----:B------:R-:W5:Y:S01]  /*5400*/  LDS.U16 R120, [R4+0x12] ;  /* 0x0000120004787984 */ /* 0x000f620000000400 */
[----:B-1----:R-:W-:Y:S01]  /*5410*/  FMUL.FTZ R115, R21, R114 ;  /* 0x0000007215737220 */ /* 0x002fe20000410000 */
[----:B---3--:R-:W-:Y:S01]  /*5420*/  PRMT R114, RZ, 0x5410, R117 ;  /* 0x00005410ff727816 */ /* 0x008fe20000000075 */
[----:B------:R-:W-:Y:S01]  /*5430*/  FMUL.FTZ R15, R9, R80 ;  /* 0x00000050090f7220 */ /* 0x000fe20000410000 */
[----:B------:R-:W-:Y:S01]  /*5440*/  PRMT R118, RZ, 0x5410, R118 ;  /* 0x00005410ff767816 */ /* 0x000fe20000000076 */
[----:B------:R-:W-:Y:S02]  /*5450*/  FMUL.FTZ R18, R21, R18 ;  /* 0x0000001215127220 */ /* 0x000fe40000410000 */
[----:B------:R-:W-:Y:S01]  /*5460*/  FMUL.FTZ R114, R75, R114 ;  /* 0x000000724b727220 */ /* 0x000fe20000410000 */
[----:B------:R-:W-:Y:S01]  /*5470*/  IADD3 R21, R141, 0xa, RZ ;  /* 0x0000000a8d157810 */ /* 0x000fe20007ffe0ff */
[----:B------:R-:W-:Y:S01]  /*5480*/  FMUL.FTZ R117, R75, R118 ;  /* 0x000000764b757220 */ /* 0x000fe20000410000 */
[----:B------:R-:W1:Y:S01]  /*5490*/  MUFU.EX2 R15, R15 ;  /* 0x0000000f000f7308 */ /* 0x000e620000000800 */
[----:B------:R-:W-:-:S02]  /*54a0*/  FSEL R115, R115, RZ, !P4 ;  /* 0x000000ff73737208 */ /* 0x000fc40006000000 */
[----:B------:R-:W-:Y:S01]  /*54b0*/  FSEL R116, R114, RZ, !P4 ;  /* 0x000000ff72747208 */ /* 0x000fe20006000000 */
[----:B----4-:R-:W-:Y:S01]  /*54c0*/  FMUL.FTZ R118, R11, R8 ;  /* 0x000000080b767220 */ /* 0x010fe20000410000 */
[----:B------:R-:W-:Y:S02]  /*54d0*/  FSEL R117, R117, RZ, !P4 ;  /* 0x000000ff75757208 */ /* 0x000fe40006000000 */
[----:B------:R-:W-:Y:S02]  /*54e0*/  FSEL R114, R18, 1, !P4 ;  /* 0x3f80000012727808 */ /* 0x000fe40006000000 */
[----:B------:R-:W-:Y:S01]  /*54f0*/  ISETP.GE.U32.AND P4, PT, R21, R38, PT ;  /* 0x000000261500720c */ /* 0x000fe20003f86070 */
[----:B------:R-:W3:Y:S01]  /*5500*/  LDS.U16 R18, [R4+0x18] ;  /* 0x0000180004127984 */ /* 0x000ee20000000400 */
[----:B0-----:R-:W-:-:S03]  /*5510*/  PRMT R8, RZ, 0x5410, R119 ;  /* 0x00005410ff087816 */ /* 0x001fc60000000077 */
[----:B------:R-:W0:Y:S02]  /*5520*/  LDS.U16 R21, [R4+0x1a] ;  /* 0x00001a0004157984 */ /* 0x000e240000000400 */
[----:B------:R-:W-:Y:S02]  /*5530*/  FMUL.FTZ R8, R77, R8 ;  /* 0x000000084d087220 */ /* 0x000fe40000410000 */
[----:B------:R-:W-:Y:S02]  /*5540*/  FMUL.FTZ R124, R9, R94 ;  /* 0x0000005e097c7220 */ /* 0x000fe40000410000 */
[----:B------:R-:W-:Y:S01]  /*5550*/  FMUL.FTZ R7, R11, R7 ;  /* 0x000000070b077220 */ /* 0x000fe20000410000 */
[----:B------:R-:W-:Y:S01]  /*5560*/  FSEL R121, R8, RZ, !P6 ;  /* 0x000000ff08797208 */ /* 0x000fe20007000000 */
[C---:B-1----:R-:W-:Y:S01]  /*5570*/  FMUL.FTZ R12, R15.reuse, R12 ;  /* 0x0000000c0f0c7220 */ /* 0x042fe20000410000 */
[----:B------:R-:W1:Y:S01]  /*5580*/  LDS.U16 R8, [R4+0x1e] ;  /* 0x00001e0004087984 */ /* 0x000e620000000400 */
[----:B------:R4:W-:Y:S01]  /*5590*/  MUFU.EX2 R148, R124 ;  /* 0x0000007c00947308 */ /* 0x0009e20000000800 */
[----:B------:R-:W-:Y:S01]  /*55a0*/  FMUL.FTZ R15, R15, R6 ;  /* 0x000000060f0f7220 */ /* 0x000fe20000410000 */
[----:B------:R-:W-:-:S02]  /*55b0*/  FSEL R119, R7, RZ, !P6 ;  /* 0x000000ff07777208 */ /* 0x000fc40007000000 */
[----:B--2---:R-:W-:Y:S01]  /*55c0*/  PRMT R6, RZ, 0x5410, R123 ;  /* 0x00005410ff067816 */ /* 0x004fe2000000007b */
[----:B------:R-:W2:Y:S01]  /*55d0*/  LDS.U16 R7, [R4+0x1c] ;  /* 0x00001c0004077984 */ /* 0x000ea20000000400 */
[----:B----4-:R-:W-:-:S04]  /*55e0*/  FMUL.FTZ R124, R9, R96 ;  /* 0x00000060097c7220 */ /* 0x010fc80000410000 */
[----:B------:R4:W-:Y:S01]  /*55f0*/  MUFU.EX2 R150, R124 ;  /* 0x0000007c00967308 */ /* 0x0009e20000000800 */
[C---:B------:R-:W-:Y:S02]  /*5600*/  FMUL.FTZ R20, R9.reuse, R82 ;  /* 0x0000005209147220 */ /* 0x040fe40000410000 */
[C---:B------:R-:W-:Y:S02]  /*5610*/  FMUL.FTZ R130, R9.reuse, R84 ;  /* 0x0000005409827220 */ /* 0x040fe40000410000 */
[----:B------:R-:W-:Y:S02]  /*5620*/  FMUL.FTZ R138, R9, R88 ;  /* 0x00000058098a7220 */ /* 0x000fe40000410000 */
[----:B----4-:R-:W-:Y:S02]  /*5630*/  FMUL.FTZ R124, R79, R6 ;  /* 0x000000064f7c7220 */ /* 0x010fe40000410000 */
[----:B------:R-:W4:Y:S01]  /*5640*/  LDS.U16 R6, [R4+0x20] ;  /* 0x0000200004067984 */ /* 0x000f220000000400 */
[----:B------:R-:W-:-:S02]  /*5650*/  FMUL.FTZ R140, R9, R90 ;  /* 0x0000005a098c7220 */ /* 0x000fc40000410000 */
[C---:B------:R-:W-:Y:S02]  /*5660*/  FMUL.FTZ R146, R9.reuse, R92 ;  /* 0x0000005c09927220 */ /* 0x040fe40000410000 */
[C---:B------:R-:W-:Y:S02]  /*5670*/  FMUL.FTZ R132, R9.reuse, R98 ;  /* 0x0000006209847220 */ /* 0x040fe40000410000 */
[----:B------:R-:W-:Y:S02]  /*5680*/  FMUL.FTZ R133, R9, R100 ;  /* 0x0000006409857220 */ /* 0x000fe40000410000 */
[----:B------:R-:W1:Y:S01]  /*5690*/  LDS.U16 R9, [R4+0x22] ;  /* 0x0000220004097984 */ /* 0x000e620000000400 */
[----:B-----5:R-:W-:Y:S01]  /*56a0*/  PRMT R120, RZ, 0x5410, R120 ;  /* 0x00005410ff787816 */ /* 0x020fe20000000078 */
[----:B------:R-:W5:Y:S01]  /*56b0*/  MUFU.EX2 R20, R20 ;  /* 0x0000001400147308 */ /* 0x000f620000000800 */
[----:B------:R-:W-:-:S03]  /*56c0*/  PRMT R122, RZ, 0x5410, R122 ;  /* 0x00005410ff7a7816 */ /* 0x000fc6000000007a */
[----:B------:R-:W-:Y:S01]  /*56d0*/  FMUL.FTZ R120, R77, R120 ;  /* 0x000000784d787220 */ /* 0x000fe20000410000 */
[----:B------:R-:W-:Y:S01]  /*56e0*/  IADD3 R11, R141, 0xb, RZ ;  /* 0x0000000b8d0b7810 */ /* 0x000fe20007ffe0ff */
[----:B------:R-:W-:Y:S01]  /*56f0*/  FMUL.FTZ R123, R79, R122 ;  /* 0x0000007a4f7b7220 */ /* 0x000fe20000410000 */
[----:B------:R-:W-:Y:S02]  /*5700*/  FSEL R118, R118, 1, !P6 ;  /* 0x3f80000076767808 */ /* 0x000fe40007000000 */
[----:B------:R-:W-:Y:S02]  /*5710*/  FSEL R120, R120, RZ, !P6 ;  /* 0x000000ff78787208 */ /* 0x000fe40007000000 */
[----:B------:R-:W-:Y:S01]  /*5720*/  ISETP.GE.U32.AND P6, PT, R11, R38, PT ;  /* 0x000000260b00720c */ /* 0x000fe20003fc6070 */
[----:B------:R-:W1:Y:S01]  /*5730*/  MUFU.EX2 R130, R130 ;  /* 0x0000008200827308 */ /* 0x000e620000000800 */
[----:B------:R-:W-:Y:S02]  /*5740*/  IADD3 R11, R141, 0xc, RZ ;  /* 0x0000000c8d0b7810 */ /* 0x000fe40007ffe0ff */
[----:B------:R-:W-:-:S02]  /*5750*/  FSEL R125, R12, 1, !P5 ;  /* 0x3f8000000c7d7808 */ /* 0x000fc40006800000 */
[----:B------:R-:W-:Y:S02]  /*5760*/  FSEL R122, R15, RZ, !P5 ;  /* 0x000000ff0f7a7208 */ /* 0x000fe40006800000 */
[----:B------:R-:W-:Y:S02]  /*5770*/  FSEL R123, R123, RZ, !P5 ;  /* 0x000000ff7b7b7208 */ /* 0x000fe40006800000 */
[----:B------:R-:W-:Y:S02]  /*5780*/  FSEL R124, R124, RZ, !P5 ;  /* 0x000000ff7c7c7208 */ /* 0x000fe40006800000 */
[----:B---3--:R-:W-:Y:S02]  /*5790*/  PRMT R18, RZ, 0x5410, R18 ;  /* 0x00005410ff127816 */ /* 0x008fe40000000012 */
[----:B0-----:R-:W-:Y:S02]  /*57a0*/  PRMT R12, RZ, 0x5410, R21 ;  /* 0x00005410ff0c7816 */ /* 0x001fe40000000015 */
[----:B------:R-:W-:Y:S01]  /*57b0*/  ISETP.GE.U32.AND P5, PT, R11, R38, PT ;  /* 0x000000260b00720c */ /* 0x000fe20003fa6070 */
[----:B------:R-:W-:-:S02]  /*57c0*/  FMUL.FTZ R11, R5, R98 ;  /* 0x00000062050b7220 */ /* 0x000fc40000410000 */
[C---:B-----5:R-:W-:Y:S02]  /*57d0*/  FMUL.FTZ R14, R20.reuse, R14 ;  /* 0x0000000e140e7220 */ /* 0x060fe40000410000 */
[----:B------:R-:W-:Y:S02]  /*57e0*/  FMUL.FTZ R13, R20, R13 ;  /* 0x0000000d140d7220 */ /* 0x000fe40000410000 */
[C---:B------:R-:W-:Y:S02]  /*57f0*/  FMUL.FTZ R18, R81.reuse, R18 ;  /* 0x0000001251127220 */ /* 0x040fe40000410000 */
[----:B------:R-:W-:Y:S02]  /*5800*/  FMUL.FTZ R12, R81, R12 ;  /* 0x0000000c510c7220 */ /* 0x000fe40000410000 */
[----:B------:R-:W-:Y:S01]  /*5810*/  FMUL.RZ R20, R11, 0.15915493667125701904 ;  /* 0x3e22f9830b147820 */ /* 0x000fe2000040c000 */
[----:B------:R-:W-:Y:S01]  /*5820*/  IADD3 R11, R141, 0xd, RZ ;  /* 0x0000000d8d0b7810 */ /* 0x000fe20007ffe0ff */
[----:B------:R0:W-:Y:S01]  /*5830*/  MUFU.EX2 R152, R132 ;  /* 0x0000008400987308 */ /* 0x0001e20000000800 */
[----:B------:R-:W-:-:S02]  /*5840*/  FSEL R134, R12, RZ, !P3 ;  /* 0x000000ff0c867208 */ /* 0x000fc40005800000 */
[----:B------:R-:W-:Y:S02]  /*5850*/  FSEL R135, R14, 1, !P3 ;  /* 0x3f8000000e877808 */ /* 0x000fe40005800000 */
[----:B-1----:R-:W-:-:S03]  /*5860*/  PRMT R8, RZ, 0x5410, R8 ;  /* 0x00005410ff087816 */ /* 0x002fc60000000008 */
[----:B------:R1:W-:Y:S01]  /*5870*/  MUFU.EX2 R154, R133 ;  /* 0x00000085009a7308 */ /* 0x0003e20000000800 */
[----:B0-----:R-:W-:Y:S01]  /*5880*/  FSEL R132, R13, RZ, !P3 ;  /* 0x000000ff0d847208 */ /* 0x001fe20005800000 */
[----:B------:R-:W-:Y:S01]  /*5890*/  FMUL.FTZ R19, R130, R19 ;  /* 0x0000001382137220 */ /* 0x000fe20000410000 */
[----:B--2---:R-:W-:Y:S01]  /*58a0*/  PRMT R12, RZ, 0x5410, R7 ;  /* 0x00005410ff0c7816 */ /* 0x004fe20000000007 */
[----:B------:R-:W-:Y:S01]  /*58b0*/  FMUL.FTZ R8, R83, R8 ;  /* 0x0000000853087220 */ /* 0x000fe20000410000 */
[----:B-1----:R-:W-:Y:S02]  /*58c0*/  FSEL R133, R18, RZ, !P3 ;  /* 0x000000ff12857208 */ /* 0x002fe40005800000 */
[----:B------:R-:W-:Y:S01]  /*58d0*/  ISETP.GE.U32.AND P3, PT, R11, R38, PT ;  /* 0x000000260b00720c */ /* 0x000fe20003f66070 */
[----:B------:R-:W-:Y:S01]  /*58e0*/  FMUL.FTZ R11, R5, R100 ;  /* 0x00000064050b7220 */ /* 0x000fe20000410000 */
[----:B------:R-:W0:Y:S01]  /*58f0*/  MUFU.SIN R15, R20 ;  /* 0x00000014000f7308 */ /* 0x000e220000000400 */
[----:B------:R-:W-:-:S02]  /*5900*/  FMUL.FTZ R144, R130, R126 ;  /* 0x0000007e82907220 */ /* 0x000fc40000410000 */
[----:B------:R-:W-:Y:S01]  /*5910*/  FMUL.RZ R14, R11, 0.15915493667125701904 ;  /* 0x3e22f9830b0e7820 */ /* 0x000fe2000040c000 */
[----:B----4-:R-:W-:Y:S01]  /*5920*/  PRMT R6, RZ, 0x5410, R6 ;  /* 0x00005410ff067816 */ /* 0x010fe20000000006 */
[----:B------:R-:W-:Y:S01]  /*5930*/  FMUL.FTZ R12, R83, R12 ;  /* 0x0000000c530c7220 */ /* 0x000fe20000410000 */
[----:B------:R-:W-:Y:S02]  /*5940*/  FSEL R126, R19, RZ, !P2 ;  /* 0x000000ff137e7208 */ /* 0x000fe40005000000 */
[----:B------:R-:W-:Y:S01]  /*5950*/  IADD3 R5, R141, 0xe, RZ ;  /* 0x0000000e8d057810 */ /* 0x000fe20007ffe0ff */
[----:B------:R-:W1:Y:S01]  /*5960*/  MUFU.SIN R19, R14 ;  /* 0x0000000e00137308 */ /* 0x000e620000000400 */
[----:B------:R-:W-:Y:S02]  /*5970*/  FSEL R143, R8, RZ, !P2 ;  /* 0x000000ff088f7208 */ /* 0x000fe40005000000 */
[----:B------:R-:W-:Y:S01]  /*5980*/  PRMT R8, RZ, 0x5410, R9 ;  /* 0x00005410ff087816 */ /* 0x000fe20000000009 */
[----:B------:R-:W-:Y:S01]  /*5990*/  FMUL.FTZ R6, R85, R6 ;  /* 0x0000000655067220 */ /* 0x000fe20000410000 */
[----:B------:R-:W-:-:S03]  /*59a0*/  FSEL R130, R12, RZ, !P2 ;  /* 0x000000ff0c827208 */ /* 0x000fc60005000000 */
[----:B------:R-:W2:Y:S01]  /*59b0*/  MUFU.EX2 R138, R138 ;  /* 0x0000008a008a7308 */ /* 0x000ea20000000800 */
[----:B------:R-:W-:Y:S02]  /*59c0*/  FSEL R144, R144, 1, !P2 ;  /* 0x3f80000090907808 */ /* 0x000fe40005000000 */
[----:B------:R-:W-:Y:S01]  /*59d0*/  ISETP.GE.U32.AND P2, PT, R5, R38, PT ;  /* 0x000000260500720c */ /* 0x000fe20003f46070 */
[----:B------:R-:W-:-:S04]  /*59e0*/  FMUL.FTZ R5, R129, R128 ;  /* 0x0000008081057220 */ /* 0x000fc80000410000 */
[----:B------:R-:W3:Y:S01]  /*59f0*/  MUFU.EX2 R140, R140 ;  /* 0x0000008c008c7308 */ /* 0x000ee20000000800 */
[----:B------:R-:W-:Y:S01]  /*5a00*/  FMUL.FTZ R8, R85, R8 ;  /* 0x0000000855087220 */ /* 0x000fe20000410000 */
[----:B------:R-:W-:Y:S01]  /*5a10*/  FSEL R128, R6, RZ, !P1 ;  /* 0x000000ff06807208 */ /* 0x000fe20004800000 */
[----:B------:R-:W-:Y:S01]  /*5a20*/  FMUL.FTZ R6, R102, R107 ;  /* 0x0000006b66067220 */ /* 0x000fe20000410000 */
[----:B------:R-:W-:Y:S01]  /*5a30*/  IADD3 R7, R141, 0xf, RZ ;  /* 0x0000000f8d077810 */ /* 0x000fe20007ffe0ff */
[----:B------:R-:W-:Y:S01]  /*5a40*/  FMUL.FTZ R127, R129, R127 ;  /* 0x0000007f817f7220 */ /* 0x000fe20000410000 */
[----:B------:R-:W-:Y:S02]  /*5a50*/  FSEL R141, R5, 1, !P1 ;  /* 0x3f800000058d7808 */ /* 0x000fe40004800000 */
[----:B------:R-:W4:Y:S01]  /*5a60*/  MUFU.COS R21, R20 ;  /* 0x0000001400157308 */ /* 0x000f220000000000 */
[----:B------:R-:W-:Y:S01]  /*5a70*/  FSEL R129, R8, RZ, !P1 ;  /* 0x000000ff08817208 */ /* 0x000fe20004800000 */
[----:B0-----:R-:W-:-:S02]  /*5a80*/  FMUL.FTZ R8, R152, R15 ;  /* 0x0000000f98087220 */ /* 0x001fc40000410000 */
[----:B------:R-:W-:-:S04]  /*5a90*/  FFMA.FTZ R15, R104, R109, R6 ;  /* 0x0000006d680f7223 */ /* 0x000fc80000010006 */
[----:B------:R-:W0:Y:S01]  /*5aa0*/  MUFU.SIN R147, R149 ;  /* 0x0000009500937308 */ /* 0x000e220000000400 */
[----:B-1----:R-:W-:-:S07]  /*5ab0*/  FMUL.FTZ R6, R154, R19 ;  /* 0x000000139a067220 */ /* 0x002fce0000410000 */
[----:B------:R1:W-:Y:S01]  /*5ac0*/  MUFU.COS R5, R14 ;  /* 0x0000000e00057308 */ /* 0x0003e20000000000 */
[C---:B--2---:R-:W-:Y:S02]  /*5ad0*/  FMUL.FTZ R137, R138.reuse, R137 ;  /* 0x000000898a897220 */ /* 0x044fe40000410000 */
[----:B------:R-:W-:Y:S02]  /*5ae0*/  FMUL.FTZ R131, R138, R131 ;  /* 0x000000838a837220 */ /* 0x000fe40000410000 */
[----:B-1----:R-:W-:Y:S02]  /*5af0*/  FMUL.FTZ R14, R104, R107 ;  /* 0x0000006b680e7220 */ /* 0x002fe40000410000 */
[----:B------:R-:W-:Y:S02]  /*5b00*/  FMUL.FTZ R19, R112, R15 ;  /* 0x0000000f70137220 */ /* 0x000fe40000410000 */
[----:B------:R-:W-:Y:S02]  /*5b10*/  FFMA.FTZ R14, R102, R109, -R14 ;  /* 0x0000006d660e7223 */ /* 0x000fe4000001080e */
[----:B---3--:R-:W-:-:S02]  /*5b20*/  FMUL.FTZ R138, R140, R139 ;  /* 0x0000008b8c8a7220 */ /* 0x008fc40000410000 */
[-C--:B------:R-:W-:Y:S02]  /*5b30*/  FMUL.FTZ R18, R103, R107.reuse ;  /* 0x0000006b67127220 */ /* 0x080fe40000410000 */
[----:B------:R-:W-:Y:S02]  /*5b40*/  FMUL.FTZ R140, R140, R136 ;  /* 0x000000888c8c7220 */ /* 0x000fe40000410000 */
[-C--:B------:R-:W-:Y:S01]  /*5b50*/  FMUL.FTZ R136, R112, R14.reuse ;  /* 0x0000000e70887220 */ /* 0x080fe20000410000 */
[----:B------:R-:W-:Y:S01]  /*5b60*/  FSEL R127, R127, RZ, !P1 ;  /* 0x000000ff7f7f7208 */ /* 0x000fe20004800000 */
[----:B------:R-:W-:Y:S02]  /*5b70*/  FMUL.FTZ R20, R105, R107 ;  /* 0x0000006b69147220 */ /* 0x000fe40000410000 */
[----:B------:R-:W-:Y:S01]  /*5b80*/  FFMA.FTZ R14, R111, R14, -R19 ;  /* 0x0000000e6f0e7223 */ /* 0x000fe20000010813 */
[----:B------:R-:W-:Y:S01]  /*5b90*/  ISETP.GE.U32.AND P1, PT, R7, R38, PT ;  /* 0x000000260700720c */ /* 0x000fe20003f26070 */
[----:B------:R-:W-:-:S02]  /*5ba0*/  FFMA.FTZ R19, R105, R109, -R18 ;  /* 0x0000006d69137223 */ /* 0x000fc40000010812 */
[----:B----4-:R-:W-:Y:S02]  /*5bb0*/  FMUL.FTZ R7, R152, R21 ;  /* 0x0000001598077220 */ /* 0x010fe40000410000 */
[----:B------:R-:W-:Y:S01]  /*5bc0*/  FFMA.FTZ R21, R103, R109, R20 ;  /* 0x0000006d67157223 */ /* 0x000fe20000010014 */
[----:B------:R-:W1:Y:S01]  /*5bd0*/  MUFU.EX2 R146, R146 ;  /* 0x0000009200927308 */ /* 0x000e620000000800 */
[----:B------:R-:W-:Y:S02]  /*5be0*/  FFMA.FTZ R136, R111, R15, R136 ;  /* 0x0000000f6f887223 */ /* 0x000fe40000010088 */
[----:B0-----:R-:W-:-:S05]  /*5bf0*/  FMUL.FTZ R13, R148, R147 ;  /* 0x00000093940d7220 */ /* 0x001fca0000410000 */
[----:B------:R-:W0:Y:S01]  /*5c00*/  MUFU.COS R149, R149 ;  /* 0x0000009500957308 */ /* 0x000e220000000000 */
[----:B------:R-:W-:Y:S01]  /*5c10*/  FADD.FTZ R19, R108, R19 ;  /* 0x000000136c137221 */ /* 0x000fe20000010000 */
[----:B------:R-:W-:Y:S01]  /*5c20*/  FSEL R131, R131, RZ, !P0 ;  /* 0x000000ff83837208 */ /* 0x000fe20004000000 */
[----:B------:R-:W-:-:S05]  /*5c30*/  FMUL.FTZ R147, R115, R14 ;  /* 0x0000000e73937220 */ /* 0x000fca0000410000 */
[----:B------:R-:W2:Y:S01]  /*5c40*/  MUFU.SIN R151, R153 ;  /* 0x0000009900977308 */ /* 0x000ea20000000400 */
[----:B------:R-:W-:Y:S01]  /*5c50*/  FADD.FTZ R21, R106, R21 ;  /* 0x000000156a157221 */ /* 0x000fe20000010000 */
[----:B------:R-:W-:Y:S01]  /*5c60*/  FSEL R138, R138, 1, !P4 ;  /* 0x3f8000008a8a7808 */ /* 0x000fe20006000000 */
[-C--:B------:R-:W-:Y:S01]  /*5c70*/  FMUL.FTZ R15, R115, R136.reuse ;  /* 0x00000088730f7220 */ /* 0x080fe20000410000 */
[----:B------:R-:W-:Y:S01]  /*5c80*/  LDS.U16 R152, [R4+0x30] ;  /* 0x0000300004987984 */ /* 0x000fe20000000400 */
[----:B------:R-:W-:Y:S02]  /*5c90*/  FMUL.FTZ R20, R112, R19 ;  /* 0x0000001370147220 */ /* 0x000fe40000410000 */
[----:B------:R-:W-:Y:S02]  /*5ca0*/  FFMA.FTZ R147, R114, R136, R147 ;  /* 0x0000008872937223 */ /* 0x000fe40000010093 */
[----:B------:R-:W-:Y:S02]  /*5cb0*/  FMUL.FTZ R18, R112, R21 ;  /* 0x0000001570127220 */ /* 0x000fe40000410000 */
[----:B------:R-:W-:-:S02]  /*5cc0*/  FFMA.FTZ R15, R114, R14, -R15 ;  /* 0x0000000e720f7223 */ /* 0x000fc4000001080f */
[----:B------:R-:W-:Y:S02]  /*5cd0*/  FFMA.FTZ R21, R111, R21, R20 ;  /* 0x000000156f157223 */ /* 0x000fe40000010014 */
[----:B------:R-:W-:Y:S02]  /*5ce0*/  FMUL.FTZ R14, R119, R147 ;  /* 0x00000093770e7220 */ /* 0x000fe40000410000 */
[----:B------:R-:W-:Y:S02]  /*5cf0*/  FFMA.FTZ R18, R111, R19, -R18 ;  /* 0x000000136f127223 */ /* 0x000fe40000010812 */
[-C--:B------:R-:W-:Y:S02]  /*5d00*/  FMUL.FTZ R20, R119, R15.reuse ;  /* 0x0000000f77147220 */ /* 0x080fe40000410000 */
[----:B------:R-:W-:Y:S02]  /*5d10*/  FADD.FTZ R21, R110, R21 ;  /* 0x000000156e157221 */ /* 0x000fe40000010000 */
[----:B------:R-:W-:-:S02]  /*5d20*/  FFMA.FTZ R19, R118, R15, -R14 ;  /* 0x0000000f76137223 */ /* 0x000fc4000001080e */
[----:B------:R-:W-:Y:S02]  /*5d30*/  FADD.FTZ R18, R113, R18 ;  /* 0x0000001271127221 */ /* 0x000fe40000010000 */
[----:B------:R-:W-:Y:S02]  /*5d40*/  FFMA.FTZ R20, R118, R147, R20 ;  /* 0x0000009376147223 */ /* 0x000fe40000010014 */
[C---:B------:R-:W-:Y:S02]  /*5d50*/  FMUL.FTZ R15, R115.reuse, R21 ;  /* 0x00000015730f7220 */ /* 0x040fe40000410000 */
[----:B-1----:R-:W-:Y:S02]  /*5d60*/  FMUL.FTZ R139, R146, R142 ;  /* 0x0000008e928b7220 */ /* 0x002fe40000410000 */
[----:B------:R-:W-:Y:S02]  /*5d70*/  FMUL.FTZ R142, R122, R19 ;  /* 0x000000137a8e7220 */ /* 0x000fe40000410000 */
[----:B------:R-:W-:-:S02]  /*5d80*/  FMUL.FTZ R14, R115, R18 ;  /* 0x00000012730e7220 */ /* 0x000fc40000410000 */
[----:B------:R-:W-:Y:S02]  /*5d90*/  FMUL.FTZ R136, R122, R20 ;  /* 0x000000147a887220 */ /* 0x000fe40000410000 */
[C---:B------:R-:W-:Y:S02]  /*5da0*/  FFMA.FTZ R15, R114.reuse, R18, -R15 ;  /* 0x00000012720f7223 */ /* 0x040fe4000001080f */
[C---:B------:R-:W-:Y:S02]  /*5db0*/  FFMA.FTZ R142, R125.reuse, R20, R142 ;  /* 0x000000147d8e7223 */ /* 0x040fe4000001008e */
[----:B------:R-:W-:Y:S02]  /*5dc0*/  FFMA.FTZ R14, R114, R21, R14 ;  /* 0x00000015720e7223 */ /* 0x000fe4000001000e */
[----:B------:R-:W-:Y:S02]  /*5dd0*/  FFMA.FTZ R136, R125, R19, -R136 ;  /* 0x000000137d887223 */ /* 0x000fe40000010888 */
[----:B------:R-:W-:-:S02]  /*5de0*/  FADD.FTZ R15, R116, R15 ;  /* 0x0000000f740f7221 */ /* 0x000fc40000010000 */
[C---:B------:R-:W-:Y:S02]  /*5df0*/  FMUL.FTZ R18, R132.reuse, R142 ;  /* 0x0000008e84127220 */ /* 0x040fe40000410000 */
[----:B------:R-:W-:Y:S02]  /*5e00*/  FADD.FTZ R14, R117, R14 ;  /* 0x0000000e750e7221 */ /* 0x000fe40000010000 */
[-C--:B------:R-:W-:Y:S02]  /*5e10*/  FMUL.FTZ R20, R132, R136.reuse ;  /* 0x0000008884147220 */ /* 0x080fe40000410000 */
[----:B------:R-:W-:Y:S02]  /*5e20*/  FMUL.FTZ R19, R119, R15 ;  /* 0x0000000f77137220 */ /* 0x000fe40000410000 */
[----:B------:R-:W-:Y:S02]  /*5e30*/  FFMA.FTZ R21, R135, R136, -R18 ;  /* 0x0000008887157223 */ /* 0x000fe40000010812 */
[----:B------:R-:W-:-:S02]  /*5e40*/  FMUL.FTZ R18, R119, R14 ;  /* 0x0000000e77127220 */ /* 0x000fc40000410000 */
[----:B------:R-:W-:Y:S02]  /*5e50*/  FFMA.FTZ R147, R135, R142, R20 ;  /* 0x0000008e87937223 */ /* 0x000fe40000010014 */
[----:B------:R-:W-:Y:S02]  /*5e60*/  FFMA.FTZ R19, R118, R14, R19 ;  /* 0x0000000e76137223 */ /* 0x000fe40000010013 */
[----:B------:R-:W-:Y:S02]  /*5e70*/  FMUL.FTZ R20, R126, R21 ;  /* 0x000000157e147220 */ /* 0x000fe40000410000 */
[----:B------:R-:W-:Y:S02]  /*5e80*/  FFMA.FTZ R18, R118, R15, -R18 ;  /* 0x0000000f76127223 */ /* 0x000fe40000010812 */
[----:B------:R-:W-:Y:S02]  /*5e90*/  FMUL.FTZ R14, R126, R147 ;  /* 0x000000937e0e7220 */ /* 0x000fe40000410000 */
[----:B------:R-:W-:-:S02]  /*5ea0*/  FADD.FTZ R19, R120, R19 ;  /* 0x0000001378137221 */ /* 0x000fc40000010000 */
[C---:B------:R-:W-:Y:S02]  /*5eb0*/  FFMA.FTZ R142, R144.reuse, R147, R20 ;  /* 0x00000093908e7223 */ /* 0x040fe40000010014 */
[----:B------:R-:W-:Y:S02]  /*5ec0*/  FADD.FTZ R18, R121, R18 ;  /* 0x0000001279127221 */ /* 0x000fe40000010000 */
[----:B------:R-:W-:Y:S02]  /*5ed0*/  FFMA.FTZ R136, R144, R21, -R14 ;  /* 0x0000001590887223 */ /* 0x000fe4000001080e */
[C---:B------:R-:W-:Y:S02]  /*5ee0*/  FMUL.FTZ R14, R122.reuse, R19 ;  /* 0x000000137a0e7220 */ /* 0x040fe40000410000 */
[----:B------:R-:W-:Y:S02]  /*5ef0*/  FMUL.FTZ R15, R127, R142 ;  /* 0x0000008e7f0f7220 */ /* 0x000fe40000410000 */
[----:B------:R-:W-:-:S02]  /*5f00*/  FMUL.FTZ R20, R122, R18 ;  /* 0x000000127a147220 */ /* 0x000fc40000410000 */
[----:B------:R-:W-:Y:S02]  /*5f10*/  FFMA.FTZ R18, R125, R18, -R14 ;  /* 0x000000127d127223 */ /* 0x000fe4000001080e */
[----:B------:R-:W1:Y:S01]  /*5f20*/  LDS.U16 R14, [R4+0x24] ;  /* 0x00002400040e7984 */ /* 0x000e620000000400 */
[----:B------:R-:W-:Y:S02]  /*5f30*/  FMUL.FTZ R145, R146, R145 ;  /* 0x0000009192917220 */ /* 0x000fe40000410000 */
[-C--:B------:R-:W-:Y:S02]  /*5f40*/  FFMA.FTZ R21, R141, R136.reuse, -R15 ;  /* 0x000000888d157223 */ /* 0x080fe4000001080f */
[----:B------:R-:W-:Y:S01]  /*5f50*/  FFMA.FTZ R19, R125, R19, R20 ;  /* 0x000000137d137223 */ /* 0x000fe20000010014 */
[----:B------:R-:W3:Y:S01]  /*5f60*/  LDS.U16 R15, [R4+0x26] ;  /* 0x00002600040f7984 */ /* 0x000ee20000000400 */
[----:B------:R-:W-:Y:S02]  /*5f70*/  FMUL.FTZ R146, R127, R136 ;  /* 0x000000887f927220 */ /* 0x000fe40000410000 */
[----:B------:R-:W-:-:S02]  /*5f80*/  FADD.FTZ R18, R123, R18 ;  /* 0x000000127b127221 */ /* 0x000fc40000010000 */
[----:B------:R-:W-:Y:S02]  /*5f90*/  FADD.FTZ R19, R124, R19 ;  /* 0x000000137c137221 */ /* 0x000fe40000010000 */
[----:B------:R-:W-:Y:S02]  /*5fa0*/  FFMA.FTZ R146, R141, R142, R146 ;  /* 0x0000008e8d927223 */ /* 0x000fe40000010092 */
[C---:B------:R-:W-:Y:S01]  /*5fb0*/  FMUL.FTZ R142, R132.reuse, R18 ;  /* 0x00000012848e7220 */ /* 0x040fe20000410000 */
[----:B------:R-:W-:Y:S01]  /*5fc0*/  FSEL R136, R137, 1, !P0 ;  /* 0x3f80000089887808 */ /* 0x000fe20004000000 */
[-C--:B------:R-:W-:Y:S02]  /*5fd0*/  FMUL.FTZ R20, R132, R19.reuse ;  /* 0x0000001384147220 */ /* 0x080fe40000410000 */
[----:B------:R-:W-:Y:S02]  /*5fe0*/  FMUL.FTZ R147, R131, R146 ;  /* 0x0000009283937220 */ /* 0x000fe40000410000 */
[----:B------:R-:W-:-:S02]  /*5ff0*/  FFMA.FTZ R19, R135, R19, R142 ;  /* 0x0000001387137223 */ /* 0x000fc4000001008e */
[----:B------:R-:W-:Y:S02]  /*6000*/  FFMA.FTZ R20, R135, R18, -R20 ;  /* 0x0000001287147223 */ /* 0x000fe40000010814 */
[----:B0-----:R-:W-:Y:S01]  /*6010*/  FMUL.FTZ R12, R148, R149 ;  /* 0x00000095940c7220 */ /* 0x001fe20000410000 */
[----:B------:R-:W0:Y:S01]  /*6020*/  LDS.U16 R18, [R4+0x28] ;  /* 0x0000280004127984 */ /* 0x000e220000000400 */
[-C--:B------:R-:W-:Y:S02]  /*6030*/  FFMA.FTZ R148, R136, R21.reuse, -R147 ;  /* 0x0000001588947223 */ /* 0x080fe40000010893 */
[----:B------:R-:W-:Y:S02]  /*6040*/  FADD.FTZ R147, R134, R19 ;  /* 0x0000001386937221 */ /* 0x000fe40000010000 */
[----:B------:R-:W4:Y:S01]  /*6050*/  LDS.U16 R19, [R4+0x2a] ;  /* 0x00002a0004137984 */ /* 0x000f220000000400 */
[----:B------:R-:W-:Y:S02]  /*6060*/  FMUL.FTZ R149, R131, R21 ;  /* 0x0000001583957220 */ /* 0x000fe40000410000 */
[----:B------:R-:W-:Y:S01]  /*6070*/  FADD.FTZ R21, R133, R20 ;  /* 0x0000001485157221 */ /* 0x000fe20000010000 */
[----:B------:R-:W-:Y:S01]  /*6080*/  FSEL R137, R140, RZ, !P4 ;  /* 0x000000ff8c897208 */ /* 0x000fe20006000000 */
[----:B------:R-:W-:-:S02]  /*6090*/  FMUL.FTZ R20, R126, R147 ;  /* 0x000000937e147220 */ /* 0x000fc40000410000 */
[----:B------:R-:W-:Y:S02]  /*60a0*/  FFMA.FTZ R149, R136, R146, R149 ;  /* 0x0000009288957223 */ /* 0x000fe40000010095 */
[-C--:B------:R-:W-:Y:S02]  /*60b0*/  FMUL.FTZ R140, R126, R21.reuse ;  /* 0x000000157e8c7220 */ /* 0x080fe40000410000 */
[----:B------:R-:W-:Y:S02]  /*60c0*/  FFMA.FTZ R21, R144, R21, -R20 ;  /* 0x0000001590157223 */ /* 0x000fe40000010814 */
[----:B--2---:R-:W-:Y:S01]  /*60d0*/  FMUL.FTZ R11, R150, R151 ;  /* 0x00000097960b7220 */ /* 0x004fe20000410000 */
[----:B------:R-:W2:Y:S01]  /*60e0*/  MUFU.COS R153, R153 ;  /* 0x0000009900997308 */ /* 0x000ea20000000000 */
[----:B------:R-:W-:Y:S01]  /*60f0*/  FMUL.FTZ R151, R137, R149 ;  /* 0x0000009589977220 */ /* 0x000fe20000410000 */
[----:B------:R-:W-:Y:S01]  /*6100*/  LDS.U16 R20, [R4+0x2c] ;  /* 0x00002c0004147984 */ /* 0x000fe20000000400 */
[----:B------:R-:W-:-:S02]  /*6110*/  FFMA.FTZ R140, R144, R147, R140 ;  /* 0x00000093908c7223 */ /* 0x000fc4000001008c */
[----:B------:R-:W-:Y:S02]  /*6120*/  FADD.FTZ R142, R130, R21 ;  /* 0x00000015828e7221 */ /* 0x000fe40000010000 */
[CC--:B------:R-:W-:Y:S01]  /*6130*/  FFMA.FTZ R151, R138.reuse, R148.reuse, -R151 ;  /* 0x000000948a977223 */ /* 0x0c0fe20000010897 */
[----:B------:R-:W5:Y:S01]  /*6140*/  LDS.U16 R21, [R4+0x2e] ;  /* 0x00002e0004157984 */ /* 0x000f620000000400 */
[----:B------:R-:W-:Y:S02]  /*6150*/  FMUL.FTZ R148, R137, R148 ;  /* 0x0000009489947220 */ /* 0x000fe40000410000 */
[----:B------:R-:W-:Y:S02]  /*6160*/  FADD.FTZ R140, R143, R140 ;  /* 0x0000008c8f8c7221 */ /* 0x000fe40000010000 */
[----:B------:R-:W-:Y:S02]  /*6170*/  FMUL.FTZ R147, R127, R142 ;  /* 0x0000008e7f937220 */ /* 0x000fe40000410000 */
[----:B------:R-:W-:-:S02]  /*6180*/  FFMA.FTZ R149, R138, R149, R148 ;  /* 0x000000958a957223 */ /* 0x000fc40000010094 */
[-C--:B------:R-:W-:Y:S02]  /*6190*/  FMUL.FTZ R146, R127, R140.reuse ;  /* 0x0000008c7f927220 */ /* 0x080fe40000410000 */
[C---:B------:R-:W-:Y:S01]  /*61a0*/  FFMA.FTZ R148, R141.reuse, R140, R147 ;  /* 0x0000008c8d947223 */ /* 0x040fe20000010093 */
[----:B-1----:R-:W-:Y:S01]  /*61b0*/  PRMT R14, RZ, 0x5410, R14 ;  /* 0x00005410ff0e7816 */ /* 0x002fe2000000000e */
[----:B------:R-:W-:Y:S02]  /*61c0*/  FFMA.FTZ R147, R141, R142, -R146 ;  /* 0x0000008e8d937223 */ /* 0x000fe40000010892 */
[----:B------:R-:W-:Y:S01]  /*61d0*/  FADD.FTZ R148, R129, R148 ;  /* 0x0000009481947221 */ /* 0x000fe20000010000 */
[----:B---3--:R-:W-:Y:S01]  /*61e0*/  PRMT R142, RZ, 0x5410, R15 ;  /* 0x00005410ff8e7816 */ /* 0x008fe2000000000f */
[----:B------:R-:W-:Y:S01]  /*61f0*/  FADD.FTZ R147, R128, R147 ;  /* 0x0000009380937221 */ /* 0x000fe20000010000 */
[----:B------:R-:W-:Y:S01]  /*6200*/  FSEL R140, R145, 1, !P6 ;  /* 0x3f800000918c7808 */ /* 0x000fe20007000000 */
[----:B------:R-:W-:-:S02]  /*6210*/  FMUL.FTZ R146, R131, R148 ;  /* 0x0000009483927220 */ /* 0x000fc40000410000 */
[----:B------:R-:W-:Y:S01]  /*6220*/  FMUL.FTZ R145, R87, R14 ;  /* 0x0000000e57917220 */ /* 0x000fe20000410000 */
[----:B------:R-:W-:Y:S01]  /*6230*/  FSEL R139, R139, RZ, !P6 ;  /* 0x000000ff8b8b7208 */ /* 0x000fe20007000000 */
[----:B------:R-:W-:Y:S01]  /*6240*/  FMUL.FTZ R142, R87, R142 ;  /* 0x0000008e578e7220 */ /* 0x000fe20000410000 */
[----:B------:R-:W1:Y:S01]  /*6250*/  LDS.U16 R14, [R4+0x32] ;  /* 0x00003200040e7984 */ /* 0x000e620000000400 */
[-C--:B------:R-:W-:Y:S01]  /*6260*/  FFMA.FTZ R146, R136, R147.reuse, -R146 ;  /* 0x0000009388927223 */ /* 0x080fe20000010892 */
[----:B------:R-:W-:Y:S01]  /*6270*/  FSEL R145, R145, RZ, !P0 ;  /* 0x000000ff91917208 */ /* 0x000fe20004000000 */
[----:B------:R-:W-:Y:S01]  /*6280*/  FMUL.FTZ R147, R131, R147 ;  /* 0x0000009383937220 */ /* 0x000fe20000410000 */
[----:B------:R-:W-:Y:S01]  /*6290*/  FSEL R142, R142, RZ, !P0 ;  /* 0x000000ff8e8e7208 */ /* 0x000fe20004000000 */
[----:B--2---:R-:W-:Y:S01]  /*62a0*/  FMUL.FTZ R9, R150, R153 ;  /* 0x0000009996097220 */ /* 0x004fe20000410000 */
[----:B0-----:R-:W-:Y:S01]  /*62b0*/  PRMT R18, RZ, 0x5410, R18 ;  /* 0x00005410ff127816 */ /* 0x001fe20000000012 */
[----:B------:R-:W-:-:S02]  /*62c0*/  FMUL.FTZ R150, R139, R149 ;  /* 0x000000958b967220 */ /* 0x000fc40000410000 */
[----:B------:R-:W-:Y:S02]  /*62d0*/  FFMA.FTZ R147, R136, R148, R147 ;  /* 0x0000009488937223 */ /* 0x000fe40000010093 */
[----:B------:R-:W-:Y:S01]  /*62e0*/  FADD.FTZ R15, R145, R146 ;  /* 0x00000092910f7221 */ /* 0x000fe20000010000 */
[----:B----4-:R-:W-:Y:S01]  /*62f0*/  PRMT R146, RZ, 0x5410, R19 ;  /* 0x00005410ff927816 */ /* 0x010fe20000000013 */
[-C--:B------:R-:W-:Y:S02]  /*6300*/  FFMA.FTZ R156, R140, R151.reuse, -R150 ;  /* 0x000000978c9c7223 */ /* 0x080fe40000010896 */
[----:B------:R-:W-:Y:S02]  /*6310*/  FADD.FTZ R147, R142, R147 ;  /* 0x000000938e937221 */ /* 0x000fe40000010000 */
[----:B------:R-:W-:Y:S02]  /*6320*/  FMUL.FTZ R151, R139, R151 ;  /* 0x000000978b977220 */ /* 0x000fe40000410000 */
[----:B------:R-:W-:-:S02]  /*6330*/  FMUL.FTZ R148, R137, R15 ;  /* 0x0000000f89947220 */ /* 0x000fc40000410000 */
[----:B------:R-:W-:Y:S02]  /*6340*/  FMUL.FTZ R18, R89, R18 ;  /* 0x0000001259127220 */ /* 0x000fe40000410000 */
[----:B------:R-:W-:Y:S02]  /*6350*/  FMUL.FTZ R19, R137, R147 ;  /* 0x0000009389137220 */ /* 0x000fe40000410000 */
[----:B------:R-:W-:Y:S02]  /*6360*/  FMUL.FTZ R146, R89, R146 ;  /* 0x0000009259927220 */ /* 0x000fe40000410000 */
[----:B------:R-:W-:Y:S02]  /*6370*/  FFMA.FTZ R157, R140, R149, R151 ;  /* 0x000000958c9d7223 */ /* 0x000fe40000010097 */
[----:B------:R-:W-:Y:S01]  /*6380*/  FFMA.FTZ R149, R138, R147, R148 ;  /* 0x000000938a957223 */ /* 0x000fe20000010094 */
[----:B------:R-:W-:Y:S01]  /*6390*/  FSEL R147, R18, RZ, !P4 ;  /* 0x000000ff12937208 */ /* 0x000fe20006000000 */
[----:B------:R-:W-:Y:S01]  /*63a0*/  FFMA.FTZ R148, R138, R15, -R19 ;  /* 0x0000000f8a947223 */ /* 0x000fe20000010813 */
[----:B------:R-:W0:Y:S01]  /*63b0*/  LDS.U16 R18, [R4+0x36] ;  /* 0x0000360004127984 */ /* 0x000e220000000400 */
[----:B------:R-:W-:-:S03]  /*63c0*/  FSEL R146, R146, RZ, !P4 ;  /* 0x000000ff92927208 */ /* 0x000fc60006000000 */
[----:B------:R-:W2:Y:S01]  /*63d0*/  LDS.U16 R15, [R4+0x34] ;  /* 0x00003400040f7984 */ /* 0x000ea20000000400 */
[----:B------:R-:W-:Y:S01]  /*63e0*/  FADD.FTZ R19, R147, R148 ;  /* 0x0000009493137221 */ /* 0x000fe20000010000 */
[----:B-----5:R-:W-:Y:S01]  /*63f0*/  PRMT R148, RZ, 0x5410, R21 ;  /* 0x00005410ff947816 */ /* 0x020fe20000000015 */
[----:B------:R-:W-:Y:S01]  /*6400*/  FADD.FTZ R150, R146, R149 ;  /* 0x0000009592967221 */ /* 0x000fe20000010000 */
[----:B------:R-:W-:Y:S01]  /*6410*/  PRMT R20, RZ, 0x5410, R20 ;  /* 0x00005410ff147816 */ /* 0x000fe20000000014 */
[----:B------:R-:W-:Y:S02]  /*6420*/  FMUL.FTZ R151, R139, R19 ;  /* 0x000000138b977220 */ /* 0x000fe40000410000 */
[----:B------:R-:W-:Y:S01]  /*6430*/  FMUL.FTZ R149, R91, R148 ;  /* 0x000000945b957220 */ /* 0x000fe20000410000 */
[----:B------:R-:W-:Y:S01]  /*6440*/  FSEL R148, R13, RZ, !P5 ;  /* 0x000000ff0d947208 */ /* 0x000fe20006800000 */
[-C--:B------:R-:W-:Y:S01]  /*6450*/  FMUL.FTZ R21, R139, R150.reuse ;  /* 0x000000968b157220 */ /* 0x080fe20000410000 */
[----:B------:R-:W3:Y:S01]  /*6460*/  LDS.U16 R13, [R4+0x38] ;  /* 0x00003800040d7984 */ /* 0x000ee20000000400 */
[----:B------:R-:W-:Y:S01]  /*6470*/  FMUL.FTZ R5, R154, R5 ;  /* 0x000000059a057220 */ /* 0x000fe20000410000 */
[----:B------:R-:W-:Y:S01]  /*6480*/  FSEL R149, R149, RZ, !P6 ;  /* 0x000000ff95957208 */ /* 0x000fe20007000000 */
[C---:B------:R-:W-:Y:S01]  /*6490*/  FFMA.FTZ R21, R140.reuse, R19, -R21 ;  /* 0x000000138c157223 */ /* 0x040fe20000010815 */
[----:B------:R-:W-:Y:S01]  /*64a0*/  PRMT R152, RZ, 0x5410, R152 ;  /* 0x00005410ff987816 */ /* 0x000fe20000000098 */
[----:B------:R-:W-:Y:S01]  /*64b0*/  FFMA.FTZ R154, R140, R150, R151 ;  /* 0x000000968c9a7223 */ /* 0x000fe20000010097 */
[----:B------:R-:W4:Y:S01]  /*64c0*/  LDS.U16 R19, [R4+0x3a] ;  /* 0x00003a0004137984 */ /* 0x000f220000000400 */
[----:B------:R-:W-:Y:S01]  /*64d0*/  FMUL.FTZ R20, R91, R20 ;  /* 0x000000145b147220 */ /* 0x000fe20000410000 */
[----:B------:R-:W-:Y:S01]  /*64e0*/  FSEL R151, R12, 1, !P5 ;  /* 0x3f8000000c977808 */ /* 0x000fe20006800000 */
[----:B------:R-:W-:-:S02]  /*64f0*/  FADD.FTZ R12, R149, R154 ;  /* 0x0000009a950c7221 */ /* 0x000fc40000010000 */
[----:B------:R-:W-:Y:S01]  /*6500*/  FMUL.FTZ R154, R93, R152 ;  /* 0x000000985d9a7220 */ /* 0x000fe20000410000 */
[----:B------:R-:W-:Y:S02]  /*6510*/  FSEL R150, R20, RZ, !P6 ;  /* 0x000000ff14967208 */ /* 0x000fe40007000000 */
[----:B------:R-:W-:Y:S02]  /*6520*/  FSEL R152, R11, RZ, !P3 ;  /* 0x000000ff0b987208 */ /* 0x000fe40005800000 */
[----:B------:R-:W5:Y:S01]  /*6530*/  LDS.U16 R11, [R4+0x3e] ;  /* 0x00003e00040b7984 */ /* 0x000f620000000400 */
[----:B-1----:R-:W-:Y:S01]  /*6540*/  PRMT R14, RZ, 0x5410, R14 ;  /* 0x00005410ff0e7816 */ /* 0x002fe2000000000e */
[----:B------:R-:W-:Y:S01]  /*6550*/  FADD.FTZ R21, R150, R21 ;  /* 0x0000001596157221 */ /* 0x000fe20000010000 */
[----:B------:R-:W-:Y:S02]  /*6560*/  FSEL R155, R9, 1, !P3 ;  /* 0x3f800000099b7808 */ /* 0x000fe40005800000 */
[----:B------:R2:W1:Y:S01]  /*6570*/  LDS.U16 R9, [R4+0x3c] ;  /* 0x00003c0004097984 */ /* 0x0004620000000400 */
[----:B------:R-:W-:-:S02]  /*6580*/  FMUL.FTZ R153, R148, R21 ;  /* 0x0000001594997220 */ /* 0x000fc40000410000 */
[----:B------:R-:W-:Y:S02]  /*6590*/  FMUL.FTZ R14, R93, R14 ;  /* 0x0000000e5d0e7220 */ /* 0x000fe40000410000 */
[-C--:B------:R-:W-:Y:S02]  /*65a0*/  FMUL.FTZ R20, R148, R12.reuse ;  /* 0x0000000c94147220 */ /* 0x080fe40000410000 */
[C---:B------:R-:W-:Y:S01]  /*65b0*/  FFMA.FTZ R12, R151.reuse, R12, R153 ;  /* 0x0000000c970c7223 */ /* 0x040fe20000010099 */
[----:B------:R-:W-:Y:S01]  /*65c0*/  FSEL R153, R14, RZ, !P5 ;  /* 0x000000ff0e997208 */ /* 0x000fe20006800000 */
[----:B------:R-:W-:Y:S01]  /*65d0*/  FFMA.FTZ R21, R151, R21, -R20 ;  /* 0x0000001597157223 */ /* 0x000fe20000010814 */
[----:B------:R-:W-:Y:S02]  /*65e0*/  FSEL R154, R154, RZ, !P5 ;  /* 0x000000ff9a9a7208 */ /* 0x000fe40006800000 */
[----:B0-----:R-:W-:Y:S01]  /*65f0*/  PRMT R18, RZ, 0x5410, R18 ;  /* 0x00005410ff127816 */ /* 0x001fe20000000012 */
[----:B------:R-:W-:Y:S01]  /*6600*/  FADD.FTZ R20, R153, R12 ;  /* 0x0000000c99147221 */ /* 0x000fe20000010000 */
[----:B--2---:R-:W-:Y:S01]  /*6610*/  PRMT R4, RZ, 0x5410, R15 ;  /* 0x00005410ff047816 */ /* 0x004fe2000000000f */
[----:B------:R-:W-:-:S02]  /*6620*/  FADD.FTZ R21, R154, R21 ;  /* 0x000000159a157221 */ /* 0x000fc40000010000 */
[C---:B------:R-:W-:Y:S02]  /*6630*/  FMUL.FTZ R158, R152.reuse, R20 ;  /* 0x00000014989e7220 */ /* 0x040fe40000410000 */
[C---:B------:R-:W-:Y:S02]  /*6640*/  FMUL.FTZ R18, R95.reuse, R18 ;  /* 0x000000125f127220 */ /* 0x040fe40000410000 */
[----:B------:R-:W-:Y:S02]  /*6650*/  FMUL.FTZ R159, R152, R21 ;  /* 0x00000015989f7220 */ /* 0x000fe40000410000 */
[----:B------:R-:W-:Y:S02]  /*6660*/  FMUL.FTZ R4, R95, R4 ;  /* 0x000000045f047220 */ /* 0x000fe40000410000 */
[C---:B------:R-:W-:Y:S02]  /*6670*/  FMUL.FTZ R14, R148.reuse, R156 ;  /* 0x0000009c940e7220 */ /* 0x040fe40000410000 */
[----:B------:R-:W-:-:S02]  /*6680*/  FMUL.FTZ R12, R148, R157 ;  /* 0x0000009d940c7220 */ /* 0x000fc40000410000 */
[C---:B------:R-:W-:Y:S01]  /*6690*/  FFMA.FTZ R160, R155.reuse, R21, -R158 ;  /* 0x000000159ba07223 */ /* 0x040fe2000001089e */
[----:B------:R-:W-:Y:S01]  /*66a0*/  FSEL R158, R18, RZ, !P3 ;  /* 0x000000ff129e7208 */ /* 0x000fe20005800000 */
[----:B------:R-:W-:Y:S01]  /*66b0*/  FFMA.FTZ R21, R155, R20, R159 ;  /* 0x000000149b157223 */ /* 0x000fe2000001009f */
[----:B------:R-:W-:Y:S01]  /*66c0*/  FSEL R159, R4, RZ, !P3 ;  /* 0x000000ff049f7208 */ /* 0x000fe20005800000 */
[C---:B------:R-:W-:Y:S01]  /*66d0*/  FFMA.FTZ R14, R151.reuse, R157, R14 ;  /* 0x0000009d970e7223 */ /* 0x040fe2000001000e */
[----:B---3--:R-:W-:Y:S01]  /*66e0*/  PRMT R4, RZ, 0x5410, R13 ;  /* 0x00005410ff047816 */ /* 0x008fe2000000000d */
[----:B------:R-:W-:Y:S01]  /*66f0*/  FFMA.FTZ R12, R151, R156, -R12 ;  /* 0x0000009c970c7223 */ /* 0x000fe2000001080c */
[----:B------:R-:W-:Y:S01]  /*6700*/  FSEL R156, R8, RZ, !P2 ;  /* 0x000000ff089c7208 */ /* 0x000fe20005000000 */
[----:B------:R-:W-:Y:S01]  /*6710*/  FMUL.FTZ R20, R152, R14 ;  /* 0x0000000e98147220 */ /* 0x000fe20000410000 */
[----:B------:R-:W-:Y:S01]  /*6720*/  FSEL R157, R7, 1, !P2 ;  /* 0x3f800000079d7808 */ /* 0x000fe20005000000 */
[----:B------:R-:W-:Y:S01]  /*6730*/  FADD.FTZ R21, R158, R21 ;  /* 0x000000159e157221 */ /* 0x000fe20000010000 */
[----:B----4-:R-:W-:Y:S01]  /*6740*/  PRMT R8, RZ, 0x5410, R19 ;  /* 0x00005410ff087816 */ /* 0x010fe20000000013 */
[----:B------:R-:W-:-:S02]  /*6750*/  FADD.FTZ R7, R159, R160 ;  /* 0x000000a09f077221 */ /* 0x000fc40000010000 */
[----:B------:R-:W-:Y:S02]  /*6760*/  FMUL.FTZ R4, R97, R4 ;  /* 0x0000000461047220 */ /* 0x000fe40000410000 */
[-C--:B------:R-:W-:Y:S02]  /*6770*/  FFMA.FTZ R20, R155, R12.reuse, -R20 ;  /* 0x0000000c9b147223 */ /* 0x080fe40000010814 */
[----:B------:R-:W-:Y:S02]  /*6780*/  FMUL.FTZ R18, R156, R21 ;  /* 0x000000159c127220 */ /* 0x000fe40000410000 */
[----:B------:R-:W-:Y:S01]  /*6790*/  FMUL.FTZ R12, R152, R12 ;  /* 0x0000000c980c7220 */ /* 0x000fe20000410000 */
[----:B------:R-:W-:Y:S01]  /*67a0*/  FSEL R160, R4, RZ, !P2 ;  /* 0x000000ff04a07208 */ /* 0x000fe20005000000 */
[----:B------:R-:W-:Y:S02]  /*67b0*/  FMUL.FTZ R8, R97, R8 ;  /* 0x0000000861087220 */ /* 0x000fe40000410000 */
[-C--:B------:R-:W-:Y:S01]  /*67c0*/  FMUL.FTZ R162, R156, R7.reuse ;  /* 0x000000079ca27220 */ /* 0x080fe20000410000 */
[----:B-----5:R-:W-:Y:S01]  /*67d0*/  PRMT R4, RZ, 0x5410, R11 ;  /* 0x00005410ff047816 */ /* 0x020fe2000000000b */
[----:B------:R-:W-:-:S02]  /*67e0*/  FFMA.FTZ R7, R157, R7, -R18 ;  /* 0x000000079d077223 */ /* 0x000fc40000010812 */
[----:B------:R-:W-:Y:S01]  /*67f0*/  FFMA.FTZ R12, R155, R14, R12 ;  /* 0x0000000e9b0c7223 */ /* 0x000fe2000001000c */
[----:B------:R-:W-:Y:S01]  /*6800*/  FSEL R161, R8, RZ, !P2 ;  /* 0x000000ff08a17208 */ /* 0x000fe20005000000 */
[----:B------:R-:W-:Y:S01]  /*6810*/  FFMA.FTZ R14, R157, R21, R162 ;  /* 0x000000159d0e7223 */ /* 0x000fe200000100a2 */
[----:B------:R-:W-:Y:S01]  /*6820*/  FSEL R162, R6, RZ, !P1 ;  /* 0x000000ff06a27208 */ /* 0x000fe20004800000 */
[----:B------:R-:W-:Y:S02]  /*6830*/  FADD.FTZ R7, R160, R7 ;  /* 0x00000007a0077221 */ /* 0x000fe40000010000 */
[----:B------:R-:W-:Y:S01]  /*6840*/  FMUL.FTZ R164, R99, R4 ;  /* 0x0000000463a47220 */ /* 0x000fe20000410000 */
[----:B-1----:R-:W-:Y:S01]  /*6850*/  PRMT R4, RZ, 0x5410, R9 ;  /* 0x00005410ff047816 */ /* 0x002fe20000000009 */
[----:B------:R-:W-:Y:S01]  /*6860*/  FADD.FTZ R14, R161, R14 ;  /* 0x0000000ea10e7221 */ /* 0x000fe20000010000 */
[----:B------:R-:W-:Y:S01]  /*6870*/  FSEL R163, R5, 1, !P1 ;  /* 0x3f80000005a37808 */ /* 0x000fe20004800000 */
[----:B------:R-:W-:-:S02]  /*6880*/  FMUL.FTZ R5, R162, R7 ;  /* 0x00000007a2057220 */ /* 0x000fc40000410000 */
[----:B------:R-:W-:Y:S02]  /*6890*/  FMUL.FTZ R4, R99, R4 ;  /* 0x0000000463047220 */ /* 0x000fe40000410000 */
[CC--:B------:R-:W-:Y:S02]  /*68a0*/  FFMA.FTZ R9, R163.reuse, R14.reuse, R5 ;  /* 0x0000000ea3097223 */ /* 0x0c0fe40000010005 */
[----:B------:R-:W-:Y:S01]  /*68b0*/  FMUL.FTZ R14, R162, R14 ;  /* 0x0000000ea20e7220 */ /* 0x000fe20000410000 */
[----:B------:R-:W-:Y:S01]  /*68c0*/  FSEL R164, R164, RZ, !P1 ;  /* 0x000000ffa4a47208 */ /* 0x000fe20004800000 */
[----:B------:R-:W-:Y:S01]  /*68d0*/  FMUL.FTZ R5, R156, R20 ;  /* 0x000000149c057220 */ /* 0x000fe20000410000 */
[----:B------:R-:W-:Y:S01]  /*68e0*/  FSEL R165, R4, RZ, !P1 ;  /* 0x000000ff04a57208 */ /* 0x000fe20004800000 */
[----:B------:R-:W-:Y:S02]  /*68f0*/  FFMA.FTZ R14, R163, R7, -R14 ;  /* 0x00000007a30e7223 */ /* 0x000fe4000001080e */
[----:B------:R-:W-:-:S02]  /*6900*/  FMUL.FTZ R4, R156, R12 ;  /* 0x0000000c9c047220 */ /* 0x000fc40000410000 */
        /* <DEDUP_REMOVED lines=23> */
[----:B------:R-:W-:Y:S02]  /*6a80*/  FFMA.FTZ R13, R4, R9, R8 ;  /* 0x00000009040d7223 */ /* 0x000fe40000010008 */
        /* <DEDUP_REMOVED lines=94> */
[----:B0-----:R-:W-:Y:S01]  /*7070*/  @!P2 IMAD.MOV.U32 R168, RZ, RZ, R13 ;  /* 0x000000ffffa8a224 */ /* 0x001fe200078e000d */
[----:B-1----:R-:W-:-:S02]  /*7080*/  @!P2 MOV R170, R12 ;  /* 0x0000000c00aaa202 */ /* 0x002fc40000000f00 */
[----:B---3--:R-:W-:Y:S01]  /*7090*/  @!P2 MOV R167, R15 ;  /* 0x0000000f00a7a202 */ /* 0x008fe20000000f00 */
[CC--:B------:R-:W-:Y:S02]  /*70a0*/  @P3 FMUL.FTZ R172, R20.reuse, R168.reuse ;  /* 0x000000a814ac3220 */ /* 0x0c0fe40000410000 */
[C---:B------:R-:W-:Y:S01]  /*70b0*/  @P3 FMUL.FTZ R171, R21.reuse, R168 ;  /* 0x000000a815ab3220 */ /* 0x040fe20000410000 */
[----:B----4-:R-:W-:Y:S01]  /*70c0*/  @!P2 MOV R169, R14 ;  /* 0x0000000e00a9a202 */ /* 0x010fe20000000f00 */
[-C--:B------:R-:W-:Y:S02]  /*70d0*/  @P3 FFMA.FTZ R172, R21, R170.reuse, R172 ;  /* 0x000000aa15ac3223 */ /* 0x080fe400000100ac */
[----:B------:R-:W-:Y:S02]  /*70e0*/  @P3 FFMA.FTZ R20, R20, R170, -R171 ;  /* 0x000000aa14143223 */ /* 0x000fe400000108ab */
[----:B------:R-:W-:Y:S02]  /*70f0*/  @P3 FADD.FTZ R167, R167, R172 ;  /* 0x000000aca7a73221 */ /* 0x000fe40000010000 */
[----:B------:R-:W-:-:S02]  /*7100*/  @P3 FADD.FTZ R169, R169, R20 ;  /* 0x00000014a9a93221 */ /* 0x000fc40000010000 */
        /* <DEDUP_REMOVED lines=49> */
[-C--:B------:R-:W-:Y:S01]  /*7420*/  FMUL.FTZ R6, R127, R130.reuse ;  /* 0x000000827f067220 */ /* 0x080fe20000410000 */
[----:B------:R-:W-:Y:S01]  /*7430*/  ISETP.NE.AND P0, PT, R52, RZ, PT ;  /* 0x000000ff3400720c */ /* 0x000fe20003f05270 */
[----:B------:R-:W-:Y:S02]  /*7440*/  FFMA.FTZ R5, R141, R130, -R4 ;  /* 0x000000828d057223 */ /* 0x000fe40000010804 */
[----:B------:R-:W-:Y:S02]  /*7450*/  FMUL.FTZ R7, R9, R15 ;  /* 0x0000000f09077220 */ /* 0x000fe40000410000 */
[----:B------:R-:W-:Y:S02]  /*7460*/  FFMA.FTZ R6, R141, R112, R6 ;  /* 0x000000708d067223 */ /* 0x000fe40000010006 */
[----:B------:R-:W-:-:S02]  /*7470*/  FADD.FTZ R128, R128, R5 ;  /* 0x0000000580807221 */ /* 0x000fc40000010000 */
[CC--:B------:R-:W-:Y:S02]  /*7480*/  FFMA.FTZ R7, R8.reuse, R14.reuse, -R7 ;  /* 0x0000000e08077223 */ /* 0x0c0fe40000010807 */
[C---:B------:R-:W-:Y:S02]  /*7490*/  FMUL.FTZ R5, R9.reuse, R13 ;  /* 0x0000000d09057220 */ /* 0x040fe40000410000 */
[----:B------:R-:W-:Y:S02]  /*74a0*/  FMUL.FTZ R14, R9, R14 ;  /* 0x0000000e090e7220 */ /* 0x000fe40000410000 */
[----:B------:R-:W-:Y:S02]  /*74b0*/  FADD.FTZ R114, R129, R6 ;  /* 0x0000000681727221 */ /* 0x000fe40000010000 */
[-C--:B------:R-:W-:Y:S02]  /*74c0*/  FMUL.FTZ R9, R9, R12.reuse ;  /* 0x0000000c09097220 */ /* 0x080fe40000410000 */
[----:B------:R-:W-:-:S02]  /*74d0*/  FFMA.FTZ R12, R8, R12, -R5 ;  /* 0x0000000c080c7223 */ /* 0x000fc40000010805 */
[C---:B------:R-:W-:Y:S02]  /*74e0*/  FMUL.FTZ R5, R131.reuse, R114 ;  /* 0x0000007283057220 */ /* 0x040fe40000410000 */
[C---:B------:R-:W-:Y:S01]  /*74f0*/  FFMA.FTZ R13, R8.reuse, R13, R9 ;  /* 0x0000000d080d7223 */ /* 0x040fe20000010009 */
[----:B------:R-:W-:Y:S01]  /*7500*/  BSSY B0, `(.L_x_1634) ;  /* 0x0000018000007945 */ /* 0x000fe20003800000 */
[-C--:B------:R-:W-:Y:S02]  /*7510*/  FMUL.FTZ R131, R131, R128.reuse ;  /* 0x0000008083837220 */ /* 0x080fe40000410000 */
[----:B------:R-:W-:Y:S02]  /*7520*/  FFMA.FTZ R8, R8, R15, R14 ;  /* 0x0000000f08087223 */ /* 0x000fe4000001000e */
[----:B------:R-:W-:Y:S02]  /*7530*/  FADD.FTZ R14, R10, R7 ;  /* 0x000000070a0e7221 */ /* 0x000fe40000010000 */
[----:B------:R-:W-:-:S02]  /*7540*/  FFMA.FTZ R6, R136, R128, -R5 ;  /* 0x0000008088067223 */ /* 0x000fc40000010805 */
        /* <DEDUP_REMOVED lines=19> */
.L_x_1635:
[----:B------:R-:W-:Y:S05]  /*7680*/  BSYNC B0 ;  /* 0x0000000000007941 */ /* 0x000fea0003800000 */
.L_x_1634:
        /* <DEDUP_REMOVED lines=89> */
.L_x_1633:
        /* <DEDUP_REMOVED lines=27> */
[----:B------:R-:W-:Y:S02]  /*7dd0*/  LEA R89, P2, R43, c[0x0][0x258], 0x1 ;  /* 0x000096002b597a11 */ /* 0x000fe400078408ff */
[----:B--2---:R-:W-:Y:S01]  /*7de0*/  PRMT R8, R6, 0x7632, R8 ;  /* 0x0000763206087816 */ /* 0x004fe20000000008 */
[----:B------:R-:W-:Y:S01]  /*7df0*/  STS.U16 [R0+0xa], R11 ;  /* 0x00000a0b00007388 */ /* 0x000fe20000000400 */
[----:B0-----:R-:W-:-:S03]  /*7e00*/  PRMT R9, R4, 0x7632, R9 ;  /* 0x0000763204097816 */ /* 0x001fc60000000009 */
[----:B------:R0:W-:Y:S01]  /*7e10*/  STS.U16 [R0+0xc], R12 ;  /* 0x00000c0c00007388 */ /* 0x0001e20000000400 */
[----:B-1----:R-:W-:-:S03]  /*7e20*/  PRMT R10, R5, 0x7632, R10 ;  /* 0x00007632050a7816 */ /* 0x002fc6000000000a */
[----:B------:R-:W-:Y:S04]  /*7e30*/  STS.U16 [R0+0xe], R7 ;  /* 0x00000e0700007388 */ /* 0x000fe80000000400 */
[----:B------:R-:W-:Y:S01]  /*7e40*/  STS.U16 [R0+0x10], R13 ;  /* 0x0000100d00007388 */ /* 0x000fe20000000400 */
[----:B0-----:R-:W-:-:S03]  /*7e50*/  LEA.HI.X R12, R43, c[0x0][0x25c], R42, 0x1, P2 ;  /* 0x000097002b0c7a11 */ /* 0x001fc600010f0c2a */
        /* <DEDUP_REMOVED lines=19> */
[----:B------:R-:W-:Y:S01]  /*7f90*/  IMAD R9, R51, c[0x0][0x20c], R10 ;  /* 0x0000830033097a24 */ /* 0x000fe200078e020a */
[----:B------:R-:W-:Y:S01]  /*7fa0*/  SHF.L.U32 R4, R41, 0x9, RZ ;  /* 0x0000000929047819 */ /* 0x000fe200000006ff */
[----:B------:R-:W-:Y:S02]  /*7fb0*/  LDS.U16 R81, [R34+0xc0] ;  /* 0x0000c00022517984 */ /* 0x000fe40000000400 */
        /* <DEDUP_REMOVED lines=9> */
[----:B------:R-:W-:Y:S01]  /*8050*/  LEA R88, P5, R8, R89, 0x1 ;  /* 0x0000005908587211 */ /* 0x000fe200078a08ff */
[----:B------:R-:W-:Y:S01]  /*8060*/  LDS.U16 R91, [R30+0x1c0] ;  /* 0x0001c0001e5b7984 */ /* 0x000fe20000000400 */
[----:B------:R-:W-:Y:S02]  /*8070*/  LOP3.LUT R9, R46, 0x20, R45, 0xfe, !PT ;  /* 0x000000202e097812 */ /* 0x000fe400078efe2d */
[----:B------:R-:W-:Y:S01]  /*8080*/  @!P1 IADD3 R73, R79, R11, RZ ;  /* 0x0000000b4f499210 */ /* 0x000fe20007ffe0ff */
[----:B------:R-:W-:Y:S01]  /*8090*/  LDS.U16 R93, [R29+0x200] ;  /* 0x000200001d5d7984 */ /* 0x000fe20000000400 */
[----:B------:R-:W-:Y:S02]  /*80a0*/  LEA.HI.X R89, R8, R12, R7, 0x1, P5 ;  /* 0x0000000c08597211 */ /* 0x000fe400028f0c07 */
[----:B------:R-:W-:Y:S01]  /*80b0*/  @!P1 MOV R72, R10 ;  /* 0x0000000a00489202 */ /* 0x000fe20000000f00 */
        /* <DEDUP_REMOVED lines=24> */
.L_x_1638:
[----:B------:R-:W-:Y:S05]  /*8240*/  BSYNC B0 ;  /* 0x0000000000007941 */ /* 0x000fea0003800000 */
.L_x_1637:
        /* <DEDUP_REMOVED lines=14> */
[----:B------:R1:W-:Y:S01]  /*8330*/  @!P5 STG.E.U16 [R88.64+0x80], R75 ;  /* 0x0000804b5800d986 */ /* 0x0003e2000c101504 */
[----:B------:R-:W-:-:S02]  /*8340*/  ISETP.GE.AND P6, PT, R13, R18, PT ;  /* 0x000000120d00720c */ /* 0x000fc40003fc6270 */
[-C--:B------:R-:W-:Y:S01]  /*8350*/  ISETP.GE.AND P3, PT, R19, R18.reuse, PT ;  /* 0x000000121300720c */ /* 0x080fe20003f66270 */
[----:B------:R-:W-:Y:S01]  /*8360*/  @!P2 STG.E.U16 [R88.64+0x100], R83 ;  /* 0x000100535800a986 */ /* 0x000fe2000c101504 */
[----:B------:R-:W-:Y:S02]  /*8370*/  ISETP.GE.AND P4, PT, R21, R18, PT ;  /* 0x000000121500720c */ /* 0x000fe40003f86270 */
[----:B------:R-:W-:Y:S02]  /*8380*/  @!P1 IADD3 R14, P5, R43, R72, RZ ;  /* 0x000000482b0e9210 */ /* 0x000fe40007fbe0ff */
[----:B------:R-:W-:Y:S02]  /*8390*/  IADD3 R109, P2, R4, R78, RZ ;  /* 0x0000004e046d7210 */ /* 0x000fe40007f5e0ff */
[----:B------:R-:W-:Y:S02]  /*83a0*/  @!P1 IADD3.X R111, R42, R73, R113, P5, !PT ;  /* 0x000000492a6f9210 */ /* 0x000fe40002ffe471 */
[----:B------:R-:W-:Y:S01]  /*83b0*/  IADD3.X R78, R5, R113, R79, P2, !PT ;  /* 0x00000071054e7210 */ /* 0x000fe200017fe44f */
[----:B------:R-:W-:Y:S01]  /*83c0*/  @!P6 STG.E.U16 [R88.64+0xc0], R81 ;  /* 0x0000c0515800e986 */ /* 0x000fe2000c101504 */
[----:B0-----:R-:W-:-:S02]  /*83d0*/  LOP3.LUT R69, R46, 0xe0, R45, 0xfe, !PT ;  /* 0x000000e02e457812 */ /* 0x001fc400078efe2d */
[C-C-:B------:R-:W-:Y:S01]  /*83e0*/  LOP3.LUT R73, R46.reuse, 0x100, R45.reuse, 0xfe, !PT ;  /* 0x000001002e497812 */ /* 0x140fe200078efe2d */
[----:B------:R0:W-:Y:S01]  /*83f0*/  @!P3 STG.E.U16 [R88.64+0x140], R85 ;  /* 0x000140555800b986 */ /* 0x0001e2000c101504 */
[C-C-:B------:R-:W-:Y:S02]  /*8400*/  LOP3.LUT R71, R46.reuse, 0x120, R45.reuse, 0xfe, !PT ;  /* 0x000001202e477812 */ /* 0x140fe400078efe2d */
[----:B-1----:R-:W-:Y:S01]  /*8410*/  LOP3.LUT R75, R46, 0x160, R45, 0xfe, !PT ;  /* 0x000001602e4b7812 */ /* 0x002fe200078efe2d */
        /* <DEDUP_REMOVED lines=9> */
[----:B------:R1:W-:Y:S01]  /*84b0*/  @!P6 STG.E.U16 [R88.64+0x1c0], R91 ;  /* 0x0001c05b5800e986 */ /* 0x0003e2000c101504 */
[----:B------:R-:W-:-:S02]  /*84c0*/  SHF.L.U32 R8, R8, 0x1, RZ ;  /* 0x0000000108087819 */ /* 0x000fc400000006ff */
[--C-:B0-----:R-:W-:Y:S01]  /*84d0*/  LOP3.LUT R85, R46, 0x180, R45.reuse, 0xfe, !PT ;  /* 0x000001802e557812 */ /* 0x101fe200078efe2d */
[----:B------:R0:W-:Y:S01]  /*84e0*/  @!P4 STG.E.U16 [R88.64+0x200], R93 ;  /* 0x0002005d5800c986 */ /* 0x0001e2000c101504 */
        /* <DEDUP_REMOVED lines=15> */
[----:B-1----:R-:W-:Y:S02]  /*85e0*/  LEA.HI.X R91, R109, R12, R78, 0x1, P6 ;  /* 0x0000000c6d5b7211 */ /* 0x002fe400030f0c4e */
        /* <DEDUP_REMOVED lines=10> */
[----:B0-----:R-:W-:Y:S02]  /*8690*/  PRMT R93, RZ, 0x7610, R93 ;  /* 0x00007610ff5d7816 */ /* 0x001fe4000000005d */
[----:B--2---:R-:W-:-:S02]  /*86a0*/  PRMT R95, RZ, 0x7610, R95 ;  /* 0x00007610ff5f7816 */ /* 0x004fc4000000005f */
[----:B------:R-:W-:Y:S02]  /*86b0*/  PRMT R18, RZ, 0x7610, R18 ;  /* 0x00007610ff127816 */ /* 0x000fe40000000012 */
[----:B-1----:R-:W-:Y:S01]  /*86c0*/  PRMT R89, RZ, 0x7610, R89 ;  /* 0x00007610ff597816 */ /* 0x002fe20000000059 */
        /* <DEDUP_REMOVED lines=56> */
[----:B------:R-:W0:Y:S04]  /*8a50*/  LDS.U16 R14, [R0+0x2] ;  /* 0x00000200000e7984 */ /* 0x000e280000000400 */
[----:B------:R-:W1:Y:S04]  /*8a60*/  LDS.U16 R12, [R0] ;  /* 0x00000000000c7984 */ /* 0x000e680000000400 */
        /* <DEDUP_REMOVED lines=16> */
[----:B------:R-:W-:Y:S01]  /*8b70*/  LDS.U16 R20, [R0+0x14] ;  /* 0x0000140000147984 */ /* 0x000fe20000000400 */
[----:B------:R-:W-:-:S03]  /*8b80*/  PRMT R91, RZ, 0x5410, R72 ;  /* 0x00005410ff5b7816 */ /* 0x000fc60000000048 */
[----:B------:R-:W-:Y:S01]  /*8b90*/  LDS.U16 R72, [R0+0x18] ;  /* 0x0000180000487984 */ /* 0x000fe20000000400 */
[----:B0-----:R-:W-:-:S03]  /*8ba0*/  PRMT R97, RZ, 0x5410, R14 ;  /* 0x00005410ff617816 */ /* 0x001fc6000000000e */
[----:B------:R-:W0:Y:S01]  /*8bb0*/  LDS.U16 R14, [R0+0x1e] ;  /* 0x00001e00000e7984 */ /* 0x000e220000000400 */
[----:B-1----:R-:W-:-:S03]  /*8bc0*/  PRMT R95, RZ, 0x5410, R12 ;  /* 0x00005410ff5f7816 */ /* 0x002fc6000000000c */
[----:B------:R-:W1:Y:S01]  /*8bd0*/  LDS.U16 R12, [R0+0x1c] ;  /* 0x00001c00000c7984 */ /* 0x000e620000000400 */
[----:B------:R-:W-:Y:S02]  /*8be0*/  FMUL.FTZ R78, R76, -1.4426950216293334961 ;  /* 0xbfb8aa3b4c4e7820 */ /* 0x000fe40000410000 */
[----:B------:R-:W-:Y:S02]  /*8bf0*/  FMUL.FTZ R87, R88, -1.4426950216293334961 ;  /* 0xbfb8aa3b58577820 */ /* 0x000fe40000410000 */
[----:B------:R-:W-:Y:S02]  /*8c00*/  FMUL.FTZ R82, R80, -1.4426950216293334961 ;  /* 0xbfb8aa3b50527820 */ /* 0x000fe40000410000 */
[----:B------:R-:W5:Y:S01]  /*8c10*/  MUFU.EX2 R78, R78 ;  /* 0x0000004e004e7308 */ /* 0x000f620000000800 */
[----:B------:R-:W-:-:S07]  /*8c20*/  FMUL.FTZ R90, R89, -1.4426950216293334961 ;  /* 0xbfb8aa3b595a7820 */ /* 0x000fce0000410000 */
[----:B------:R-:W0:Y:S08]  /*8c30*/  MUFU.EX2 R87, R87 ;  /* 0x0000005700577308 */ /* 0x000e300000000800 */
[----:B------:R-:W1:Y:S01]  /*8c40*/  MUFU.EX2 R82, R82 ;  /* 0x0000005200527308 */ /* 0x000e620000000800 */
[----:B-----5:R-:W-:Y:S01]  /*8c50*/  FADD.FTZ R78, R78, 1 ;  /* 0x3f8000004e4e7421 */ /* 0x020fe20000010000 */
[----:B--2---:R-:W-:Y:S01]  /*8c60*/  PRMT R70, RZ, 0x5410, R70 ;  /* 0x00005410ff467816 */ /* 0x004fe20000000046 */
[----:B------:R-:W-:-:S05]  /*8c70*/  FMUL.FTZ R92, R91, -1.4426950216293334961 ;  /* 0xbfb8aa3b5b5c7820 */ /* 0x000fca0000410000 */
[----:B------:R-:W2:Y:S01]  /*8c80*/  MUFU.EX2 R90, R90 ;  /* 0x0000005a005a7308 */ /* 0x000ea20000000800 */
[----:B---3--:R-:W-:Y:S01]  /*8c90*/  PRMT R74, RZ, 0x5410, R74 ;  /* 0x00005410ff4a7816 */ /* 0x008fe2000000004a */
[----:B------:R-:W-:Y:S01]  /*8ca0*/  FMUL.FTZ R86, R84, -1.4426950216293334961 ;  /* 0xbfb8aa3b54567820 */ /* 0x000fe20000410000 */
[----:B----4-:R-:W-:Y:S02]  /*8cb0*/  PRMT R99, RZ, 0x5410, R18 ;  /* 0x00005410ff637816 */ /* 0x010fe40000000012 */
[----:B0-----:R-:W-:Y:S01]  /*8cc0*/  PRMT R105, RZ, 0x5410, R14 ;  /* 0x00005410ff697816 */ /* 0x001fe2000000000e */
[----:B------:R-:W-:Y:S01]  /*8cd0*/  FADD.FTZ R87, R87, 1 ;  /* 0x3f80000057577421 */ /* 0x000fe20000010000 */
[----:B------:R-:W-:Y:S01]  /*8ce0*/  PRMT R20, RZ, 0x5410, R20 ;  /* 0x00005410ff147816 */ /* 0x000fe20000000014 */
[----:B------:R-:W0:Y:S01]  /*8cf0*/  MUFU.RCP R107, R78 ;  /* 0x0000004e006b7308 */ /* 0x000e220000001000 */
[----:B------:R-:W-:Y:S01]  /*8d00*/  PRMT R72, RZ, 0x5410, R72 ;  /* 0x00005410ff487816 */ /* 0x000fe20000000048 */
[----:B------:R-:W-:Y:S01]  /*8d10*/  FMUL.FTZ R94, R93, -1.4426950216293334961 ;  /* 0xbfb8aa3b5d5e7820 */ /* 0x000fe20000410000 */
[----:B-1----:R-:W-:Y:S01]  /*8d20*/  PRMT R104, RZ, 0x5410, R12 ;  /* 0x00005410ff687816 */ /* 0x002fe2000000000c */
[----:B------:R-:W-:-:S02]  /*8d30*/  FMUL.FTZ R96, R95, -1.4426950216293334961 ;  /* 0xbfb8aa3b5f607820 */ /* 0x000fc40000410000 */
[----:B------:R-:W-:Y:S02]  /*8d40*/  FADD.FTZ R82, R82, 1 ;  /* 0x3f80000052527421 */ /* 0x000fe40000010000 */
[----:B------:R-:W1:Y:S01]  /*8d50*/  MUFU.EX2 R92, R92 ;  /* 0x0000005c005c7308 */ /* 0x000e620000000800 */
[----:B------:R-:W-:Y:S02]  /*8d60*/  FMUL.FTZ R98, R97, -1.4426950216293334961 ;  /* 0xbfb8aa3b61627820 */ /* 0x000fe40000410000 */
[----:B------:R-:W-:Y:S02]  /*8d70*/  FMUL.FTZ R101, R70, -1.4426950216293334961 ;  /* 0xbfb8aa3b46657820 */ /* 0x000fe40000410000 */
[----:B------:R-:W-:Y:S02]  /*8d80*/  FMUL.FTZ R103, R74, -1.4426950216293334961 ;  /* 0xbfb8aa3b4a677820 */ /* 0x000fe40000410000 */
[----:B------:R-:W-:Y:S01]  /*8d90*/  FMUL.FTZ R14, R105, -1.4426950216293334961 ;  /* 0xbfb8aa3b690e7820 */ /* 0x000fe20000410000 */
[----:B------:R-:W3:Y:S01]  /*8da0*/  MUFU.RCP R113, R87 ;  /* 0x0000005700717308 */ /* 0x000ee20000001000 */
[----:B------:R-:W-:-:S02]  /*8db0*/  FMUL.FTZ R18, R99, -1.4426950216293334961 ;  /* 0xbfb8aa3b63127820 */ /* 0x000fc40000410000 */
[----:B------:R-:W-:Y:S02]  /*8dc0*/  FMUL.FTZ R100, R20, -1.4426950216293334961 ;  /* 0xbfb8aa3b14647820 */ /* 0x000fe40000410000 */
[----:B------:R-:W-:Y:S02]  /*8dd0*/  FMUL.FTZ R102, R72, -1.4426950216293334961 ;  /* 0xbfb8aa3b48667820 */ /* 0x000fe40000410000 */
[----:B------:R-:W-:Y:S01]  /*8de0*/  FMUL.FTZ R12, R104, -1.4426950216293334961 ;  /* 0xbfb8aa3b680c7820 */ /* 0x000fe20000410000 */
[----:B------:R-:W4:Y:S01]  /*8df0*/  MUFU.EX2 R86, R86 ;  /* 0x0000005600567308 */ /* 0x000f220000000800 */
[----:B--2---:R-:W-:-:S07]  /*8e00*/  FADD.FTZ R90, R90, 1 ;  /* 0x3f8000005a5a7421 */ /* 0x004fce0000010000 */
[----:B------:R-:W2:Y:S08]  /*8e10*/  MUFU.RCP R109, R82 ;  /* 0x00000052006d7308 */ /* 0x000eb00000001000 */
[----:B------:R-:W5:Y:S08]  /*8e20*/  MUFU.EX2 R94, R94 ;  /* 0x0000005e005e7308 */ /* 0x000f700000000800 */
[----:B------:R-:W1:Y:S01]  /*8e30*/  MUFU.EX2 R96, R96 ;  /* 0x0000006000607308 */ /* 0x000e620000000800 */
[----:B0-----:R-:W-:-:S07]  /*8e40*/  FMUL.FTZ R76, R76, R107 ;  /* 0x0000006b4c4c7220 */ /* 0x001fce0000410000 */
[----:B------:R-:W0:Y:S08]  /*8e50*/  MUFU.EX2 R98, R98 ;  /* 0x0000006200627308 */ /* 0x000e300000000800 */
[----:B------:R-:W0:Y:S08]  /*8e60*/  MUFU.EX2 R101, R101 ;  /* 0x0000006500657308 */ /* 0x000e300000000800 */
[----:B------:R-:W0:Y:S08]  /*8e70*/  MUFU.EX2 R103, R103 ;  /* 0x0000006700677308 */ /* 0x000e300000000800 */
[----:B------:R-:W0:Y:S08]  /*8e80*/  MUFU.EX2 R14, R14 ;  /* 0x0000000e000e7308 */ /* 0x000e300000000800 */
[----:B------:R-:W0:Y:S08]  /*8e90*/  MUFU.EX2 R18, R18 ;  /* 0x0000001200127308 */ /* 0x000e300000000800 */
[----:B------:R-:W0:Y:S08]  /*8ea0*/  MUFU.EX2 R100, R100 ;  /* 0x0000006400647308 */ /* 0x000e300000000800 */
[----:B------:R-:W0:Y:S08]  /*8eb0*/  MUFU.EX2 R102, R102 ;  /* 0x0000006600667308 */ /* 0x000e300000000800 */
[----:B------:R-:W0:Y:S01]  /*8ec0*/  MUFU.EX2 R12, R12 ;  /* 0x0000000c000c7308 */ /* 0x000e220000000800 */
[----:B-1----:R-:W-:-:S02]  /*8ed0*/  FADD.FTZ R92, R92, 1 ;  /* 0x3f8000005c5c7421 */ /* 0x002fc40000010000 */
[----:B------:R-:W-:-:S05]  /*8ee0*/  FMUL.FTZ R76, R76, R53 ;  /* 0x000000354c4c7220 */ /* 0x000fca0000410000 */
[----:B------:R-:W1:Y:S01]  /*8ef0*/  MUFU.RCP R90, R90 ;  /* 0x0000005a005a7308 */ /* 0x000e620000001000 */
[----:B---3--:R-:W-:Y:S02]  /*8f00*/  FMUL.FTZ R53, R88, R113 ;  /* 0x0000007158357220 */ /* 0x008fe40000410000 */
[----:B----4-:R-:W-:Y:S02]  /*8f10*/  FADD.FTZ R86, R86, 1 ;  /* 0x3f80000056567421 */ /* 0x010fe40000010000 */
[----:B--2---:R-:W-:Y:S02]  /*8f20*/  FMUL.FTZ R87, R80, R109 ;  /* 0x0000006d50577220 */ /* 0x004fe40000410000 */
[----:B-----5:R-:W-:Y:S02]  /*8f30*/  FADD.FTZ R94, R94, 1 ;  /* 0x3f8000005e5e7421 */ /* 0x020fe40000010000 */
[----:B------:R-:W-:Y:S01]  /*8f40*/  FADD.FTZ R96, R96, 1 ;  /* 0x3f80000060607421 */ /* 0x000fe20000010000 */
[----:B------:R-:W2:Y:S01]  /*8f50*/  MUFU.RCP R111, R86 ;  /* 0x00000056006f7308 */ /* 0x000ea20000001000 */
[----:B------:R-:W-:-:S02]  /*8f60*/  FMUL.FTZ R53, R53, R56 ;  /* 0x0000003835357220 */ /* 0x000fc40000410000 */
[----:B0-----:R-:W-:Y:S02]  /*8f70*/  FADD.FTZ R98, R98, 1 ;  /* 0x3f80000062627421 */ /* 0x001fe40000010000 */
[----:B------:R-:W-:Y:S02]  /*8f80*/  FADD.FTZ R101, R101, 1 ;  /* 0x3f80000065657421 */ /* 0x000fe40000010000 */
[----:B------:R-:W-:Y:S01]  /*8f90*/  FADD.FTZ R103, R103, 1 ;  /* 0x3f80000067677421 */ /* 0x000fe20000010000 */
[----:B------:R-:W0:Y:S01]  /*8fa0*/  MUFU.RCP R92, R92 ;  /* 0x0000005c005c7308 */ /* 0x000e220000001000 */
[----:B------:R-:W-:Y:S02]  /*8fb0*/  FADD.FTZ R56, R14, 1 ;  /* 0x3f8000000e387421 */ /* 0x000fe40000010000 */
[----:B------:R-:W-:Y:S02]  /*8fc0*/  FMUL.FTZ R87, R87, R54 ;  /* 0x0000003657577220 */ /* 0x000fe40000410000 */
[----:B------:R-:W-:-:S02]  /*8fd0*/  FADD.FTZ R18, R18, 1 ;  /* 0x3f80000012127421 */ /* 0x000fc40000010000 */
[----:B------:R-:W-:Y:S02]  /*8fe0*/  FADD.FTZ R100, R100, 1 ;  /* 0x3f80000064647421 */ /* 0x000fe40000010000 */
[----:B------:R-:W-:Y:S02]  /*8ff0*/  FADD.FTZ R102, R102, 1 ;  /* 0x3f80000066667421 */ /* 0x000fe40000010000 */
[----:B------:R-:W-:Y:S01]  /*9000*/  FADD.FTZ R54, R12, 1 ;  /* 0x3f8000000c367421 */ /* 0x000fe20000010000 */
[----:B------:R-:W3:Y:S01]  /*9010*/  MUFU.RCP R94, R94 ;  /* 0x0000005e005e7308 */ /* 0x000ee20000001000 */
[----:B-1----:R-:W-:-:S07]  /*9020*/  FMUL.FTZ R12, R89, R90 ;  /* 0x0000005a590c7220 */ /* 0x002fce0000410000 */
[----:B------:R-:W1:Y:S08]  /*9030*/  MUFU.RCP R96, R96 ;  /* 0x0000006000607308 */ /* 0x000e700000001000 */
[----:B------:R-:W4:Y:S08]  /*9040*/  MUFU.RCP R98, R98 ;  /* 0x0000006200627308 */ /* 0x000f300000001000 */
[----:B------:R4:W5:Y:S08]  /*9050*/  MUFU.RCP R78, R18 ;  /* 0x00000012004e7308 */ /* 0x0009700000001000 */
[----:B------:R-:W0:Y:S08]  /*9060*/  MUFU.RCP R115, R100 ;  /* 0x0000006400737308 */ /* 0x000e300000001000 */
[----:B------:R-:W0:Y:S08]  /*9070*/  MUFU.RCP R101, R101 ;  /* 0x0000006500657308 */ /* 0x000e300000001000 */
[----:B------:R-:W0:Y:S08]  /*9080*/  MUFU.RCP R117, R102 ;  /* 0x0000006600757308 */ /* 0x000e300000001000 */
[----:B------:R-:W0:Y:S08]  /*9090*/  MUFU.RCP R103, R103 ;  /* 0x0000006700677308 */ /* 0x000e300000001000 */
[----:B------:R-:W1:Y:S08]  /*90a0*/  MUFU.RCP R89, R54 ;  /* 0x0000003600597308 */ /* 0x000e700000001000 */
[----:B------:R-:W5:Y:S01]  /*90b0*/  MUFU.RCP R56, R56 ;  /* 0x0000003800387308 */ /* 0x000f620000001000 */
[----:B--2---:R-:W-:-:S02]  /*90c0*/  FMUL.FTZ R84, R84, R111 ;  /* 0x0000006f54547220 */ /* 0x004fc40000410000 */
[----:B0-----:R-:W-:Y:S02]  /*90d0*/  FMUL.FTZ R91, R91, R92 ;  /* 0x0000005c5b5b7220 */ /* 0x001fe40000410000 */
[----:B------:R-:W-:Y:S02]  /*90e0*/  FMUL.FTZ R84, R84, R55 ;  /* 0x0000003754547220 */ /* 0x000fe40000410000 */
[----:B------:R-:W-:Y:S02]  /*90f0*/  FMUL.FTZ R12, R12, R57 ;  /* 0x000000390c0c7220 */ /* 0x000fe40000410000 */
[----:B---3--:R-:W-:Y:S02]  /*9100*/  FMUL.FTZ R14, R93, R94 ;  /* 0x0000005e5d0e7220 */ /* 0x008fe40000410000 */
[----:B-1----:R-:W-:Y:S02]  /*9110*/  FMUL.FTZ R95, R95, R96 ;  /* 0x000000605f5f7220 */ /* 0x002fe40000410000 */
[----:B------:R-:W-:-:S02]  /*9120*/  FMUL.FTZ R91, R91, R58 ;  /* 0x0000003a5b5b7220 */ /* 0x000fc40000410000 */
[----:B----4-:R-:W-:Y:S02]  /*9130*/  FMUL.FTZ R18, R97, R98 ;  /* 0x0000006261127220 */ /* 0x010fe40000410000 */
[----:B-----5:R-:W-:Y:S02]  /*9140*/  FMUL.FTZ R99, R99, R78 ;  /* 0x0000004e63637220 */ /* 0x020fe40000410000 */
[----:B------:R-:W-:Y:S02]  /*9150*/  FMUL.FTZ R20, R20, R115 ;  /* 0x0000007314147220 */ /* 0x000fe40000410000 */
[----:B------:R-:W-:Y:S02]  /*9160*/  FMUL.FTZ R55, R70, R101 ;  /* 0x0000006546377220 */ /* 0x000fe40000410000 */
[----:B------:R-:W-:Y:S02]  /*9170*/  FMUL.FTZ R72, R72, R117 ;  /* 0x0000007548487220 */ /* 0x000fe40000410000 */
[----:B------:R-:W-:-:S02]  /*9180*/  FMUL.FTZ R57, R74, R103 ;  /* 0x000000674a397220 */ /* 0x000fc40000410000 */
[----:B------:R-:W-:Y:S01]  /*9190*/  FMUL.FTZ R104, R104, R89 ;  /* 0x0000005968687220 */ /* 0x000fe20000410000 */
[----:B------:R-:W-:Y:S01]  /*91a0*/  BAR.SYNC.DEFER_BLOCKING 0x0 ;  /* 0x0000000000007b1d */ /* 0x000fe20000010000 */
[----:B------:R-:W-:Y:S01]  /*91b0*/  FMUL.FTZ R105, R105, R56 ;  /* 0x0000003869697220 */ /* 0x000fe20000410000 */
[----:B------:R-:W-:Y:S01]  /*91c0*/  F2FP.BF16.PACK_AB R76, R87, R76 ;  /* 0x0000004c574c723e */ /* 0x000fe200000010ff */
[----:B------:R-:W-:Y:S01]  /*91d0*/  FMUL.FTZ R14, R14, R59 ;  /* 0x0000003b0e0e7220 */ /* 0x000fe20000410000 */
[----:B------:R-:W-:Y:S01]  /*91e0*/  F2FP.BF16.PACK_AB R53, R53, R84 ;  /* 0x000000543535723e */ /* 0x000fe200000010ff */
[----:B------:R-:W-:Y:S01]  /*91f0*/  FMUL.FTZ R95, R95, R60 ;  /* 0x0000003c5f5f7220 */ /* 0x000fe20000410000 */
[----:B------:R-:W-:Y:S01]  /*9200*/  F2FP.BF16.PACK_AB R12, R91, R12 ;  /* 0x0000000c5b0c723e */ /* 0x000fe200000010ff */
[----:B------:R-:W-:Y:S02]  /*9210*/  FMUL.FTZ R18, R18, R61 ;  /* 0x0000003d12127220 */ /* 0x000fe40000410000 */
[----:B------:R-:W-:-:S02]  /*9220*/  FMUL.FTZ R99, R99, R62 ;  /* 0x0000003e63637220 */ /* 0x000fc40000410000 */
[----:B------:R-:W-:Y:S02]  /*9230*/  FMUL.FTZ R20, R20, R63 ;  /* 0x0000003f14147220 */ /* 0x000fe40000410000 */
[----:B------:R-:W-:Y:S02]  /*9240*/  FMUL.FTZ R55, R55, R64 ;  /* 0x0000004037377220 */ /* 0x000fe40000410000 */
[----:B------:R-:W-:Y:S02]  /*9250*/  FMUL.FTZ R72, R72, R65 ;  /* 0x0000004148487220 */ /* 0x000fe40000410000 */
[----:B------:R-:W-:Y:S02]  /*9260*/  FMUL.FTZ R57, R57, R66 ;  /* 0x0000004239397220 */ /* 0x000fe40000410000 */
[----:B------:R-:W-:Y:S02]  /*9270*/  FMUL.FTZ R104, R104, R67 ;  /* 0x0000004368687220 */ /* 0x000fe40000410000 */
[----:B------:R-:W-:Y:S01]  /*9280*/  FMUL.FTZ R105, R105, R68 ;  /* 0x0000004469697220 */ /* 0x000fe20000410000 */
[----:B------:R-:W-:-:S02]  /*9290*/  PRMT R54, R76, 0x7632, R54 ;  /* 0x000076324c367816 */ /* 0x000fc40000000036 */
[----:B------:R-:W-:Y:S02]  /*92a0*/  PRMT R56, R53, 0x7632, R56 ;  /* 0x0000763235387816 */ /* 0x000fe40000000038 */
[----:B------:R-:W-:Y:S02]  /*92b0*/  PRMT R58, R12, 0x7632, R58 ;  /* 0x000076320c3a7816 */ /* 0x000fe4000000003a */
[----:B------:R-:W-:Y:S02]  /*92c0*/  F2FP.BF16.PACK_AB R14, R95, R14 ;  /* 0x0000000e5f0e723e */ /* 0x000fe400000010ff */
[----:B------:R-:W-:Y:S02]  /*92d0*/  F2FP.BF16.PACK_AB R18, R99, R18 ;  /* 0x000000126312723e */ /* 0x000fe400000010ff */
[----:B------:R-:W-:Y:S02]  /*92e0*/  F2FP.BF16.PACK_AB R20, R55, R20 ;  /* 0x000000143714723e */ /* 0x000fe400000010ff */
[----:B------:R-:W-:-:S02]  /*92f0*/  F2FP.BF16.PACK_AB R57, R57, R72 ;  /* 0x000000483939723e */ /* 0x000fc400000010ff */
[----:B------:R-:W-:Y:S01]  /*9300*/  F2FP.BF16.PACK_AB R104, R105, R104 ;  /* 0x000000686968723e */ /* 0x000fe200000010ff */
[----:B------:R0:W-:Y:S01]  /*9310*/  STS.U16 [R0+0x2], R54 ;  /* 0x0000023600007388 */ /* 0x0001e20000000400 */
[----:B------:R-:W-:-:S03]  /*9320*/  PRMT R55, R18, 0x7632, R55 ;  /* 0x0000763212377816 */ /* 0x000fc60000000037 */
[----:B------:R1:W-:Y:S04]  /*9330*/  STS.U16 [R0+0x6], R56 ;  /* 0x0000063800007388 */ /* 0x0003e80000000400 */
[----:B------:R2:W-:Y:S01]  /*9340*/  STS.U16 [R0+0x8], R12 ;  /* 0x0000080c00007388 */ /* 0x0005e20000000400 */
[----:B0-----:R-:W-:-:S03]  /*9350*/  PRMT R54, R14, 0x7632, R54 ;  /* 0x000076320e367816 */ /* 0x001fc60000000036 */
[----:B------:R0:W-:Y:S01]  /*9360*/  STS.U16 [R0+0xa], R58 ;  /* 0x00000a3a00007388 */ /* 0x0001e20000000400 */
[----:B-1----:R-:W-:-:S03]  /*9370*/  PRMT R56, R57, 0x7610, R56 ;  /* 0x0000761039387816 */ /* 0x002fc60000000038 */
[----:B------:R1:W-:Y:S01]  /*9380*/  STS.U16 [R0+0xc], R14 ;  /* 0x00000c0e00007388 */ /* 0x0003e20000000400 */
[----:B--2---:R-:W-:Y:S02]  /*9390*/  PRMT R12, R20, 0x7632, R12 ;  /* 0x00007632140c7816 */ /* 0x004fe4000000000c */
[----:B0-----:R-:W-:Y:S02]  /*93a0*/  PRMT R58, R57, 0x7632, R58 ;  /* 0x00007632393a7816 */ /* 0x001fe4000000003a */
[----:B-1----:R-:W-:Y:S01]  /*93b0*/  PRMT R14, R104, 0x7632, R14 ;  /* 0x00007632680e7816 */ /* 0x002fe2000000000e */
[----:B------:R-:W-:Y:S04]  /*93c0*/  STS.U16 [R0], R76 ;  /* 0x0000004c00007388 */ /* 0x000fe80000000400 */
[----:B------:R-:W-:Y:S04]  /*93d0*/  STS.U16 [R0+0x4], R53 ;  /* 0x0000043500007388 */ /* 0x000fe80000000400 */
[----:B------:R-:W-:Y:S04]  /*93e0*/  STS.U16 [R0+0xe], R54 ;  /* 0x00000e3600007388 */ /* 0x000fe80000000400 */
[----:B------:R-:W-:Y:S04]  /*93f0*/  STS.U16 [R0+0x10], R18 ;  /* 0x0000101200007388 */ /* 0x000fe80000000400 */
[----:B------:R-:W-:Y:S04]  /*9400*/  STS.U16 [R0+0x12], R55 ;  /* 0x0000123700007388 */ /* 0x000fe80000000400 */
[----:B------:R-:W-:Y:S04]  /*9410*/  STS.U16 [R0+0x14], R20 ;  /* 0x0000141400007388 */ /* 0x000fe80000000400 */
        /* <DEDUP_REMOVED lines=41> */
.L_x_1640:
[----:B------:R-:W-:Y:S05]  /*96b0*/  BSYNC B0 ;  /* 0x0000000000007941 */ /* 0x000fea0003800000 */
.L_x_1639:
[----:B------:R-:W-:Y:S01]  /*96c0*/  MOV R6, R28 ;  /* 0x0000001c00067202 */ /* 0x000fe20000000f00 */
[----:B------:R-:W-:Y:S01]  /*96d0*/  IMAD R12, R50, c[0x0][0x218], RZ ;  /* 0x00008600320c7a24 */ /* 0x000fe200078e02ff */
[----:B------:R-:W-:Y:S02]  /*96e0*/  MOV R7, R91 ;  /* 0x0000005b00077202 */ /* 0x000fe40000000f00 */
[-C--:B------:R-:W-:Y:S01]  /*96f0*/  ISETP.GE.AND P4, PT, R11, R0.reuse, PT ;  /* 0x000000000b00720c */ /* 0x080fe20003f86270 */
[----:B------:R-:W-:Y:S01]  /*9700*/  IMAD R29, R51, c[0x0][0x21c], R12 ;  /* 0x00008700331d7a24 */ /* 0x000fe200078e020c */
[-C--:B------:R-:W-:Y:S01]  /*9710*/  ISETP.GE.AND P5, PT, R13, R0.reuse, PT ;  /* 0x000000000d00720c */ /* 0x080fe20003fa6270 */
[----:B------:R-:W-:Y:S01]  /*9720*/  IMAD.WIDE.U32 R6, R51, c[0x0][0x218], R6 ;  /* 0x0000860033067a25 */ /* 0x000fe200078e0006 */
[-C--:B------:R-:W-:Y:S02]  /*9730*/  ISETP.GE.AND P6, PT, R15, R0.reuse, PT ;  /* 0x000000000f00720c */ /* 0x080fe40003fc6270 */
[----:B------:R-:W-:-:S02]  /*9740*/  ISETP.GE.AND P3, PT, R9, R0, PT ;  /* 0x000000000900720c */ /* 0x000fc40003f66270 */
[----:B0-----:R-:W-:Y:S02]  /*9750*/  IADD3 R23, P0, R4, R6, RZ ;  /* 0x0000000604177210 */ /* 0x001fe40007f1e0ff */
        /* <DEDUP_REMOVED lines=8> */
[----:B------:R0:W-:Y:S01]  /*97e0*/  @!P4 STG.E.U16 [R4.64+0x40], R35 ;  /* 0x000040230400c986 */ /* 0x0001e2000c101504 */
[-C--:B------:R-:W-:Y:S02]  /*97f0*/  ISETP.GE.AND P4, PT, R71, R0.reuse, PT ;  /* 0x000000004700720c */ /* 0x080fe40003f86270 */
[----:B------:R-:W-:Y:S01]  /*9800*/  IADD3 R41, R41, 0x1, RZ ;  /* 0x0000000129297810 */ /* 0x000fe20007ffe0ff */
[----:B------:R0:W-:Y:S01]  /*9810*/  @!P5 STG.E.U16 [R4.64+0x80], R55 ;  /* 0x000080370400d986 */ /* 0x0001e2000c101504 */
[----:B------:R-:W-:-:S03]  /*9820*/  ISETP.GE.AND P5, PT, R77, R0, PT ;  /* 0x000000004d00720c */ /* 0x000fc60003fa6270 */
[----:B------:R0:W-:Y:S01]  /*9830*/  @!P6 STG.E.U16 [R4.64+0xc0], R33 ;  /* 0x0000c0210400e986 */ /* 0x0001e2000c101504 */
[----:B------:R-:W-:-:S03]  /*9840*/  ISETP.GE.AND P6, PT, R75, R0, PT ;  /* 0x000000004b00720c */ /* 0x000fc60003fc6270 */
[----:B------:R0:W-:Y:S01]  /*9850*/  @!P3 STG.E.U16 [R4.64], R53 ;  /* 0x000000350400b986 */ /* 0x0001e2000c101504 */
        /* <DEDUP_REMOVED lines=25> */
.L_x_1641:
[----:B------:R-:W-:Y:S05]  /*99f0*/  EXIT ;  /* 0x000000000000794d */ /* 0x000fea0003800000 */
.L_x_1643:
        /* <DEDUP_REMOVED lines=16> */
.L_x_5357:


//--------------------- .text._Z25selective_scan_fwd_kernelI32Selective_Scan_fwd_kernel_traitsILi32ELi16ELi1ELb0ELb1ELb1ELb0EN3c108BFloat16ENS1_7complexIfEEEEv13SSMParamsBase --------------------------
	.section	.text._Z25selective_scan_fwd_kernelI32Selective_Scan_fwd_kernel_traitsILi32ELi16ELi1ELb0ELb1ELb1ELb0EN3c108BFloat16ENS1_7complexIfEEEEv13SSMParamsBase,"ax",@progbits
	.sectioninfo	@"SHI_REGISTERS=214"
	.align	128
        .global         _Z25selective_scan_fwd_kernelI32Selective_Scan_fwd_kernel_traitsILi32ELi16ELi1ELb0ELb1ELb1ELb0EN3c108BFloat16ENS1_7complexIfEEEEv13SSMParamsBase
        .type           _Z25selective_scan_fwd_kernelI32Selective_Scan_fwd_kernel_traitsILi32ELi16ELi1ELb0ELb1ELb1ELb0EN3c108BFloat16ENS1_7complexIfEEEEv13SSMParamsBase,@function
        .size           _Z25selective_scan_fwd_kernelI32Selective_Scan_fwd_kernel_traitsILi32ELi16ELi1ELb0ELb1ELb1ELb0EN3c108BFloat16ENS1_7complexIfEEEEv13SSMParamsBase,(.L_x_5358 - _Z25selective_scan_fwd_kernelI32Selective_Scan_fwd_kernel_traitsILi32ELi16ELi1ELb0ELb1ELb1ELb0EN3c108BFloat16ENS1_7complexIfEEEEv13SSMParamsBase)
        .other          _Z25selective_scan_fwd_kernelI32Selective_Scan_fwd_kernel_traitsILi32ELi16ELi1ELb0ELb1ELb1ELb0EN3c108BFloat16ENS1_7complexIfEEEEv13SSMParamsBase,@"STO_CUDA_ENTRY STV_DEFAULT"
_Z25selective_scan_fwd_kernelI32Selective_Scan_fwd_kernel_traitsILi32ELi16ELi1ELb0ELb1ELb1ELb0EN3c108BFloat16ENS1_7complexIfEEEEv13SSMParamsBase:
.text._Z25selective_scan_fwd_kernelI32Selective_Scan_fwd_kernel_traitsILi32ELi16ELi1ELb0ELb1ELb1ELb0EN3c108BFloat16ENS1_7complexIfEEEEv13SSMParamsBase:
[----:B------:R-:W-:Y:S02]  /*0000*/  MOV R1, c[0x0][0x28] ;  /* 0x00000a0000017a02 */ /* 0x000fe40000000f00 */
[----:B------:R-:W-:Y:S01]  /*0010*/  IABS R15, c[0x0][0x178] ;  /* 0x00005e00000f7a13 */ /* 0x000fe20000000000 */
[----:B------:R-:W0:Y:S01]  /*0020*/  S2UR UR4, SR_CTAID.Y ;  /* 0x00000000000479c3 */ /* 0x000e220000002600 */
[----:B------:R-:W-:Y:S01]  /*0030*/  ISETP.NE.U32.AND P0, PT, RZ, c[0x0][0x238], PT ;  /* 0x00008e00ff007a0c */ /* 0x000fe20003f05070 */
[----:B------:R-:W-:Y:S01]  /*0040*/  HFMA2.MMA R20, -RZ, RZ, 0, 0 ;  /* 0x00000000ff147435 */ /* 0x000fe200000001ff */
[----:B------:R-:W1:Y:S01]  /*0050*/  I2F.RP R8, R15 ;  /* 0x0000000f00087306 */ /* 0x000e620000209400 */
[----:B------:R-:W-:Y:S01]  /*0060*/  ISETP.NE.U32.AND P1, PT, RZ, c[0x0][0x250], PT ;  /* 0x00009400ff007a0c */ /* 0x000fe20003f25070 */
[----:B------:R-:W-:Y:S01]  /*0070*/  IMAD.MOV.U32 R22, RZ, RZ, RZ ;  /* 0x000000ffff167224 */ /* 0x000fe200078e00ff */
[----:B------:R-:W-:Y:S02]  /*0080*/  ISETP.NE.AND.EX P0, PT, RZ, c[0x0][0x23c], PT, P0 ;  /* 0x00008f00ff007a0c */ /* 0x000fe40003f05300 */
[----:B------:R-:W2:Y:S01]  /*0090*/  S2UR UR6, SR_CTAID.X ;  /* 0x00000000000679c3 */ /* 0x000ea20000002500 */
[----:B------:R-:W-:-:S02]  /*00a0*/  ISETP.NE.AND.EX P1, PT, RZ, c[0x0][0x254], PT, P1 ;  /* 0x00009500ff007a0c */ /* 0x000fc40003f25310 */
[----:B-1----:R-:W1:Y:S01]  /*00b0*/  MUFU.RCP R8, R8 ;  /* 0x0000000800087308 */ /* 0x002e620000001000 */
[----:B0-----:R-:W-:Y:S01]  /*00c0*/  IMAD.U32 R0, RZ, RZ, UR4 ;  /* 0x00000004ff007e24 */ /* 0x001fe2000f8e00ff */
[----:B------:R-:W-:-:S04]  /*00d0*/  ULDC.64 UR4, c[0x0][0x118] ;  /* 0x0000460000047ab9 */ /* 0x000fc80000000a00 */
[----:B------:R-:W-:Y:S02]  /*00e0*/  SHF.R.S32.HI R21, RZ, 0x1f, R0 ;  /* 0x0000001fff157819 */ /* 0x000fe40000011400 */
[C---:B------:R-:W-:Y:S01]  /*00f0*/  @P0 LEA R2, P2, R0.reuse, c[0x0][0x238], 0x2 ;  /* 0x00008e0000020a11 */ /* 0x040fe200078410ff */
[----:B--2---:R-:W-:Y:S02]  /*0100*/  IMAD.U32 R23, RZ, RZ, UR6 ;  /* 0x00000006ff177e24 */ /* 0x004fe4000f8e00ff */
[----:B------:R-:W-:Y:S02]  /*0110*/  @P1 LEA R4, P3, R0, c[0x0][0x250], 0x2 ;  /* 0x0000940000041a11 */ /* 0x000fe400078610ff */
[----:B-1----:R-:W-:Y:S02]  /*0120*/  IADD3 R6, R8, 0xffffffe, RZ ;  /* 0x0ffffffe08067810 */ /* 0x002fe40007ffe0ff */
[C-C-:B------:R-:W-:Y:S02]  /*0130*/  @P0 LEA.HI.X R3, R0.reuse, c[0x0][0x23c], R21.reuse, 0x2, P2 ;  /* 0x00008f0000030a11 */ /* 0x140fe400010f1415 */
[----:B------:R0:W1:Y:S01]  /*0140*/  F2I.FTZ.U32.TRUNC.NTZ R7, R6 ;  /* 0x0000000600077305 */ /* 0x000062000021f000 */
[----:B------:R-:W-:-:S02]  /*0150*/  @P1 LEA.HI.X R5, R0, c[0x0][0x254], R21, 0x2, P3 ;  /* 0x0000950000051a11 */ /* 0x000fc400018f1415 */
[----:B------:R2:W5:Y:S01]  /*0160*/  @P0 LDG.E R20, [R2.64] ;  /* 0x0000000402140981 */ /* 0x000562000c1e1900 */
[----:B------:R-:W-:-:S03]  /*0170*/  SHF.R.S32.HI R202, RZ, 0x1f, R23 ;  /* 0x0000001fffca7819 */ /* 0x000fc60000011417 */
[----:B------:R3:W5:Y:S01]  /*0180*/  @P1 LDG.E R22, [R4.64] ;  /* 0x0000000404161981 */ /* 0x000762000c1e1900 */
[----:B0-----:R-:W-:Y:S01]  /*0190*/  IMAD.MOV.U32 R6, RZ, RZ, RZ ;  /* 0x000000ffff067224 */ /* 0x001fe200078e00ff */
[----:B--2---:R-:W-:Y:S02]  /*01a0*/  IABS R2, R0 ;  /* 0x0000000000027213 */ /* 0x004fe40000000000 */
[----:B-1----:R-:W-:-:S05]  /*01b0*/  IADD3 R10, RZ, -R7, RZ ;  /* 0x80000007ff0a7210 */ /* 0x002fca0007ffe0ff */
[----:B------:R-:W-:-:S04]  /*01c0*/  IMAD R3, R10, R15, RZ ;  /* 0x0000000f0a037224 */ /* 0x000fc800078e02ff */
[----:B------:R-:W-:Y:S01]  /*01d0*/  IMAD.HI.U32 R7, R7, R3, R6 ;  /* 0x0000000307077227 */ /* 0x000fe200078e0006 */
[----:B------:R-:W-:-:S04]  /*01e0*/  MOV R3, c[0x0][0x174] ;  /* 0x00005d0000037a02 */ /* 0x000fc80000000f00 */
[----:B------:R-:W-:Y:S01]  /*01f0*/  ISETP.GE.AND P0, PT, R3, 0x1, PT ;  /* 0x000000010300780c */ /* 0x000fe20003f06270 */
[----:B------:R-:W-:Y:S01]  /*0200*/  IMAD.HI.U32 R10, R7, R2, RZ ;  /* 0x00000002070a7227 */ /* 0x000fe200078e00ff */
[----:B------:R-:W-:-:S04]  /*0210*/  LOP3.LUT R3, R0, c[0x0][0x178], RZ, 0x3c, !PT ;  /* 0x00005e0000037a12 */ /* 0x000fc800078e3cff */
[----:B------:R-:W-:-:S05]  /*0220*/  IADD3 R8, -R10, RZ, RZ ;  /* 0x000000ff0a087210 */ /* 0x000fca0007ffe1ff */
[----:B------:R-:W-:Y:S02]  /*0230*/  IMAD R8, R15, R8, R2 ;  /* 0x000000080f087224 */ /* 0x000fe400078e0202 */
[----:B------:R-:W-:-:S03]  /*0240*/  IMAD R2, R202, c[0x0][0x190], RZ ;  /* 0x00006400ca027a24 */ /* 0x000fc600078e02ff */
[----:B------:R-:W-:Y:S01]  /*0250*/  ISETP.GT.U32.AND P1, PT, R15, R8, PT ;  /* 0x000000080f00720c */ /* 0x000fe20003f24070 */
[----:B------:R-:W-:-:S12]  /*0260*/  @!P0 EXIT ;  /* 0x000000000000894d */ /* 0x000fd80003800000 */
[----:B---3--:R-:W0:Y:S01]  /*0270*/  S2R R65, SR_TID.X ;  /* 0x0000000000417919 */ /* 0x008e220000002100 */
[----:B------:R-:W-:Y:S01]  /*0280*/  @!P1 IMAD.IADD R8, R8, 0x1, -R15 ;  /* 0x0000000108089824 */ /* 0x000fe200078e0a0f */
[----:B------:R-:W-:Y:S01]  /*0290*/  ISETP.GE.AND P2, PT, R3, RZ, PT ;  /* 0x000000ff0300720c */ /* 0x000fe20003f46270 */
[C---:B------:R-:W-:Y:S01]  /*02a0*/  IMAD R11, R21.reuse, c[0x0][0x1e8], RZ ;  /* 0x00007a00150b7a24 */ /* 0x040fe200078e02ff */
[----:B------:R-:W-:Y:S01]  /*02b0*/  @!P1 IADD3 R10, R10, 0x1, RZ ;  /* 0x000000010a0a9810 */ /* 0x000fe20007ffe0ff */
[----:B------:R-:W-:Y:S01]  /*02c0*/  IMAD R9, R21, c[0x0][0x1d8], RZ ;  /* 0x0000760015097a24 */ /* 0x000fe200078e02ff */
[----:B------:R-:W-:Y:S01]  /*02d0*/  ISETP.GE.U32.AND P0, PT, R8, R15, PT ;  /* 0x0000000f0800720c */ /* 0x000fe20003f06070 */
[----:B------:R-:W-:Y:S01]  /*02e0*/  IMAD R13, R23, c[0x0][0x194], R2 ;  /* 0x00006500170d7a24 */ /* 0x000fe200078e0202 */
[----:B------:R-:W-:Y:S01]  /*02f0*/  ISETP.NE.AND P1, PT, RZ, c[0x0][0x178], PT ;  /* 0x00005e00ff007a0c */ /* 0x000fe20003f25270 */
[----:B------:R-:W-:Y:S01]  /*0300*/  IMAD.WIDE.U32 R4, R0, c[0x0][0x1e8], RZ ;  /* 0x00007a0000047a25 */ /* 0x000fe200078e00ff */
[----:B------:R-:W1:Y:S01]  /*0310*/  S2R R28, SR_LANEID ;  /* 0x00000000001c7919 */ /* 0x000e620000000000 */
[----:B------:R-:W-:-:S02]  /*0320*/  MOV R29, RZ ;  /* 0x000000ff001d7202 */ /* 0x000fc40000000f00 */
[C---:B------:R-:W-:Y:S02]  /*0330*/  IMAD R11, R0.reuse, c[0x0][0x1ec], R11 ;  /* 0x00007b00000b7a24 */ /* 0x040fe400078e020b */
[----:B------:R-:W-:-:S03]  /*0340*/  IMAD.WIDE.U32 R2, R0, c[0x0][0x1d8], RZ ;  /* 0x0000760000027a25 */ /* 0x000fc600078e00ff */
[----:B------:R-:W-:Y:S01]  /*0350*/  IADD3 R5, R5, R11, RZ ;  /* 0x0000000b05057210 */ /* 0x000fe20007ffe0ff */
[----:B------:R-:W-:Y:S01]  /*0360*/  IMAD R9, R0, c[0x0][0x1dc], R9 ;  /* 0x0000770000097a24 */ /* 0x000fe200078e0209 */
[----:B------:R-:W-:Y:S01]  /*0370*/  @P0 IADD3 R10, R10, 0x1, RZ ;  /* 0x000000010a0a0810 */ /* 0x000fe20007ffe0ff */
[----:B------:R-:W-:Y:S02]  /*0380*/  IMAD R12, R202, c[0x0][0x1b0], RZ ;  /* 0x00006c00ca0c7a24 */ /* 0x000fe400078e02ff */
[----:B------:R-:W-:Y:S01]  /*0390*/  IMAD.IADD R3, R3, 0x1, R9 ;  /* 0x0000000103037824 */ /* 0x000fe200078e0209 */
[----:B0-----:R-:W-:Y:S01]  /*03a0*/  SHF.L.U32 R25, R65, 0x4, RZ ;  /* 0x0000000441197819 */ /* 0x001fe200000006ff */
[----:B------:R-:W-:Y:S01]  /*03b0*/  IMAD.WIDE.U32 R6, R23, c[0x0][0x190], RZ ;  /* 0x0000640017067a25 */ /* 0x000fe200078e00ff */
[----:B------:R-:W-:Y:S02]  /*03c0*/  LOP3.LUT R24, R65, 0x1f, RZ, 0xc0, !PT ;  /* 0x0000001f41187812 */ /* 0x000fe400078ec0ff */
[----:B------:R-:W-:Y:S01]  /*03d0*/  LOP3.LUT R25, R25, 0xfffffe00, RZ, 0xc0, !PT ;  /* 0xfffffe0019197812 */ /* 0x000fe200078ec0ff */
[----:B------:R-:W-:Y:S01]  /*03e0*/  IMAD R11, R23, c[0x0][0x1b4], R12 ;  /* 0x00006d00170b7a24 */ /* 0x000fe200078e020c */
[----:B------:R-:W-:Y:S01]  /*03f0*/  IADD3 R7, R7, R13, RZ ;  /* 0x0000000d07077210 */ /* 0x000fe20007ffe0ff */
[----:B------:R-:W-:Y:S01]  /*0400*/  IMAD.WIDE.U32 R8, R23, c[0x0][0x1b0], RZ ;  /* 0x00006c0017087a25 */ /* 0x000fe200078e00ff */
[----:B------:R-:W-:-:S03]  /*0410*/  LOP3.LUT R26, R25, R24, RZ, 0xfc, !PT ;  /* 0x00000018191a7212 */ /* 0x000fc600078efcff */
[----:B------:R-:W-:Y:S01]  /*0420*/  IMAD R12, R202, c[0x0][0x1d0], RZ ;  /* 0x00007400ca0c7a24 */ /* 0x000fe200078e02ff */
[----:B------:R-:W-:Y:S01]  /*0430*/  SHF.R.S32.HI R27, RZ, 0x1f, R26 ;  /* 0x0000001fff1b7819 */ /* 0x000fe2000001141a */
[----:B------:R-:W-:-:S04]  /*0440*/  IMAD.WIDE.U32 R2, R23, c[0x0][0x1d0], R2 ;  /* 0x0000740017027a25 */ /* 0x000fc800078e0002 */
[----:B------:R-:W-:Y:S02]  /*0450*/  IMAD R14, R202, c[0x0][0x1e0], RZ ;  /* 0x00007800ca0e7a24 */ /* 0x000fe400078e02ff */
[----:B------:R-:W-:Y:S01]  /*0460*/  @!P2 IMAD.MOV R10, RZ, RZ, -R10 ;  /* 0x000000ffff0aa224 */ /* 0x000fe200078e0a0a */
[----:B------:R-:W-:Y:S01]  /*0470*/  @!P1 LOP3.LUT R10, RZ, c[0x0][0x178], RZ, 0x33, !PT ;  /* 0x00005e00ff0a9a12 */ /* 0x000fe200078e33ff */
[----:B------:R-:W-:-:S04]  /*0480*/  IMAD.WIDE.U32 R4, R23, c[0x0][0x1e0], R4 ;  /* 0x0000780017047a25 */ /* 0x000fc800078e0004 */
[----:B------:R-:W-:Y:S01]  /*0490*/  IMAD.IADD R9, R9, 0x1, R11 ;  /* 0x0000000109097824 */ /* 0x000fe200078e020b */
[C---:B------:R-:W-:Y:S01]  /*04a0*/  IADD3 R11, P0, R26.reuse, R2, RZ ;  /* 0x000000021a0b7210 */ /* 0x040fe20007f1e0ff */
[C---:B------:R-:W-:Y:S01]  /*04b0*/  IMAD R12, R23.reuse, c[0x0][0x1d4], R12 ;  /* 0x00007500170c7a24 */ /* 0x040fe200078e020c */
[----:B------:R-:W-:Y:S01]  /*04c0*/  IADD3 R17, P1, R26, R4, RZ ;  /* 0x000000041a117210 */ /* 0x000fe20007f3e0ff */
[----:B------:R-:W-:Y:S01]  /*04d0*/  IMAD R13, R23, c[0x0][0x1e4], R14 ;  /* 0x00007900170d7a24 */ /* 0x000fe200078e020e */
[----:B------:R-:W-:Y:S02]  /*04e0*/  SHF.R.S32.HI R2, RZ, 0x1f, R10 ;  /* 0x0000001fff027819 */ /* 0x000fe4000001140a */
[C---:B------:R-:W-:Y:S02]  /*04f0*/  IADD3.X R14, R27.reuse, R3, R12, P0, !PT ;  /* 0x000000031b0e7210 */ /* 0x040fe400007fe40c */
[----:B------:R-:W-:Y:S01]  /*0500*/  IADD3.X R12, R27, R5, R13, P1, !PT ;  /* 0x000000051b0c7210 */ /* 0x000fe20000ffe40d */
[----:B------:R-:W-:-:S02]  /*0510*/  IMAD R13, R2, c[0x0][0x1a8], RZ ;  /* 0x00006a00020d7a24 */ /* 0x000fc400078e02ff */
[----:B------:R-:W-:Y:S02]  /*0520*/  IMAD R15, R2, c[0x0][0x1c8], RZ ;  /* 0x00007200020f7a24 */ /* 0x000fe400078e02ff */
[----:B------:R-:W-:Y:S01]  /*0530*/  IMAD.WIDE.U32 R2, R10, c[0x0][0x1a8], R6 ;  /* 0x00006a000a027a25 */ /* 0x000fe200078e0006 */
[----:B------:R-:W-:-:S03]  /*0540*/  LEA R6, P2, R11, c[0x0][0x240], 0x1 ;  /* 0x000090000b067a11 */ /* 0x000fc600078408ff */
[----:B------:R-:W-:Y:S01]  /*0550*/  IMAD.WIDE.U32 R4, R10, c[0x0][0x1c8], R8 ;  /* 0x000072000a047a25 */ /* 0x000fe200078e0008 */
[----:B------:R-:W-:-:S03]  /*0560*/  LEA R30, P0, R2, c[0x0][0x228], 0x1 ;  /* 0x00008a00021e7a11 */ /* 0x000fc600078008ff */
[----:B------:R-:W-:Y:S01]  /*0570*/  IMAD R7, R10, c[0x0][0x1ac], R13 ;  /* 0x00006b000a077a24 */ /* 0x000fe200078e020d */
[----:B------:R-:W-:Y:S01]  /*0580*/  LEA R31, P1, R4, c[0x0][0x230], 0x1 ;  /* 0x00008c00041f7a11 */ /* 0x000fe200078208ff */
[----:B------:R-:W-:Y:S01]  /*0590*/  IMAD R33, R10, c[0x0][0x1cc], R15 ;  /* 0x000073000a217a24 */ /* 0x000fe200078e020f */
[----:B------:R-:W-:Y:S02]  /*05a0*/  LEA R15, P3, R17, c[0x0][0x248], 0x1 ;  /* 0x00009200110f7a11 */ /* 0x000fe400078608ff */
[----:B------:R-:W-:Y:S01]  /*05b0*/  IADD3 R7, R3, R7, RZ ;  /* 0x0000000703077210 */ /* 0x000fe20007ffe0ff */
[----:B------:R-:W-:Y:S01]  /*05c0*/  IMAD.IADD R33, R5, 0x1, R33 ;  /* 0x0000000105217824 */ /* 0x000fe200078e0221 */
[----:B------:R-:W-:Y:S02]  /*05d0*/  LEA.HI.X R3, R11, c[0x0][0x244], R14, 0x1, P2 ;  /* 0x000091000b037a11 */ /* 0x000fe400010f0c0e */
[----:B------:R-:W-:Y:S02]  /*05e0*/  LEA.HI.X R17, R17, c[0x0][0x24c], R12, 0x1, P3 ;  /* 0x0000930011117a11 */ /* 0x000fe400018f0c0c */
[----:B------:R-:W-:-:S02]  /*05f0*/  LEA.HI.X R32, R2, c[0x0][0x22c], R7, 0x1, P0 ;  /* 0x00008b0002207a11 */ /* 0x000fc400000f0c07 */
[----:B-1----:R-:W-:Y:S02]  /*0600*/  LEA.HI.X R33, R4, c[0x0][0x234], R33, 0x1, P1 ;  /* 0x00008d0004217a11 */ /* 0x002fe400008f0c21 */
.L_x_1683:
[----:B------:R-:W-:Y:S01]  /*0610*/  BAR.SYNC.DEFER_BLOCKING 0x0 ;  /* 0x0000000000007b1d */ /* 0x000fe20000010000 */
[----:B------:R-:W-:Y:S01]  /*0620*/  IMAD.MOV.U32 R2, RZ, RZ, -0x200 ;  /* 0xfffffe00ff027424 */ /* 0x000fe200078e00ff */
[----:B0-----:R-:W-:Y:S02]  /*0630*/  PRMT R4, RZ, 0x7610, R4 ;  /* 0x00007610ff047816 */ /* 0x001fe40000000004 */
[--C-:B------:R-:W-:Y:S01]  /*0640*/  LOP3.LUT R50, R25, 0x20, R24.reuse, 0xfe, !PT ;  /* 0x0000002019327812 */ /* 0x100fe200078efe18 */
[----:B------:R-:W-:Y:S01]  /*0650*/  IMAD R35, R29, R2, c[0x0][0x168] ;  /* 0x00005a001d237624 */ /* 0x000fe200078e0202 */
[----:B------:R-:W-:Y:S02]  /*0660*/  MOV R2, R6 ;  /* 0x0000000600027202 */ /* 0x000fe40000000f00 */
[----:B------:R-:W-:Y:S02]  /*0670*/  LOP3.LUT R52, R25, 0x40, R24, 0xfe, !PT ;  /* 0x0000004019347812 */ /* 0x000fe400078efe18 */
[----:B------:R-:W-:-:S02]  /*0680*/  ISETP.GE.AND P0, PT, R26, R35, PT ;  /* 0x000000231a00720c */ /* 0x000fc40003f06270 */
[C-C-:B------:R-:W-:Y:S02]  /*0690*/  LOP3.LUT R54, R25.reuse, 0x60, R24.reuse, 0xfe, !PT ;  /* 0x0000006019367812 */ /* 0x140fe400078efe18 */
        /* <DEDUP_REMOVED lines=58> */
[----:B------:R-:W-:-:S02]  /*0a40*/  IADD3 R5, R28, 0x20, RZ ;  /* 0x000000201c057810 */ /* 0x000fc40007ffe0ff */
[C---:B------:R-:W-:Y:S02]  /*0a50*/  IADD3 R7, R28.reuse, 0x40, RZ ;  /* 0x000000401c077810 */ /* 0x040fe40007ffe0ff */
[C---:B------:R-:W-:Y:S02]  /*0a60*/  IADD3 R9, R28.reuse, 0x60, RZ ;  /* 0x000000601c097810 */ /* 0x040fe40007ffe0ff */
[C---:B------:R-:W-:Y:S02]  /*0a70*/  IADD3 R11, R28.reuse, 0x80, RZ ;  /* 0x000000801c0b7810 */ /* 0x040fe40007ffe0ff */
[----:B------:R-:W-:Y:S02]  /*0a80*/  IADD3 R13, R28, 0xa0, RZ ;  /* 0x000000a01c0d7810 */ /* 0x000fe40007ffe0ff */
[-C--:B------:R-:W-:Y:S02]  /*0a90*/  LEA.HI.SX32 R5, R5, R28.reuse, 0x1b ;  /* 0x0000001c05057211 */ /* 0x080fe400078fdaff */
[----:B------:R-:W-:-:S02]  /*0aa0*/  LEA.HI.SX32 R7, R7, R28, 0x1b ;  /* 0x0000001c07077211 */ /* 0x000fc400078fdaff */
[-C--:B------:R-:W-:Y:S02]  /*0ab0*/  LEA.HI.SX32 R9, R9, R28.reuse, 0x1b ;  /* 0x0000001c09097211 */ /* 0x080fe400078fdaff */
[-C--:B------:R-:W-:Y:S01]  /*0ac0*/  LEA.HI.SX32 R11, R11, R28.reuse, 0x1b ;  /* 0x0000001c0b0b7211 */ /* 0x080fe200078fdaff */
[----:B------:R-:W-:Y:S01]  /*0ad0*/  IMAD.SHL.U32 R41, R7, 0x2, RZ ;  /* 0x0000000207297824 */ /* 0x000fe200078e00ff */
[-C--:B------:R-:W-:Y:S02]  /*0ae0*/  LEA.HI.SX32 R13, R13, R28.reuse, 0x1b ;  /* 0x0000001c0d0d7211 */ /* 0x080fe400078fdaff */
[----:B------:R-:W-:Y:S02]  /*0af0*/  SHF.L.U32 R37, R5, 0x1, RZ ;  /* 0x0000000105257819 */ /* 0x000fe400000006ff */
[C---:B------:R-:W-:Y:S01]  /*0b00*/  IADD3 R5, R28.reuse, 0xc0, RZ ;  /* 0x000000c01c057810 */ /* 0x040fe20007ffe0ff */
[----:B------:R-:W-:Y:S01]  /*0b10*/  IMAD.SHL.U32 R43, R11, 0x2, RZ ;  /* 0x000000020b2b7824 */ /* 0x000fe200078e00ff */
[----:B------:R-:W-:-:S02]  /*0b20*/  LEA.HI.SX32 R39, R28, R28, 0x1b ;  /* 0x0000001c1c277211 */ /* 0x000fc400078fdaff */
[----:B------:R-:W-:Y:S02]  /*0b30*/  SHF.L.U32 R45, R9, 0x1, RZ ;  /* 0x00000001092d7819 */ /* 0x000fe400000006ff */
[C---:B------:R-:W-:Y:S02]  /*0b40*/  IADD3 R7, R28.reuse, 0xe0, RZ ;  /* 0x000000e01c077810 */ /* 0x040fe40007ffe0ff */
[C---:B------:R-:W-:Y:S02]  /*0b50*/  IADD3 R9, R28.reuse, 0x100, RZ ;  /* 0x000001001c097810 */ /* 0x040fe40007ffe0ff */
[----:B------:R-:W-:Y:S02]  /*0b60*/  SHF.L.U32 R51, R13, 0x1, RZ ;  /* 0x000000010d337819 */ /* 0x000fe400000006ff */
[C---:B------:R-:W-:Y:S02]  /*0b70*/  IADD3 R11, R28.reuse, 0x120, RZ ;  /* 0x000001201c0b7810 */ /* 0x040fe40007ffe0ff */
[----:B------:R-:W-:-:S02]  /*0b80*/  IADD3 R13, R28, 0x140, RZ ;  /* 0x000001401c0d7810 */ /* 0x000fc40007ffe0ff */
[-C--:B------:R-:W-:Y:S01]  /*0b90*/  LEA.HI.SX32 R5, R5, R28.reuse, 0x1b ;  /* 0x0000001c05057211 */ /* 0x080fe200078fdaff */
[----:B------:R-:W-:Y:S01]  /*0ba0*/  IMAD.SHL.U32 R39, R39, 0x2, RZ ;  /* 0x0000000227277824 */ /* 0x000fe200078e00ff */
[-C--:B------:R-:W-:Y:S02]  /*0bb0*/  LEA.HI.SX32 R7, R7, R28.reuse, 0x1b ;  /* 0x0000001c07077211 */ /* 0x080fe400078fdaff */
        /* <DEDUP_REMOVED lines=8> */
[----:B------:R-:W-:Y:S01]  /*0c40*/  SHF.L.U32 R55, R11, 0x1, RZ ;  /* 0x000000010b377819 */ /* 0x000fe200000006ff */
[----:B------:R-:W-:Y:S01]  /*0c50*/  IMAD.SHL.U32 R59, R13, 0x2, RZ ;  /* 0x000000020d3b7824 */ /* 0x000fe200078e00ff */
[C---:B------:R-:W-:Y:S02]  /*0c60*/  IADD3 R9, R28.reuse, 0x1a0, RZ ;  /* 0x000001a01c097810 */ /* 0x040fe40007ffe0ff */
[C---:B------:R-:W-:Y:S02]  /*0c70*/  IADD3 R11, R28.reuse, 0x1c0, RZ ;  /* 0x000001c01c0b7810 */ /* 0x040fe40007ffe0ff */
[----:B------:R-:W-:Y:S02]  /*0c80*/  LEA.HI.SX32 R5, R5, R28, 0x1b ;  /* 0x0000001c05057211 */ /* 0x000fe400078fdaff */
[----:B------:R-:W-:-:S02]  /*0c90*/  IADD3 R13, R28, 0x1e0, RZ ;  /* 0x000001e01c0d7810 */ /* 0x000fc40007ffe0ff */
[-C--:B------:R-:W-:Y:S02]  /*0ca0*/  LEA.HI.SX32 R7, R7, R28.reuse, 0x1b ;  /* 0x0000001c07077211 */ /* 0x080fe400078fdaff */
[-C--:B------:R-:W-:Y:S02]  /*0cb0*/  LEA.HI.SX32 R9, R9, R28.reuse, 0x1b ;  /* 0x0000001c09097211 */ /* 0x080fe400078fdaff */
[-C--:B------:R-:W-:Y:S01]  /*0cc0*/  LEA.HI.SX32 R11, R11, R28.reuse, 0x1b ;  /* 0x0000001c0b0b7211 */ /* 0x080fe200078fdaff */
[----:B------:R-:W-:Y:S01]  /*0cd0*/  IMAD.SHL.U32 R61, R7, 0x2, RZ ;  /* 0x00000002073d7824 */ /* 0x000fe200078e00ff */
[----:B------:R-:W-:Y:S02]  /*0ce0*/  SHF.L.U32 R63, R5, 0x1, RZ ;  /* 0x00000001053f7819 */ /* 0x000fe400000006ff */
[----:B------:R-:W-:Y:S01]  /*0cf0*/  LEA.HI.SX32 R13, R13, R28, 0x1b ;  /* 0x0000001c0d0d7211 */ /* 0x000fe200078fdaff */
[----:B------:R-:W-:Y:S01]  /*0d00*/  IMAD.SHL.U32 R101, R11, 0x2, RZ ;  /* 0x000000020b657824 */ /* 0x000fe200078e00ff */
[----:B------:R-:W-:-:S02]  /*0d10*/  SHF.L.U32 R57, R9, 0x1, RZ ;  /* 0x0000000109397819 */ /* 0x000fc400000006ff */
[----:B------:R-:W-:Y:S02]  /*0d20*/  SHF.L.U32 R99, R13, 0x1, RZ ;  /* 0x000000010d637819 */ /* 0x000fe400000006ff */
[-C--:B------:R-:W-:Y:S02]  /*0d30*/  ISETP.GE.AND P2, PT, R54, R35.reuse, PT ;  /* 0x000000233600720c */ /* 0x080fe40003f46270 */
[-C--:B------:R-:W-:Y:S02]  /*0d40*/  ISETP.GE.AND P1, PT, R50, R35.reuse, PT ;  /* 0x000000233200720c */ /* 0x080fe40003f26270 */
        /* <DEDUP_REMOVED lines=8> */
[----:B------:R-:W-:-:S02]  /*0dd0*/  PRMT R56, RZ, 0x7610, R56 ;  /* 0x00007610ff387816 */ /* 0x000fc40000000038 */
[----:B------:R-:W-:Y:S02]  /*0de0*/  PRMT R58, RZ, 0x7610, R58 ;  /* 0x00007610ff3a7816 */ /* 0x000fe4000000003a */
[----:B------:R-:W-:Y:S02]  /*0df0*/  PRMT R60, RZ, 0x7610, R60 ;  /* 0x00007610ff3c7816 */ /* 0x000fe4000000003c */
[----:B------:R-:W-:Y:S01]  /*0e00*/  PRMT R62, RZ, 0x7610, R62 ;  /* 0x00007610ff3e7816 */ /* 0x000fe2000000003e */
[----:B--2---:R0:W-:Y:S02]  /*0e10*/  STS.U16 [R39], R4 ;  /* 0x0000000427007388 */ /* 0x0041e40000000400 */
[----:B0-----:R-:W-:Y:S02]  /*0e20*/  IMAD.SHL.U32 R4, R28, 0x10, RZ ;  /* 0x000000101c047824 */ /* 0x001fe400078e00ff */
[----:B---3--:R-:W-:Y:S04]  /*0e30*/  STS.U16 [R37+0x40], R6 ;  /* 0x0000400625007388 */ /* 0x008fe80000000400 */
[----:B----4-:R-:W-:Y:S04]  /*0e40*/  STS.U16 [R41+0x80], R8 ;  /* 0x0000800829007388 */ /* 0x010fe80000000400 */
        /* <DEDUP_REMOVED lines=8> */
[----:B0-----:R-:W-:-:S04]  /*0ed0*/  LEA.HI.SX32 R34, R4, R4, 0x1b ;  /* 0x0000000404227211 */ /* 0x001fc800078fdaff */
[----:B------:R-:W-:Y:S02]  /*0ee0*/  SHF.L.U32 R34, R34, 0x1, RZ ;  /* 0x0000000122227819 */ /* 0x000fe400000006ff */
[----:B------:R-:W-:Y:S01]  /*0ef0*/  MOV R16, R15 ;  /* 0x0000000f00107202 */ /* 0x000fe20000000f00 */
[----:B------:R-:W-:Y:S04]  /*0f00*/  STS.U16 [R63+0x2c0], R40 ;  /* 0x0002c0283f007388 */ /* 0x000fe80000000400 */
        /* <DEDUP_REMOVED lines=24> */
[----:B------:R-:W-:Y:S02]  /*1090*/  PRMT R40, RZ, 0x7610, R40 ;  /* 0x00007610ff287816 */ /* 0x000fe40000000028 */
[----:B-1----:R-:W-:Y:S02]  /*10a0*/  PRMT R44, RZ, 0x7610, R44 ;  /* 0x00007610ff2c7816 */ /* 0x002fe4000000002c */
[----:B--2---:R-:W-:Y:S02]  /*10b0*/  PRMT R46, RZ, 0x7610, R46 ;  /* 0x00007610ff2e7816 */ /* 0x004fe4000000002e */
[----:B---3--:R-:W-:Y:S02]  /*10c0*/  PRMT R48, RZ, 0x7610, R48 ;  /* 0x00007610ff307816 */ /* 0x008fe40000000030 */
        /* <DEDUP_REMOVED lines=28> */
[----:B------:R-:W-:-:S05]  /*1290*/  IMAD.MOV.U32 R69, RZ, RZ, c[0x0][0x16c] ;  /* 0x00005b00ff457624 */ /* 0x000fca00078e00ff */
        /* <DEDUP_REMOVED lines=90> */
.L_x_1645:
[----:B------:R-:W-:Y:S05]  /*1840*/  BSYNC B0 ;  /* 0x0000000000007941 */ /* 0x000fea0003800000 */
.L_x_1644:
        /* <DEDUP_REMOVED lines=36> */
.L_x_1647:
[----:B------:R-:W-:Y:S05]  /*1a90*/  BSYNC B0 ;  /* 0x0000000000007941 */ /* 0x000fea0003800000 */
.L_x_1646:
        /* <DEDUP_REMOVED lines=38> */
.L_x_1649:
[----:B------:R-:W-:Y:S05]  /*1d00*/  BSYNC B0 ;  /* 0x0000000000007941 */ /* 0x000fea0003800000 */
.L_x_1648:
[----:B------:R-:W-:Y:S01]  /*1d10*/  PRMT R69, RZ, 0x5410, R54 ;  /* 0x00005410ff457816 */ /* 0x000fe20000000036 */
[----:B------:R-:W-:Y:S01]  /*1d20*/  BSSY B0, `(.L_x_1650) ;  /* 0x0000023000007945 */ /* 0x000fe20003800000 */
[----:B------:R-:W-:-:S03]  /*1d30*/  FSETP.GTU.FTZ.AND P3, PT, R52, 20, PT ;  /* 0x41a000003400780b */ /* 0x000fc60003f7c000 */
[----:B------:R-:W-:Y:S01]  /*1d40*/  FADD.FTZ R54, R69, R22 ;  /* 0x0000001645367221 */ /* 0x000fe20000010000 */
        /* <DEDUP_REMOVED lines=32> */
.L_x_1651:
[----:B------:R-:W-:Y:S05]  /*1f50*/  BSYNC B0 ;  /* 0x0000000000007941 */ /* 0x000fea0003800000 */
.L_x_1650:
        /* <DEDUP_REMOVED lines=38> */
.L_x_1653:
[----:B------:R-:W-:Y:S05]  /*21c0*/  BSYNC B0 ;  /* 0x0000000000007941 */ /* 0x000fea0003800000 */
.L_x_1652:
[----:B------:R-:W-:Y:S01]  /*21d0*/  PRMT R69, RZ, 0x5410, R58 ;  /* 0x00005410ff457816 */ /* 0x000fe2000000003a */
[----:B------:R-:W-:Y:S01]  /*21e0*/  BSSY B0, `(.L_x_1654) ;  /* 0x0000023000007945 */ /* 0x000fe20003800000 */
[----:B------:R-:W-:-:S03]  /*21f0*/  FSETP.GTU.FTZ.AND P1, PT, R56, 20, PT ;  /* 0x41a000003800780b */ /* 0x000fc60003f3c000 */
[----:B------:R-:W-:Y:S01]  /*2200*/  FADD.FTZ R58, R69, R22 ;  /* 0x00000016453a7221 */ /* 0x000fe20000010000 */
        /* <DEDUP_REMOVED lines=32> */
.L_x_1655:
[----:B------:R-:W-:Y:S05]  /*2410*/  BSYNC B0 ;  /* 0x0000000000007941 */ /* 0x000fea0003800000 */
.L_x_1654:
        /* <DEDUP_REMOVED lines=38> */
.L_x_1657:
[----:B------:R-:W-:Y:S05]  /*2680*/  BSYNC B0 ;  /* 0x0000000000007941 */ /* 0x000fea0003800000 */
.L_x_1656:
        /* <DEDUP_REMOVED lines=36> */
.L_x_1659:
[----:B------:R-:W-:Y:S05]  /*28d0*/  BSYNC B0 ;  /* 0x0000000000007941 */ /* 0x000fea0003800000 */
.L_x_1658:
        /* <DEDUP_REMOVED lines=41> */
.L_x_1661:
[----:B------:R-:W-:Y:S05]  /*2b70*/  BSYNC B0 ;  /* 0x0000000000007941 */ /* 0x000fea0003800000 */
.L_x_1660:
        /* <DEDUP_REMOVED lines=41> */
.L_x_1663:
[----:B------:R-:W-:Y:S05]  /*2e10*/  BSYNC B0 ;  /* 0x0000000000007941 */ /* 0x000fea0003800000 */
.L_x_1662:
        /* <DEDUP_REMOVED lines=47> */
.L_x_1665:
[----:B------:R-:W-:Y:S05]  /*3110*/  BSYNC B0 ;  /* 0x0000000000007941 */ /* 0x000fea0003800000 */
.L_x_1664:
        /* <DEDUP_REMOVED lines=33> */
.L_x_1667:
[----:B------:R-:W-:Y:S05]  /*3330*/  BSYNC B0 ;  /* 0x0000000000007941 */ /* 0x000fea0003800000 */
.L_x_1666:
        /* <DEDUP_REMOVED lines=33> */
.L_x_1669:
[----:B------:R-:W-:Y:S05]  /*3550*/  BSYNC B0 ;  /* 0x0000000000007941 */ /* 0x000fea0003800000 */
.L_x_1668:
        /* <DEDUP_REMOVED lines=33> */
.L_x_1671:
[----:B------:R-:W-:Y:S05]  /*3770*/  BSYNC B0 ;  /* 0x0000000000007941 */ /* 0x000fea0003800000 */
.L_x_1670:
        /* <DEDUP_REMOVED lines=33> */
.L_x_1673:
[----:B------:R-:W-:Y:S05]  /*3990*/  BSYNC B0 ;  /* 0x0000000000007941 */ /* 0x000fea0003800000 */
.L_x_1672:
        /* <DEDUP_REMOVED lines=33> */
.L_x_1675:
[----:B------:R-:W-:Y:S05]  /*3bb0*/  BSYNC B0 ;  /* 0x0000000000007941 */ /* 0x000fea0003800000 */
.L_x_1674:
        /* <DEDUP_REMOVED lines=36> */
.L_x_1679:
[----:B------:R-:W-:Y:S01]  /*3e00*/  IMAD R7, R21, c[0x0][0x180], RZ ;  /* 0x0000600015077a24 */ /* 0x000fe200078e02ff */
[----:B------:R-:W-:Y:S01]  /*3e10*/  SHF.R.S32.HI R19, RZ, 0x1f, R100 ;  /* 0x0000001fff137819 */ /* 0x000fe20000011464 */
[----:B------:R-:W-:Y:S01]  /*3e20*/  IMAD.IADD R8, R25, 0x1, R26 ;  /* 0x0000000119087824 */ /* 0x000fe200078e021a */
[----:B------:R-:W-:Y:S01]  /*3e30*/  PRMT R104, RZ, 0x7610, R104 ;  /* 0x00007610ff687816 */ /* 0x000fe20000000068 */
[C---:B------:R-:W-:Y:S01]  /*3e40*/  IMAD.WIDE.U32 R4, R0.reuse, c[0x0][0x180], RZ ;  /* 0x0000600000047a25 */ /* 0x040fe200078e00ff */
[----:B------:R-:W-:Y:S02]  /*3e50*/  PRMT R18, RZ, 0x7610, R18 ;  /* 0x00007610ff127816 */ /* 0x000fe40000000012 */
[--C-:B------:R-:W-:Y:S01]  /*3e60*/  SHF.R.S32.HI R9, RZ, 0x1f, R8.reuse ;  /* 0x0000001fff097819 */ /* 0x100fe20000011408 */
[----:B------:R-:W-:Y:S01]  /*3e70*/  IMAD R7, R0, c[0x0][0x184], R7 ;  /* 0x0000610000077a24 */ /* 0x000fe200078e0207 */
[C---:B------:R-:W-:Y:S01]  /*3e80*/  IADD3 R188, R8.reuse, 0x40, RZ ;  /* 0x0000004008bc7810 */ /* 0x040fe20007ffe0ff */
[----:B------:R-:W-:Y:S01]  /*3e90*/  IMAD R11, R19, c[0x0][0x1a0], RZ ;  /* 0x00006800130b7a24 */ /* 0x000fe200078e02ff */
[----:B------:R-:W-:Y:S01]  /*3ea0*/  IADD3 R190, R8, 0x60, RZ ;  /* 0x0000006008be7810 */ /* 0x000fe20007ffe0ff */
[----:B------:R-:W-:Y:S01]  /*3eb0*/  IMAD.WIDE.U32 R12, R100, c[0x0][0x1a0], R8 ;  /* 0x00006800640c7a25 */ /* 0x000fe200078e0008 */
[----:B------:R-:W-:-:S02]  /*3ec0*/  IADD3 R5, R5, R7, RZ ;  /* 0x0000000705057210 */ /* 0x000fc40007ffe0ff */
[----:B------:R-:W-:Y:S01]  /*3ed0*/  IADD3 R200, R8, 0x100, RZ ;  /* 0x0000010008c87810 */ /* 0x000fe20007ffe0ff */
[----:B------:R-:W-:Y:S01]  /*3ee0*/  IMAD R7, R19, c[0x0][0x188], RZ ;  /* 0x0000620013077a24 */ /* 0x000fe200078e02ff */
[----:B------:R-:W-:Y:S01]  /*3ef0*/  LEA R10, P1, R12, R30, 0x1 ;  /* 0x0000001e0c0a7211 */ /* 0x000fe200078208ff */
[----:B------:R-:W-:Y:S01]  /*3f00*/  IMAD R15, R100, c[0x0][0x1a4], R11 ;  /* 0x00006900640f7a24 */ /* 0x000fe200078e020b */
[----:B------:R-:W-:Y:S01]  /*3f10*/  IADD3 R198, R8, 0xe0, RZ ;  /* 0x000000e008c67810 */ /* 0x000fe20007ffe0ff */
[C---:B------:R-:W-:Y:S01]  /*3f20*/  IMAD R11, R100.reuse, c[0x0][0x18c], R7 ;  /* 0x00006300640b7a24 */ /* 0x040fe200078e0207 */
[----:B------:R-:W-:Y:S01]  /*3f30*/  PRMT R106, RZ, 0x7610, R106 ;  /* 0x00007610ff6a7816 */ /* 0x000fe2000000006a */
[----:B------:R-:W-:Y:S01]  /*3f40*/  IMAD.WIDE.U32 R4, R100, c[0x0][0x188], R4 ;  /* 0x0000620064047a25 */ /* 0x000fe200078e0004 */
[----:B------:R-:W-:Y:S02]  /*3f50*/  IADD3 R7, R13, R15, RZ ;  /* 0x0000000f0d077210 */ /* 0x000fe40007ffe0ff */
[----:B------:R-:W-:Y:S01]  /*3f60*/  PRMT R140, RZ, 0x7610, R140 ;  /* 0x00007610ff8c7816 */ /* 0x000fe2000000008c */
[----:B------:R-:W-:Y:S01]  /*3f70*/  IMAD.IADD R5, R5, 0x1, R11 ;  /* 0x0000000105057824 */ /* 0x000fe200078e020b */
[----:B------:R-:W-:-:S02]  /*3f80*/  LEA.HI.X R11, R12, R32, R7, 0x1, P1 ;  /* 0x000000200c0b7211 */ /* 0x000fc400008f0c07 */
[----:B------:R-:W-:Y:S02]  /*3f90*/  MOV R12, 0xfffffe00 ;  /* 0xfffffe00000c7802 */ /* 0x000fe40000000f00 */
[C---:B------:R-:W-:Y:S02]  /*3fa0*/  LEA R6, P0, R4.reuse, c[0x0][0x220], 0x3 ;  /* 0x0000880004067a11 */ /* 0x040fe400078018ff */
[----:B------:R-:W-:Y:S01]  /*3fb0*/  PRMT R136, RZ, 0x7610, R136 ;  /* 0x00007610ff887816 */ /* 0x000fe20000000088 */
[----:B------:R-:W-:Y:S01]  /*3fc0*/  IMAD R35, R29, R12, c[0x0][0x168] ;  /* 0x00005a001d237624 */ /* 0x000fe200078e020c */
[----:B------:R-:W-:Y:S02]  /*3fd0*/  LEA.HI.X R7, R4, c[0x0][0x224], R5, 0x3, P0 ;  /* 0x0000890004077a11 */ /* 0x000fe400000f1c05 */
[C---:B------:R-:W-:Y:S02]  /*3fe0*/  IADD3 R204, R8.reuse, 0x120, RZ ;  /* 0x0000012008cc7810 */ /* 0x040fe40007ffe0ff */
[----:B------:R-:W-:Y:S01]  /*3ff0*/  SHF.L.U32 R117, R35, 0x1, RZ ;  /* 0x0000000123757819 */ /* 0x000fe200000006ff */
[----:B------:R0:W2:Y:S01]  /*4000*/  LDG.E.64 R4, [R6.64] ;  /* 0x0000000406047981 */ /* 0x0000a2000c1e1b00 */
[----:B------:R-:W-:-:S02]  /*4010*/  IADD3 R114, R8, 0x1c0, RZ ;  /* 0x000001c008727810 */ /* 0x000fc40007ffe0ff */
[-C--:B------:R-:W-:Y:S02]  /*4020*/  ISETP.GE.AND P1, PT, R188, R117.reuse, PT ;  /* 0x00000075bc00720c */ /* 0x080fe40003f26270 */
[-C--:B------:R-:W-:Y:S02]  /*4030*/  ISETP.GE.AND P2, PT, R8, R117.reuse, PT ;  /* 0x000000750800720c */ /* 0x080fe40003f46270 */
[----:B------:R-:W-:Y:S02]  /*4040*/  ISETP.GE.AND P0, PT, R190, R117, PT ;  /* 0x00000075be00720c */ /* 0x000fe40003f06270 */
[C---:B------:R-:W-:Y:S02]  /*4050*/  IADD3 R126, R8.reuse, 0x1a0, RZ ;  /* 0x000001a0087e7810 */ /* 0x040fe40007ffe0ff */
[C---:B------:R-:W-:Y:S02]  /*4060*/  IADD3 R196, R8.reuse, 0xc0, RZ ;  /* 0x000000c008c47810 */ /* 0x040fe40007ffe0ff */
[----:B------:R-:W-:-:S02]  /*4070*/  IADD3 R192, R8, 0x80, RZ ;  /* 0x0000008008c07810 */ /* 0x000fc40007ffe0ff */
[----:B------:R-:W-:Y:S01]  /*4080*/  IADD3 R194, R8, 0xa0, RZ ;  /* 0x000000a008c27810 */ /* 0x000fe20007ffe0ff */
[----:B------:R1:W3:Y:S01]  /*4090*/  @!P1 LDG.E.U16 R104, [R10.64+0x80] ;  /* 0x000080040a689981 */ /* 0x0002e2000c1e1500 */
[-C--:B------:R-:W-:Y:S02]  /*40a0*/  ISETP.GE.AND P1, PT, R200, R117.reuse, PT ;  /* 0x00000075c800720c */ /* 0x080fe40003f26270 */
[----:B------:R-:W-:Y:S01]  /*40b0*/  IADD3 R186, R8, 0x20, RZ ;  /* 0x0000002008ba7810 */ /* 0x000fe20007ffe0ff */
[----:B------:R1:W4:Y:S01]  /*40c0*/  @!P2 LDG.E.U16 R18, [R10.64] ;  /* 0x000000040a12a981 */ /* 0x000322000c1e1500 */
[-C--:B------:R-:W-:Y:S02]  /*40d0*/  ISETP.GE.AND P2, PT, R198, R117.reuse, PT ;  /* 0x00000075c600720c */ /* 0x080fe40003f46270 */
[----:B------:R-:W-:Y:S01]  /*40e0*/  PRMT R142, RZ, 0x7610, R142 ;  /* 0x00007610ff8e7816 */ /* 0x000fe2000000008e */
[----:B------:R1:W5:Y:S01]  /*40f0*/  @!P0 LDG.E.U16 R106, [R10.64+0xc0] ;  /* 0x0000c0040a6a8981 */ /* 0x000362000c1e1500 */
[----:B------:R-:W-:-:S02]  /*4100*/  ISETP.GE.AND P0, PT, R204, R117, PT ;  /* 0x00000075cc00720c */ /* 0x000fc40003f06270 */
[-C--:B------:R-:W-:Y:S02]  /*4110*/  ISETP.GE.AND P3, PT, R196, R117.reuse, PT ;  /* 0x00000075c400720c */ /* 0x080fe40003f66270 */
[-C--:B------:R-:W-:Y:S01]  /*4120*/  ISETP.GE.AND P5, PT, R192, R117.reuse, PT ;  /* 0x00000075c000720c */ /* 0x080fe20003fa6270 */
[----:B------:R1:W3:Y:S01]  /*4130*/  @!P1 LDG.E.U16 R140, [R10.64+0x200] ;  /* 0x000200040a8c9981 */ /* 0x0002e2000c1e1500 */
[-C--:B------:R-:W-:Y:S02]  /*4140*/  ISETP.GE.AND P1, PT, R114, R117.reuse, PT ;  /* 0x000000757200720c */ /* 0x080fe40003f26270 */
[-C--:B------:R-:W-:Y:S01]  /*4150*/  ISETP.GE.AND P4, PT, R194, R117.reuse, PT ;  /* 0x00000075c200720c */ /* 0x080fe20003f86270 */
[----:B------:R1:W3:Y:S01]  /*4160*/  @!P2 LDG.E.U16 R136, [R10.64+0x1c0] ;  /* 0x0001c0040a88a981 */ /* 0x0002e2000c1e1500 */
[-C--:B------:R-:W-:Y:S02]  /*4170*/  ISETP.GE.AND P2, PT, R126, R117.reuse, PT ;  /* 0x000000757e00720c */ /* 0x080fe40003f46270 */
[----:B------:R-:W-:Y:S01]  /*4180*/  PRMT R166, RZ, 0x7610, R166 ;  /* 0x00007610ffa67816 */ /* 0x000fe200000000a6 */
[----:B------:R1:W3:Y:S01]  /*4190*/  @!P0 LDG.E.U16 R142, [R10.64+0x240] ;  /* 0x000240040a8e8981 */ /* 0x0002e2000c1e1500 */
[----:B------:R-:W-:-:S02]  /*41a0*/  ISETP.GE.AND P6, PT, R186, R117, PT ;  /* 0x00000075ba00720c */ /* 0x000fc40003fc6270 */
[----:B------:R-:W-:Y:S02]  /*41b0*/  PRMT R164, RZ, 0x7610, R164 ;  /* 0x00007610ffa47816 */ /* 0x000fe400000000a4 */
[----:B------:R-:W-:Y:S01]  /*41c0*/  PRMT R134, RZ, 0x7610, R134 ;  /* 0x00007610ff867816 */ /* 0x000fe20000000086 */
[----:B------:R1:W3:Y:S01]  /*41d0*/  @!P1 LDG.E.U16 R166, [R10.64+0x380] ;  /* 0x000380040aa69981 */ /* 0x0002e2000c1e1500 */
[C---:B------:R-:W-:Y:S02]  /*41e0*/  IADD3 R162, R8.reuse, 0x200, RZ ;  /* 0x0000020008a27810 */ /* 0x040fe40007ffe0ff */
[----:B------:R-:W-:Y:S01]  /*41f0*/  PRMT R108, RZ, 0x7610, R108 ;  /* 0x00007610ff6c7816 */ /* 0x000fe2000000006c */
[----:B------:R1:W3:Y:S01]  /*4200*/  @!P2 LDG.E.U16 R164, [R10.64+0x340] ;  /* 0x000340040aa4a981 */ /* 0x0002e2000c1e1500 */
[C---:B------:R-:W-:Y:S02]  /*4210*/  IADD3 R116, R8.reuse, 0x220, RZ ;  /* 0x0000022008747810 */ /* 0x040fe40007ffe0ff */
[----:B------:R-:W-:Y:S01]  /*4220*/  PRMT R130, RZ, 0x7610, R130 ;  /* 0x00007610ff827816 */ /* 0x000fe20000000082 */
[----:B------:R1:W3:Y:S01]  /*4230*/  @!P3 LDG.E.U16 R134, [R10.64+0x180] ;  /* 0x000180040a86b981 */ /* 0x0002e2000c1e1500 */
[----:B------:R-:W-:-:S02]  /*4240*/  IADD3 R118, R8, 0x240, RZ ;  /* 0x0000024008767810 */ /* 0x000fc40007ffe0ff */
[C---:B------:R-:W-:Y:S01]  /*4250*/  IADD3 R128, R8.reuse, 0x180, RZ ;  /* 0x0000018008807810 */ /* 0x040fe20007ffe0ff */
[----:B------:R1:W3:Y:S01]  /*4260*/  @!P5 LDG.E.U16 R108, [R10.64+0x100] ;  /* 0x000100040a6cd981 */ /* 0x0002e2000c1e1500 */
[----:B------:R-:W-:Y:S02]  /*4270*/  IADD3 R206, R8, 0x140, RZ ;  /* 0x0000014008ce7810 */ /* 0x000fe40007ffe0ff */
[-C--:B------:R-:W-:Y:S01]  /*4280*/  ISETP.GE.AND P0, PT, R162, R117.reuse, PT ;  /* 0x00000075a200720c */ /* 0x080fe20003f06270 */
[----:B------:R1:W3:Y:S01]  /*4290*/  @!P4 LDG.E.U16 R130, [R10.64+0x140] ;  /* 0x000140040a82c981 */ /* 0x0002e2000c1e1500 */
[----:B------:R-:W-:Y:S02]  /*42a0*/  IADD3 R208, R8, 0x160, RZ ;  /* 0x0000016008d07810 */ /* 0x000fe40007ffe0ff */
[----:B------:R-:W-:Y:S02]  /*42b0*/  ISETP.GE.AND P1, PT, R116, R117, PT ;  /* 0x000000757400720c */ /* 0x000fe40003f26270 */
[----:B------:R-:W-:-:S02]  /*42c0*/  PRMT R102, RZ, 0x7610, R102 ;  /* 0x00007610ff667816 */ /* 0x000fc40000000066 */
[-C--:B------:R-:W-:Y:S02]  /*42d0*/  ISETP.GE.AND P2, PT, R118, R117.reuse, PT ;  /* 0x000000757600720c */ /* 0x080fe40003f46270 */
[-C--:B------:R-:W-:Y:S02]  /*42e0*/  ISETP.GE.AND P3, PT, R128, R117.reuse, PT ;  /* 0x000000758000720c */ /* 0x080fe40003f66270 */
[-C--:B------:R-:W-:Y:S01]  /*42f0*/  ISETP.GE.AND P5, PT, R206, R117.reuse, PT ;  /* 0x00000075ce00720c */ /* 0x080fe20003fa6270 */
[----:B------:R1:W3:Y:S01]  /*4300*/  @!P6 LDG.E.U16 R102, [R10.64+0x40] ;  /* 0x000040040a66e981 */ /* 0x0002e2000c1e1500 */
[----:B------:R-:W-:Y:S02]  /*4310*/  ISETP.GE.AND P4, PT, R208, R117, PT ;  /* 0x00000075d000720c */ /* 0x000fe40003f86270 */
[----:B------:R-:W-:Y:S02]  /*4320*/  PRMT R65, RZ, 0x7610, R65 ;  /* 0x00007610ff417816 */ /* 0x000fe40000000041 */
[----:B------:R-:W-:-:S02]  /*4330*/  PRMT R170, RZ, 0x7610, R170 ;  /* 0x00007610ffaa7816 */ /* 0x000fc400000000aa */
[----:B------:R-:W-:Y:S02]  /*4340*/  PRMT R172, RZ, 0x7610, R172 ;  /* 0x00007610ffac7816 */ /* 0x000fe400000000ac */
[----:B------:R-:W-:Y:S01]  /*4350*/  PRMT R152, RZ, 0x7610, R152 ;  /* 0x00007610ff987816 */ /* 0x000fe20000000098 */
[----:B------:R1:W5:Y:S01]  /*4360*/  @!P0 LDG.E.U16 R65, [R10.64+0x400] ;  /* 0x000400040a418981 */ /* 0x000362000c1e1500 */
[C---:B------:R-:W-:Y:S02]  /*4370*/  IADD3 R160, R8.reuse, 0x2a0, RZ ;  /* 0x000002a008a07810 */ /* 0x040fe40007ffe0ff */
[----:B------:R-:W-:Y:S01]  /*4380*/  PRMT R148, RZ, 0x7610, R148 ;  /* 0x00007610ff947816 */ /* 0x000fe20000000094 */
[----:B------:R1:W5:Y:S01]  /*4390*/  @!P1 LDG.E.U16 R170, [R10.64+0x440] ;  /* 0x000440040aaa9981 */ /* 0x000362000c1e1500 */
[C---:B------:R-:W-:Y:S02]  /*43a0*/  IADD3 R122, R8.reuse, 0x2c0, RZ ;  /* 0x000002c0087a7810 */ /* 0x040fe40007ffe0ff */
[----:B------:R-:W-:Y:S01]  /*43b0*/  PRMT R150, RZ, 0x7610, R150 ;  /* 0x00007610ff967816 */ /* 0x000fe20000000096 */
[----:B------:R1:W5:Y:S01]  /*43c0*/  @!P2 LDG.E.U16 R172, [R10.64+0x480] ;  /* 0x000480040aaca981 */ /* 0x000362000c1e1500 */
[----:B------:R-:W-:-:S02]  /*43d0*/  IADD3 R124, R8, 0x2e0, RZ ;  /* 0x000002e0087c7810 */ /* 0x000fc40007ffe0ff */
[----:B------:R-:W-:Y:S01]  /*43e0*/  IADD3 R110, R8, 0x260, RZ ;  /* 0x00000260086e7810 */ /* 0x000fe20007ffe0ff */
[----:B------:R1:W5:Y:S01]  /*43f0*/  @!P3 LDG.E.U16 R152, [R10.64+0x300] ;  /* 0x000300040a98b981 */ /* 0x000362000c1e1500 */
[-C--:B------:R-:W-:Y:S02]  /*4400*/  ISETP.GE.AND P0, PT, R160, R117.reuse, PT ;  /* 0x00000075a000720c */ /* 0x080fe40003f06270 */
[-C--:B------:R-:W-:Y:S01]  /*4410*/  ISETP.GE.AND P1, PT, R122, R117.reuse, PT ;  /* 0x000000757a00720c */ /* 0x080fe20003f26270 */
[----:B------:R1:W5:Y:S01]  /*4420*/  @!P5 LDG.E.U16 R148, [R10.64+0x280] ;  /* 0x000280040a94d981 */ /* 0x000362000c1e1500 */
[-C--:B------:R-:W-:Y:S02]  /*4430*/  ISETP.GE.AND P2, PT, R124, R117.reuse, PT ;  /* 0x000000757c00720c */ /* 0x080fe40003f46270 */
[----:B------:R-:W-:Y:S01]  /*4440*/  ISETP.GE.AND P3, PT, R110, R117, PT ;  /* 0x000000756e00720c */ /* 0x000fe20003f66270 */
[----:B------:R1:W5:Y:S01]  /*4450*/  @!P4 LDG.E.U16 R150, [R10.64+0x2c0] ;  /* 0x0002c0040a96c981 */ /* 0x000362000c1e1500 */
[----:B------:R-:W-:-:S02]  /*4460*/  PRMT R107, RZ, 0x7610, R107 ;  /* 0x00007610ff6b7816 */ /* 0x000fc4000000006b */
[----:B------:R-:W-:Y:S02]  /*4470*/  PRMT R109, RZ, 0x7610, R109 ;  /* 0x00007610ff6d7816 */ /* 0x000fe4000000006d */
[----:B------:R-:W-:Y:S02]  /*4480*/  PRMT R111, RZ, 0x7610, R111 ;  /* 0x00007610ff6f7816 */ /* 0x000fe4000000006f */
[----:B------:R-:W-:Y:S01]  /*4490*/  PRMT R103, RZ, 0x7610, R103 ;  /* 0x00007610ff677816 */ /* 0x000fe20000000067 */
[----:B------:R1:W5:Y:S01]  /*44a0*/  @!P0 LDG.E.U16 R107, [R10.64+0x540] ;  /* 0x000540040a6b8981 */ /* 0x000362000c1e1500 */
[C---:B------:R-:W-:Y:S02]  /*44b0*/  IADD3 R132, R8.reuse, 0x320, RZ ;  /* 0x0000032008847810 */ /* 0x040fe40007ffe0ff */
[C---:B------:R-:W-:Y:S01]  /*44c0*/  IADD3 R112, R8.reuse, 0x1e0, RZ ;  /* 0x000001e008707810 */ /* 0x040fe20007ffe0ff */
[----:B------:R1:W5:Y:S01]  /*44d0*/  @!P1 LDG.E.U16 R109, [R10.64+0x580] ;  /* 0x000580040a6d9981 */ /* 0x000362000c1e1500 */
[----:B------:R-:W-:-:S02]  /*44e0*/  IADD3 R156, R8, 0x340, RZ ;  /* 0x00000340089c7810 */ /* 0x000fc40007ffe0ff */
[C---:B------:R-:W-:Y:S01]  /*44f0*/  IADD3 R154, R8.reuse, 0x360, RZ ;  /* 0x00000360089a7810 */ /* 0x040fe20007ffe0ff */
[----:B------:R1:W5:Y:S01]  /*4500*/  @!P2 LDG.E.U16 R111, [R10.64+0x5c0] ;  /* 0x0005c0040a6fa981 */ /* 0x000362000c1e1500 */
[----:B------:R-:W-:Y:S02]  /*4510*/  IADD3 R158, R8, 0x300, RZ ;  /* 0x00000300089e7810 */ /* 0x000fe40007ffe0ff */
[-C--:B------:R-:W-:Y:S01]  /*4520*/  ISETP.GE.AND P0, PT, R132, R117.reuse, PT ;  /* 0x000000758400720c */ /* 0x080fe20003f06270 */
[----:B------:R1:W5:Y:S01]  /*4530*/  @!P3 LDG.E.U16 R103, [R10.64+0x4c0] ;  /* 0x0004c0040a67b981 */ /* 0x000362000c1e1500 */
[-C--:B------:R-:W-:Y:S02]  /*4540*/  ISETP.GE.AND P6, PT, R112, R117.reuse, PT ;  /* 0x000000757000720c */ /* 0x080fe40003fc6270 */
[----:B------:R-:W-:Y:S02]  /*4550*/  ISETP.GE.AND P1, PT, R156, R117, PT ;  /* 0x000000759c00720c */ /* 0x000fe40003f26270 */
[----:B------:R-:W-:-:S02]  /*4560*/  IADD3 R120, R8, 0x280, RZ ;  /* 0x0000028008787810 */ /* 0x000fc40007ffe0ff */
        /* <DEDUP_REMOVED lines=8> */
[----:B------:R-:W-:Y:S02]  /*45f0*/  PRMT R176, RZ, 0x7610, R176 ;  /* 0x00007610ffb07816 */ /* 0x000fe400000000b0 */
[C---:B------:R-:W-:Y:S01]  /*4600*/  IADD3 R138, R8.reuse, 0x380, RZ ;  /* 0x00000380088a7810 */ /* 0x040fe20007ffe0ff */
[----:B------:R1:W5:Y:S01]  /*4610*/  @!P6 LDG.E.U16 R168, [R10.64+0x3c0] ;  /* 0x0003c0040aa8e981 */ /* 0x000362000c1e1500 */
[C---:B------:R-:W-:Y:S02]  /*4620*/  IADD3 R146, R8.reuse, 0x3a0, RZ ;  /* 0x000003a008927810 */ /* 0x040fe40007ffe0ff */
[----:B------:R-:W-:Y:S01]  /*4630*/  IADD3 R14, R8, 0x3c0, RZ ;  /* 0x000003c0080e7810 */ /* 0x000fe20007ffe0ff */
[----:B------:R1:W5:Y:S01]  /*4640*/  @!P1 LDG.E.U16 R115, [R10.64+0x680] ;  /* 0x000680040a739981 */ /* 0x000362000c1e1500 */
[----:B------:R-:W-:-:S02]  /*4650*/  PRMT R174, RZ, 0x7610, R174 ;  /* 0x00007610ffae7816 */ /* 0x000fc400000000ae */
        /* <DEDUP_REMOVED lines=12> */
[----:B------:R1:W5:Y:S04]  /*4720*/  @!P0 LDG.E.U16 R180, [R10.64+0x700] ;  /* 0x000700040ab48981 */ /* 0x000368000c1e1500 */
[----:B------:R1:W5:Y:S04]  /*4730*/  @!P1 LDG.E.U16 R182, [R10.64+0x740] ;  /* 0x000740040ab69981 */ /* 0x000368000c1e1500 */
[----:B------:R1:W5:Y:S04]  /*4740*/  @!P2 LDG.E.U16 R121, [R10.64+0x780] ;  /* 0x000780040a79a981 */ /* 0x000368000c1e1500 */
[----:B------:R1:W5:Y:S01]  /*4750*/  @!P3 LDG.E.U16 R184, [R10.64+0x7c0] ;  /* 0x0007c0040ab8b981 */ /* 0x000362000c1e1500 */
[----:B0-----:R-:W-:-:S02]  /*4760*/  IMAD R7, R19, c[0x0][0x1c0], RZ ;  /* 0x0000700013077a24 */ /* 0x001fc400078e02ff */
[----:B------:R-:W-:-:S04]  /*4770*/  IMAD.WIDE.U32 R12, R100, c[0x0][0x1c0], R8 ;  /* 0x00007000640c7a25 */ /* 0x000fc800078e0008 */
[----:B------:R-:W-:Y:S01]  /*4780*/  IMAD R7, R100, c[0x0][0x1c4], R7 ;  /* 0x0000710064077a24 */ /* 0x000fe200078e0207 */
[----:B------:R-:W-:-:S03]  /*4790*/  LEA R6, P1, R12, R31, 0x1 ;  /* 0x0000001f0c067211 */ /* 0x000fc600078208ff */
[----:B------:R-:W-:Y:S01]  /*47a0*/  IMAD.IADD R7, R13, 0x1, R7 ;  /* 0x000000010d077824 */ /* 0x000fe200078e0207 */
[----:B------:R-:W-:-:S04]  /*47b0*/  IADD3 R9, R28, 0x200, RZ ;  /* 0x000002001c097810 */ /* 0x000fc80007ffe0ff */
[----:B------:R-:W-:Y:S02]  /*47c0*/  LEA.HI.X R7, R12, R33, R7, 0x1, P1 ;  /* 0x000000210c077211 */ /* 0x000fe400008f0c07 */
[----:B------:R-:W-:Y:S02]  /*47d0*/  ISETP.GE.AND P1, PT, R8, R117, PT ;  /* 0x000000750800720c */ /* 0x000fe40003f26270 */
[----:B------:R-:W-:-:S04]  /*47e0*/  IADD3 R19, R28, 0x260, RZ ;  /* 0x000002601c137810 */ /* 0x000fc80007ffe0ff */
[-C--:B------:R-:W-:Y:S02]  /*47f0*/  LEA.HI.SX32 R19, R19, R28.reuse, 0x1b ;  /* 0x0000001c13137211 */ /* 0x080fe400078fdaff */
[C---:B-1----:R-:W-:Y:S02]  /*4800*/  IADD3 R11, R28.reuse, 0x220, RZ ;  /* 0x000002201c0b7810 */ /* 0x042fe40007ffe0ff */
[----:B------:R-:W-:Y:S02]  /*4810*/  IADD3 R13, R28, 0x240, RZ ;  /* 0x000002401c0d7810 */ /* 0x000fe40007ffe0ff */
[-C--:B------:R-:W-:Y:S02]  /*4820*/  LEA.HI.SX32 R11, R11, R28.reuse, 0x1b ;  /* 0x0000001c0b0b7211 */ /* 0x080fe400078fdaff */
[----:B------:R-:W-:Y:S02]  /*4830*/  LEA.HI.SX32 R13, R13, R28, 0x1b ;  /* 0x0000001c0d0d7211 */ /* 0x000fe400078fdaff */
[----:B------:R-:W-:-:S03]  /*4840*/  SHF.L.U32 R11, R11, 0x1, RZ ;  /* 0x000000010b0b7819 */ /* 0x000fc600000006ff */
[----:B------:R-:W-:Y:S01]  /*4850*/  IMAD.SHL.U32 R13, R13, 0x2, RZ ;  /* 0x000000020d0d7824 */ /* 0x000fe200078e00ff */
[-C--:B------:R-:W-:Y:S02]  /*4860*/  ISETP.GE.AND P3, PT, R188, R117.reuse, PT ;  /* 0x00000075bc00720c */ /* 0x080fe40003f66270 */
[-C--:B------:R-:W-:Y:S02]  /*4870*/  ISETP.GE.AND P2, PT, R186, R117.reuse, PT ;  /* 0x00000075ba00720c */ /* 0x080fe40003f46270 */
[-C--:B------:R-:W-:Y:S02]  /*4880*/  ISETP.GE.AND P0, PT, R196, R117.reuse, PT ;  /* 0x00000075c400720c */ /* 0x080fe40003f06270 */
[-C--:B------:R-:W-:Y:S02]  /*4890*/  ISETP.GE.AND P6, PT, R194, R117.reuse, PT ;  /* 0x00000075c200720c */ /* 0x080fe40003fc6270 */
[-C--:B------:R-:W-:Y:S02]  /*48a0*/  ISETP.GE.AND P4, PT, R190, R117.reuse, PT ;  /* 0x00000075be00720c */ /* 0x080fe40003f86270 */
[----:B------:R-:W-:Y:S01]  /*48b0*/  ISETP.GE.AND P5, PT, R192, R117, PT ;  /* 0x00000075c000720c */ /* 0x000fe20003fa6270 */
[----:B--2---:R-:W-:-:S02]  /*48c0*/  FMUL.FTZ R8, R5, R36 ;  /* 0x0000002405087220 */ /* 0x004fc40000410000 */
[----:B------:R-:W-:Y:S01]  /*48d0*/  FMUL.FTZ R15, R4, 1.4426950216293334961 ;  /* 0x3fb8aa3b040f7820 */ /* 0x000fe20000410000 */
[----:B----4-:R0:W-:Y:S02]  /*48e0*/  STS.U16 [R39], R18 ;  /* 0x0000001227007388 */ /* 0x0101e40000000400 */
[----:B0-----:R-:W-:Y:S01]  /*48f0*/  FMUL.RZ R18, R8, 0.15915493667125701904 ;  /* 0x3e22f98308127820 */ /* 0x001fe2000040c000 */
[----:B------:R-:W-:Y:S01]  /*4900*/  LEA.HI.SX32 R8, R9, R28, 0x1b ;  /* 0x0000001c09087211 */ /* 0x000fe200078fdaff */
[----:B------:R-:W-:Y:S01]  /*4910*/  FMUL.FTZ R9, R15, R36 ;  /* 0x000000240f097220 */ /* 0x000fe20000410000 */
[----:B------:R-:W-:Y:S01]  /*4920*/  IADD3 R39, R28, 0x2c0, RZ ;  /* 0x000002c01c277810 */ /* 0x000fe20007ffe0ff */
[----:B------:R-:W-:-:S03]  /*4930*/  FMUL.FTZ R10, R5, R38 ;  /* 0x00000026050a7220 */ /* 0x000fc60000410000 */
[----:B------:R-:W-:Y:S01]  /*4940*/  LEA.HI.SX32 R39, R39, R28, 0x1b ;  /* 0x0000001c27277211 */ /* 0x000fe200078fdaff */
[----:B------:R-:W-:Y:S01]  /*4950*/  MUFU.SIN R12, R18 ;  /* 0x00000012000c7308 */ /* 0x000fe20000000400 */
[----:B------:R-:W-:-:S07]  /*4960*/  FMUL.RZ R10, R10, 0.15915493667125701904 ;  /* 0x3e22f9830a0a7820 */ /* 0x000fce000040c000 */
[----:B------:R-:W-:Y:S01]  /*4970*/  MUFU.COS R119, R18 ;  /* 0x0000001200777308 */ /* 0x000fe20000000000 */
[----:B---3--:R0:W-:Y:S04]  /*4980*/  STS.U16 [R37+0x40], R102 ;  /* 0x0000406625007388 */ /* 0x0081e80000000400 */
[----:B------:R1:W-:Y:S04]  /*4990*/  STS.U16 [R41+0x80], R104 ;  /* 0x0000806829007388 */ /* 0x0003e80000000400 */
[----:B-----5:R-:W-:Y:S04]  /*49a0*/  STS.U16 [R45+0xc0], R106 ;  /* 0x0000c06a2d007388 */ /* 0x020fe80000000400 */
[----:B------:R-:W-:Y:S04]  /*49b0*/  STS.U16 [R43+0x100], R108 ;  /* 0x0001006c2b007388 */ /* 0x000fe80000000400 */
[----:B------:R-:W-:Y:S04]  /*49c0*/  STS.U16 [R51+0x140], R130 ;  /* 0x0001408233007388 */ /* 0x000fe80000000400 */
[----:B------:R-:W-:Y:S04]  /*49d0*/  STS.U16 [R49+0x180], R134 ;  /* 0x0001808631007388 */ /* 0x000fe80000000400 */
[----:B------:R-:W-:Y:S01]  /*49e0*/  STS.U16 [R47+0x1c0], R136 ;  /* 0x0001c0882f007388 */ /* 0x000fe20000000400 */
[----:B0-----:R-:W-:-:S03]  /*49f0*/  IADD3 R37, R28, 0x280, RZ ;  /* 0x000002801c257810 */ /* 0x001fc60007ffe0ff */
[----:B------:R-:W-:Y:S04]  /*4a00*/  STS.U16 [R53+0x200], R140 ;  /* 0x0002008c35007388 */ /* 0x000fe80000000400 */
[----:B------:R-:W-:Y:S04]  /*4a10*/  STS.U16 [R55+0x240], R142 ;  /* 0x0002408e37007388 */ /* 0x000fe80000000400 */
[----:B------:R-:W-:Y:S04]  /*4a20*/  STS.U16 [R59+0x280], R148 ;  /* 0x000280943b007388 */ /* 0x000fe80000000400 */
[----:B------:R-:W-:Y:S01]  /*4a30*/  STS.U16 [R63+0x2c0], R150 ;  /* 0x0002c0963f007388 */ /* 0x000fe20000000400 */
[----:B------:R-:W-:-:S03]  /*4a40*/  LEA.HI.SX32 R4, R37, R28, 0x1b ;  /* 0x0000001c25047211 */ /* 0x000fc600078fdaff */
[----:B------:R-:W-:Y:S04]  /*4a50*/  STS.U16 [R61+0x300], R152 ;  /* 0x000300983d007388 */ /* 0x000fe80000000400 */
[----:B------:R-:W-:Y:S04]  /*4a60*/  STS.U16 [R57+0x340], R164 ;  /* 0x000340a439007388 */ /* 0x000fe80000000400 */
[----:B------:R0:W-:Y:S01]  /*4a70*/  STS.U16 [R101+0x380], R166 ;  /* 0x000380a665007388 */ /* 0x0001e20000000400 */
[----:B-1----:R-:W-:Y:S02]  /*4a80*/  SHF.L.U32 R104, R19, 0x1, RZ ;  /* 0x0000000113687819 */ /* 0x002fe400000006ff */
[----:B------:R-:W-:Y:S01]  /*4a90*/  SHF.L.U32 R19, R4, 0x1, RZ ;  /* 0x0000000104137819 */ /* 0x000fe200000006ff */
[----:B0-----:R0:W1:Y:S01]  /*4aa0*/  MUFU.EX2 R101, R9 ;  /* 0x0000000900657308 */ /* 0x0010620000000800 */
[----:B------:R-:W-:-:S02]  /*4ab0*/  IADD3 R41, R28, 0x2e0, RZ ;  /* 0x000002e01c297810 */ /* 0x000fc40007ffe0ff */
[----:B0-----:R-:W-:-:S04]  /*4ac0*/  IADD3 R9, R28, 0x2a0, RZ ;  /* 0x000002a01c097810 */ /* 0x001fc80007ffe0ff */
[----:B------:R-:W-:Y:S01]  /*4ad0*/  LEA.HI.SX32 R4, R9, R28, 0x1b ;  /* 0x0000001c09047211 */ /* 0x000fe200078fdaff */
[----:B------:R-:W-:Y:S01]  /*4ae0*/  FMUL.FTZ R9, R5, R40 ;  /* 0x0000002805097220 */ /* 0x000fe20000410000 */
[----:B------:R-:W-:Y:S02]  /*4af0*/  SHF.L.U32 R102, R39, 0x1, RZ ;  /* 0x0000000127667819 */ /* 0x000fe400000006ff */
[----:B------:R-:W-:Y:S01]  /*4b00*/  LEA.HI.SX32 R18, R41, R28, 0x1b ;  /* 0x0000001c29127211 */ /* 0x000fe200078fdaff */
[----:B------:R-:W-:Y:S01]  /*4b10*/  FMUL.RZ R45, R9, 0.15915493667125701904 ;  /* 0x3e22f983092d7820 */ /* 0x000fe2000040c000 */
[C---:B------:R-:W-:Y:S02]  /*4b20*/  IADD3 R39, R28.reuse, 0x340, RZ ;  /* 0x000003401c277810 */ /* 0x040fe40007ffe0ff */
[C---:B------:R-:W-:Y:S02]  /*4b30*/  IADD3 R43, R28.reuse, 0x300, RZ ;  /* 0x000003001c2b7810 */ /* 0x040fe40007ffe0ff */
[----:B------:R-:W-:-:S02]  /*4b40*/  IADD3 R9, R28, 0x320, RZ ;  /* 0x000003201c097810 */ /* 0x000fc40007ffe0ff */
[----:B------:R-:W-:Y:S01]  /*4b50*/  IADD3 R41, R28, 0x360, RZ ;  /* 0x000003601c297810 */ /* 0x000fe20007ffe0ff */
[----:B------:R-:W-:Y:S01]  /*4b60*/  MUFU.SIN R37, R10 ;  /* 0x0000000a00257308 */ /* 0x000fe20000000400 */
[-C--:B------:R-:W-:Y:S02]  /*4b70*/  LEA.HI.SX32 R43, R43, R28.reuse, 0x1b ;  /* 0x0000001c2b2b7211 */ /* 0x080fe400078fdaff */
[-C--:B------:R-:W-:Y:S02]  /*4b80*/  LEA.HI.SX32 R9, R9, R28.reuse, 0x1b ;  /* 0x0000001c09097211 */ /* 0x080fe400078fdaff */
[----:B------:R-:W-:-:S03]  /*4b90*/  LEA.HI.SX32 R41, R41, R28, 0x1b ;  /* 0x0000001c29297211 */ /* 0x000fc600078fdaff */
[----:B------:R0:W-:Y:S01]  /*4ba0*/  MUFU.COS R131, R10 ;  /* 0x0000000a00837308 */ /* 0x0001e20000000000 */
[----:B------:R-:W-:Y:S01]  /*4bb0*/  SHF.L.U32 R8, R8, 0x1, RZ ;  /* 0x0000000108087819 */ /* 0x000fe200000006ff */
[----:B------:R2:W-:Y:S01]  /*4bc0*/  STS.U16 [R99+0x3c0], R168 ;  /* 0x0003c0a863007388 */ /* 0x0005e20000000400 */
[----:B------:R-:W-:Y:S02]  /*4bd0*/  SHF.L.U32 R106, R9, 0x1, RZ ;  /* 0x00000001096a7819 */ /* 0x000fe400000006ff */
[----:B0-----:R-:W-:Y:S01]  /*4be0*/  LEA.HI.SX32 R10, R39, R28, 0x1b ;  /* 0x0000001c270a7211 */ /* 0x001fe200078fdaff */
[----:B------:R-:W-:Y:S01]  /*4bf0*/  FMUL.FTZ R39, R5, R42 ;  /* 0x0000002a05277220 */ /* 0x000fe20000410000 */
[----:B------:R-:W-:Y:S01]  /*4c00*/  STS.U16 [R8+0x400], R65 ;  /* 0x0004004108007388 */ /* 0x000fe20000000400 */
[----:B------:R-:W-:Y:S02]  /*4c10*/  IMAD.SHL.U32 R105, R43, 0x2, RZ ;  /* 0x000000022b697824 */ /* 0x000fe400078e00ff */
[----:B------:R-:W-:Y:S01]  /*4c20*/  FMUL.RZ R47, R39, 0.15915493667125701904 ;  /* 0x3e22f983272f7820 */ /* 0x000fe2000040c000 */
[C---:B------:R-:W-:Y:S01]  /*4c30*/  IADD3 R39, R28.reuse, 0x380, RZ ;  /* 0x000003801c277810 */ /* 0x040fe20007ffe0ff */
[----:B------:R-:W-:Y:S01]  /*4c40*/  IMAD.SHL.U32 R9, R41, 0x2, RZ ;  /* 0x0000000229097824 */ /* 0x000fe200078e00ff */
[----:B------:R-:W-:Y:S01]  /*4c50*/  IADD3 R41, R28, 0x3a0, RZ ;  /* 0x000003a01c297810 */ /* 0x000fe20007ffe0ff */
[----:B------:R-:W-:Y:S01]  /*4c60*/  IMAD.SHL.U32 R4, R4, 0x2, RZ ;  /* 0x0000000204047824 */ /* 0x000fe200078e00ff */
[----:B------:R-:W-:Y:S01]  /*4c70*/  IADD3 R43, R28, 0x3c0, RZ ;  /* 0x000003c01c2b7810 */ /* 0x000fe20007ffe0ff */
[----:B------:R-:W-:Y:S01]  /*4c80*/  STS.U16 [R11+0x440], R170 ;  /* 0x000440aa0b007388 */ /* 0x000fe20000000400 */
[----:B------:R-:W-:Y:S01]  /*4c90*/  MUFU.SIN R53, R45 ;  /* 0x0000002d00357308 */ /* 0x000fe20000000400 */
[----:B------:R-:W-:-:S02]  /*4ca0*/  SHF.L.U32 R18, R18, 0x1, RZ ;  /* 0x0000000112127819 */ /* 0x000fc400000006ff */
[----:B------:R-:W-:Y:S01]  /*4cb0*/  STS.U16 [R13+0x480], R172 ;  /* 0x000480ac0d007388 */ /* 0x000fe20000000400 */
[----:B------:R-:W-:-:S04]  /*4cc0*/  LEA.HI.SX32 R39, R39, R28, 0x1b ;  /* 0x0000001c27277211 */ /* 0x000fc800078fdaff */
[----:B--2---:R0:W-:Y:S01]  /*4cd0*/  MUFU.COS R99, R45 ;  /* 0x0000002d00637308 */ /* 0x0041e20000000000 */
[----:B------:R2:W-:Y:S01]  /*4ce0*/  STS.U16 [R104+0x4c0], R103 ;  /* 0x0004c06768007388 */ /* 0x0005e20000000400 */
[-C--:B------:R-:W-:Y:S02]  /*4cf0*/  LEA.HI.SX32 R41, R41, R28.reuse, 0x1b ;  /* 0x0000001c29297211 */ /* 0x080fe400078fdaff */
[----:B------:R-:W-:Y:S01]  /*4d00*/  LEA.HI.SX32 R43, R43, R28, 0x1b ;  /* 0x0000001c2b2b7211 */ /* 0x000fe200078fdaff */
[----:B------:R-:W-:Y:S01]  /*4d10*/  STS.U16 [R19+0x500], R174 ;  /* 0x000500ae13007388 */ /* 0x000fe20000000400 */
[----:B------:R-:W-:Y:S02]  /*4d20*/  SHF.L.U32 R10, R10, 0x1, RZ ;  /* 0x000000010a0a7819 */ /* 0x000fe400000006ff */
[----:B0-----:R-:W-:Y:S01]  /*4d30*/  IADD3 R45, R28, 0x3e0, RZ ;  /* 0x000003e01c2d7810 */ /* 0x001fe20007ffe0ff */
[----:B------:R0:W-:Y:S01]  /*4d40*/  STS.U16 [R4+0x540], R107 ;  /* 0x0005406b04007388 */ /* 0x0001e20000000400 */
[----:B--2---:R-:W-:-:S02]  /*4d50*/  SHF.L.U32 R103, R39, 0x1, RZ ;  /* 0x0000000127677819 */ /* 0x004fc400000006ff */
[----:B------:R-:W-:Y:S01]  /*4d60*/  LEA.HI.SX32 R45, R45, R28, 0x1b ;  /* 0x0000001c2d2d7211 */ /* 0x000fe200078fdaff */
[----:B------:R2:W-:Y:S01]  /*4d70*/  STS.U16 [R102+0x580], R109 ;  /* 0x0005806d66007388 */ /* 0x0005e20000000400 */
[----:B------:R-:W-:-:S03]  /*4d80*/  IMAD.SHL.U32 R108, R43, 0x2, RZ ;  /* 0x000000022b6c7824 */ /* 0x000fc600078e00ff */
[----:B------:R3:W-:Y:S01]  /*4d90*/  STS.U16 [R18+0x5c0], R111 ;  /* 0x0005c06f12007388 */ /* 0x0007e20000000400 */
[----:B0-----:R-:W-:-:S03]  /*4da0*/  SHF.L.U32 R107, R41, 0x1, RZ ;  /* 0x00000001296b7819 */ /* 0x001fc600000006ff */
[----:B------:R-:W-:Y:S01]  /*4db0*/  STS.U16 [R105+0x600], R176 ;  /* 0x000600b069007388 */ /* 0x000fe20000000400 */
[----:B------:R-:W-:Y:S02]  /*4dc0*/  PRMT R150, RZ, 0x7610, R150 ;  /* 0x00007610ff967816 */ /* 0x000fe40000000096 */
[----:B--2---:R-:W-:Y:S01]  /*4dd0*/  SHF.L.U32 R109, R45, 0x1, RZ ;  /* 0x000000012d6d7819 */ /* 0x004fe200000006ff */
[----:B------:R-:W-:Y:S04]  /*4de0*/  STS.U16 [R106+0x640], R113 ;  /* 0x000640716a007388 */ /* 0x000fe80000000400 */
[----:B------:R0:W-:Y:S04]  /*4df0*/  STS.U16 [R10+0x680], R115 ;  /* 0x000680730a007388 */ /* 0x0001e80000000400 */
[----:B------:R-:W-:Y:S01]  /*4e00*/  STS.U16 [R9+0x6c0], R178 ;  /* 0x0006c0b209007388 */ /* 0x000fe20000000400 */
[----:B------:R-:W-:-:S03]  /*4e10*/  PRMT R152, RZ, 0x7610, R152 ;  /* 0x00007610ff987816 */ /* 0x000fc60000000098 */
[----:B------:R-:W-:Y:S01]  /*4e20*/  STS.U16 [R103+0x700], R180 ;  /* 0x000700b467007388 */ /* 0x000fe20000000400 */
[----:B------:R-:W-:-:S03]  /*4e30*/  PRMT R148, RZ, 0x7610, R148 ;  /* 0x00007610ff947816 */ /* 0x000fc60000000094 */
[----:B------:R-:W-:Y:S01]  /*4e40*/  STS.U16 [R107+0x740], R182 ;  /* 0x000740b66b007388 */ /* 0x000fe20000000400 */
[----:B------:R-:W-:-:S03]  /*4e50*/  PRMT R134, RZ, 0x7610, R134 ;  /* 0x00007610ff867816 */ /* 0x000fc60000000086 */
[----:B------:R-:W-:Y:S04]  /*4e60*/  STS.U16 [R108+0x780], R121 ;  /* 0x000780796c007388 */ /* 0x000fe80000000400 */
[----:B------:R-:W-:Y:S01]  /*4e70*/  STS.U16 [R109+0x7c0], R184 ;  /* 0x0007c0b86d007388 */ /* 0x000fe20000000400 */
[----:B------:R-:W-:-:S06]  /*4e80*/  NOP ;  /* 0x0000000000007918 */ /* 0x000fcc0000000000 */
[----:B------:R2:W4:Y:S01]  /*4e90*/  @!P3 LDG.E.U16 R150, [R6.64+0x80] ;  /* 0x000080040696b981 */ /* 0x000522000c1e1500 */
[-C--:B------:R-:W-:Y:S02]  /*4ea0*/  ISETP.GE.AND P3, PT, R204, R117.reuse, PT ;  /* 0x00000075cc00720c */ /* 0x080fe40003f66270 */
[----:B------:R-:W-:Y:S01]  /*4eb0*/  PRMT R136, RZ, 0x7610, R136 ;  /* 0x00007610ff887816 */ /* 0x000fe20000000088 */
[----:B------:R2:W5:Y:S01]  /*4ec0*/  @!P1 LDG.E.U16 R152, [R6.64] ;  /* 0x0000000406989981 */ /* 0x000562000c1e1500 */
[----:B------:R-:W-:-:S03]  /*4ed0*/  ISETP.GE.AND P1, PT, R198, R117, PT ;  /* 0x00000075c600720c */ /* 0x000fc60003f26270 */
[----:B------:R2:W4:Y:S01]  /*4ee0*/  @!P2 LDG.E.U16 R148, [R6.64+0x40] ;  /* 0x000040040694a981 */ /* 0x000522000c1e1500 */
[-C--:B------:R-:W-:Y:S02]  /*4ef0*/  ISETP.GE.AND P2, PT, R200, R117.reuse, PT ;  /* 0x00000075c800720c */ /* 0x080fe40003f46270 */
[----:B------:R-:W-:Y:S01]  /*4f00*/  PRMT R142, RZ, 0x7610, R142 ;  /* 0x00007610ff8e7816 */ /* 0x000fe2000000008e */
[----:B------:R2:W4:Y:S01]  /*4f10*/  @!P0 LDG.E.U16 R134, [R6.64+0x180] ;  /* 0x0001800406868981 */ /* 0x000522000c1e1500 */
[----:B------:R-:W-:Y:S02]  /*4f20*/  PRMT R140, RZ, 0x7610, R140 ;  /* 0x00007610ff8c7816 */ /* 0x000fe4000000008c */
[-C--:B------:R-:W-:Y:S01]  /*4f30*/  ISETP.GE.AND P0, PT, R126, R117.reuse, PT ;  /* 0x000000757e00720c */ /* 0x080fe20003f06270 */
[----:B------:R2:W4:Y:S01]  /*4f40*/  @!P6 LDG.E.U16 R136, [R6.64+0x140] ;  /* 0x000140040688e981 */ /* 0x000522000c1e1500 */
[----:B------:R-:W-:Y:S02]  /*4f50*/  PRMT R126, RZ, 0x7610, R126 ;  /* 0x00007610ff7e7816 */ /* 0x000fe4000000007e */
[----:B------:R-:W-:Y:S01]  /*4f60*/  ISETP.GE.AND P6, PT, R128, R117, PT ;  /* 0x000000758000720c */ /* 0x000fe20003fc6270 */
[----:B------:R2:W4:Y:S01]  /*4f70*/  @!P4 LDG.E.U16 R142, [R6.64+0xc0] ;  /* 0x0000c004068ec981 */ /* 0x000522000c1e1500 */
[----:B------:R-:W-:-:S02]  /*4f80*/  PRMT R130, RZ, 0x7610, R130 ;  /* 0x00007610ff827816 */ /* 0x000fc40000000082 */
[----:B------:R-:W-:Y:S01]  /*4f90*/  PRMT R128, RZ, 0x7610, R128 ;  /* 0x00007610ff807816 */ /* 0x000fe20000000080 */
[----:B------:R2:W4:Y:S01]  /*4fa0*/  @!P5 LDG.E.U16 R140, [R6.64+0x100] ;  /* 0x00010004068cd981 */ /* 0x000522000c1e1500 */
[-C--:B------:R-:W-:Y:S02]  /*4fb0*/  ISETP.GE.AND P4, PT, R206, R117.reuse, PT ;  /* 0x00000075ce00720c */ /* 0x080fe40003f86270 */
[-C--:B------:R-:W-:Y:S01]  /*4fc0*/  ISETP.GE.AND P5, PT, R208, R117.reuse, PT ;  /* 0x00000075d000720c */ /* 0x080fe20003fa6270 */
[----:B------:R2:W4:Y:S01]  /*4fd0*/  @!P3 LDG.E.U16 R126, [R6.64+0x240] ;  /* 0x00024004067eb981 */ /* 0x000522000c1e1500 */
[----:B------:R-:W-:-:S03]  /*4fe0*/  ISETP.GE.AND P3, PT, R162, R117, PT ;  /* 0x00000075a200720c */ /* 0x000fc60003f66270 */
[----:B------:R2:W4:Y:S01]  /*4ff0*/  @!P1 LDG.E.U16 R130, [R6.64+0x1c0] ;  /* 0x0001c00406829981 */ /* 0x000522000c1e1500 */
[----:B------:R-:W-:-:S03]  /*5000*/  ISETP.GE.AND P1, PT, R114, R117, PT ;  /* 0x000000757200720c */ /* 0x000fc60003f26270 */
[----:B------:R2:W4:Y:S01]  /*5010*/  @!P2 LDG.E.U16 R128, [R6.64+0x200] ;  /* 0x000200040680a981 */ /* 0x000522000c1e1500 */
[-C--:B------:R-:W-:Y:S02]  /*5020*/  ISETP.GE.AND P2, PT, R112, R117.reuse, PT ;  /* 0x000000757000720c */ /* 0x080fe40003f46270 */
[----:B------:R-:W-:Y:S02]  /*5030*/  PRMT R112, RZ, 0x7610, R112 ;  /* 0x00007610ff707816 */ /* 0x000fe40000000070 */
[----:B------:R-:W-:Y:S02]  /*5040*/  PRMT R114, RZ, 0x7610, R114 ;  /* 0x00007610ff727816 */ /* 0x000fe40000000072 */
[----:B---3--:R-:W-:Y:S02]  /*5050*/  PRMT R111, RZ, 0x7610, R111 ;  /* 0x00007610ff6f7816 */ /* 0x008fe4000000006f */
[----:B------:R2:W3:Y:S01]  /*5060*/  @!P4 LDG.E.U16 R112, [R6.64+0x280] ;  /* 0x000280040670c981 */ /* 0x0004e2000c1e1500 */
[----:B------:R-:W-:-:S03]  /*5070*/  ISETP.GE.AND P4, PT, R116, R117, PT ;  /* 0x000000757400720c */ /* 0x000fc60003f86270 */
[----:B------:R2:W3:Y:S01]  /*5080*/  @!P5 LDG.E.U16 R114, [R6.64+0x2c0] ;  /* 0x0002c0040672d981 */ /* 0x0004e2000c1e1500 */
[-C--:B------:R-:W-:Y:S02]  /*5090*/  ISETP.GE.AND P5, PT, R118, R117.reuse, PT ;  /* 0x000000757600720c */ /* 0x080fe40003fa6270 */
[----:B------:R-:W-:Y:S01]  /*50a0*/  PRMT R116, RZ, 0x7610, R116 ;  /* 0x00007610ff747816 */ /* 0x000fe20000000074 */
[----:B------:R2:W3:Y:S01]  /*50b0*/  @!P3 LDG.E.U16 R111, [R6.64+0x400] ;  /* 0x00040004066fb981 */ /* 0x0004e2000c1e1500 */
[----:B------:R-:W-:Y:S02]  /*50c0*/  PRMT R118, RZ, 0x7610, R118 ;  /* 0x00007610ff767816 */ /* 0x000fe40000000076 */
[-C--:B------:R-:W-:Y:S02]  /*50d0*/  ISETP.GE.AND P3, PT, R124, R117.reuse, PT ;  /* 0x000000757c00720c */ /* 0x080fe40003f66270 */
[----:B------:R2:W3:Y:S01]  /*50e0*/  @!P6 LDG.E.U16 R116, [R6.64+0x300] ;  /* 0x000300040674e981 */ /* 0x0004e2000c1e1500 */
[----:B------:R-:W-:-:S03]  /*50f0*/  ISETP.GE.AND P6, PT, R110, R117, PT ;  /* 0x000000756e00720c */ /* 0x000fc60003fc6270 */
[----:B------:R2:W3:Y:S01]  /*5100*/  @!P0 LDG.E.U16 R118, [R6.64+0x340] ;  /* 0x0003400406768981 */ /* 0x0004e2000c1e1500 */
[-C--:B------:R-:W-:Y:S02]  /*5110*/  ISETP.GE.AND P0, PT, R120, R117.reuse, PT ;  /* 0x000000757800720c */ /* 0x080fe40003f06270 */
[----:B------:R-:W-:Y:S02]  /*5120*/  PRMT R110, RZ, 0x7610, R110 ;  /* 0x00007610ff6e7816 */ /* 0x000fe4000000006e */
[----:B------:R-:W-:Y:S02]  /*5130*/  PRMT R120, RZ, 0x7610, R120 ;  /* 0x00007610ff787816 */ /* 0x000fe40000000078 */
[----:B------:R-:W-:Y:S02]  /*5140*/  PRMT R129, RZ, 0x7610, R129 ;  /* 0x00007610ff817816 */ /* 0x000fe40000000081 */
[----:B------:R2:W3:Y:S01]  /*5150*/  @!P1 LDG.E.U16 R110, [R6.64+0x380] ;  /* 0x00038004066e9981 */ /* 0x0004e2000c1e1500 */
[----:B------:R-:W-:-:S03]  /*5160*/  ISETP.GE.AND P1, PT, R160, R117, PT ;  /* 0x00000075a000720c */ /* 0x000fc60003f26270 */
[----:B------:R2:W3:Y:S01]  /*5170*/  @!P2 LDG.E.U16 R120, [R6.64+0x3c0] ;  /* 0x0003c0040678a981 */ /* 0x0004e2000c1e1500 */
[----:B------:R-:W-:-:S03]  /*5180*/  ISETP.GE.AND P2, PT, R122, R117, PT ;  /* 0x000000757a00720c */ /* 0x000fc60003f46270 */
[----:B------:R2:W3:Y:S01]  /*5190*/  @!P3 LDG.E.U16 R129, [R6.64+0x5c0] ;  /* 0x0005c0040681b981 */ /* 0x0004e2000c1e1500 */
[-C--:B------:R-:W-:Y:S02]  /*51a0*/  ISETP.GE.AND P3, PT, R14, R117.reuse, PT ;  /* 0x000000750e00720c */ /* 0x080fe40003f66270 */
[----:B------:R-:W-:Y:S02]  /*51b0*/  PRMT R122, RZ, 0x7610, R122 ;  /* 0x00007610ff7a7816 */ /* 0x000fe4000000007a */
[----:B------:R-:W-:Y:S01]  /*51c0*/  SHF.L.U32 R14, R28, 0x5, RZ ;  /* 0x000000051c0e7819 */ /* 0x000fe200000006ff */
[----:B------:R-:W-:Y:S01]  /*51d0*/  FMUL.FTZ R39, R5, R44 ;  /* 0x0000002c05277220 */ /* 0x000fe20000410000 */
[----:B------:R-:W-:Y:S02]  /*51e0*/  PRMT R124, RZ, 0x7610, R124 ;  /* 0x00007610ff7c7816 */ /* 0x000fe4000000007c */
[----:B------:R-:W-:Y:S01]  /*51f0*/  LEA.HI.SX32 R127, R14, R14, 0x1b ;  /* 0x0000000e0e7f7211 */ /* 0x000fe200078fdaff */
[----:B------:R2:W3:Y:S01]  /*5200*/  @!P4 LDG.E.U16 R122, [R6.64+0x440] ;  /* 0x00044004067ac981 */ /* 0x0004e2000c1e1500 */
[----:B0-----:R-:W-:Y:S01]  /*5210*/  PRMT R115, RZ, 0x7610, R115 ;  /* 0x00007610ff737816 */ /* 0x001fe20000000073 */
[----:B------:R-:W-:Y:S01]  /*5220*/  FMUL.RZ R41, R39, 0.15915493667125701904 ;  /* 0x3e22f98327297820 */ /* 0x000fe2000040c000 */
[-C--:B------:R-:W-:Y:S01]  /*5230*/  ISETP.GE.AND P4, PT, R158, R117.reuse, PT ;  /* 0x000000759e00720c */ /* 0x080fe20003f86270 */
[----:B------:R-:W-:Y:S01]  /*5240*/  FMUL.FTZ R39, R5, R46 ;  /* 0x0000002e05277220 */ /* 0x000fe20000410000 */
[----:B------:R-:W-:Y:S01]  /*5250*/  SHF.L.U32 R127, R127, 0x1, RZ ;  /* 0x000000017f7f7819 */ /* 0x000fe200000006ff */
[----:B------:R-:W-:Y:S01]  /*5260*/  MUFU.SIN R57, R41 ;  /* 0x0000002900397308 */ /* 0x000fe20000000400 */
[----:B------:R2:W3:Y:S01]  /*5270*/  @!P5 LDG.E.U16 R124, [R6.64+0x480] ;  /* 0x00048004067cd981 */ /* 0x0004e2000c1e1500 */
[----:B------:R-:W-:-:S03]  /*5280*/  ISETP.GE.AND P5, PT, R132, R117, PT ;  /* 0x000000758400720c */ /* 0x000fc60003fa6270 */
[----:B------:R2:W3:Y:S01]  /*5290*/  @!P1 LDG.E.U16 R115, [R6.64+0x540] ;  /* 0x0005400406739981 */ /* 0x0004e2000c1e1500 */
[-C--:B------:R-:W-:Y:S02]  /*52a0*/  ISETP.GE.AND P1, PT, R138, R117.reuse, PT ;  /* 0x000000758a00720c */ /* 0x080fe40003f26270 */
[----:B------:R0:W-:Y:S01]  /*52b0*/  MUFU.COS R63, R41 ;  /* 0x00000029003f7308 */ /* 0x0001e20000000000 */
[----:B------:R-:W2:Y:S01]  /*52c0*/  LDS.U16 R121, [R127+0x2] ;  /* 0x000002007f797984 */ /* 0x000ea20000000400 */
[----:B------:R-:W-:Y:S02]  /*52d0*/  PRMT R113, RZ, 0x7610, R113 ;  /* 0x00007610ff717816 */ /* 0x000fe40000000071 */
[----:B------:R-:W-:Y:S01]  /*52e0*/  PRMT R132, RZ, 0x7610, R132 ;  /* 0x00007610ff847816 */ /* 0x000fe20000000084 */
[----:B------:R-:W1:Y:S01]  /*52f0*/  S2R R65, SR_TID.X ;  /* 0x0000000000417919 */ /* 0x000e620000002100 */
[----:B------:R-:W-:Y:S01]  /*5300*/  PRMT R125, RZ, 0x7610, R125 ;  /* 0x00007610ff7d7816 */ /* 0x000fe2000000007d */
[----:B0-----:R-:W-:Y:S01]  /*5310*/  FMUL.RZ R41, R39, 0.15915493667125701904 ;  /* 0x3e22f98327297820 */ /* 0x001fe2000040c000 */
[----:B------:R-:W-:Y:S01]  /*5320*/  PRMT R138, RZ, 0x7610, R138 ;  /* 0x00007610ff8a7816 */ /* 0x000fe2000000008a */
[----:B------:R-:W-:Y:S01]  /*5330*/  FMUL.FTZ R39, R5, R48 ;  /* 0x0000003005277220 */ /* 0x000fe20000410000 */
[----:B------:R0:W3:Y:S03]  /*5340*/  @!P6 LDG.E.U16 R113, [R6.64+0x4c0] ;  /* 0x0004c0040671e981 */ /* 0x0000e6000c1e1500 */
[----:B------:R-:W-:Y:S01]  /*5350*/  FMUL.RZ R43, R39, 0.15915493667125701904 ;  /* 0x3e22f983272b7820 */ /* 0x000fe2000040c000 */
[----:B------:R0:W3:Y:S01]  /*5360*/  @!P0 LDG.E.U16 R132, [R6.64+0x500] ;  /* 0x0005000406848981 */ /* 0x0000e2000c1e1500 */
[----:B------:R-:W-:Y:S01]  /*5370*/  FMUL.FTZ R39, R5, R50 ;  /* 0x0000003205277220 */ /* 0x000fe20000410000 */
[----:B------:R-:W-:Y:S01]  /*5380*/  MUFU.SIN R59, R47 ;  /* 0x0000002f003b7308 */ /* 0x000fe20000000400 */
[-C--:B------:R-:W-:Y:S01]  /*5390*/  ISETP.GE.AND P6, PT, R156, R117.reuse, PT ;  /* 0x000000759c00720c */ /* 0x080fe20003fc6270 */
[----:B------:R0:W3:Y:S01]  /*53a0*/  @!P2 LDG.E.U16 R125, [R6.64+0x580] ;  /* 0x00058004067da981 */ /* 0x0000e2000c1e1500 */
[----:B------:R-:W-:-:S02]  /*53b0*/  ISETP.GE.AND P0, PT, R154, R117, PT ;  /* 0x000000759a00720c */ /* 0x000fc40003f06270 */
[-C--:B------:R-:W-:Y:S01]  /*53c0*/  ISETP.GE.AND P2, PT, R146, R117.reuse, PT ;  /* 0x000000759200720c */ /* 0x080fe20003f46270 */
[----:B------:R0:W3:Y:S01]  /*53d0*/  @!P4 LDG.E.U16 R138, [R6.64+0x600] ;  /* 0x00060004068ac981 */ /* 0x0000e2000c1e1500 */
[----:B------:R-:W-:Y:S01]  /*53e0*/  ISETP.GE.AND P4, PT, R144, R117, PT ;  /* 0x000000759000720c */ /* 0x000fe20003f86270 */
[----:B------:R0:W-:Y:S02]  /*53f0*/  MUFU.COS R135, R47 ;  /* 0x0000002f00877308 */ /* 0x0001e40000000000 */
[----:B------:R-:W2:Y:S04]  /*5400*/  LDS.U16 R133, [R127+0x4] ;  /* 0x000004007f857984 */ /* 0x000ea80000000400 */
[----:B------:R-:W2:Y:S01]  /*5410*/  LDS.U16 R137, [R127+0x6] ;  /* 0x000006007f897984 */ /* 0x000ea20000000400 */
[----:B0-----:R-:W-:-:S03]  /*5420*/  FMUL.RZ R47, R39, 0.15915493667125701904 ;  /* 0x3e22f983272f7820 */ /* 0x001fc6000040c000 */
[----:B------:R-:W0:Y:S01]  /*5430*/  LDS.U16 R117, [R127] ;  /* 0x000000007f757984 */ /* 0x000e220000000400 */
[----:B------:R-:W-:Y:S01]  /*5440*/  FMUL.FTZ R39, R5, R52 ;  /* 0x0000003405277220 */ /* 0x000fe20000410000 */
[----:B------:R-:W-:Y:S01]  /*5450*/  MUFU.SIN R45, R41 ;  /* 0x00000029002d7308 */ /* 0x000fe20000000400 */
[----:B-1----:R-:W-:Y:S01]  /*5460*/  FMUL.FTZ R141, R101, R119 ;  /* 0x00000077658d7220 */ /* 0x002fe20000410000 */
[----:B------:R-:W-:Y:S01]  /*5470*/  PRMT R153, RZ, 0x7610, R153 ;  /* 0x00007610ff997816 */ /* 0x000fe20000000099 */
[----:B------:R-:W-:Y:S01]  /*5480*/  FMUL.RZ R123, R39, 0.15915493667125701904 ;  /* 0x3e22f983277b7820 */ /* 0x000fe2000040c000 */
[----:B------:R-:W-:Y:S01]  /*5490*/  PRMT R155, RZ, 0x7610, R155 ;  /* 0x00007610ff9b7816 */ /* 0x000fe2000000009b */
[C---:B------:R-:W-:Y:S01]  /*54a0*/  FMUL.FTZ R164, R15.reuse, R38 ;  /* 0x000000260fa47220 */ /* 0x040fe20000410000 */
[----:B------:R-:W-:Y:S02]  /*54b0*/  LDS.U16 R139, [R127+0xa] ;  /* 0x00000a007f8b7984 */ /* 0x000fe40000000400 */
[----:B------:R-:W-:Y:S01]  /*54c0*/  MUFU.COS R61, R41 ;  /* 0x00000029003d7308 */ /* 0x000fe20000000000 */
[----:B------:R-:W-:Y:S01]  /*54d0*/  FMUL.FTZ R166, R15, R40 ;  /* 0x000000280fa67220 */ /* 0x000fe20000410000 */
[----:B------:R-:W-:Y:S01]  /*54e0*/  PRMT R160, RZ, 0x7610, R160 ;  /* 0x00007610ffa07816 */ /* 0x000fe200000000a0 */
[----:B------:R-:W-:Y:S01]  /*54f0*/  IMAD.SHL.U32 R176, R65, 0x10, RZ ;  /* 0x0000001041b07824 */ /* 0x000fe200078e00ff */
[----:B------:R-:W-:Y:S01]  /*5500*/  PRMT R158, RZ, 0x7610, R158 ;  /* 0x00007610ff9e7816 */ /* 0x000fe2000000009e */
[----:B------:R0:W3:Y:S03]  /*5510*/  @!P6 LDG.E.U16 R153, [R6.64+0x680] ;  /* 0x000680040699e981 */ /* 0x0000e6000c1e1500 */
[----:B------:R-:W-:Y:S01]  /*5520*/  MUFU.SIN R41, R43 ;  /* 0x0000002b00297308 */ /* 0x000fe20000000400 */
[----:B------:R-:W-:Y:S01]  /*5530*/  PRMT R151, RZ, 0x7610, R151 ;  /* 0x00007610ff977816 */ /* 0x000fe20000000097 */
[----:B------:R0:W3:Y:S04]  /*5540*/  @!P5 LDG.E.U16 R155, [R6.64+0x640] ;  /* 0x00064004069bd981 */ /* 0x0000e8000c1e1500 */
[----:B------:R-:W-:Y:S02]  /*5550*/  LDS.U16 R157, [R127+0xe] ;  /* 0x00000e007f9d7984 */ /* 0x000fe40000000400 */
[----:B------:R-:W-:Y:S01]  /*5560*/  MUFU.COS R51, R43 ;  /* 0x0000002b00337308 */ /* 0x000fe20000000000 */
[C---:B------:R-:W-:Y:S01]  /*5570*/  FMUL.FTZ R174, R15.reuse, R42 ;  /* 0x0000002a0fae7220 */ /* 0x040fe20000410000 */
[----:B------:R-:W-:Y:S01]  /*5580*/  LDS.U16 R161, [R127+0x16] ;  /* 0x000016007fa17984 */ /* 0x000fe20000000400 */
[----:B------:R-:W-:-:S02]  /*5590*/  FMUL.FTZ R170, R15, R44 ;  /* 0x0000002c0faa7220 */ /* 0x000fc40000410000 */
[----:B------:R-:W-:Y:S01]  /*55a0*/  FMUL.FTZ R143, R5, R56 ;  /* 0x00000038058f7220 */ /* 0x000fe20000410000 */
[----:B------:R-:W-:Y:S02]  /*55b0*/  LDS.U16 R167, [R127+0x18] ;  /* 0x000018007fa77984 */ /* 0x000fe40000000400 */
[----:B------:R-:W-:Y:S01]  /*55c0*/  MUFU.SIN R43, R47 ;  /* 0x0000002f002b7308 */ /* 0x000fe20000000400 */
[----:B------:R-:W-:Y:S01]  /*55d0*/  FMUL.FTZ R162, R15, R46 ;  /* 0x0000002e0fa27220 */ /* 0x000fe20000410000 */
[----:B------:R-:W-:Y:S06]  /*55e0*/  LDS.U16 R169, [R127+0x1a] ;  /* 0x00001a007fa97984 */ /* 0x000fec0000000400 */
[----:B------:R-:W-:Y:S08]  /*55f0*/  MUFU.COS R49, R47 ;  /* 0x0000002f00317308 */ /* 0x000ff00000000000 */
[----:B------:R-:W-:Y:S01]  /*5600*/  MUFU.COS R55, R123 ;  /* 0x0000007b00377308 */ /* 0x000fe20000000000 */
[----:B------:R-:W-:-:S02]  /*5610*/  IADD3 R144, R176, 0x2, RZ ;  /* 0x00000002b0907810 */ /* 0x000fc40007ffe0ff */
[----:B------:R-:W-:Y:S02]  /*5620*/  PRMT R154, RZ, 0x7610, R154 ;  /* 0x00007610ff9a7816 */ /* 0x000fe4000000009a */
[----:B------:R-:W-:Y:S01]  /*5630*/  PRMT R156, RZ, 0x7610, R156 ;  /* 0x00007610ff9c7816 */ /* 0x000fe2000000009c */
[----:B------:R-:W-:Y:S01]  /*5640*/  FMUL.FTZ R39, R5, R54 ;  /* 0x0000003605277220 */ /* 0x000fe20000410000 */
[----:B------:R-:W-:Y:S01]  /*5650*/  IADD3 R14, R176, 0x1, RZ ;  /* 0x00000001b00e7810 */ /* 0x000fe20007ffe0ff */
[----:B------:R1:W-:Y:S01]  /*5660*/  MUFU.SIN R47, R123 ;  /* 0x0000007b002f7308 */ /* 0x0003e20000000400 */
[----:B------:R-:W-:Y:S01]  /*5670*/  ISETP.GE.U32.AND P6, PT, R144, R35, PT ;  /* 0x000000239000720c */ /* 0x000fe20003fc6070 */
[----:B------:R0:W3:Y:S04]  /*5680*/  @!P4 LDG.E.U16 R154, [R6.64+0x7c0] ;  /* 0x0007c004069ac981 */ /* 0x0000e8000c1e1500 */
[----:B------:R0:W3:Y:S01]  /*5690*/  @!P2 LDG.E.U16 R156, [R6.64+0x740] ;  /* 0x00074004069ca981 */ /* 0x0000e2000c1e1500 */
[----:B-1----:R-:W-:Y:S01]  /*56a0*/  FMUL.FTZ R123, R101, R12 ;  /* 0x0000000c657b7220 */ /* 0x002fe20000410000 */
[----:B------:R-:W1:Y:S02]  /*56b0*/  MUFU.EX2 R164, R164 ;  /* 0x000000a400a47308 */ /* 0x000e640000000800 */
[----:B------:R-:W1:Y:S01]  /*56c0*/  LDS.U16 R101, [R127+0x8] ;  /* 0x000008007f657984 */ /* 0x000e620000000400 */
[----:B------:R-:W-:-:S02]  /*56d0*/  IADD3 R144, R176, 0x5, RZ ;  /* 0x00000005b0907810 */ /* 0x000fc40007ffe0ff */
[-C--:B------:R-:W-:Y:S01]  /*56e0*/  ISETP.GE.U32.AND P4, PT, R176, R35.reuse, PT ;  /* 0x00000023b000720c */ /* 0x080fe20003f86070 */
[----:B------:R0:W3:Y:S01]  /*56f0*/  @!P0 LDG.E.U16 R160, [R6.64+0x6c0] ;  /* 0x0006c00406a08981 */ /* 0x0000e2000c1e1500 */
[-C--:B------:R-:W-:Y:S01]  /*5700*/  ISETP.GE.U32.AND P2, PT, R144, R35.reuse, PT ;  /* 0x000000239000720c */ /* 0x080fe20003f46070 */
[----:B------:R-:W0:Y:S01]  /*5710*/  MUFU.EX2 R166, R166 ;  /* 0x000000a600a67308 */ /* 0x000e220000000800 */
[----:B------:R-:W-:Y:S01]  /*5720*/  ISETP.GE.U32.AND P5, PT, R14, R35, PT ;  /* 0x000000230e00720c */ /* 0x000fe20003fa6070 */
[----:B------:R0:W3:Y:S01]  /*5730*/  @!P1 LDG.E.U16 R158, [R6.64+0x700] ;  /* 0x00070004069e9981 */ /* 0x0000e2000c1e1500 */
[----:B--2---:R-:W-:Y:S02]  /*5740*/  PRMT R144, RZ, 0x5410, R121 ;  /* 0x00005410ff907816 */ /* 0x004fe40000000079 */
[----:B------:R-:W-:Y:S01]  /*5750*/  IADD3 R14, R176, 0x3, RZ ;  /* 0x00000003b00e7810 */ /* 0x000fe20007ffe0ff */
[----:B------:R0:W2:Y:S01]  /*5760*/  @!P3 LDG.E.U16 R151, [R6.64+0x780] ;  /* 0x000780040697b981 */ /* 0x0000a2000c1e1500 */
[----:B------:R-:W-:-:S03]  /*5770*/  FSEL R121, R141, 1, !P4 ;  /* 0x3f8000008d797808 */ /* 0x000fc60006000000 */
[----:B------:R-:W5:Y:S01]  /*5780*/  LDS.U16 R141, [R127+0xc] ;  /* 0x00000c007f8d7984 */ /* 0x000f620000000400 */
[-C--:B------:R-:W-:Y:S02]  /*5790*/  ISETP.GE.U32.AND P0, PT, R14, R35.reuse, PT ;  /* 0x000000230e00720c */ /* 0x080fe40003f06070 */
[----:B------:R-:W-:Y:S01]  /*57a0*/  IADD3 R14, R176, 0x4, RZ ;  /* 0x00000004b00e7810 */ /* 0x000fe20007ffe0ff */
[----:B------:R-:W-:Y:S01]  /*57b0*/  FMUL.RZ R145, R39, 0.15915493667125701904 ;  /* 0x3e22f98327917820 */ /* 0x000fe2000040c000 */
[----:B------:R-:W-:Y:S02]  /*57c0*/  PRMT R133, RZ, 0x5410, R133 ;  /* 0x00005410ff857816 */ /* 0x000fe40000000085 */
[----:B------:R-:W-:Y:S02]  /*57d0*/  PRMT R137, RZ, 0x5410, R137 ;  /* 0x00005410ff897816 */ /* 0x000fe40000000089 */
[----:B0-----:R-:W-:Y:S01]  /*57e0*/  PRMT R6, RZ, 0x5410, R117 ;  /* 0x00005410ff067816 */ /* 0x001fe20000000075 */
[----:B------:R-:W-:Y:S01]  /*57f0*/  FMUL.FTZ R117, R83, R144 ;  /* 0x0000009053757220 */ /* 0x000fe20000410000 */
[----:B------:R-:W-:Y:S01]  /*5800*/  ISETP.GE.U32.AND P1, PT, R14, R35, PT ;  /* 0x000000230e00720c */ /* 0x000fe20003f26070 */
[----:B-1----:R-:W-:Y:S01]  /*5810*/  FMUL.FTZ R144, R164, R131 ;  /* 0x00000083a4907220 */ /* 0x002fe20000410000 */
[----:B------:R-:W-:Y:S01]  /*5820*/  MUFU.SIN R14, R145 ;  /* 0x00000091000e7308 */ /* 0x000fe20000000400 */
[----:B------:R-:W-:Y:S01]  /*5830*/  FMUL.FTZ R131, R84, R133 ;  /* 0x0000008554837220 */ /* 0x000fe20000410000 */
[----:B------:R-:W-:Y:S01]  /*5840*/  IADD3 R146, R176, 0x6, RZ ;  /* 0x00000006b0927810 */ /* 0x000fe20007ffe0ff */
[----:B------:R-:W-:-:S02]  /*5850*/  FMUL.FTZ R37, R164, R37 ;  /* 0x00000025a4257220 */ /* 0x000fc40000410000 */
[----:B------:R-:W-:-:S03]  /*5860*/  FMUL.FTZ R133, R84, R137 ;  /* 0x0000008954857220 */ /* 0x000fc60000410000 */
[----:B------:R0:W-:Y:S01]  /*5870*/  MUFU.COS R39, R145 ;  /* 0x0000009100277308 */ /* 0x0001e20000000000 */
[----:B------:R-:W-:Y:S01]  /*5880*/  IADD3 R164, R176, 0x8, RZ ;  /* 0x00000008b0a47810 */ /* 0x000fe20007ffe0ff */
[----:B------:R-:W-:Y:S01]  /*5890*/  LDS.U16 R137, [R127+0x12] ;  /* 0x000012007f897984 */ /* 0x000fe20000000400 */
[----:B------:R-:W-:Y:S01]  /*58a0*/  ISETP.GE.U32.AND P3, PT, R146, R35, PT ;  /* 0x000000239200720c */ /* 0x000fe20003f66070 */
[----:B0-----:R-:W-:Y:S02]  /*58b0*/  FMUL.FTZ R145, R166, R99 ;  /* 0x00000063a6917220 */ /* 0x001fe40000410000 */
[----:B------:R-:W0:Y:S01]  /*58c0*/  LDS.U16 R99, [R127+0x10] ;  /* 0x000010007f637984 */ /* 0x000e220000000400 */
[----:B------:R-:W-:Y:S02]  /*58d0*/  FSEL R146, R37, RZ, !P5 ;  /* 0x000000ff25927208 */ /* 0x000fe40006800000 */
[----:B------:R-:W-:Y:S02]  /*58e0*/  FSEL R131, R131, RZ, !P5 ;  /* 0x000000ff83837208 */ /* 0x000fe40006800000 */
[----:B------:R-:W-:-:S02]  /*58f0*/  FSEL R133, R133, RZ, !P5 ;  /* 0x000000ff85857208 */ /* 0x000fc40006800000 */
[----:B------:R-:W-:Y:S02]  /*5900*/  FSEL R144, R144, 1, !P5 ;  /* 0x3f80000090907808 */ /* 0x000fe40006800000 */
[----:B------:R-:W-:Y:S02]  /*5910*/  ISETP.GE.U32.AND P5, PT, R164, R35, PT ;  /* 0x00000023a400720c */ /* 0x000fe40003fa6070 */
[----:B------:R-:W-:Y:S02]  /*5920*/  PRMT R164, RZ, 0x5410, R101 ;  /* 0x00005410ffa47816 */ /* 0x000fe40000000065 */
[----:B------:R-:W1:Y:S01]  /*5930*/  LDS.U16 R101, [R127+0x14] ;  /* 0x000014007f657984 */ /* 0x000e620000000400 */
[----:B------:R-:W0:Y:S01]  /*5940*/  MUFU.EX2 R174, R174 ;  /* 0x000000ae00ae7308 */ /* 0x000e220000000800 */
[----:B------:R-:W-:Y:S01]  /*5950*/  FMUL.FTZ R119, R83, R6 ;  /* 0x0000000653777220 */ /* 0x000fe20000410000 */
[----:B------:R-:W-:Y:S01]  /*5960*/  IADD3 R6, R176, 0x7, RZ ;  /* 0x00000007b0067810 */ /* 0x000fe20007ffe0ff */
[----:B------:R-:W-:-:S02]  /*5970*/  FMUL.RZ R147, R143, 0.15915493667125701904 ;  /* 0x3e22f9838f937820 */ /* 0x000fc4000040c000 */
[----:B------:R-:W-:Y:S01]  /*5980*/  FMUL.FTZ R149, R166, R53 ;  /* 0x00000035a6957220 */ /* 0x000fe20000410000 */
[----:B------:R-:W-:Y:S01]  /*5990*/  PRMT R166, RZ, 0x5410, R139 ;  /* 0x00005410ffa67816 */ /* 0x000fe2000000008b */
[----:B------:R-:W-:Y:S01]  /*59a0*/  FMUL.FTZ R143, R5, R58 ;  /* 0x0000003a058f7220 */ /* 0x000fe20000410000 */
[----:B------:R-:W0:Y:S01]  /*59b0*/  MUFU.EX2 R170, R170 ;  /* 0x000000aa00aa7308 */ /* 0x000e220000000800 */
[----:B------:R-:W-:Y:S02]  /*59c0*/  FSEL R123, R123, RZ, !P4 ;  /* 0x000000ff7b7b7208 */ /* 0x000fe40006000000 */
[----:B------:R-:W-:Y:S02]  /*59d0*/  FSEL R119, R119, RZ, !P4 ;  /* 0x000000ff77777208 */ /* 0x000fe40006000000 */
[----:B------:R-:W-:Y:S01]  /*59e0*/  FSEL R117, R117, RZ, !P4 ;  /* 0x000000ff75757208 */ /* 0x000fe20006000000 */
[----:B------:R-:W-:Y:S01]  /*59f0*/  FMUL.RZ R163, R143, 0.15915493667125701904 ;  /* 0x3e22f9838fa37820 */ /* 0x000fe2000040c000 */
[----:B------:R-:W-:Y:S01]  /*5a00*/  ISETP.GE.U32.AND P4, PT, R6, R35, PT ;  /* 0x000000230600720c */ /* 0x000fe20003f86070 */
[----:B------:R-:W-:Y:S01]  /*5a10*/  MUFU.COS R7, R147 ;  /* 0x0000009300077308 */ /* 0x000fe20000000000 */
[----:B------:R-:W-:Y:S01]  /*5a20*/  FMUL.FTZ R143, R85, R166 ;  /* 0x000000a6558f7220 */ /* 0x000fe20000410000 */
[----:B-----5:R-:W-:-:S02]  /*5a30*/  PRMT R141, RZ, 0x5410, R141 ;  /* 0x00005410ff8d7816 */ /* 0x020fc4000000008d */
[----:B------:R-:W-:-:S04]  /*5a40*/  PRMT R157, RZ, 0x5410, R157 ;  /* 0x00005410ff9d7816 */ /* 0x000fc8000000009d */
[----:B------:R5:W-:Y:S01]  /*5a50*/  MUFU.SIN R6, R147 ;  /* 0x0000009300067308 */ /* 0x000be20000000400 */
[----:B------:R-:W-:Y:S01]  /*5a60*/  FMUL.FTZ R159, R15, R56 ;  /* 0x000000380f9f7220 */ /* 0x000fe20000410000 */
[----:B------:R-:W-:Y:S01]  /*5a70*/  FSEL R149, R149, RZ, !P6 ;  /* 0x000000ff95957208 */ /* 0x000fe20007000000 */
[----:B0-----:R-:W-:Y:S01]  /*5a80*/  FMUL.FTZ R135, R174, R135 ;  /* 0x00000087ae877220 */ /* 0x001fe20000410000 */
[----:B------:R-:W-:Y:S01]  /*5a90*/  FSEL R143, R143, RZ, !P6 ;  /* 0x000000ff8f8f7208 */ /* 0x000fe20007000000 */
[----:B-----5:R-:W-:Y:S01]  /*5aa0*/  FMUL.FTZ R147, R85, R164 ;  /* 0x000000a455937220 */ /* 0x020fe20000410000 */
[----:B------:R-:W-:Y:S01]  /*5ab0*/  IADD3 R164, R176, 0x9, RZ ;  /* 0x00000009b0a47810 */ /* 0x000fe20007ffe0ff */
[----:B------:R-:W-:Y:S01]  /*5ac0*/  FMUL.FTZ R165, R174, R59 ;  /* 0x0000003baea57220 */ /* 0x000fe20000410000 */
[----:B------:R-:W-:Y:S01]  /*5ad0*/  FSEL R145, R145, 1, !P6 ;  /* 0x3f80000091917808 */ /* 0x000fe20007000000 */
[C---:B------:R-:W-:Y:S01]  /*5ae0*/  FMUL.FTZ R141, R86.reuse, R141 ;  /* 0x0000008d568d7220 */ /* 0x040fe20000410000 */
[----:B------:R-:W-:Y:S01]  /*5af0*/  FSEL R147, R147, RZ, !P6 ;  /* 0x000000ff93937208 */ /* 0x000fe20007000000 */
[----:B------:R-:W-:Y:S01]  /*5b00*/  FMUL.FTZ R157, R86, R157 ;  /* 0x0000009d569d7220 */ /* 0x000fe20000410000 */
[----:B------:R-:W-:Y:S01]  /*5b10*/  ISETP.GE.U32.AND P6, PT, R164, R35, PT ;  /* 0x00000023a400720c */ /* 0x000fe20003fc6070 */
[----:B------:R-:W0:Y:S01]  /*5b20*/  MUFU.EX2 R162, R162 ;  /* 0x000000a200a27308 */ /* 0x000e220000000800 */
[----:B------:R-:W-:-:S02]  /*5b30*/  IADD3 R164, R176, 0xa, RZ ;  /* 0x0000000ab0a47810 */ /* 0x000fc40007ffe0ff */
[----:B------:R-:W-:Y:S02]  /*5b40*/  FSEL R165, R165, RZ, !P0 ;  /* 0x000000ffa5a57208 */ /* 0x000fe40004000000 */
[----:B------:R-:W-:Y:S02]  /*5b50*/  FSEL R157, R157, RZ, !P0 ;  /* 0x000000ff9d9d7208 */ /* 0x000fe40004000000 */
[----:B------:R-:W-:Y:S01]  /*5b60*/  FSEL R166, R135, 1, !P0 ;  /* 0x3f80000087a67808 */ /* 0x000fe20004000000 */
[----:B------:R5:W-:Y:S01]  /*5b70*/  MUFU.EX2 R37, R159 ;  /* 0x0000009f00257308 */ /* 0x000be20000000800 */
[C---:B------:R-:W-:Y:S01]  /*5b80*/  FMUL.FTZ R135, R170.reuse, R57 ;  /* 0x00000039aa877220 */ /* 0x040fe20000410000 */
[----:B-----5:R-:W-:Y:S01]  /*5b90*/  FSEL R159, R141, RZ, !P0 ;  /* 0x000000ff8d9f7208 */ /* 0x020fe20004000000 */
[----:B------:R-:W-:Y:S01]  /*5ba0*/  FMUL.FTZ R141, R170, R63 ;  /* 0x0000003faa8d7220 */ /* 0x000fe20000410000 */
[----:B------:R-:W-:Y:S01]  /*5bb0*/  ISETP.GE.U32.AND P0, PT, R164, R35, PT ;  /* 0x00000023a400720c */ /* 0x000fe20003f06070 */
[----:B------:R-:W5:Y:S01]  /*5bc0*/  LDS.U16 R63, [R127+0x1c] ;  /* 0x00001c007f3f7984 */ /* 0x000f620000000400 */
[----:B------:R-:W-:-:S03]  /*5bd0*/  PRMT R164, RZ, 0x5410, R99 ;  /* 0x00005410ffa47816 */ /* 0x000fc60000000063 */
[----:B------:R-:W4:Y:S01]  /*5be0*/  LDS.U16 R99, [R127+0x1e] ;  /* 0x00001e007f637984 */ /* 0x000f220000000400 */
[----:B------:R-:W-:Y:S01]  /*5bf0*/  FMUL.FTZ R139, R5, R60 ;  /* 0x0000003c058b7220 */ /* 0x000fe20000410000 */
[----:B------:R-:W-:Y:S02]  /*5c00*/  PRMT R170, RZ, 0x5410, R137 ;  /* 0x00005410ffaa7816 */ /* 0x000fe40000000089 */
[----:B-1----:R-:W-:Y:S01]  /*5c10*/  PRMT R101, RZ, 0x5410, R101 ;  /* 0x00005410ff657816 */ /* 0x002fe20000000065 */
[----:B------:R-:W-:Y:S02]  /*5c20*/  FMUL.RZ R173, R139, 0.15915493667125701904 ;  /* 0x3e22f9838bad7820 */ /* 0x000fe4000040c000 */
[C---:B------:R-:W-:Y:S02]  /*5c30*/  FMUL.FTZ R137, R87.reuse, R164 ;  /* 0x000000a457897220 */ /* 0x040fe40000410000 */
[----:B------:R-:W-:Y:S02]  /*5c40*/  FMUL.FTZ R139, R87, R170 ;  /* 0x000000aa578b7220 */ /* 0x000fe40000410000 */
[----:B0-----:R-:W-:-:S02]  /*5c50*/  FMUL.FTZ R164, R162, R61 ;  /* 0x0000003da2a47220 */ /* 0x001fc40000410000 */
[----:B------:R-:W-:Y:S01]  /*5c60*/  FMUL.FTZ R170, R88, R101 ;  /* 0x0000006558aa7220 */ /* 0x000fe20000410000 */
[----:B------:R-:W0:Y:S01]  /*5c70*/  LDS.U16 R61, [R127+0x20] ;  /* 0x000020007f3d7984 */ /* 0x000e220000000400 */
[----:B------:R-:W-:-:S03]  /*5c80*/  FMUL.FTZ R168, R15, R48 ;  /* 0x000000300fa87220 */ /* 0x000fc60000410000 */
[----:B------:R-:W1:Y:S01]  /*5c90*/  LDS.U16 R101, [R127+0x22] ;  /* 0x000022007f657984 */ /* 0x000e620000000400 */
[C---:B------:R-:W-:Y:S02]  /*5ca0*/  FMUL.FTZ R172, R15.reuse, R50 ;  /* 0x000000320fac7220 */ /* 0x040fe40000410000 */
[----:B------:R-:W4:Y:S01]  /*5cb0*/  MUFU.EX2 R168, R168 ;  /* 0x000000a800a87308 */ /* 0x000f220000000800 */
[----:B------:R-:W-:Y:S01]  /*5cc0*/  PRMT R161, RZ, 0x5410, R161 ;  /* 0x00005410ffa17816 */ /* 0x000fe200000000a1 */
[----:B------:R-:W-:Y:S02]  /*5cd0*/  FMUL.FTZ R162, R162, R45 ;  /* 0x0000002da2a27220 */ /* 0x000fe40000410000 */
[----:B------:R-:W-:-:S04]  /*5ce0*/  FMUL.FTZ R178, R15, R52 ;  /* 0x000000340fb27220 */ /* 0x000fc80000410000 */
[----:B------:R-:W0:Y:S01]  /*5cf0*/  MUFU.EX2 R172, R172 ;  /* 0x000000ac00ac7308 */ /* 0x000e220000000800 */
[----:B------:R-:W-:-:S07]  /*5d00*/  IADD3 R174, R176, 0xb, RZ ;  /* 0x0000000bb0ae7810 */ /* 0x000fce0007ffe0ff */
[----:B------:R-:W-:Y:S08]  /*5d10*/  MUFU.SIN R53, R163 ;  /* 0x000000a300357308 */ /* 0x000ff00000000400 */
[----:B------:R0:W-:Y:S01]  /*5d20*/  MUFU.COS R59, R163 ;  /* 0x000000a3003b7308 */ /* 0x0001e20000000000 */
[----:B----4-:R-:W-:Y:S02]  /*5d30*/  FMUL.FTZ R51, R168, R51 ;  /* 0x00000033a8337220 */ /* 0x010fe40000410000 */
[----:B0-----:R-:W-:Y:S01]  /*5d40*/  FMUL.FTZ R163, R88, R161 ;  /* 0x000000a158a37220 */ /* 0x001fe20000410000 */
[----:B------:R-:W-:-:S02]  /*5d50*/  FSEL R161, R162, RZ, !P2 ;  /* 0x000000ffa2a17208 */ /* 0x000fc40005000000 */
[----:B------:R-:W-:Y:S01]  /*5d60*/  FSEL R162, R170, RZ, !P2 ;  /* 0x000000ffaaa27208 */ /* 0x000fe20005000000 */
[----:B------:R-:W-:Y:S01]  /*5d70*/  FMUL.FTZ R170, R5, R62 ;  /* 0x0000003e05aa7220 */ /* 0x000fe20000410000 */
[----:B------:R-:W0:Y:S01]  /*5d80*/  MUFU.EX2 R178, R178 ;  /* 0x000000b200b27308 */ /* 0x000e220000000800 */
[----:B------:R-:W-:Y:S01]  /*5d90*/  FMUL.FTZ R41, R168, R41 ;  /* 0x00000029a8297220 */ /* 0x000fe20000410000 */
[----:B------:R-:W-:Y:S01]  /*5da0*/  FSEL R135, R135, RZ, !P1 ;  /* 0x000000ff87877208 */ /* 0x000fe20004800000 */
[----:B------:R-:W-:Y:S01]  /*5db0*/  FMUL.RZ R175, R170, 0.15915493667125701904 ;  /* 0x3e22f983aaaf7820 */ /* 0x000fe2000040c000 */
[----:B------:R-:W-:Y:S02]  /*5dc0*/  FSEL R137, R137, RZ, !P1 ;  /* 0x000000ff89897208 */ /* 0x000fe40004800000 */
[----:B------:R-:W-:Y:S02]  /*5dd0*/  FSEL R139, R139, RZ, !P1 ;  /* 0x000000ff8b8b7208 */ /* 0x000fe40004800000 */
[----:B------:R-:W-:-:S02]  /*5de0*/  FSEL R141, R141, 1, !P1 ;  /* 0x3f8000008d8d7808 */ /* 0x000fc40004800000 */
[----:B------:R-:W-:Y:S02]  /*5df0*/  PRMT R168, RZ, 0x5410, R167 ;  /* 0x00005410ffa87816 */ /* 0x000fe400000000a7 */
[----:B------:R-:W-:Y:S02]  /*5e00*/  PRMT R170, RZ, 0x5410, R169 ;  /* 0x00005410ffaa7816 */ /* 0x000fe400000000a9 */
[-C--:B------:R-:W-:Y:S02]  /*5e10*/  ISETP.GE.U32.AND P1, PT, R174, R35.reuse, PT ;  /* 0x00000023ae00720c */ /* 0x080fe40003f26070 */
[----:B------:R-:W-:Y:S02]  /*5e20*/  IADD3 R174, R176, 0xc, RZ ;  /* 0x0000000cb0ae7810 */ /* 0x000fe40007ffe0ff */
[----:B-----5:R-:W-:Y:S02]  /*5e30*/  PRMT R63, RZ, 0x5410, R63 ;  /* 0x00005410ff3f7816 */ /* 0x020fe4000000003f */
[----:B------:R-:W-:Y:S01]  /*5e40*/  PRMT R99, RZ, 0x5410, R99 ;  /* 0x00005410ff637816 */ /* 0x000fe20000000063 */
[----:B------:R-:W-:Y:S01]  /*5e50*/  FMUL.FTZ R168, R89, R168 ;  /* 0x000000a859a87220 */ /* 0x000fe20000410000 */
[----:B------:R-:W-:Y:S01]  /*5e60*/  FSEL R163, R163, RZ, !P2 ;  /* 0x000000ffa3a37208 */ /* 0x000fe20005000000 */
[----:B------:R-:W-:Y:S01]  /*5e70*/  FMUL.FTZ R169, R89, R170 ;  /* 0x000000aa59a97220 */ /* 0x000fe20000410000 */
[----:B------:R-:W-:Y:S01]  /*5e80*/  FSEL R164, R164, 1, !P2 ;  /* 0x3f800000a4a47808 */ /* 0x000fe20005000000 */
[----:B------:R-:W-:Y:S01]  /*5e90*/  FMUL.FTZ R171, R15, R60 ;  /* 0x0000003c0fab7220 */ /* 0x000fe20000410000 */
[----:B------:R-:W-:Y:S01]  /*5ea0*/  ISETP.GE.U32.AND P2, PT, R174, R35, PT ;  /* 0x00000023ae00720c */ /* 0x000fe20003f46070 */
[----:B------:R-:W-:Y:S01]  /*5eb0*/  FMUL.FTZ R49, R172, R49 ;  /* 0x00000031ac317220 */ /* 0x000fe20000410000 */
[----:B------:R-:W-:Y:S01]  /*5ec0*/  IADD3 R174, R176, 0xd, RZ ;  /* 0x0000000db0ae7810 */ /* 0x000fe20007ffe0ff */
[----:B------:R-:W-:-:S02]  /*5ed0*/  FMUL.FTZ R43, R172, R43 ;  /* 0x0000002bac2b7220 */ /* 0x000fc40000410000 */
[C---:B------:R-:W-:Y:S02]  /*5ee0*/  FMUL.FTZ R63, R90.reuse, R63 ;  /* 0x0000003f5a3f7220 */ /* 0x040fe40000410000 */
[----:B------:R-:W-:Y:S01]  /*5ef0*/  FMUL.FTZ R99, R90, R99 ;  /* 0x000000635a637220 */ /* 0x000fe20000410000 */
[----:B------:R-:W-:Y:S01]  /*5f00*/  IADD3 R182, R176, 0xe, RZ ;  /* 0x0000000eb0b67810 */ /* 0x000fe20007ffe0ff */
[----:B------:R-:W-:Y:S01]  /*5f10*/  MUFU.SIN R57, R173 ;  /* 0x000000ad00397308 */ /* 0x000fe20000000400 */
[----:B------:R-:W-:Y:S02]  /*5f20*/  FSEL R167, R41, RZ, !P3 ;  /* 0x000000ff29a77208 */ /* 0x000fe40005800000 */
[----:B------:R-:W-:Y:S02]  /*5f30*/  FSEL R168, R168, RZ, !P3 ;  /* 0x000000ffa8a87208 */ /* 0x000fe40005800000 */
[----:B------:R-:W-:Y:S02]  /*5f40*/  FSEL R169, R169, RZ, !P3 ;  /* 0x000000ffa9a97208 */ /* 0x000fe40005800000 */
[----:B------:R-:W-:Y:S01]  /*5f50*/  FSEL R170, R51, 1, !P3 ;  /* 0x3f80000033aa7808 */ /* 0x000fe20005800000 */
[----:B------:R4:W-:Y:S01]  /*5f60*/  MUFU.COS R45, R173 ;  /* 0x000000ad002d7308 */ /* 0x0009e20000000000 */
[----:B------:R-:W-:Y:S01]  /*5f70*/  ISETP.GE.U32.AND P3, PT, R174, R35, PT ;  /* 0x00000023ae00720c */ /* 0x000fe20003f66070 */
[C---:B0-----:R-:W-:Y:S01]  /*5f80*/  FMUL.FTZ R55, R178.reuse, R55 ;  /* 0x00000037b2377220 */ /* 0x041fe20000410000 */
[----:B------:R-:W-:Y:S01]  /*5f90*/  FSEL R174, R43, RZ, !P4 ;  /* 0x000000ff2bae7208 */ /* 0x000fe20006000000 */
[----:B------:R-:W-:Y:S01]  /*5fa0*/  FMUL.FTZ R47, R178, R47 ;  /* 0x0000002fb22f7220 */ /* 0x000fe20000410000 */
[----:B------:R-:W-:-:S03]  /*5fb0*/  FSEL R172, R99, RZ, !P4 ;  /* 0x000000ff63ac7208 */ /* 0x000fc60006000000 */
[----:B------:R0:W-:Y:S01]  /*5fc0*/  MUFU.EX2 R184, R171 ;  /* 0x000000ab00b87308 */ /* 0x0001e20000000800 */
[----:B----4-:R-:W-:Y:S02]  /*5fd0*/  FSEL R173, R63, RZ, !P4 ;  /* 0x000000ff3fad7208 */ /* 0x010fe40006000000 */
[----:B------:R-:W-:Y:S02]  /*5fe0*/  PRMT R178, RZ, 0x5410, R61 ;  /* 0x00005410ffb27816 */ /* 0x000fe4000000003d */
[----:B0-----:R-:W-:Y:S02]  /*5ff0*/  FSEL R171, R49, 1, !P4 ;  /* 0x3f80000031ab7808 */ /* 0x001fe40006000000 */
[----:B------:R-:W-:Y:S02]  /*6000*/  ISETP.GE.U32.AND P4, PT, R182, R35, PT ;  /* 0x00000023b600720c */ /* 0x000fe40003f86070 */
[----:B-1----:R-:W-:Y:S01]  /*6010*/  PRMT R182, RZ, 0x5410, R101 ;  /* 0x00005410ffb67816 */ /* 0x002fe20000000065 */
[----:B------:R-:W-:Y:S01]  /*6020*/  FMUL.FTZ R177, R91, R178 ;  /* 0x000000b25bb17220 */ /* 0x000fe20000410000 */
[----:B------:R-:W-:-:S03]  /*6030*/  IADD3 R188, R176, 0xf, RZ ;  /* 0x0000000fb0bc7810 */ /* 0x000fc60007ffe0ff */
[----:B------:R-:W-:Y:S01]  /*6040*/  FMUL.FTZ R182, R91, R182 ;  /* 0x000000b65bb67220 */ /* 0x000fe20000410000 */
[----:B------:R-:W-:Y:S01]  /*6050*/  MUFU.SIN R186, R175 ;  /* 0x000000af00ba7308 */ /* 0x000fe20000000400 */
[-C--:B------:R-:W-:Y:S01]  /*6060*/  FMUL.FTZ R51, R119, R146.reuse ;  /* 0x0000009277337220 */ /* 0x080fe20000410000 */
[----:B------:R-:W-:Y:S01]  /*6070*/  FSEL R178, R47, RZ, !P5 ;  /* 0x000000ff2fb27208 */ /* 0x000fe20006800000 */
[----:B------:R-:W-:Y:S01]  /*6080*/  FMUL.FTZ R49, R117, R146 ;  /* 0x0000009275317220 */ /* 0x000fe20000410000 */
[----:B------:R-:W-:Y:S02]  /*6090*/  FSEL R177, R177, RZ, !P5 ;  /* 0x000000ffb1b17208 */ /* 0x000fe40006800000 */
[----:B------:R-:W-:Y:S02]  /*60a0*/  FSEL R176, R182, RZ, !P5 ;  /* 0x000000ffb6b07208 */ /* 0x000fe40006800000 */
[----:B------:R0:W-:Y:S01]  /*60b0*/  MUFU.COS R198, R175 ;  /* 0x000000af00c67308 */ /* 0x0001e20000000000 */
[----:B------:R-:W-:-:S02]  /*60c0*/  FMUL.FTZ R12, R15, R54 ;  /* 0x000000360f0c7220 */ /* 0x000fc40000410000 */
[C---:B------:R-:W-:Y:S02]  /*60d0*/  FMUL.FTZ R180, R15.reuse, R58 ;  /* 0x0000003a0fb47220 */ /* 0x040fe40000410000 */
[----:B------:R-:W-:Y:S01]  /*60e0*/  FMUL.FTZ R41, R15, R62 ;  /* 0x0000003e0f297220 */ /* 0x000fe20000410000 */
[----:B0-----:R-:W-:Y:S02]  /*60f0*/  FSEL R175, R55, 1, !P5 ;  /* 0x3f80000037af7808 */ /* 0x001fe40006800000 */
[----:B------:R-:W-:Y:S01]  /*6100*/  ISETP.GE.U32.AND P5, PT, R188, R35, PT ;  /* 0x00000023bc00720c */ /* 0x000fe20003fa6070 */
[----:B------:R-:W-:Y:S02]  /*6110*/  FFMA.FTZ R188, R117, R144, R51 ;  /* 0x0000009075bc7223 */ /* 0x000fe40000010033 */
[C---:B------:R-:W-:Y:S02]  /*6120*/  FMUL.FTZ R43, R15.reuse, R64 ;  /* 0x000000400f2b7220 */ /* 0x040fe40000410000 */
[----:B------:R-:W-:-:S02]  /*6130*/  FMUL.FTZ R47, R15, R66 ;  /* 0x000000420f2f7220 */ /* 0x000fc40000410000 */
[----:B------:R-:W-:Y:S02]  /*6140*/  FFMA.FTZ R182, R119, R144, -R49 ;  /* 0x0000009077b67223 */ /* 0x000fe40000010831 */
[----:B------:R-:W-:Y:S02]  /*6150*/  FMUL.FTZ R15, R5, R64 ;  /* 0x00000040050f7220 */ /* 0x000fe40000410000 */
[----:B------:R-:W-:Y:S02]  /*6160*/  FADD.FTZ R188, R133, R188 ;  /* 0x000000bc85bc7221 */ /* 0x000fe40000010000 */
[----:B------:R-:W-:Y:S02]  /*6170*/  FADD.FTZ R182, R131, R182 ;  /* 0x000000b683b67221 */ /* 0x000fe40000010000 */
[----:B------:R-:W-:Y:S02]  /*6180*/  FMUL.RZ R51, R15, 0.15915493667125701904 ;  /* 0x3e22f9830f337820 */ /* 0x000fe4000040c000 */
[C---:B------:R-:W-:Y:S01]  /*6190*/  FMUL.FTZ R15, R149.reuse, R188 ;  /* 0x000000bc950f7220 */ /* 0x040fe20000410000 */
[----:B------:R-:W0:Y:S01]  /*61a0*/  MUFU.EX2 R180, R180 ;  /* 0x000000b400b47308 */ /* 0x000e220000000800 */
[----:B------:R-:W-:-:S02]  /*61b0*/  FMUL.FTZ R49, R149, R182 ;  /* 0x000000b695317220 */ /* 0x000fc40000410000 */
[C---:B------:R-:W-:Y:S02]  /*61c0*/  FFMA.FTZ R182, R145.reuse, R182, -R15 ;  /* 0x000000b691b67223 */ /* 0x040fe4000001080f */
[----:B------:R-:W-:Y:S02]  /*61d0*/  FFMA.FTZ R188, R145, R188, R49 ;  /* 0x000000bc91bc7223 */ /* 0x000fe40000010031 */
[----:B------:R-:W-:Y:S01]  /*61e0*/  FADD.FTZ R182, R147, R182 ;  /* 0x000000b693b67221 */ /* 0x000fe20000010000 */
[----:B------:R-:W1:Y:S01]  /*61f0*/  MUFU.EX2 R12, R12 ;  /* 0x0000000c000c7308 */ /* 0x000e620000000800 */
[C---:B------:R-:W-:Y:S02]  /*6200*/  FMUL.FTZ R7, R37.reuse, R7 ;  /* 0x0000000725077220 */ /* 0x040fe40000410000 */
[----:B------:R-:W-:Y:S02]  /*6210*/  FMUL.FTZ R6, R37, R6 ;  /* 0x0000000625067220 */ /* 0x000fe40000410000 */
[----:B------:R-:W-:-:S02]  /*6220*/  FADD.FTZ R188, R143, R188 ;  /* 0x000000bc8fbc7221 */ /* 0x000fc40000010000 */
[C---:B------:R-:W-:Y:S01]  /*6230*/  FMUL.FTZ R37, R165.reuse, R182 ;  /* 0x000000b6a5257220 */ /* 0x040fe20000410000 */
[----:B------:R-:W4:Y:S01]  /*6240*/  MUFU.EX2 R41, R41 ;  /* 0x0000002900297308 */ /* 0x000f220000000800 */
[-C--:B------:R-:W-:Y:S02]  /*6250*/  FMUL.FTZ R15, R165, R188.reuse ;  /* 0x000000bca50f7220 */ /* 0x080fe40000410000 */
[----:B------:R-:W-:Y:S02]  /*6260*/  FFMA.FTZ R188, R166, R188, R37 ;  /* 0x000000bca6bc7223 */ /* 0x000fe40000010025 */
[C---:B0-----:R-:W-:Y:S02]  /*6270*/  FMUL.FTZ R59, R180.reuse, R59 ;  /* 0x0000003bb43b7220 */ /* 0x041fe40000410000 */
[----:B------:R-:W-:Y:S02]  /*6280*/  FMUL.FTZ R53, R180, R53 ;  /* 0x00000035b4357220 */ /* 0x000fe40000410000 */
[----:B------:R-:W-:-:S02]  /*6290*/  FMUL.FTZ R5, R5, R66 ;  /* 0x0000004205057220 */ /* 0x000fc40000410000 */
[----:B------:R-:W-:Y:S02]  /*62a0*/  FFMA.FTZ R180, R166, R182, -R15 ;  /* 0x000000b6a6b47223 */ /* 0x000fe4000001080f */
[----:B------:R-:W-:Y:S01]  /*62b0*/  FADD.FTZ R188, R157, R188 ;  /* 0x000000bc9dbc7221 */ /* 0x000fe20000010000 */
[----:B------:R-:W-:Y:S01]  /*62c0*/  MUFU.EX2 R43, R43 ;  /* 0x0000002b002b7308 */ /* 0x000fe20000000800 */
[C---:B-1----:R-:W-:Y:S02]  /*62d0*/  FMUL.FTZ R39, R12.reuse, R39 ;  /* 0x000000270c277220 */ /* 0x042fe40000410000 */
[----:B------:R-:W-:Y:S02]  /*62e0*/  FMUL.FTZ R14, R12, R14 ;  /* 0x0000000e0c0e7220 */ /* 0x000fe40000410000 */
[----:B------:R-:W-:Y:S02]  /*62f0*/  FMUL.RZ R49, R5, 0.15915493667125701904 ;  /* 0x3e22f98305317820 */ /* 0x000fe4000040c000 */
[----:B------:R-:W-:Y:S01]  /*6300*/  FADD.FTZ R180, R159, R180 ;  /* 0x000000b49fb47221 */ /* 0x000fe20000010000 */
[----:B------:R-:W0:Y:S01]  /*6310*/  MUFU.SIN R12, R51 ;  /* 0x00000033000c7308 */ /* 0x000e220000000400 */
[----:B------:R-:W-:-:S02]  /*6320*/  FMUL.FTZ R5, R135, R188 ;  /* 0x000000bc87057220 */ /* 0x000fc40000410000 */
[----:B------:R-:W-:Y:S02]  /*6330*/  FMUL.FTZ R15, R121, R146 ;  /* 0x00000092790f7220 */ /* 0x000fe40000410000 */
[-C--:B------:R-:W-:Y:S02]  /*6340*/  FMUL.FTZ R37, R135, R180.reuse ;  /* 0x000000b487257220 */ /* 0x080fe40000410000 */
[----:B------:R-:W-:Y:S01]  /*6350*/  FFMA.FTZ R190, R141, R180, -R5 ;  /* 0x000000b48dbe7223 */ /* 0x000fe20000010805 */
[----:B------:R-:W-:Y:S01]  /*6360*/  MUFU.EX2 R47, R47 ;  /* 0x0000002f002f7308 */ /* 0x000fe20000000800 */
[----:B----4-:R-:W-:Y:S02]  /*6370*/  FMUL.FTZ R193, R41, R186 ;  /* 0x000000ba29c17220 */ /* 0x010fe40000410000 */
[C---:B------:R-:W-:Y:S02]  /*6380*/  FMUL.FTZ R5, R123.reuse, R146 ;  /* 0x000000927b057220 */ /* 0x040fe40000410000 */
[----:B------:R-:W-:-:S03]  /*6390*/  FFMA.FTZ R186, R123, R144, R15 ;  /* 0x000000907bba7223 */ /* 0x000fc6000001000f */
[----:B------:R-:W1:Y:S01]  /*63a0*/  MUFU.SIN R180, R49 ;  /* 0x0000003100b47308 */ /* 0x000e620000000400 */
[C---:B------:R-:W-:Y:S02]  /*63b0*/  FMUL.FTZ R45, R184.reuse, R45 ;  /* 0x0000002db82d7220 */ /* 0x040fe40000410000 */
[----:B------:R-:W-:Y:S02]  /*63c0*/  FMUL.FTZ R57, R184, R57 ;  /* 0x00000039b8397220 */ /* 0x000fe40000410000 */
[----:B------:R-:W-:Y:S02]  /*63d0*/  FFMA.FTZ R188, R141, R188, R37 ;  /* 0x000000bc8dbc7223 */ /* 0x000fe40000010025 */
[----:B------:R-:W-:Y:S01]  /*63e0*/  FFMA.FTZ R184, R121, R144, -R5 ;  /* 0x0000009079b87223 */ /* 0x000fe20000010805 */
[----:B------:R-:W4:Y:S01]  /*63f0*/  MUFU.COS R200, R51 ;  /* 0x0000003300c87308 */ /* 0x000f220000000000 */
[----:B------:R-:W-:Y:S02]  /*6400*/  FADD.FTZ R190, R137, R190 ;  /* 0x000000be89be7221 */ /* 0x000fe40000010000 */
[----:B------:R-:W-:-:S02]  /*6410*/  FMUL.FTZ R5, R149, R186 ;  /* 0x000000ba95057220 */ /* 0x000fc40000410000 */
[----:B------:R-:W-:Y:S02]  /*6420*/  FMUL.FTZ R15, R149, R184 ;  /* 0x000000b8950f7220 */ /* 0x000fe40000410000 */
[----:B------:R-:W-:Y:S01]  /*6430*/  FADD.FTZ R188, R139, R188 ;  /* 0x000000bc8bbc7221 */ /* 0x000fe20000010000 */
[----:B------:R-:W5:Y:S01]  /*6440*/  MUFU.COS R182, R49 ;  /* 0x0000003100b67308 */ /* 0x000f620000000000 */
[----:B------:R-:W-:Y:S02]  /*6450*/  FMUL.FTZ R37, R161, R190 ;  /* 0x000000bea1257220 */ /* 0x000fe40000410000 */
[----:B------:R-:W-:Y:S02]  /*6460*/  FFMA.FTZ R184, R145, R184, -R5 ;  /* 0x000000b891b87223 */ /* 0x000fe40000010805 */
[----:B0-----:R-:W-:Y:S02]  /*6470*/  FMUL.FTZ R199, R43, R12 ;  /* 0x0000000c2bc77220 */ /* 0x001fe40000410000 */
[----:B------:R-:W-:-:S02]  /*6480*/  FFMA.FTZ R12, R164, R188, R37 ;  /* 0x000000bca40c7223 */ /* 0x000fc40000010025 */
[----:B------:R-:W-:Y:S02]  /*6490*/  FFMA.FTZ R15, R145, R186, R15 ;  /* 0x000000ba910f7223 */ /* 0x000fe4000001000f */
[----:B------:R-:W-:Y:S02]  /*64a0*/  FMUL.FTZ R37, R161, R188 ;  /* 0x000000bca1257220 */ /* 0x000fe40000410000 */
[----:B------:R-:W-:Y:S02]  /*64b0*/  FMUL.FTZ R5, R165, R184 ;  /* 0x000000b8a5057220 */ /* 0x000fe40000410000 */
[----:B------:R-:W-:Y:S02]  /*64c0*/  FMUL.FTZ R198, R41, R198 ;  /* 0x000000c629c67220 */ /* 0x000fe40000410000 */
[----:B-1----:R-:W-:Y:S02]  /*64d0*/  FMUL.FTZ R201, R47, R180 ;  /* 0x000000b42fc97220 */ /* 0x002fe40000410000 */
[----:B------:R-:W-:-:S02]  /*64e0*/  FFMA.FTZ R37, R164, R190, -R37 ;  /* 0x000000bea4257223 */ /* 0x000fc40000010825 */
[-C--:B------:R-:W-:Y:S02]  /*64f0*/  FFMA.FTZ R180, R166, R15.reuse, R5 ;  /* 0x0000000fa6b47223 */ /* 0x080fe40000010005 */
[----:B------:R-:W-:Y:S01]  /*6500*/  FADD.FTZ R41, R163, R12 ;  /* 0x0000000ca3297221 */ /* 0x000fe20000010000 */
[----:B------:R-:W-:Y:S01]  /*6510*/  LDS.U16 R5, [R127+0x24] ;  /* 0x000024007f057984 */ /* 0x000fe20000000400 */
[----:B------:R-:W-:Y:S02]  /*6520*/  FMUL.FTZ R15, R165, R15 ;  /* 0x0000000fa50f7220 */ /* 0x000fe40000410000 */
[----:B----4-:R-:W-:Y:S01]  /*6530*/  FMUL.FTZ R200, R43, R200 ;  /* 0x000000c82bc87220 */ /* 0x010fe20000410000 */
[----:B------:R-:W0:Y:S01]  /*6540*/  LDS.U16 R12, [R127+0x26] ;  /* 0x000026007f0c7984 */ /* 0x000e220000000400 */
[----:B------:R-:W-:Y:S02]  /*6550*/  FADD.FTZ R37, R162, R37 ;  /* 0x00000025a2257221 */ /* 0x000fe40000010000 */
[----:B------:R-:W-:-:S02]  /*6560*/  FMUL.FTZ R43, R167, R41 ;  /* 0x00000029a72b7220 */ /* 0x000fc40000410000 */
[----:B------:R-:W-:Y:S02]  /*6570*/  FFMA.FTZ R184, R166, R184, -R15 ;  /* 0x000000b8a6b87223 */ /* 0x000fe4000001080f */
[----:B------:R-:W-:Y:S02]  /*6580*/  FMUL.FTZ R15, R135, R180 ;  /* 0x000000b4870f7220 */ /* 0x000fe40000410000 */
[----:B-----5:R-:W-:Y:S02]  /*6590*/  FMUL.FTZ R205, R47, R182 ;  /* 0x000000b62fcd7220 */ /* 0x020fe40000410000 */
[-C--:B------:R-:W-:Y:S02]  /*65a0*/  FMUL.FTZ R47, R167, R37.reuse ;  /* 0x00000025a72f7220 */ /* 0x080fe40000410000 */
[----:B------:R-:W-:Y:S02]  /*65b0*/  FFMA.FTZ R43, R170, R37, -R43 ;  /* 0x00000025aa2b7223 */ /* 0x000fe4000001082b */
[----:B------:R-:W-:-:S02]  /*65c0*/  FMUL.FTZ R37, R135, R184 ;  /* 0x000000b887257220 */ /* 0x000fc40000410000 */
[C---:B------:R-:W-:Y:S02]  /*65d0*/  FFMA.FTZ R15, R141.reuse, R184, -R15 ;  /* 0x000000b88d0f7223 */ /* 0x040fe4000001080f */
[----:B------:R-:W-:Y:S02]  /*65e0*/  FFMA.FTZ R182, R170, R41, R47 ;  /* 0x00000029aab67223 */ /* 0x000fe4000001002f */
[----:B------:R-:W-:Y:S02]  /*65f0*/  FADD.FTZ R47, R168, R43 ;  /* 0x0000002ba82f7221 */ /* 0x000fe40000010000 */
[----:B------:R-:W-:Y:S02]  /*6600*/  FFMA.FTZ R37, R141, R180, R37 ;  /* 0x000000b48d257223 */ /* 0x000fe40000010025 */
[C---:B------:R-:W-:Y:S02]  /*6610*/  FMUL.FTZ R43, R161.reuse, R15 ;  /* 0x0000000fa12b7220 */ /* 0x040fe40000410000 */
[----:B------:R-:W-:-:S02]  /*6620*/  FMUL.FTZ R41, R161, R37 ;  /* 0x00000025a1297220 */ /* 0x000fc40000410000 */
[C---:B------:R-:W-:Y:S02]  /*6630*/  FFMA.FTZ R43, R164.reuse, R37, R43 ;  /* 0x00000025a42b7223 */ /* 0x040fe4000001002b */
[----:B------:R-:W-:Y:S02]  /*6640*/  FFMA.FTZ R41, R164, R15, -R41 ;  /* 0x0000000fa4297223 */ /* 0x000fe40000010829 */
[----:B------:R-:W-:Y:S02]  /*6650*/  FMUL.FTZ R15, R167, R43 ;  /* 0x0000002ba70f7220 */ /* 0x000fe40000410000 */
[----:B------:R-:W-:Y:S02]  /*6660*/  FADD.FTZ R182, R169, R182 ;  /* 0x000000b6a9b67221 */ /* 0x000fe40000010000 */
[----:B------:R-:W-:Y:S02]  /*6670*/  FMUL.FTZ R49, R174, R47 ;  /* 0x0000002fae317220 */ /* 0x000fe40000410000 */
[----:B------:R-:W-:-:S02]  /*6680*/  FMUL.FTZ R37, R167, R41 ;  /* 0x00000029a7257220 */ /* 0x000fc40000410000 */
[----:B------:R-:W-:Y:S02]  /*6690*/  FFMA.FTZ R41, R170, R41, -R15 ;  /* 0x00000029aa297223 */ /* 0x000fe4000001080f */
[----:B------:R-:W1:Y:S01]  /*66a0*/  LDS.U16 R15, [R127+0x28] ;  /* 0x000028007f0f7984 */ /* 0x000e620000000400 */
[-C--:B------:R-:W-:Y:S02]  /*66b0*/  FMUL.FTZ R180, R174, R182.reuse ;  /* 0x000000b6aeb47220 */ /* 0x080fe40000410000 */
[C---:B------:R-:W-:Y:S02]  /*66c0*/  FFMA.FTZ R49, R171.reuse, R182, R49 ;  /* 0x000000b6ab317223 */ /* 0x040fe40000010031 */
[----:B------:R-:W-:Y:S02]  /*66d0*/  FFMA.FTZ R180, R171, R47, -R180 ;  /* 0x0000002fabb47223 */ /* 0x000fe400000108b4 */
[----:B------:R-:W-:Y:S02]  /*66e0*/  FADD.FTZ R49, R172, R49 ;  /* 0x00000031ac317221 */ /* 0x000fe40000010000 */
[----:B------:R-:W-:-:S02]  /*66f0*/  FFMA.FTZ R43, R170, R43, R37 ;  /* 0x0000002baa2b7223 */ /* 0x000fc40000010025 */
[----:B------:R-:W-:Y:S01]  /*6700*/  FADD.FTZ R180, R173, R180 ;  /* 0x000000b4adb47221 */ /* 0x000fe20000010000 */
[----:B------:R-:W4:Y:S01]  /*6710*/  LDS.U16 R37, [R127+0x2a] ;  /* 0x00002a007f257984 */ /* 0x000f220000000400 */
[C---:B------:R-:W-:Y:S02]  /*6720*/  FMUL.FTZ R47, R178.reuse, R49 ;  /* 0x00000031b22f7220 */ /* 0x040fe40000410000 */
[-C--:B------:R-:W-:Y:S02]  /*6730*/  FMUL.FTZ R182, R178, R180.reuse ;  /* 0x000000b4b2b67220 */ /* 0x080fe40000410000 */
[----:B------:R-:W-:Y:S02]  /*6740*/  FFMA.FTZ R184, R175, R180, -R47 ;  /* 0x000000b4afb87223 */ /* 0x000fe4000001082f */
[----:B------:R-:W-:-:S04]  /*6750*/  FMUL.FTZ R180, R174, R43 ;  /* 0x0000002baeb47220 */ /* 0x000fc80000410000 */
[-C--:B------:R-:W-:Y:S02]  /*6760*/  FFMA.FTZ R47, R171, R41.reuse, -R180 ;  /* 0x00000029ab2f7223 */ /* 0x080fe400000108b4 */
[----:B------:R-:W-:Y:S01]  /*6770*/  FMUL.FTZ R180, R174, R41 ;  /* 0x00000029aeb47220 */ /* 0x000fe20000410000 */
[----:B0-----:R-:W-:Y:S01]  /*6780*/  PRMT R41, RZ, 0x5410, R12 ;  /* 0x00005410ff297816 */ /* 0x001fe2000000000c */
[----:B------:R-:W-:Y:S01]  /*6790*/  FFMA.FTZ R49, R175, R49, R182 ;  /* 0x00000031af317223 */ /* 0x000fe200000100b6 */
[----:B------:R-:W-:Y:S01]  /*67a0*/  FSEL R179, R14, RZ, !P6 ;  /* 0x000000ff0eb37208 */ /* 0x000fe20007000000 */
[----:B------:R-:W-:Y:S01]  /*67b0*/  FADD.FTZ R184, R177, R184 ;  /* 0x000000b8b1b87221 */ /* 0x000fe20000010000 */
[----:B------:R-:W-:Y:S01]  /*67c0*/  PRMT R5, RZ, 0x5410, R5 ;  /* 0x00005410ff057816 */ /* 0x000fe20000000005 */
[----:B------:R-:W-:Y:S01]  /*67d0*/  FADD.FTZ R49, R176, R49 ;  /* 0x00000031b0317221 */ /* 0x000fe20000010000 */
[----:B------:R-:W-:Y:S01]  /*67e0*/  FSEL R182, R39, 1, !P6 ;  /* 0x3f80000027b67808 */ /* 0x000fe20007000000 */
[----:B------:R-:W-:Y:S01]  /*67f0*/  FMUL.FTZ R41, R92, R41 ;  /* 0x000000295c297220 */ /* 0x000fe20000410000 */
[----:B------:R-:W0:Y:S01]  /*6800*/  LDS.U16 R14, [R127+0x2c] ;  /* 0x00002c007f0e7984 */ /* 0x000e220000000400 */
[----:B------:R-:W-:-:S02]  /*6810*/  FMUL.FTZ R12, R179, R184 ;  /* 0x000000b8b30c7220 */ /* 0x000fc40000410000 */
[----:B------:R-:W-:Y:S01]  /*6820*/  FMUL.FTZ R51, R179, R49 ;  /* 0x00000031b3337220 */ /* 0x000fe20000410000 */
[----:B------:R-:W5:Y:S01]  /*6830*/  LDS.U16 R39, [R127+0x2e] ;  /* 0x00002e007f277984 */ /* 0x000f620000000400 */
[----:B------:R-:W-:Y:S01]  /*6840*/  FMUL.FTZ R5, R92, R5 ;  /* 0x000000055c057220 */ /* 0x000fe20000410000 */
[----:B------:R-:W-:Y:S01]  /*6850*/  FSEL R181, R41, RZ, !P6 ;  /* 0x000000ff29b57208 */ /* 0x000fe20007000000 */
[----:B------:R-:W-:Y:S02]  /*6860*/  FFMA.FTZ R43, R171, R43, R180 ;  /* 0x0000002bab2b7223 */ /* 0x000fe400000100b4 */
[----:B------:R-:W-:Y:S01]  /*6870*/  FFMA.FTZ R12, R182, R49, R12 ;  /* 0x00000031b60c7223 */ /* 0x000fe2000001000c */
[----:B------:R-:W-:Y:S01]  /*6880*/  FSEL R183, R6, RZ, !P0 ;  /* 0x000000ff06b77208 */ /* 0x000fe20004000000 */
[----:B------:R-:W-:Y:S01]  /*6890*/  FFMA.FTZ R51, R182, R184, -R51 ;  /* 0x000000b8b6337223 */ /* 0x000fe20000010833 */
[----:B------:R-:W-:Y:S01]  /*68a0*/  FSEL R180, R5, RZ, !P6 ;  /* 0x000000ff05b47208 */ /* 0x000fe20007000000 */
[----:B------:R-:W-:Y:S01]  /*68b0*/  FMUL.FTZ R6, R178, R43 ;  /* 0x0000002bb2067220 */ /* 0x000fe20000410000 */
[----:B------:R-:W-:Y:S01]  /*68c0*/  FSEL R184, R7, 1, !P0 ;  /* 0x3f80000007b87808 */ /* 0x000fe20004000000 */
[----:B------:R-:W-:-:S02]  /*68d0*/  FADD.FTZ R7, R181, R12 ;  /* 0x0000000cb5077221 */ /* 0x000fc40000010000 */
[-C--:B------:R-:W-:Y:S02]  /*68e0*/  FMUL.FTZ R12, R178, R47.reuse ;  /* 0x0000002fb20c7220 */ /* 0x080fe40000410000 */
[----:B------:R-:W-:Y:S01]  /*68f0*/  FFMA.FTZ R47, R175, R47, -R6 ;  /* 0x0000002faf2f7223 */ /* 0x000fe20000010806 */
[----:B-1----:R-:W-:Y:S01]  /*6900*/  PRMT R6, RZ, 0x5410, R15 ;  /* 0x00005410ff067816 */ /* 0x002fe2000000000f */
[----:B------:R-:W-:Y:S02]  /*6910*/  FADD.FTZ R51, R180, R51 ;  /* 0x00000033b4337221 */ /* 0x000fe40000010000 */
[----:B------:R-:W-:Y:S02]  /*6920*/  FMUL.FTZ R5, R183, R7 ;  /* 0x00000007b7057220 */ /* 0x000fe40000410000 */
[----:B------:R-:W-:Y:S02]  /*6930*/  FFMA.FTZ R43, R175, R43, R12 ;  /* 0x0000002baf2b7223 */ /* 0x000fe4000001000c */
[----:B------:R-:W-:-:S02]  /*6940*/  FFMA.FTZ R186, R184, R51, -R5 ;  /* 0x00000033b8ba7223 */ /* 0x000fc40000010805 */
[----:B------:R-:W-:Y:S02]  /*6950*/  FMUL.FTZ R12, R183, R51 ;  /* 0x00000033b70c7220 */ /* 0x000fe40000410000 */
[----:B------:R-:W-:Y:S02]  /*6960*/  FMUL.FTZ R5, R179, R43 ;  /* 0x0000002bb3057220 */ /* 0x000fe40000410000 */
[C---:B------:R-:W-:Y:S02]  /*6970*/  FMUL.FTZ R189, R93.reuse, R6 ;  /* 0x000000065dbd7220 */ /* 0x040fe40000410000 */
[----:B------:R-:W1:Y:S01]  /*6980*/  LDS.U16 R6, [R127+0x32] ;  /* 0x000032007f067984 */ /* 0x000e620000000400 */
[----:B------:R-:W-:Y:S01]  /*6990*/  FFMA.FTZ R49, R184, R7, R12 ;  /* 0x00000007b8317223 */ /* 0x000fe2000001000c */
[----:B----4-:R-:W-:Y:S01]  /*69a0*/  PRMT R12, RZ, 0x5410, R37 ;  /* 0x00005410ff0c7816 */ /* 0x010fe20000000025 */
[----:B------:R-:W-:Y:S01]  /*69b0*/  FFMA.FTZ R41, R182, R47, -R5 ;  /* 0x0000002fb6297223 */ /* 0x000fe20000010805 */
[----:B------:R-:W-:Y:S04]  /*69c0*/  LDS.U16 R7, [R127+0x34] ;  /* 0x000034007f077984 */ /* 0x000fe80000000400 */
[----:B------:R-:W4:Y:S01]  /*69d0*/  LDS.U16 R5, [R127+0x30] ;  /* 0x000030007f057984 */ /* 0x000f220000000400 */
[----:B------:R-:W-:Y:S01]  /*69e0*/  FMUL.FTZ R188, R93, R12 ;  /* 0x0000000c5dbc7220 */ /* 0x000fe20000410000 */
[----:B------:R-:W-:-:S02]  /*69f0*/  FSEL R185, R53, RZ, !P1 ;  /* 0x000000ff35b97208 */ /* 0x000fc40004800000 */
[----:B------:R-:W2:Y:S02]  /*6a00*/  LDS.U16 R12, [R127+0x36] ;  /* 0x000036007f0c7984 */ /* 0x000ea40000000400 */
[----:B------:R-:W-:Y:S02]  /*6a10*/  FSEL R188, R188, RZ, !P0 ;  /* 0x000000ffbcbc7208 */ /* 0x000fe40004000000 */
[----:B------:R-:W-:Y:S01]  /*6a20*/  FSEL R189, R189, RZ, !P0 ;  /* 0x000000ffbdbd7208 */ /* 0x000fe20004000000 */
[----:B------:R-:W-:Y:S02]  /*6a30*/  FMUL.FTZ R47, R179, R47 ;  /* 0x0000002fb32f7220 */ /* 0x000fe40000410000 */
[----:B------:R-:W-:Y:S01]  /*6a40*/  FADD.FTZ R49, R188, R49 ;  /* 0x00000031bc317221 */ /* 0x000fe20000010000 */
[----:B0-----:R-:W-:Y:S01]  /*6a50*/  PRMT R15, RZ, 0x5410, R14 ;  /* 0x00005410ff0f7816 */ /* 0x001fe2000000000e */
[----:B------:R-:W-:Y:S01]  /*6a60*/  FADD.FTZ R14, R189, R186 ;  /* 0x000000babd0e7221 */ /* 0x000fe20000010000 */
[----:B------:R-:W-:Y:S01]  /*6a70*/  FSEL R190, R59, 1, !P1 ;  /* 0x3f8000003bbe7808 */ /* 0x000fe20004800000 */
[----:B------:R-:W-:Y:S01]  /*6a80*/  FMUL.FTZ R37, R185, R49 ;  /* 0x00000031b9257220 */ /* 0x000fe20000410000 */
[----:B-----5:R-:W-:Y:S01]  /*6a90*/  PRMT R39, RZ, 0x5410, R39 ;  /* 0x00005410ff277816 */ /* 0x020fe20000000027 */
[----:B------:R-:W-:-:S02]  /*6aa0*/  FFMA.FTZ R47, R182, R43, R47 ;  /* 0x0000002bb62f7223 */ /* 0x000fc4000001002f */
[----:B------:R-:W-:Y:S02]  /*6ab0*/  FMUL.FTZ R15, R94, R15 ;  /* 0x0000000f5e0f7220 */ /* 0x000fe40000410000 */
[-C--:B------:R-:W-:Y:S02]  /*6ac0*/  FMUL.FTZ R51, R185, R14.reuse ;  /* 0x0000000eb9337220 */ /* 0x080fe40000410000 */
[----:B------:R-:W-:Y:S02]  /*6ad0*/  FFMA.FTZ R37, R190, R14, -R37 ;  /* 0x0000000ebe257223 */ /* 0x000fe40000010825 */
[----:B------:R-:W-:Y:S01]  /*6ae0*/  FMUL.FTZ R14, R183, R47 ;  /* 0x0000002fb70e7220 */ /* 0x000fe20000410000 */
[----:B------:R-:W-:Y:S01]  /*6af0*/  FSEL R186, R15, RZ, !P1 ;  /* 0x000000ff0fba7208 */ /* 0x000fe20004800000 */
[----:B------:R-:W-:Y:S02]  /*6b00*/  FMUL.FTZ R39, R94, R39 ;  /* 0x000000275e277220 */ /* 0x000fe40000410000 */
[----:B------:R-:W-:-:S02]  /*6b10*/  FMUL.FTZ R15, R183, R41 ;  /* 0x00000029b70f7220 */ /* 0x000fc40000410000 */
[----:B------:R-:W-:Y:S01]  /*6b20*/  FFMA.FTZ R41, R184, R41, -R14 ;  /* 0x00000029b8297223 */ /* 0x000fe2000001080e */
[----:B------:R-:W-:Y:S01]  /*6b30*/  FSEL R187, R39, RZ, !P1 ;  /* 0x000000ff27bb7208 */ /* 0x000fe20004800000 */
[----:B------:R-:W0:Y:S01]  /*6b40*/  LDS.U16 R14, [R127+0x38] ;  /* 0x000038007f0e7984 */ /* 0x000e220000000400 */
[----:B------:R-:W-:Y:S01]  /*6b50*/  FSEL R191, R57, RZ, !P2 ;  /* 0x000000ff39bf7208 */ /* 0x000fe20005000000 */
[----:B------:R-:W-:Y:S02]  /*6b60*/  FFMA.FTZ R194, R190, R49, R51 ;  /* 0x00000031bec27223 */ /* 0x000fe40000010033 */
[----:B------:R-:W-:Y:S02]  /*6b70*/  FADD.FTZ R37, R186, R37 ;  /* 0x00000025ba257221 */ /* 0x000fe40000010000 */
[----:B------:R-:W-:Y:S01]  /*6b80*/  FFMA.FTZ R47, R184, R47, R15 ;  /* 0x0000002fb82f7223 */ /* 0x000fe2000001000f */
[----:B------:R-:W-:Y:S01]  /*6b90*/  FSEL R192, R45, 1, !P2 ;  /* 0x3f8000002dc07808 */ /* 0x000fe20005000000 */
[----:B------:R-:W5:Y:S01]  /*6ba0*/  LDS.U16 R15, [R127+0x3a] ;  /* 0x00003a007f0f7984 */ /* 0x000f620000000400 */
[----:B------:R-:W-:Y:S01]  /*6bb0*/  FADD.FTZ R194, R187, R194 ;  /* 0x000000c2bbc27221 */ /* 0x000fe20000010000 */
[----:B-1----:R-:W-:Y:S01]  /*6bc0*/  PRMT R6, RZ, 0x5410, R6 ;  /* 0x00005410ff067816 */ /* 0x002fe20000000006 */
[----:B------:R-:W-:-:S02]  /*6bd0*/  FMUL.FTZ R43, R191, R37 ;  /* 0x00000025bf2b7220 */ /* 0x000fc40000410000 */
[-C--:B------:R-:W-:Y:S02]  /*6be0*/  FMUL.FTZ R39, R191, R194.reuse ;  /* 0x000000c2bf277220 */ /* 0x080fe40000410000 */
[----:B------:R-:W-:Y:S01]  /*6bf0*/  FFMA.FTZ R43, R192, R194, R43 ;  /* 0x000000c2c02b7223 */ /* 0x000fe2000001002b */
[----:B----4-:R-:W-:Y:S01]  /*6c00*/  PRMT R194, RZ, 0x5410, R5 ;  /* 0x00005410ffc27816 */ /* 0x010fe20000000005 */
[C---:B------:R-:W-:Y:S01]  /*6c10*/  FMUL.FTZ R196, R95.reuse, R6 ;  /* 0x000000065fc47220 */ /* 0x040fe20000410000 */
[----:B------:R-:W-:Y:S04]  /*6c20*/  LDS.U16 R5, [R127+0x3c] ;  /* 0x00003c007f057984 */ /* 0x000fe80000000400 */
[----:B------:R-:W1:Y:S01]  /*6c30*/  LDS.U16 R6, [R127+0x3e] ;  /* 0x00003e007f067984 */ /* 0x000e620000000400 */
[----:B------:R-:W-:-:S02]  /*6c40*/  FMUL.FTZ R194, R95, R194 ;  /* 0x000000c25fc27220 */ /* 0x000fc40000410000 */
[----:B------:R-:W-:Y:S02]  /*6c50*/  FFMA.FTZ R204, R192, R37, -R39 ;  /* 0x00000025c0cc7223 */ /* 0x000fe40000010827 */
[----:B------:R-:W-:Y:S01]  /*6c60*/  FMUL.FTZ R37, R185, R47 ;  /* 0x0000002fb9257220 */ /* 0x000fe20000410000 */
[----:B------:R-:W-:Y:S02]  /*6c70*/  FSEL R197, R194, RZ, !P2 ;  /* 0x000000ffc2c57208 */ /* 0x000fe40005000000 */
[----:B------:R-:W-:Y:S01]  /*6c80*/  FSEL R196, R196, RZ, !P2 ;  /* 0x000000ffc4c47208 */ /* 0x000fe20005000000 */
[----:B------:R-:W-:Y:S01]  /*6c90*/  FFMA.FTZ R39, R190, R41, -R37 ;  /* 0x00000029be277223 */ /* 0x000fe20000010825 */
[----:B------:R-:W-:Y:S02]  /*6ca0*/  PRMT R7, RZ, 0x5410, R7 ;  /* 0x00005410ff077816 */ /* 0x000fe40000000007 */
[----:B--2---:R-:W-:Y:S01]  /*6cb0*/  PRMT R37, RZ, 0x5410, R12 ;  /* 0x00005410ff257816 */ /* 0x004fe2000000000c */
[----:B------:R-:W-:Y:S01]  /*6cc0*/  FADD.FTZ R204, R197, R204 ;  /* 0x000000ccc5cc7221 */ /* 0x000fe20000010000 */
[----:B------:R-:W-:Y:S01]  /*6cd0*/  FSEL R193, R193, RZ, !P3 ;  /* 0x000000ffc1c17208 */ /* 0x000fe20005800000 */
[----:B------:R-:W-:Y:S01]  /*6ce0*/  FADD.FTZ R43, R196, R43 ;  /* 0x0000002bc42b7221 */ /* 0x000fe20000010000 */
[----:B------:R-:W-:Y:S01]  /*6cf0*/  FSEL R198, R198, 1, !P3 ;  /* 0x3f800000c6c67808 */ /* 0x000fe20005800000 */
[----:B------:R-:W-:-:S02]  /*6d00*/  FMUL.FTZ R37, R96, R37 ;  /* 0x0000002560257220 */ /* 0x000fc40000410000 */
[----:B------:R-:W-:Y:S02]  /*6d10*/  FMUL.FTZ R7, R96, R7 ;  /* 0x0000000760077220 */ /* 0x000fe40000410000 */
[CC--:B------:R-:W-:Y:S02]  /*6d20*/  FMUL.FTZ R12, R193.reuse, R204.reuse ;  /* 0x000000ccc10c7220 */ /* 0x0c0fe40000410000 */
[----:B------:R-:W-:Y:S01]  /*6d30*/  FMUL.FTZ R45, R193, R43 ;  /* 0x0000002bc12d7220 */ /* 0x000fe20000410000 */
[----:B------:R-:W-:Y:S01]  /*6d40*/  FSEL R195, R37, RZ, !P3 ;  /* 0x000000ff25c37208 */ /* 0x000fe20005800000 */
[----:B------:R-:W-:Y:S01]  /*6d50*/  FMUL.FTZ R41, R185, R41 ;  /* 0x00000029b9297220 */ /* 0x000fe20000410000 */
[----:B------:R-:W-:Y:S01]  /*6d60*/  FSEL R194, R7, RZ, !P3 ;  /* 0x000000ff07c27208 */ /* 0x000fe20005800000 */
[C---:B------:R-:W-:Y:S02]  /*6d70*/  FFMA.FTZ R12, R198.reuse, R43, R12 ;  /* 0x0000002bc60c7223 */ /* 0x040fe4000001000c */
[----:B------:R-:W-:Y:S01]  /*6d80*/  FFMA.FTZ R45, R198, R204, -R45 ;  /* 0x000000ccc62d7223 */ /* 0x000fe2000001082d */
[----:B------:R-:W-:Y:S01]  /*6d90*/  FSEL R199, R199, RZ, !P4 ;  /* 0x000000ffc7c77208 */ /* 0x000fe20006000000 */
[----:B------:R-:W-:-:S02]  /*6da0*/  FFMA.FTZ R41, R190, R47, R41 ;  /* 0x0000002fbe297223 */ /* 0x000fc40000010029 */
[----:B------:R-:W-:Y:S02]  /*6db0*/  FADD.FTZ R37, R195, R12 ;  /* 0x0000000cc3257221 */ /* 0x000fe40000010000 */
[----:B------:R-:W-:Y:S01]  /*6dc0*/  FADD.FTZ R45, R194, R45 ;  /* 0x0000002dc22d7221 */ /* 0x000fe20000010000 */
[----:B0-----:R-:W-:Y:S01]  /*6dd0*/  PRMT R14, RZ, 0x5410, R14 ;  /* 0x00005410ff0e7816 */ /* 0x001fe2000000000e */
[C---:B------:R-:W-:Y:S01]  /*6de0*/  FMUL.FTZ R12, R191.reuse, R39 ;  /* 0x00000027bf0c7220 */ /* 0x040fe20000410000 */
[----:B------:R-:W-:Y:S01]  /*6df0*/  FSEL R200, R200, 1, !P4 ;  /* 0x3f800000c8c87808 */ /* 0x000fe20006000000 */
[----:B------:R-:W-:Y:S02]  /*6e00*/  FMUL.FTZ R7, R191, R41 ;  /* 0x00000029bf077220 */ /* 0x000fe40000410000 */
[----:B------:R-:W-:Y:S02]  /*6e10*/  FMUL.FTZ R47, R199, R45 ;  /* 0x0000002dc72f7220 */ /* 0x000fe40000410000 */
[----:B------:R-:W-:Y:S01]  /*6e20*/  FFMA.FTZ R41, R192, R41, R12 ;  /* 0x00000029c0297223 */ /* 0x000fe2000001000c */
[----:B-----5:R-:W-:Y:S01]  /*6e30*/  PRMT R12, RZ, 0x5410, R15 ;  /* 0x00005410ff0c7816 */ /* 0x020fe2000000000f */
[----:B------:R-:W-:-:S02]  /*6e40*/  FMUL.FTZ R14, R97, R14 ;  /* 0x0000000e610e7220 */ /* 0x000fc40000410000 */
[-C--:B------:R-:W-:Y:S02]  /*6e50*/  FMUL.FTZ R43, R199, R37.reuse ;  /* 0x00000025c72b7220 */ /* 0x080fe40000410000 */
[----:B------:R-:W-:Y:S02]  /*6e60*/  FFMA.FTZ R206, R200, R37, R47 ;  /* 0x00000025c8ce7223 */ /* 0x000fe4000001002f */
[----:B------:R-:W-:Y:S02]  /*6e70*/  FFMA.FTZ R7, R192, R39, -R7 ;  /* 0x00000027c0077223 */ /* 0x000fe40000010807 */
[----:B------:R-:W-:Y:S01]  /*6e80*/  FMUL.FTZ R37, R193, R41 ;  /* 0x00000029c1257220 */ /* 0x000fe20000410000 */
[----:B------:R-:W-:Y:S01]  /*6e90*/  FSEL R204, R14, RZ, !P4 ;  /* 0x000000ff0ecc7208 */ /* 0x000fe20006000000 */
[----:B------:R-:W-:Y:S02]  /*6ea0*/  FMUL.FTZ R12, R97, R12 ;  /* 0x0000000c610c7220 */ /* 0x000fe40000410000 */
[----:B------:R-:W-:-:S02]  /*6eb0*/  FFMA.FTZ R43, R200, R45, -R43 ;  /* 0x0000002dc82b7223 */ /* 0x000fc4000001082b */
[-C--:B------:R-:W-:Y:S02]  /*6ec0*/  FFMA.FTZ R37, R198, R7.reuse, -R37 ;  /* 0x00000007c6257223 */ /* 0x080fe40000010825 */
[----:B------:R-:W-:Y:S01]  /*6ed0*/  FMUL.FTZ R14, R193, R7 ;  /* 0x00000007c10e7220 */ /* 0x000fe20000410000 */
[----:B-1----:R-:W-:Y:S01]  /*6ee0*/  PRMT R7, RZ, 0x5410, R6 ;  /* 0x00005410ff077816 */ /* 0x002fe20000000006 */
[----:B------:R-:W-:Y:S01]  /*6ef0*/  FADD.FTZ R6, R204, R43 ;  /* 0x0000002bcc067221 */ /* 0x000fe20000010000 */
[----:B------:R-:W-:Y:S02]  /*6f00*/  FSEL R201, R201, RZ, !P5 ;  /* 0x000000ffc9c97208 */ /* 0x000fe40006800000 */
[----:B------:R-:W-:Y:S01]  /*6f10*/  FSEL R203, R12, RZ, !P4 ;  /* 0x000000ff0ccb7208 */ /* 0x000fe20006000000 */
[C---:B------:R-:W-:Y:S01]  /*6f20*/  FMUL.FTZ R7, R98.reuse, R7 ;  /* 0x0000000762077220 */ /* 0x040fe20000410000 */
[----:B------:R-:W-:Y:S01]  /*6f30*/  PRMT R5, RZ, 0x5410, R5 ;  /* 0x00005410ff057816 */ /* 0x000fe20000000005 */
[----:B------:R-:W-:Y:S01]  /*6f40*/  FMUL.FTZ R12, R201, R6 ;  /* 0x00000006c90c7220 */ /* 0x000fe20000410000 */
[----:B------:R-:W-:Y:S01]  /*6f50*/  FSEL R205, R205, 1, !P5 ;  /* 0x3f800000cdcd7808 */ /* 0x000fe20006800000 */
[----:B------:R-:W-:Y:S01]  /*6f60*/  FADD.FTZ R206, R203, R206 ;  /* 0x000000cecbce7221 */ /* 0x000fe20000010000 */
[----:B------:R-:W-:Y:S01]  /*6f70*/  FSEL R207, R7, RZ, !P5 ;  /* 0x000000ff07cf7208 */ /* 0x000fe20006800000 */
[----:B------:R-:W-:-:S02]  /*6f80*/  FMUL.FTZ R5, R98, R5 ;  /* 0x0000000562057220 */ /* 0x000fc40000410000 */
[-C--:B------:R-:W-:Y:S02]  /*6f90*/  FMUL.FTZ R7, R201, R206.reuse ;  /* 0x000000cec9077220 */ /* 0x080fe40000410000 */
[----:B------:R-:W-:Y:S01]  /*6fa0*/  FFMA.FTZ R12, R205, R206, R12 ;  /* 0x000000cecd0c7223 */ /* 0x000fe2000001000c */
[----:B------:R-:W-:Y:S01]  /*6fb0*/  FSEL R206, R5, RZ, !P5 ;  /* 0x000000ff05ce7208 */ /* 0x000fe20006800000 */
[----:B------:R-:W-:Y:S02]  /*6fc0*/  FFMA.FTZ R41, R198, R41, R14 ;  /* 0x00000029c6297223 */ /* 0x000fe4000001000e */
[----:B------:R-:W-:Y:S02]  /*6fd0*/  FFMA.FTZ R7, R205, R6, -R7 ;  /* 0x00000006cd077223 */ /* 0x000fe40000010807 */
[----:B------:R-:W-:Y:S02]  /*6fe0*/  FADD.FTZ R15, R207, R12 ;  /* 0x0000000ccf0f7221 */ /* 0x000fe40000010000 */
[----:B------:R-:W-:-:S02]  /*6ff0*/  FMUL.FTZ R6, R199, R37 ;  /* 0x00000025c7067220 */ /* 0x000fc40000410000 */
[-C--:B------:R-:W-:Y:S01]  /*7000*/  FMUL.FTZ R5, R199, R41.reuse ;  /* 0x00000029c7057220 */ /* 0x080fe20000410000 */
[----:B------:R-:W0:Y:S01]  /*7010*/  SHFL.UP PT, R39, R15, 0x1, RZ ;  /* 0x042000000f277989 */ /* 0x000e2200000e00ff */
[----:B------:R-:W-:Y:S02]  /*7020*/  FADD.FTZ R14, R206, R7 ;  /* 0x00000007ce0e7221 */ /* 0x000fe40000010000 */
[C---:B------:R-:W-:Y:S02]  /*7030*/  FFMA.FTZ R6, R200.reuse, R41, R6 ;  /* 0x00000029c8067223 */ /* 0x040fe40000010006 */
[----:B------:R-:W-:Y:S02]  /*7040*/  FFMA.FTZ R12, R200, R37, -R5 ;  /* 0x00000025c80c7223 */ /* 0x000fe40000010805 */
[----:B------:R-:W1:Y:S01]  /*7050*/  SHFL.UP PT, R37, R14, 0x1, RZ ;  /* 0x042000000e257989 */ /* 0x000e6200000e00ff */
[C---:B------:R-:W-:Y:S02]  /*7060*/  FMUL.FTZ R5, R201.reuse, R6 ;  /* 0x00000006c9057220 */ /* 0x040fe40000410000 */
        /* <DEDUP_REMOVED lines=14> */
[----:B----4-:R-:W-:-:S03]  /*7150*/  FMUL.FTZ R37, R7, R6 ;  /* 0x0000000607257220 */ /* 0x010fc60000410000 */
[----:B------:R-:W1:Y:S01]  /*7160*/  SHFL.UP PT, R45, R15, 0x2, RZ ;  /* 0x044000000f2d7989 */ /* 0x000e6200000e00ff */
[C---:B------:R-:W-:Y:S02]  /*7170*/  FFMA.FTZ R6, R12.reuse, R6, R39 ;  /* 0x000000060c067223 */ /* 0x040fe40000010027 */
[----:B------:R-:W-:-:S03]  /*7180*/  @P0 FFMA.FTZ R12, R12, R5, -R37 ;  /* 0x000000050c0c0223 */ /* 0x000fc60000010825 */
[----:B------:R-:W-:Y:S02]  /*7190*/  FSEL R6, R7, R6, !P0 ;  /* 0x0000000607067208 */ /* 0x000fe40004000000 */
[----:B------:R-:W2:Y:S01]  /*71a0*/  SHFL.UP PT, R5, R12, 0x2, RZ ;  /* 0x044000000c057989 */ /* 0x000ea200000e00ff */
[----:B------:R-:W-:-:S03]  /*71b0*/  IADD3 R39, R28, 0x20, RZ ;  /* 0x000000201c277810 */ /* 0x000fc60007ffe0ff */
[----:B------:R-:W4:Y:S01]  /*71c0*/  SHFL.UP PT, R7, R6, 0x2, RZ ;  /* 0x0440000006077989 */ /* 0x000f2200000e00ff */
[CC--:B------:R-:W-:Y:S02]  /*71d0*/  LEA.HI.SX32 R49, R28.reuse, R28.reuse, 0x1b ;  /* 0x0000001c1c317211 */ /* 0x0c0fe400078fdaff */
[C---:B------:R-:W-:Y:S02]  /*71e0*/  ISETP.GE.AND P0, PT, R28.reuse, 0x2, PT ;  /* 0x000000021c00780c */ /* 0x040fe40003f06270 */
[----:B------:R-:W-:Y:S02]  /*71f0*/  IADD3 R37, R28, 0x40, RZ ;  /* 0x000000401c257810 */ /* 0x000fe40007ffe0ff */
[-C--:B------:R-:W-:Y:S02]  /*7200*/  LEA.HI.SX32 R47, R39, R28.reuse, 0x1b ;  /* 0x0000001c272f7211 */ /* 0x080fe400078fdaff */
[----:B------:R-:W-:Y:S01]  /*7210*/  SHF.L.U32 R39, R49, 0x1, RZ ;  /* 0x0000000131277819 */ /* 0x000fe200000006ff */
[----:B0-----:R-:W-:Y:S01]  /*7220*/  FMUL.FTZ R49, R6, R43 ;  /* 0x0000002b06317220 */ /* 0x001fe20000410000 */
[----:B------:R-:W-:Y:S01]  /*7230*/  LEA.HI.SX32 R41, R37, R28, 0x1b ;  /* 0x0000001c25297211 */ /* 0x000fe200078fdaff */
[----:B------:R-:W-:-:S02]  /*7240*/  IMAD.SHL.U32 R37, R47, 0x2, RZ ;  /* 0x000000022f257824 */ /* 0x000fc400078e00ff */
[-C--:B-1----:R-:W-:Y:S02]  /*7250*/  FMUL.FTZ R47, R6, R45.reuse ;  /* 0x0000002d062f7220 */ /* 0x082fe40000410000 */
[C---:B------:R-:W-:Y:S02]  /*7260*/  FFMA.FTZ R208, R12.reuse, R45, R49 ;  /* 0x0000002d0cd07223 */ /* 0x040fe40000010031 */
[----:B------:R-:W-:Y:S02]  /*7270*/  FFMA.FTZ R47, R12, R43, -R47 ;  /* 0x0000002b0c2f7223 */ /* 0x000fe4000001082f */
[----:B------:R-:W-:Y:S02]  /*7280*/  @P0 FADD.FTZ R15, R15, R208 ;  /* 0x000000d00f0f0221 */ /* 0x000fe40000010000 */
[----:B--2---:R-:W-:Y:S02]  /*7290*/  FMUL.FTZ R43, R6, R5 ;  /* 0x00000005062b7220 */ /* 0x004fe40000410000 */
[----:B------:R-:W-:Y:S01]  /*72a0*/  @P0 FADD.FTZ R14, R14, R47 ;  /* 0x0000002f0e0e0221 */ /* 0x000fe20000010000 */
[----:B------:R-:W0:Y:S01]  /*72b0*/  SHFL.UP PT, R57, R15, 0x4, RZ ;  /* 0x048000000f397989 */ /* 0x000e2200000e00ff */
[-C--:B----4-:R-:W-:Y:S01]  /*72c0*/  FFMA.FTZ R47, R12, R7.reuse, R43 ;  /* 0x000000070c2f7223 */ /* 0x090fe2000001002b */
[----:B------:R-:W-:Y:S01]  /*72d0*/  IADD3 R49, R28, 0x60, RZ ;  /* 0x000000601c317810 */ /* 0x000fe20007ffe0ff */
[----:B------:R-:W-:Y:S01]  /*72e0*/  FMUL.FTZ R7, R6, R7 ;  /* 0x0000000706077220 */ /* 0x000fe20000410000 */
[----:B------:R-:W-:Y:S01]  /*72f0*/  IADD3 R45, R28, 0x80, RZ ;  /* 0x000000801c2d7810 */ /* 0x000fe20007ffe0ff */
[----:B------:R-:W1:Y:S01]  /*7300*/  SHFL.UP PT, R55, R14, 0x4, RZ ;  /* 0x048000000e377989 */ /* 0x000e6200000e00ff */
[-C--:B------:R-:W-:Y:S01]  /*7310*/  LEA.HI.SX32 R51, R49, R28.reuse, 0x1b ;  /* 0x0000001c31337211 */ /* 0x080fe200078fdaff */
[----:B------:R-:W-:Y:S01]  /*7320*/  @P0 FFMA.FTZ R12, R12, R5, -R7 ;  /* 0x000000050c0c0223 */ /* 0x000fe20000010807 */
[----:B------:R-:W-:-:S02]  /*7330*/  LEA.HI.SX32 R49, R45, R28, 0x1b ;  /* 0x0000001c2d317211 */ /* 0x000fc400078fdaff */
[----:B------:R-:W-:Y:S02]  /*7340*/  IADD3 R7, R28, 0xa0, RZ ;  /* 0x000000a01c077810 */ /* 0x000fe40007ffe0ff */
[----:B------:R-:W-:Y:S01]  /*7350*/  FSEL R6, R6, R47, !P0 ;  /* 0x0000002f06067208 */ /* 0x000fe20004000000 */
[----:B------:R-:W2:Y:S01]  /*7360*/  SHFL.UP PT, R5, R12, 0x4, RZ ;  /* 0x048000000c057989 */ /* 0x000ea200000e00ff */
[----:B------:R-:W-:Y:S01]  /*7370*/  IMAD.SHL.U32 R43, R49, 0x2, RZ ;  /* 0x00000002312b7824 */ /* 0x000fe200078e00ff */
[C---:B------:R-:W-:Y:S02]  /*7380*/  IADD3 R47, R28.reuse, 0xc0, RZ ;  /* 0x000000c01c2f7810 */ /* 0x040fe40007ffe0ff */
[----:B------:R-:W-:Y:S02]  /*7390*/  SHF.L.U32 R45, R51, 0x1, RZ ;  /* 0x00000001332d7819 */ /* 0x000fe400000006ff */
[----:B------:R-:W-:Y:S02]  /*73a0*/  IADD3 R49, R28, 0xe0, RZ ;  /* 0x000000e01c317810 */ /* 0x000fe40007ffe0ff */
[----:B------:R-:W-:-:S02]  /*73b0*/  LEA.HI.SX32 R51, R7, R28, 0x1b ;  /* 0x0000001c07337211 */ /* 0x000fc400078fdaff */
[----:B------:R-:W4:Y:S01]  /*73c0*/  SHFL.UP PT, R7, R6, 0x4, RZ ;  /* 0x0480000006077989 */ /* 0x000f2200000e00ff */
[-C--:B------:R-:W-:Y:S02]  /*73d0*/  LEA.HI.SX32 R53, R47, R28.reuse, 0x1b ;  /* 0x0000001c2f357211 */ /* 0x080fe400078fdaff */
[C---:B------:R-:W-:Y:S02]  /*73e0*/  IADD3 R47, R28.reuse, 0x100, RZ ;  /* 0x000001001c2f7810 */ /* 0x040fe40007ffe0ff */
[-C--:B------:R-:W-:Y:S02]  /*73f0*/  LEA.HI.SX32 R59, R49, R28.reuse, 0x1b ;  /* 0x0000001c313b7211 */ /* 0x080fe400078fdaff */
[----:B------:R-:W-:Y:S02]  /*7400*/  ISETP.GE.AND P0, PT, R28, 0x4, PT ;  /* 0x000000041c00780c */ /* 0x000fe40003f06270 */
[----:B------:R-:W-:Y:S02]  /*7410*/  SHF.L.U32 R49, R53, 0x1, RZ ;  /* 0x0000000135317819 */ /* 0x000fe400000006ff */
[----:B------:R-:W-:Y:S01]  /*7420*/  LEA.HI.SX32 R53, R47, R28, 0x1b ;  /* 0x0000001c2f357211 */ /* 0x000fe200078fdaff */
[----:B------:R-:W-:Y:S01]  /*7430*/  IMAD.SHL.U32 R47, R59, 0x2, RZ ;  /* 0x000000023b2f7824 */ /* 0x000fe200078e00ff */
[----:B------:R-:W-:Y:S01]  /*7440*/  SHF.L.U32 R41, R41, 0x1, RZ ;  /* 0x0000000129297819 */ /* 0x000fe200000006ff */
[C---:B0-----:R-:W-:Y:S01]  /*7450*/  FMUL.FTZ R59, R6.reuse, R57 ;  /* 0x00000039063b7220 */ /* 0x041fe20000410000 */
[----:B------:R-:W-:Y:S01]  /*7460*/  STS.U16 [R39+0x840], R152 ;  /* 0x0008409827007388 */ /* 0x000fe20000000400 */
[----:B-1----:R-:W-:-:S02]  /*7470*/  FMUL.FTZ R61, R6, R55 ;  /* 0x00000037063d7220 */ /* 0x002fc40000410000 */
[----:B------:R-:W-:Y:S01]  /*7480*/  FFMA.FTZ R59, R12, R55, -R59 ;  /* 0x000000370c3b7223 */ /* 0x000fe2000001083b */
[----:B------:R-:W-:Y:S04]  /*7490*/  STS.U16 [R37+0x880], R148 ;  /* 0x0008809425007388 */ /* 0x000fe80000000400 */
[----:B------:R-:W-:Y:S01]  /*74a0*/  STS.U16 [R41+0x8c0], R150 ;  /* 0x0008c09629007388 */ /* 0x000fe20000000400 */
[----:B------:R-:W-:-:S03]  /*74b0*/  @P0 FADD.FTZ R14, R14, R59 ;  /* 0x0000003b0e0e0221 */ /* 0x000fc60000010000 */
[----:B------:R-:W-:Y:S04]  /*74c0*/  STS.U16 [R45+0x900], R142 ;  /* 0x0009008e2d007388 */ /* 0x000fe80000000400 */
[----:B------:R0:W-:Y:S04]  /*74d0*/  STS.U16 [R43+0x940], R140 ;  /* 0x0009408c2b007388 */ /* 0x0001e80000000400 */
[----:B------:R-:W1:Y:S01]  /*74e0*/  SHFL.UP PT, R99, R14, 0x8, RZ ;  /* 0x050000000e637989 */ /* 0x000e6200000e00ff */
[----:B0-----:R-:W-:Y:S02]  /*74f0*/  FFMA.FTZ R140, R12, R57, R61 ;  /* 0x000000390c8c7223 */ /* 0x001fe4000001003d */
[----:B--2---:R-:W-:-:S02]  /*7500*/  FMUL.FTZ R57, R6, R5 ;  /* 0x0000000506397220 */ /* 0x004fc40000410000 */
[----:B------:R-:W-:Y:S01]  /*7510*/  @P0 FADD.FTZ R15, R15, R140 ;  /* 0x0000008c0f0f0221 */ /* 0x000fe20000010000 */
[----:B------:R-:W-:Y:S01]  /*7520*/  IADD3 R63, R28, 0x120, RZ ;  /* 0x000001201c3f7810 */ /* 0x000fe20007ffe0ff */
[-C--:B----4-:R-:W-:Y:S02]  /*7530*/  FFMA.FTZ R57, R12, R7.reuse, R57 ;  /* 0x000000070c397223 */ /* 0x090fe40000010039 */
[----:B------:R-:W-:Y:S01]  /*7540*/  FMUL.FTZ R7, R6, R7 ;  /* 0x0000000706077220 */ /* 0x000fe20000410000 */
[----:B------:R-:W0:Y:S01]  /*7550*/  SHFL.UP PT, R101, R15, 0x8, RZ ;  /* 0x050000000f657989 */ /* 0x000e2200000e00ff */
[----:B------:R-:W-:Y:S02]  /*7560*/  LEA.HI.SX32 R63, R63, R28, 0x1b ;  /* 0x0000001c3f3f7211 */ /* 0x000fe400078fdaff */
[----:B------:R-:W-:Y:S01]  /*7570*/  @P0 FFMA.FTZ R12, R12, R5, -R7 ;  /* 0x000000050c0c0223 */ /* 0x000fe20000010807 */
[C---:B------:R-:W-:Y:S02]  /*7580*/  IADD3 R5, R28.reuse, 0x1a0, RZ ;  /* 0x000001a01c057810 */ /* 0x040fe40007ffe0ff */
[----:B------:R-:W-:-:S02]  /*7590*/  IADD3 R59, R28, 0x160, RZ ;  /* 0x000001601c3b7810 */ /* 0x000fc40007ffe0ff */
[C---:B------:R-:W-:Y:S02]  /*75a0*/  IADD3 R61, R28.reuse, 0x140, RZ ;  /* 0x000001401c3d7810 */ /* 0x040fe40007ffe0ff */
[----:B------:R-:W-:Y:S02]  /*75b0*/  IADD3 R7, R28, 0x180, RZ ;  /* 0x000001801c077810 */ /* 0x000fe40007ffe0ff */
[----:B------:R-:W-:Y:S02]  /*75c0*/  FSEL R6, R6, R57, !P0 ;  /* 0x0000003906067208 */ /* 0x000fe40004000000 */
[----:B------:R-:W-:Y:S02]  /*75d0*/  SHF.L.U32 R55, R63, 0x1, RZ ;  /* 0x000000013f377819 */ /* 0x000fe400000006ff */
[-C--:B------:R-:W-:Y:S02]  /*75e0*/  LEA.HI.SX32 R63, R59, R28.reuse, 0x1b ;  /* 0x0000001c3b3f7211 */ /* 0x080fe400078fdaff */
[----:B------:R-:W-:-:S02]  /*75f0*/  LEA.HI.SX32 R57, R5, R28, 0x1b ;  /* 0x0000001c05397211 */ /* 0x000fc400078fdaff */
[-C--:B------:R-:W-:Y:S01]  /*7600*/  LEA.HI.SX32 R59, R61, R28.reuse, 0x1b ;  /* 0x0000001c3d3b7211 */ /* 0x080fe200078fdaff */
[----:B------:R-:W2:Y:S01]  /*7610*/  SHFL.UP PT, R5, R12, 0x8, RZ ;  /* 0x050000000c057989 */ /* 0x000ea200000e00ff */
[----:B------:R-:W-:Y:S02]  /*7620*/  SHF.L.U32 R51, R51, 0x1, RZ ;  /* 0x0000000133337819 */ /* 0x000fe400000006ff */
[----:B------:R-:W-:Y:S02]  /*7630*/  LEA.HI.SX32 R61, R7, R28, 0x1b ;  /* 0x0000001c073d7211 */ /* 0x000fe400078fdaff */
[----:B------:R-:W4:Y:S01]  /*7640*/  SHFL.UP PT, R7, R6, 0x8, RZ ;  /* 0x0500000006077989 */ /* 0x000f2200000e00ff */
[----:B------:R-:W-:Y:S02]  /*7650*/  SHF.L.U32 R53, R53, 0x1, RZ ;  /* 0x0000000135357819 */ /* 0x000fe400000006ff */
[----:B------:R-:W-:Y:S01]  /*7660*/  ISETP.GE.AND P0, PT, R28, 0x8, PT ;  /* 0x000000081c00780c */ /* 0x000fe20003f06270 */
[----:B------:R-:W-:Y:S04]  /*7670*/  STS.U16 [R51+0x980], R136 ;  /* 0x0009808833007388 */ /* 0x000fe80000000400 */
[----:B------:R-:W-:Y:S04]  /*7680*/  STS.U16 [R49+0x9c0], R134 ;  /* 0x0009c08631007388 */ /* 0x000fe80000000400 */
[----:B------:R-:W-:Y:S04]  /*7690*/  STS.U16 [R47+0xa00], R130 ;  /* 0x000a00822f007388 */ /* 0x000fe80000000400 */
[----:B------:R1:W-:Y:S01]  /*76a0*/  STS.U16 [R53+0xa40], R128 ;  /* 0x000a408035007388 */ /* 0x0003e20000000400 */
[----:B------:R-:W-:Y:S01]  /*76b0*/  IMAD.SHL.U32 R59, R59, 0x2, RZ ;  /* 0x000000023b3b7824 */ /* 0x000fe200078e00ff */
[----:B------:R-:W-:-:S02]  /*76c0*/  SHF.L.U32 R63, R63, 0x1, RZ ;  /* 0x000000013f3f7819 */ /* 0x000fc400000006ff */
[----:B------:R0:W-:Y:S01]  /*76d0*/  STS.U16 [R55+0xa80], R126 ;  /* 0x000a807e37007388 */ /* 0x0001e20000000400 */
[C---:B-1----:R-:W-:Y:S01]  /*76e0*/  FMUL.FTZ R128, R6.reuse, R99 ;  /* 0x0000006306807220 */ /* 0x042fe20000410000 */
[----:B------:R-:W-:Y:S01]  /*76f0*/  SHF.L.U32 R61, R61, 0x1, RZ ;  /* 0x000000013d3d7819 */ /* 0x000fe200000006ff */
[-C--:B0-----:R-:W-:Y:S02]  /*7700*/  FMUL.FTZ R126, R6, R101.reuse ;  /* 0x00000065067e7220 */ /* 0x081fe40000410000 */
[C---:B------:R-:W-:Y:S02]  /*7710*/  FFMA.FTZ R128, R12.reuse, R101, R128 ;  /* 0x000000650c807223 */ /* 0x040fe40000010080 */
[----:B------:R-:W-:Y:S01]  /*7720*/  IMAD.SHL.U32 R57, R57, 0x2, RZ ;  /* 0x0000000239397824 */ /* 0x000fe200078e00ff */
[----:B---3--:R-:W-:Y:S01]  /*7730*/  STS.U16 [R59+0xac0], R112 ;  /* 0x000ac0703b007388 */ /* 0x008fe20000000400 */
[----:B------:R-:W-:Y:S02]  /*7740*/  FFMA.FTZ R99, R12, R99, -R126 ;  /* 0x000000630c637223 */ /* 0x000fe4000001087e */
[----:B------:R-:W-:Y:S01]  /*7750*/  @P0 FADD.FTZ R15, R15, R128 ;  /* 0x000000800f0f0221 */ /* 0x000fe20000010000 */
[----:B------:R2:W-:Y:S01]  /*7760*/  STS.U16 [R63+0xb00], R114 ;  /* 0x000b00723f007388 */ /* 0x0005e20000000400 */
[----:B------:R-:W-:-:S03]  /*7770*/  @P0 FADD.FTZ R14, R14, R99 ;  /* 0x000000630e0e0221 */ /* 0x000fc60000010000 */
[----:B------:R-:W-:Y:S01]  /*7780*/  STS.U16 [R61+0xb40], R116 ;  /* 0x000b40743d007388 */ /* 0x000fe20000000400 */
[----:B------:R-:W-:-:S03]  /*7790*/  IADD3 R211, R28, 0x1c0, RZ ;  /* 0x000001c01cd37810 */ /* 0x000fc60007ffe0ff */
[----:B------:R-:W-:Y:S01]  /*77a0*/  STS.U16 [R57+0xb80], R118 ;  /* 0x000b807639007388 */ /* 0x000fe20000000400 */
[----:B------:R-:W-:Y:S01]  /*77b0*/  IADD3 R209, R28, 0x1e0, RZ ;  /* 0x000001e01cd17810 */ /* 0x000fe20007ffe0ff */
[C---:B--2---:R-:W-:Y:S02]  /*77c0*/  FMUL.FTZ R114, R6.reuse, R5 ;  /* 0x0000000506727220 */ /* 0x044fe40000410000 */
[----:B------:R-:W0:Y:S01]  /*77d0*/  SHFL.UP PT, R118, R15, 0x10, RZ ;  /* 0x060000000f767989 */ /* 0x000e2200000e00ff */
[-C--:B----4-:R-:W-:Y:S01]  /*77e0*/  FMUL.FTZ R112, R6, R7.reuse ;  /* 0x0000000706707220 */ /* 0x090fe20000410000 */
[-C--:B------:R-:W-:Y:S02]  /*77f0*/  LEA.HI.SX32 R211, R211, R28.reuse, 0x1b ;  /* 0x0000001cd3d37211 */ /* 0x080fe400078fdaff */
[----:B------:R-:W1:Y:S01]  /*7800*/  SHFL.UP PT, R116, R14, 0x10, RZ ;  /* 0x060000000e747989 */ /* 0x000e6200000e00ff */
[C---:B------:R-:W-:Y:S01]  /*7810*/  FFMA.FTZ R7, R12.reuse, R7, R114 ;  /* 0x000000070c077223 */ /* 0x040fe20000010072 */
[----:B------:R-:W-:Y:S01]  /*7820*/  LEA.HI.SX32 R209, R209, R28, 0x1b ;  /* 0x0000001cd1d17211 */ /* 0x000fe200078fdaff */
[----:B------:R-:W-:Y:S01]  /*7830*/  @P0 FFMA.FTZ R12, R12, R5, -R112 ;  /* 0x000000050c0c0223 */ /* 0x000fe20000010870 */
[----:B------:R-:W-:-:S02]  /*7840*/  SHF.L.U32 R101, R211, 0x1, RZ ;  /* 0x00000001d3657819 */ /* 0x000fc400000006ff */
[----:B------:R-:W-:Y:S02]  /*7850*/  SHF.L.U32 R99, R209, 0x1, RZ ;  /* 0x00000001d1637819 */ /* 0x000fe400000006ff */
[----:B------:R-:W-:Y:S01]  /*7860*/  FSEL R7, R6, R7, !P0 ;  /* 0x0000000706077208 */ /* 0x000fe20004000000 */
[----:B------:R-:W2:Y:S01]  /*7870*/  SHFL.UP PT, R5, R12, 0x10, RZ ;  /* 0x060000000c057989 */ /* 0x000ea200000e00ff */
[----:B------:R-:W-:-:S03]  /*7880*/  ISETP.NE.AND P0, PT, R24, RZ, PT ;  /* 0x000000ff1800720c */ /* 0x000fc60003f05270 */
[----:B------:R-:W-:Y:S04]  /*7890*/  STS.U16 [R101+0xbc0], R110 ;  /* 0x000bc06e65007388 */ /* 0x000fe80000000400 */
[----:B------:R-:W-:Y:S04]  /*78a0*/  STS.U16 [R99+0xc00], R120 ;  /* 0x000c007863007388 */ /* 0x000fe80000000400 */
[----:B------:R-:W3:Y:S04]  /*78b0*/  SHFL.UP PT, R6, R7, 0x10, RZ ;  /* 0x0600000007067989 */ /* 0x000ee800000e00ff */
[----:B------:R-:W-:Y:S04]  /*78c0*/  STS.U16 [R8+0xc40], R111 ;  /* 0x000c406f08007388 */ /* 0x000fe80000000400 */
[----:B------:R0:W-:Y:S01]  /*78d0*/  STS.U16 [R11+0xc80], R122 ;  /* 0x000c807a0b007388 */ /* 0x0001e20000000400 */
[----:B------:R-:W-:-:S03]  /*78e0*/  ISETP.EQ.OR P0, PT, R29, RZ, P0 ;  /* 0x000000ff1d00720c */ /* 0x000fc60000702670 */
[----:B------:R-:W-:Y:S04]  /*78f0*/  STS.U16 [R13+0xcc0], R124 ;  /* 0x000cc07c0d007388 */ /* 0x000fe80000000400 */
[----:B------:R-:W-:Y:S04]  /*7900*/  STS.U16 [R104+0xd00], R113 ;  /* 0x000d007168007388 */ /* 0x000fe80000000400 */
[----:B------:R1:W-:Y:S01]  /*7910*/  STS.U16 [R19+0xd40], R132 ;  /* 0x000d408413007388 */ /* 0x0003e20000000400 */
[----:B0-----:R-:W-:-:S03]  /*7920*/  FMUL.FTZ R11, R7, R118 ;  /* 0x00000076070b7220 */ /* 0x001fc60000410000 */
[----:B------:R-:W-:Y:S01]  /*7930*/  STS.U16 [R4+0xd80], R115 ;  /* 0x000d807304007388 */ /* 0x000fe20000000400 */
[----:B------:R-:W-:-:S03]  /*7940*/  HFMA2.MMA R8, -RZ, RZ, 1.875, 0 ;  /* 0x3f800000ff087435 */ /* 0x000fc600000001ff */
[----:B------:R-:W-:Y:S04]  /*7950*/  STS.U16 [R102+0xdc0], R125 ;  /* 0x000dc07d66007388 */ /* 0x000fe80000000400 */
[----:B------:R-:W-:Y:S01]  /*7960*/  STS.U16 [R18+0xe00], R129 ;  /* 0x000e008112007388 */ /* 0x000fe20000000400 */
[----:B-1----:R-:W-:-:S03]  /*7970*/  FFMA.FTZ R19, R12, R116, -R11 ;  /* 0x000000740c137223 */ /* 0x002fc6000001080b */
[----:B------:R-:W-:Y:S04]  /*7980*/  STS.U16 [R105+0xe40], R138 ;  /* 0x000e408a69007388 */ /* 0x000fe80000000400 */
[----:B------:R-:W-:Y:S04]  /*7990*/  STS.U16 [R106+0xe80], R155 ;  /* 0x000e809b6a007388 */ /* 0x000fe80000000400 */
[----:B------:R0:W-:Y:S01]  /*79a0*/  STS.U16 [R10+0xec0], R153 ;  /* 0x000ec0990a007388 */ /* 0x0001e20000000400 */
[----:B------:R-:W-:-:S03]  /*79b0*/  FMUL.FTZ R13, R7, R116 ;  /* 0x00000074070d7220 */ /* 0x000fc60000410000 */
[----:B------:R1:W-:Y:S01]  /*79c0*/  STS.U16 [R9+0xf00], R160 ;  /* 0x000f00a009007388 */ /* 0x0003e20000000400 */
[----:B------:R-:W-:-:S03]  /*79d0*/  ISETP.GE.AND P1, PT, R28, 0x10, PT ;  /* 0x000000101c00780c */ /* 0x000fc60003f26270 */
[----:B------:R-:W-:Y:S01]  /*79e0*/  STS.U16 [R103+0xf40], R158 ;  /* 0x000f409e67007388 */ /* 0x000fe20000000400 */
[----:B0-----:R-:W-:-:S03]  /*79f0*/  CS2R R10, SRZ ;  /* 0x00000000000a7805 */ /* 0x001fc6000001ff00 */
[----:B------:R-:W-:Y:S01]  /*7a00*/  STS.U16 [R107+0xf80], R156 ;  /* 0x000f809c6b007388 */ /* 0x000fe20000000400 */
[----:B-1----:R-:W-:-:S03]  /*7a10*/  IMAD.MOV.U32 R9, RZ, RZ, RZ ;  /* 0x000000ffff097224 */ /* 0x002fc600078e00ff */
[----:B------:R-:W-:Y:S01]  /*7a20*/  STS.U16 [R108+0xfc0], R151 ;  /* 0x000fc0976c007388 */ /* 0x000fe20000000400 */
[----:B------:R-:W-:-:S03]  /*7a30*/  FFMA.FTZ R118, R12, R118, R13 ;  /* 0x000000760c767223 */ /* 0x000fc6000001000d */
[----:B------:R-:W-:Y:S01]  /*7a40*/  STS.U16 [R109+0x1000], R154 ;  /* 0x0010009a6d007388 */ /* 0x000fe20000000400 */
[----:B------:R-:W-:-:S06]  /*7a50*/  NOP ;  /* 0x0000000000007918 */ /* 0x000fcc0000000000 */
[----:B------:R-:W0:Y:S01]  /*7a60*/  @!P0 LDS.128 R8, [R100.X16+0x10c0] ;  /* 0x0010c00064088984 */ /* 0x000e22000000cc00 */
[CC--:B--2---:R-:W-:Y:S01]  /*7a70*/  FMUL.FTZ R13, R7.reuse, R5.reuse ;  /* 0x00000005070d7220 */ /* 0x0c4fe20000410000 */
[----:B------:R-:W-:Y:S01]  /*7a80*/  ISETP.NE.AND P0, PT, R28, 0x1f, PT ;  /* 0x0000001f1c00780c */ /* 0x000fe20003f05270 */
[----:B------:R-:W-:Y:S01]  /*7a90*/  @P1 FADD.FTZ R14, R14, R19 ;  /* 0x000000130e0e1221 */ /* 0x000fe20000010000 */
[----:B------:R-:W-:Y:S01]  /*7aa0*/  LDS.U16 R148, [R127+0x840] ;  /* 0x000840007f947984 */ /* 0x000fe20000000400 */
[CC--:B---3--:R-:W-:Y:S02]  /*7ab0*/  FFMA.FTZ R4, R12.reuse, R6.reuse, R13 ;  /* 0x000000060c047223 */ /* 0x0c8fe4000001000d */
[----:B------:R-:W-:Y:S01]  /*7ac0*/  FMUL.FTZ R6, R7, R6 ;  /* 0x0000000607067220 */ /* 0x000fe20000410000 */
[----:B------:R-:W-:Y:S01]  /*7ad0*/  LDS.U16 R150, [R127+0x842] ;  /* 0x000842007f967984 */ /* 0x000fe20000000400 */
[----:B------:R-:W-:Y:S01]  /*7ae0*/  @P1 FADD.FTZ R15, R15, R118 ;  /* 0x000000760f0f1221 */ /* 0x000fe20000010000 */
[----:B------:R-:W-:Y:S01]  /*7af0*/  FSEL R13, R7, R4, !P1 ;  /* 0x00000004070d7208 */ /* 0x000fe20004800000 */
[----:B------:R-:W-:Y:S01]  /*7b00*/  @P1 FFMA.FTZ R12, R12, R5, -R6 ;  /* 0x000000050c0c1223 */ /* 0x000fe20000010806 */
        /* <DEDUP_REMOVED lines=30> */
[----:B------:R-:W-:Y:S04]  /*7cf0*/  @!P0 STS.128 [0x1080], R12 ;  /* 0x0010800cff008388 */ /* 0x000fe80000000c00 */
[----:B------:R-:W-:Y:S01]  /*7d00*/  BAR.SYNC.DEFER_BLOCKING 0x0 ;  /* 0x0000000000007b1d */ /* 0x000fe20000010000 */
[----:B------:R-:W-:-:S02]  /*7d10*/  ISETP.NE.AND P1, PT, R28, RZ, PT ;  /* 0x000000ff1c00720c */ /* 0x000fc40003f25270 */
[----:B------:R-:W-:-:S11]  /*7d20*/  ISETP.NE.AND P2, PT, R65, RZ, PT ;  /* 0x000000ff4100720c */ /* 0x000fd60003f45270 */
[----:B0-----:R-:W-:Y:S04]  /*7d30*/  @!P1 STS.128 [0x10a0], R8 ;  /* 0x0010a008ff009388 */ /* 0x001fe80000000c00 */
[----:B------:R-:W-:Y:S04]  /*7d40*/  LDS.128 R4, [0x1080] ;  /* 0x00108000ff047984 */ /* 0x000fe80000000c00 */
[----:B------:R-:W-:Y:S06]  /*7d50*/  BAR.SYNC.DEFER_BLOCKING 0x0 ;  /* 0x0000000000007b1d */ /* 0x000fec0000010000 */
[----:B------:R-:W0:Y:S04]  /*7d60*/  SHFL.UP PT, R151, R13, 0x1, RZ ;  /* 0x042000000d977989 */ /* 0x000e2800000e00ff */
[----:B------:R-:W-:Y:S04]  /*7d70*/  @P2 LDS.64 R18, [0x10a8] ;  /* 0x0010a800ff122984 */ /* 0x000fe80000000a00 */
[----:B------:R-:W1:Y:S04]  /*7d80*/  SHFL.UP PT, R153, R12, 0x1, RZ ;  /* 0x042000000c997989 */ /* 0x000e6800000e00ff */
[----:B------:R-:W2:Y:S04]  /*7d90*/  SHFL.UP PT, R152, R15, 0x1, RZ ;  /* 0x042000000f987989 */ /* 0x000ea800000e00ff */
[----:B------:R-:W3:Y:S01]  /*7da0*/  SHFL.UP PT, R154, R14, 0x1, RZ ;  /* 0x042000000e9a7989 */ /* 0x000ee200000e00ff */
[----:B0-----:R-:W-:Y:S01]  /*7db0*/  @!P1 MOV R151, R9 ;  /* 0x0000000900979202 */ /* 0x001fe20000000f00 */
[----:B-1----:R-:W-:Y:S01]  /*7dc0*/  @!P1 IMAD.MOV.U32 R153, RZ, RZ, R8 ;  /* 0x000000ffff999224 */ /* 0x002fe200078e0008 */
[----:B--2---:R-:W-:-:S02]  /*7dd0*/  @!P1 MOV R152, R11 ;  /* 0x0000000b00989202 */ /* 0x004fc40000000f00 */
[----:B---3--:R-:W-:Y:S01]  /*7de0*/  @!P1 MOV R154, R10 ;  /* 0x0000000a009a9202 */ /* 0x008fe20000000f00 */
[CC--:B------:R-:W-:Y:S02]  /*7df0*/  @P2 FMUL.FTZ R156, R18.reuse, R151.reuse ;  /* 0x00000097129c2220 */ /* 0x0c0fe40000410000 */
[C---:B------:R-:W-:Y:S02]  /*7e00*/  @P2 FMUL.FTZ R151, R19.reuse, R151 ;  /* 0x0000009713972220 */ /* 0x040fe40000410000 */
        /* <DEDUP_REMOVED lines=17> */
[-C--:B------:R-:W-:Y:S01]  /*7f20*/  FMUL.FTZ R14, R149, R144.reuse ;  /* 0x00000090950e7220 */ /* 0x080fe20000410000 */
[----:B------:R-:W-:Y:S01]  /*7f30*/  ISETP.NE.AND P0, PT, R65, RZ, PT ;  /* 0x000000ff4100720c */ /* 0x000fe20003f05270 */
[C---:B------:R-:W-:Y:S02]  /*7f40*/  FFMA.FTZ R12, R145.reuse, R144, -R12 ;  /* 0x00000090910c7223 */ /* 0x040fe4000001080c */
[----:B------:R-:W-:Y:S02]  /*7f50*/  FFMA.FTZ R14, R145, R133, R14 ;  /* 0x00000085910e7223 */ /* 0x000fe4000001000e */
[----:B------:R-:W-:Y:S02]  /*7f60*/  FMUL.FTZ R13, R5, R11 ;  /* 0x0000000b050d7220 */ /* 0x000fe40000410000 */
[----:B------:R-:W-:-:S02]  /*7f70*/  FADD.FTZ R14, R143, R14 ;  /* 0x0000000e8f0e7221 */ /* 0x000fc40000010000 */
[----:B------:R-:W-:Y:S02]  /*7f80*/  FADD.FTZ R18, R147, R12 ;  /* 0x0000000c93127221 */ /* 0x000fe40000010000 */
[-C--:B------:R-:W-:Y:S02]  /*7f90*/  FFMA.FTZ R15, R4, R10.reuse, -R13 ;  /* 0x0000000a040f7223 */ /* 0x080fe4000001080d */
[C---:B------:R-:W-:Y:S02]  /*7fa0*/  FMUL.FTZ R10, R5.reuse, R10 ;  /* 0x0000000a050a7220 */ /* 0x040fe40000410000 */
[----:B------:R-:W-:Y:S02]  /*7fb0*/  FMUL.FTZ R13, R5, R9 ;  /* 0x00000009050d7220 */ /* 0x000fe40000410000 */
[----:B------:R-:W-:Y:S02]  /*7fc0*/  FMUL.FTZ R19, R165, R14 ;  /* 0x0000000ea5137220 */ /* 0x000fe40000410000 */
[----:B------:R-:W-:-:S02]  /*7fd0*/  FMUL.FTZ R5, R5, R8 ;  /* 0x0000000805057220 */ /* 0x000fc40000410000 */
[-C--:B------:R-:W-:Y:S02]  /*7fe0*/  FMUL.FTZ R165, R165, R18.reuse ;  /* 0x00000012a5a57220 */ /* 0x080fe40000410000 */
[----:B------:R-:W-:Y:S02]  /*7ff0*/  FFMA.FTZ R12, R166, R18, -R19 ;  /* 0x00000012a60c7223 */ /* 0x000fe40000010813 */
[C---:B------:R-:W-:Y:S02]  /*8000*/  FFMA.FTZ R8, R4.reuse, R8, -R13 ;  /* 0x0000000804087223 */ /* 0x040fe4000001080d */
[----:B------:R-:W-:Y:S01]  /*8010*/  FFMA.FTZ R9, R4, R9, R5 ;  /* 0x0000000904097223 */ /* 0x000fe20000010005 */
[----:B------:R-:W-:Y:S01]  /*8020*/  BSSY B0, `(.L_x_1677) ;  /* 0x0000017000007945 */ /* 0x000fe20003800000 */
[----:B------:R-:W-:Y:S02]  /*8030*/  FFMA.FTZ R166, R166, R14, R165 ;  /* 0x0000000ea6a67223 */ /* 0x000fe400000100a5 */
[----:B------:R-:W-:-:S02]  /*8040*/  FFMA.FTZ R4, R4, R11, R10 ;  /* 0x0000000b04047223 */ /* 0x000fc4000001000a */
[----:B------:R-:W-:Y:S02]  /*8050*/  FADD.FTZ R12, R159, R12 ;  /* 0x0000000c9f0c7221 */ /* 0x000fe40000010000 */
[----:B------:R-:W-:Y:S02]  /*8060*/  FADD.FTZ R166, R157, R166 ;  /* 0x000000a69da67221 */ /* 0x000fe40000010000 */
[----:B------:R-:W-:Y:S02]  /*8070*/  FADD.FTZ R10, R6, R15 ;  /* 0x0000000f060a7221 */ /* 0x000fe40000010000 */
[----:B------:R-:W-:Y:S01]  /*8080*/  FADD.FTZ R11, R7, R4 ;  /* 0x00000004070b7221 */ /* 0x000fe20000010000 */
[----:B------:R-:W-:Y:S05]  /*8090*/  @P0 BRA `(.L_x_1678) ;  /* 0x000000f000000947 */ /* 0x000fea0003800000 */
[----:B------:R-:W0:Y:S01]  /*80a0*/  S2UR UR7, SR_CTAID.X ;  /* 0x00000000000779c3 */ /* 0x000e220000002500 */
[----:B------:R1:W-:Y:S07]  /*80b0*/  STS.128 [R100.X16+0x10c0], R8 ;  /* 0x0010c00864007388 */ /* 0x0003ee000000cc00 */
[----:B------:R-:W2:Y:S01]  /*80c0*/  S2UR UR6, SR_CTAID.Y ;  /* 0x00000000000679c3 */ /* 0x000ea20000002600 */
[----:B0-----:R-:W-:Y:S01]  /*80d0*/  MOV R23, UR7 ;  /* 0x0000000700177c02 */ /* 0x001fe20008000f00 */
[----:B--2---:R-:W-:-:S04]  /*80e0*/  IMAD.U32 R0, RZ, RZ, UR6 ;  /* 0x00000006ff007e24 */ /* 0x004fc8000f8e00ff */
        /* <DEDUP_REMOVED lines=10> */
.L_x_1678:
[----:B------:R-:W-:Y:S05]  /*8190*/  BSYNC B0 ;  /* 0x0000000000007941 */ /* 0x000fea0003800000 */
.L_x_1677:
[C---:B-1----:R-:W-:Y:S01]  /*81a0*/  FMUL.FTZ R4, R135.reuse, R166 ;  /* 0x000000a687047220 */ /* 0x042fe20000410000 */
[----:B------:R-:W-:Y:S01]  /*81b0*/  PRMT R150, RZ, 0x5410, R150 ;  /* 0x00005410ff967816 */ /* 0x000fe20000000096 */
[-C--:B------:R-:W-:Y:S01]  /*81c0*/  FMUL.FTZ R6, R135, R12.reuse ;  /* 0x0000000c87067220 */ /* 0x080fe20000410000 */
[----:B------:R-:W-:Y:S01]  /*81d0*/  PRMT R148, RZ, 0x5410, R148 ;  /* 0x00005410ff947816 */ /* 0x000fe20000000094 */
[C---:B------:R-:W-:Y:S01]  /*81e0*/  FFMA.FTZ R4, R141.reuse, R12, -R4 ;  /* 0x0000000c8d047223 */ /* 0x040fe20000010804 */
[----:B------:R-:W-:Y:S01]  /*81f0*/  PRMT R142, RZ, 0x5410, R142 ;  /* 0x00005410ff8e7816 */ /* 0x000fe2000000008e */
[----:B------:R-:W-:Y:S01]  /*8200*/  FMUL.FTZ R5, R150, R117 ;  /* 0x0000007596057220 */ /* 0x000fe20000410000 */
[----:B------:R-:W-:Y:S01]  /*8210*/  PRMT R140, RZ, 0x5410, R140 ;  /* 0x00005410ff8c7816 */ /* 0x000fe2000000008c */
[----:B------:R-:W-:Y:S01]  /*8220*/  FFMA.FTZ R6, R141, R166, R6 ;  /* 0x000000a68d067223 */ /* 0x000fe20000010006 */
[----:B------:R-:W-:Y:S01]  /*8230*/  PRMT R138, RZ, 0x5410, R138 ;  /* 0x00005410ff8a7816 */ /* 0x000fe2000000008a */
[----:B------:R-:W-:Y:S01]  /*8240*/  FADD.FTZ R8, R137, R4 ;  /* 0x0000000489087221 */ /* 0x000fe20000010000 */
[----:B------:R-:W-:Y:S01]  /*8250*/  PRMT R136, RZ, 0x5410, R136 ;  /* 0x00005410ff887816 */ /* 0x000fe20000000088 */
[----:B------:R-:W-:Y:S01]  /*8260*/  FFMA.FTZ R148, R148, R119, -R5 ;  /* 0x0000007794947223 */ /* 0x000fe20000010805 */
[----:B------:R-:W-:Y:S01]  /*8270*/  PRMT R134, RZ, 0x5410, R134 ;  /* 0x00005410ff867816 */ /* 0x000fe20000000086 */
[----:B------:R-:W-:Y:S01]  /*8280*/  FADD.FTZ R6, R139, R6 ;  /* 0x000000068b067221 */ /* 0x000fe20000010000 */
[----:B------:R-:W-:Y:S01]  /*8290*/  PRMT R132, RZ, 0x5410, R132 ;  /* 0x00005410ff847816 */ /* 0x000fe20000000084 */
[C---:B------:R-:W-:Y:S01]  /*82a0*/  FMUL.FTZ R5, R161.reuse, R8 ;  /* 0x00000008a1057220 */ /* 0x040fe20000410000 */
[----:B------:R-:W-:Y:S01]  /*82b0*/  PRMT R128, RZ, 0x5410, R128 ;  /* 0x00005410ff807816 */ /* 0x000fe20000000080 */
[-C--:B------:R-:W-:Y:S01]  /*82c0*/  FMUL.FTZ R161, R161, R6.reuse ;  /* 0x00000006a1a17220 */ /* 0x080fe20000410000 */
[----:B------:R-:W-:Y:S01]  /*82d0*/  PRMT R130, RZ, 0x5410, R130 ;  /* 0x00005410ff827816 */ /* 0x000fe20000000082 */
[C---:B------:R-:W-:Y:S01]  /*82e0*/  FFMA.FTZ R4, R164.reuse, R6, R5 ;  /* 0x00000006a4047223 */ /* 0x040fe20000010005 */
[----:B------:R-:W-:Y:S01]  /*82f0*/  PRMT R126, RZ, 0x5410, R126 ;  /* 0x00005410ff7e7816 */ /* 0x000fe2000000007e */
[----:B------:R-:W-:Y:S01]  /*8300*/  FFMA.FTZ R161, R164, R8, -R161 ;  /* 0x00000008a4a17223 */ /* 0x000fe200000108a1 */
[----:B------:R-:W-:Y:S01]  /*8310*/  PRMT R129, RZ, 0x5410, R129 ;  /* 0x00005410ff817816 */ /* 0x000fe20000000081 */
[----:B------:R-:W-:Y:S01]  /*8320*/  FADD.FTZ R163, R163, R4 ;  /* 0x00000004a3a37221 */ /* 0x000fe20000010000 */
[----:B------:R-:W-:Y:S01]  /*8330*/  PRMT R122, RZ, 0x5410, R122 ;  /* 0x00005410ff7a7816 */ /* 0x000fe2000000007a */
[----:B------:R-:W-:Y:S01]  /*8340*/  FMUL.FTZ R7, R142, R133 ;  /* 0x000000858e077220 */ /* 0x000fe20000410000 */
[----:B------:R-:W-:Y:S01]  /*8350*/  PRMT R120, RZ, 0x5410, R120 ;  /* 0x00005410ff787816 */ /* 0x000fe20000000078 */
[----:B------:R-:W-:Y:S01]  /*8360*/  FADD.FTZ R162, R162, R161 ;  /* 0x000000a1a2a27221 */ /* 0x000fe20000010000 */
[----:B------:R-:W-:Y:S01]  /*8370*/  PRMT R118, RZ, 0x5410, R118 ;  /* 0x00005410ff767816 */ /* 0x000fe20000000076 */
[CC--:B------:R-:W-:Y:S01]  /*8380*/  FMUL.FTZ R5, R167.reuse, R163.reuse ;  /* 0x000000a3a7057220 */ /* 0x0c0fe20000410000 */
[----:B------:R-:W-:Y:S01]  /*8390*/  PRMT R116, RZ, 0x5410, R116 ;  /* 0x00005410ff747816 */ /* 0x000fe20000000074 */
[----:B------:R-:W-:Y:S01]  /*83a0*/  FFMA.FTZ R7, R140, R144, -R7 ;  /* 0x000000908c077223 */ /* 0x000fe20000010807 */
[----:B------:R-:W-:Y:S01]  /*83b0*/  PRMT R115, RZ, 0x5410, R115 ;  /* 0x00005410ff737816 */ /* 0x000fe20000000073 */
[-C--:B------:R-:W-:Y:S01]  /*83c0*/  FMUL.FTZ R167, R167, R162.reuse ;  /* 0x000000a2a7a77220 */ /* 0x080fe20000410000 */
[----:B------:R-:W-:Y:S01]  /*83d0*/  PRMT R111, RZ, 0x5410, R111 ;  /* 0x00005410ff6f7816 */ /* 0x000fe2000000006f */
[----:B------:R-:W-:Y:S01]  /*83e0*/  FFMA.FTZ R5, R170, R162, -R5 ;  /* 0x000000a2aa057223 */ /* 0x000fe20000010805 */
[----:B------:R-:W-:Y:S01]  /*83f0*/  PRMT R107, RZ, 0x5410, R107 ;  /* 0x00005410ff6b7816 */ /* 0x000fe2000000006b */
[----:B------:R-:W-:Y:S01]  /*8400*/  FFMA.FTZ R68, R7, 2, R68 ;  /* 0x4000000007447823 */ /* 0x000fe20000010044 */
[----:B------:R-:W-:Y:S01]  /*8410*/  IADD3 R100, R100, 0x1, RZ ;  /* 0x0000000164647810 */ /* 0x000fe20007ffe0ff */
[----:B------:R-:W-:Y:S01]  /*8420*/  FMUL.FTZ R7, R138, R14 ;  /* 0x0000000e8a077220 */ /* 0x000fe20000410000 */
[----:B------:R-:W-:Y:S01]  /*8430*/  PRMT R125, RZ, 0x5410, R125 ;  /* 0x00005410ff7d7816 */ /* 0x000fe2000000007d */
[----:B------:R-:W-:Y:S01]  /*8440*/  FFMA.FTZ R170, R170, R163, R167 ;  /* 0x000000a3aaaa7223 */ /* 0x000fe200000100a7 */
[----:B------:R-:W-:Y:S01]  /*8450*/  ISETP.GE.AND P0, PT, R100, c[0x0][0x16c], PT ;  /* 0x00005b0064007a0c */ /* 0x000fe20003f06270 */
[----:B------:R-:W-:Y:S01]  /*8460*/  FADD.FTZ R9, R168, R5 ;  /* 0x00000005a8097221 */ /* 0x000fe20000010000 */
[----:B------:R-:W-:Y:S01]  /*8470*/  PRMT R113, RZ, 0x5410, R113 ;  /* 0x00005410ff717816 */ /* 0x000fe20000000071 */
[----:B------:R-:W-:Y:S01]  /*8480*/  FFMA.FTZ R136, R136, R18, -R7 ;  /* 0x0000001288887223 */ /* 0x000fe20000010807 */
[----:B------:R-:W-:Y:S01]  /*8490*/  PRMT R109, RZ, 0x5410, R109 ;  /* 0x00005410ff6d7816 */ /* 0x000fe2000000006d */
[----:B------:R-:W-:Y:S01]  /*84a0*/  FMUL.FTZ R7, R134, R166 ;  /* 0x000000a686077220 */ /* 0x000fe20000410000 */
[----:B------:R-:W-:Y:S01]  /*84b0*/  PRMT R104, RZ, 0x5410, R104 ;  /* 0x00005410ff687816 */ /* 0x000fe20000000068 */
[----:B------:R-:W-:Y:S01]  /*84c0*/  FADD.FTZ R170, R169, R170 ;  /* 0x000000aaa9aa7221 */ /* 0x000fe20000010000 */
[----:B------:R-:W-:Y:S01]  /*84d0*/  PRMT R105, RZ, 0x5410, R105 ;  /* 0x00005410ff697816 */ /* 0x000fe20000000069 */
[-C--:B------:R-:W-:Y:S01]  /*84e0*/  FMUL.FTZ R4, R174, R9.reuse ;  /* 0x00000009ae047220 */ /* 0x080fe20000410000 */
[----:B------:R-:W-:Y:S01]  /*84f0*/  PRMT R124, RZ, 0x5410, R124 ;  /* 0x00005410ff7c7816 */ /* 0x000fe2000000007c */
[----:B------:R-:W-:Y:S01]  /*8500*/  FFMA.FTZ R7, R132, R12, -R7 ;  /* 0x0000000c84077223 */ /* 0x000fe20000010807 */
[----:B------:R-:W-:Y:S01]  /*8510*/  PRMT R114, RZ, 0x5410, R114 ;  /* 0x00005410ff727816 */ /* 0x000fe20000000072 */
[-C--:B------:R-:W-:Y:S01]  /*8520*/  FMUL.FTZ R174, R174, R170.reuse ;  /* 0x000000aaaeae7220 */ /* 0x080fe20000410000 */
[----:B------:R-:W-:Y:S01]  /*8530*/  PRMT R112, RZ, 0x5410, R112 ;  /* 0x00005410ff707816 */ /* 0x000fe20000000070 */
[----:B------:R-:W-:Y:S01]  /*8540*/  FFMA.FTZ R5, R171, R170, R4 ;  /* 0x000000aaab057223 */ /* 0x000fe20000010004 */
[----:B------:R-:W-:Y:S01]  /*8550*/  PRMT R110, RZ, 0x5410, R110 ;  /* 0x00005410ff6e7816 */ /* 0x000fe2000000006e */
[----:B------:R-:W-:Y:S01]  /*8560*/  FFMA.FTZ R70, R7, 2, R70 ;  /* 0x4000000007467823 */ /* 0x000fe20000010046 */
[----:B------:R-:W-:Y:S01]  /*8570*/  PRMT R108, RZ, 0x5410, R108 ;  /* 0x00005410ff6c7816 */ /* 0x000fe2000000006c */
[----:B------:R-:W-:Y:S01]  /*8580*/  FFMA.FTZ R174, R171, R9, -R174 ;  /* 0x00000009abae7223 */ /* 0x000fe200000108ae */
[----:B------:R-:W-:Y:S01]  /*8590*/  PRMT R106, RZ, 0x5410, R106 ;  /* 0x00005410ff6a7816 */ /* 0x000fe2000000006a */
[----:B------:R-:W-:Y:S01]  /*85a0*/  FADD.FTZ R7, R172, R5 ;  /* 0x00000005ac077221 */ /* 0x000fe20000010000 */
[----:B------:R-:W-:Y:S01]  /*85b0*/  PRMT R103, RZ, 0x5410, R103 ;  /* 0x00005410ff677816 */ /* 0x000fe20000000067 */
[----:B------:R-:W-:Y:S01]  /*85c0*/  FADD.FTZ R173, R173, R174 ;  /* 0x000000aeadad7221 */ /* 0x000fe20000010000 */
[----:B------:R-:W-:Y:S01]  /*85d0*/  PRMT R102, RZ, 0x5410, R102 ;  /* 0x00005410ff667816 */ /* 0x000fe20000000066 */
[----:B------:R-:W-:-:S02]  /*85e0*/  FMUL.FTZ R4, R178, R7 ;  /* 0x00000007b2047220 */ /* 0x000fc40000410000 */
[----:B------:R-:W-:Y:S02]  /*85f0*/  FMUL.FTZ R5, R128, R163 ;  /* 0x000000a380057220 */ /* 0x000fe40000410000 */
[-C--:B------:R-:W-:Y:S02]  /*8600*/  FMUL.FTZ R178, R178, R173.reuse ;  /* 0x000000adb2b27220 */ /* 0x080fe40000410000 */
[C---:B------:R-:W-:Y:S02]  /*8610*/  FFMA.FTZ R4, R175.reuse, R173, -R4 ;  /* 0x000000adaf047223 */ /* 0x040fe40000010804 */
[----:B------:R-:W-:Y:S02]  /*8620*/  FMUL.FTZ R130, R130, R6 ;  /* 0x0000000682827220 */ /* 0x000fe40000410000 */
[----:B------:R-:W-:Y:S02]  /*8630*/  FFMA.FTZ R5, R126, R162, -R5 ;  /* 0x000000a27e057223 */ /* 0x000fe40000010805 */
[----:B------:R-:W-:-:S02]  /*8640*/  FFMA.FTZ R175, R175, R7, R178 ;  /* 0x00000007afaf7223 */ /* 0x000fc400000100b2 */
[----:B------:R-:W-:Y:S02]  /*8650*/  FADD.FTZ R6, R177, R4 ;  /* 0x00000004b1067221 */ /* 0x000fe40000010000 */
[----:B------:R-:W-:Y:S02]  /*8660*/  FFMA.FTZ R72, R5, 2, R72 ;  /* 0x4000000005487823 */ /* 0x000fe40000010048 */
[----:B------:R-:W-:Y:S02]  /*8670*/  FADD.FTZ R175, R176, R175 ;  /* 0x000000afb0af7221 */ /* 0x000fe40000010000 */
[C---:B------:R-:W-:Y:S02]  /*8680*/  FMUL.FTZ R5, R179.reuse, R6 ;  /* 0x00000006b3057220 */ /* 0x040fe40000410000 */
[-C--:B------:R-:W-:Y:S02]  /*8690*/  FMUL.FTZ R179, R179, R175.reuse ;  /* 0x000000afb3b37220 */ /* 0x080fe40000410000 */
[----:B------:R-:W-:-:S02]  /*86a0*/  FFMA.FTZ R4, R182, R175, R5 ;  /* 0x000000afb6047223 */ /* 0x000fc40000010005 */
[----:B------:R-:W-:Y:S02]  /*86b0*/  FFMA.FTZ R130, R129, R8, -R130 ;  /* 0x0000000881827223 */ /* 0x000fe40000010882 */
[----:B------:R-:W-:Y:S02]  /*86c0*/  FFMA.FTZ R179, R182, R6, -R179 ;  /* 0x00000006b6b37223 */ /* 0x000fe400000108b3 */
[----:B------:R-:W-:Y:S02]  /*86d0*/  FADD.FTZ R8, R181, R4 ;  /* 0x00000004b5087221 */ /* 0x000fe40000010000 */
[----:B------:R-:W-:Y:S02]  /*86e0*/  FADD.FTZ R180, R180, R179 ;  /* 0x000000b3b4b47221 */ /* 0x000fe40000010000 */
[C---:B------:R-:W-:Y:S02]  /*86f0*/  FMUL.FTZ R5, R183.reuse, R8 ;  /* 0x00000008b7057220 */ /* 0x040fe40000410000 */
[----:B------:R-:W-:-:S02]  /*8700*/  FMUL.FTZ R183, R183, R180 ;  /* 0x000000b4b7b77220 */ /* 0x000fc40000410000 */
[----:B------:R-:W-:Y:S02]  /*8710*/  FFMA.FTZ R4, R184, R180, -R5 ;  /* 0x000000b4b8047223 */ /* 0x000fe40000010805 */
[----:B------:R-:W-:Y:S02]  /*8720*/  FMUL.FTZ R7, R122, R7 ;  /* 0x000000077a077220 */ /* 0x000fe40000410000 */
[----:B------:R-:W-:Y:S02]  /*8730*/  FFMA.FTZ R183, R184, R8, R183 ;  /* 0x00000008b8b77223 */ /* 0x000fe400000100b7 */
[----:B------:R-:W-:Y:S02]  /*8740*/  FADD.FTZ R10, R189, R4 ;  /* 0x00000004bd0a7221 */ /* 0x000fe40000010000 */
[----:B------:R-:W-:Y:S02]  /*8750*/  FFMA.FTZ R7, R120, R173, -R7 ;  /* 0x000000ad78077223 */ /* 0x000fe40000010807 */
[----:B------:R-:W-:-:S02]  /*8760*/  FADD.FTZ R188, R188, R183 ;  /* 0x000000b7bcbc7221 */ /* 0x000fc40000010000 */
[----:B------:R-:W-:Y:S02]  /*8770*/  FMUL.FTZ R5, R185, R10 ;  /* 0x0000000ab9057220 */ /* 0x000fe40000410000 */
[----:B------:R-:W-:Y:S02]  /*8780*/  FFMA.FTZ R74, R7, 2, R74 ;  /* 0x40000000074a7823 */ /* 0x000fe4000001004a */
[----:B------:R-:W-:Y:S02]  /*8790*/  FMUL.FTZ R7, R118, R175 ;  /* 0x000000af76077220 */ /* 0x000fe40000410000 */
[-C--:B------:R-:W-:Y:S02]  /*87a0*/  FMUL.FTZ R185, R185, R188.reuse ;  /* 0x000000bcb9b97220 */ /* 0x080fe40000410000 */
[----:B------:R-:W-:Y:S02]  /*87b0*/  FFMA.FTZ R4, R190, R188, R5 ;  /* 0x000000bcbe047223 */ /* 0x000fe40000010005 */
[----:B------:R-:W-:-:S02]  /*87c0*/  FFMA.FTZ R116, R116, R6, -R7 ;  /* 0x0000000674747223 */ /* 0x000fc40000010807 */
[----:B------:R-:W-:Y:S02]  /*87d0*/  FFMA.FTZ R185, R190, R10, -R185 ;  /* 0x0000000abeb97223 */ /* 0x000fe400000108b9 */
[----:B------:R-:W-:Y:S02]  /*87e0*/  FADD.FTZ R6, R187, R4 ;  /* 0x00000004bb067221 */ /* 0x000fe40000010000 */
[----:B------:R-:W-:Y:S02]  /*87f0*/  FADD.FTZ R186, R186, R185 ;  /* 0x000000b9baba7221 */ /* 0x000fe40000010000 */
[C---:B------:R-:W-:Y:S02]  /*8800*/  FMUL.FTZ R5, R191.reuse, R6 ;  /* 0x00000006bf057220 */ /* 0x040fe40000410000 */
[-C--:B------:R-:W-:Y:S02]  /*8810*/  FMUL.FTZ R191, R191, R186.reuse ;  /* 0x000000babfbf7220 */ /* 0x080fe40000410000 */
[----:B------:R-:W-:-:S02]  /*8820*/  FFMA.FTZ R4, R192, R186, -R5 ;  /* 0x000000bac0047223 */ /* 0x000fc40000010805 */
[----:B------:R-:W-:Y:S02]  /*8830*/  FMUL.FTZ R115, R115, R8 ;  /* 0x0000000873737220 */ /* 0x000fe40000410000 */
[----:B------:R-:W-:Y:S02]  /*8840*/  FFMA.FTZ R191, R192, R6, R191 ;  /* 0x00000006c0bf7223 */ /* 0x000fe400000100bf */
[----:B------:R-:W-:Y:S02]  /*8850*/  FADD.FTZ R8, R197, R4 ;  /* 0x00000004c5087221 */ /* 0x000fe40000010000 */
[----:B------:R-:W-:Y:S02]  /*8860*/  FADD.FTZ R196, R196, R191 ;  /* 0x000000bfc4c47221 */ /* 0x000fe40000010000 */
        /* <DEDUP_REMOVED lines=8> */
[C---:B------:R-:W-:Y:S02]  /*88f0*/  FFMA.FTZ R5, R200.reuse, R194, -R5 ;  /* 0x000000c2c8057223 */ /* 0x040fe40000010805 */
[----:B------:R-:W-:Y:S02]  /*8900*/  FFMA.FTZ R200, R200, R4, R199 ;  /* 0x00000004c8c87223 */ /* 0x000fe400000100c7 */
[----:B------:R-:W-:Y:S02]  /*8910*/  FADD.FTZ R204, R204, R5 ;  /* 0x00000005cccc7221 */ /* 0x000fe40000010000 */
[----:B------:R-:W-:Y:S02]  /*8920*/  FMUL.FTZ R111, R111, R6 ;  /* 0x000000066f6f7220 */ /* 0x000fe40000410000 */
[----:B------:R-:W-:Y:S02]  /*8930*/  FADD.FTZ R200, R203, R200 ;  /* 0x000000c8cbc87221 */ /* 0x000fe40000010000 */
[----:B------:R-:W-:-:S02]  /*8940*/  FMUL.FTZ R6, R201, R204 ;  /* 0x000000ccc9067220 */ /* 0x000fc40000410000 */
[----:B------:R-:W-:Y:S02]  /*8950*/  FMUL.FTZ R107, R107, R4 ;  /* 0x000000046b6b7220 */ /* 0x000fe40000410000 */
[-C--:B------:R-:W-:Y:S02]  /*8960*/  FMUL.FTZ R4, R201, R200.reuse ;  /* 0x000000c8c9047220 */ /* 0x080fe40000410000 */
[C---:B------:R-:W-:Y:S02]  /*8970*/  FFMA.FTZ R6, R205.reuse, R200, R6 ;  /* 0x000000c8cd067223 */ /* 0x040fe40000010006 */
[----:B------:R-:W-:Y:S02]  /*8980*/  FFMA.FTZ R205, R205, R204, -R4 ;  /* 0x000000cccdcd7223 */ /* 0x000fe40000010804 */
[----:B------:R-:W-:Y:S02]  /*8990*/  FADD.FTZ R6, R207, R6 ;  /* 0x00000006cf067221 */ /* 0x000fe40000010000 */
        /* <DEDUP_REMOVED lines=28> */
.L_x_1676:
        /* <DEDUP_REMOVED lines=61> */
[----:B------:R-:W-:Y:S02]  /*8f30*/  IMAD.SHL.U32 R7, R29, 0x200, RZ ;  /* 0x000002001d077824 */ /* 0x000fe400078e00ff */
        /* <DEDUP_REMOVED lines=11> */
.L_x_1681:
[----:B------:R-:W-:Y:S05]  /*8ff0*/  BSYNC B0 ;  /* 0x0000000000007941 */ /* 0x000fea0003800000 */
.L_x_1680:
[----:B------:R-:W-:Y:S01]  /*9000*/  IMAD.MOV.U32 R5, RZ, RZ, R13 ;  /* 0x000000ffff057224 */ /* 0x000fe200078e000d */
[--C-:B0-----:R-:W-:Y:S01]  /*9010*/  LOP3.LUT R8, R25, 0x40, R24.reuse, 0xfe, !PT ;  /* 0x0000004019087812 */ /* 0x101fe200078efe18 */
[----:B------:R-:W-:Y:S01]  /*9020*/  IMAD R9, R21, c[0x0][0x208], RZ ;  /* 0x0000820015097a24 */ /* 0x000fe200078e02ff */
[----:B------:R-:W-:Y:S01]  /*9030*/  LOP3.LUT R6, R25, 0x20, R24, 0xfe, !PT ;  /* 0x0000002019067812 */ /* 0x000fe200078efe18 */
[----:B------:R-:W-:Y:S01]  /*9040*/  IMAD.WIDE.U32 R4, R0, c[0x0][0x208], R4 ;  /* 0x0000820000047a25 */ /* 0x000fe200078e0004 */
[----:B------:R-:W-:Y:S02]  /*9050*/  SHF.L.U32 R7, R29, 0x9, RZ ;  /* 0x000000091d077819 */ /* 0x000fe400000006ff */
[-C--:B------:R-:W-:Y:S01]  /*9060*/  ISETP.GE.AND P4, PT, R8, R11.reuse, PT ;  /* 0x0000000b0800720c */ /* 0x080fe20003f86270 */
[----:B------:R-:W-:Y:S01]  /*9070*/  IMAD R8, R0, c[0x0][0x20c], R9 ;  /* 0x0000830000087a24 */ /* 0x000fe200078e0209 */
[----:B------:R-:W-:Y:S02]  /*9080*/  ISETP.GE.AND P3, PT, R6, R11, PT ;  /* 0x0000000b0600720c */ /* 0x000fe40003f66270 */
[----:B------:R-:W-:-:S02]  /*9090*/  SHF.R.S32.HI R9, RZ, 0x1f, R7 ;  /* 0x0000001fff097819 */ /* 0x000fc40000011407 */
[----:B------:R-:W-:Y:S02]  /*90a0*/  IADD3 R6, P1, R7, R4, RZ ;  /* 0x0000000407067210 */ /* 0x000fe40007f3e0ff */
[C---:B------:R-:W-:Y:S02]  /*90b0*/  LEA R7, P0, R26.reuse, c[0x0][0x258], 0x1 ;  /* 0x000096001a077a11 */ /* 0x040fe400078008ff */
[C-C-:B------:R-:W-:Y:S02]  /*90c0*/  LOP3.LUT R10, R25.reuse, 0x60, R24.reuse, 0xfe, !PT ;  /* 0x00000060190a7812 */ /* 0x140fe400078efe18 */
[----:B------:R-:W-:Y:S02]  /*90d0*/  LOP3.LUT R12, R25, 0x80, R24, 0xfe, !PT ;  /* 0x00000080190c7812 */ /* 0x000fe400078efe18 */
[----:B------:R-:W-:Y:S02]  /*90e0*/  IADD3.X R5, R9, R8, R5, P1, !PT ;  /* 0x0000000809057210 */ /* 0x000fe40000ffe405 */
[----:B------:R-:W-:-:S02]  /*90f0*/  LEA.HI.X R8, R26, c[0x0][0x25c], R27, 0x1, P0 ;  /* 0x000097001a087a11 */ /* 0x000fc400000f0c1b */
[----:B------:R-:W-:Y:S02]  /*9100*/  LEA R4, P0, R6, R7, 0x1 ;  /* 0x0000000706047211 */ /* 0x000fe400078008ff */
[-C--:B------:R-:W-:Y:S02]  /*9110*/  ISETP.GE.AND P5, PT, R10, R11.reuse, PT ;  /* 0x0000000b0a00720c */ /* 0x080fe40003fa6270 */
[-C--:B------:R-:W-:Y:S02]  /*9120*/  ISETP.GE.AND P6, PT, R12, R11.reuse, PT ;  /* 0x0000000b0c00720c */ /* 0x080fe40003fc6270 */
[----:B------:R-:W-:Y:S02]  /*9130*/  LOP3.LUT R10, R25, 0xa0, R24, 0xfe, !PT ;  /* 0x000000a0190a7812 */ /* 0x000fe400078efe18 */
[----:B------:R-:W-:Y:S02]  /*9140*/  LEA.HI.X R5, R6, R8, R5, 0x1, P0 ;  /* 0x0000000806057211 */ /* 0x000fe400000f0c05 */
[----:B------:R-:W-:-:S02]  /*9150*/  ISETP.GE.AND P0, PT, R10, R11, PT ;  /* 0x0000000b0a00720c */ /* 0x000fc40003f06270 */
        /* <DEDUP_REMOVED lines=9> */
[C-C-:B------:R-:W-:Y:S01]  /*91f0*/  LOP3.LUT R14, R25.reuse, 0xe0, R24.reuse, 0xfe, !PT ;  /* 0x000000e0190e7812 */ /* 0x140fe200078efe18 */
[----:B------:R0:W-:Y:S01]  /*9200*/  @!P6 STG.E.U16 [R4.64+0x100], R43 ;  /* 0x0001002b0400e986 */ /* 0x0001e2000c101504 */
[-C--:B------:R-:W-:Y:S02]  /*9210*/  ISETP.GE.AND P1, PT, R12, R11.reuse, PT ;  /* 0x0000000b0c00720c */ /* 0x080fe40003f26270 */
[C-C-:B------:R-:W-:Y:S01]  /*9220*/  LOP3.LUT R8, R25.reuse, 0x160, R24.reuse, 0xfe, !PT ;  /* 0x0000016019087812 */ /* 0x140fe200078efe18 */
[----:B------:R0:W-:Y:S01]  /*9230*/  @!P0 STG.E.U16 [R4.64+0x140], R51 ;  /* 0x0001403304008986 */ /* 0x0001e2000c101504 */
[-C--:B------:R-:W-:Y:S02]  /*9240*/  ISETP.GE.AND P5, PT, R6, R11.reuse, PT ;  /* 0x0000000b0600720c */ /* 0x080fe40003fa6270 */
[----:B------:R-:W-:Y:S01]  /*9250*/  ISETP.GE.AND P2, PT, R14, R11, PT ;  /* 0x0000000b0e00720c */ /* 0x000fe20003f46270 */
[----:B------:R0:W-:Y:S01]  /*9260*/  @!P3 STG.E.U16 [R4.64+0x200], R53 ;  /* 0x000200350400b986 */ /* 0x0001e2000c101504 */
[----:B------:R-:W-:-:S02]  /*9270*/  LOP3.LUT R6, R25, 0x180, R24, 0xfe, !PT ;  /* 0x0000018019067812 */ /* 0x000fc400078efe18 */
        /* <DEDUP_REMOVED lines=9> */
[-C--:B------:R-:W-:Y:S01]  /*9310*/  ISETP.GE.AND P2, PT, R6, R11.reuse, PT ;  /* 0x0000000b0600720c */ /* 0x080fe20003f46270 */
[----:B------:R0:W-:Y:S01]  /*9320*/  @!P5 STG.E.U16 [R4.64+0x280], R59 ;  /* 0x0002803b0400d986 */ /* 0x0001e2000c101504 */
[----:B------:R-:W-:Y:S02]  /*9330*/  IADD3 R29, R29, 0x1, RZ ;  /* 0x000000011d1d7810 */ /* 0x000fe40007ffe0ff */
[----:B------:R-:W-:Y:S01]  /*9340*/  ISETP.GE.AND P3, PT, R8, R11, PT ;  /* 0x0000000b0800720c */ /* 0x000fe20003f66270 */
[----:B------:R0:W-:Y:S01]  /*9350*/  @!P6 STG.E.U16 [R4.64+0x2c0], R63 ;  /* 0x0002c03f0400e986 */ /* 0x0001e2000c101504 */
[----:B------:R-:W-:-:S03]  /*9360*/  IADD3 R31, P4, R31, 0x800, RZ ;  /* 0x000008001f1f7810 */ /* 0x000fc60007f9e0ff */
[----:B------:R0:W-:Y:S01]  /*9370*/  @!P0 STG.E.U16 [R4.64+0x300], R61 ;  /* 0x0003003d04008986 */ /* 0x0001e2000c101504 */
[----:B------:R-:W-:Y:S02]  /*9380*/  ISETP.GE.AND P0, PT, R29, c[0x0][0x174], PT ;  /* 0x00005d001d007a0c */ /* 0x000fe40003f06270 */
[----:B------:R-:W-:Y:S01]  /*9390*/  IADD3.X R33, RZ, R33, RZ, P4, !PT ;  /* 0x00000021ff217210 */ /* 0x000fe200027fe4ff */
[----:B------:R0:W-:Y:S01]  /*93a0*/  @!P2 STG.E.U16 [R4.64+0x380], R101 ;  /* 0x000380650400a986 */ /* 0x0001e2000c101504 */
[----:B------:R-:W-:-:S03]  /*93b0*/  IADD3 R6, P2, R2, 0x400, RZ ;  /* 0x0000040002067810 */ /* 0x000fc60007f5e0ff */
[----:B------:R0:W-:Y:S01]  /*93c0*/  @!P1 STG.E.U16 [R4.64+0x340], R57 ;  /* 0x0003403904009986 */ /* 0x0001e2000c101504 */
[----:B------:R-:W-:Y:S01]  /*93d0*/  IADD3 R15, P1, R16, 0x400, RZ ;  /* 0x00000400100f7810 */ /* 0x000fe20007f3e0ff */
[----:B------:R-:W-:Y:S02]  /*93e0*/  IMAD.X R3, RZ, RZ, R3, P2 ;  /* 0x000000ffff037224 */ /* 0x000fe400010e0603 */
[----:B------:R0:W-:Y:S01]  /*93f0*/  @!P3 STG.E.U16 [R4.64+0x3c0], R99 ;  /* 0x0003c0630400b986 */ /* 0x0001e2000c101504 */
[----:B------:R-:W-:Y:S02]  /*9400*/  IADD3 R30, P3, R30, 0x800, RZ ;  /* 0x000008001e1e7810 */ /* 0x000fe40007f7e0ff */
[----:B------:R-:W-:Y:S02]  /*9410*/  IADD3.X R17, RZ, R17, RZ, P1, !PT ;  /* 0x00000011ff117210 */ /* 0x000fe40000ffe4ff */
[----:B------:R-:W-:Y:S01]  /*9420*/  IADD3.X R32, RZ, R32, RZ, P3, !PT ;  /* 0x00000020ff207210 */ /* 0x000fe20001ffe4ff */
[----:B------:R-:W-:Y:S01]  /*9430*/  @P0 CALL.REL.NOINC `(.L_x_1682) ;  /* 0x0000001000000944 */ /* 0x000fe20003c00000 */
[----:B------:R-:W-:Y:S05]  /*9440*/  BRA `(.L_x_1683) ;  /* 0xffff71c000007947 */ /* 0x000fea000383ffff */
.L_x_1682:
[----:B------:R-:W-:Y:S05]  /*9450*/  EXIT ;  /* 0x000000000000794d */ /* 0x000fea0003800000 */
.L_x_1684:
        /* <DEDUP_REMOVED lines=10> */
.L_x_5358:


//--------------------- .text._Z25selective_scan_fwd_kernelI32Selective_Scan_fwd_kernel_traitsILi32ELi16ELi1ELb0ELb1ELb1ELb1EN3c108BFloat16ENS1_7complexIfEEEEv13SSMParamsBase --------------------------
	.section	.text._Z25selective_scan_fwd_kernelI32Selective_Scan_fwd_kernel_traitsILi32ELi16ELi1ELb0ELb1ELb1ELb1EN3c108BFloat16ENS1_7complexIfEEEEv13SSMParamsBase,"ax",@progbits
	.sectioninfo	@"SHI_REGISTERS=214"
	.align	128
        .global         _Z25selective_scan_fwd_kernelI32Selective_Scan_fwd_kernel_traitsILi32ELi16ELi1ELb0ELb1ELb1ELb1EN3c108BFloat16ENS1_7complexIfEEEEv13SSMParamsBase
        .type           _Z25selective_scan_fwd_kernelI32Selective_Scan_fwd_kernel_traitsILi32ELi16ELi1ELb0ELb1ELb1ELb1EN3c108BFloat16ENS1_7complexIfEEEEv13SSMParamsBase,@function
        .size           _Z25selective_scan_fwd_kernelI32Selective_Scan_fwd_kernel_traitsILi32ELi16ELi1ELb0ELb1ELb1ELb1EN3c108BFloat16ENS1_7complexIfEEEEv13SSMParamsBase,(.L_x_5359 - _Z25selective_scan_fwd_kernelI32Selective_Scan_fwd_kernel_traitsILi32ELi16ELi1ELb0ELb1ELb1ELb1EN3c108BFloat16ENS1_7complexIfEEEEv13SSMParamsBase)
        .other          _Z25selective_scan_fwd_kernelI32Selective_Scan_fwd_kernel_traitsILi32ELi16ELi1ELb0ELb1ELb1ELb1EN3c108BFloat16ENS1_7complexIfEEEEv13SSMParamsBase,@"STO_CUDA_ENTRY STV_DEFAULT"
_Z25selective_scan_fwd_kernelI32Selective_Scan_fwd_kernel_traitsILi32ELi16ELi1ELb0ELb1ELb1ELb1EN3c108BFloat16ENS1_7complexIfEEEEv13SSMParamsBase:
.text._Z25selective_scan_fwd_kernelI32Selective_Scan_fwd_kernel_traitsILi32ELi16ELi1ELb0ELb1ELb1ELb1EN3c108BFloat16ENS1_7complexIfEEEEv13SSMParamsBase:
        /* <DEDUP_REMOVED lines=97> */
.L_x_1726:
[----:B------:R-:W-:Y:S01]  /*0610*/  BAR.SYNC.DEFER_BLOCKING 0x0 ;  /* 0x0000000000007b1d */ /* 0x000fe20000010000 */
[----:B------:R-:W-:Y:S01]  /*0620*/  IMAD.MOV.U32 R2, RZ, RZ, -0x200 ;  /* 0xfffffe00ff027424 */ /* 0x000fe200078e00ff */
[----:B-1----:R-:W-:Y:S02]  /*0630*/  PRMT R4, RZ, 0x7610, R4 ;  /* 0x00007610ff047816 */ /* 0x002fe40000000004 */
[--C-:B------:R-:W-:Y:S01]  /*0640*/  LOP3.LUT R50, R25, 0x20, R24.reuse, 0xfe, !PT ;  /* 0x0000002019327812 */ /* 0x100fe200078efe18 */
[----:B0-----:R-:W-:Y:S01]  /*0650*/  IMAD R35, R29, R2, c[0x0][0x168] ;  /* 0x00005a001d237624 */ /* 0x001fe200078e0202 */
        /* <DEDUP_REMOVED lines=74> */
[C---:B------:R-:W-:Y:S02]  /*0b00*/  LEA.HI.SX32 R39, R28.reuse, R28, 0x1b ;  /* 0x0000001c1c277211 */ /* 0x040fe400078fdaff */
[----:B------:R-:W-:Y:S01]  /*0b10*/  IADD3 R5, R28, 0xc0, RZ ;  /* 0x000000c01c057810 */ /* 0x000fe20007ffe0ff */
[----:B------:R-:W-:Y:S01]  /*0b20*/  IMAD.SHL.U32 R43, R11, 0x2, RZ ;  /* 0x000000020b2b7824 */ /* 0x000fe200078e00ff */
[----:B------:R-:W-:-:S02]  /*0b30*/  SHF.L.U32 R45, R9, 0x1, RZ ;  /* 0x00000001092d7819 */ /* 0x000fc400000006ff */
[C---:B------:R-:W-:Y:S02]  /*0b40*/  IADD3 R7, R28.reuse, 0xe0, RZ ;  /* 0x000000e01c077810 */ /* 0x040fe40007ffe0ff */
[C---:B------:R-:W-:Y:S02]  /*0b50*/  IADD3 R9, R28.reuse, 0x100, RZ ;  /* 0x000001001c097810 */ /* 0x040fe40007ffe0ff */
[----:B------:R-:W-:Y:S02]  /*0b60*/  SHF.L.U32 R51, R13, 0x1, RZ ;  /* 0x000000010d337819 */ /* 0x000fe400000006ff */
[C---:B------:R-:W-:Y:S01]  /*0b70*/  IADD3 R11, R28.reuse, 0x120, RZ ;  /* 0x000001201c0b7810 */ /* 0x040fe20007ffe0ff */
[----:B------:R-:W-:Y:S01]  /*0b80*/  IMAD.SHL.U32 R39, R39, 0x2, RZ ;  /* 0x0000000227277824 */ /* 0x000fe200078e00ff */
[----:B------:R-:W-:Y:S02]  /*0b90*/  IADD3 R13, R28, 0x140, RZ ;  /* 0x000001401c0d7810 */ /* 0x000fe40007ffe0ff */
[----:B------:R-:W-:-:S02]  /*0ba0*/  LEA.HI.SX32 R5, R5, R28, 0x1b ;  /* 0x0000001c05057211 */ /* 0x000fc400078fdaff */
        /* <DEDUP_REMOVED lines=48> */
[----:B------:R-:W-:Y:S01]  /*0eb0*/  STS.U16 [R55+0x240], R36 ;  /* 0x0002402437007388 */ /* 0x000fe20000000400 */
[----:B0-----:R-:W-:-:S03]  /*0ec0*/  LEA.HI.SX32 R34, R4, R4, 0x1b ;  /* 0x0000000404227211 */ /* 0x001fc600078fdaff */
[----:B------:R-:W-:Y:S02]  /*0ed0*/  STS.U16 [R59+0x280], R38 ;  /* 0x000280263b007388 */ /* 0x000fe40000000400 */
[----:B------:R-:W-:Y:S01]  /*0ee0*/  IMAD.SHL.U32 R34, R34, 0x2, RZ ;  /* 0x0000000222227824 */ /* 0x000fe200078e00ff */
        /* <DEDUP_REMOVED lines=118> */
[----:B------:R-:W-:Y:S02]  /*1650*/  FMUL.FTZ R36, R36, 1.4426950216293334961 ;  /* 0x3fb8aa3b24247820 */ /* 0x000fe40000410000 */
[----:B------:R-:W-:Y:S02]  /*1660*/  IMAD.MOV.U32 R72, RZ, RZ, 0x3e800000 ;  /* 0x3e800000ff487424 */ /* 0x000fe400078e00ff */
[----:B------:R-:W0:Y:S01]  /*1670*/  MUFU.EX2 R74, R36 ;  /* 0x00000024004a7308 */ /* 0x000e220000000800 */
[----:B------:R-:W-:-:S02]  /*1680*/  IMAD.MOV.U32 R73, RZ, RZ, 0x3d39bf78 ;  /* 0x3d39bf78ff497424 */ /* 0x000fc400078e00ff */
        /* <DEDUP_REMOVED lines=27> */
.L_x_1686:
[----:B------:R-:W-:Y:S05]  /*1840*/  BSYNC B0 ;  /* 0x0000000000007941 */ /* 0x000fea0003800000 */
.L_x_1685:
[----:B------:R-:W-:Y:S01]  /*1850*/  PRMT R69, RZ, 0x5410, R50 ;  /* 0x00005410ff457816 */ /* 0x000fe20000000032 */
[----:B------:R-:W-:Y:S01]  /*1860*/  BSSY B0, `(.L_x_1687) ;  /* 0x0000023000007945 */ /* 0x000fe20003800000 */
[----:B------:R-:W-:-:S03]  /*1870*/  FSETP.GTU.FTZ.AND P4, PT, R48, 20, PT ;  /* 0x41a000003000780b */ /* 0x000fc60003f9c000 */
[----:B------:R-:W-:Y:S01]  /*1880*/  FADD.FTZ R50, R69, R22 ;  /* 0x0000001645327221 */ /* 0x000fe20000010000 */
        /* <DEDUP_REMOVED lines=32> */
.L_x_1688:
[----:B------:R-:W-:Y:S05]  /*1a90*/  BSYNC B0 ;  /* 0x0000000000007941 */ /* 0x000fea0003800000 */
.L_x_1687:
[----:B------:R-:W-:Y:S01]  /*1aa0*/  ISETP.EQ.OR P3, PT, RZ, UR6, P3 ;  /* 0x00000006ff007c0c */ /* 0x000fe20009f62670 */
[----:B------:R-:W-:Y:S01]  /*1ab0*/  BSSY B0, `(.L_x_1689) ;  /* 0x0000025000007945 */ /* 0x000fe20003800000 */
[----:B------:R-:W-:Y:S02]  /*1ac0*/  PRMT R69, RZ, 0x5410, R52 ;  /* 0x00005410ff457816 */ /* 0x000fe40000000034 */
[----:B------:R-:W-:Y:S02]  /*1ad0*/  FSETP.GTU.FTZ.AND P5, PT, R50, 20, PT ;  /* 0x41a000003200780b */ /* 0x000fe40003fbc000 */
[----:B------:R-:W-:Y:S01]  /*1ae0*/  ISETP.EQ.OR P2, PT, RZ, UR6, P2 ;  /* 0x00000006ff007c0c */ /* 0x000fe20009742670 */
[----:B------:R-:W-:-:S06]  /*1af0*/  FADD.FTZ R52, R69, R22 ;  /* 0x0000001645347221 */ /* 0x000fcc0000010000 */
        /* <DEDUP_REMOVED lines=32> */
.L_x_1690:
[----:B------:R-:W-:Y:S05]  /*1d00*/  BSYNC B0 ;  /* 0x0000000000007941 */ /* 0x000fea0003800000 */
.L_x_1689:
        /* <DEDUP_REMOVED lines=36> */
.L_x_1692:
[----:B------:R-:W-:Y:S05]  /*1f50*/  BSYNC B0 ;  /* 0x0000000000007941 */ /* 0x000fea0003800000 */
.L_x_1691:
        /* <DEDUP_REMOVED lines=38> */
.L_x_1694:
[----:B------:R-:W-:Y:S05]  /*21c0*/  BSYNC B0 ;  /* 0x0000000000007941 */ /* 0x000fea0003800000 */
.L_x_1693:
        /* <DEDUP_REMOVED lines=36> */
.L_x_1696:
[----:B------:R-:W-:Y:S05]  /*2410*/  BSYNC B0 ;  /* 0x0000000000007941 */ /* 0x000fea0003800000 */
.L_x_1695:
        /* <DEDUP_REMOVED lines=38> */
.L_x_1698:
[----:B------:R-:W-:Y:S05]  /*2680*/  BSYNC B0 ;  /* 0x0000000000007941 */ /* 0x000fea0003800000 */
.L_x_1697:
        /* <DEDUP_REMOVED lines=36> */
.L_x_1700:
[----:B------:R-:W-:Y:S05]  /*28d0*/  BSYNC B0 ;  /* 0x0000000000007941 */ /* 0x000fea0003800000 */
.L_x_1699:
        /* <DEDUP_REMOVED lines=41> */
.L_x_1702:
[----:B------:R-:W-:Y:S05]  /*2b70*/  BSYNC B0 ;  /* 0x0000000000007941 */ /* 0x000fea0003800000 */
.L_x_1701:
        /* <DEDUP_REMOVED lines=41> */
.L_x_1704:
[----:B------:R-:W-:Y:S05]  /*2e10*/  BSYNC B0 ;  /* 0x0000000000007941 */ /* 0x000fea0003800000 */
.L_x_1703:
        /* <DEDUP_REMOVED lines=47> */
.L_x_1706:
[----:B------:R-:W-:Y:S05]  /*3110*/  BSYNC B0 ;  /* 0x0000000000007941 */ /* 0x000fea0003800000 */
.L_x_1705:
        /* <DEDUP_REMOVED lines=33> */
.L_x_1708:
[----:B------:R-:W-:Y:S05]  /*3330*/  BSYNC B0 ;  /* 0x0000000000007941 */ /* 0x000fea0003800000 */
.L_x_1707:
        /* <DEDUP_REMOVED lines=33> */
.L_x_1710:
[----:B------:R-:W-:Y:S05]  /*3550*/  BSYNC B0 ;  /* 0x0000000000007941 */ /* 0x000fea0003800000 */
.L_x_1709:
        /* <DEDUP_REMOVED lines=33> */
.L_x_1712:
[----:B------:R-:W-:Y:S05]  /*3770*/  BSYNC B0 ;  /* 0x0000000000007941 */ /* 0x000fea0003800000 */
.L_x_1711:
        /* <DEDUP_REMOVED lines=33> */
.L_x_1714:
[----:B------:R-:W-:Y:S05]  /*3990*/  BSYNC B0 ;  /* 0x0000000000007941 */ /* 0x000fea0003800000 */
.L_x_1713:
        /* <DEDUP_REMOVED lines=33> */
.L_x_1716:
[----:B------:R-:W-:Y:S05]  /*3bb0*/  BSYNC B0 ;  /* 0x0000000000007941 */ /* 0x000fea0003800000 */
.L_x_1715:
        /* <DEDUP_REMOVED lines=35> */
[----:B------:R-:W-:-:S04]  /*3df0*/  IMAD.MOV.U32 R100, RZ, RZ, RZ ;  /* 0x000000ffff647224 */ /* 0x000fc800078e00ff */
.L_x_1720:
[----:B------:R-:W-:Y:S01]  /*3e00*/  IMAD R7, R21, c[0x0][0x180], RZ ;  /* 0x0000600015077a24 */ /* 0x000fe200078e02ff */
[----:B------:R-:W-:Y:S01]  /*3e10*/  SHF.R.S32.HI R19, RZ, 0x1f, R100 ;  /* 0x0000001fff137819 */ /* 0x000fe20000011464 */
[C---:B------:R-:W-:Y:S01]  /*3e20*/  IMAD.WIDE.U32 R4, R0.reuse, c[0x0][0x180], RZ ;  /* 0x0000600000047a25 */ /* 0x040fe200078e00ff */
[----:B------:R-:W-:Y:S02]  /*3e30*/  IADD3 R8, R25, R26, RZ ;  /* 0x0000001a19087210 */ /* 0x000fe40007ffe0ff */
[----:B------:R-:W-:Y:S01]  /*3e40*/  PRMT R104, RZ, 0x7610, R104 ;  /* 0x00007610ff687816 */ /* 0x000fe20000000068 */
[----:B------:R-:W-:Y:S01]  /*3e50*/  IMAD R7, R0, c[0x0][0x184], R7 ;  /* 0x0000610000077a24 */ /* 0x000fe200078e0207 */
[----:B------:R-:W-:Y:S01]  /*3e60*/  SHF.R.S32.HI R9, RZ, 0x1f, R8 ;  /* 0x0000001fff097819 */ /* 0x000fe20000011408 */
[----:B------:R-:W-:Y:S01]  /*3e70*/  IMAD R11, R19, c[0x0][0x1a0], RZ ;  /* 0x00006800130b7a24 */ /* 0x000fe200078e02ff */
[C---:B------:R-:W-:Y:S01]  /*3e80*/  IADD3 R188, R8.reuse, 0x40, RZ ;  /* 0x0000004008bc7810 */ /* 0x040fe20007ffe0ff */
[----:B------:R-:W-:Y:S01]  /*3e90*/  IMAD.IADD R5, R5, 0x1, R7 ;  /* 0x0000000105057824 */ /* 0x000fe200078e0207 */
[----:B------:R-:W-:Y:S01]  /*3ea0*/  PRMT R18, RZ, 0x7610, R18 ;  /* 0x00007610ff127816 */ /* 0x000fe20000000012 */
[----:B------:R-:W-:Y:S01]  /*3eb0*/  IMAD R7, R19, c[0x0][0x188], RZ ;  /* 0x0000620013077a24 */ /* 0x000fe200078e02ff */
[----:B------:R-:W-:Y:S01]  /*3ec0*/  IADD3 R190, R8, 0x60, RZ ;  /* 0x0000006008be7810 */ /* 0x000fe20007ffe0ff */
[----:B------:R-:W-:Y:S01]  /*3ed0*/  IMAD R15, R100, c[0x0][0x1a4], R11 ;  /* 0x00006900640f7a24 */ /* 0x000fe200078e020b */
[----:B------:R-:W-:Y:S01]  /*3ee0*/  IADD3 R200, R8, 0x100, RZ ;  /* 0x0000010008c87810 */ /* 0x000fe20007ffe0ff */
[----:B------:R-:W-:Y:S01]  /*3ef0*/  IMAD.WIDE.U32 R12, R100, c[0x0][0x1a0], R8 ;  /* 0x00006800640c7a25 */ /* 0x000fe200078e0008 */
[----:B------:R-:W-:-:S02]  /*3f00*/  IADD3 R198, R8, 0xe0, RZ ;  /* 0x000000e008c67810 */ /* 0x000fc40007ffe0ff */
[----:B------:R-:W-:Y:S01]  /*3f10*/  PRMT R106, RZ, 0x7610, R106 ;  /* 0x00007610ff6a7816 */ /* 0x000fe2000000006a */
[C---:B------:R-:W-:Y:S01]  /*3f20*/  IMAD R11, R100.reuse, c[0x0][0x18c], R7 ;  /* 0x00006300640b7a24 */ /* 0x040fe200078e0207 */
[----:B------:R-:W-:Y:S01]  /*3f30*/  IADD3 R7, R13, R15, RZ ;  /* 0x0000000f0d077210 */ /* 0x000fe20007ffe0ff */
[----:B------:R-:W-:Y:S01]  /*3f40*/  IMAD.WIDE.U32 R4, R100, c[0x0][0x188], R4 ;  /* 0x0000620064047a25 */ /* 0x000fe200078e0004 */
[C---:B------:R-:W-:Y:S02]  /*3f50*/  LEA R10, P1, R12.reuse, R30, 0x1 ;  /* 0x0000001e0c0a7211 */ /* 0x040fe400078208ff */
[----:B------:R-:W-:Y:S01]  /*3f60*/  PRMT R140, RZ, 0x7610, R140 ;  /* 0x00007610ff8c7816 */ /* 0x000fe2000000008c */
[----:B------:R-:W-:Y:S01]  /*3f70*/  IMAD.IADD R5, R5, 0x1, R11 ;  /* 0x0000000105057824 */ /* 0x000fe200078e020b */
[----:B------:R-:W-:Y:S02]  /*3f80*/  LEA.HI.X R11, R12, R32, R7, 0x1, P1 ;  /* 0x000000200c0b7211 */ /* 0x000fe400008f0c07 */
[----:B------:R-:W-:-:S02]  /*3f90*/  MOV R12, 0xfffffe00 ;  /* 0xfffffe00000c7802 */ /* 0x000fc40000000f00 */
[C---:B------:R-:W-:Y:S02]  /*3fa0*/  LEA R6, P0, R4.reuse, c[0x0][0x220], 0x3 ;  /* 0x0000880004067a11 */ /* 0x040fe400078018ff */
[----:B------:R-:W-:Y:S01]  /*3fb0*/  PRMT R136, RZ, 0x7610, R136 ;  /* 0x00007610ff887816 */ /* 0x000fe20000000088 */
[----:B------:R-:W-:Y:S01]  /*3fc0*/  IMAD R35, R29, R12, c[0x0][0x168] ;  /* 0x00005a001d237624 */ /* 0x000fe200078e020c */
[----:B------:R-:W-:Y:S02]  /*3fd0*/  LEA.HI.X R7, R4, c[0x0][0x224], R5, 0x3, P0 ;  /* 0x0000890004077a11 */ /* 0x000fe400000f1c05 */
[C---:B------:R-:W-:Y:S01]  /*3fe0*/  IADD3 R204, R8.reuse, 0x120, RZ ;  /* 0x0000012008cc7810 */ /* 0x040fe20007ffe0ff */
[----:B------:R-:W-:Y:S01]  /*3ff0*/  IMAD.SHL.U32 R117, R35, 0x2, RZ ;  /* 0x0000000223757824 */ /* 0x000fe200078e00ff */
[C---:B------:R-:W-:Y:S01]  /*4000*/  IADD3 R114, R8.reuse, 0x1c0, RZ ;  /* 0x000001c008727810 */ /* 0x040fe20007ffe0ff */
        /* <DEDUP_REMOVED lines=8> */
[-C--:B------:R-:W-:Y:S01]  /*4090*/  ISETP.GE.AND P5, PT, R192, R117.reuse, PT ;  /* 0x00000075c000720c */ /* 0x080fe20003fa6270 */
        /* <DEDUP_REMOVED lines=14> */
[----:B------:R-:W-:Y:S02]  /*4180*/  ISETP.GE.AND P2, PT, R126, R117, PT ;  /* 0x000000757e00720c */ /* 0x000fe40003f46270 */
[----:B------:R-:W-:Y:S01]  /*4190*/  PRMT R166, RZ, 0x7610, R166 ;  /* 0x00007610ffa67816 */ /* 0x000fe200000000a6 */
[----:B------:R1:W3:Y:S01]  /*41a0*/  @!P0 LDG.E.U16 R142, [R10.64+0x240] ;  /* 0x000240040a8e8981 */ /* 0x0002e2000c1e1500 */
[----:B------:R-:W-:-:S02]  /*41b0*/  PRMT R164, RZ, 0x7610, R164 ;  /* 0x00007610ffa47816 */ /* 0x000fc400000000a4 */
[----:B------:R-:W-:Y:S02]  /*41c0*/  PRMT R108, RZ, 0x7610, R108 ;  /* 0x00007610ff6c7816 */ /* 0x000fe4000000006c */
[----:B------:R-:W-:Y:S01]  /*41d0*/  PRMT R134, RZ, 0x7610, R134 ;  /* 0x00007610ff867816 */ /* 0x000fe20000000086 */
[----:B------:R1:W3:Y:S01]  /*41e0*/  @!P1 LDG.E.U16 R166, [R10.64+0x380] ;  /* 0x000380040aa69981 */ /* 0x0002e2000c1e1500 */
[C---:B------:R-:W-:Y:S02]  /*41f0*/  IADD3 R162, R8.reuse, 0x200, RZ ;  /* 0x0000020008a27810 */ /* 0x040fe40007ffe0ff */
[----:B------:R-:W-:Y:S01]  /*4200*/  PRMT R130, RZ, 0x7610, R130 ;  /* 0x00007610ff827816 */ /* 0x000fe20000000082 */
[----:B------:R1:W3:Y:S01]  /*4210*/  @!P2 LDG.E.U16 R164, [R10.64+0x340] ;  /* 0x000340040aa4a981 */ /* 0x0002e2000c1e1500 */
[C---:B------:R-:W-:Y:S02]  /*4220*/  IADD3 R116, R8.reuse, 0x220, RZ ;  /* 0x0000022008747810 */ /* 0x040fe40007ffe0ff */
[C---:B------:R-:W-:Y:S01]  /*4230*/  IADD3 R118, R8.reuse, 0x240, RZ ;  /* 0x0000024008767810 */ /* 0x040fe20007ffe0ff */
[----:B------:R1:W3:Y:S01]  /*4240*/  @!P5 LDG.E.U16 R108, [R10.64+0x100] ;  /* 0x000100040a6cd981 */ /* 0x0002e2000c1e1500 */
[----:B------:R-:W-:-:S02]  /*4250*/  IADD3 R206, R8, 0x140, RZ ;  /* 0x0000014008ce7810 */ /* 0x000fc40007ffe0ff */
[C---:B------:R-:W-:Y:S01]  /*4260*/  IADD3 R128, R8.reuse, 0x180, RZ ;  /* 0x0000018008807810 */ /* 0x040fe20007ffe0ff */
[----:B------:R1:W3:Y:S01]  /*4270*/  @!P3 LDG.E.U16 R134, [R10.64+0x180] ;  /* 0x000180040a86b981 */ /* 0x0002e2000c1e1500 */
[----:B------:R-:W-:Y:S02]  /*4280*/  IADD3 R208, R8, 0x160, RZ ;  /* 0x0000016008d07810 */ /* 0x000fe40007ffe0ff */
[-C--:B------:R-:W-:Y:S01]  /*4290*/  ISETP.GE.AND P0, PT, R162, R117.reuse, PT ;  /* 0x00000075a200720c */ /* 0x080fe20003f06270 */
[----:B------:R1:W3:Y:S01]  /*42a0*/  @!P4 LDG.E.U16 R130, [R10.64+0x140] ;  /* 0x000140040a82c981 */ /* 0x0002e2000c1e1500 */
[----:B------:R-:W-:Y:S02]  /*42b0*/  PRMT R102, RZ, 0x7610, R102 ;  /* 0x00007610ff667816 */ /* 0x000fe40000000066 */
[-C--:B------:R-:W-:Y:S02]  /*42c0*/  ISETP.GE.AND P1, PT, R116, R117.reuse, PT ;  /* 0x000000757400720c */ /* 0x080fe40003f26270 */
[----:B------:R-:W-:-:S02]  /*42d0*/  ISETP.GE.AND P2, PT, R118, R117, PT ;  /* 0x000000757600720c */ /* 0x000fc40003f46270 */
[-C--:B------:R-:W-:Y:S01]  /*42e0*/  ISETP.GE.AND P5, PT, R206, R117.reuse, PT ;  /* 0x00000075ce00720c */ /* 0x080fe20003fa6270 */
[----:B------:R1:W3:Y:S01]  /*42f0*/  @!P6 LDG.E.U16 R102, [R10.64+0x40] ;  /* 0x000040040a66e981 */ /* 0x0002e2000c1e1500 */
        /* <DEDUP_REMOVED lines=10> */
[----:B------:R-:W-:Y:S02]  /*43a0*/  PRMT R150, RZ, 0x7610, R150 ;  /* 0x00007610ff967816 */ /* 0x000fe40000000096 */
[C---:B------:R-:W-:Y:S01]  /*43b0*/  IADD3 R122, R8.reuse, 0x2c0, RZ ;  /* 0x000002c0087a7810 */ /* 0x040fe20007ffe0ff */
        /* <DEDUP_REMOVED lines=61> */
[----:B------:R-:W-:-:S04]  /*4790*/  LEA R6, P1, R12, R31, 0x1 ;  /* 0x0000001f0c067211 */ /* 0x000fc800078208ff */
[----:B------:R-:W-:-:S04]  /*47a0*/  IADD3 R7, R13, R7, RZ ;  /* 0x000000070d077210 */ /* 0x000fc80007ffe0ff */
[----:B------:R-:W-:Y:S02]  /*47b0*/  LEA.HI.X R7, R12, R33, R7, 0x1, P1 ;  /* 0x000000210c077211 */ /* 0x000fe400008f0c07 */
[----:B------:R-:W-:Y:S02]  /*47c0*/  ISETP.GE.AND P1, PT, R8, R117, PT ;  /* 0x000000750800720c */ /* 0x000fe40003f26270 */
[C---:B------:R-:W-:Y:S02]  /*47d0*/  IADD3 R9, R28.reuse, 0x200, RZ ;  /* 0x000002001c097810 */ /* 0x040fe40007ffe0ff */
[----:B------:R-:W-:-:S04]  /*47e0*/  IADD3 R19, R28, 0x260, RZ ;  /* 0x000002601c137810 */ /* 0x000fc80007ffe0ff */
[-C--:B------:R-:W-:Y:S02]  /*47f0*/  LEA.HI.SX32 R19, R19, R28.reuse, 0x1b ;  /* 0x0000001c13137211 */ /* 0x080fe400078fdaff */
[C---:B-1----:R-:W-:Y:S02]  /*4800*/  IADD3 R11, R28.reuse, 0x220, RZ ;  /* 0x000002201c0b7810 */ /* 0x042fe40007ffe0ff */
[----:B------:R-:W-:Y:S02]  /*4810*/  IADD3 R13, R28, 0x240, RZ ;  /* 0x000002401c0d7810 */ /* 0x000fe40007ffe0ff */
[-C--:B------:R-:W-:Y:S02]  /*4820*/  LEA.HI.SX32 R11, R11, R28.reuse, 0x1b ;  /* 0x0000001c0b0b7211 */ /* 0x080fe400078fdaff */
[----:B------:R-:W-:Y:S02]  /*4830*/  LEA.HI.SX32 R13, R13, R28, 0x1b ;  /* 0x0000001c0d0d7211 */ /* 0x000fe400078fdaff */
[----:B------:R-:W-:-:S02]  /*4840*/  SHF.L.U32 R11, R11, 0x1, RZ ;  /* 0x000000010b0b7819 */ /* 0x000fc400000006ff */
[----:B------:R-:W-:Y:S02]  /*4850*/  SHF.L.U32 R13, R13, 0x1, RZ ;  /* 0x000000010d0d7819 */ /* 0x000fe400000006ff */
[-C--:B------:R-:W-:Y:S02]  /*4860*/  ISETP.GE.AND P3, PT, R188, R117.reuse, PT ;  /* 0x00000075bc00720c */ /* 0x080fe40003f66270 */
[-C--:B------:R-:W-:Y:S02]  /*4870*/  ISETP.GE.AND P2, PT, R186, R117.reuse, PT ;  /* 0x00000075ba00720c */ /* 0x080fe40003f46270 */
[-C--:B------:R-:W-:Y:S02]  /*4880*/  ISETP.GE.AND P0, PT, R196, R117.reuse, PT ;  /* 0x00000075c400720c */ /* 0x080fe40003f06270 */
[-C--:B------:R-:W-:Y:S02]  /*4890*/  ISETP.GE.AND P6, PT, R194, R117.reuse, PT ;  /* 0x00000075c200720c */ /* 0x080fe40003fc6270 */
[----:B------:R-:W-:-:S02]  /*48a0*/  ISETP.GE.AND P4, PT, R190, R117, PT ;  /* 0x00000075be00720c */ /* 0x000fc40003f86270 */
[----:B------:R-:W-:Y:S01]  /*48b0*/  ISETP.GE.AND P5, PT, R192, R117, PT ;  /* 0x00000075c000720c */ /* 0x000fe20003fa6270 */
[----:B--2---:R-:W-:Y:S02]  /*48c0*/  FMUL.FTZ R8, R5, R36 ;  /* 0x0000002405087220 */ /* 0x004fe40000410000 */
        /* <DEDUP_REMOVED lines=8> */
[----:B------:R-:W-:Y:S01]  /*4950*/  FMUL.RZ R10, R10, 0.15915493667125701904 ;  /* 0x3e22f9830a0a7820 */ /* 0x000fe2000040c000 */
[----:B------:R-:W-:Y:S01]  /*4960*/  MUFU.SIN R12, R18 ;  /* 0x00000012000c7308 */ /* 0x000fe20000000400 */
        /* <DEDUP_REMOVED lines=16> */
[----:B-1----:R-:W-:Y:S01]  /*4a70*/  IMAD.SHL.U32 R104, R19, 0x2, RZ ;  /* 0x0000000213687824 */ /* 0x002fe200078e00ff */
[----:B------:R-:W-:Y:S01]  /*4a80*/  SHF.L.U32 R19, R4, 0x1, RZ ;  /* 0x0000000104137819 */ /* 0x000fe200000006ff */
[----:B0-----:R0:W-:Y:S01]  /*4a90*/  MUFU.EX2 R101, R9 ;  /* 0x0000000900657308 */ /* 0x0011e20000000800 */
[----:B------:R-:W-:-:S02]  /*4aa0*/  IADD3 R41, R28, 0x2e0, RZ ;  /* 0x000002e01c297810 */ /* 0x000fc40007ffe0ff */
[----:B0-----:R-:W-:-:S04]  /*4ab0*/  IADD3 R9, R28, 0x2a0, RZ ;  /* 0x000002a01c097810 */ /* 0x001fc80007ffe0ff */
[----:B------:R-:W-:Y:S01]  /*4ac0*/  LEA.HI.SX32 R4, R9, R28, 0x1b ;  /* 0x0000001c09047211 */ /* 0x000fe200078fdaff */
[----:B------:R-:W-:Y:S02]  /*4ad0*/  FMUL.FTZ R9, R5, R40 ;  /* 0x0000002805097220 */ /* 0x000fe40000410000 */
[----:B------:R-:W-:Y:S01]  /*4ae0*/  IMAD.SHL.U32 R102, R39, 0x2, RZ ;  /* 0x0000000227667824 */ /* 0x000fe200078e00ff */
[C---:B------:R-:W-:Y:S01]  /*4af0*/  IADD3 R39, R28.reuse, 0x340, RZ ;  /* 0x000003401c277810 */ /* 0x040fe20007ffe0ff */
[----:B------:R-:W-:Y:S01]  /*4b00*/  FMUL.RZ R45, R9, 0.15915493667125701904 ;  /* 0x3e22f983092d7820 */ /* 0x000fe2000040c000 */
[----:B------:R0:W1:Y:S01]  /*4b10*/  MUFU.COS R119, R18 ;  /* 0x0000001200777308 */ /* 0x0000620000000000 */
[C---:B------:R-:W-:Y:S02]  /*4b20*/  IADD3 R9, R28.reuse, 0x320, RZ ;  /* 0x000003201c097810 */ /* 0x040fe40007ffe0ff */
[----:B------:R-:W-:Y:S02]  /*4b30*/  IADD3 R43, R28, 0x300, RZ ;  /* 0x000003001c2b7810 */ /* 0x000fe40007ffe0ff */
[----:B------:R-:W-:-:S03]  /*4b40*/  LEA.HI.SX32 R9, R9, R28, 0x1b ;  /* 0x0000001c09097211 */ /* 0x000fc600078fdaff */
[----:B------:R-:W-:Y:S01]  /*4b50*/  MUFU.SIN R37, R10 ;  /* 0x0000000a00257308 */ /* 0x000fe20000000400 */
[----:B0-----:R-:W-:Y:S02]  /*4b60*/  LEA.HI.SX32 R18, R41, R28, 0x1b ;  /* 0x0000001c29127211 */ /* 0x001fe400078fdaff */
[----:B------:R-:W-:Y:S01]  /*4b70*/  IADD3 R41, R28, 0x360, RZ ;  /* 0x000003601c297810 */ /* 0x000fe20007ffe0ff */
[----:B------:R-:W-:-:S04]  /*4b80*/  IMAD.SHL.U32 R8, R8, 0x2, RZ ;  /* 0x0000000208087824 */ /* 0x000fc800078e00ff */
[----:B------:R0:W-:Y:S01]  /*4b90*/  MUFU.COS R131, R10 ;  /* 0x0000000a00837308 */ /* 0x0001e20000000000 */
[-C--:B------:R-:W-:Y:S02]  /*4ba0*/  LEA.HI.SX32 R41, R41, R28.reuse, 0x1b ;  /* 0x0000001c29297211 */ /* 0x080fe400078fdaff */
[-C--:B------:R-:W-:Y:S02]  /*4bb0*/  LEA.HI.SX32 R43, R43, R28.reuse, 0x1b ;  /* 0x0000001c2b2b7211 */ /* 0x080fe400078fdaff */
[----:B0-----:R-:W-:Y:S01]  /*4bc0*/  LEA.HI.SX32 R10, R39, R28, 0x1b ;  /* 0x0000001c270a7211 */ /* 0x001fe200078fdaff */
[----:B------:R-:W-:Y:S01]  /*4bd0*/  FMUL.FTZ R39, R5, R42 ;  /* 0x0000002a05277220 */ /* 0x000fe20000410000 */
[----:B------:R0:W-:Y:S01]  /*4be0*/  STS.U16 [R99+0x3c0], R168 ;  /* 0x0003c0a863007388 */ /* 0x0001e20000000400 */
[----:B------:R-:W-:Y:S02]  /*4bf0*/  IMAD.SHL.U32 R106, R9, 0x2, RZ ;  /* 0x00000002096a7824 */ /* 0x000fe400078e00ff */
[----:B------:R-:W-:Y:S01]  /*4c00*/  FMUL.RZ R47, R39, 0.15915493667125701904 ;  /* 0x3e22f983272f7820 */ /* 0x000fe2000040c000 */
[----:B------:R-:W-:Y:S01]  /*4c10*/  IADD3 R39, R28, 0x380, RZ ;  /* 0x000003801c277810 */ /* 0x000fe20007ffe0ff */
[----:B------:R-:W-:Y:S01]  /*4c20*/  STS.U16 [R8+0x400], R65 ;  /* 0x0004004108007388 */ /* 0x000fe20000000400 */
[----:B------:R-:W-:Y:S01]  /*4c30*/  SHF.L.U32 R9, R41, 0x1, RZ ;  /* 0x0000000129097819 */ /* 0x000fe200000006ff */
[----:B------:R-:W-:Y:S01]  /*4c40*/  MUFU.SIN R53, R45 ;  /* 0x0000002d00357308 */ /* 0x000fe20000000400 */
[----:B------:R-:W-:Y:S01]  /*4c50*/  SHF.L.U32 R4, R4, 0x1, RZ ;  /* 0x0000000104047819 */ /* 0x000fe200000006ff */
[----:B------:R-:W-:Y:S01]  /*4c60*/  STS.U16 [R11+0x440], R170 ;  /* 0x000440aa0b007388 */ /* 0x000fe20000000400 */
[----:B------:R-:W-:-:S02]  /*4c70*/  SHF.L.U32 R105, R43, 0x1, RZ ;  /* 0x000000012b697819 */ /* 0x000fc400000006ff */
[C---:B------:R-:W-:Y:S01]  /*4c80*/  IADD3 R41, R28.reuse, 0x3a0, RZ ;  /* 0x000003a01c297810 */ /* 0x040fe20007ffe0ff */
[----:B------:R-:W-:Y:S01]  /*4c90*/  STS.U16 [R13+0x480], R172 ;  /* 0x000480ac0d007388 */ /* 0x000fe20000000400 */
[----:B------:R-:W-:Y:S01]  /*4ca0*/  IADD3 R43, R28, 0x3c0, RZ ;  /* 0x000003c01c2b7810 */ /* 0x000fe20007ffe0ff */
[----:B0-----:R0:W-:Y:S01]  /*4cb0*/  MUFU.COS R99, R45 ;  /* 0x0000002d00637308 */ /* 0x0011e20000000000 */
[----:B------:R-:W-:Y:S01]  /*4cc0*/  SHF.L.U32 R18, R18, 0x1, RZ ;  /* 0x0000000112127819 */ /* 0x000fe200000006ff */
[----:B------:R2:W-:Y:S01]  /*4cd0*/  STS.U16 [R104+0x4c0], R103 ;  /* 0x0004c06768007388 */ /* 0x0005e20000000400 */
[-C--:B------:R-:W-:Y:S02]  /*4ce0*/  LEA.HI.SX32 R39, R39, R28.reuse, 0x1b ;  /* 0x0000001c27277211 */ /* 0x080fe400078fdaff */
[----:B------:R-:W-:Y:S01]  /*4cf0*/  LEA.HI.SX32 R41, R41, R28, 0x1b ;  /* 0x0000001c29297211 */ /* 0x000fe200078fdaff */
[----:B------:R-:W-:Y:S01]  /*4d00*/  STS.U16 [R19+0x500], R174 ;  /* 0x000500ae13007388 */ /* 0x000fe20000000400 */
[----:B0-----:R-:W-:-:S03]  /*4d10*/  IADD3 R45, R28, 0x3e0, RZ ;  /* 0x000003e01c2d7810 */ /* 0x001fc60007ffe0ff */
[----:B------:R0:W-:Y:S01]  /*4d20*/  STS.U16 [R4+0x540], R107 ;  /* 0x0005406b04007388 */ /* 0x0001e20000000400 */
[----:B------:R-:W-:Y:S02]  /*4d30*/  SHF.L.U32 R10, R10, 0x1, RZ ;  /* 0x000000010a0a7819 */ /* 0x000fe400000006ff */
[-C--:B------:R-:W-:Y:S01]  /*4d40*/  LEA.HI.SX32 R43, R43, R28.reuse, 0x1b ;  /* 0x0000001c2b2b7211 */ /* 0x080fe200078fdaff */
[----:B------:R3:W-:Y:S01]  /*4d50*/  STS.U16 [R102+0x580], R109 ;  /* 0x0005806d66007388 */ /* 0x0007e20000000400 */
[----:B------:R-:W-:Y:S01]  /*4d60*/  LEA.HI.SX32 R45, R45, R28, 0x1b ;  /* 0x0000001c2d2d7211 */ /* 0x000fe200078fdaff */
[----:B--2---:R-:W-:Y:S02]  /*4d70*/  IMAD.SHL.U32 R103, R39, 0x2, RZ ;  /* 0x0000000227677824 */ /* 0x004fe400078e00ff */
[----:B------:R2:W-:Y:S01]  /*4d80*/  STS.U16 [R18+0x5c0], R111 ;  /* 0x0005c06f12007388 */ /* 0x0005e20000000400 */
[----:B------:R-:W-:Y:S02]  /*4d90*/  SHF.L.U32 R108, R43, 0x1, RZ ;  /* 0x000000012b6c7819 */ /* 0x000fe400000006ff */
[----:B0-----:R-:W-:Y:S01]  /*4da0*/  SHF.L.U32 R107, R41, 0x1, RZ ;  /* 0x00000001296b7819 */ /* 0x001fe200000006ff */
[----:B------:R-:W-:Y:S01]  /*4db0*/  STS.U16 [R105+0x600], R176 ;  /* 0x000600b069007388 */ /* 0x000fe20000000400 */
[----:B------:R-:W-:Y:S01]  /*4dc0*/  PRMT R150, RZ, 0x7610, R150 ;  /* 0x00007610ff967816 */ /* 0x000fe20000000096 */
[----:B---3--:R-:W-:-:S02]  /*4dd0*/  IMAD.SHL.U32 R109, R45, 0x2, RZ ;  /* 0x000000022d6d7824 */ /* 0x008fc400078e00ff */
[----:B------:R-:W-:Y:S04]  /*4de0*/  STS.U16 [R106+0x640], R113 ;  /* 0x000640716a007388 */ /* 0x000fe80000000400 */
[----:B------:R0:W-:Y:S04]  /*4df0*/  STS.U16 [R10+0x680], R115 ;  /* 0x000680730a007388 */ /* 0x0001e80000000400 */
[----:B------:R-:W-:Y:S04]  /*4e00*/  STS.U16 [R9+0x6c0], R178 ;  /* 0x0006c0b209007388 */ /* 0x000fe80000000400 */
[----:B------:R-:W-:Y:S01]  /*4e10*/  STS.U16 [R103+0x700], R180 ;  /* 0x000700b467007388 */ /* 0x000fe20000000400 */
[----:B------:R-:W-:-:S03]  /*4e20*/  PRMT R152, RZ, 0x7610, R152 ;  /* 0x00007610ff987816 */ /* 0x000fc60000000098 */
[----:B------:R-:W-:Y:S01]  /*4e30*/  STS.U16 [R107+0x740], R182 ;  /* 0x000740b66b007388 */ /* 0x000fe20000000400 */
[----:B------:R-:W-:-:S03]  /*4e40*/  PRMT R148, RZ, 0x7610, R148 ;  /* 0x00007610ff947816 */ /* 0x000fc60000000094 */
[----:B------:R-:W-:Y:S01]  /*4e50*/  STS.U16 [R108+0x780], R121 ;  /* 0x000780796c007388 */ /* 0x000fe20000000400 */
[----:B------:R-:W-:-:S03]  /*4e60*/  PRMT R134, RZ, 0x7610, R134 ;  /* 0x00007610ff867816 */ /* 0x000fc60000000086 */
        /* <DEDUP_REMOVED lines=30> */
[----:B--2---:R-:W-:Y:S02]  /*5050*/  PRMT R111, RZ, 0x7610, R111 ;  /* 0x00007610ff6f7816 */ /* 0x004fe4000000006f */
[----:B------:R3:W2:Y:S01]  /*5060*/  @!P4 LDG.E.U16 R112, [R6.64+0x280] ;  /* 0x000280040670c981 */ /* 0x0006a2000c1e1500 */
[----:B------:R-:W-:-:S03]  /*5070*/  ISETP.GE.AND P4, PT, R116, R117, PT ;  /* 0x000000757400720c */ /* 0x000fc60003f86270 */
[----:B------:R3:W2:Y:S01]  /*5080*/  @!P5 LDG.E.U16 R114, [R6.64+0x2c0] ;  /* 0x0002c0040672d981 */ /* 0x0006a2000c1e1500 */
[-C--:B------:R-:W-:Y:S02]  /*5090*/  ISETP.GE.AND P5, PT, R118, R117.reuse, PT ;  /* 0x000000757600720c */ /* 0x080fe40003fa6270 */
[----:B------:R-:W-:Y:S01]  /*50a0*/  PRMT R116, RZ, 0x7610, R116 ;  /* 0x00007610ff747816 */ /* 0x000fe20000000074 */
[----:B------:R3:W2:Y:S01]  /*50b0*/  @!P3 LDG.E.U16 R111, [R6.64+0x400] ;  /* 0x00040004066fb981 */ /* 0x0006a2000c1e1500 */
[----:B------:R-:W-:Y:S02]  /*50c0*/  PRMT R118, RZ, 0x7610, R118 ;  /* 0x00007610ff767816 */ /* 0x000fe40000000076 */
[-C--:B------:R-:W-:Y:S02]  /*50d0*/  ISETP.GE.AND P3, PT, R124, R117.reuse, PT ;  /* 0x000000757c00720c */ /* 0x080fe40003f66270 */
[----:B------:R3:W2:Y:S01]  /*50e0*/  @!P6 LDG.E.U16 R116, [R6.64+0x300] ;  /* 0x000300040674e981 */ /* 0x0006a2000c1e1500 */
[----:B------:R-:W-:-:S02]  /*50f0*/  ISETP.GE.AND P6, PT, R110, R117, PT ;  /* 0x000000756e00720c */ /* 0x000fc40003fc6270 */
[----:B------:R-:W-:Y:S01]  /*5100*/  PRMT R129, RZ, 0x7610, R129 ;  /* 0x00007610ff817816 */ /* 0x000fe20000000081 */
[----:B------:R3:W2:Y:S01]  /*5110*/  @!P0 LDG.E.U16 R118, [R6.64+0x340] ;  /* 0x0003400406768981 */ /* 0x0006a2000c1e1500 */
[-C--:B------:R-:W-:Y:S02]  /*5120*/  ISETP.GE.AND P0, PT, R120, R117.reuse, PT ;  /* 0x000000757800720c */ /* 0x080fe40003f06270 */
[----:B------:R-:W-:Y:S02]  /*5130*/  PRMT R110, RZ, 0x7610, R110 ;  /* 0x00007610ff6e7816 */ /* 0x000fe4000000006e */
[----:B------:R-:W-:Y:S02]  /*5140*/  PRMT R120, RZ, 0x7610, R120 ;  /* 0x00007610ff787816 */ /* 0x000fe40000000078 */
[----:B------:R3:W2:Y:S01]  /*5150*/  @!P3 LDG.E.U16 R129, [R6.64+0x5c0] ;  /* 0x0005c0040681b981 */ /* 0x0006a2000c1e1500 */
[-C--:B------:R-:W-:Y:S02]  /*5160*/  ISETP.GE.AND P3, PT, R14, R117.reuse, PT ;  /* 0x000000750e00720c */ /* 0x080fe40003f66270 */
[----:B------:R-:W-:Y:S01]  /*5170*/  SHF.L.U32 R14, R28, 0x5, RZ ;  /* 0x000000051c0e7819 */ /* 0x000fe200000006ff */
[----:B------:R3:W2:Y:S01]  /*5180*/  @!P1 LDG.E.U16 R110, [R6.64+0x380] ;  /* 0x00038004066e9981 */ /* 0x0006a2000c1e1500 */
[----:B------:R-:W-:-:S03]  /*5190*/  ISETP.GE.AND P1, PT, R160, R117, PT ;  /* 0x00000075a000720c */ /* 0x000fc60003f26270 */
[----:B------:R3:W2:Y:S01]  /*51a0*/  @!P2 LDG.E.U16 R120, [R6.64+0x3c0] ;  /* 0x0003c0040678a981 */ /* 0x0006a2000c1e1500 */
[-C--:B------:R-:W-:Y:S02]  /*51b0*/  ISETP.GE.AND P2, PT, R122, R117.reuse, PT ;  /* 0x000000757a00720c */ /* 0x080fe40003f46270 */
[----:B------:R-:W-:Y:S01]  /*51c0*/  PRMT R122, RZ, 0x7610, R122 ;  /* 0x00007610ff7a7816 */ /* 0x000fe2000000007a */
[----:B------:R-:W-:Y:S01]  /*51d0*/  FMUL.FTZ R39, R5, R44 ;  /* 0x0000002c05277220 */ /* 0x000fe20000410000 */
[----:B------:R-:W-:Y:S02]  /*51e0*/  LEA.HI.SX32 R127, R14, R14, 0x1b ;  /* 0x0000000e0e7f7211 */ /* 0x000fe400078fdaff */
[----:B------:R-:W-:Y:S01]  /*51f0*/  PRMT R124, RZ, 0x7610, R124 ;  /* 0x00007610ff7c7816 */ /* 0x000fe2000000007c */
[----:B------:R-:W-:Y:S01]  /*5200*/  FMUL.RZ R41, R39, 0.15915493667125701904 ;  /* 0x3e22f98327297820 */ /* 0x000fe2000040c000 */
[----:B------:R3:W2:Y:S01]  /*5210*/  @!P4 LDG.E.U16 R122, [R6.64+0x440] ;  /* 0x00044004067ac981 */ /* 0x0006a2000c1e1500 */
[----:B0-----:R-:W-:Y:S01]  /*5220*/  PRMT R115, RZ, 0x7610, R115 ;  /* 0x00007610ff737816 */ /* 0x001fe20000000073 */
[----:B------:R-:W-:Y:S01]  /*5230*/  FMUL.FTZ R39, R5, R46 ;  /* 0x0000002e05277220 */ /* 0x000fe20000410000 */
[-C--:B------:R-:W-:Y:S01]  /*5240*/  ISETP.GE.AND P4, PT, R158, R117.reuse, PT ;  /* 0x000000759e00720c */ /* 0x080fe20003f86270 */
[----:B------:R-:W-:Y:S01]  /*5250*/  IMAD.SHL.U32 R127, R127, 0x2, RZ ;  /* 0x000000027f7f7824 */ /* 0x000fe200078e00ff */
[----:B------:R-:W-:Y:S01]  /*5260*/  MUFU.SIN R57, R41 ;  /* 0x0000002900397308 */ /* 0x000fe20000000400 */
[----:B------:R3:W2:Y:S01]  /*5270*/  @!P5 LDG.E.U16 R124, [R6.64+0x480] ;  /* 0x00048004067cd981 */ /* 0x0006a2000c1e1500 */
[----:B------:R-:W-:-:S03]  /*5280*/  ISETP.GE.AND P5, PT, R132, R117, PT ;  /* 0x000000758400720c */ /* 0x000fc60003fa6270 */
[----:B------:R3:W2:Y:S01]  /*5290*/  @!P1 LDG.E.U16 R115, [R6.64+0x540] ;  /* 0x0005400406739981 */ /* 0x0006a2000c1e1500 */
[-C--:B------:R-:W-:Y:S02]  /*52a0*/  ISETP.GE.AND P1, PT, R138, R117.reuse, PT ;  /* 0x000000758a00720c */ /* 0x080fe40003f26270 */
[----:B------:R0:W-:Y:S01]  /*52b0*/  MUFU.COS R63, R41 ;  /* 0x00000029003f7308 */ /* 0x0001e20000000000 */
[----:B------:R-:W-:Y:S01]  /*52c0*/  LDS.U16 R121, [R127+0x2] ;  /* 0x000002007f797984 */ /* 0x000fe20000000400 */
[----:B------:R-:W-:Y:S02]  /*52d0*/  PRMT R113, RZ, 0x7610, R113 ;  /* 0x00007610ff717816 */ /* 0x000fe40000000071 */
[----:B------:R-:W-:Y:S01]  /*52e0*/  PRMT R132, RZ, 0x7610, R132 ;  /* 0x00007610ff847816 */ /* 0x000fe20000000084 */
[----:B------:R-:W1:Y:S01]  /*52f0*/  S2R R65, SR_TID.X ;  /* 0x0000000000417919 */ /* 0x000e620000002100 */
[----:B------:R-:W-:Y:S01]  /*5300*/  PRMT R125, RZ, 0x7610, R125 ;  /* 0x00007610ff7d7816 */ /* 0x000fe2000000007d */
[----:B0-----:R-:W-:Y:S01]  /*5310*/  FMUL.RZ R41, R39, 0.15915493667125701904 ;  /* 0x3e22f98327297820 */ /* 0x001fe2000040c000 */
[----:B------:R-:W-:Y:S01]  /*5320*/  PRMT R138, RZ, 0x7610, R138 ;  /* 0x00007610ff8a7816 */ /* 0x000fe2000000008a */
[----:B------:R-:W-:Y:S01]  /*5330*/  FMUL.FTZ R39, R5, R48 ;  /* 0x0000003005277220 */ /* 0x000fe20000410000 */
[----:B------:R3:W2:Y:S03]  /*5340*/  @!P6 LDG.E.U16 R113, [R6.64+0x4c0] ;  /* 0x0004c0040671e981 */ /* 0x0006a6000c1e1500 */
[----:B------:R-:W-:Y:S01]  /*5350*/  FMUL.RZ R43, R39, 0.15915493667125701904 ;  /* 0x3e22f983272b7820 */ /* 0x000fe2000040c000 */
[----:B------:R3:W2:Y:S01]  /*5360*/  @!P0 LDG.E.U16 R132, [R6.64+0x500] ;  /* 0x0005000406848981 */ /* 0x0006a2000c1e1500 */
[----:B------:R-:W-:Y:S01]  /*5370*/  FMUL.FTZ R39, R5, R50 ;  /* 0x0000003205277220 */ /* 0x000fe20000410000 */
[----:B------:R-:W-:Y:S01]  /*5380*/  MUFU.SIN R59, R47 ;  /* 0x0000002f003b7308 */ /* 0x000fe20000000400 */
[-C--:B------:R-:W-:Y:S01]  /*5390*/  ISETP.GE.AND P6, PT, R156, R117.reuse, PT ;  /* 0x000000759c00720c */ /* 0x080fe20003fc6270 */
[----:B------:R3:W2:Y:S01]  /*53a0*/  @!P2 LDG.E.U16 R125, [R6.64+0x580] ;  /* 0x00058004067da981 */ /* 0x0006a2000c1e1500 */
[----:B------:R-:W-:-:S02]  /*53b0*/  ISETP.GE.AND P0, PT, R154, R117, PT ;  /* 0x000000759a00720c */ /* 0x000fc40003f06270 */
[-C--:B------:R-:W-:Y:S01]  /*53c0*/  ISETP.GE.AND P2, PT, R146, R117.reuse, PT ;  /* 0x000000759200720c */ /* 0x080fe20003f46270 */
[----:B------:R3:W2:Y:S01]  /*53d0*/  @!P4 LDG.E.U16 R138, [R6.64+0x600] ;  /* 0x00060004068ac981 */ /* 0x0006a2000c1e1500 */
[----:B------:R-:W-:Y:S01]  /*53e0*/  ISETP.GE.AND P4, PT, R144, R117, PT ;  /* 0x000000759000720c */ /* 0x000fe20003f86270 */
[----:B------:R0:W-:Y:S02]  /*53f0*/  MUFU.COS R135, R47 ;  /* 0x0000002f00877308 */ /* 0x0001e40000000000 */
[----:B------:R-:W3:Y:S04]  /*5400*/  LDS.U16 R133, [R127+0x4] ;  /* 0x000004007f857984 */ /* 0x000ee80000000400 */
[----:B------:R-:W3:Y:S01]  /*5410*/  LDS.U16 R137, [R127+0x6] ;  /* 0x000006007f897984 */ /* 0x000ee20000000400 */
        /* <DEDUP_REMOVED lines=13> */
[----:B------:R0:W2:Y:S01]  /*54f0*/  @!P6 LDG.E.U16 R153, [R6.64+0x680] ;  /* 0x000680040699e981 */ /* 0x0000a2000c1e1500 */
[----:B------:R-:W-:-:S02]  /*5500*/  PRMT R158, RZ, 0x7610, R158 ;  /* 0x00007610ff9e7816 */ /* 0x000fc4000000009e */
[----:B------:R-:W-:Y:S01]  /*5510*/  PRMT R151, RZ, 0x7610, R151 ;  /* 0x00007610ff977816 */ /* 0x000fe20000000097 */
[----:B------:R0:W2:Y:S01]  /*5520*/  @!P5 LDG.E.U16 R155, [R6.64+0x640] ;  /* 0x00064004069bd981 */ /* 0x0000a2000c1e1500 */
[----:B------:R-:W-:Y:S03]  /*5530*/  MUFU.SIN R41, R43 ;  /* 0x0000002b00297308 */ /* 0x000fe60000000400 */
[----:B------:R-:W-:Y:S01]  /*5540*/  LDS.U16 R157, [R127+0xe] ;  /* 0x00000e007f9d7984 */ /* 0x000fe20000000400 */
[C---:B------:R-:W-:Y:S02]  /*5550*/  FMUL.FTZ R174, R15.reuse, R42 ;  /* 0x0000002a0fae7220 */ /* 0x040fe40000410000 */
[----:B------:R-:W-:Y:S01]  /*5560*/  FMUL.FTZ R170, R15, R44 ;  /* 0x0000002c0faa7220 */ /* 0x000fe20000410000 */
[----:B------:R-:W-:Y:S01]  /*5570*/  LDS.U16 R161, [R127+0x16] ;  /* 0x000016007fa17984 */ /* 0x000fe20000000400 */
[----:B------:R-:W-:Y:S01]  /*5580*/  MUFU.COS R51, R43 ;  /* 0x0000002b00337308 */ /* 0x000fe20000000000 */
[----:B------:R-:W-:-:S02]  /*5590*/  FMUL.FTZ R143, R5, R56 ;  /* 0x00000038058f7220 */ /* 0x000fc40000410000 */
[----:B------:R-:W-:Y:S01]  /*55a0*/  FMUL.FTZ R162, R15, R46 ;  /* 0x0000002e0fa27220 */ /* 0x000fe20000410000 */
[----:B------:R-:W-:Y:S01]  /*55b0*/  SHF.L.U32 R176, R65, 0x4, RZ ;  /* 0x0000000441b07819 */ /* 0x000fe200000006ff */
[----:B------:R-:W-:Y:S01]  /*55c0*/  FMUL.FTZ R159, R15, R56 ;  /* 0x000000380f9f7220 */ /* 0x000fe20000410000 */
[----:B------:R-:W-:Y:S01]  /*55d0*/  PRMT R154, RZ, 0x7610, R154 ;  /* 0x00007610ff9a7816 */ /* 0x000fe2000000009a */
[----:B------:R-:W-:Y:S01]  /*55e0*/  LDS.U16 R167, [R127+0x18] ;  /* 0x000018007fa77984 */ /* 0x000fe20000000400 */
[----:B------:R-:W-:Y:S03]  /*55f0*/  MUFU.SIN R43, R47 ;  /* 0x0000002f002b7308 */ /* 0x000fe60000000400 */
[----:B------:R-:W-:Y:S05]  /*5600*/  LDS.U16 R169, [R127+0x1a] ;  /* 0x00001a007fa97984 */ /* 0x000fea0000000400 */
[----:B------:R-:W-:Y:S08]  /*5610*/  MUFU.COS R49, R47 ;  /* 0x0000002f00317308 */ /* 0x000ff00000000000 */
[----:B------:R-:W-:Y:S01]  /*5620*/  MUFU.COS R55, R123 ;  /* 0x0000007b00377308 */ /* 0x000fe20000000000 */
[----:B------:R-:W-:Y:S01]  /*5630*/  IADD3 R144, R176, 0x2, RZ ;  /* 0x00000002b0907810 */ /* 0x000fe20007ffe0ff */
[----:B------:R0:W2:Y:S01]  /*5640*/  @!P4 LDG.E.U16 R154, [R6.64+0x7c0] ;  /* 0x0007c004069ac981 */ /* 0x0000a2000c1e1500 */
[----:B------:R-:W-:Y:S01]  /*5650*/  PRMT R156, RZ, 0x7610, R156 ;  /* 0x00007610ff9c7816 */ /* 0x000fe2000000009c */
[----:B------:R-:W-:-:S02]  /*5660*/  FMUL.FTZ R39, R5, R54 ;  /* 0x0000003605277220 */ /* 0x000fc40000410000 */
[----:B------:R0:W2:Y:S02]  /*5670*/  @!P0 LDG.E.U16 R160, [R6.64+0x6c0] ;  /* 0x0006c00406a08981 */ /* 0x0000a4000c1e1500 */
[----:B------:R1:W-:Y:S01]  /*5680*/  MUFU.SIN R47, R123 ;  /* 0x0000007b002f7308 */ /* 0x0003e20000000400 */
[----:B------:R-:W-:Y:S01]  /*5690*/  ISETP.GE.U32.AND P6, PT, R144, R35, PT ;  /* 0x000000239000720c */ /* 0x000fe20003fc6070 */
[----:B------:R0:W2:Y:S01]  /*56a0*/  @!P2 LDG.E.U16 R156, [R6.64+0x740] ;  /* 0x00074004069ca981 */ /* 0x0000a2000c1e1500 */
[----:B---3--:R-:W-:Y:S02]  /*56b0*/  PRMT R133, RZ, 0x5410, R133 ;  /* 0x00005410ff857816 */ /* 0x008fe40000000085 */
[----:B------:R-:W-:Y:S01]  /*56c0*/  PRMT R137, RZ, 0x5410, R137 ;  /* 0x00005410ff897816 */ /* 0x000fe20000000089 */
[----:B------:R0:W3:Y:S01]  /*56d0*/  @!P1 LDG.E.U16 R158, [R6.64+0x700] ;  /* 0x00070004069e9981 */ /* 0x0000e2000c1e1500 */
[----:B-1----:R-:W-:Y:S01]  /*56e0*/  FMUL.FTZ R123, R101, R12 ;  /* 0x0000000c657b7220 */ /* 0x002fe20000410000 */
[----:B------:R-:W1:Y:S02]  /*56f0*/  MUFU.EX2 R164, R164 ;  /* 0x000000a400a47308 */ /* 0x000e640000000800 */
[----:B------:R-:W1:Y:S01]  /*5700*/  LDS.U16 R101, [R127+0x8] ;  /* 0x000008007f657984 */ /* 0x000e620000000400 */
[----:B------:R-:W-:-:S02]  /*5710*/  IADD3 R144, R176, 0x5, RZ ;  /* 0x00000005b0907810 */ /* 0x000fc40007ffe0ff */
[C---:B------:R-:W-:Y:S01]  /*5720*/  IADD3 R14, R176.reuse, 0x1, RZ ;  /* 0x00000001b00e7810 */ /* 0x040fe20007ffe0ff */
[----:B------:R0:W2:Y:S01]  /*5730*/  @!P3 LDG.E.U16 R151, [R6.64+0x780] ;  /* 0x000780040697b981 */ /* 0x0000a2000c1e1500 */
[-C--:B------:R-:W-:Y:S01]  /*5740*/  ISETP.GE.U32.AND P4, PT, R176, R35.reuse, PT ;  /* 0x00000023b000720c */ /* 0x080fe20003f86070 */
[----:B------:R-:W0:Y:S01]  /*5750*/  MUFU.EX2 R166, R166 ;  /* 0x000000a600a67308 */ /* 0x000e220000000800 */
[-C--:B------:R-:W-:Y:S02]  /*5760*/  ISETP.GE.U32.AND P2, PT, R144, R35.reuse, PT ;  /* 0x000000239000720c */ /* 0x080fe40003f46070 */
[----:B------:R-:W-:Y:S02]  /*5770*/  ISETP.GE.U32.AND P5, PT, R14, R35, PT ;  /* 0x000000230e00720c */ /* 0x000fe40003fa6070 */
[----:B------:R-:W-:Y:S02]  /*5780*/  PRMT R144, RZ, 0x5410, R121 ;  /* 0x00005410ff907816 */ /* 0x000fe40000000079 */
[----:B------:R-:W-:-:S02]  /*5790*/  IADD3 R14, R176, 0x3, RZ ;  /* 0x00000003b00e7810 */ /* 0x000fc40007ffe0ff */
[----:B------:R-:W-:Y:S02]  /*57a0*/  FSEL R121, R141, 1, !P4 ;  /* 0x3f8000008d797808 */ /* 0x000fe40006000000 */
[----:B------:R-:W1:Y:S01]  /*57b0*/  LDS.U16 R141, [R127+0xc] ;  /* 0x00000c007f8d7984 */ /* 0x000e620000000400 */
[-C--:B------:R-:W-:Y:S02]  /*57c0*/  ISETP.GE.U32.AND P0, PT, R14, R35.reuse, PT ;  /* 0x000000230e00720c */ /* 0x080fe40003f06070 */
[----:B------:R-:W-:Y:S01]  /*57d0*/  IADD3 R14, R176, 0x4, RZ ;  /* 0x00000004b00e7810 */ /* 0x000fe20007ffe0ff */
[----:B------:R-:W-:Y:S01]  /*57e0*/  FMUL.RZ R145, R39, 0.15915493667125701904 ;  /* 0x3e22f98327917820 */ /* 0x000fe2000040c000 */
        /* <DEDUP_REMOVED lines=37> */
[----:B------:R-:W-:-:S02]  /*5a40*/  PRMT R141, RZ, 0x5410, R141 ;  /* 0x00005410ff8d7816 */ /* 0x000fc4000000008d */
[----:B------:R-:W-:-:S04]  /*5a50*/  PRMT R157, RZ, 0x5410, R157 ;  /* 0x00005410ff9d7816 */ /* 0x000fc8000000009d */
[----:B------:R1:W-:Y:S01]  /*5a60*/  MUFU.SIN R6, R147 ;  /* 0x0000009300067308 */ /* 0x0003e20000000400 */
[----:B------:R-:W-:Y:S01]  /*5a70*/  FSEL R149, R149, RZ, !P6 ;  /* 0x000000ff95957208 */ /* 0x000fe20007000000 */
[C---:B0-----:R-:W-:Y:S01]  /*5a80*/  FMUL.FTZ R135, R174.reuse, R135 ;  /* 0x00000087ae877220 */ /* 0x041fe20000410000 */
[----:B------:R-:W-:Y:S01]  /*5a90*/  FSEL R143, R143, RZ, !P6 ;  /* 0x000000ff8f8f7208 */ /* 0x000fe20007000000 */
[----:B------:R-:W-:Y:S02]  /*5aa0*/  FMUL.FTZ R165, R174, R59 ;  /* 0x0000003baea57220 */ /* 0x000fe40000410000 */
[----:B-1----:R-:W-:Y:S01]  /*5ab0*/  FMUL.FTZ R147, R85, R164 ;  /* 0x000000a455937220 */ /* 0x002fe20000410000 */
[----:B------:R-:W-:Y:S01]  /*5ac0*/  IADD3 R164, R176, 0x9, RZ ;  /* 0x00000009b0a47810 */ /* 0x000fe20007ffe0ff */
[C---:B------:R-:W-:Y:S01]  /*5ad0*/  FMUL.FTZ R141, R86.reuse, R141 ;  /* 0x0000008d568d7220 */ /* 0x040fe20000410000 */
[----:B------:R-:W-:Y:S01]  /*5ae0*/  FSEL R145, R145, 1, !P6 ;  /* 0x3f80000091917808 */ /* 0x000fe20007000000 */
[----:B------:R-:W-:Y:S01]  /*5af0*/  FMUL.FTZ R157, R86, R157 ;  /* 0x0000009d569d7220 */ /* 0x000fe20000410000 */
[----:B------:R-:W-:-:S02]  /*5b00*/  FSEL R147, R147, RZ, !P6 ;  /* 0x000000ff93937208 */ /* 0x000fc40007000000 */
[----:B------:R-:W-:Y:S01]  /*5b10*/  ISETP.GE.U32.AND P6, PT, R164, R35, PT ;  /* 0x00000023a400720c */ /* 0x000fe20003fc6070 */
[----:B------:R-:W0:Y:S01]  /*5b20*/  MUFU.EX2 R162, R162 ;  /* 0x000000a200a27308 */ /* 0x000e220000000800 */
[----:B------:R-:W-:Y:S02]  /*5b30*/  IADD3 R164, R176, 0xa, RZ ;  /* 0x0000000ab0a47810 */ /* 0x000fe40007ffe0ff */
[----:B------:R-:W-:Y:S02]  /*5b40*/  FSEL R165, R165, RZ, !P0 ;  /* 0x000000ffa5a57208 */ /* 0x000fe40004000000 */
[----:B------:R-:W-:Y:S02]  /*5b50*/  FSEL R157, R157, RZ, !P0 ;  /* 0x000000ff9d9d7208 */ /* 0x000fe40004000000 */
[----:B------:R-:W-:Y:S01]  /*5b60*/  FSEL R166, R135, 1, !P0 ;  /* 0x3f80000087a67808 */ /* 0x000fe20004000000 */
[----:B------:R1:W-:Y:S01]  /*5b70*/  MUFU.EX2 R37, R159 ;  /* 0x0000009f00257308 */ /* 0x0003e20000000800 */
[C---:B------:R-:W-:Y:S01]  /*5b80*/  FMUL.FTZ R135, R170.reuse, R57 ;  /* 0x00000039aa877220 */ /* 0x040fe20000410000 */
[----:B-1----:R-:W-:Y:S01]  /*5b90*/  FSEL R159, R141, RZ, !P0 ;  /* 0x000000ff8d9f7208 */ /* 0x002fe20004000000 */
[----:B------:R-:W-:Y:S01]  /*5ba0*/  FMUL.FTZ R141, R170, R63 ;  /* 0x0000003faa8d7220 */ /* 0x000fe20000410000 */
[----:B------:R-:W-:Y:S01]  /*5bb0*/  ISETP.GE.U32.AND P0, PT, R164, R35, PT ;  /* 0x00000023a400720c */ /* 0x000fe20003f06070 */
[----:B------:R-:W1:Y:S01]  /*5bc0*/  LDS.U16 R63, [R127+0x1c] ;  /* 0x00001c007f3f7984 */ /* 0x000e620000000400 */
[----:B------:R-:W-:-:S03]  /*5bd0*/  PRMT R164, RZ, 0x5410, R99 ;  /* 0x00005410ffa47816 */ /* 0x000fc60000000063 */
[----:B------:R-:W1:Y:S01]  /*5be0*/  LDS.U16 R99, [R127+0x1e] ;  /* 0x00001e007f637984 */ /* 0x000e620000000400 */
[----:B------:R-:W-:Y:S01]  /*5bf0*/  FMUL.FTZ R139, R5, R60 ;  /* 0x0000003c058b7220 */ /* 0x000fe20000410000 */
[----:B------:R-:W-:Y:S02]  /*5c00*/  PRMT R170, RZ, 0x5410, R137 ;  /* 0x00005410ffaa7816 */ /* 0x000fe40000000089 */
[----:B------:R-:W-:Y:S01]  /*5c10*/  PRMT R101, RZ, 0x5410, R101 ;  /* 0x00005410ff657816 */ /* 0x000fe20000000065 */
[----:B------:R-:W-:Y:S02]  /*5c20*/  FMUL.RZ R173, R139, 0.15915493667125701904 ;  /* 0x3e22f9838bad7820 */ /* 0x000fe4000040c000 */
[C---:B------:R-:W-:Y:S02]  /*5c30*/  FMUL.FTZ R137, R87.reuse, R164 ;  /* 0x000000a457897220 */ /* 0x040fe40000410000 */
[----:B------:R-:W-:Y:S02]  /*5c40*/  FMUL.FTZ R139, R87, R170 ;  /* 0x000000aa578b7220 */ /* 0x000fe40000410000 */
[----:B0-----:R-:W-:-:S02]  /*5c50*/  FMUL.FTZ R164, R162, R61 ;  /* 0x0000003da2a47220 */ /* 0x001fc40000410000 */
[----:B------:R-:W-:Y:S01]  /*5c60*/  FMUL.FTZ R170, R88, R101 ;  /* 0x0000006558aa7220 */ /* 0x000fe20000410000 */
[----:B------:R-:W0:Y:S01]  /*5c70*/  LDS.U16 R61, [R127+0x20] ;  /* 0x000020007f3d7984 */ /* 0x000e220000000400 */
[----:B------:R-:W-:-:S03]  /*5c80*/  FMUL.FTZ R168, R15, R48 ;  /* 0x000000300fa87220 */ /* 0x000fc60000410000 */
[----:B------:R-:W0:Y:S01]  /*5c90*/  LDS.U16 R101, [R127+0x22] ;  /* 0x000022007f657984 */ /* 0x000e220000000400 */
[C---:B------:R-:W-:Y:S02]  /*5ca0*/  FMUL.FTZ R172, R15.reuse, R50 ;  /* 0x000000320fac7220 */ /* 0x040fe40000410000 */
[----:B------:R-:W1:Y:S01]  /*5cb0*/  MUFU.EX2 R168, R168 ;  /* 0x000000a800a87308 */ /* 0x000e620000000800 */
[----:B------:R-:W-:Y:S01]  /*5cc0*/  PRMT R161, RZ, 0x5410, R161 ;  /* 0x00005410ffa17816 */ /* 0x000fe200000000a1 */
[----:B------:R-:W-:Y:S02]  /*5cd0*/  FMUL.FTZ R162, R162, R45 ;  /* 0x0000002da2a27220 */ /* 0x000fe40000410000 */
[----:B------:R-:W-:-:S04]  /*5ce0*/  FMUL.FTZ R178, R15, R52 ;  /* 0x000000340fb27220 */ /* 0x000fc80000410000 */
[----:B------:R-:W0:Y:S01]  /*5cf0*/  MUFU.EX2 R172, R172 ;  /* 0x000000ac00ac7308 */ /* 0x000e220000000800 */
[----:B------:R-:W-:-:S07]  /*5d00*/  IADD3 R174, R176, 0xb, RZ ;  /* 0x0000000bb0ae7810 */ /* 0x000fce0007ffe0ff */
[----:B------:R-:W-:Y:S08]  /*5d10*/  MUFU.SIN R53, R163 ;  /* 0x000000a300357308 */ /* 0x000ff00000000400 */
[----:B------:R4:W-:Y:S01]  /*5d20*/  MUFU.COS R59, R163 ;  /* 0x000000a3003b7308 */ /* 0x0009e20000000000 */
[----:B-1----:R-:W-:Y:S02]  /*5d30*/  FMUL.FTZ R51, R168, R51 ;  /* 0x00000033a8337220 */ /* 0x002fe40000410000 */
[----:B----4-:R-:W-:Y:S01]  /*5d40*/  FMUL.FTZ R163, R88, R161 ;  /* 0x000000a158a37220 */ /* 0x010fe20000410000 */
[----:B------:R-:W-:-:S02]  /*5d50*/  FSEL R161, R162, RZ, !P2 ;  /* 0x000000ffa2a17208 */ /* 0x000fc40005000000 */
[----:B------:R-:W-:Y:S01]  /*5d60*/  FSEL R162, R170, RZ, !P2 ;  /* 0x000000ffaaa27208 */ /* 0x000fe20005000000 */
[----:B------:R-:W-:Y:S01]  /*5d70*/  FMUL.FTZ R170, R5, R62 ;  /* 0x0000003e05aa7220 */ /* 0x000fe20000410000 */
[----:B------:R-:W1:Y:S01]  /*5d80*/  MUFU.EX2 R178, R178 ;  /* 0x000000b200b27308 */ /* 0x000e620000000800 */
        /* <DEDUP_REMOVED lines=10> */
[----:B------:R-:W-:Y:S02]  /*5e30*/  PRMT R63, RZ, 0x5410, R63 ;  /* 0x00005410ff3f7816 */ /* 0x000fe4000000003f */
[----:B------:R-:W-:Y:S01]  /*5e40*/  PRMT R99, RZ, 0x5410, R99 ;  /* 0x00005410ff637816 */ /* 0x000fe20000000063 */
[----:B------:R-:W-:Y:S01]  /*5e50*/  FMUL.FTZ R168, R89, R168 ;  /* 0x000000a859a87220 */ /* 0x000fe20000410000 */
[----:B------:R-:W-:Y:S01]  /*5e60*/  FSEL R163, R163, RZ, !P2 ;  /* 0x000000ffa3a37208 */ /* 0x000fe20005000000 */
[----:B------:R-:W-:Y:S01]  /*5e70*/  FMUL.FTZ R169, R89, R170 ;  /* 0x000000aa59a97220 */ /* 0x000fe20000410000 */
[----:B------:R-:W-:Y:S01]  /*5e80*/  FSEL R164, R164, 1, !P2 ;  /* 0x3f800000a4a47808 */ /* 0x000fe20005000000 */
[----:B------:R-:W-:Y:S01]  /*5e90*/  FMUL.FTZ R171, R15, R60 ;  /* 0x0000003c0fab7220 */ /* 0x000fe20000410000 */
[----:B------:R-:W-:Y:S01]  /*5ea0*/  ISETP.GE.U32.AND P2, PT, R174, R35, PT ;  /* 0x00000023ae00720c */ /* 0x000fe20003f46070 */
[----:B0-----:R-:W-:Y:S01]  /*5eb0*/  FMUL.FTZ R49, R172, R49 ;  /* 0x00000031ac317220 */ /* 0x001fe20000410000 */
        /* <DEDUP_REMOVED lines=12> */
[C---:B-1----:R-:W-:Y:S01]  /*5f80*/  FMUL.FTZ R55, R178.reuse, R55 ;  /* 0x00000037b2377220 */ /* 0x042fe20000410000 */
[----:B------:R-:W-:Y:S01]  /*5f90*/  FSEL R174, R43, RZ, !P4 ;  /* 0x000000ff2bae7208 */ /* 0x000fe20006000000 */
[----:B------:R-:W-:Y:S01]  /*5fa0*/  FMUL.FTZ R47, R178, R47 ;  /* 0x0000002fb22f7220 */ /* 0x000fe20000410000 */
[----:B------:R-:W-:-:S03]  /*5fb0*/  FSEL R172, R99, RZ, !P4 ;  /* 0x000000ff63ac7208 */ /* 0x000fc60006000000 */
[----:B------:R1:W-:Y:S01]  /*5fc0*/  MUFU.EX2 R184, R171 ;  /* 0x000000ab00b87308 */ /* 0x0003e20000000800 */
[----:B0-----:R-:W-:Y:S02]  /*5fd0*/  FSEL R173, R63, RZ, !P4 ;  /* 0x000000ff3fad7208 */ /* 0x001fe40006000000 */
[----:B------:R-:W-:Y:S02]  /*5fe0*/  PRMT R178, RZ, 0x5410, R61 ;  /* 0x00005410ffb27816 */ /* 0x000fe4000000003d */
[----:B-1----:R-:W-:Y:S02]  /*5ff0*/  FSEL R171, R49, 1, !P4 ;  /* 0x3f80000031ab7808 */ /* 0x002fe40006000000 */
[----:B------:R-:W-:Y:S02]  /*6000*/  ISETP.GE.U32.AND P4, PT, R182, R35, PT ;  /* 0x00000023b600720c */ /* 0x000fe40003f86070 */
[----:B------:R-:W-:Y:S01]  /*6010*/  PRMT R182, RZ, 0x5410, R101 ;  /* 0x00005410ffb67816 */ /* 0x000fe20000000065 */
        /* <DEDUP_REMOVED lines=66> */
[----:B------:R-:W1:Y:S01]  /*6440*/  MUFU.COS R182, R49 ;  /* 0x0000003100b67308 */ /* 0x000e620000000000 */
        /* <DEDUP_REMOVED lines=20> */
[----:B------:R-:W-:Y:S02]  /*6590*/  FMUL.FTZ R205, R47, R182 ;  /* 0x000000b62fcd7220 */ /* 0x000fe40000410000 */
        /* <DEDUP_REMOVED lines=41> */
[----:B------:R-:W0:Y:S01]  /*6830*/  LDS.U16 R39, [R127+0x2e] ;  /* 0x00002e007f277984 */ /* 0x000e220000000400 */
        /* <DEDUP_REMOVED lines=37> */
[----:B------:R-:W-:Y:S01]  /*6a90*/  PRMT R39, RZ, 0x5410, R39 ;  /* 0x00005410ff277816 */ /* 0x000fe20000000027 */
        /* <DEDUP_REMOVED lines=16> */
[----:B------:R-:W0:Y:S01]  /*6ba0*/  LDS.U16 R15, [R127+0x3a] ;  /* 0x00003a007f0f7984 */ /* 0x000e220000000400 */
        /* <DEDUP_REMOVED lines=40> */
[----:B------:R-:W-:Y:S01]  /*6e30*/  PRMT R12, RZ, 0x5410, R15 ;  /* 0x00005410ff0c7816 */ /* 0x000fe2000000000f */
        /* <DEDUP_REMOVED lines=63> */
[----:B------:R-:W-:-:S02]  /*7230*/  LEA.HI.SX32 R41, R37, R28, 0x1b ;  /* 0x0000001c25297211 */ /* 0x000fc400078fdaff */
[----:B------:R-:W-:Y:S01]  /*7240*/  SHF.L.U32 R37, R47, 0x1, RZ ;  /* 0x000000012f257819 */ /* 0x000fe200000006ff */
[-C--:B-1----:R-:W-:Y:S02]  /*7250*/  FMUL.FTZ R47, R6, R45.reuse ;  /* 0x0000002d062f7220 */ /* 0x082fe40000410000 */
[C---:B------:R-:W-:Y:S02]  /*7260*/  FFMA.FTZ R208, R12.reuse, R45, R49 ;  /* 0x0000002d0cd07223 */ /* 0x040fe40000010031 */
[----:B------:R-:W-:Y:S02]  /*7270*/  FFMA.FTZ R47, R12, R43, -R47 ;  /* 0x0000002b0c2f7223 */ /* 0x000fe4000001082f */
[----:B------:R-:W-:Y:S02]  /*7280*/  @P0 FADD.FTZ R15, R15, R208 ;  /* 0x000000d00f0f0221 */ /* 0x000fe40000010000 */
[----:B--2---:R-:W-:Y:S02]  /*7290*/  FMUL.FTZ R43, R6, R5 ;  /* 0x00000005062b7220 */ /* 0x004fe40000410000 */
[----:B------:R-:W-:Y:S01]  /*72a0*/  @P0 FADD.FTZ R14, R14, R47 ;  /* 0x0000002f0e0e0221 */ /* 0x000fe20000010000 */
[----:B------:R-:W0:Y:S01]  /*72b0*/  SHFL.UP PT, R57, R15, 0x4, RZ ;  /* 0x048000000f397989 */ /* 0x000e2200000e00ff */
[----:B----4-:R-:W-:-:S02]  /*72c0*/  FFMA.FTZ R47, R12, R7, R43 ;  /* 0x000000070c2f7223 */ /* 0x010fc4000001002b */
[----:B------:R-:W-:Y:S01]  /*72d0*/  FMUL.FTZ R7, R6, R7 ;  /* 0x0000000706077220 */ /* 0x000fe20000410000 */
[----:B------:R-:W1:Y:S01]  /*72e0*/  SHFL.UP PT, R55, R14, 0x4, RZ ;  /* 0x048000000e377989 */ /* 0x000e6200000e00ff */
[C---:B------:R-:W-:Y:S02]  /*72f0*/  IADD3 R49, R28.reuse, 0x60, RZ ;  /* 0x000000601c317810 */ /* 0x040fe40007ffe0ff */
[----:B------:R-:W-:Y:S01]  /*7300*/  IADD3 R45, R28, 0x80, RZ ;  /* 0x000000801c2d7810 */ /* 0x000fe20007ffe0ff */
[----:B------:R-:W-:Y:S01]  /*7310*/  @P0 FFMA.FTZ R12, R12, R5, -R7 ;  /* 0x000000050c0c0223 */ /* 0x000fe20000010807 */
[-C--:B------:R-:W-:Y:S02]  /*7320*/  LEA.HI.SX32 R51, R49, R28.reuse, 0x1b ;  /* 0x0000001c31337211 */ /* 0x080fe400078fdaff */
[----:B------:R-:W-:Y:S02]  /*7330*/  LEA.HI.SX32 R49, R45, R28, 0x1b ;  /* 0x0000001c2d317211 */ /* 0x000fe400078fdaff */
[----:B------:R-:W-:Y:S01]  /*7340*/  IADD3 R7, R28, 0xa0, RZ ;  /* 0x000000a01c077810 */ /* 0x000fe20007ffe0ff */
[----:B------:R-:W2:Y:S01]  /*7350*/  SHFL.UP PT, R5, R12, 0x4, RZ ;  /* 0x048000000c057989 */ /* 0x000ea200000e00ff */
[----:B------:R-:W-:-:S02]  /*7360*/  FSEL R6, R6, R47, !P0 ;  /* 0x0000002f06067208 */ /* 0x000fc40004000000 */
[C---:B------:R-:W-:Y:S02]  /*7370*/  IADD3 R47, R28.reuse, 0xc0, RZ ;  /* 0x000000c01c2f7810 */ /* 0x040fe40007ffe0ff */
[----:B------:R-:W-:Y:S02]  /*7380*/  SHF.L.U32 R45, R51, 0x1, RZ ;  /* 0x00000001332d7819 */ /* 0x000fe400000006ff */
[----:B------:R-:W-:Y:S02]  /*7390*/  SHF.L.U32 R43, R49, 0x1, RZ ;  /* 0x00000001312b7819 */ /* 0x000fe400000006ff */
[----:B------:R-:W-:Y:S02]  /*73a0*/  IADD3 R49, R28, 0xe0, RZ ;  /* 0x000000e01c317810 */ /* 0x000fe40007ffe0ff */
[-C--:B------:R-:W-:Y:S02]  /*73b0*/  LEA.HI.SX32 R51, R7, R28.reuse, 0x1b ;  /* 0x0000001c07337211 */ /* 0x080fe400078fdaff */
[----:B------:R-:W4:Y:S01]  /*73c0*/  SHFL.UP PT, R7, R6, 0x4, RZ ;  /* 0x0480000006077989 */ /* 0x000f2200000e00ff */
[----:B------:R-:W-:-:S02]  /*73d0*/  LEA.HI.SX32 R53, R47, R28, 0x1b ;  /* 0x0000001c2f357211 */ /* 0x000fc400078fdaff */
        /* <DEDUP_REMOVED lines=8> */
[----:B-----5:R-:W-:Y:S01]  /*7460*/  STS.U16 [R39+0x840], R152 ;  /* 0x0008409827007388 */ /* 0x020fe20000000400 */
        /* <DEDUP_REMOVED lines=23> */
[-C--:B------:R-:W-:Y:S01]  /*75e0*/  LEA.HI.SX32 R63, R59, R28.reuse, 0x1b ;  /* 0x0000001c3b3f7211 */ /* 0x080fe200078fdaff */
[----:B------:R-:W-:Y:S01]  /*75f0*/  IMAD.SHL.U32 R51, R51, 0x2, RZ ;  /* 0x0000000233337824 */ /* 0x000fe200078e00ff */
[----:B------:R-:W-:-:S02]  /*7600*/  LEA.HI.SX32 R57, R5, R28, 0x1b ;  /* 0x0000001c05397211 */ /* 0x000fc400078fdaff */
[-C--:B------:R-:W-:Y:S01]  /*7610*/  LEA.HI.SX32 R59, R61, R28.reuse, 0x1b ;  /* 0x0000001c3d3b7211 */ /* 0x080fe200078fdaff */
[----:B------:R-:W2:Y:S01]  /*7620*/  SHFL.UP PT, R5, R12, 0x8, RZ ;  /* 0x050000000c057989 */ /* 0x000ea200000e00ff */
[----:B------:R-:W-:Y:S01]  /*7630*/  LEA.HI.SX32 R61, R7, R28, 0x1b ;  /* 0x0000001c073d7211 */ /* 0x000fe200078fdaff */
[----:B------:R-:W-:Y:S02]  /*7640*/  IMAD.SHL.U32 R53, R53, 0x2, RZ ;  /* 0x0000000235357824 */ /* 0x000fe400078e00ff */
[----:B------:R-:W4:Y:S01]  /*7650*/  SHFL.UP PT, R7, R6, 0x8, RZ ;  /* 0x0500000006077989 */ /* 0x000f2200000e00ff */
[----:B------:R-:W-:-:S03]  /*7660*/  ISETP.GE.AND P0, PT, R28, 0x8, PT ;  /* 0x000000081c00780c */ /* 0x000fc60003f06270 */
[----:B------:R-:W-:Y:S04]  /*7670*/  STS.U16 [R51+0x980], R136 ;  /* 0x0009808833007388 */ /* 0x000fe80000000400 */
[----:B------:R-:W-:Y:S04]  /*7680*/  STS.U16 [R49+0x9c0], R134 ;  /* 0x0009c08631007388 */ /* 0x000fe80000000400 */
[----:B------:R-:W-:Y:S04]  /*7690*/  STS.U16 [R47+0xa00], R130 ;  /* 0x000a00822f007388 */ /* 0x000fe80000000400 */
[----:B------:R1:W-:Y:S01]  /*76a0*/  STS.U16 [R53+0xa40], R128 ;  /* 0x000a408035007388 */ /* 0x0003e20000000400 */
[----:B------:R-:W-:Y:S01]  /*76b0*/  SHF.L.U32 R59, R59, 0x1, RZ ;  /* 0x000000013b3b7819 */ /* 0x000fe200000006ff */
[----:B------:R-:W-:-:S02]  /*76c0*/  IMAD.SHL.U32 R63, R63, 0x2, RZ ;  /* 0x000000023f3f7824 */ /* 0x000fc400078e00ff */
[----:B------:R0:W-:Y:S01]  /*76d0*/  STS.U16 [R55+0xa80], R126 ;  /* 0x000a807e37007388 */ /* 0x0001e20000000400 */
[C---:B-1----:R-:W-:Y:S01]  /*76e0*/  FMUL.FTZ R128, R6.reuse, R99 ;  /* 0x0000006306807220 */ /* 0x042fe20000410000 */
[----:B------:R-:W-:Y:S01]  /*76f0*/  SHF.L.U32 R61, R61, 0x1, RZ ;  /* 0x000000013d3d7819 */ /* 0x000fe200000006ff */
[-C--:B0-----:R-:W-:Y:S02]  /*7700*/  FMUL.FTZ R126, R6, R101.reuse ;  /* 0x00000065067e7220 */ /* 0x081fe40000410000 */
[C---:B------:R-:W-:Y:S01]  /*7710*/  FFMA.FTZ R128, R12.reuse, R101, R128 ;  /* 0x000000650c807223 */ /* 0x040fe20000010080 */
[----:B------:R-:W-:Y:S01]  /*7720*/  SHF.L.U32 R57, R57, 0x1, RZ ;  /* 0x0000000139397819 */ /* 0x000fe200000006ff */
[----:B------:R-:W-:Y:S01]  /*7730*/  FFMA.FTZ R99, R12, R99, -R126 ;  /* 0x000000630c637223 */ /* 0x000fe2000001087e */
[----:B------:R-:W-:Y:S01]  /*7740*/  STS.U16 [R59+0xac0], R112 ;  /* 0x000ac0703b007388 */ /* 0x000fe20000000400 */
[----:B------:R-:W-:Y:S01]  /*7750*/  @P0 FADD.FTZ R15, R15, R128 ;  /* 0x000000800f0f0221 */ /* 0x000fe20000010000 */
[----:B------:R-:W-:-:S02]  /*7760*/  IADD3 R211, R28, 0x1c0, RZ ;  /* 0x000001c01cd37810 */ /* 0x000fc40007ffe0ff */
[----:B------:R2:W-:Y:S01]  /*7770*/  STS.U16 [R63+0xb00], R114 ;  /* 0x000b00723f007388 */ /* 0x0005e20000000400 */
[----:B------:R-:W-:Y:S01]  /*7780*/  IADD3 R209, R28, 0x1e0, RZ ;  /* 0x000001e01cd17810 */ /* 0x000fe20007ffe0ff */
[----:B------:R-:W-:Y:S02]  /*7790*/  @P0 FADD.FTZ R14, R14, R99 ;  /* 0x000000630e0e0221 */ /* 0x000fe40000010000 */
[----:B------:R-:W-:Y:S01]  /*77a0*/  STS.U16 [R61+0xb40], R116 ;  /* 0x000b40743d007388 */ /* 0x000fe20000000400 */
[----:B------:R-:W-:-:S03]  /*77b0*/  LEA.HI.SX32 R211, R211, R28, 0x1b ;  /* 0x0000001cd3d37211 */ /* 0x000fc600078fdaff */
[----:B------:R-:W-:Y:S01]  /*77c0*/  STS.U16 [R57+0xb80], R118 ;  /* 0x000b807639007388 */ /* 0x000fe20000000400 */
[----:B------:R-:W-:Y:S01]  /*77d0*/  LEA.HI.SX32 R209, R209, R28, 0x1b ;  /* 0x0000001cd1d17211 */ /* 0x000fe200078fdaff */
[C---:B--2---:R-:W-:Y:S02]  /*77e0*/  FMUL.FTZ R114, R6.reuse, R5 ;  /* 0x0000000506727220 */ /* 0x044fe40000410000 */
[----:B------:R-:W0:Y:S01]  /*77f0*/  SHFL.UP PT, R118, R15, 0x10, RZ ;  /* 0x060000000f767989 */ /* 0x000e2200000e00ff */
[----:B----4-:R-:W-:-:S03]  /*7800*/  FMUL.FTZ R112, R6, R7 ;  /* 0x0000000706707220 */ /* 0x010fc60000410000 */
[----:B------:R-:W1:Y:S01]  /*7810*/  SHFL.UP PT, R116, R14, 0x10, RZ ;  /* 0x060000000e747989 */ /* 0x000e6200000e00ff */
[----:B------:R-:W-:Y:S01]  /*7820*/  IMAD.SHL.U32 R101, R211, 0x2, RZ ;  /* 0x00000002d3657824 */ /* 0x000fe200078e00ff */
[----:B------:R-:W-:Y:S01]  /*7830*/  SHF.L.U32 R99, R209, 0x1, RZ ;  /* 0x00000001d1637819 */ /* 0x000fe200000006ff */
[C---:B------:R-:W-:Y:S02]  /*7840*/  FFMA.FTZ R7, R12.reuse, R7, R114 ;  /* 0x000000070c077223 */ /* 0x040fe40000010072 */
[----:B------:R-:W-:Y:S01]  /*7850*/  @P0 FFMA.FTZ R12, R12, R5, -R112 ;  /* 0x000000050c0c0223 */ /* 0x000fe20000010870 */
[----:B------:R-:W-:Y:S02]  /*7860*/  STS.U16 [R101+0xbc0], R110 ;  /* 0x000bc06e65007388 */ /* 0x000fe40000000400 */
[----:B------:R-:W-:Y:S02]  /*7870*/  FSEL R7, R6, R7, !P0 ;  /* 0x0000000706077208 */ /* 0x000fe40004000000 */
[----:B------:R-:W-:Y:S04]  /*7880*/  STS.U16 [R99+0xc00], R120 ;  /* 0x000c007863007388 */ /* 0x000fe80000000400 */
[----:B------:R-:W2:Y:S04]  /*7890*/  SHFL.UP PT, R5, R12, 0x10, RZ ;  /* 0x060000000c057989 */ /* 0x000ea800000e00ff */
[----:B------:R-:W-:Y:S04]  /*78a0*/  STS.U16 [R8+0xc40], R111 ;  /* 0x000c406f08007388 */ /* 0x000fe80000000400 */
[----:B------:R0:W-:Y:S01]  /*78b0*/  STS.U16 [R11+0xc80], R122 ;  /* 0x000c807a0b007388 */ /* 0x0001e20000000400 */
[----:B------:R-:W-:-:S03]  /*78c0*/  ISETP.NE.AND P0, PT, R24, RZ, PT ;  /* 0x000000ff1800720c */ /* 0x000fc60003f05270 */
[----:B------:R-:W-:Y:S04]  /*78d0*/  STS.U16 [R13+0xcc0], R124 ;  /* 0x000cc07c0d007388 */ /* 0x000fe80000000400 */
[----:B------:R-:W-:Y:S04]  /*78e0*/  STS.U16 [R104+0xd00], R113 ;  /* 0x000d007168007388 */ /* 0x000fe80000000400 */
[----:B------:R-:W4:Y:S04]  /*78f0*/  SHFL.UP PT, R6, R7, 0x10, RZ ;  /* 0x0600000007067989 */ /* 0x000f2800000e00ff */
[----:B------:R1:W-:Y:S04]  /*7900*/  STS.U16 [R19+0xd40], R132 ;  /* 0x000d408413007388 */ /* 0x0003e80000000400 */
[----:B------:R-:W-:Y:S01]  /*7910*/  STS.U16 [R4+0xd80], R115 ;  /* 0x000d807304007388 */ /* 0x000fe20000000400 */
[----:B------:R-:W-:-:S03]  /*7920*/  ISETP.EQ.OR P0, PT, R29, RZ, P0 ;  /* 0x000000ff1d00720c */ /* 0x000fc60000702670 */
[----:B------:R-:W-:Y:S04]  /*7930*/  STS.U16 [R102+0xdc0], R125 ;  /* 0x000dc07d66007388 */ /* 0x000fe80000000400 */
[----:B------:R-:W-:Y:S01]  /*7940*/  STS.U16 [R18+0xe00], R129 ;  /* 0x000e008112007388 */ /* 0x000fe20000000400 */
[----:B0-----:R-:W-:-:S03]  /*7950*/  FMUL.FTZ R11, R7, R118 ;  /* 0x00000076070b7220 */ /* 0x001fc60000410000 */
[----:B------:R-:W-:Y:S04]  /*7960*/  STS.U16 [R105+0xe40], R138 ;  /* 0x000e408a69007388 */ /* 0x000fe80000000400 */
[----:B------:R-:W-:Y:S04]  /*7970*/  STS.U16 [R106+0xe80], R155 ;  /* 0x000e809b6a007388 */ /* 0x000fe80000000400 */
[----:B------:R0:W-:Y:S04]  /*7980*/  STS.U16 [R10+0xec0], R153 ;  /* 0x000ec0990a007388 */ /* 0x0001e80000000400 */
[----:B------:R5:W-:Y:S01]  /*7990*/  STS.U16 [R9+0xf00], R160 ;  /* 0x000f00a009007388 */ /* 0x000be20000000400 */
[----:B-1----:R-:W-:-:S02]  /*79a0*/  FFMA.FTZ R19, R12, R116, -R11 ;  /* 0x000000740c137223 */ /* 0x002fc4000001080b */
[----:B------:R-:W-:Y:S01]  /*79b0*/  IMAD.MOV.U32 R8, RZ, RZ, 0x3f800000 ;  /* 0x3f800000ff087424 */ /* 0x000fe200078e00ff */
[----:B---3--:R-:W-:Y:S01]  /*79c0*/  STS.U16 [R103+0xf40], R158 ;  /* 0x000f409e67007388 */ /* 0x008fe20000000400 */
[----:B0-----:R-:W-:Y:S01]  /*79d0*/  CS2R R10, SRZ ;  /* 0x00000000000a7805 */ /* 0x001fe2000001ff00 */
[----:B-----5:R-:W-:Y:S02]  /*79e0*/  HFMA2.MMA R9, -RZ, RZ, 0, 0 ;  /* 0x00000000ff097435 */ /* 0x020fe400000001ff */
[----:B------:R-:W-:Y:S01]  /*79f0*/  STS.U16 [R107+0xf80], R156 ;  /* 0x000f809c6b007388 */ /* 0x000fe20000000400 */
[----:B------:R-:W-:Y:S01]  /*7a00*/  FMUL.FTZ R13, R7, R116 ;  /* 0x00000074070d7220 */ /* 0x000fe20000410000 */
[----:B------:R-:W-:Y:S02]  /*7a10*/  ISETP.GE.AND P1, PT, R28, 0x10, PT ;  /* 0x000000101c00780c */ /* 0x000fe40003f26270 */
        /* <DEDUP_REMOVED lines=9> */
[CC--:B----4-:R-:W-:Y:S02]  /*7ab0*/  FFMA.FTZ R4, R12.reuse, R6.reuse, R13 ;  /* 0x000000060c047223 */ /* 0x0d0fe4000001000d */
        /* <DEDUP_REMOVED lines=48> */
[----:B-1----:R-:W-:Y:S01]  /*7dc0*/  @!P1 MOV R153, R8 ;  /* 0x0000000800999202 */ /* 0x002fe20000000f00 */
[----:B--2---:R-:W-:Y:S01]  /*7dd0*/  @!P1 IMAD.MOV.U32 R152, RZ, RZ, R11 ;  /* 0x000000ffff989224 */ /* 0x004fe200078e000b */
[----:B---3--:R-:W-:Y:S01]  /*7de0*/  @!P1 MOV R154, R10 ;  /* 0x0000000a009a9202 */ /* 0x008fe20000000f00 */
[CC--:B------:R-:W-:Y:S02]  /*7df0*/  @P2 FMUL.FTZ R156, R18.reuse, R151.reuse ;  /* 0x00000097129c2220 */ /* 0x0c0fe40000410000 */
[C---:B------:R-:W-:Y:S02]  /*7e00*/  @P2 FMUL.FTZ R151, R19.reuse, R151 ;  /* 0x0000009713972220 */ /* 0x040fe40000410000 */
        /* <DEDUP_REMOVED lines=17> */
[-C--:B------:R-:W-:Y:S01]  /*7f20*/  FMUL.FTZ R14, R149, R144.reuse ;  /* 0x00000090950e7220 */ /* 0x080fe20000410000 */
[----:B------:R-:W-:Y:S01]  /*7f30*/  ISETP.NE.AND P0, PT, R65, RZ, PT ;  /* 0x000000ff4100720c */ /* 0x000fe20003f05270 */
[C---:B------:R-:W-:Y:S02]  /*7f40*/  FFMA.FTZ R12, R145.reuse, R144, -R12 ;  /* 0x00000090910c7223 */ /* 0x040fe4000001080c */
[----:B------:R-:W-:Y:S02]  /*7f50*/  FFMA.FTZ R14, R145, R133, R14 ;  /* 0x00000085910e7223 */ /* 0x000fe4000001000e */
[----:B------:R-:W-:-:S02]  /*7f60*/  FMUL.FTZ R13, R5, R11 ;  /* 0x0000000b050d7220 */ /* 0x000fc40000410000 */
[----:B------:R-:W-:Y:S02]  /*7f70*/  FADD.FTZ R14, R143, R14 ;  /* 0x0000000e8f0e7221 */ /* 0x000fe40000010000 */
[----:B------:R-:W-:Y:S02]  /*7f80*/  FADD.FTZ R18, R147, R12 ;  /* 0x0000000c93127221 */ /* 0x000fe40000010000 */
[-C--:B------:R-:W-:Y:S02]  /*7f90*/  FFMA.FTZ R15, R4, R10.reuse, -R13 ;  /* 0x0000000a040f7223 */ /* 0x080fe4000001080d */
[C---:B------:R-:W-:Y:S02]  /*7fa0*/  FMUL.FTZ R10, R5.reuse, R10 ;  /* 0x0000000a050a7220 */ /* 0x040fe40000410000 */
[----:B------:R-:W-:Y:S02]  /*7fb0*/  FMUL.FTZ R13, R5, R9 ;  /* 0x00000009050d7220 */ /* 0x000fe40000410000 */
[----:B------:R-:W-:-:S02]  /*7fc0*/  FMUL.FTZ R19, R165, R14 ;  /* 0x0000000ea5137220 */ /* 0x000fc40000410000 */
[----:B------:R-:W-:Y:S02]  /*7fd0*/  FMUL.FTZ R5, R5, R8 ;  /* 0x0000000805057220 */ /* 0x000fe40000410000 */
[-C--:B------:R-:W-:Y:S02]  /*7fe0*/  FMUL.FTZ R165, R165, R18.reuse ;  /* 0x00000012a5a57220 */ /* 0x080fe40000410000 */
[----:B------:R-:W-:Y:S02]  /*7ff0*/  FFMA.FTZ R12, R166, R18, -R19 ;  /* 0x00000012a60c7223 */ /* 0x000fe40000010813 */
[C---:B------:R-:W-:Y:S02]  /*8000*/  FFMA.FTZ R8, R4.reuse, R8, -R13 ;  /* 0x0000000804087223 */ /* 0x040fe4000001080d */
[----:B------:R-:W-:Y:S01]  /*8010*/  FFMA.FTZ R9, R4, R9, R5 ;  /* 0x0000000904097223 */ /* 0x000fe20000010005 */
[----:B------:R-:W-:Y:S01]  /*8020*/  BSSY B0, `(.L_x_1718) ;  /* 0x0000017000007945 */ /* 0x000fe20003800000 */
[----:B------:R-:W-:-:S02]  /*8030*/  FFMA.FTZ R166, R166, R14, R165 ;  /* 0x0000000ea6a67223 */ /* 0x000fc400000100a5 */
[----:B------:R-:W-:Y:S02]  /*8040*/  FFMA.FTZ R4, R4, R11, R10 ;  /* 0x0000000b04047223 */ /* 0x000fe4000001000a */
[----:B------:R-:W-:Y:S02]  /*8050*/  FADD.FTZ R12, R159, R12 ;  /* 0x0000000c9f0c7221 */ /* 0x000fe40000010000 */
[----:B------:R-:W-:Y:S02]  /*8060*/  FADD.FTZ R166, R157, R166 ;  /* 0x000000a69da67221 */ /* 0x000fe40000010000 */
[----:B------:R-:W-:Y:S02]  /*8070*/  FADD.FTZ R10, R6, R15 ;  /* 0x0000000f060a7221 */ /* 0x000fe40000010000 */
[----:B------:R-:W-:Y:S01]  /*8080*/  FADD.FTZ R11, R7, R4 ;  /* 0x00000004070b7221 */ /* 0x000fe20000010000 */
[----:B------:R-:W-:Y:S05]  /*8090*/  @P0 BRA `(.L_x_1719) ;  /* 0x000000f000000947 */ /* 0x000fea0003800000 */
[----:B------:R-:W0:Y:S01]  /*80a0*/  S2UR UR6, SR_CTAID.Y ;  /* 0x00000000000679c3 */ /* 0x000e220000002600 */
[----:B------:R1:W-:Y:S07]  /*80b0*/  STS.128 [R100.X16+0x10c0], R8 ;  /* 0x0010c00864007388 */ /* 0x0003ee000000cc00 */
[----:B------:R-:W2:Y:S01]  /*80c0*/  S2UR UR7, SR_CTAID.X ;  /* 0x00000000000779c3 */ /* 0x000ea20000002500 */
        /* <DEDUP_REMOVED lines=12> */
.L_x_1719:
[----:B------:R-:W-:Y:S05]  /*8190*/  BSYNC B0 ;  /* 0x0000000000007941 */ /* 0x000fea0003800000 */
.L_x_1718:
        /* <DEDUP_REMOVED lines=156> */
.L_x_1717:
        /* <DEDUP_REMOVED lines=54> */
[----:B------:R-:W-:Y:S01]  /*8ec0*/  IMAD.SHL.U32 R4, R29, 0x200, RZ ;  /* 0x000002001d047824 */ /* 0x000fe200078e00ff */
[----:B------:R-:W-:Y:S01]  /*8ed0*/  LOP3.LUT R8, R25, 0x20, R24, 0xfe, !PT ;  /* 0x0000002019087812 */ /* 0x000fe200078efe18 */
[----:B------:R-:W-:Y:S01]  /*8ee0*/  LDS.U16 R91, [R45+0xc0] ;  /* 0x0000c0002d5b7984 */ /* 0x000fe20000000400 */
[C---:B------:R-:W-:Y:S02]  /*8ef0*/  IMAD R13, R0.reuse, c[0x0][0x20c], R11 ;  /* 0x00008300000d7a24 */ /* 0x040fe400078e020b */
[----:B------:R-:W-:Y:S01]  /*8f00*/  IMAD.WIDE.U32 R6, R0, c[0x0][0x208], R6 ;  /* 0x0000820000067a25 */ /* 0x000fe200078e0006 */
[----:B------:R-:W-:Y:S01]  /*8f10*/  LDS.U16 R93, [R43+0x100] ;  /* 0x000100002b5d7984 */ /* 0x000fe20000000400 */
[----:B------:R-:W-:-:S03]  /*8f20*/  SHF.R.S32.HI R5, RZ, 0x1f, R4 ;  /* 0x0000001fff057819 */ /* 0x000fc60000011404 */
[----:B------:R-:W-:Y:S01]  /*8f30*/  LDS.U16 R95, [R51+0x140] ;  /* 0x00014000335f7984 */ /* 0x000fe20000000400 */
[----:B------:R-:W-:Y:S01]  /*8f40*/  IADD3 R12, P3, R4, R6, RZ ;  /* 0x00000006040c7210 */ /* 0x000fe20007f7e0ff */
[----:B------:R-:W-:Y:S01]  /*8f50*/  @!P1 IMAD.WIDE.U32 R10, R23, c[0x0][0x1f0], R4 ;  /* 0x00007c00170a9a25 */ /* 0x000fe200078e0004 */
[C---:B------:R-:W-:Y:S01]  /*8f60*/  IADD3 R6, P4, R26.reuse, R4, RZ ;  /* 0x000000041a067210 */ /* 0x040fe20007f9e0ff */
[----:B------:R-:W-:Y:S01]  /*8f70*/  LDS.U16 R97, [R49+0x180] ;  /* 0x0001800031617984 */ /* 0x000fe20000000400 */
[----:B------:R-:W-:Y:S02]  /*8f80*/  IADD3.X R7, R5, R13, R7, P3, !PT ;  /* 0x0000000d05077210 */ /* 0x000fe40001ffe407 */
[----:B------:R-:W-:Y:S01]  /*8f90*/  LEA.HI.X R13, R26, c[0x0][0x25c], R27, 0x1, P2 ;  /* 0x000097001a0d7a11 */ /* 0x000fe200010f0c1b */
[----:B------:R-:W-:Y:S01]  /*8fa0*/  LDS.U16 R103, [R47+0x1c0] ;  /* 0x0001c0002f677984 */ /* 0x000fe20000000400 */
[C---:B------:R-:W-:Y:S02]  /*8fb0*/  LEA R88, P5, R12.reuse, R89, 0x1 ;  /* 0x000000590c587211 */ /* 0x040fe400078a08ff */
[----:B------:R-:W-:Y:S01]  /*8fc0*/  @!P1 MOV R86, R10 ;  /* 0x0000000a00569202 */ /* 0x000fe20000000f00 */
[----:B------:R-:W-:Y:S01]  /*8fd0*/  LDS.U16 R105, [R53+0x200] ;  /* 0x0002000035697984 */ /* 0x000fe20000000400 */
[----:B------:R-:W-:Y:S01]  /*8fe0*/  LEA.HI.X R89, R12, R13, R7, 0x1, P5 ;  /* 0x0000000d0c597211 */ /* 0x000fe200028f0c07 */
[----:B------:R-:W-:Y:S01]  /*8ff0*/  IMAD.X R7, R27, 0x1, R5, P4 ;  /* 0x000000011b077824 */ /* 0x000fe200020e0605 */
[----:B------:R-:W-:Y:S01]  /*9000*/  @!P1 IADD3 R87, R123, R11, RZ ;  /* 0x0000000b7b579210 */ /* 0x000fe20007ffe0ff */
[----:B------:R-:W-:Y:S01]  /*9010*/  LDS.U16 R107, [R55+0x240] ;  /* 0x00024000376b7984 */ /* 0x000fe20000000400 */
[----:B------:R-:W-:-:S03]  /*9020*/  LOP3.LUT R10, R25, 0x40, R24, 0xfe, !PT ;  /* 0x00000040190a7812 */ /* 0x000fc600078efe18 */
        /* <DEDUP_REMOVED lines=21> */
.L_x_1722:
[----:B------:R-:W-:Y:S05]  /*9180*/  BSYNC B0 ;  /* 0x0000000000007941 */ /* 0x000fea0003800000 */
.L_x_1721:
[--C-:B0-----:R-:W-:Y:S01]  /*9190*/  LOP3.LUT R14, R25, 0x80, R24.reuse, 0xfe, !PT ;  /* 0x00000080190e7812 */ /* 0x101fe200078efe18 */
[----:B------:R0:W-:Y:S01]  /*91a0*/  @!P2 STG.E.U16 [R88.64+0x40], R19 ;  /* 0x000040135800a986 */ /* 0x0001e2000c101504 */
[-C--:B------:R-:W-:Y:S01]  /*91b0*/  ISETP.GE.AND P5, PT, R10, R121.reuse, PT ;  /* 0x000000790a00720c */ /* 0x080fe20003fa6270 */
[----:B------:R-:W-:Y:S01]  /*91c0*/  IMAD.WIDE.U32 R84, R23, c[0x0][0x1f0], RZ ;  /* 0x00007c0017547a25 */ /* 0x000fe200078e00ff */
[-C--:B------:R-:W-:Y:S02]  /*91d0*/  ISETP.GE.AND P2, PT, R14, R121.reuse, PT ;  /* 0x000000790e00720c */ /* 0x080fe40003f46270 */
[--C-:B------:R-:W-:Y:S01]  /*91e0*/  LOP3.LUT R12, R25, 0x60, R24.reuse, 0xfe, !PT ;  /* 0x00000060190c7812 */ /* 0x100fe200078efe18 */
[----:B------:R-:W-:Y:S01]  /*91f0*/  IMAD.IADD R85, R85, 0x1, R123 ;  /* 0x0000000155557824 */ /* 0x000fe200078e027b */
[--C-:B------:R-:W-:Y:S01]  /*9200*/  LOP3.LUT R18, R25, 0xa0, R24.reuse, 0xfe, !PT ;  /* 0x000000a019127812 */ /* 0x100fe200078efe18 */
[----:B------:R-:W-:Y:S01]  /*9210*/  IMAD R9, R21, c[0x0][0x1f8], RZ ;  /* 0x00007e0015097a24 */ /* 0x000fe200078e02ff */
[----:B------:R-:W-:Y:S01]  /*9220*/  LOP3.LUT R36, R25, 0xc0, R24, 0xfe, !PT ;  /* 0x000000c019247812 */ /* 0x000fe200078efe18 */
[----:B------:R-:W-:Y:S01]  /*9230*/  @!P1 IMAD.WIDE.U32 R86, R0, c[0x0][0x1f8], R86 ;  /* 0x00007e0000569a25 */ /* 0x000fe200078e0056 */
[----:B------:R-:W-:-:S02]  /*9240*/  ISETP.GE.AND P6, PT, R12, R121, PT ;  /* 0x000000790c00720c */ /* 0x000fc40003fc6270 */
[-C--:B------:R-:W-:Y:S01]  /*9250*/  ISETP.GE.AND P3, PT, R18, R121.reuse, PT ;  /* 0x000000791200720c */ /* 0x080fe20003f66270 */
[----:B------:R-:W-:Y:S01]  /*9260*/  IMAD.WIDE.U32 R84, R0, c[0x0][0x1f8], R84 ;  /* 0x00007e0000547a25 */ /* 0x000fe200078e0054 */
[----:B------:R-:W-:Y:S01]  /*9270*/  ISETP.GE.AND P4, PT, R36, R121, PT ;  /* 0x000000792400720c */ /* 0x000fe20003f86270 */
[----:B------:R-:W-:Y:S01]  /*9280*/  @!P5 STG.E.U16 [R88.64+0x80], R83 ;  /* 0x000080535800d986 */ /* 0x000fe2000c101504 */
[----:B0-----:R-:W-:Y:S01]  /*9290*/  @!P1 IADD3 R19, P5, R26, R86, RZ ;  /* 0x000000561a139210 */ /* 0x001fe20007fbe0ff */
[----:B------:R-:W-:Y:S01]  /*92a0*/  IMAD R9, R0, c[0x0][0x1fc], R9 ;  /* 0x00007f0000097a24 */ /* 0x000fe200078e0209 */
[----:B------:R-:W-:Y:S01]  /*92b0*/  LOP3.LUT R38, R25, 0xe0, R24, 0xfe, !PT ;  /* 0x000000e019267812 */ /* 0x000fe200078efe18 */
[----:B------:R-:W-:Y:S01]  /*92c0*/  @!P2 STG.E.U16 [R88.64+0x100], R93 ;  /* 0x0001005d5800a986 */ /* 0x000fe2000c101504 */
[----:B------:R-:W-:Y:S02]  /*92d0*/  IADD3 R15, P2, R4, R84, RZ ;  /* 0x00000054040f7210 */ /* 0x000fe40007f5e0ff */
[----:B------:R-:W-:Y:S01]  /*92e0*/  @!P1 IADD3.X R56, R27, R87, R9, P5, !PT ;  /* 0x000000571b389210 */ /* 0x000fe20002ffe409 */
[----:B------:R-:W-:Y:S01]  /*92f0*/  @!P6 STG.E.U16 [R88.64+0xc0], R91 ;  /* 0x0000c05b5800e986 */ /* 0x000fe2000c101504 */
[----:B------:R-:W-:-:S02]  /*9300*/  IADD3.X R84, R5, R9, R85, P2, !PT ;  /* 0x0000000905547210 */ /* 0x000fc400017fe455 */
        /* <DEDUP_REMOVED lines=19> */
[----:B------:R-:W-:Y:S01]  /*9440*/  @!P3 STG.E.U16 [R88.64+0x240], R107 ;  /* 0x0002406b5800b986 */ /* 0x000fe2000c101504 */
        /* <DEDUP_REMOVED lines=12> */
[----:B------:R-:W-:Y:S02]  /*9510*/  LEA.HI.X R87, R15, R13, R84, 0x1, P6 ;  /* 0x0000000d0f577211 */ /* 0x000fe400030f0c54 */
[C---:B------:R-:W-:Y:S01]  /*9520*/  @!P1 LEA R84, P6, R19.reuse, c[0x0][0x268], 0x1 ;  /* 0x00009a0013549a11 */ /* 0x040fe200078c08ff */
[----:B------:R-:W-:Y:S01]  /*9530*/  @!P3 STG.E.U16 [R88.64+0x340], R115 ;  /* 0x000340735800b986 */ /* 0x000fe2000c101504 */
[----:B------:R-:W-:Y:S02]  /*9540*/  ISETP.GE.AND P3, PT, R8, R35, PT ;  /* 0x000000230800720c */ /* 0x000fe40003f66270 */
[--C-:B------:R-:W-:Y:S01]  /*9550*/  @!P1 LEA.HI.X R85, R19, c[0x0][0x26c], R56.reuse, 0x1, P6 ;  /* 0x00009b0013559a11 */ /* 0x100fe200030f0c38 */
[----:B------:R-:W-:Y:S01]  /*9560*/  @!P2 STG.E.U16 [R88.64+0x380], R117 ;  /* 0x000380755800a986 */ /* 0x000fe2000c101504 */
[----:B------:R-:W-:-:S03]  /*9570*/  PRMT R56, RZ, 0x7610, R56 ;  /* 0x00007610ff387816 */ /* 0x000fc60000000038 */
[----:B------:R0:W-:Y:S04]  /*9580*/  @!P5 STG.E.U16 [R88.64+0x3c0], R119 ;  /* 0x0003c0775800d986 */ /* 0x0001e8000c101504 */
[----:B------:R-:W-:Y:S01]  /*9590*/  BAR.SYNC.DEFER_BLOCKING 0x0 ;  /* 0x0000000000007b1d */ /* 0x000fe20000010000 */
[-C--:B------:R-:W-:Y:S02]  /*95a0*/  ISETP.GE.AND P2, PT, R12, R35.reuse, PT ;  /* 0x000000230c00720c */ /* 0x080fe40003f46270 */
[----:B------:R-:W-:Y:S02]  /*95b0*/  ISETP.GE.AND P5, PT, R18, R35, PT ;  /* 0x000000231200720c */ /* 0x000fe40003fa6270 */
[----:B------:R-:W-:Y:S02]  /*95c0*/  PRMT R58, RZ, 0x7610, R58 ;  /* 0x00007610ff3a7816 */ /* 0x000fe4000000003a */
[----:B------:R-:W-:-:S02]  /*95d0*/  PRMT R62, RZ, 0x7610, R62 ;  /* 0x00007610ff3e7816 */ /* 0x000fc4000000003e */
[----:B------:R-:W-:Y:S02]  /*95e0*/  PRMT R64, RZ, 0x7610, R64 ;  /* 0x00007610ff407816 */ /* 0x000fe40000000040 */
        /* <DEDUP_REMOVED lines=9> */
[----:B0-----:R-:W-:Y:S01]  /*9680*/  PRMT R88, RZ, 0x7610, R88 ;  /* 0x00007610ff587816 */ /* 0x001fe20000000058 */
[----:B------:R-:W5:Y:S01]  /*9690*/  @!P5 LDG.E.U16 R66, [R86.64+0x100] ;  /* 0x000100045642d981 */ /* 0x000f62000c1e1500 */
[-C--:B------:R-:W-:Y:S02]  /*96a0*/  ISETP.GE.AND P5, PT, R46, R35.reuse, PT ;  /* 0x000000232e00720c */ /* 0x080fe40003fa6270 */
[----:B------:R-:W-:Y:S01]  /*96b0*/  PRMT R60, RZ, 0x7610, R60 ;  /* 0x00007610ff3c7816 */ /* 0x000fe2000000003c */
[----:B------:R-:W4:Y:S01]  /*96c0*/  @!P1 LDG.E.U16 R64, [R86.64+0xc0] ;  /* 0x0000c00456409981 */ /* 0x000f22000c1e1500 */
[----:B------:R-:W-:Y:S02]  /*96d0*/  ISETP.GE.AND P1, PT, R40, R35, PT ;  /* 0x000000232800720c */ /* 0x000fe40003f26270 */
[----:B-1----:R-:W-:Y:S01]  /*96e0*/  PRMT R84, RZ, 0x7610, R84 ;  /* 0x00007610ff547816 */ /* 0x002fe20000000054 */
[----:B------:R-:W4:Y:S01]  /*96f0*/  @!P4 LDG.E.U16 R88, [R86.64+0x140] ;  /* 0x000140045658c981 */ /* 0x000f22000c1e1500 */
[----:B------:R-:W-:-:S02]  /*9700*/  PRMT R90, RZ, 0x7610, R90 ;  /* 0x00007610ff5a7816 */ /* 0x000fc4000000005a */
[----:B------:R-:W-:Y:S01]  /*9710*/  PRMT R92, RZ, 0x7610, R92 ;  /* 0x00007610ff5c7816 */ /* 0x000fe2000000005c */
[----:B------:R-:W4:Y:S01]  /*9720*/  @!P6 LDG.E.U16 R60, [R86.64+0x40] ;  /* 0x00004004563ce981 */ /* 0x000f22000c1e1500 */
[----:B------:R-:W-:Y:S02]  /*9730*/  PRMT R94, RZ, 0x7610, R94 ;  /* 0x00007610ff5e7816 */ /* 0x000fe4000000005e */
[-C--:B------:R-:W-:Y:S01]  /*9740*/  ISETP.GE.AND P4, PT, R44, R35.reuse, PT ;  /* 0x000000232c00720c */ /* 0x080fe20003f86270 */
[----:B------:R-:W5:Y:S01]  /*9750*/  @!P3 LDG.E.U16 R84, [R86.64+0x180] ;  /* 0x000180045654b981 */ /* 0x000f62000c1e1500 */
[----:B------:R-:W-:-:S03]  /*9760*/  ISETP.GE.AND P3, PT, R54, R35, PT ;  /* 0x000000233600720c */ /* 0x000fc60003f66270 */
[----:B------:R-:W5:Y:S01]  /*9770*/  @!P2 LDG.E.U16 R90, [R86.64+0x1c0] ;  /* 0x0001c004565aa981 */ /* 0x000f62000c1e1500 */
[----:B------:R-:W-:-:S03]  /*9780*/  ISETP.GE.AND P2, PT, R52, R35, PT ;  /* 0x000000233400720c */ /* 0x000fc60003f46270 */
[----:B------:R-:W5:Y:S01]  /*9790*/  @!P1 LDG.E.U16 R92, [R86.64+0x200] ;  /* 0x00020004565c9981 */ /* 0x000f62000c1e1500 */
[----:B------:R-:W-:-:S03]  /*97a0*/  ISETP.GE.AND P1, PT, R50, R35, PT ;  /* 0x000000233200720c */ /* 0x000fc60003f26270 */
[----:B------:R-:W5:Y:S01]  /*97b0*/  @!P5 LDG.E.U16 R94, [R86.64+0x240] ;  /* 0x00024004565ed981 */ /* 0x000f62000c1e1500 */
[----:B------:R-:W-:Y:S02]  /*97c0*/  ISETP.GE.AND P5, PT, R48, R35, PT ;  /* 0x000000233000720c */ /* 0x000fe40003fa6270 */
        /* <DEDUP_REMOVED lines=52> */
[----:B------:R-:W-:-:S06]  /*9b10*/  FMUL.FTZ R84, R83, -1.4426950216293334961 ;  /* 0xbfb8aa3b53547820 */ /* 0x000fcc0000410000 */
[----:B------:R-:W0:Y:S01]  /*9b20*/  MUFU.EX2 R84, R84 ;  /* 0x0000005400547308 */ /* 0x000e220000000800 */
[----:B------:R-:W-:Y:S01]  /*9b30*/  FMUL.FTZ R66, R64, -1.4426950216293334961 ;  /* 0xbfb8aa3b40427820 */ /* 0x000fe20000410000 */
[----:B--2---:R-:W-:Y:S02]  /*9b40*/  PRMT R19, RZ, 0x5410, R19 ;  /* 0x00005410ff137816 */ /* 0x004fe40000000013 */
[----:B---3--:R-:W-:Y:S01]  /*9b50*/  PRMT R103, RZ, 0x5410, R58 ;  /* 0x00005410ff677816 */ /* 0x008fe2000000003a */
[----:B------:R-:W-:Y:S01]  /*9b60*/  FMUL.FTZ R86, R85, -1.4426950216293334961 ;  /* 0xbfb8aa3b55567820 */ /* 0x000fe20000410000 */
[----:B----4-:R-:W-:Y:S01]  /*9b70*/  PRMT R102, RZ, 0x5410, R56 ;  /* 0x00005410ff667816 */ /* 0x010fe20000000038 */
[----:B------:R-:W-:Y:S01]  /*9b80*/  FMUL.FTZ R88, R87, -1.4426950216293334961 ;  /* 0xbfb8aa3b57587820 */ /* 0x000fe20000410000 */
[----:B-----5:R-:W-:Y:S01]  /*9b90*/  PRMT R104, RZ, 0x5410, R60 ;  /* 0x00005410ff687816 */ /* 0x020fe2000000003c */
[----:B------:R-:W-:Y:S01]  /*9ba0*/  FMUL.FTZ R90, R89, -1.4426950216293334961 ;  /* 0xbfb8aa3b595a7820 */ /* 0x000fe20000410000 */
[----:B------:R-:W-:Y:S01]  /*9bb0*/  PRMT R105, RZ, 0x5410, R62 ;  /* 0x00005410ff697816 */ /* 0x000fe2000000003e */
[----:B------:R-:W-:-:S02]  /*9bc0*/  FMUL.FTZ R92, R91, -1.4426950216293334961 ;  /* 0xbfb8aa3b5b5c7820 */ /* 0x000fc40000410000 */
[----:B------:R-:W-:Y:S02]  /*9bd0*/  FMUL.FTZ R94, R93, -1.4426950216293334961 ;  /* 0xbfb8aa3b5d5e7820 */ /* 0x000fe40000410000 */
[----:B------:R-:W-:Y:S01]  /*9be0*/  FMUL.FTZ R96, R95, -1.4426950216293334961 ;  /* 0xbfb8aa3b5f607820 */ /* 0x000fe20000410000 */
[----:B------:R-:W2:Y:S01]  /*9bf0*/  MUFU.EX2 R66, R66 ;  /* 0x0000004200427308 */ /* 0x000ea20000000800 */
[----:B------:R-:W-:Y:S02]  /*9c00*/  FMUL.FTZ R98, R97, -1.4426950216293334961 ;  /* 0xbfb8aa3b61627820 */ /* 0x000fe40000410000 */
[----:B------:R-:W-:Y:S02]  /*9c10*/  FMUL.FTZ R100, R19, -1.4426950216293334961 ;  /* 0xbfb8aa3b13647820 */ /* 0x000fe40000410000 */
[----:B------:R-:W-:Y:S01]  /*9c20*/  FMUL.FTZ R58, R103, -1.4426950216293334961 ;  /* 0xbfb8aa3b673a7820 */ /* 0x000fe20000410000 */
[----:B0-----:R-:W-:Y:S02]  /*9c30*/  PRMT R13, RZ, 0x5410, R13 ;  /* 0x00005410ff0d7816 */ /* 0x001fe4000000000d */
[----:B-1----:R-:W-:-:S03]  /*9c40*/  PRMT R15, RZ, 0x5410, R15 ;  /* 0x00005410ff0f7816 */ /* 0x002fc6000000000f */
[----:B------:R-:W-:Y:S02]  /*9c50*/  FMUL.FTZ R106, R13, -1.4426950216293334961 ;  /* 0xbfb8aa3b0d6a7820 */ /* 0x000fe40000410000 */
[----:B------:R-:W-:Y:S02]  /*9c60*/  FADD.FTZ R84, R84, 1 ;  /* 0x3f80000054547421 */ /* 0x000fe40000010000 */
[----:B------:R-:W-:Y:S02]  /*9c70*/  FMUL.FTZ R56, R102, -1.4426950216293334961 ;  /* 0xbfb8aa3b66387820 */ /* 0x000fe40000410000 */
[----:B------:R-:W-:Y:S02]  /*9c80*/  FMUL.FTZ R60, R104, -1.4426950216293334961 ;  /* 0xbfb8aa3b683c7820 */ /* 0x000fe40000410000 */
[----:B------:R-:W-:Y:S02]  /*9c90*/  FMUL.FTZ R62, R105, -1.4426950216293334961 ;  /* 0xbfb8aa3b693e7820 */ /* 0x000fe40000410000 */
[----:B------:R-:W-:Y:S01]  /*9ca0*/  FMUL.FTZ R107, R15, -1.4426950216293334961 ;  /* 0xbfb8aa3b0f6b7820 */ /* 0x000fe20000410000 */
[----:B------:R-:W0:Y:S08]  /*9cb0*/  MUFU.EX2 R86, R86 ;  /* 0x0000005600567308 */ /* 0x000e300000000800 */
[----:B------:R-:W1:Y:S08]  /*9cc0*/  MUFU.EX2 R88, R88 ;  /* 0x0000005800587308 */ /* 0x000e700000000800 */
[----:B------:R-:W3:Y:S08]  /*9cd0*/  MUFU.EX2 R90, R90 ;  /* 0x0000005a005a7308 */ /* 0x000ef00000000800 */
[----:B------:R-:W4:Y:S08]  /*9ce0*/  MUFU.EX2 R92, R92 ;  /* 0x0000005c005c7308 */ /* 0x000f300000000800 */
[----:B------:R-:W5:Y:S08]  /*9cf0*/  MUFU.EX2 R94, R94 ;  /* 0x0000005e005e7308 */ /* 0x000f700000000800 */
[----:B------:R-:W0:Y:S08]  /*9d00*/  MUFU.EX2 R96, R96 ;  /* 0x0000006000607308 */ /* 0x000e300000000800 */
[----:B------:R-:W0:Y:S08]  /*9d10*/  MUFU.EX2 R98, R98 ;  /* 0x0000006200627308 */ /* 0x000e300000000800 */
[----:B------:R-:W0:Y:S08]  /*9d20*/  MUFU.EX2 R100, R100 ;  /* 0x0000006400647308 */ /* 0x000e300000000800 */
[----:B------:R-:W0:Y:S08]  /*9d30*/  MUFU.EX2 R106, R106 ;  /* 0x0000006a006a7308 */ /* 0x000e300000000800 */
[----:B------:R-:W0:Y:S08]  /*9d40*/  MUFU.EX2 R58, R58 ;  /* 0x0000003a003a7308 */ /* 0x000e300000000800 */
[----:B------:R-:W0:Y:S08]  /*9d50*/  MUFU.RCP R84, R84 ;  /* 0x0000005400547308 */ /* 0x000e300000001000 */
[----:B------:R-:W0:Y:S08]  /*9d60*/  MUFU.EX2 R56, R56 ;  /* 0x0000003800387308 */ /* 0x000e300000000800 */
[----:B------:R-:W0:Y:S08]  /*9d70*/  MUFU.EX2 R60, R60 ;  /* 0x0000003c003c7308 */ /* 0x000e300000000800 */
[----:B------:R-:W4:Y:S08]  /*9d80*/  MUFU.EX2 R62, R62 ;  /* 0x0000003e003e7308 */ /* 0x000f300000000800 */
[----:B------:R-:W5:Y:S01]  /*9d90*/  MUFU.EX2 R107, R107 ;  /* 0x0000006b006b7308 */ /* 0x000f620000000800 */
[----:B--2---:R-:W-:-:S02]  /*9da0*/  FADD.FTZ R66, R66, 1 ;  /* 0x3f80000042427421 */ /* 0x004fc40000010000 */
[----:B0-----:R-:W-:Y:S02]  /*9db0*/  FADD.FTZ R86, R86, 1 ;  /* 0x3f80000056567421 */ /* 0x001fe40000010000 */
[----:B-1----:R-:W-:Y:S02]  /*9dc0*/  FADD.FTZ R88, R88, 1 ;  /* 0x3f80000058587421 */ /* 0x002fe40000010000 */
[----:B---3--:R-:W-:Y:S01]  /*9dd0*/  FADD.FTZ R90, R90, 1 ;  /* 0x3f8000005a5a7421 */ /* 0x008fe20000010000 */
[----:B------:R-:W0:Y:S01]  /*9de0*/  MUFU.RCP R109, R66 ;  /* 0x00000042006d7308 */ /* 0x000e220000001000 */
[----:B----4-:R-:W-:Y:S02]  /*9df0*/  FADD.FTZ R92, R92, 1 ;  /* 0x3f8000005c5c7421 */ /* 0x010fe40000010000 */
[----:B-----5:R-:W-:Y:S02]  /*9e00*/  FADD.FTZ R94, R94, 1 ;  /* 0x3f8000005e5e7421 */ /* 0x020fe40000010000 */
[----:B------:R-:W-:-:S02]  /*9e10*/  FADD.FTZ R96, R96, 1 ;  /* 0x3f80000060607421 */ /* 0x000fc40000010000 */
[----:B------:R-:W-:Y:S02]  /*9e20*/  FADD.FTZ R98, R98, 1 ;  /* 0x3f80000062627421 */ /* 0x000fe40000010000 */
[----:B------:R-:W-:Y:S02]  /*9e30*/  FADD.FTZ R100, R100, 1 ;  /* 0x3f80000064647421 */ /* 0x000fe40000010000 */
[----:B------:R-:W-:Y:S02]  /*9e40*/  FADD.FTZ R106, R106, 1 ;  /* 0x3f8000006a6a7421 */ /* 0x000fe40000010000 */
[----:B------:R-:W-:Y:S02]  /*9e50*/  FADD.FTZ R58, R58, 1 ;  /* 0x3f8000003a3a7421 */ /* 0x000fe40000010000 */
[----:B------:R-:W-:Y:S02]  /*9e60*/  FMUL.FTZ R83, R83, R84 ;  /* 0x0000005453537220 */ /* 0x000fe40000410000 */
[----:B------:R-:W-:-:S02]  /*9e70*/  FADD.FTZ R56, R56, 1 ;  /* 0x3f80000038387421 */ /* 0x000fc40000010000 */
[----:B------:R-:W-:Y:S02]  /*9e80*/  FADD.FTZ R60, R60, 1 ;  /* 0x3f8000003c3c7421 */ /* 0x000fe40000010000 */
[----:B------:R-:W-:Y:S02]  /*9e90*/  FADD.FTZ R62, R62, 1 ;  /* 0x3f8000003e3e7421 */ /* 0x000fe40000010000 */
[----:B------:R-:W-:Y:S01]  /*9ea0*/  FADD.FTZ R107, R107, 1 ;  /* 0x3f8000006b6b7421 */ /* 0x000fe20000010000 */
[----:B------:R-:W1:Y:S01]  /*9eb0*/  MUFU.RCP R86, R86 ;  /* 0x0000005600567308 */ /* 0x000e620000001000 */
[----:B------:R-:W-:-:S07]  /*9ec0*/  FMUL.FTZ R83, R83, R68 ;  /* 0x0000004453537220 */ /* 0x000fce0000410000 */
[----:B------:R-:W2:Y:S08]  /*9ed0*/  MUFU.RCP R88, R88 ;  /* 0x0000005800587308 */ /* 0x000eb00000001000 */
[----:B------:R-:W3:Y:S08]  /*9ee0*/  MUFU.RCP R90, R90 ;  /* 0x0000005a005a7308 */ /* 0x000ef00000001000 */
[----:B------:R-:W4:Y:S08]  /*9ef0*/  MUFU.RCP R92, R92 ;  /* 0x0000005c005c7308 */ /* 0x000f300000001000 */
[----:B------:R-:W5:Y:S08]  /*9f00*/  MUFU.RCP R94, R94 ;  /* 0x0000005e005e7308 */ /* 0x000f700000001000 */
[----:B------:R-:W0:Y:S08]  /*9f10*/  MUFU.RCP R96, R96 ;  /* 0x0000006000607308 */ /* 0x000e300000001000 */
[----:B------:R-:W0:Y:S08]  /*9f20*/  MUFU.RCP R66, R58 ;  /* 0x0000003a00427308 */ /* 0x000e300000001000 */
[----:B------:R-:W0:Y:S08]  /*9f30*/  MUFU.RCP R98, R98 ;  /* 0x0000006200627308 */ /* 0x000e300000001000 */
[----:B------:R-:W0:Y:S08]  /*9f40*/  MUFU.RCP R100, R100 ;  /* 0x0000006400647308 */ /* 0x000e300000001000 */
[----:B------:R1:W0:Y:S08]  /*9f50*/  MUFU.RCP R111, R56 ;  /* 0x00000038006f7308 */ /* 0x0002300000001000 */
[----:B------:R5:W0:Y:S08]  /*9f60*/  MUFU.RCP R113, R60 ;  /* 0x0000003c00717308 */ /* 0x000a300000001000 */
[----:B------:R0:W0:Y:S08]  /*9f70*/  MUFU.RCP R84, R62 ;  /* 0x0000003e00547308 */ /* 0x0000300000001000 */
[----:B------:R-:W3:Y:S08]  /*9f80*/  MUFU.RCP R106, R106 ;  /* 0x0000006a006a7308 */ /* 0x000ef00000001000 */
[----:B------:R-:W5:Y:S01]  /*9f90*/  MUFU.RCP R68, R107 ;  /* 0x0000006b00447308 */ /* 0x000f620000001000 */
[----:B0-----:R-:W-:-:S02]  /*9fa0*/  FMUL.FTZ R64, R64, R109 ;  /* 0x0000006d40407220 */ /* 0x001fc40000410000 */
[----:B-1----:R-:W-:Y:S02]  /*9fb0*/  FMUL.FTZ R56, R85, R86 ;  /* 0x0000005655387220 */ /* 0x002fe40000410000 */
[----:B------:R-:W-:Y:S02]  /*9fc0*/  FMUL.FTZ R64, R64, R67 ;  /* 0x0000004340407220 */ /* 0x000fe40000410000 */
[----:B--2---:R-:W-:Y:S02]  /*9fd0*/  FMUL.FTZ R87, R87, R88 ;  /* 0x0000005857577220 */ /* 0x004fe40000410000 */
[----:B---3--:R-:W-:Y:S02]  /*9fe0*/  FMUL.FTZ R58, R89, R90 ;  /* 0x0000005a593a7220 */ /* 0x008fe40000410000 */
[----:B----4-:R-:W-:Y:S02]  /*9ff0*/  FMUL.FTZ R91, R91, R92 ;  /* 0x0000005c5b5b7220 */ /* 0x010fe40000410000 */
[----:B-----5:R-:W-:-:S02]  /*a000*/  FMUL.FTZ R60, R93, R94 ;  /* 0x0000005e5d3c7220 */ /* 0x020fc40000410000 */
        /* <DEDUP_REMOVED lines=9> */
[----:B------:R-:W-:Y:S01]  /*a0a0*/  F2FP.BF16.PACK_AB R64, R83, R64 ;  /* 0x000000405340723e */ /* 0x000fe200000010ff */
[----:B------:R-:W-:Y:S01]  /*a0b0*/  BAR.SYNC.DEFER_BLOCKING 0x0 ;  /* 0x0000000000007b1d */ /* 0x000fe20000010000 */
        /* <DEDUP_REMOVED lines=15> */
[----:B------:R-:W-:-:S02]  /*a1b0*/  F2FP.BF16.PACK_AB R56, R87, R56 ;  /* 0x000000385738723e */ /* 0x000fc400000010ff */
[----:B------:R-:W-:Y:S02]  /*a1c0*/  F2FP.BF16.PACK_AB R58, R91, R58 ;  /* 0x0000003a5b3a723e */ /* 0x000fe400000010ff */
        /* <DEDUP_REMOVED lines=9> */
[----:B------:R-:W-:-:S03]  /*a260*/  PRMT R62, R19, 0x7632, R62 ;  /* 0x00007632133e7816 */ /* 0x000fc6000000003e */
[----:B------:R2:W-:Y:S01]  /*a270*/  STS.U16 [R34+0x8], R58 ;  /* 0x0000083a22007388 */ /* 0x0005e20000000400 */
[----:B0-----:R-:W-:-:S03]  /*a280*/  PRMT R13, R60, 0x7632, R13 ;  /* 0x000076323c0d7816 */ /* 0x001fc6000000000d */
[----:B------:R0:W-:Y:S01]  /*a290*/  STS.U16 [R34+0xc], R60 ;  /* 0x00000c3c22007388 */ /* 0x0001e20000000400 */
[----:B-1----:R-:W-:Y:S02]  /*a2a0*/  PRMT R56, R102, 0x7632, R56 ;  /* 0x0000763266387816 */ /* 0x002fe40000000038 */
[----:B--2---:R-:W-:Y:S02]  /*a2b0*/  PRMT R58, R104, 0x7632, R58 ;  /* 0x00007632683a7816 */ /* 0x004fe4000000003a */
[----:B0-----:R-:W-:Y:S01]  /*a2c0*/  PRMT R60, R15, 0x7632, R60 ;  /* 0x000076320f3c7816 */ /* 0x001fe2000000003c */
[----:B------:R-:W-:Y:S04]  /*a2d0*/  STS.U16 [R34], R64 ;  /* 0x0000004022007388 */ /* 0x000fe80000000400 */
        /* <DEDUP_REMOVED lines=31> */
[----:B0-----:R-:W-:Y:S01]  /*a4d0*/  IMAD R34, R202, c[0x0][0x210], RZ ;  /* 0x00008400ca227a24 */ /* 0x001fe200078e02ff */
[----:B------:R-:W-:Y:S01]  /*a4e0*/  BSSY B0, `(.L_x_1723) ;  /* 0x000000f000007945 */ /* 0x000fe20003800000 */
[----:B------:R-:W-:-:S04]  /*a4f0*/  IMAD.WIDE.U32 R66, R23, c[0x0][0x210], RZ ;  /* 0x0000840017427a25 */ /* 0x000fc800078e00ff */
[----:B------:R-:W-:-:S04]  /*a500*/  IMAD R19, R23, c[0x0][0x214], R34 ;  /* 0x0000850017137a24 */ /* 0x000fc800078e0222 */
[----:B------:R-:W-:Y:S01]  /*a510*/  IMAD.IADD R15, R67, 0x1, R19 ;  /* 0x00000001430f7824 */ /* 0x000fe200078e0213 */
        /* <DEDUP_REMOVED lines=11> */
.L_x_1724:
[----:B------:R-:W-:Y:S05]  /*a5d0*/  BSYNC B0 ;  /* 0x0000000000007941 */ /* 0x000fea0003800000 */
.L_x_1723:
[----:B------:R-:W-:Y:S01]  /*a5e0*/  MOV R7, R15 ;  /* 0x0000000f00077202 */ /* 0x000fe20000000f00 */
[----:B------:R-:W-:Y:S01]  /*a5f0*/  IMAD.MOV.U32 R6, RZ, RZ, R66 ;  /* 0x000000ffff067224 */ /* 0x000fe200078e0042 */
[-C--:B------:R-:W-:Y:S01]  /*a600*/  ISETP.GE.AND P5, PT, R12, R13.reuse, PT ;  /* 0x0000000d0c00720c */ /* 0x080fe20003fa6270 */
[----:B------:R-:W-:Y:S01]  /*a610*/  IMAD R15, R21, c[0x0][0x218], RZ ;  /* 0x00008600150f7a24 */ /* 0x000fe200078e02ff */
[-C--:B------:R-:W-:Y:S01]  /*a620*/  ISETP.GE.AND P6, PT, R14, R13.reuse, PT ;  /* 0x0000000d0e00720c */ /* 0x080fe20003fc6270 */
[----:B------:R-:W-:Y:S01]  /*a630*/  IMAD.WIDE.U32 R6, R0, c[0x0][0x218], R6 ;  /* 0x0000860000067a25 */ /* 0x000fe200078e0006 */
[-C--:B------:R-:W-:Y:S02]  /*a640*/  ISETP.GE.AND P3, PT, R8, R13.reuse, PT ;  /* 0x0000000d0800720c */ /* 0x080fe40003f66270 */
[----:B------:R-:W-:Y:S01]  /*a650*/  ISETP.GE.AND P2, PT, R38, R13, PT ;  /* 0x0000000d2600720c */ /* 0x000fe20003f46270 */
[----:B------:R-:W-:Y:S01]  /*a660*/  IMAD R15, R0, c[0x0][0x21c], R15 ;  /* 0x00008700000f7a24 */ /* 0x000fe200078e020f */
        /* <DEDUP_REMOVED lines=9> */
[----:B------:R1:W-:Y:S01]  /*a700*/  @!P5 STG.E.U16 [R4.64+0x80], R45 ;  /* 0x0000802d0400d986 */ /* 0x0003e2000c101504 */
[-C--:B------:R-:W-:Y:S02]  /*a710*/  ISETP.GE.AND P5, PT, R46, R13.reuse, PT ;  /* 0x0000000d2e00720c */ /* 0x080fe40003fa6270 */
[----:B------:R-:W-:Y:S01]  /*a720*/  IADD3 R29, R29, 0x1, RZ ;  /* 0x000000011d1d7810 */ /* 0x000fe20007ffe0ff */
[----:B------:R1:W-:Y:S01]  /*a730*/  @!P6 STG.E.U16 [R4.64+0xc0], R43 ;  /* 0x0000c02b0400e986 */ /* 0x0003e2000c101504 */
[----:B------:R-:W-:-:S03]  /*a740*/  ISETP.GE.AND P6, PT, R44, R13, PT ;  /* 0x0000000d2c00720c */ /* 0x000fc60003fc6270 */
[----:B------:R1:W-:Y:S01]  /*a750*/  @!P3 STG.E.U16 [R4.64], R37 ;  /* 0x000000250400b986 */ /* 0x0003e2000c101504 */
[----:B------:R-:W-:-:S03]  /*a760*/  ISETP.GE.AND P3, PT, R42, R13, PT ;  /* 0x0000000d2a00720c */ /* 0x000fc60003f66270 */
[----:B------:R1:W-:Y:S01]  /*a770*/  @!P0 STG.E.U16 [R4.64+0x100], R51 ;  /* 0x0001003304008986 */ /* 0x0003e2000c101504 */
[----:B------:R-:W-:-:S03]  /*a780*/  ISETP.GE.AND P0, PT, R54, R13, PT ;  /* 0x0000000d3600720c */ /* 0x000fc60003f06270 */
[----:B------:R1:W-:Y:S01]  /*a790*/  @!P2 STG.E.U16 [R4.64+0x180], R47 ;  /* 0x0001802f0400a986 */ /* 0x0003e2000c101504 */
[----:B------:R-:W-:-:S03]  /*a7a0*/  ISETP.GE.AND P2, PT, R50, R13, PT ;  /* 0x0000000d3200720c */ /* 0x000fc60003f46270 */
        /* <DEDUP_REMOVED lines=13> */
[----:B------:R-:W-:Y:S01]  /*a880*/  IADD3 R31, P4, R31, 0x800, RZ ;  /* 0x000008001f1f7810 */ /* 0x000fe20007f9e0ff */
[----:B------:R-:W-:Y:S02]  /*a890*/  IMAD.X R3, RZ, RZ, R3, P2 ;  /* 0x000000ffff037224 */ /* 0x000fe400010e0603 */
[----:B------:R1:W-:Y:S01]  /*a8a0*/  @!P1 STG.E.U16 [R4.64+0x300], R57 ;  /* 0x0003003904009986 */ /* 0x0003e2000c101504 */
[----:B------:R-:W-:Y:S02]  /*a8b0*/  IADD3 R15, P1, R16, 0x400, RZ ;  /* 0x00000400100f7810 */ /* 0x000fe40007f3e0ff */
[----:B------:R-:W-:Y:S01]  /*a8c0*/  IADD3.X R33, RZ, R33, RZ, P4, !PT ;  /* 0x00000021ff217210 */ /* 0x000fe200027fe4ff */
[----:B------:R1:W-:Y:S01]  /*a8d0*/  @!P3 STG.E.U16 [R4.64+0x380], R99 ;  /* 0x000380630400b986 */ /* 0x0003e2000c101504 */
[----:B------:R-:W-:Y:S02]  /*a8e0*/  IADD3 R30, P3, R30, 0x800, RZ ;  /* 0x000008001e1e7810 */ /* 0x000fe40007f7e0ff */
[----:B------:R-:W-:-:S02]  /*a8f0*/  IADD3.X R17, RZ, R17, RZ, P1, !PT ;  /* 0x00000011ff117210 */ /* 0x000fc40000ffe4ff */
[----:B------:R-:W-:Y:S01]  /*a900*/  IADD3.X R32, RZ, R32, RZ, P3, !PT ;  /* 0x00000020ff207210 */ /* 0x000fe20001ffe4ff */
[----:B------:R-:W-:Y:S01]  /*a910*/  @P0 CALL.REL.NOINC `(.L_x_1725) ;  /* 0x0000001000000944 */ /* 0x000fe20003c00000 */
[----:B------:R-:W-:Y:S05]  /*a920*/  BRA `(.L_x_1726) ;  /* 0xffff5ce000007947 */ /* 0x000fea000383ffff */
.L_x_1725:
[----:B------:R-:W-:Y:S05]  /*a930*/  EXIT ;  /* 0x000000000000794d */ /* 0x000fea0003800000 */
.L_x_1727:
        /* <DEDUP_REMOVED lines=12> */
.L_x_5359:


//--------------------- .text._Z25selective_scan_fwd_kernelI32Selective_Scan_fwd_kernel_traitsILi32ELi16ELi1ELb1ELb0ELb0ELb0EN3c108BFloat16ENS1_7complexIfEEEEv13SSMParamsBase --------------------------
	.section	.text._Z25selective_scan_fwd_kernelI32Selective_Scan_fwd_kernel_traitsILi32ELi16ELi1ELb1ELb0ELb0ELb0EN3c108BFloat16ENS1_7complexIfEEEEv13SSMParamsBase,"ax",@progbits
	.sectioninfo	@"SHI_REGISTERS=128"
	.align	128
        .global         _Z25selective_scan_fwd_kernelI32Selective_Scan_fwd_kernel_traitsILi32ELi16ELi1ELb1ELb0ELb0ELb0EN3c108BFloat16ENS1_7complexIfEEEEv13SSMParamsBase
        .type           _Z25selective_scan_fwd_kernelI32Selective_Scan_fwd_kernel_traitsILi32ELi16ELi1ELb1ELb0ELb0ELb0EN3c108BFloat16ENS1_7complexIfEEEEv13SSMParamsBase,@function
        .size           _Z25selective_scan_fwd_kernelI32Selective_Scan_fwd_kernel_traitsILi32ELi16ELi1ELb1ELb0ELb0ELb0EN3c108BFloat16ENS1_7complexIfEEEEv13SSMParamsBase,(.L_x_5360 - _Z25selective_scan_fwd_kernelI32Selective_Scan_fwd_kernel_traitsILi32ELi16ELi1ELb1ELb0ELb0ELb0EN3c108BFloat16ENS1_7complexIfEEEEv13SSMParamsBase)
        .other          _Z25selective_scan_fwd_kernelI32Selective_Scan_fwd_kernel_traitsILi32ELi16ELi1ELb1ELb0ELb0ELb0EN3c108BFloat16ENS1_7complexIfEEEEv13SSMParamsBase,@"STO_CUDA_ENTRY STV_DEFAULT"
_Z25selective_scan_fwd_kernelI32Selective_Scan_fwd_kernel_traitsILi32ELi16ELi1ELb1ELb0ELb0ELb0EN3c108BFloat16ENS1_7complexIfEEEEv13SSMParamsBase:
.text._Z25selective_scan_fwd_kernelI32Selective_Scan_fwd_kernel_traitsILi32ELi16ELi1ELb1ELb0ELb0ELb0EN3c108BFloat16ENS1_7complexIfEEEEv13SSMParamsBase:
[----:B------:R-:W-:Y:S02]  /*0000*/  MOV R1, c[0x0][0x28] ;  /* 0x00000a0000017a02 */ /* 0x000fe40000000f00 */
[----:B------:R-:W0:Y:S01]  /*0010*/  S2R R0, SR_CTAID.Y ;  /* 0x0000000000007919 */ /* 0x000e220000002600 */
[----:B------:R-:W-:Y:S01]  /*0020*/  ISETP.NE.U32.AND P1, PT, RZ, c[0x0][0x250], PT ;  /* 0x00009400ff007a0c */ /* 0x000fe20003f25070 */
[----:B------:R-:W-:Y:S01]  /*0030*/  ULDC.64 UR6, c[0x0][0x118] ;  /* 0x0000460000067ab9 */ /* 0x000fe20000000a00 */
[----:B------:R-:W-:Y:S01]  /*0040*/  MOV R4, RZ ;  /* 0x000000ff00047202 */ /* 0x000fe20000000f00 */
[----:B------:R-:W-:Y:S01]  /*0050*/  HFMA2.MMA R2, -RZ, RZ, 0, 0 ;  /* 0x00000000ff027435 */ /* 0x000fe200000001ff */
[----:B------:R-:W-:Y:S02]  /*0060*/  ISETP.NE.AND.EX P1, PT, RZ, c[0x0][0x254], PT, P1 ;  /* 0x00009500ff007a0c */ /* 0x000fe40003f25310 */
[----:B------:R-:W-:-:S04]  /*0070*/  ISETP.NE.U32.AND P0, PT, RZ, c[0x0][0x238], PT ;  /* 0x00008e00ff007a0c */ /* 0x000fc80003f05070 */
[----:B------:R-:W-:Y:S02]  /*0080*/  ISETP.NE.AND.EX P0, PT, RZ, c[0x0][0x23c], PT, P0 ;  /* 0x00008f00ff007a0c */ /* 0x000fe40003f05300 */
[----:B0-----:R-:W-:-:S05]  /*0090*/  SHF.R.S32.HI R3, RZ, 0x1f, R0 ;  /* 0x0000001fff037819 */ /* 0x001fca0000011400 */
[C---:B------:R-:W-:Y:S01]  /*00a0*/  @P1 LEA R10, P3, R0.reuse, c[0x0][0x250], 0x2 ;  /* 0x00009400000a1a11 */ /* 0x040fe200078610ff */
[----:B------:R-:W0:Y:S05]  /*00b0*/  S2UR UR4, SR_CTAID.X ;  /* 0x00000000000479c3 */ /* 0x000e2a0000002500 */
        /* <DEDUP_REMOVED lines=10> */
[C---:B-1----:R-:W-:Y:S01]  /*0160*/  IMAD R12, R6.reuse, c[0x0][0x1d0], RZ ;  /* 0x00007400060c7a24 */ /* 0x042fe200078e02ff */
[----:B------:R-:W0:Y:S01]  /*0170*/  S2R R7, SR_TID.X ;  /* 0x0000000000077919 */ /* 0x000e220000002100 */
[----:B------:R-:W-:Y:S02]  /*0180*/  IMAD R14, R6, c[0x0][0x1e0], RZ ;  /* 0x00007800060e7a24 */ /* 0x000fe400078e02ff */
[----:B------:R-:W-:-:S04]  /*0190*/  IMAD.WIDE.U32 R8, R5, c[0x0][0x1d0], RZ ;  /* 0x0000740005087a25 */ /* 0x000fc800078e00ff */
[C---:B------:R-:W-:Y:S02]  /*01a0*/  IMAD R13, R5.reuse, c[0x0][0x1d4], R12 ;  /* 0x00007500050d7a24 */ /* 0x040fe400078e020c */
[----:B------:R-:W-:-:S03]  /*01b0*/  IMAD.WIDE.U32 R10, R5, c[0x0][0x1e0], RZ ;  /* 0x00007800050a7a25 */ /* 0x000fc600078e00ff */
[----:B------:R-:W-:Y:S01]  /*01c0*/  IADD3 R9, R9, R13, RZ ;  /* 0x0000000d09097210 */ /* 0x000fe20007ffe0ff */
[----:B------:R-:W-:Y:S01]  /*01d0*/  IMAD R15, R5, c[0x0][0x1e4], R14 ;  /* 0x00007900050f7a24 */ /* 0x000fe200078e020e */
[----:B------:R-:W-:-:S04]  /*01e0*/  MOV R12, R10 ;  /* 0x0000000a000c7202 */ /* 0x000fc80000000f00 */
[----:B------:R-:W-:Y:S01]  /*01f0*/  IADD3 R13, R11, R15, RZ ;  /* 0x0000000f0b0d7210 */ /* 0x000fe20007ffe0ff */
[C---:B------:R-:W-:Y:S02]  /*0200*/  IMAD R11, R3.reuse, c[0x0][0x1d8], RZ ;  /* 0x00007600030b7a24 */ /* 0x040fe400078e02ff */
[----:B------:R-:W-:Y:S02]  /*0210*/  IMAD R15, R3, c[0x0][0x1e8], RZ ;  /* 0x00007a00030f7a24 */ /* 0x000fe400078e02ff */
[C---:B------:R-:W-:Y:S02]  /*0220*/  IMAD R17, R0.reuse, c[0x0][0x1dc], R11 ;  /* 0x0000770000117a24 */ /* 0x040fe400078e020b */
[C---:B------:R-:W-:Y:S01]  /*0230*/  IMAD.WIDE.U32 R10, R0.reuse, c[0x0][0x1d8], R8 ;  /* 0x00007600000a7a25 */ /* 0x040fe200078e0008 */
[----:B0-----:R-:W-:Y:S01]  /*0240*/  SHF.L.U32 R9, R7, 0x1, RZ ;  /* 0x0000000107097819 */ /* 0x001fe200000006ff */
[----:B------:R-:W0:Y:S02]  /*0250*/  S2R R8, SR_LANEID ;  /* 0x0000000000087919 */ /* 0x000e240000000000 */
[C---:B------:R-:W-:Y:S01]  /*0260*/  IMAD R15, R0.reuse, c[0x0][0x1ec], R15 ;  /* 0x00007b00000f7a24 */ /* 0x040fe200078e020f */
[----:B------:R-:W-:Y:S01]  /*0270*/  IADD3 R17, R11, R17, RZ ;  /* 0x000000110b117210 */ /* 0x000fe20007ffe0ff */
[----:B------:R-:W-:Y:S01]  /*0280*/  IMAD.WIDE.U32 R12, R0, c[0x0][0x1e8], R12 ;  /* 0x00007a00000c7a25 */ /* 0x000fe200078e000c */
[----:B------:R-:W-:-:S02]  /*0290*/  LEA R16, P0, R10, c[0x0][0x240], 0x1 ;  /* 0x000090000a107a11 */ /* 0x000fc400078008ff */
[----:B------:R-:W-:Y:S02]  /*02a0*/  LOP3.LUT R14, R9, 0xffffffc0, RZ, 0xc0, !PT ;  /* 0xffffffc0090e7812 */ /* 0x000fe400078ec0ff */
[----:B------:R-:W-:Y:S02]  /*02b0*/  IADD3 R15, R13, R15, RZ ;  /* 0x0000000f0d0f7210 */ /* 0x000fe40007ffe0ff */
[----:B------:R-:W-:Y:S02]  /*02c0*/  LEA R13, P1, R12, c[0x0][0x248], 0x1 ;  /* 0x000092000c0d7a11 */ /* 0x000fe400078208ff */
[----:B------:R-:W-:Y:S02]  /*02d0*/  LEA.HI.X R17, R10, c[0x0][0x244], R17, 0x1, P0 ;  /* 0x000091000a117a11 */ /* 0x000fe400000f0c11 */
[----:B------:R-:W-:Y:S02]  /*02e0*/  LOP3.LUT R11, R14, 0x1f, R7, 0xf8, !PT ;  /* 0x0000001f0e0b7812 */ /* 0x000fe400078ef807 */
[----:B------:R-:W-:-:S02]  /*02f0*/  LEA.HI.X R15, R12, c[0x0][0x24c], R15, 0x1, P1 ;  /* 0x000093000c0f7a11 */ /* 0x000fc400008f0c0f */
[----:B------:R-:W-:Y:S02]  /*0300*/  MOV R14, R13 ;  /* 0x0000000d000e7202 */ /* 0x000fe40000000f00 */
[----:B------:R-:W-:Y:S02]  /*0310*/  MOV R9, RZ ;  /* 0x000000ff00097202 */ /* 0x000fe40000000f00 */
[----:B------:R-:W-:Y:S02]  /*0320*/  LOP3.LUT R10, R7, 0x1f, RZ, 0xc0, !PT ;  /* 0x0000001f070a7812 */ /* 0x000fe400078ec0ff */
[----:B------:R-:W-:Y:S02]  /*0330*/  MOV R12, R16 ;  /* 0x00000010000c7202 */ /* 0x000fe40000000f00 */
[----:B0-----:R-:W-:-:S04]  /*0340*/  MOV R13, R17 ;  /* 0x00000011000d7202 */ /* 0x001fc80000000f00 */
.L_x_1763:
[----:B------:R-:W-:Y:S01]  /*0350*/  BAR.SYNC.DEFER_BLOCKING 0x0 ;  /* 0x0000000000007b1d */ /* 0x000fe20000010000 */
[----:B------:R-:W-:-:S05]  /*0360*/  IMAD.WIDE R18, R11, 0x10, R12 ;  /* 0x000000100b127825 */ /* 0x000fca00078e020c */
[----:B0-----:R-:W2:Y:S04]  /*0370*/  LDG.E.128 R24, [R18.64] ;  /* 0x0000000612187981 */ /* 0x001ea8000c1e1d00 */
[----:B------:R-:W3:Y:S01]  /*0380*/  LDG.E.128 R28, [R18.64+0x200] ;  /* 0x00020006121c7981 */ /* 0x000ee2000c1e1d00 */
[----:B------:R-:W-:Y:S01]  /*0390*/  SHF.L.U32 R16, R8, 0x5, RZ ;  /* 0x0000000508107819 */ /* 0x000fe200000006ff */
[----:B------:R-:W-:Y:S02]  /*03a0*/  IMAD.WIDE R20, R11, 0x10, R14 ;  /* 0x000000100b147825 */ /* 0x000fe400078e020e */
[----:B--2---:R-:W-:Y:S04]  /*03b0*/  STS.128 [R8.X16], R24 ;  /* 0x0000001808007388 */ /* 0x004fe8000000cc00 */
[----:B---3--:R-:W-:Y:S01]  /*03c0*/  STS.128 [R8.X16+0x200], R28 ;  /* 0x0002001c08007388 */ /* 0x008fe2000000cc00 */
[----:B------:R-:W-:-:S06]  /*03d0*/  NOP ;  /* 0x0000000000007918 */ /* 0x000fcc0000000000 */
[----:B------:R-:W-:Y:S04]  /*03e0*/  LDS.128 R36, [R16] ;  /* 0x0000000010247984 */ /* 0x000fe80000000c00 */
[----:B------:R-:W-:Y:S04]  /*03f0*/  LDS.128 R32, [R16+0x10] ;  /* 0x0000100010207984 */ /* 0x000fe80000000c00 */
[----:B------:R-:W-:Y:S06]  /*0400*/  BAR.SYNC.DEFER_BLOCKING 0x0 ;  /* 0x0000000000007b1d */ /* 0x000fec0000010000 */
[----:B------:R-:W2:Y:S04]  /*0410*/  LDG.E.128 R40, [R20.64] ;  /* 0x0000000614287981 */ /* 0x000ea8000c1e1d00 */
[----:B------:R-:W3:Y:S01]  /*0420*/  LDG.E.128 R44, [R20.64+0x200] ;  /* 0x00020006142c7981 */ /* 0x000ee2000c1e1d00 */
[----:B------:R-:W-:Y:S01]  /*0430*/  MOV R17, c[0x0][0x16c] ;  /* 0x00005b0000117a02 */ /* 0x000fe20000000f00 */
[----:B------:R-:W-:Y:S01]  /*0440*/  ULDC.U8 UR4, c[0x0][0x17e] ;  /* 0x00005f8000047ab9 */ /* 0x000fe20000000000 */
[----:B------:R-:W-:Y:S02]  /*0450*/  BSSY B0, `(.L_x_1728) ;  /* 0x000003d000007945 */ /* 0x000fe40003800000 */
[----:B------:R-:W-:Y:S01]  /*0460*/  ISETP.GE.AND P6, PT, R17, 0x1, PT ;  /* 0x000000011100780c */ /* 0x000fe20003fc6270 */
[----:B--2---:R-:W-:Y:S04]  /*0470*/  STS.128 [R8.X16], R40 ;  /* 0x0000002808007388 */ /* 0x004fe8000000cc00 */
[----:B---3--:R-:W-:Y:S01]  /*0480*/  STS.128 [R8.X16+0x200], R44 ;  /* 0x0002002c08007388 */ /* 0x008fe2000000cc00 */
[----:B------:R-:W-:-:S06]  /*0490*/  NOP ;  /* 0x0000000000007918 */ /* 0x000fcc0000000000 */
[----:B------:R-:W0:Y:S04]  /*04a0*/  LDS.128 R24, [R16] ;  /* 0x0000000010187984 */ /* 0x000e280000000c00 */
[----:B------:R1:W2:Y:S01]  /*04b0*/  LDS.128 R28, [R16+0x10] ;  /* 0x00001000101c7984 */ /* 0x0002a20000000c00 */
[--C-:B0-----:R-:W-:Y:S02]  /*04c0*/  PRMT R17, RZ, 0x5410, R24.reuse ;  /* 0x00005410ff117816 */ /* 0x101fe40000000018 */
[----:B------:R-:W-:Y:S02]  /*04d0*/  PRMT R19, RZ, 0x7610, R24 ;  /* 0x00007610ff137816 */ /* 0x000fe40000000018 */
[--C-:B------:R-:W-:Y:S01]  /*04e0*/  PRMT R21, RZ, 0x5410, R25.reuse ;  /* 0x00005410ff157816 */ /* 0x100fe20000000019 */
[----:B-----5:R-:W-:Y:S01]  /*04f0*/  FADD.FTZ R17, R17, R4 ;  /* 0x0000000411117221 */ /* 0x020fe20000010000 */
[----:B------:R-:W-:Y:S01]  /*0500*/  PRMT R23, RZ, 0x5410, R26 ;  /* 0x00005410ff177816 */ /* 0x000fe2000000001a */
[--C-:B------:R-:W-:Y:S01]  /*0510*/  FADD.FTZ R18, R19, R4.reuse ;  /* 0x0000000413127221 */ /* 0x100fe20000010000 */
        /* <DEDUP_REMOVED lines=48> */
.L_x_1729:
[----:B-12---:R-:W-:Y:S05]  /*0820*/  BSYNC B0 ;  /* 0x0000000000007941 */ /* 0x006fea0003800000 */
.L_x_1728:
        /* <DEDUP_REMOVED lines=36> */
.L_x_1731:
[----:B------:R-:W-:Y:S05]  /*0a70*/  BSYNC B0 ;  /* 0x0000000000007941 */ /* 0x000fea0003800000 */
.L_x_1730:
        /* <DEDUP_REMOVED lines=38> */
.L_x_1733:
[----:B------:R-:W-:Y:S05]  /*0ce0*/  BSYNC B0 ;  /* 0x0000000000007941 */ /* 0x000fea0003800000 */
.L_x_1732:
        /* <DEDUP_REMOVED lines=36> */
.L_x_1735:
[----:B------:R-:W-:Y:S05]  /*0f30*/  BSYNC B0 ;  /* 0x0000000000007941 */ /* 0x000fea0003800000 */
.L_x_1734:
        /* <DEDUP_REMOVED lines=38> */
.L_x_1737:
[----:B------:R-:W-:Y:S05]  /*11a0*/  BSYNC B0 ;  /* 0x0000000000007941 */ /* 0x000fea0003800000 */
.L_x_1736:
        /* <DEDUP_REMOVED lines=39> */
.L_x_1739:
[----:B------:R-:W-:Y:S05]  /*1420*/  BSYNC B0 ;  /* 0x0000000000007941 */ /* 0x000fea0003800000 */
.L_x_1738:
        /* <DEDUP_REMOVED lines=43> */
.L_x_1741:
[----:B------:R-:W-:Y:S05]  /*16e0*/  BSYNC B0 ;  /* 0x0000000000007941 */ /* 0x000fea0003800000 */
.L_x_1740:
[----:B------:R-:W-:Y:S01]  /*16f0*/  PRMT R43, RZ, 0x7610, R30 ;  /* 0x00007610ff2b7816 */ /* 0x000fe2000000001e */
[----:B------:R-:W-:Y:S01]  /*1700*/  BSSY B0, `(.L_x_1742) ;  /* 0x0000028000007945 */ /* 0x000fe20003800000 */
[--C-:B------:R-:W-:Y:S02]  /*1710*/  PRMT R47, RZ, 0x5410, R31.reuse ;  /* 0x00005410ff2f7816 */ /* 0x100fe4000000001f */
[----:B------:R-:W-:Y:S01]  /*1720*/  PRMT R59, RZ, 0x7610, R31 ;  /* 0x00007610ff3b7816 */ /* 0x000fe2000000001f */
[----:B------:R-:W-:Y:S01]  /*1730*/  FADD.FTZ R42, R43, R4 ;  /* 0x000000042b2a7221 */ /* 0x000fe20000010000 */
[----:B------:R-:W-:Y:S02]  /*1740*/  FSETP.GTU.FTZ.AND P4, PT, R41, 20, PT ;  /* 0x41a000002900780b */ /* 0x000fe40003f9c000 */
        /* <DEDUP_REMOVED lines=35> */
.L_x_1743:
[----:B------:R-:W-:Y:S05]  /*1980*/  BSYNC B0 ;  /* 0x0000000000007941 */ /* 0x000fea0003800000 */
.L_x_1742:
        /* <DEDUP_REMOVED lines=43> */
.L_x_1745:
[----:B------:R-:W-:Y:S05]  /*1c40*/  BSYNC B0 ;  /* 0x0000000000007941 */ /* 0x000fea0003800000 */
.L_x_1744:
        /* <DEDUP_REMOVED lines=41> */
.L_x_1747:
[----:B------:R-:W-:Y:S05]  /*1ee0*/  BSYNC B0 ;  /* 0x0000000000007941 */ /* 0x000fea0003800000 */
.L_x_1746:
        /* <DEDUP_REMOVED lines=47> */
.L_x_1749:
[----:B------:R-:W-:Y:S05]  /*21e0*/  BSYNC B0 ;  /* 0x0000000000007941 */ /* 0x000fea0003800000 */
.L_x_1748:
        /* <DEDUP_REMOVED lines=33> */
.L_x_1751:
[----:B------:R-:W-:Y:S05]  /*2400*/  BSYNC B0 ;  /* 0x0000000000007941 */ /* 0x000fea0003800000 */
.L_x_1750:
        /* <DEDUP_REMOVED lines=33> */
.L_x_1753:
[----:B------:R-:W-:Y:S05]  /*2620*/  BSYNC B0 ;  /* 0x0000000000007941 */ /* 0x000fea0003800000 */
.L_x_1752:
        /* <DEDUP_REMOVED lines=33> */
.L_x_1755:
[----:B------:R-:W-:Y:S05]  /*2840*/  BSYNC B0 ;  /* 0x0000000000007941 */ /* 0x000fea0003800000 */
.L_x_1754:
        /* <DEDUP_REMOVED lines=33> */
.L_x_1757:
[----:B------:R-:W-:Y:S05]  /*2a60*/  BSYNC B0 ;  /* 0x0000000000007941 */ /* 0x000fea0003800000 */
.L_x_1756:
        /* <DEDUP_REMOVED lines=33> */
.L_x_1759:
[----:B------:R-:W-:Y:S05]  /*2c80*/  BSYNC B0 ;  /* 0x0000000000007941 */ /* 0x000fea0003800000 */
.L_x_1758:
        /* <DEDUP_REMOVED lines=19> */
[----:B------:R-:W0:Y:S01]  /*2dc0*/  S2R R0, SR_CTAID.Y ;  /* 0x0000000000007919 */ /* 0x000e220000002600 */
[----:B------:R-:W-:Y:S01]  /*2dd0*/  HFMA2.MMA R89, -RZ, RZ, 0, 9.5367431640625e-07 ;  /* 0x00000010ff597435 */ /* 0x000fe200000001ff */
[C---:B------:R-:W-:Y:S01]  /*2de0*/  IMAD R29, R3.reuse, c[0x0][0x180], RZ ;  /* 0x00006000031d7a24 */ /* 0x040fe200078e02ff */
[----:B------:R-:W-:Y:S01]  /*2df0*/  UMOV UR4, URZ ;  /* 0x0000003f00047c82 */ /* 0x000fe20008000000 */
[----:B------:R-:W1:Y:S01]  /*2e00*/  S2R R5, SR_CTAID.X ;  /* 0x0000000000057919 */ /* 0x000e620000002500 */
[----:B------:R-:W-:-:S02]  /*2e10*/  IMAD R31, R3, c[0x0][0x1b8], RZ ;  /* 0x00006e00031f7a24 */ /* 0x000fc400078e02ff */
[----:B------:R-:W-:Y:S02]  /*2e20*/  IMAD R33, R3, c[0x0][0x198], RZ ;  /* 0x0000660003217a24 */ /* 0x000fe400078e02ff */
[----:B------:R-:W-:Y:S02]  /*2e30*/  IMAD R37, R9, c[0x0][0x16c], RZ ;  /* 0x00005b0009257a24 */ /* 0x000fe400078e02ff */
[----:B------:R-:W-:Y:S02]  /*2e40*/  FMUL.FTZ R87, R35, R59 ;  /* 0x0000003b23577220 */ /* 0x000fe40000410000 */
[C---:B0-----:R-:W-:Y:S02]  /*2e50*/  IMAD R91, R0.reuse, c[0x0][0x184], R29 ;  /* 0x00006100005b7a24 */ /* 0x041fe400078e021d */
[----:B------:R-:W-:Y:S02]  /*2e60*/  IMAD R93, R0, c[0x0][0x1bc], R31 ;  /* 0x00006f00005d7a24 */ /* 0x000fe400078e021f */
[----:B-1----:R-:W-:-:S02]  /*2e70*/  IMAD R28, R5, c[0x0][0x164], R0 ;  /* 0x00005900051c7a24 */ /* 0x002fc400078e0200 */
[----:B------:R-:W-:Y:S02]  /*2e80*/  IMAD R85, R0, c[0x0][0x19c], R33 ;  /* 0x0000670000557a24 */ /* 0x000fe400078e0221 */
[----:B------:R-:W-:Y:S02]  /*2e90*/  IMAD R28, R28, c[0x0][0x174], RZ ;  /* 0x00005d001c1c7a24 */ /* 0x000fe400078e02ff */
[----:B------:R-:W-:-:S04]  /*2ea0*/  IMAD.WIDE.U32 R32, R0, c[0x0][0x180], RZ ;  /* 0x0000600000207a25 */ /* 0x000fc800078e00ff */
[----:B------:R-:W-:Y:S01]  /*2eb0*/  IMAD R28, R28, c[0x0][0x16c], RZ ;  /* 0x00005b001c1c7a24 */ /* 0x000fe200078e02ff */
[----:B------:R-:W-:Y:S01]  /*2ec0*/  IADD3 R91, R33, R91, RZ ;  /* 0x0000005b215b7210 */ /* 0x000fe20007ffe0ff */
[----:B------:R-:W-:Y:S01]  /*2ed0*/  IMAD.WIDE.U32 R30, R0, c[0x0][0x1b8], RZ ;  /* 0x00006e00001e7a25 */ /* 0x000fe200078e00ff */
[----:B------:R-:W-:-:S03]  /*2ee0*/  LEA R84, P0, R32, c[0x0][0x220], 0x3 ;  /* 0x0000880020547a11 */ /* 0x000fc600078018ff */
[----:B------:R-:W-:Y:S01]  /*2ef0*/  IMAD.WIDE R88, R28, R89, c[0x0][0x260] ;  /* 0x000098001c587625 */ /* 0x000fe200078e0259 */
[----:B------:R-:W-:Y:S02]  /*2f00*/  IADD3 R93, R31, R93, RZ ;  /* 0x0000005d1f5d7210 */ /* 0x000fe40007ffe0ff */
[----:B------:R-:W-:Y:S01]  /*2f10*/  LEA R86, P1, R30, c[0x0][0x230], 0x3 ;  /* 0x00008c001e567a11 */ /* 0x000fe200078218ff */
[----:B------:R-:W-:Y:S01]  /*2f20*/  IMAD.WIDE.U32 R28, R0, c[0x0][0x198], RZ ;  /* 0x00006600001c7a25 */ /* 0x000fe200078e00ff */
[----:B------:R-:W-:Y:S02]  /*2f30*/  LEA.HI.X R91, R32, c[0x0][0x224], R91, 0x3, P0 ;  /* 0x00008900205b7a11 */ /* 0x000fe400000f1c5b */
[----:B------:R-:W-:Y:S01]  /*2f40*/  LEA.HI.X R93, R30, c[0x0][0x234], R93, 0x3, P1 ;  /* 0x00008d001e5d7a11 */ /* 0x000fe200008f1c5d */
[----:B------:R-:W-:Y:S01]  /*2f50*/  IMAD.WIDE R88, R37, 0x10, R88 ;  /* 0x0000001025587825 */ /* 0x000fe200078e0258 */
[----:B------:R-:W-:Y:S02]  /*2f60*/  IADD3 R85, R29, R85, RZ ;  /* 0x000000551d557210 */ /* 0x000fe40007ffe0ff */
[----:B------:R-:W-:-:S02]  /*2f70*/  LEA R62, P2, R28, c[0x0][0x228], 0x3 ;  /* 0x00008a001c3e7a11 */ /* 0x000fc400078418ff */
[----:B------:R-:W-:Y:S01]  /*2f80*/  MOV R61, R89 ;  /* 0x00000059003d7202 */ /* 0x000fe20000000f00 */
[----:B------:R-:W-:Y:S01]  /*2f90*/  HFMA2.MMA R89, -RZ, RZ, 0, 0 ;  /* 0x00000000ff597435 */ /* 0x000fe200000001ff */
[----:B------:R-:W-:Y:S02]  /*2fa0*/  LEA.HI.X R85, R28, c[0x0][0x22c], R85, 0x3, P2 ;  /* 0x00008b001c557a11 */ /* 0x000fe400010f1c55 */
.L_x_1761:
[----:B------:R-:W-:-:S05]  /*2fb0*/  MOV R90, R84 ;  /* 0x00000054005a7202 */ /* 0x000fca0000000f00 */
[----:B------:R-:W2:Y:S01]  /*2fc0*/  LDG.E.64 R28, [R90.64] ;  /* 0x000000065a1c7981 */ /* 0x000ea2000c1e1b00 */
[----:B------:R-:W-:Y:S01]  /*2fd0*/  ISETP.GE.AND P0, PT, R8, 0x1, PT ;  /* 0x000000010800780c */ /* 0x000fe20003f06270 */
[C---:B--2---:R-:W-:Y:S02]  /*2fe0*/  FMUL.FTZ R30, R29.reuse, R17 ;  /* 0x000000111d1e7220 */ /* 0x044fe40000410000 */
[----:B------:R-:W-:Y:S02]  /*2ff0*/  FMUL.FTZ R68, R28, 1.4426950216293334961 ;  /* 0x3fb8aa3b1c447820 */ /* 0x000fe40000410000 */
[----:B------:R-:W-:Y:S02]  /*3000*/  FMUL.RZ R30, R30, 0.15915493667125701904 ;  /* 0x3e22f9831e1e7820 */ /* 0x000fe4000040c000 */
[-C--:B------:R-:W-:Y:S02]  /*3010*/  FMUL.FTZ R28, R29, R18.reuse ;  /* 0x000000121d1c7220 */ /* 0x080fe40000410000 */
[----:B------:R-:W-:Y:S01]  /*3020*/  MUFU.SIN R108, R30 ;  /* 0x0000001e006c7308 */ /* 0x000fe20000000400 */
[----:B------:R-:W-:-:S02]  /*3030*/  FMUL.FTZ R96, R68, R18 ;  /* 0x0000001244607220 */ /* 0x000fc40000410000 */
[----:B------:R-:W-:Y:S02]  /*3040*/  FMUL.RZ R32, R28, 0.15915493667125701904 ;  /* 0x3e22f9831c207820 */ /* 0x000fe4000040c000 */
[C---:B------:R-:W-:Y:S02]  /*3050*/  FMUL.FTZ R28, R29.reuse, R19 ;  /* 0x000000131d1c7220 */ /* 0x040fe40000410000 */
[----:B------:R-:W-:Y:S01]  /*3060*/  FMUL.FTZ R31, R68, R17 ;  /* 0x00000011441f7220 */ /* 0x000fe20000410000 */
[----:B------:R0:W-:Y:S01]  /*3070*/  MUFU.COS R94, R30 ;  /* 0x0000001e005e7308 */ /* 0x0001e20000000000 */
[----:B------:R-:W-:Y:S02]  /*3080*/  FMUL.RZ R33, R28, 0.15915493667125701904 ;  /* 0x3e22f9831c217820 */ /* 0x000fe4000040c000 */
[----:B------:R-:W-:Y:S02]  /*3090*/  FMUL.FTZ R28, R29, R20 ;  /* 0x000000141d1c7220 */ /* 0x000fe40000410000 */
[----:B------:R-:W-:-:S02]  /*30a0*/  FMUL.FTZ R98, R68, R19 ;  /* 0x0000001344627220 */ /* 0x000fc40000410000 */
[----:B------:R-:W-:Y:S01]  /*30b0*/  FMUL.RZ R34, R28, 0.15915493667125701904 ;  /* 0x3e22f9831c227820 */ /* 0x000fe2000040c000 */
[----:B------:R-:W-:Y:S01]  /*30c0*/  MUFU.SIN R121, R32 ;  /* 0x0000002000797308 */ /* 0x000fe20000000400 */
[C---:B0-----:R-:W-:Y:S02]  /*30d0*/  FMUL.FTZ R30, R29.reuse, R21 ;  /* 0x000000151d1e7220 */ /* 0x041fe40000410000 */
[C---:B------:R-:W-:Y:S02]  /*30e0*/  FMUL.FTZ R28, R68.reuse, R20 ;  /* 0x00000014441c7220 */ /* 0x040fe40000410000 */
[C---:B------:R-:W-:Y:S02]  /*30f0*/  FMUL.FTZ R66, R68.reuse, R23 ;  /* 0x0000001744427220 */ /* 0x040fe40000410000 */
[----:B------:R-:W-:Y:S01]  /*3100*/  FMUL.FTZ R100, R29, R42 ;  /* 0x0000002a1d647220 */ /* 0x000fe20000410000 */
[----:B------:R0:W-:Y:S01]  /*3110*/  MUFU.COS R122, R32 ;  /* 0x00000020007a7308 */ /* 0x0001e20000000000 */
[----:B------:R-:W-:-:S02]  /*3120*/  FMUL.FTZ R103, R68, R21 ;  /* 0x0000001544677220 */ /* 0x000fc40000410000 */
[----:B------:R-:W-:Y:S02]  /*3130*/  FMUL.RZ R104, R100, 0.15915493667125701904 ;  /* 0x3e22f98364687820 */ /* 0x000fe4000040c000 */
[C---:B------:R-:W-:Y:S02]  /*3140*/  FMUL.FTZ R36, R68.reuse, R25 ;  /* 0x0000001944247220 */ /* 0x040fe40000410000 */
[-C--:B------:R-:W-:Y:S01]  /*3150*/  FMUL.FTZ R70, R68, R22.reuse ;  /* 0x0000001644467220 */ /* 0x080fe20000410000 */
[----:B------:R-:W-:Y:S01]  /*3160*/  MUFU.SIN R109, R33 ;  /* 0x00000021006d7308 */ /* 0x000fe20000000400 */
[----:B0-----:R-:W-:Y:S02]  /*3170*/  FMUL.RZ R32, R30, 0.15915493667125701904 ;  /* 0x3e22f9831e207820 */ /* 0x001fe4000040c000 */
[----:B------:R-:W-:Y:S02]  /*3180*/  FMUL.FTZ R30, R29, R22 ;  /* 0x000000161d1e7220 */ /* 0x000fe40000410000 */
[----:B------:R-:W-:-:S02]  /*3190*/  FMUL.FTZ R39, R68, R26 ;  /* 0x0000001a44277220 */ /* 0x000fc40000410000 */
[----:B------:R-:W-:Y:S01]  /*31a0*/  FMUL.FTZ R38, R68, R24 ;  /* 0x0000001844267220 */ /* 0x000fe20000410000 */
[----:B------:R0:W-:Y:S08]  /*31b0*/  MUFU.COS R117, R33 ;  /* 0x0000002100757308 */ /* 0x0001f00000000000 */
[----:B------:R-:W-:Y:S01]  /*31c0*/  MUFU.SIN R119, R34 ;  /* 0x0000002200777308 */ /* 0x000fe20000000400 */
[----:B0-----:R-:W-:-:S02]  /*31d0*/  FMUL.RZ R33, R30, 0.15915493667125701904 ;  /* 0x3e22f9831e217820 */ /* 0x001fc4000040c000 */
        /* <DEDUP_REMOVED lines=8> */
[----:B------:R-:W-:-:S02]  /*3260*/  FMUL.FTZ R122, R96, R122 ;  /* 0x0000007a607a7220 */ /* 0x000fc40000410000 */
[----:B------:R-:W-:-:S03]  /*3270*/  FMUL.FTZ R96, R68, R42 ;  /* 0x0000002a44607220 */ /* 0x000fc60000410000 */
[----:B------:R-:W1:Y:S01]  /*3280*/  MUFU.EX2 R31, R31 ;  /* 0x0000001f001f7308 */ /* 0x000e620000000800 */
[----:B0-----:R-:W-:Y:S02]  /*3290*/  FMUL.RZ R32, R30, 0.15915493667125701904 ;  /* 0x3e22f9831e207820 */ /* 0x001fe4000040c000 */
[----:B------:R-:W-:-:S05]  /*32a0*/  FMUL.FTZ R30, R29, R25 ;  /* 0x000000191d1e7220 */ /* 0x000fca0000410000 */
[----:B------:R-:W-:Y:S08]  /*32b0*/  MUFU.SIN R115, R33 ;  /* 0x0000002100737308 */ /* 0x000ff00000000400 */
[----:B------:R0:W-:Y:S01]  /*32c0*/  MUFU.COS R105, R33 ;  /* 0x0000002100697308 */ /* 0x0001e20000000000 */
[----:B-1----:R-:W-:Y:S02]  /*32d0*/  FMUL.FTZ R123, R31, R94 ;  /* 0x0000005e1f7b7220 */ /* 0x002fe40000410000 */
[----:B------:R-:W-:-:S02]  /*32e0*/  FMUL.FTZ R94, RZ, R121 ;  /* 0x00000079ff5e7220 */ /* 0x000fc40000410000 */
[----:B------:R-:W-:Y:S02]  /*32f0*/  FMUL.FTZ R108, R31, R108 ;  /* 0x0000006c1f6c7220 */ /* 0x000fe40000410000 */
[----:B------:R-:W-:Y:S01]  /*3300*/  FFMA.FTZ R94, R63, R122, -R94 ;  /* 0x0000007a3f5e7223 */ /* 0x000fe2000001085e */
[----:B------:R-:W1:Y:S01]  /*3310*/  MUFU.EX2 R98, R98 ;  /* 0x0000006200627308 */ /* 0x000e620000000800 */
[----:B0-----:R-:W-:Y:S02]  /*3320*/  FMUL.RZ R33, R30, 0.15915493667125701904 ;  /* 0x3e22f9831e217820 */ /* 0x001fe4000040c000 */
[C---:B------:R-:W-:Y:S02]  /*3330*/  FMUL.FTZ R30, R29.reuse, R26 ;  /* 0x0000001a1d1e7220 */ /* 0x040fe40000410000 */
[----:B------:R-:W-:Y:S02]  /*3340*/  FADD.FTZ R94, R64, R94 ;  /* 0x0000005e405e7221 */ /* 0x000fe40000010000 */
[----:B------:R-:W-:Y:S01]  /*3350*/  FMUL.RZ R35, R30, 0.15915493667125701904 ;  /* 0x3e22f9831e237820 */ /* 0x000fe2000040c000 */
[----:B------:R-:W0:Y:S01]  /*3360*/  MUFU.EX2 R28, R28 ;  /* 0x0000001c001c7308 */ /* 0x000e220000000800 */
[----:B------:R-:W-:-:S04]  /*3370*/  FMUL.FTZ R30, R29, R27 ;  /* 0x0000001b1d1e7220 */ /* 0x000fc80000410000 */
[----:B------:R-:W-:Y:S02]  /*3380*/  FMUL.RZ R99, R30, 0.15915493667125701904 ;  /* 0x3e22f9831e637820 */ /* 0x000fe4000040c000 */
[C---:B------:R-:W-:Y:S01]  /*3390*/  FMUL.FTZ R30, R29.reuse, R40 ;  /* 0x000000281d1e7220 */ /* 0x040fe20000410000 */
[----:B------:R-:W-:Y:S01]  /*33a0*/  MUFU.SIN R107, R33 ;  /* 0x00000021006b7308 */ /* 0x000fe20000000400 */
[----:B-1----:R-:W-:Y:S02]  /*33b0*/  FMUL.FTZ R117, R98, R117 ;  /* 0x0000007562757220 */ /* 0x002fe40000410000 */
[----:B------:R-:W-:Y:S02]  /*33c0*/  FMUL.RZ R101, R30, 0.15915493667125701904 ;  /* 0x3e22f9831e657820 */ /* 0x000fe4000040c000 */
[----:B------:R-:W-:Y:S02]  /*33d0*/  FMUL.FTZ R30, R29, R41 ;  /* 0x000000291d1e7220 */ /* 0x000fe40000410000 */
[----:B------:R-:W-:Y:S01]  /*33e0*/  FMUL.FTZ R109, R98, R109 ;  /* 0x0000006d626d7220 */ /* 0x000fe20000410000 */
[----:B------:R-:W-:Y:S01]  /*33f0*/  MUFU.COS R67, R33 ;  /* 0x0000002100437308 */ /* 0x000fe20000000000 */
[----:B------:R-:W-:-:S02]  /*3400*/  FMUL.FTZ R98, R63, R121 ;  /* 0x000000793f627220 */ /* 0x000fc40000410000 */
[----:B------:R-:W-:Y:S02]  /*3410*/  FMUL.RZ R102, R30, 0.15915493667125701904 ;  /* 0x3e22f9831e667820 */ /* 0x000fe4000040c000 */
[----:B------:R-:W-:Y:S02]  /*3420*/  FFMA.FTZ R98, RZ, R122, R98 ;  /* 0x0000007aff627223 */ /* 0x000fe40000010062 */
[C---:B0-----:R-:W-:Y:S01]  /*3430*/  FMUL.FTZ R119, R28.reuse, R119 ;  /* 0x000000771c777220 */ /* 0x041fe20000410000 */
[----:B------:R-:W-:Y:S01]  /*3440*/  MUFU.SIN R95, R99 ;  /* 0x00000063005f7308 */ /* 0x000fe20000000400 */
[----:B------:R-:W-:Y:S02]  /*3450*/  FADD.FTZ R100, RZ, R98 ;  /* 0x00000062ff647221 */ /* 0x000fe40000010000 */
[----:B------:R-:W-:Y:S02]  /*3460*/  FMUL.FTZ R120, R28, R125 ;  /* 0x0000007d1c787220 */ /* 0x000fe40000410000 */
[----:B------:R-:W-:-:S02]  /*3470*/  FMUL.FTZ R30, R68, R41 ;  /* 0x00000029441e7220 */ /* 0x000fc40000410000 */
[----:B------:R-:W-:Y:S01]  /*3480*/  FMUL.FTZ R98, R68, R46 ;  /* 0x0000002e44627220 */ /* 0x000fe20000410000 */
[----:B------:R-:W-:Y:S08]  /*3490*/  MUFU.COS R37, R99 ;  /* 0x0000006300257308 */ /* 0x000ff00000000000 */
[----:B------:R-:W-:Y:S08]  /*34a0*/  MUFU.SIN R99, R102 ;  /* 0x0000006600637308 */ /* 0x000ff00000000400 */
[----:B------:R0:W-:Y:S08]  /*34b0*/  MUFU.COS R33, R102 ;  /* 0x0000006600217308 */ /* 0x0001f00000000000 */
[----:B------:R-:W-:Y:S01]  /*34c0*/  MUFU.COS R71, R34 ;  /* 0x0000002200477308 */ /* 0x000fe20000000000 */
[----:B0-----:R-:W-:-:S04]  /*34d0*/  FMUL.FTZ R102, R109, R94 ;  /* 0x0000005e6d667220 */ /* 0x001fc80000410000 */
[-C--:B------:R-:W-:Y:S02]  /*34e0*/  FFMA.FTZ R102, R117, R100.reuse, R102 ;  /* 0x0000006475667223 */ /* 0x080fe40000010066 */
[----:B------:R-:W-:Y:S01]  /*34f0*/  FMUL.FTZ R100, R109, R100 ;  /* 0x000000646d647220 */ /* 0x000fe20000410000 */
[----:B------:R-:W0:Y:S01]  /*3500*/  MUFU.EX2 R66, R66 ;  /* 0x0000004200427308 */ /* 0x000e220000000800 */
[----:B------:R-:W-:Y:S02]  /*3510*/  FADD.FTZ R102, RZ, R102 ;  /* 0x00000066ff667221 */ /* 0x000fe40000010000 */
[----:B------:R-:W-:Y:S02]  /*3520*/  FFMA.FTZ R100, R117, R94, -R100 ;  /* 0x0000005e75647223 */ /* 0x000fe40000010864 */
[----:B------:R-:W-:Y:S02]  /*3530*/  FMUL.FTZ R125, R119, R102 ;  /* 0x00000066777d7220 */ /* 0x000fe40000410000 */
[----:B------:R-:W-:Y:S01]  /*3540*/  FADD.FTZ R100, R65, R100 ;  /* 0x0000006441647221 */ /* 0x000fe20000010000 */
[----:B------:R-:W1:Y:S03]  /*3550*/  MUFU.EX2 R103, R103 ;  /* 0x0000006700677308 */ /* 0x000e660000000800 */
[----:B------:R-:W-:-:S04]  /*3560*/  FFMA.FTZ R125, R120, R100, -R125 ;  /* 0x00000064787d7223 */ /* 0x000fc8000001087d */
[----:B------:R-:W-:Y:S01]  /*3570*/  FADD.FTZ R125, R72, R125 ;  /* 0x0000007d487d7221 */ /* 0x000fe20000010000 */
[----:B------:R-:W2:Y:S01]  /*3580*/  MUFU.EX2 R36, R36 ;  /* 0x0000002400247308 */ /* 0x000ea20000000800 */
[----:B0-----:R-:W-:Y:S02]  /*3590*/  FMUL.FTZ R114, R66, R71 ;  /* 0x0000004742727220 */ /* 0x001fe40000410000 */
[----:B------:R-:W-:-:S04]  /*35a0*/  FMUL.FTZ R71, R119, R100 ;  /* 0x0000006477477220 */ /* 0x000fc80000410000 */
[----:B------:R-:W-:Y:S01]  /*35b0*/  FFMA.FTZ R71, R120, R102, R71 ;  /* 0x0000006678477223 */ /* 0x000fe20000010047 */
[----:B------:R-:W0:Y:S01]  /*35c0*/  MUFU.EX2 R70, R70 ;  /* 0x0000004600467308 */ /* 0x000e220000000800 */
[C---:B-1----:R-:W-:Y:S02]  /*35d0*/  FMUL.FTZ R118, R103.reuse, R118 ;  /* 0x0000007667767220 */ /* 0x042fe40000410000 */
[----:B------:R-:W-:Y:S02]  /*35e0*/  FADD.FTZ R71, RZ, R71 ;  /* 0x00000047ff477221 */ /* 0x000fe40000010000 */
[----:B------:R-:W-:-:S03]  /*35f0*/  FMUL.FTZ R112, R103, R112 ;  /* 0x0000007067707220 */ /* 0x000fc60000410000 */
[----:B------:R1:W3:Y:S01]  /*3600*/  MUFU.SIN R113, R34 ;  /* 0x0000002200717308 */ /* 0x0002e20000000400 */
[C---:B--2---:R-:W-:Y:S02]  /*3610*/  FMUL.FTZ R106, R36.reuse, R67 ;  /* 0x00000043246a7220 */ /* 0x044fe40000410000 */
[----:B------:R-:W-:Y:S02]  /*3620*/  FMUL.FTZ R107, R36, R107 ;  /* 0x0000006b246b7220 */ /* 0x000fe40000410000 */
[C---:B------:R-:W-:Y:S02]  /*3630*/  FMUL.FTZ R36, R118.reuse, R71 ;  /* 0x0000004776247220 */ /* 0x040fe40000410000 */
[-C--:B------:R-:W-:Y:S01]  /*3640*/  FMUL.FTZ R67, R118, R125.reuse ;  /* 0x0000007d76437220 */ /* 0x080fe20000410000 */
[----:B------:R-:W-:Y:S01]  /*3650*/  MUFU.SIN R111, R32 ;  /* 0x00000020006f7308 */ /* 0x000fe20000000400 */
[----:B------:R-:W-:Y:S02]  /*3660*/  FFMA.FTZ R36, R112, R125, -R36 ;  /* 0x0000007d70247223 */ /* 0x000fe40000010824 */
[----:B0-----:R-:W-:-:S02]  /*3670*/  FMUL.FTZ R110, R70, R105 ;  /* 0x00000069466e7220 */ /* 0x001fc40000410000 */
[----:B------:R-:W-:Y:S02]  /*3680*/  FFMA.FTZ R67, R112, R71, R67 ;  /* 0x0000004770437223 */ /* 0x000fe40000010043 */
[C---:B-1----:R-:W-:Y:S01]  /*3690*/  FMUL.FTZ R34, R68.reuse, R27 ;  /* 0x0000001b44227220 */ /* 0x042fe20000410000 */
[----:B------:R0:W-:Y:S01]  /*36a0*/  MUFU.COS R69, R32 ;  /* 0x0000002000457308 */ /* 0x0001e20000000000 */
[----:B------:R-:W-:Y:S02]  /*36b0*/  FMUL.FTZ R105, R68, R59 ;  /* 0x0000003b44697220 */ /* 0x000fe40000410000 */
[----:B------:R-:W-:Y:S02]  /*36c0*/  FMUL.FTZ R115, R70, R115 ;  /* 0x0000007346737220 */ /* 0x000fe40000410000 */
[----:B------:R-:W-:Y:S02]  /*36d0*/  FADD.FTZ R36, R73, R36 ;  /* 0x0000002449247221 */ /* 0x000fe40000010000 */
[----:B------:R-:W-:Y:S01]  /*36e0*/  FADD.FTZ R67, RZ, R67 ;  /* 0x00000043ff437221 */ /* 0x000fe20000010000 */
[----:B------:R-:W-:Y:S01]  /*36f0*/  MUFU.SIN R92, R35 ;  /* 0x00000023005c7308 */ /* 0x000fe20000000400 */
[----:B0-----:R-:W-:-:S02]  /*3700*/  FMUL.FTZ R32, R68, R40 ;  /* 0x0000002844207220 */ /* 0x001fc40000410000 */
[C---:B------:R-:W-:Y:S02]  /*3710*/  FMUL.FTZ R68, R29.reuse, R46 ;  /* 0x0000002e1d447220 */ /* 0x040fe40000410000 */
[----:B---3--:R-:W-:Y:S02]  /*3720*/  FMUL.FTZ R113, R66, R113 ;  /* 0x0000007142717220 */ /* 0x008fe40000410000 */
[----:B------:R-:W-:Y:S01]  /*3730*/  FMUL.FTZ R29, R29, R59 ;  /* 0x0000003b1d1d7220 */ /* 0x000fe20000410000 */
[----:B------:R-:W-:Y:S01]  /*3740*/  MUFU.COS R90, R35 ;  /* 0x00000023005a7308 */ /* 0x000fe20000000000 */
[----:B------:R-:W-:Y:S02]  /*3750*/  FMUL.RZ R66, R68, 0.15915493667125701904 ;  /* 0x3e22f98344427820 */ /* 0x000fe4000040c000 */
[----:B------:R-:W-:Y:S02]  /*3760*/  FMUL.FTZ R68, R115, R36 ;  /* 0x0000002473447220 */ /* 0x000fe40000410000 */
[----:B------:R-:W-:-:S02]  /*3770*/  FMUL.RZ R29, R29, 0.15915493667125701904 ;  /* 0x3e22f9831d1d7820 */ /* 0x000fc4000040c000 */
[----:B------:R-:W-:Y:S01]  /*3780*/  FFMA.FTZ R68, R110, R67, R68 ;  /* 0x000000436e447223 */ /* 0x000fe20000010044 */
[----:B------:R-:W0:Y:S03]  /*3790*/  MUFU.EX2 R39, R39 ;  /* 0x0000002700277308 */ /* 0x000e260000000800 */
[----:B------:R-:W-:-:S05]  /*37a0*/  FADD.FTZ R68, RZ, R68 ;  /* 0x00000044ff447221 */ /* 0x000fca0000010000 */
[----:B------:R-:W-:Y:S08]  /*37b0*/  MUFU.SIN R97, R101 ;  /* 0x0000006500617308 */ /* 0x000ff00000000400 */
[----:B------:R-:W-:Y:S01]  /*37c0*/  MUFU.COS R35, R101 ;  /* 0x0000006500237308 */ /* 0x000fe20000000000 */
[C---:B0-----:R-:W-:Y:S02]  /*37d0*/  FMUL.FTZ R90, R39.reuse, R90 ;  /* 0x0000005a275a7220 */ /* 0x041fe40000410000 */
[----:B------:R-:W-:-:S02]  /*37e0*/  FMUL.FTZ R92, R39, R92 ;  /* 0x0000005c275c7220 */ /* 0x000fc40000410000 */
[----:B------:R-:W-:-:S03]  /*37f0*/  FMUL.FTZ R39, R115, R67 ;  /* 0x0000004373277220 */ /* 0x000fc60000410000 */
[----:B------:R-:W0:Y:S01]  /*3800*/  MUFU.EX2 R32, R32 ;  /* 0x0000002000207308 */ /* 0x000e220000000800 */
[----:B------:R-:W-:-:S04]  /*3810*/  FFMA.FTZ R39, R110, R36, -R39 ;  /* 0x000000246e277223 */ /* 0x000fc80000010827 */
[----:B------:R-:W-:-:S03]  /*3820*/  FADD.FTZ R39, R74, R39 ;  /* 0x000000274a277221 */ /* 0x000fc60000010000 */
[----:B------:R-:W1:Y:S08]  /*3830*/  MUFU.EX2 R30, R30 ;  /* 0x0000001e001e7308 */ /* 0x000e700000000800 */
[----:B------:R-:W2:Y:S01]  /*3840*/  MUFU.EX2 R38, R38 ;  /* 0x0000002600267308 */ /* 0x000ea20000000800 */
[----:B0-----:R-:W-:-:S07]  /*3850*/  FMUL.FTZ R97, R32, R97 ;  /* 0x0000006120617220 */ /* 0x001fce0000410000 */
[----:B------:R-:W-:Y:S01]  /*3860*/  MUFU.SIN R101, R104 ;  /* 0x0000006800657308 */ /* 0x000fe20000000400 */
[----:B-1----:R-:W-:-:S07]  /*3870*/  FMUL.FTZ R99, R30, R99 ;  /* 0x000000631e637220 */ /* 0x002fce0000410000 */
[----:B------:R-:W-:Y:S01]  /*3880*/  MUFU.COS R31, R104 ;  /* 0x00000068001f7308 */ /* 0x000fe20000000000 */
[C---:B--2---:R-:W-:Y:S02]  /*3890*/  FMUL.FTZ R111, R38.reuse, R111 ;  /* 0x0000006f266f7220 */ /* 0x044fe40000410000 */
[----:B------:R-:W-:-:S05]  /*38a0*/  FMUL.FTZ R116, R38, R69 ;  /* 0x0000004526747220 */ /* 0x000fca0000410000 */
[----:B------:R0:W1:Y:S08]  /*38b0*/  MUFU.EX2 R28, R96 ;  /* 0x00000060001c7308 */ /* 0x0000700000000800 */
[----:B------:R-:W-:Y:S01]  /*38c0*/  MUFU.EX2 R105, R105 ;  /* 0x0000006900697308 */ /* 0x000fe20000000800 */
[----:B0-----:R-:W-:-:S07]  /*38d0*/  FMUL.FTZ R96, R32, R35 ;  /* 0x0000002320607220 */ /* 0x001fce0000410000 */
[----:B------:R-:W0:Y:S01]  /*38e0*/  MUFU.COS R104, R29 ;  /* 0x0000001d00687308 */ /* 0x000e220000000000 */
[C---:B-1----:R-:W-:Y:S02]  /*38f0*/  FMUL.FTZ R100, R28.reuse, R31 ;  /* 0x0000001f1c647220 */ /* 0x042fe40000410000 */
[----:B------:R-:W-:Y:S02]  /*3900*/  FMUL.FTZ R101, R28, R101 ;  /* 0x000000651c657220 */ /* 0x000fe40000410000 */
[----:B------:R-:W-:-:S03]  /*3910*/  FMUL.FTZ R28, R108, R121 ;  /* 0x000000796c1c7220 */ /* 0x000fc60000410000 */
[----:B------:R1:W2:Y:S01]  /*3920*/  MUFU.SIN R32, R29 ;  /* 0x0000001d00207308 */ /* 0x0002a20000000400 */
[----:B------:R-:W-:-:S07]  /*3930*/  FFMA.FTZ R28, R123, R122, -R28 ;  /* 0x0000007a7b1c7223 */ /* 0x000fce000001081c */
[----:B------:R3:W-:Y:S01]  /*3940*/  MUFU.EX2 R103, R98 ;  /* 0x0000006200677308 */ /* 0x0007e20000000800 */
[----:B0-----:R-:W-:Y:S02]  /*3950*/  FMUL.FTZ R104, R105, R104 ;  /* 0x0000006869687220 */ /* 0x001fe40000410000 */
[----:B-1----:R-:W-:-:S05]  /*3960*/  FMUL.FTZ R29, R123, R121 ;  /* 0x000000797b1d7220 */ /* 0x002fca0000410000 */
[----:B------:R-:W0:Y:S01]  /*3970*/  MUFU.EX2 R34, R34 ;  /* 0x0000002200227308 */ /* 0x000e220000000800 */
[----:B---3--:R-:W-:Y:S02]  /*3980*/  FMUL.FTZ R98, R30, R33 ;  /* 0x000000211e627220 */ /* 0x008fe40000410000 */
[CC--:B------:R-:W-:Y:S02]  /*3990*/  FMUL.FTZ R30, R113.reuse, R68.reuse ;  /* 0x00000044711e7220 */ /* 0x0c0fe40000410000 */
[-C--:B------:R-:W-:Y:S02]  /*39a0*/  FMUL.FTZ R33, R113, R39.reuse ;  /* 0x0000002771217220 */ /* 0x080fe40000410000 */
[C---:B------:R-:W-:Y:S01]  /*39b0*/  FFMA.FTZ R30, R114.reuse, R39, -R30 ;  /* 0x00000027721e7223 */ /* 0x040fe2000001081e */
[----:B------:R-:W1:Y:S01]  /*39c0*/  MUFU.COS R102, R66 ;  /* 0x0000004200667308 */ /* 0x000e620000000000 */
[----:B------:R-:W-:Y:S02]  /*39d0*/  FFMA.FTZ R33, R114, R68, R33 ;  /* 0x0000004472217223 */ /* 0x000fe40000010021 */
[----:B------:R-:W-:-:S02]  /*39e0*/  FADD.FTZ R30, R75, R30 ;  /* 0x0000001e4b1e7221 */ /* 0x000fc40000010000 */
[----:B------:R-:W-:Y:S02]  /*39f0*/  FADD.FTZ R33, RZ, R33 ;  /* 0x00000021ff217221 */ /* 0x000fe40000010000 */
[----:B--2---:R-:W-:Y:S01]  /*3a00*/  FMUL.FTZ R105, R105, R32 ;  /* 0x0000002069697220 */ /* 0x004fe20000410000 */
[----:B------:R-:W2:Y:S01]  /*3a10*/  MUFU.SIN R38, R66 ;  /* 0x0000004200267308 */ /* 0x000ea20000000400 */
[CC--:B------:R-:W-:Y:S02]  /*3a20*/  FMUL.FTZ R32, R111.reuse, R30.reuse ;  /* 0x0000001e6f207220 */ /* 0x0c0fe40000410000 */
[-C--:B------:R-:W-:Y:S02]  /*3a30*/  FMUL.FTZ R31, R111, R33.reuse ;  /* 0x000000216f1f7220 */ /* 0x080fe40000410000 */
[C---:B------:R-:W-:Y:S02]  /*3a40*/  FFMA.FTZ R32, R116.reuse, R33, R32 ;  /* 0x0000002174207223 */ /* 0x040fe40000010020 */
[----:B------:R-:W-:-:S02]  /*3a50*/  FFMA.FTZ R31, R116, R30, -R31 ;  /* 0x0000001e741f7223 */ /* 0x000fc4000001081f */
[----:B------:R-:W-:Y:S02]  /*3a60*/  FADD.FTZ R33, RZ, R32 ;  /* 0x00000020ff217221 */ /* 0x000fe40000010000 */
[----:B------:R-:W-:Y:S02]  /*3a70*/  FFMA.FTZ R30, R108, R122, R29 ;  /* 0x0000007a6c1e7223 */ /* 0x000fe4000001001d */
[----:B------:R-:W-:Y:S02]  /*3a80*/  FADD.FTZ R32, R76, R31 ;  /* 0x0000001f4c207221 */ /* 0x000fe40000010000 */
[----:B------:R-:W-:Y:S02]  /*3a90*/  FMUL.FTZ R31, R109, R28 ;  /* 0x0000001c6d1f7220 */ /* 0x000fe40000410000 */
[C---:B0-----:R-:W-:Y:S02]  /*3aa0*/  FMUL.FTZ R94, R34.reuse, R37 ;  /* 0x00000025225e7220 */ /* 0x041fe40000410000 */
        /* <DEDUP_REMOVED lines=8> */
[C---:B------:R-:W-:Y:S02]  /*3b30*/  FMUL.FTZ R28, R119.reuse, R31 ;  /* 0x0000001f771c7220 */ /* 0x040fe40000410000 */
[-C--:B------:R-:W-:Y:S02]  /*3b40*/  FMUL.FTZ R30, R119, R29.reuse ;  /* 0x0000001d771e7220 */ /* 0x080fe40000410000 */
[----:B------:R-:W-:Y:S02]  /*3b50*/  FADD.FTZ R33, R77, R32 ;  /* 0x000000204d217221 */ /* 0x000fe40000010000 */
[----:B------:R-:W-:Y:S02]  /*3b60*/  FADD.FTZ R35, RZ, R34 ;  /* 0x00000022ff237221 */ /* 0x000fe40000010000 */
[----:B------:R-:W-:-:S02]  /*3b70*/  FFMA.FTZ R29, R120, R29, -R28 ;  /* 0x0000001d781d7223 */ /* 0x000fc4000001081c */
[----:B------:R-:W-:Y:S02]  /*3b80*/  FFMA.FTZ R31, R120, R31, R30 ;  /* 0x0000001f781f7223 */ /* 0x000fe4000001001e */
[C---:B------:R-:W-:Y:S02]  /*3b90*/  FMUL.FTZ R34, R92.reuse, R33 ;  /* 0x000000215c227220 */ /* 0x040fe40000410000 */
[----:B------:R-:W-:Y:S02]  /*3ba0*/  FMUL.FTZ R32, R92, R35 ;  /* 0x000000235c207220 */ /* 0x000fe40000410000 */
[C---:B------:R-:W-:Y:S02]  /*3bb0*/  FMUL.FTZ R30, R118.reuse, R29 ;  /* 0x0000001d761e7220 */ /* 0x040fe40000410000 */
[----:B------:R-:W-:Y:S02]  /*3bc0*/  FMUL.FTZ R28, R118, R31 ;  /* 0x0000001f761c7220 */ /* 0x000fe40000410000 */
[----:B------:R-:W-:-:S02]  /*3bd0*/  FFMA.FTZ R34, R90, R35, R34 ;  /* 0x000000235a227223 */ /* 0x000fc40000010022 */
[----:B------:R-:W-:Y:S02]  /*3be0*/  FFMA.FTZ R33, R90, R33, -R32 ;  /* 0x000000215a217223 */ /* 0x000fe40000010820 */
[C---:B------:R-:W-:Y:S02]  /*3bf0*/  FFMA.FTZ R30, R112.reuse, R31, R30 ;  /* 0x0000001f701e7223 */ /* 0x040fe4000001001e */
[----:B------:R-:W-:Y:S02]  /*3c00*/  FFMA.FTZ R28, R112, R29, -R28 ;  /* 0x0000001d701c7223 */ /* 0x000fe4000001081c */
[----:B------:R-:W-:Y:S02]  /*3c10*/  FADD.FTZ R34, RZ, R34 ;  /* 0x00000022ff227221 */ /* 0x000fe40000010000 */
[----:B------:R-:W-:Y:S02]  /*3c20*/  FADD.FTZ R33, R78, R33 ;  /* 0x000000214e217221 */ /* 0x000fe40000010000 */
[----:B------:R-:W-:-:S02]  /*3c30*/  FMUL.FTZ R29, R115, R30 ;  /* 0x0000001e731d7220 */ /* 0x000fc40000410000 */
[----:B------:R-:W-:Y:S02]  /*3c40*/  FMUL.FTZ R31, R115, R28 ;  /* 0x0000001c731f7220 */ /* 0x000fe40000410000 */
[C---:B------:R-:W-:Y:S02]  /*3c50*/  FMUL.FTZ R32, R95.reuse, R34 ;  /* 0x000000225f207220 */ /* 0x040fe40000410000 */
[-C--:B------:R-:W-:Y:S02]  /*3c60*/  FMUL.FTZ R35, R95, R33.reuse ;  /* 0x000000215f237220 */ /* 0x080fe40000410000 */
[C---:B------:R-:W-:Y:S02]  /*3c70*/  FFMA.FTZ R29, R110.reuse, R28, -R29 ;  /* 0x0000001c6e1d7223 */ /* 0x040fe4000001081d */
[----:B------:R-:W-:Y:S02]  /*3c80*/  FFMA.FTZ R31, R110, R30, R31 ;  /* 0x0000001e6e1f7223 */ /* 0x000fe4000001001f */
[----:B------:R-:W-:-:S02]  /*3c90*/  FFMA.FTZ R32, R94, R33, -R32 ;  /* 0x000000215e207223 */ /* 0x000fc40000010820 */
[----:B------:R-:W-:Y:S02]  /*3ca0*/  FFMA.FTZ R35, R94, R34, R35 ;  /* 0x000000225e237223 */ /* 0x000fe40000010023 */
[C---:B------:R-:W-:Y:S02]  /*3cb0*/  FMUL.FTZ R30, R113.reuse, R29 ;  /* 0x0000001d711e7220 */ /* 0x040fe40000410000 */
[-C--:B------:R-:W-:Y:S02]  /*3cc0*/  FMUL.FTZ R28, R113, R31.reuse ;  /* 0x0000001f711c7220 */ /* 0x080fe40000410000 */
[----:B------:R-:W-:Y:S02]  /*3cd0*/  FADD.FTZ R32, R79, R32 ;  /* 0x000000204f207221 */ /* 0x000fe40000010000 */
[----:B------:R-:W-:Y:S02]  /*3ce0*/  FADD.FTZ R35, RZ, R35 ;  /* 0x00000023ff237221 */ /* 0x000fe40000010000 */
[----:B------:R-:W-:-:S02]  /*3cf0*/  FFMA.FTZ R30, R114, R31, R30 ;  /* 0x0000001f721e7223 */ /* 0x000fc4000001001e */
        /* <DEDUP_REMOVED lines=26> */
[-C--:B------:R-:W-:Y:S02]  /*3ea0*/  FMUL.FTZ R33, R101, R35.reuse ;  /* 0x0000002365217220 */ /* 0x080fe40000410000 */
[C---:B------:R-:W-:Y:S02]  /*3eb0*/  FMUL.FTZ R31, R95.reuse, R28 ;  /* 0x0000001c5f1f7220 */ /* 0x040fe40000410000 */
[----:B------:R-:W-:Y:S02]  /*3ec0*/  FMUL.FTZ R29, R95, R30 ;  /* 0x0000001e5f1d7220 */ /* 0x000fe40000410000 */
[----:B------:R-:W-:-:S02]  /*3ed0*/  FFMA.FTZ R34, R100, R35, R34 ;  /* 0x0000002364227223 */ /* 0x000fc40000010022 */
[----:B------:R-:W-:Y:S02]  /*3ee0*/  FFMA.FTZ R33, R100, R32, -R33 ;  /* 0x0000002064217223 */ /* 0x000fe40000010821 */
[C---:B------:R-:W-:Y:S02]  /*3ef0*/  FFMA.FTZ R31, R94.reuse, R30, R31 ;  /* 0x0000001e5e1f7223 */ /* 0x040fe4000001001f */
[C---:B-1----:R-:W-:Y:S02]  /*3f00*/  FMUL.FTZ R102, R103.reuse, R102 ;  /* 0x0000006667667220 */ /* 0x042fe40000410000 */
[----:B--2---:R-:W-:Y:S02]  /*3f10*/  FMUL.FTZ R103, R103, R38 ;  /* 0x0000002667677220 */ /* 0x004fe40000410000 */
[----:B------:R-:W-:Y:S02]  /*3f20*/  FFMA.FTZ R29, R94, R28, -R29 ;  /* 0x0000001c5e1d7223 */ /* 0x000fe4000001081d */
[----:B------:R-:W-:-:S02]  /*3f30*/  FADD.FTZ R34, RZ, R34 ;  /* 0x00000022ff227221 */ /* 0x000fc40000010000 */
[----:B------:R-:W-:Y:S02]  /*3f40*/  FADD.FTZ R33, R82, R33 ;  /* 0x0000002152217221 */ /* 0x000fe40000010000 */
[C---:B------:R-:W-:Y:S02]  /*3f50*/  FMUL.FTZ R28, R97.reuse, R31 ;  /* 0x0000001f611c7220 */ /* 0x040fe40000410000 */
[----:B------:R-:W-:Y:S02]  /*3f60*/  FMUL.FTZ R30, R97, R29 ;  /* 0x0000001d611e7220 */ /* 0x000fe40000410000 */
[C---:B------:R-:W-:Y:S02]  /*3f70*/  FMUL.FTZ R32, R103.reuse, R34 ;  /* 0x0000002267207220 */ /* 0x040fe40000410000 */
[----:B------:R-:W-:Y:S02]  /*3f80*/  FMUL.FTZ R35, R103, R33 ;  /* 0x0000002167237220 */ /* 0x000fe40000410000 */
[----:B------:R-:W-:-:S02]  /*3f90*/  FFMA.FTZ R28, R96, R29, -R28 ;  /* 0x0000001d601c7223 */ /* 0x000fc4000001081c */
[----:B------:R-:W-:Y:S02]  /*3fa0*/  FFMA.FTZ R30, R96, R31, R30 ;  /* 0x0000001f601e7223 */ /* 0x000fe4000001001e */
[C---:B------:R-:W-:Y:S02]  /*3fb0*/  FFMA.FTZ R32, R102.reuse, R33, -R32 ;  /* 0x0000002166207223 */ /* 0x040fe40000010820 */
[----:B------:R-:W-:Y:S02]  /*3fc0*/  FFMA.FTZ R35, R102, R34, R35 ;  /* 0x0000002266237223 */ /* 0x000fe40000010023 */
[C---:B------:R-:W-:Y:S02]  /*3fd0*/  FMUL.FTZ R31, R99.reuse, R28 ;  /* 0x0000001c631f7220 */ /* 0x040fe40000410000 */
[----:B------:R-:W-:Y:S02]  /*3fe0*/  FMUL.FTZ R29, R99, R30 ;  /* 0x0000001e631d7220 */ /* 0x000fe40000410000 */
[----:B------:R-:W-:-:S02]  /*3ff0*/  FADD.FTZ R32, R83, R32 ;  /* 0x0000002053207221 */ /* 0x000fc40000010000 */
[----:B------:R-:W-:Y:S02]  /*4000*/  FADD.FTZ R35, RZ, R35 ;  /* 0x00000023ff237221 */ /* 0x000fe40000010000 */
[C---:B------:R-:W-:Y:S02]  /*4010*/  FFMA.FTZ R31, R98.reuse, R30, R31 ;  /* 0x0000001e621f7223 */ /* 0x040fe4000001001f */
[----:B------:R-:W-:Y:S02]  /*4020*/  FFMA.FTZ R29, R98, R28, -R29 ;  /* 0x0000001c621d7223 */ /* 0x000fe4000001081d */
[C---:B------:R-:W-:Y:S02]  /*4030*/  FMUL.FTZ R34, R105.reuse, R32 ;  /* 0x0000002069227220 */ /* 0x040fe40000410000 */
[----:B------:R-:W-:Y:S02]  /*4040*/  FMUL.FTZ R33, R105, R35 ;  /* 0x0000002369217220 */ /* 0x000fe40000410000 */
[----:B------:R-:W-:-:S02]  /*4050*/  FMUL.FTZ R28, R101, R31 ;  /* 0x0000001f651c7220 */ /* 0x000fc40000410000 */
[----:B------:R-:W-:Y:S02]  /*4060*/  FMUL.FTZ R30, R101, R29 ;  /* 0x0000001d651e7220 */ /* 0x000fe40000410000 */
[C---:B------:R-:W-:Y:S02]  /*4070*/  FFMA.FTZ R34, R104.reuse, R35, R34 ;  /* 0x0000002368227223 */ /* 0x040fe40000010022 */
[----:B------:R-:W-:Y:S02]  /*4080*/  FFMA.FTZ R32, R104, R32, -R33 ;  /* 0x0000002068207223 */ /* 0x000fe40000010821 */
[C---:B------:R-:W-:Y:S02]  /*4090*/  FFMA.FTZ R28, R100.reuse, R29, -R28 ;  /* 0x0000001d641c7223 */ /* 0x040fe4000001081c */
[----:B------:R-:W-:Y:S02]  /*40a0*/  FFMA.FTZ R30, R100, R31, R30 ;  /* 0x0000001f641e7223 */ /* 0x000fe4000001001e */
[----:B------:R-:W-:-:S02]  /*40b0*/  FADD.FTZ R35, RZ, R34 ;  /* 0x00000022ff237221 */ /* 0x000fc40000010000 */
[----:B------:R-:W-:Y:S02]  /*40c0*/  FADD.FTZ R34, R87, R32 ;  /* 0x0000002057227221 */ /* 0x000fe40000010000 */
[C---:B------:R-:W-:Y:S01]  /*40d0*/  FMUL.FTZ R31, R103.reuse, R28 ;  /* 0x0000001c671f7220 */ /* 0x040fe20000410000 */
[----:B------:R-:W0:Y:S01]  /*40e0*/  SHFL.UP PT, R39, R35, 0x1, RZ ;  /* 0x0420000023277989 */ /* 0x000e2200000e00ff */
[-C--:B------:R-:W-:Y:S02]  /*40f0*/  FMUL.FTZ R29, R103, R30.reuse ;  /* 0x0000001e671d7220 */ /* 0x080fe40000410000 */
[C---:B------:R-:W-:Y:S01]  /*4100*/  FFMA.FTZ R31, R102.reuse, R30, R31 ;  /* 0x0000001e661f7223 */ /* 0x040fe2000001001f */
[----:B------:R-:W1:Y:S01]  /*4110*/  SHFL.UP PT, R38, R34, 0x1, RZ ;  /* 0x0420000022267989 */ /* 0x000e6200000e00ff */
[----:B------:R-:W-:Y:S01]  /*4120*/  FFMA.FTZ R29, R102, R28, -R29 ;  /* 0x0000001c661d7223 */ /* 0x000fe2000001081d */
[----:B------:R-:W-:Y:S01]  /*4130*/  MOV R30, R62 ;  /* 0x0000003e001e7202 */ /* 0x000fe20000000f00 */
[----:B------:R-:W-:-:S02]  /*4140*/  FMUL.FTZ R32, R105, R31 ;  /* 0x0000001f69207220 */ /* 0x000fc40000410000 */
[-C--:B------:R-:W-:Y:S02]  /*4150*/  FMUL.FTZ R33, R105, R29.reuse ;  /* 0x0000001d69217220 */ /* 0x080fe40000410000 */
[C---:B------:R-:W-:Y:S02]  /*4160*/  FFMA.FTZ R32, R104.reuse, R29, -R32 ;  /* 0x0000001d68207223 */ /* 0x040fe40000010820 */
[----:B------:R-:W-:Y:S01]  /*4170*/  FFMA.FTZ R33, R104, R31, R33 ;  /* 0x0000001f68217223 */ /* 0x000fe20000010021 */
[----:B------:R-:W-:Y:S02]  /*4180*/  MOV R31, R85 ;  /* 0x00000055001f7202 */ /* 0x000fe40000000f00 */
[----:B------:R-:W2:Y:S04]  /*4190*/  SHFL.UP PT, R37, R32, 0x1, RZ ;  /* 0x0420000020257989 */ /* 0x000ea800000e00ff */
[----:B------:R-:W3:Y:S01]  /*41a0*/  SHFL.UP PT, R36, R33, 0x1, RZ ;  /* 0x0420000021247989 */ /* 0x000ee200000e00ff */
[----:B0-----:R-:W-:-:S03]  /*41b0*/  FMUL.FTZ R29, R33, R39 ;  /* 0x00000027211d7220 */ /* 0x001fc60000410000 */
[----:B------:R0:W4:Y:S01]  /*41c0*/  LDG.E.64 R66, [R30.64] ;  /* 0x000000061e427981 */ /* 0x000122000c1e1b00 */
[-C--:B-1----:R-:W-:Y:S02]  /*41d0*/  FMUL.FTZ R28, R33, R38.reuse ;  /* 0x00000026211c7220 */ /* 0x082fe40000410000 */
[C---:B------:R-:W-:Y:S02]  /*41e0*/  FFMA.FTZ R29, R32.reuse, R38, -R29 ;  /* 0x00000026201d7223 */ /* 0x040fe4000001081d */
[----:B------:R-:W-:Y:S02]  /*41f0*/  FFMA.FTZ R28, R32, R39, R28 ;  /* 0x00000027201c7223 */ /* 0x000fe4000001001c */
[----:B------:R-:W-:Y:S01]  /*4200*/  @P0 FADD.FTZ R34, R34, R29 ;  /* 0x0000001d22220221 */ /* 0x000fe20000010000 */
[----:B------:R-:W-:Y:S01]  /*4210*/  MOV R29, R93 ;  /* 0x0000005d001d7202 */ /* 0x000fe20000000f00 */
[----:B------:R-:W-:Y:S01]  /*4220*/  @P0 FADD.FTZ R35, R35, R28 ;  /* 0x0000001c23230221 */ /* 0x000fe20000010000 */
[----:B------:R-:W-:-:S02]  /*4230*/  MOV R28, R86 ;  /* 0x00000056001c7202 */ /* 0x000fc40000000f00 */
[----:B------:R-:W1:Y:S01]  /*4240*/  SHFL.UP PT, R39, R34, 0x2, RZ ;  /* 0x0440000022277989 */ /* 0x000e6200000e00ff */
[----:B--2---:R-:W-:-:S03]  /*4250*/  FMUL.FTZ R71, R33, R37 ;  /* 0x0000002521477220 */ /* 0x004fc60000410000 */
[----:B------:R-:W2:Y:S01]  /*4260*/  SHFL.UP PT, R125, R35, 0x2, RZ ;  /* 0x04400000237d7989 */ /* 0x000ea200000e00ff */
[-C--:B---3--:R-:W-:Y:S02]  /*4270*/  FMUL.FTZ R38, R33, R36.reuse ;  /* 0x0000002421267220 */ /* 0x088fe40000410000 */
[C---:B------:R-:W-:Y:S01]  /*4280*/  FFMA.FTZ R36, R32.reuse, R36, R71 ;  /* 0x0000002420247223 */ /* 0x040fe20000010047 */
[----:B------:R1:W4:Y:S01]  /*4290*/  LDG.E.64 R68, [R28.64] ;  /* 0x000000061c447981 */ /* 0x000322000c1e1b00 */
[----:B------:R-:W-:-:S03]  /*42a0*/  @P0 FFMA.FTZ R32, R32, R37, -R38 ;  /* 0x0000002520200223 */ /* 0x000fc60000010826 */
[----:B------:R-:W-:Y:S02]  /*42b0*/  FSEL R36, R33, R36, !P0 ;  /* 0x0000002421247208 */ /* 0x000fe40004000000 */
[----:B------:R-:W3:Y:S04]  /*42c0*/  SHFL.UP PT, R33, R32, 0x2, RZ ;  /* 0x0440000020217989 */ /* 0x000ee800000e00ff */
[----:B------:R-:W5:Y:S01]  /*42d0*/  SHFL.UP PT, R37, R36, 0x2, RZ ;  /* 0x0440000024257989 */ /* 0x000f6200000e00ff */
[----:B------:R-:W-:Y:S01]  /*42e0*/  ISETP.GE.AND P0, PT, R8, 0x2, PT ;  /* 0x000000020800780c */ /* 0x000fe20003f06270 */
[C---:B-1----:R-:W-:Y:S02]  /*42f0*/  FMUL.FTZ R29, R36.reuse, R39 ;  /* 0x00000027241d7220 */ /* 0x042fe40000410000 */
[----:B--2---:R-:W-:-:S02]  /*4300*/  FMUL.FTZ R28, R36, R125 ;  /* 0x0000007d241c7220 */ /* 0x004fc40000410000 */
[C---:B0-----:R-:W-:Y:S02]  /*4310*/  FFMA.FTZ R30, R32.reuse, R125, R29 ;  /* 0x0000007d201e7223 */ /* 0x041fe4000001001d */
[----:B------:R-:W-:-:S06]  /*4320*/  FFMA.FTZ R39, R32, R39, -R28 ;  /* 0x0000002720277223 */ /* 0x000fcc000001081c */
[----:B------:R-:W-:Y:S02]  /*4330*/  @P0 FADD.FTZ R35, R35, R30 ;  /* 0x0000001e23230221 */ /* 0x000fe40000010000 */
[----:B------:R-:W-:Y:S02]  /*4340*/  @P0 FADD.FTZ R34, R34, R39 ;  /* 0x0000002722220221 */ /* 0x000fe40000010000 */
[C---:B---3--:R-:W-:Y:S01]  /*4350*/  FMUL.FTZ R30, R36.reuse, R33 ;  /* 0x00000021241e7220 */ /* 0x048fe20000410000 */
[----:B------:R-:W0:Y:S01]  /*4360*/  SHFL.UP PT, R29, R35, 0x4, RZ ;  /* 0x04800000231d7989 */ /* 0x000e2200000e00ff */
[----:B-----5:R-:W-:-:S03]  /*4370*/  FMUL.FTZ R28, R36, R37 ;  /* 0x00000025241c7220 */ /* 0x020fc60000410000 */
        /* <DEDUP_REMOVED lines=23> */
[----:B0-----:R-:W-:-:S04]  /*44f0*/  FMUL.FTZ R30, R36, R29 ;  /* 0x0000001d241e7220 */ /* 0x001fc80000410000 */
[-C--:B-1----:R-:W-:Y:S02]  /*4500*/  FFMA.FTZ R30, R32, R37.reuse, R30 ;  /* 0x00000025201e7223 */ /* 0x082fe4000001001e */
[----:B------:R-:W-:-:S06]  /*4510*/  FMUL.FTZ R28, R36, R37 ;  /* 0x00000025241c7220 */ /* 0x000fcc0000410000 */
[----:B------:R-:W-:Y:S02]  /*4520*/  @P1 FADD.FTZ R35, R35, R30 ;  /* 0x0000001e23231221 */ /* 0x000fe40000010000 */
[----:B--2---:R-:W-:Y:S02]  /*4530*/  FMUL.FTZ R30, R36, R33 ;  /* 0x00000021241e7220 */ /* 0x004fe40000410000 */
[----:B------:R-:W-:Y:S02]  /*4540*/  FFMA.FTZ R29, R32, R29, -R28 ;  /* 0x0000001d201d7223 */ /* 0x000fe4000001081c */
[-C--:B---3--:R-:W-:Y:S02]  /*4550*/  FMUL.FTZ R38, R36, R31.reuse ;  /* 0x0000001f24267220 */ /* 0x088fe40000410000 */
[----:B------:R-:W-:Y:S01]  /*4560*/  FFMA.FTZ R39, R32, R31, R30 ;  /* 0x0000001f20277223 */ /* 0x000fe2000001001e */
[----:B------:R-:W0:Y:S01]  /*4570*/  SHFL.UP PT, R37, R35, 0x10, RZ ;  /* 0x0600000023257989 */ /* 0x000e2200000e00ff */
[----:B------:R-:W-:-:S02]  /*4580*/  @P1 FADD.FTZ R34, R34, R29 ;  /* 0x0000001d22221221 */ /* 0x000fc40000010000 */
        /* <DEDUP_REMOVED lines=10> */
[----:B------:R-:W5:Y:S01]  /*4630*/  @!P0 LDS.128 R28, [UR4+0x470] ;  /* 0x00047004ff1c8984 */ /* 0x000f620008000c00 */
[----:B------:R-:W-:Y:S01]  /*4640*/  ISETP.GE.AND P0, PT, R8, 0x10, PT ;  /* 0x000000100800780c */ /* 0x000fe20003f06270 */
        /* <DEDUP_REMOVED lines=26> */
[----:B--2---:R-:W-:Y:S02]  /*47f0*/  @!P2 MOV R34, R30 ;  /* 0x0000001e0022a202 */ /* 0x004fe40000000f00 */
[----:B---3--:R-:W-:Y:S01]  /*4800*/  @!P2 MOV R35, R31 ;  /* 0x0000001f0023a202 */ /* 0x008fe20000000f00 */
[CC--:B------:R-:W-:Y:S02]  /*4810*/  @P3 FMUL.FTZ R32, R71.reuse, R124.reuse ;  /* 0x0000007c47203220 */ /* 0x0c0fe40000410000 */
[C---:B------:R-:W-:Y:S02]  /*4820*/  @P3 FMUL.FTZ R124, R70.reuse, R124 ;  /* 0x0000007c467c3220 */ /* 0x040fe40000410000 */
[-C--:B------:R-:W-:Y:S02]  /*4830*/  @P3 FFMA.FTZ R70, R70, R125.reuse, -R32 ;  /* 0x0000007d46463223 */ /* 0x080fe40000010820 */
[----:B------:R-:W-:-:S02]  /*4840*/  @P3 FFMA.FTZ R124, R71, R125, R124 ;  /* 0x0000007d477c3223 */ /* 0x000fc4000001007c */
[----:B------:R-:W-:Y:S02]  /*4850*/  @P3 FADD.FTZ R34, R34, R70 ;  /* 0x0000004622223221 */ /* 0x000fe40000010000 */
[----:B------:R-:W-:Y:S02]  /*4860*/  @P3 FADD.FTZ R35, R35, R124 ;  /* 0x0000007c23233221 */ /* 0x000fe40000010000 */
[CC--:B------:R-:W-:Y:S02]  /*4870*/  FMUL.FTZ R32, R108.reuse, R34.reuse ;  /* 0x000000226c207220 */ /* 0x0c0fe40000410000 */
        /* <DEDUP_REMOVED lines=35> */
[CC--:B------:R-:W-:Y:S01]  /*4ab0*/  FMUL.FTZ R121, R113.reuse, R115.reuse ;  /* 0x0000007371797220 */ /* 0x0c0fe20000410000 */
[----:B------:R-:W-:Y:S01]  /*4ac0*/  MOV R120, c[0x0][0x1a0] ;  /* 0x0000680000787a02 */ /* 0x000fe20000000f00 */
[-C--:B------:R-:W-:Y:S02]  /*4ad0*/  FMUL.FTZ R113, R113, R110.reuse ;  /* 0x0000006e71717220 */ /* 0x080fe40000410000 */
[C---:B------:R-:W-:Y:S01]  /*4ae0*/  FFMA.FTZ R121, R114.reuse, R110, R121 ;  /* 0x0000006e72797223 */ /* 0x040fe20000010079 */
[----:B------:R-:W-:Y:S01]  /*4af0*/  MOV R32, c[0x0][0x1a4] ;  /* 0x0000690000207a02 */ /* 0x000fe20000000f00 */
[----:B------:R-:W-:Y:S01]  /*4b00*/  FFMA.FTZ R114, R114, R115, -R113 ;  /* 0x0000007372727223 */ /* 0x000fe20000010871 */
[C---:B------:R-:W-:Y:S01]  /*4b10*/  LEA R62, P0, R120.reuse, R62, 0x3 ;  /* 0x0000003e783e7211 */ /* 0x040fe200078018ff */
[----:B------:R-:W-:Y:S01]  /*4b20*/  FADD.FTZ R113, RZ, R121 ;  /* 0x00000079ff717221 */ /* 0x000fe20000010000 */
[----:B------:R-:W-:Y:S01]  /*4b30*/  MOV R33, c[0x0][0x1c0] ;  /* 0x0000700000217a02 */ /* 0x000fe20000000f00 */
[----:B------:R-:W-:Y:S01]  /*4b40*/  FADD.FTZ R114, R75, R114 ;  /* 0x000000724b727221 */ /* 0x000fe20000010000 */
[----:B------:R-:W-:Y:S01]  /*4b50*/  LEA.HI.X R85, R120, R85, R32, 0x3, P0 ;  /* 0x0000005578557211 */ /* 0x000fe200000f1c20 */
[----:B------:R-:W-:Y:S01]  /*4b60*/  FMUL.FTZ R121, R111, R113 ;  /* 0x000000716f797220 */ /* 0x000fe20000410000 */
[----:B------:R-:W-:-:S02]  /*4b70*/  MOV R32, c[0x0][0x1c4] ;  /* 0x0000710000207a02 */ /* 0x000fc40000000f00 */
[----:B------:R-:W-:Y:S01]  /*4b80*/  LEA R86, P0, R33, R86, 0x3 ;  /* 0x0000005621567211 */ /* 0x000fe200078018ff */
[----:B------:R-:W-:-:S03]  /*4b90*/  FMUL.FTZ R111, R111, R114 ;  /* 0x000000726f6f7220 */ /* 0x000fc60000410000 */
[----:B------:R-:W-:Y:S01]  /*4ba0*/  LEA.HI.X R93, R33, R93, R32, 0x3, P0 ;  /* 0x0000005d215d7211 */ /* 0x000fe200000f1c20 */
[----:B----4-:R-:W-:Y:S02]  /*4bb0*/  FMUL.FTZ R33, R67, R69 ;  /* 0x0000004543217220 */ /* 0x010fe40000410000 */
[----:B------:R-:W-:Y:S02]  /*4bc0*/  FFMA.FTZ R111, R116, R113, R111 ;  /* 0x00000071746f7223 */ /* 0x000fe4000001006f */
[C---:B------:R-:W-:Y:S02]  /*4bd0*/  FMUL.FTZ R69, R66.reuse, R69 ;  /* 0x0000004542457220 */ /* 0x040fe40000410000 */
        /* <DEDUP_REMOVED lines=9> */
[-C--:B------:R-:W-:Y:S02]  /*4c70*/  FMUL.FTZ R37, R37, R28.reuse ;  /* 0x0000001c25257220 */ /* 0x080fe40000410000 */
[-C--:B------:R-:W-:Y:S02]  /*4c80*/  FMUL.FTZ R107, R107, R121.reuse ;  /* 0x000000796b6b7220 */ /* 0x080fe40000410000 */
[----:B------:R-:W-:Y:S02]  /*4c90*/  FFMA.FTZ R32, R106, R121, -R32 ;  /* 0x000000796a207223 */ /* 0x000fe40000010820 */
[C---:B------:R-:W-:Y:S02]  /*4ca0*/  FFMA.FTZ R28, R36.reuse, R28, -R123 ;  /* 0x0000001c241c7223 */ /* 0x040fe4000001087b */
[C---:B------:R-:W-:Y:S02]  /*4cb0*/  FFMA.FTZ R29, R36.reuse, R29, R37 ;  /* 0x0000001d241d7223 */ /* 0x040fe40000010025 */
[----:B------:R-:W-:-:S02]  /*4cc0*/  FFMA.FTZ R36, R36, R31, R30 ;  /* 0x0000001f24247223 */ /* 0x000fc4000001001e */
[----:B------:R-:W-:Y:S02]  /*4cd0*/  FFMA.FTZ R107, R106, R111, R107 ;  /* 0x0000006f6a6b7223 */ /* 0x000fe4000001006b */
[----:B------:R-:W-:Y:S02]  /*4ce0*/  FADD.FTZ R37, R77, R32 ;  /* 0x000000204d257221 */ /* 0x000fe40000010000 */
[----:B------:R-:W-:Y:S01]  /*4cf0*/  FADD.FTZ R31, R39, R36 ;  /* 0x00000024271f7221 */ /* 0x000fe20000010000 */
[----:B------:R-:W-:Y:S01]  /*4d00*/  ISETP.NE.AND P0, PT, R7, RZ, PT ;  /* 0x000000ff0700720c */ /* 0x000fe20003f05270 */
[----:B------:R-:W-:Y:S02]  /*4d10*/  FADD.FTZ R39, RZ, R107 ;  /* 0x0000006bff277221 */ /* 0x000fe40000010000 */
[----:B------:R-:W-:Y:S02]  /*4d20*/  FMUL.FTZ R36, R92, R37 ;  /* 0x000000255c247220 */ /* 0x000fe40000410000 */
[----:B------:R-:W-:-:S02]  /*4d30*/  FFMA.FTZ R69, R67, R68, R69 ;  /* 0x0000004443457223 */ /* 0x000fc40000010045 */
[-C--:B------:R-:W-:Y:S02]  /*4d40*/  FMUL.FTZ R92, R92, R39.reuse ;  /* 0x000000275c5c7220 */ /* 0x080fe40000410000 */
[----:B------:R-:W-:Y:S02]  /*4d50*/  FFMA.FTZ R36, R90, R39, R36 ;  /* 0x000000275a247223 */ /* 0x000fe40000010024 */
[----:B------:R-:W-:Y:S02]  /*4d60*/  FADD.FTZ R30, R38, R33 ;  /* 0x00000021261e7221 */ /* 0x000fe40000010000 */
[----:B------:R-:W-:Y:S02]  /*4d70*/  FMUL.FTZ R38, R69, R34 ;  /* 0x0000002245267220 */ /* 0x000fe40000410000 */
[----:B------:R-:W-:Y:S02]  /*4d80*/  FFMA.FTZ R67, R90, R37, -R92 ;  /* 0x000000255a437223 */ /* 0x000fe4000001085c */
[----:B------:R-:W-:-:S02]  /*4d90*/  FADD.FTZ R34, RZ, R36 ;  /* 0x00000024ff227221 */ /* 0x000fc40000010000 */
[----:B------:R-:W-:Y:S02]  /*4da0*/  FFMA.FTZ R38, R66, R35, -R38 ;  /* 0x0000002342267223 */ /* 0x000fe40000010826 */
[----:B------:R-:W-:Y:S02]  /*4db0*/  FADD.FTZ R35, R78, R67 ;  /* 0x000000434e237221 */ /* 0x000fe40000010000 */
[C---:B------:R-:W-:Y:S01]  /*4dc0*/  FMUL.FTZ R36, R95.reuse, R34 ;  /* 0x000000225f247220 */ /* 0x040fe20000410000 */
[----:B------:R-:W-:Y:S02]  /*4dd0*/  @!P0 MOV R32, R88 ;  /* 0x0000005800208202 */ /* 0x000fe40000000f00 */
[----:B------:R-:W-:Y:S01]  /*4de0*/  @!P0 MOV R33, R61 ;  /* 0x0000003d00218202 */ /* 0x000fe20000000f00 */
[-C--:B------:R-:W-:Y:S02]  /*4df0*/  FMUL.FTZ R95, R95, R35.reuse ;  /* 0x000000235f5f7220 */ /* 0x080fe40000410000 */
[----:B------:R-:W-:Y:S01]  /*4e00*/  FFMA.FTZ R36, R94, R35, -R36 ;  /* 0x000000235e247223 */ /* 0x000fe20000010824 */
[----:B------:R-:W-:Y:S01]  /*4e10*/  @!P0 STS.128 [UR4+0x470], R28 ;  /* 0x0004701cff008988 */ /* 0x000fe20008000c04 */
[----:B------:R-:W-:-:S03]  /*4e20*/  FMUL.FTZ R71, R69, R71 ;  /* 0x0000004745477220 */ /* 0x000fc60000410000 */
[----:B------:R0:W-:Y:S02]  /*4e30*/  @!P0 STG.E.128 [R32.64], R28 ;  /* 0x0000001c20008986 */ /* 0x0001e4000c101d06 */
[----:B0-----:R-:W-:Y:S02]  /*4e40*/  FFMA.FTZ R28, R94, R34, R95 ;  /* 0x000000225e1c7223 */ /* 0x001fe4000001005f */
[----:B------:R-:W-:Y:S02]  /*4e50*/  FADD.FTZ R29, R79, R36 ;  /* 0x000000244f1d7221 */ /* 0x000fe40000010000 */
[----:B------:R-:W-:Y:S02]  /*4e60*/  FFMA.FTZ R30, R66, R109, -R71 ;  /* 0x0000006d421e7223 */ /* 0x000fe40000010847 */
[----:B------:R-:W-:Y:S02]  /*4e70*/  FADD.FTZ R28, RZ, R28 ;  /* 0x0000001cff1c7221 */ /* 0x000fe40000010000 */
[----:B------:R-:W-:-:S02]  /*4e80*/  FMUL.FTZ R31, R97, R29 ;  /* 0x0000001d611f7220 */ /* 0x000fc40000410000 */
[----:B------:R-:W-:Y:S02]  /*4e90*/  FFMA.FTZ R45, R30, 2, R45 ;  /* 0x400000001e2d7823 */ /* 0x000fe4000001002d */
[-C--:B------:R-:W-:Y:S02]  /*4ea0*/  FMUL.FTZ R97, R97, R28.reuse ;  /* 0x0000001c61617220 */ /* 0x080fe40000410000 */
[C---:B------:R-:W-:Y:S02]  /*4eb0*/  FFMA.FTZ R30, R96.reuse, R28, R31 ;  /* 0x0000001c601e7223 */ /* 0x040fe4000001001f */
[----:B------:R-:W-:Y:S02]  /*4ec0*/  FFMA.FTZ R31, R96, R29, -R97 ;  /* 0x0000001d601f7223 */ /* 0x000fe40000010861 */
[----:B------:R-:W-:Y:S02]  /*4ed0*/  FADD.FTZ R30, RZ, R30 ;  /* 0x0000001eff1e7221 */ /* 0x000fe40000010000 */
[----:B------:R-:W-:-:S02]  /*4ee0*/  FADD.FTZ R31, R80, R31 ;  /* 0x0000001f501f7221 */ /* 0x000fc40000010000 */
[C---:B------:R-:W-:Y:S02]  /*4ef0*/  FMUL.FTZ R32, R99.reuse, R30 ;  /* 0x0000001e63207220 */ /* 0x040fe40000410000 */
[-C--:B------:R-:W-:Y:S02]  /*4f00*/  FMUL.FTZ R99, R99, R31.reuse ;  /* 0x0000001f63637220 */ /* 0x080fe40000410000 */
[C---:B------:R-:W-:Y:S02]  /*4f10*/  FFMA.FTZ R32, R98.reuse, R31, -R32 ;  /* 0x0000001f62207223 */ /* 0x040fe40000010820 */
[----:B------:R-:W-:Y:S02]  /*4f20*/  FMUL.FTZ R33, R69, R112 ;  /* 0x0000007045217220 */ /* 0x000fe40000410000 */
[----:B------:R-:W-:Y:S02]  /*4f30*/  FFMA.FTZ R99, R98, R30, R99 ;  /* 0x0000001e62637223 */ /* 0x000fe40000010063 */
[----:B------:R-:W-:-:S02]  /*4f40*/  FADD.FTZ R36, R81, R32 ;  /* 0x0000002051247221 */ /* 0x000fc40000010000 */
[----:B------:R-:W-:Y:S02]  /*4f50*/  FFMA.FTZ R43, R38, 2, R43 ;  /* 0x40000000262b7823 */ /* 0x000fe4000001002b */
[----:B------:R-:W-:Y:S02]  /*4f60*/  FFMA.FTZ R118, R66, R118, -R33 ;  /* 0x0000007642767223 */ /* 0x000fe40000010821 */
[----:B------:R-:W-:Y:S02]  /*4f70*/  FADD.FTZ R38, RZ, R99 ;  /* 0x00000063ff267221 */ /* 0x000fe40000010000 */
[C---:B------:R-:W-:Y:S02]  /*4f80*/  FMUL.FTZ R33, R101.reuse, R36 ;  /* 0x0000002465217220 */ /* 0x040fe40000410000 */
[-C--:B------:R-:W-:Y:S02]  /*4f90*/  FMUL.FTZ R101, R101, R38.reuse ;  /* 0x0000002665657220 */ /* 0x080fe40000410000 */
[----:B------:R-:W-:-:S02]  /*4fa0*/  FFMA.FTZ R33, R100, R38, R33 ;  /* 0x0000002664217223 */ /* 0x000fc40000010021 */
[C---:B------:R-:W-:Y:S02]  /*4fb0*/  FMUL.FTZ R107, R69.reuse, R70 ;  /* 0x00000046456b7220 */ /* 0x040fe40000410000 */
[----:B------:R-:W-:Y:S02]  /*4fc0*/  FMUL.FTZ R39, R69, R39 ;  /* 0x0000002745277220 */ /* 0x000fe40000410000 */
[----:B------:R-:W-:Y:S02]  /*4fd0*/  FFMA.FTZ R101, R100, R36, -R101 ;  /* 0x0000002464657223 */ /* 0x000fe40000010865 */
[----:B------:R-:W-:Y:S02]  /*4fe0*/  FADD.FTZ R70, RZ, R33 ;  /* 0x00000021ff467221 */ /* 0x000fe40000010000 */
[----:B------:R-:W-:Y:S02]  /*4ff0*/  FFMA.FTZ R32, R66, R37, -R39 ;  /* 0x0000002542207223 */ /* 0x000fe40000010827 */
[----:B------:R-:W-:-:S02]  /*5000*/  FADD.FTZ R68, R82, R101 ;  /* 0x0000006552447221 */ /* 0x000fc40000010000 */
[C---:B------:R-:W-:Y:S02]  /*5010*/  FMUL.FTZ R33, R103.reuse, R70 ;  /* 0x0000004667217220 */ /* 0x040fe40000410000 */
[----:B------:R-:W-:Y:S02]  /*5020*/  FFMA.FTZ R47, R32, 2, R47 ;  /* 0x40000000202f7823 */ /* 0x000fe4000001002f */
[-C--:B------:R-:W-:Y:S02]  /*5030*/  FMUL.FTZ R103, R103, R68.reuse ;  /* 0x0000004467677220 */ /* 0x080fe40000410000 */
[----:B------:R-:W-:Y:S02]  /*5040*/  FFMA.FTZ R32, R102, R68, -R33 ;  /* 0x0000004466207223 */ /* 0x000fe40000010821 */
[C---:B------:R-:W-:Y:S02]  /*5050*/  FMUL.FTZ R34, R69.reuse, R34 ;  /* 0x0000002245227220 */ /* 0x040fe40000410000 */
[----:B------:R-:W-:-:S02]  /*5060*/  FMUL.FTZ R28, R69, R28 ;  /* 0x0000001c451c7220 */ /* 0x000fc40000410000 */
[----:B------:R-:W-:Y:S02]  /*5070*/  FFMA.FTZ R103, R102, R70, R103 ;  /* 0x0000004666677223 */ /* 0x000fe40000010067 */
[----:B------:R-:W-:Y:S02]  /*5080*/  FADD.FTZ R32, R83, R32 ;  /* 0x0000002053207221 */ /* 0x000fe40000010000 */
[C---:B------:R-:W-:Y:S02]  /*5090*/  FFMA.FTZ R35, R66.reuse, R35, -R34 ;  /* 0x0000002342237223 */ /* 0x040fe40000010822 */
[----:B------:R-:W-:Y:S01]  /*50a0*/  FFMA.FTZ R33, R66, R29, -R28 ;  /* 0x0000001d42217223 */ /* 0x000fe2000001081c */
[----:B------:R-:W-:Y:S01]  /*50b0*/  IADD3 R89, R89, 0x1, RZ ;  /* 0x0000000159597810 */ /* 0x000fe20007ffe0ff */
[----:B------:R-:W-:Y:S02]  /*50c0*/  FADD.FTZ R34, RZ, R103 ;  /* 0x00000067ff227221 */ /* 0x000fe40000010000 */
[----:B------:R-:W-:Y:S01]  /*50d0*/  FMUL.FTZ R29, R105, R32 ;  /* 0x00000020691d7220 */ /* 0x000fe20000410000 */
[----:B------:R-:W-:Y:S01]  /*50e0*/  ISETP.GE.AND P0, PT, R89, c[0x0][0x16c], PT ;  /* 0x00005b0059007a0c */ /* 0x000fe20003f06270 */
[----:B------:R-:W-:-:S02]  /*50f0*/  FMUL.FTZ R105, R105, R34 ;  /* 0x0000002269697220 */ /* 0x000fc40000410000 */
[C---:B------:R-:W-:Y:S01]  /*5100*/  FFMA.FTZ R28, R104.reuse, R34, R29 ;  /* 0x00000022681c7223 */ /* 0x040fe2000001001d */
[----:B------:R-:W-:Y:S01]  /*5110*/  MOV R120, c[0x0][0x188] ;  /* 0x0000620000787a02 */ /* 0x000fe20000000f00 */
[----:B------:R-:W-:Y:S02]  /*5120*/  FMUL.FTZ R30, R69, R30 ;  /* 0x0000001e451e7220 */ /* 0x000fe40000410000 */
[----:B------:R-:W-:Y:S02]  /*5130*/  FADD.FTZ R28, RZ, R28 ;  /* 0x0000001cff1c7221 */ /* 0x000fe40000010000 */
[----:B------:R-:W-:Y:S01]  /*5140*/  FFMA.FTZ R104, R104, R32, -R105 ;  /* 0x0000002068687223 */ /* 0x000fe20000010869 */
[----:B------:R-:W-:Y:S01]  /*5150*/  MOV R122, c[0x0][0x18c] ;  /* 0x00006300007a7a02 */ /* 0x000fe20000000f00 */
[----:B------:R-:W-:Y:S01]  /*5160*/  FFMA.FTZ R48, R33, 2, R48 ;  /* 0x4000000021307823 */ /* 0x000fe20000010030 */
[----:B------:R-:W-:Y:S01]  /*5170*/  LEA R84, P1, R120, R84, 0x3 ;  /* 0x0000005478547211 */ /* 0x000fe200078218ff */
[----:B------:R-:W-:-:S02]  /*5180*/  FFMA.FTZ R30, R66, R31, -R30 ;  /* 0x0000001f421e7223 */ /* 0x000fc4000001081e */
[C---:B------:R-:W-:Y:S02]  /*5190*/  FMUL.FTZ R117, R69.reuse, R117 ;  /* 0x0000007545757220 */ /* 0x040fe40000410000 */
[C---:B------:R-:W-:Y:S02]  /*51a0*/  FMUL.FTZ R110, R69.reuse, R110 ;  /* 0x0000006e456e7220 */ /* 0x040fe40000410000 */
[C---:B------:R-:W-:Y:S02]  /*51b0*/  FMUL.FTZ R113, R69.reuse, R113 ;  /* 0x0000007145717220 */ /* 0x040fe40000410000 */
[C---:B------:R-:W-:Y:S02]  /*51c0*/  FMUL.FTZ R111, R69.reuse, R111 ;  /* 0x0000006f456f7220 */ /* 0x040fe40000410000 */
[C---:B------:R-:W-:Y:S02]  /*51d0*/  FMUL.FTZ R31, R69.reuse, R38 ;  /* 0x00000026451f7220 */ /* 0x040fe40000410000 */
[----:B------:R-:W-:-:S02]  /*51e0*/  FMUL.FTZ R29, R69, R70 ;  /* 0x00000046451d7220 */ /* 0x000fc40000410000 */
[C---:B------:R-:W-:Y:S02]  /*51f0*/  FMUL.FTZ R33, R69.reuse, R34 ;  /* 0x0000002245217220 */ /* 0x040fe40000410000 */
[----:B------:R-:W-:Y:S02]  /*5200*/  FMUL.FTZ R69, R69, R28 ;  /* 0x0000001c45457220 */ /* 0x000fe40000410000 */
[----:B------:R-:W-:Y:S01]  /*5210*/  FADD.FTZ R104, R87, R104 ;  /* 0x0000006857687221 */ /* 0x000fe20000010000 */
[----:B------:R-:W-:Y:S01]  /*5220*/  LEA.HI.X R91, R120, R91, R122, 0x3, P1 ;  /* 0x0000005b785b7211 */ /* 0x000fe200008f1c7a */
[----:B------:R-:W-:Y:S01]  /*5230*/  FFMA.FTZ R51, R30, 2, R51 ;  /* 0x400000001e337823 */ /* 0x000fe20000010033 */
[----:B------:R-:W-:Y:S01]  /*5240*/  IADD3 R88, P1, R88, 0x10, RZ ;  /* 0x0000001058587810 */ /* 0x000fe20007f3e0ff */
[C---:B------:R-:W-:Y:S01]  /*5250*/  FFMA.FTZ R107, R66.reuse, R108, -R107 ;  /* 0x0000006c426b7223 */ /* 0x040fe2000001086b */
[----:B------:R-:W-:Y:S01]  /*5260*/  UIADD3 UR4, UR4, 0x10, URZ ;  /* 0x0000001004047890 */ /* 0x000fe2000fffe03f */
[----:B------:R-:W-:-:S02]  /*5270*/  FFMA.FTZ R117, R66, R119, -R117 ;  /* 0x0000007742757223 */ /* 0x000fc40000010875 */
[C---:B------:R-:W-:Y:S02]  /*5280*/  FFMA.FTZ R115, R66.reuse, R115, -R110 ;  /* 0x0000007342737223 */ /* 0x040fe4000001086e */
[C---:B------:R-:W-:Y:S02]  /*5290*/  FFMA.FTZ R114, R66.reuse, R114, -R113 ;  /* 0x0000007242727223 */ /* 0x040fe40000010871 */
[C---:B------:R-:W-:Y:S02]  /*52a0*/  FFMA.FTZ R111, R66.reuse, R121, -R111 ;  /* 0x00000079426f7223 */ /* 0x040fe4000001086f */
[C---:B------:R-:W-:Y:S02]  /*52b0*/  FFMA.FTZ R31, R66.reuse, R36, -R31 ;  /* 0x00000024421f7223 */ /* 0x040fe4000001081f */
[C---:B------:R-:W-:Y:S02]  /*52c0*/  FFMA.FTZ R28, R66.reuse, R68, -R29 ;  /* 0x00000044421c7223 */ /* 0x040fe4000001081d */
[----:B------:R-:W-:-:S02]  /*52d0*/  FFMA.FTZ R30, R66, R32, -R33 ;  /* 0x00000020421e7223 */ /* 0x000fc40000010821 */
[----:B------:R-:W-:Y:S01]  /*52e0*/  FFMA.FTZ R69, R66, R104, -R69 ;  /* 0x0000006842457223 */ /* 0x000fe20000010845 */
[----:B------:R-:W-:Y:S01]  /*52f0*/  IADD3.X R61, RZ, R61, RZ, P1, !PT ;  /* 0x0000003dff3d7210 */ /* 0x000fe20000ffe4ff */
        /* <DEDUP_REMOVED lines=13> */
.L_x_1760:
        /* <DEDUP_REMOVED lines=10> */
[----:B------:R-:W-:-:S02]  /*5470*/  F2FP.BF16.PACK_AB R52, R52, R47 ;  /* 0x0000002f3434723e */ /* 0x000fc400000010ff */
[C---:B------:R-:W-:Y:S02]  /*5480*/  SHF.L.U32 R18, R9.reuse, 0x9, RZ ;  /* 0x0000000909127819 */ /* 0x040fe400000006ff */
[----:B------:R-:W-:Y:S02]  /*5490*/  IADD3 R9, R9, 0x1, RZ ;  /* 0x0000000109097810 */ /* 0x000fe40007ffe0ff */
[--C-:B------:R-:W-:Y:S02]  /*54a0*/  SHF.R.S32.HI R19, RZ, 0x1f, R18.reuse ;  /* 0x0000001fff137819 */ /* 0x100fe40000011412 */
[----:B------:R-:W-:Y:S01]  /*54b0*/  IADD3 R12, P1, R12, 0x400, RZ ;  /* 0x000004000c0c7810 */ /* 0x000fe20007f3e0ff */
[----:B------:R0:W-:Y:S01]  /*54c0*/  STS.128 [R16], R20 ;  /* 0x0000001410007388 */ /* 0x0001e20000000c00 */
[----:B------:R-:W-:Y:S01]  /*54d0*/  IADD3 R14, P2, R14, 0x400, RZ ;  /* 0x000004000e0e7810 */ /* 0x000fe20007f5e0ff */
[----:B------:R-:W-:Y:S01]  /*54e0*/  IMAD.WIDE.U32 R18, R5, c[0x0][0x200], R18 ;  /* 0x0000800005127a25 */ /* 0x000fe200078e0012 */
[----:B------:R-:W-:Y:S01]  /*54f0*/  IADD3.X R13, RZ, R13, RZ, P1, !PT ;  /* 0x0000000dff0d7210 */ /* 0x000fe20000ffe4ff */
[----:B------:R1:W-:Y:S01]  /*5500*/  STS.128 [R16+0x10], R52 ;  /* 0x0000103410007388 */ /* 0x0003e20000000c00 */
[----:B------:R-:W-:-:S06]  /*5510*/  NOP ;  /* 0x0000000000007918 */ /* 0x000fcc0000000000 */
[----:B------:R-:W2:Y:S01]  /*5520*/  LDS.128 R24, [R8.X16] ;  /* 0x0000000008187984 */ /* 0x000ea2000000cc00 */
[----:B------:R-:W-:Y:S01]  /*5530*/  IADD3 R19, R19, R17, RZ ;  /* 0x0000001113137210 */ /* 0x000fe20007ffe0ff */
[----:B------:R-:W-:Y:S01]  /*5540*/  IMAD R17, R3, c[0x0][0x208], RZ ;  /* 0x0000820003117a24 */ /* 0x000fe200078e02ff */
[----:B------:R-:W-:Y:S01]  /*5550*/  IADD3.X R15, RZ, R15, RZ, P2, !PT ;  /* 0x0000000fff0f7210 */ /* 0x000fe200017fe4ff */
[----:B------:R-:W3:Y:S02]  /*5560*/  LDS.128 R28, [R8.X16+0x200] ;  /* 0x00020000081c7984 */ /* 0x000ee4000000cc00 */
[C---:B0-----:R-:W-:Y:S02]  /*5570*/  IMAD R21, R0.reuse, c[0x0][0x20c], R17 ;  /* 0x0000830000157a24 */ /* 0x041fe400078e0211 */
[----:B-1----:R-:W-:-:S05]  /*5580*/  IMAD.WIDE.U32 R16, R0, c[0x0][0x208], R18 ;  /* 0x0000820000107a25 */ /* 0x002fca00078e0012 */
[----:B------:R-:W-:Y:S02]  /*5590*/  IADD3 R17, R17, R21, RZ ;  /* 0x0000001511117210 */ /* 0x000fe40007ffe0ff */
[----:B------:R-:W-:-:S04]  /*55a0*/  LEA R18, P0, R16, c[0x0][0x258], 0x1 ;  /* 0x0000960010127a11 */ /* 0x000fc800078008ff */
[----:B------:R-:W-:Y:S02]  /*55b0*/  LEA.HI.X R19, R16, c[0x0][0x25c], R17, 0x1, P0 ;  /* 0x0000970010137a11 */ /* 0x000fe400000f0c11 */
[----:B------:R-:W-:-:S03]  /*55c0*/  ISETP.GE.AND P0, PT, R9, c[0x0][0x174], PT ;  /* 0x00005d0009007a0c */ /* 0x000fc60003f06270 */
[----:B------:R-:W-:-:S05]  /*55d0*/  IMAD.WIDE R16, R11, 0x10, R18 ;  /* 0x000000100b107825 */ /* 0x000fca00078e0212 */
[----:B--2---:R0:W-:Y:S04]  /*55e0*/  STG.E.128 [R16.64], R24 ;  /* 0x0000001810007986 */ /* 0x0041e8000c101d06 */
[----:B---3--:R0:W-:Y:S01]  /*55f0*/  STG.E.128 [R16.64+0x200], R28 ;  /* 0x0002001c10007986 */ /* 0x0081e2000c101d06 */
[----:B------:R-:W-:Y:S01]  /*5600*/  @P0 CALL.REL.NOINC `(.L_x_1762) ;  /* 0x0000001000000944 */ /* 0x000fe20003c00000 */
[----:B------:R-:W-:Y:S05]  /*5610*/  BRA `(.L_x_1763) ;  /* 0xffffad3000007947 */ /* 0x000fea000383ffff */
.L_x_1762:
[----:B------:R-:W-:Y:S05]  /*5620*/  EXIT ;  /* 0x000000000000794d */ /* 0x000fea0003800000 */
.L_x_1764:
        /* <DEDUP_REMOVED lines=13> */
.L_x_5360:


//--------------------- .text._Z25selective_scan_fwd_kernelI32Selective_Scan_fwd_kernel_traitsILi32ELi16ELi1ELb1ELb0ELb0ELb1EN3c108BFloat16ENS1_7complexIfEEEEv13SSMParamsBase --------------------------
	.section	.text._Z25selective_scan_fwd_kernelI32Selective_Scan_fwd_kernel_traitsILi32ELi16ELi1ELb1ELb0ELb0ELb1EN3c108BFloat16ENS1_7complexIfEEEEv13SSMParamsBase,"ax",@progbits
	.sectioninfo	@"SHI_REGISTERS=128"
	.align	128
        .global         _Z25selective_scan_fwd_kernelI32Selective_Scan_fwd_kernel_traitsILi32ELi16ELi1ELb1ELb0ELb0ELb1EN3c108BFloat16ENS1_7complexIfEEEEv13SSMParamsBase
        .type           _Z25selective_scan_fwd_kernelI32Selective_Scan_fwd_kernel_traitsILi32ELi16ELi1ELb1ELb0ELb0ELb1EN3c108BFloat16ENS1_7complexIfEEEEv13SSMParamsBase,@function
        .size           _Z25selective_scan_fwd_kernelI32Selective_Scan_fwd_kernel_traitsILi32ELi16ELi1ELb1ELb0ELb0ELb1EN3c108BFloat16ENS1_7complexIfEEEEv13SSMParamsBase,(.L_x_5361 - _Z25selective_scan_fwd_kernelI32Selective_Scan_fwd_kernel_traitsILi32ELi16ELi1ELb1ELb0ELb0ELb1EN3c108BFloat16ENS1_7complexIfEEEEv13SSMParamsBase)
        .other          _Z25selective_scan_fwd_kernelI32Selective_Scan_fwd_kernel_traitsILi32ELi16ELi1ELb1ELb0ELb0ELb1EN3c108BFloat16ENS1_7complexIfEEEEv13SSMParamsBase,@"STO_CUDA_ENTRY STV_DEFAULT"
_Z25selective_scan_fwd_kernelI32Selective_Scan_fwd_kernel_traitsILi32ELi16ELi1ELb1ELb0ELb0ELb1EN3c108BFloat16ENS1_7complexIfEEEEv13SSMParamsBase:
.text._Z25selective_scan_fwd_kernelI32Selective_Scan_fwd_kernel_traitsILi32ELi16ELi1ELb1ELb0ELb0ELb1EN3c108BFloat16ENS1_7complexIfEEEEv13SSMParamsBase:
        /* <DEDUP_REMOVED lines=22> */
[----:B-1----:R-:W-:Y:S01]  /*0160*/  IMAD R9, R11, c[0x0][0x1e0], RZ ;  /* 0x000078000b097a24 */ /* 0x002fe200078e02ff */
[----:B------:R-:W0:Y:S01]  /*0170*/  S2R R10, SR_TID.X ;  /* 0x00000000000a7919 */ /* 0x000e220000002100 */
[----:B------:R-:W-:Y:S01]  /*0180*/  IMAD.WIDE.U32 R4, R12, c[0x0][0x1e0], RZ ;  /* 0x000078000c047a25 */ /* 0x000fe200078e00ff */
[----:B------:R-:W-:-:S03]  /*0190*/  MOV R8, RZ ;  /* 0x000000ff00087202 */ /* 0x000fc60000000f00 */
[C---:B------:R-:W-:Y:S02]  /*01a0*/  IMAD R9, R12.reuse, c[0x0][0x1e4], R9 ;  /* 0x000079000c097a24 */ /* 0x040fe400078e0209 */
[----:B------:R-:W-:Y:S02]  /*01b0*/  IMAD R7, R11, c[0x0][0x1d0], RZ ;  /* 0x000074000b077a24 */ /* 0x000fe400078e02ff */
[----:B------:R-:W-:Y:S01]  /*01c0*/  IMAD.WIDE.U32 R2, R12, c[0x0][0x1d0], RZ ;  /* 0x000074000c027a25 */ /* 0x000fe200078e00ff */
[----:B------:R-:W-:-:S03]  /*01d0*/  IADD3 R5, R5, R9, RZ ;  /* 0x0000000905057210 */ /* 0x000fc60007ffe0ff */
[----:B------:R-:W-:Y:S02]  /*01e0*/  IMAD R9, R15, c[0x0][0x1e8], RZ ;  /* 0x00007a000f097a24 */ /* 0x000fe400078e02ff */
[----:B------:R-:W-:Y:S02]  /*01f0*/  IMAD R7, R12, c[0x0][0x1d4], R7 ;  /* 0x000075000c077a24 */ /* 0x000fe400078e0207 */
[C---:B------:R-:W-:Y:S02]  /*0200*/  IMAD R19, R16.reuse, c[0x0][0x1ec], R9 ;  /* 0x00007b0010137a24 */ /* 0x040fe400078e0209 */
[----:B------:R-:W1:Y:S01]  /*0210*/  S2R R9, SR_LANEID ;  /* 0x0000000000097919 */ /* 0x000e620000000000 */
[----:B------:R-:W-:Y:S01]  /*0220*/  IADD3 R3, R3, R7, RZ ;  /* 0x0000000703037210 */ /* 0x000fe20007ffe0ff */
[----:B------:R-:W-:Y:S02]  /*0230*/  IMAD R7, R15, c[0x0][0x1d8], RZ ;  /* 0x000076000f077a24 */ /* 0x000fe400078e02ff */
[----:B------:R-:W-:Y:S01]  /*0240*/  IMAD.WIDE.U32 R4, R16, c[0x0][0x1e8], R4 ;  /* 0x00007a0010047a25 */ /* 0x000fe200078e0004 */
[----:B0-----:R-:W-:-:S03]  /*0250*/  SHF.L.U32 R0, R10, 0x1, RZ ;  /* 0x000000010a007819 */ /* 0x001fc600000006ff */
[C---:B------:R-:W-:Y:S02]  /*0260*/  IMAD R7, R16.reuse, c[0x0][0x1dc], R7 ;  /* 0x0000770010077a24 */ /* 0x040fe400078e0207 */
[----:B------:R-:W-:-:S05]  /*0270*/  IMAD.WIDE.U32 R2, R16, c[0x0][0x1d8], R2 ;  /* 0x0000760010027a25 */ /* 0x000fca00078e0002 */
[----:B------:R-:W-:Y:S02]  /*0280*/  IADD3 R3, R3, R7, RZ ;  /* 0x0000000703037210 */ /* 0x000fe40007ffe0ff */
[----:B------:R-:W-:Y:S02]  /*0290*/  LEA R17, P0, R2, c[0x0][0x240], 0x1 ;  /* 0x0000900002117a11 */ /* 0x000fe400078008ff */
[----:B------:R-:W-:Y:S02]  /*02a0*/  IADD3 R7, R5, R19, RZ ;  /* 0x0000001305077210 */ /* 0x000fe40007ffe0ff */
[----:B------:R-:W-:Y:S02]  /*02b0*/  LEA R5, P1, R4, c[0x0][0x248], 0x1 ;  /* 0x0000920004057a11 */ /* 0x000fe400078208ff */
[----:B------:R-:W-:Y:S02]  /*02c0*/  LEA.HI.X R18, R2, c[0x0][0x244], R3, 0x1, P0 ;  /* 0x0000910002127a11 */ /* 0x000fe400000f0c03 */
[----:B------:R-:W-:-:S02]  /*02d0*/  LOP3.LUT R3, R0, 0xffffffc0, RZ, 0xc0, !PT ;  /* 0xffffffc000037812 */ /* 0x000fc400078ec0ff */
[----:B------:R-:W-:Y:S02]  /*02e0*/  LEA.HI.X R0, R4, c[0x0][0x24c], R7, 0x1, P1 ;  /* 0x0000930004007a11 */ /* 0x000fe400008f0c07 */
[----:B------:R-:W-:Y:S02]  /*02f0*/  LOP3.LUT R6, R3, 0x1f, R10, 0xf8, !PT ;  /* 0x0000001f03067812 */ /* 0x000fe400078ef80a */
[----:B------:R-:W-:Y:S02]  /*0300*/  MOV R2, R5 ;  /* 0x0000000500027202 */ /* 0x000fe40000000f00 */
[----:B------:R-:W-:Y:S02]  /*0310*/  LOP3.LUT R7, R10, 0x1f, RZ, 0xc0, !PT ;  /* 0x0000001f0a077812 */ /* 0x000fe400078ec0ff */
[----:B------:R-:W-:Y:S02]  /*0320*/  MOV R4, R17 ;  /* 0x0000001100047202 */ /* 0x000fe40000000f00 */
[----:B------:R-:W-:-:S02]  /*0330*/  MOV R5, R18 ;  /* 0x0000001200057202 */ /* 0x000fc40000000f00 */
[----:B-1----:R-:W-:Y:S02]  /*0340*/  MOV R3, R0 ;  /* 0x0000000000037202 */ /* 0x002fe40000000f00 */
.L_x_1800:
[----:B------:R-:W-:Y:S01]  /*0350*/  BAR.SYNC.DEFER_BLOCKING 0x0 ;  /* 0x0000000000007b1d */ /* 0x000fe20000010000 */
[----:B-1----:R-:W-:-:S05]  /*0360*/  IMAD.WIDE R18, R6, 0x10, R4 ;  /* 0x0000001006127825 */ /* 0x002fca00078e0204 */
[----:B------:R-:W2:Y:S04]  /*0370*/  LDG.E.128 R20, [R18.64] ;  /* 0x0000000612147981 */ /* 0x000ea8000c1e1d00 */
        /* <DEDUP_REMOVED lines=74> */
.L_x_1766:
[----:B-12---:R-:W-:Y:S05]  /*0820*/  BSYNC B0 ;  /* 0x0000000000007941 */ /* 0x006fea0003800000 */
.L_x_1765:
        /* <DEDUP_REMOVED lines=36> */
.L_x_1768:
[----:B------:R-:W-:Y:S05]  /*0a70*/  BSYNC B0 ;  /* 0x0000000000007941 */ /* 0x000fea0003800000 */
.L_x_1767:
        /* <DEDUP_REMOVED lines=38> */
.L_x_1770:
[----:B------:R-:W-:Y:S05]  /*0ce0*/  BSYNC B0 ;  /* 0x0000000000007941 */ /* 0x000fea0003800000 */
.L_x_1769:
        /* <DEDUP_REMOVED lines=36> */
.L_x_1772:
[----:B------:R-:W-:Y:S05]  /*0f30*/  BSYNC B0 ;  /* 0x0000000000007941 */ /* 0x000fea0003800000 */
.L_x_1771:
        /* <DEDUP_REMOVED lines=38> */
.L_x_1774:
[----:B------:R-:W-:Y:S05]  /*11a0*/  BSYNC B0 ;  /* 0x0000000000007941 */ /* 0x000fea0003800000 */
.L_x_1773:
        /* <DEDUP_REMOVED lines=39> */
.L_x_1776:
[----:B------:R-:W-:Y:S05]  /*1420*/  BSYNC B0 ;  /* 0x0000000000007941 */ /* 0x000fea0003800000 */
.L_x_1775:
        /* <DEDUP_REMOVED lines=43> */
.L_x_1778:
[----:B------:R-:W-:Y:S05]  /*16e0*/  BSYNC B0 ;  /* 0x0000000000007941 */ /* 0x000fea0003800000 */
.L_x_1777:
        /* <DEDUP_REMOVED lines=41> */
.L_x_1780:
[----:B------:R-:W-:Y:S05]  /*1980*/  BSYNC B0 ;  /* 0x0000000000007941 */ /* 0x000fea0003800000 */
.L_x_1779:
        /* <DEDUP_REMOVED lines=43> */
.L_x_1782:
[----:B------:R-:W-:Y:S05]  /*1c40*/  BSYNC B0 ;  /* 0x0000000000007941 */ /* 0x000fea0003800000 */
.L_x_1781:
        /* <DEDUP_REMOVED lines=41> */
.L_x_1784:
[----:B------:R-:W-:Y:S05]  /*1ee0*/  BSYNC B0 ;  /* 0x0000000000007941 */ /* 0x000fea0003800000 */
.L_x_1783:
        /* <DEDUP_REMOVED lines=47> */
.L_x_1786:
[----:B------:R-:W-:Y:S05]  /*21e0*/  BSYNC B0 ;  /* 0x0000000000007941 */ /* 0x000fea0003800000 */
.L_x_1785:
        /* <DEDUP_REMOVED lines=33> */
.L_x_1788:
[----:B------:R-:W-:Y:S05]  /*2400*/  BSYNC B0 ;  /* 0x0000000000007941 */ /* 0x000fea0003800000 */
.L_x_1787:
        /* <DEDUP_REMOVED lines=33> */
.L_x_1790:
[----:B------:R-:W-:Y:S05]  /*2620*/  BSYNC B0 ;  /* 0x0000000000007941 */ /* 0x000fea0003800000 */
.L_x_1789:
        /* <DEDUP_REMOVED lines=33> */
.L_x_1792:
[----:B------:R-:W-:Y:S05]  /*2840*/  BSYNC B0 ;  /* 0x0000000000007941 */ /* 0x000fea0003800000 */
.L_x_1791:
        /* <DEDUP_REMOVED lines=33> */
.L_x_1794:
[----:B------:R-:W-:Y:S05]  /*2a60*/  BSYNC B0 ;  /* 0x0000000000007941 */ /* 0x000fea0003800000 */
.L_x_1793:
        /* <DEDUP_REMOVED lines=33> */
.L_x_1796:
[----:B------:R-:W-:Y:S05]  /*2c80*/  BSYNC B0 ;  /* 0x0000000000007941 */ /* 0x000fea0003800000 */
.L_x_1795:
        /* <DEDUP_REMOVED lines=50> */
.L_x_1798:
        /* <DEDUP_REMOVED lines=530> */
[----:B------:R-:W-:-:S02]  /*50d0*/  FMUL.FTZ R29, R105, R32 ;  /* 0x00000020691d7220 */ /* 0x000fc40000410000 */
[----:B------:R-:W-:Y:S01]  /*50e0*/  FMUL.FTZ R30, R69, R30 ;  /* 0x0000001e451e7220 */ /* 0x000fe20000410000 */
[----:B------:R-:W-:Y:S01]  /*50f0*/  ISETP.GE.AND P0, PT, R89, c[0x0][0x16c], PT ;  /* 0x00005b0059007a0c */ /* 0x000fe20003f06270 */
[-C--:B------:R-:W-:Y:S02]  /*5100*/  FFMA.FTZ R29, R104, R34.reuse, R29 ;  /* 0x00000022681d7223 */ /* 0x080fe4000001001d */
[----:B------:R-:W-:Y:S01]  /*5110*/  FMUL.FTZ R105, R105, R34 ;  /* 0x0000002269697220 */ /* 0x000fe20000410000 */
[----:B------:R-:W-:Y:S01]  /*5120*/  MOV R120, c[0x0][0x188] ;  /* 0x0000620000787a02 */ /* 0x000fe20000000f00 */
[----:B------:R-:W-:Y:S02]  /*5130*/  FFMA.FTZ R31, R66, R31, -R30 ;  /* 0x0000001f421f7223 */ /* 0x000fe4000001081e */
[----:B------:R-:W-:Y:S02]  /*5140*/  FADD.FTZ R30, RZ, R29 ;  /* 0x0000001dff1e7221 */ /* 0x000fe40000010000 */
[----:B------:R-:W-:Y:S01]  /*5150*/  FFMA.FTZ R104, R104, R32, -R105 ;  /* 0x0000002068687223 */ /* 0x000fe20000010869 */
[----:B------:R-:W-:Y:S01]  /*5160*/  MOV R122, c[0x0][0x18c] ;  /* 0x00006300007a7a02 */ /* 0x000fe20000000f00 */
[----:B------:R-:W-:Y:S01]  /*5170*/  FFMA.FTZ R22, R31, 2, R22 ;  /* 0x400000001f167823 */ /* 0x000fe20000010016 */
[----:B------:R-:W-:Y:S01]  /*5180*/  LEA R84, P1, R120, R84, 0x3 ;  /* 0x0000005478547211 */ /* 0x000fe200078218ff */
[----:B------:R-:W-:-:S02]  /*5190*/  FMUL.FTZ R117, R69, R117 ;  /* 0x0000007545757220 */ /* 0x000fc40000410000 */
[C---:B------:R-:W-:Y:S02]  /*51a0*/  FMUL.FTZ R110, R69.reuse, R110 ;  /* 0x0000006e456e7220 */ /* 0x040fe40000410000 */
[C---:B------:R-:W-:Y:S02]  /*51b0*/  FMUL.FTZ R113, R69.reuse, R113 ;  /* 0x0000007145717220 */ /* 0x040fe40000410000 */
[C---:B------:R-:W-:Y:S02]  /*51c0*/  FMUL.FTZ R111, R69.reuse, R111 ;  /* 0x0000006f456f7220 */ /* 0x040fe40000410000 */
[C---:B------:R-:W-:Y:S02]  /*51d0*/  FMUL.FTZ R33, R69.reuse, R38 ;  /* 0x0000002645217220 */ /* 0x040fe40000410000 */
[C---:B------:R-:W-:Y:S02]  /*51e0*/  FMUL.FTZ R29, R69.reuse, R70 ;  /* 0x00000046451d7220 */ /* 0x040fe40000410000 */
[----:B------:R-:W-:-:S02]  /*51f0*/  FMUL.FTZ R31, R69, R34 ;  /* 0x00000022451f7220 */ /* 0x000fc40000410000 */
[----:B------:R-:W-:Y:S02]  /*5200*/  FMUL.FTZ R69, R69, R30 ;  /* 0x0000001e45457220 */ /* 0x000fe40000410000 */
[----:B------:R-:W-:Y:S01]  /*5210*/  FADD.FTZ R104, R87, R104 ;  /* 0x0000006857687221 */ /* 0x000fe20000010000 */
[----:B------:R-:W-:Y:S01]  /*5220*/  LEA.HI.X R91, R120, R91, R122, 0x3, P1 ;  /* 0x0000005b785b7211 */ /* 0x000fe200008f1c7a */
[----:B------:R-:W-:Y:S01]  /*5230*/  FFMA.FTZ R23, R28, 2, R23 ;  /* 0x400000001c177823 */ /* 0x000fe20000010017 */
[----:B------:R-:W-:Y:S01]  /*5240*/  IADD3 R88, P1, R88, 0x10, RZ ;  /* 0x0000001058587810 */ /* 0x000fe20007f3e0ff */
[C---:B------:R-:W-:Y:S02]  /*5250*/  FFMA.FTZ R107, R66.reuse, R108, -R107 ;  /* 0x0000006c426b7223 */ /* 0x040fe4000001086b */
[C---:B------:R-:W-:Y:S02]  /*5260*/  FFMA.FTZ R117, R66.reuse, R119, -R117 ;  /* 0x0000007742757223 */ /* 0x040fe40000010875 */
[----:B------:R-:W-:-:S02]  /*5270*/  FFMA.FTZ R115, R66, R115, -R110 ;  /* 0x0000007342737223 */ /* 0x000fc4000001086e */
[C---:B------:R-:W-:Y:S02]  /*5280*/  FFMA.FTZ R114, R66.reuse, R114, -R113 ;  /* 0x0000007242727223 */ /* 0x040fe40000010871 */
[C---:B------:R-:W-:Y:S02]  /*5290*/  FFMA.FTZ R111, R66.reuse, R121, -R111 ;  /* 0x00000079426f7223 */ /* 0x040fe4000001086f */
[C---:B------:R-:W-:Y:S02]  /*52a0*/  FFMA.FTZ R28, R66.reuse, R36, -R33 ;  /* 0x00000024421c7223 */ /* 0x040fe40000010821 */
[C---:B------:R-:W-:Y:S02]  /*52b0*/  FFMA.FTZ R29, R66.reuse, R68, -R29 ;  /* 0x00000044421d7223 */ /* 0x040fe4000001081d */
[C---:B------:R-:W-:Y:S01]  /*52c0*/  FFMA.FTZ R31, R66.reuse, R32, -R31 ;  /* 0x00000020421f7223 */ /* 0x040fe2000001081f */
[----:B------:R-:W-:Y:S01]  /*52d0*/  UIADD3 UR4, UR4, 0x10, URZ ;  /* 0x0000001004047890 */ /* 0x000fe2000fffe03f */
[----:B------:R-:W-:Y:S01]  /*52e0*/  FFMA.FTZ R66, R66, R104, -R69 ;  /* 0x0000006842427223 */ /* 0x000fe20000010845 */
[----:B------:R-:W-:Y:S01]  /*52f0*/  IADD3.X R61, RZ, R61, RZ, P1, !PT ;  /* 0x0000003dff3d7210 */ /* 0x000fe20000ffe4ff */
        /* <DEDUP_REMOVED lines=13> */
.L_x_1797:
[----:B------:R-:W-:Y:S01]  /*53d0*/  BAR.SYNC.DEFER_BLOCKING 0x0 ;  /* 0x0000000000007b1d */ /* 0x000fe20000010000 */
[----:B------:R-:W-:Y:S01]  /*53e0*/  F2FP.BF16.PACK_AB R31, R26, R27 ;  /* 0x0000001b1a1f723e */ /* 0x000fe200000010ff */
[C---:B------:R-:W-:Y:S01]  /*53f0*/  IMAD R49, R11.reuse, c[0x0][0x200], RZ ;  /* 0x000080000b317a24 */ /* 0x040fe200078e02ff */
        /* <DEDUP_REMOVED lines=10> */
[----:B------:R-:W-:-:S04]  /*54a0*/  SHF.L.U32 R54, R8, 0x9, RZ ;  /* 0x0000000908367819 */ /* 0x000fc800000006ff */
[--C-:B------:R-:W-:Y:S01]  /*54b0*/  SHF.R.S32.HI R55, RZ, 0x1f, R54.reuse ;  /* 0x0000001fff377819 */ /* 0x100fe20000011436 */
[----:B------:R0:W-:Y:S04]  /*54c0*/  STS.128 [R0], R28 ;  /* 0x0000001c00007388 */ /* 0x0001e80000000c00 */
[----:B------:R-:W-:Y:S01]  /*54d0*/  IMAD.WIDE.U32 R48, R12, c[0x0][0x200], R54 ;  /* 0x000080000c307a25 */ /* 0x000fe200078e0036 */
[----:B------:R1:W-:Y:S01]  /*54e0*/  STS.128 [R0+0x10], R32 ;  /* 0x0000102000007388 */ /* 0x0003e20000000c00 */
[----:B------:R-:W-:-:S06]  /*54f0*/  NOP ;  /* 0x0000000000007918 */ /* 0x000fcc0000000000 */
[----:B------:R-:W2:Y:S01]  /*5500*/  LDS.128 R36, [R9.X16] ;  /* 0x0000000009247984 */ /* 0x000ea2000000cc00 */
[----:B------:R-:W-:-:S03]  /*5510*/  IADD3 R49, R49, R51, RZ ;  /* 0x0000003331317210 */ /* 0x000fc60007ffe0ff */
[----:B------:R-:W3:Y:S01]  /*5520*/  LDS.128 R44, [R9.X16+0x200] ;  /* 0x00020000092c7984 */ /* 0x000ee2000000cc00 */
[----:B0-----:R-:W-:Y:S02]  /*5530*/  IMAD R29, R15, c[0x0][0x208], RZ ;  /* 0x000082000f1d7a24 */ /* 0x001fe400078e02ff */
[----:B------:R-:W-:-:S04]  /*5540*/  IMAD.WIDE.U32 R30, R12, c[0x0][0x1f0], R54 ;  /* 0x00007c000c1e7a25 */ /* 0x000fc800078e0036 */
[C---:B-1----:R-:W-:Y:S01]  /*5550*/  IMAD R33, R16.reuse, c[0x0][0x20c], R29 ;  /* 0x0000830010217a24 */ /* 0x042fe200078e021d */
        /* <DEDUP_REMOVED lines=13> */
[----:B--2---:R-:W-:Y:S04]  /*5630*/  STG.E.128 [R56.64], R36 ;  /* 0x0000002438007986 */ /* 0x004fe8000c101d06 */
[----:B---3--:R-:W-:Y:S04]  /*5640*/  STG.E.128 [R56.64+0x200], R44 ;  /* 0x0002002c38007986 */ /* 0x008fe8000c101d06 */
[----:B------:R-:W-:Y:S06]  /*5650*/  BAR.SYNC.DEFER_BLOCKING 0x0 ;  /* 0x0000000000007b1d */ /* 0x000fec0000010000 */
[----:B------:R-:W2:Y:S04]  /*5660*/  LDG.E.128 R28, [R58.64] ;  /* 0x000000063a1c7981 */ /* 0x000ea8000c1e1d00 */
[----:B------:R-:W3:Y:S01]  /*5670*/  LDG.E.128 R32, [R58.64+0x200] ;  /* 0x000200063a207981 */ /* 0x000ee2000c1e1d00 */
        /* <DEDUP_REMOVED lines=9> */
[----:B------:R-:W0:Y:S04]  /*5710*/  LDS.128 R48, [R0] ;  /* 0x0000000000307984 */ /* 0x000e280000000c00 */
[----:B------:R-:W1:Y:S01]  /*5720*/  LDS.128 R36, [R0+0x10] ;  /* 0x0000100000247984 */ /* 0x000e620000000c00 */
[----:B0-----:R-:W-:Y:S02]  /*5730*/  PRMT R31, RZ, 0x5410, R49 ;  /* 0x00005410ff1f7816 */ /* 0x001fe40000000031 */
[----:B------:R-:W-:Y:S02]  /*5740*/  PRMT R45, RZ, 0x5410, R51 ;  /* 0x00005410ff2d7816 */ /* 0x000fe40000000033 */
[--C-:B------:R-:W-:Y:S01]  /*5750*/  PRMT R29, RZ, 0x5410, R48.reuse ;  /* 0x00005410ff1d7816 */ /* 0x100fe20000000030 */
[----:B------:R-:W-:Y:S01]  /*5760*/  FMUL.FTZ R28, R31, -1.4426950216293334961 ;  /* 0xbfb8aa3b1f1c7820 */ /* 0x000fe20000410000 */
[----:B------:R-:W-:-:S02]  /*5770*/  PRMT R48, RZ, 0x7610, R48 ;  /* 0x00007610ff307816 */ /* 0x000fc40000000030 */
[----:B------:R-:W-:Y:S01]  /*5780*/  PRMT R51, RZ, 0x7610, R51 ;  /* 0x00007610ff337816 */ /* 0x000fe20000000033 */
[----:B------:R0:W2:Y:S01]  /*5790*/  MUFU.EX2 R30, R28 ;  /* 0x0000001c001e7308 */ /* 0x0000a20000000800 */
[--C-:B------:R-:W-:Y:S01]  /*57a0*/  PRMT R33, RZ, 0x5410, R50.reuse ;  /* 0x00005410ff217816 */ /* 0x100fe20000000032 */
[----:B------:R-:W-:Y:S01]  /*57b0*/  FMUL.FTZ R44, R48, -1.4426950216293334961 ;  /* 0xbfb8aa3b302c7820 */ /* 0x000fe20000410000 */
[----:B------:R-:W-:Y:S01]  /*57c0*/  PRMT R50, RZ, 0x7610, R50 ;  /* 0x00007610ff327816 */ /* 0x000fe20000000032 */
[----:B------:R-:W-:Y:S01]  /*57d0*/  FMUL.FTZ R53, R29, -1.4426950216293334961 ;  /* 0xbfb8aa3b1d357820 */ /* 0x000fe20000410000 */
[----:B-1----:R-:W-:Y:S01]  /*57e0*/  PRMT R58, RZ, 0x5410, R37 ;  /* 0x00005410ff3a7816 */ /* 0x002fe20000000025 */
[----:B------:R-:W-:Y:S01]  /*57f0*/  FMUL.FTZ R47, R51, -1.4426950216293334961 ;  /* 0xbfb8aa3b332f7820 */ /* 0x000fe20000410000 */
[--C-:B------:R-:W-:Y:S01]  /*5800*/  PRMT R61, RZ, 0x5410, R38.reuse ;  /* 0x00005410ff3d7816 */ /* 0x100fe20000000026 */
[----:B------:R-:W-:Y:S01]  /*5810*/  FMUL.FTZ R34, R33, -1.4426950216293334961 ;  /* 0xbfb8aa3b21227820 */ /* 0x000fe20000410000 */
[----:B------:R-:W-:Y:S01]  /*5820*/  PRMT R64, RZ, 0x5410, R39 ;  /* 0x00005410ff407816 */ /* 0x000fe20000000027 */
[----:B0-----:R-:W-:Y:S01]  /*5830*/  FMUL.FTZ R28, R45, -1.4426950216293334961 ;  /* 0xbfb8aa3b2d1c7820 */ /* 0x001fe20000410000 */
[----:B------:R-:W-:Y:S01]  /*5840*/  PRMT R37, RZ, 0x7610, R37 ;  /* 0x00007610ff257816 */ /* 0x000fe20000000025 */
[----:B------:R-:W-:Y:S01]  /*5850*/  FMUL.FTZ R35, R50, -1.4426950216293334961 ;  /* 0xbfb8aa3b32237820 */ /* 0x000fe20000410000 */
[----:B------:R-:W-:Y:S01]  /*5860*/  PRMT R38, RZ, 0x7610, R38 ;  /* 0x00007610ff267816 */ /* 0x000fe20000000026 */
[----:B------:R0:W1:Y:S01]  /*5870*/  MUFU.EX2 R46, R28 ;  /* 0x0000001c002e7308 */ /* 0x0000620000000800 */
[----:B------:R-:W-:Y:S01]  /*5880*/  PRMT R39, RZ, 0x7610, R39 ;  /* 0x00007610ff277816 */ /* 0x000fe20000000027 */
[----:B------:R-:W-:Y:S01]  /*5890*/  FMUL.FTZ R59, R58, -1.4426950216293334961 ;  /* 0xbfb8aa3b3a3b7820 */ /* 0x000fe20000410000 */
[----:B------:R-:W-:Y:S01]  /*58a0*/  PRMT R49, RZ, 0x7610, R49 ;  /* 0x00007610ff317816 */ /* 0x000fe20000000031 */
[----:B------:R-:W-:Y:S01]  /*58b0*/  FMUL.FTZ R60, R37, -1.4426950216293334961 ;  /* 0xbfb8aa3b253c7820 */ /* 0x000fe20000410000 */
[----:B------:R-:W-:Y:S01]  /*58c0*/  PRMT R57, RZ, 0x7610, R36 ;  /* 0x00007610ff397816 */ /* 0x000fe20000000024 */
[----:B------:R-:W-:-:S02]  /*58d0*/  FMUL.FTZ R62, R61, -1.4426950216293334961 ;  /* 0xbfb8aa3b3d3e7820 */ /* 0x000fc40000410000 */
[----:B------:R-:W-:Y:S01]  /*58e0*/  FMUL.FTZ R63, R38, -1.4426950216293334961 ;  /* 0xbfb8aa3b263f7820 */ /* 0x000fe20000410000 */
[----:B0-----:R-:W-:Y:S01]  /*58f0*/  PRMT R28, RZ, 0x5410, R36 ;  /* 0x00005410ff1c7816 */ /* 0x001fe20000000024 */
[----:B------:R-:W-:Y:S01]  /*5900*/  FMUL.FTZ R65, R64, -1.4426950216293334961 ;  /* 0xbfb8aa3b40417820 */ /* 0x000fe20000410000 */
[----:B------:R-:W0:Y:S01]  /*5910*/  MUFU.EX2 R44, R44 ;  /* 0x0000002c002c7308 */ /* 0x000e220000000800 */
[----:B------:R-:W-:Y:S02]  /*5920*/  FMUL.FTZ R66, R39, -1.4426950216293334961 ;  /* 0xbfb8aa3b27427820 */ /* 0x000fe40000410000 */
[----:B------:R-:W-:Y:S02]  /*5930*/  FMUL.FTZ R32, R49, -1.4426950216293334961 ;  /* 0xbfb8aa3b31207820 */ /* 0x000fe40000410000 */
[----:B------:R-:W-:Y:S02]  /*5940*/  FMUL.FTZ R56, R28, -1.4426950216293334961 ;  /* 0xbfb8aa3b1c387820 */ /* 0x000fe40000410000 */
[----:B------:R-:W-:Y:S01]  /*5950*/  FMUL.FTZ R36, R57, -1.4426950216293334961 ;  /* 0xbfb8aa3b39247820 */ /* 0x000fe20000410000 */
[----:B------:R-:W3:Y:S01]  /*5960*/  MUFU.EX2 R53, R53 ;  /* 0x0000003500357308 */ /* 0x000ee20000000800 */
[----:B--2---:R-:W-:-:S02]  /*5970*/  FADD.FTZ R30, R30, 1 ;  /* 0x3f8000001e1e7421 */ /* 0x004fc40000010000 */
[----:B-1----:R-:W-:-:S05]  /*5980*/  FADD.FTZ R46, R46, 1 ;  /* 0x3f8000002e2e7421 */ /* 0x002fca0000010000 */
[----:B------:R-:W1:Y:S01]  /*5990*/  MUFU.EX2 R47, R47 ;  /* 0x0000002f002f7308 */ /* 0x000e620000000800 */
[----:B0-----:R-:W-:-:S07]  /*59a0*/  FADD.FTZ R44, R44, 1 ;  /* 0x3f8000002c2c7421 */ /* 0x001fce0000010000 */
[----:B------:R-:W0:Y:S01]  /*59b0*/  MUFU.EX2 R34, R34 ;  /* 0x0000002200227308 */ /* 0x000e220000000800 */
[----:B---3--:R-:W-:-:S07]  /*59c0*/  FADD.FTZ R53, R53, 1 ;  /* 0x3f80000035357421 */ /* 0x008fce0000010000 */
        /* <DEDUP_REMOVED lines=20> */
[----:B------:R-:W1:Y:S01]  /*5b10*/  MUFU.RCP R68, R53 ;  /* 0x0000003500447308 */ /* 0x000e620000001000 */
[----:B0-----:R-:W-:-:S07]  /*5b20*/  FADD.FTZ R56, R56, 1 ;  /* 0x3f80000038387421 */ /* 0x001fce0000010000 */
[----:B------:R-:W0:Y:S01]  /*5b30*/  MUFU.RCP R67, R44 ;  /* 0x0000002c00437308 */ /* 0x000e220000001000 */
[----:B--2---:R-:W-:-:S07]  /*5b40*/  FADD.FTZ R36, R36, 1 ;  /* 0x3f80000024247421 */ /* 0x004fce0000010000 */
[----:B------:R1:W-:Y:S08]  /*5b50*/  MUFU.RCP R70, R30 ;  /* 0x0000001e00467308 */ /* 0x0003f00000001000 */
[----:B------:R-:W2:Y:S01]  /*5b60*/  MUFU.RCP R44, R47 ;  /* 0x0000002f002c7308 */ /* 0x000ea20000001000 */
[----:B-1----:R-:W-:Y:S02]  /*5b70*/  FMUL.FTZ R30, R29, R68 ;  /* 0x000000441d1e7220 */ /* 0x002fe40000410000 */
[----:B0-----:R-:W-:-:S02]  /*5b80*/  FMUL.FTZ R29, R48, R67 ;  /* 0x00000043301d7220 */ /* 0x001fc40000410000 */
[----:B------:R-:W-:Y:S02]  /*5b90*/  FMUL.FTZ R30, R30, R19 ;  /* 0x000000131e1e7220 */ /* 0x000fe40000410000 */
[----:B------:R-:W-:Y:S01]  /*5ba0*/  FMUL.FTZ R29, R29, R18 ;  /* 0x000000121d1d7220 */ /* 0x000fe20000410000 */
[----:B------:R-:W0:Y:S08]  /*5bb0*/  MUFU.RCP R34, R34 ;  /* 0x0000002200227308 */ /* 0x000e300000001000 */
[----:B------:R-:W1:Y:S01]  /*5bc0*/  MUFU.RCP R35, R35 ;  /* 0x0000002300237308 */ /* 0x000e620000001000 */
[----:B--2---:R-:W-:-:S04]  /*5bd0*/  FMUL.FTZ R51, R51, R44 ;  /* 0x0000002c33337220 */ /* 0x004fc80000410000 */
[----:B------:R-:W-:-:S03]  /*5be0*/  FMUL.FTZ R51, R51, R26 ;  /* 0x0000001a33337220 */ /* 0x000fc60000410000 */
[----:B------:R2:W3:Y:S01]  /*5bf0*/  MUFU.RCP R72, R32 ;  /* 0x0000002000487308 */ /* 0x0004e20000001000 */
[----:B0-----:R-:W-:-:S04]  /*5c00*/  FMUL.FTZ R34, R33, R34 ;  /* 0x0000002221227220 */ /* 0x001fc80000410000 */
[----:B------:R-:W-:-:S03]  /*5c10*/  FMUL.FTZ R34, R34, R41 ;  /* 0x0000002922227220 */ /* 0x000fc60000410000 */
[----:B------:R-:W0:Y:S01]  /*5c20*/  MUFU.RCP R46, R46 ;  /* 0x0000002e002e7308 */ /* 0x000e220000001000 */
[----:B--2---:R-:W-:Y:S02]  /*5c30*/  FMUL.FTZ R32, R31, R70 ;  /* 0x000000461f207220 */ /* 0x004fe40000410000 */
[----:B-1----:R-:W-:Y:S02]  /*5c40*/  FMUL.FTZ R31, R50, R35 ;  /* 0x00000023321f7220 */ /* 0x002fe40000410000 */
[----:B------:R-:W-:Y:S02]  /*5c50*/  FMUL.FTZ R32, R32, R17 ;  /* 0x0000001120207220 */ /* 0x000fe40000410000 */
[----:B------:R-:W-:Y:S01]  /*5c60*/  FMUL.FTZ R31, R31, R40 ;  /* 0x000000281f1f7220 */ /* 0x000fe20000410000 */
[----:B------:R-:W1:Y:S01]  /*5c70*/  MUFU.RCP R53, R56 ;  /* 0x0000003800357308 */ /* 0x000e620000001000 */
[----:B---3--:R-:W-:-:S04]  /*5c80*/  FMUL.FTZ R49, R49, R72 ;  /* 0x0000004831317220 */ /* 0x008fc80000410000 */
[----:B------:R-:W-:-:S03]  /*5c90*/  FMUL.FTZ R49, R49, R42 ;  /* 0x0000002a31317220 */ /* 0x000fc60000410000 */
[----:B------:R0:W2:Y:S08]  /*5ca0*/  MUFU.RCP R74, R36 ;  /* 0x00000024004a7308 */ /* 0x0000b00000001000 */
[----:B------:R-:W3:Y:S01]  /*5cb0*/  MUFU.RCP R59, R59 ;  /* 0x0000003b003b7308 */ /* 0x000ee20000001000 */
[----:B0-----:R-:W-:Y:S02]  /*5cc0*/  FMUL.FTZ R36, R45, R46 ;  /* 0x0000002e2d247220 */ /* 0x001fe40000410000 */
[----:B-1----:R-:W-:-:S02]  /*5cd0*/  FMUL.FTZ R28, R28, R53 ;  /* 0x000000351c1c7220 */ /* 0x002fc40000410000 */
[----:B------:R-:W-:Y:S02]  /*5ce0*/  FMUL.FTZ R36, R36, R27 ;  /* 0x0000001b24247220 */ /* 0x000fe40000410000 */
[----:B------:R-:W-:Y:S01]  /*5cf0*/  FMUL.FTZ R28, R28, R25 ;  /* 0x000000191c1c7220 */ /* 0x000fe20000410000 */
[----:B------:R-:W0:Y:S01]  /*5d00*/  MUFU.RCP R60, R60 ;  /* 0x0000003c003c7308 */ /* 0x000e220000001000 */
[----:B--2---:R-:W-:-:S04]  /*5d10*/  FMUL.FTZ R57, R57, R74 ;  /* 0x0000004a39397220 */ /* 0x004fc80000410000 */
[----:B------:R-:W-:-:S03]  /*5d20*/  FMUL.FTZ R57, R57, R24 ;  /* 0x0000001839397220 */ /* 0x000fc60000410000 */
[----:B------:R-:W1:Y:S01]  /*5d30*/  MUFU.RCP R62, R62 ;  /* 0x0000003e003e7308 */ /* 0x000e620000001000 */
[----:B---3--:R-:W-:Y:S01]  /*5d40*/  FMUL.FTZ R58, R58, R59 ;  /* 0x0000003b3a3a7220 */ /* 0x008fe20000410000 */
[----:B------:R-:W-:-:S03]  /*5d50*/  F2FP.BF16.PACK_AB R28, R57, R28 ;  /* 0x0000001c391c723e */ /* 0x000fc600000010ff */
[----:B------:R-:W-:Y:S01]  /*5d60*/  FMUL.FTZ R58, R58, R23 ;  /* 0x000000173a3a7220 */ /* 0x000fe20000410000 */
[----:B------:R-:W-:Y:S02]  /*5d70*/  F2FP.BF16.PACK_AB R23, R51, R36 ;  /* 0x000000243317723e */ /* 0x000fe400000010ff */
[----:B------:R-:W2:Y:S01]  /*5d80*/  MUFU.RCP R63, R63 ;  /* 0x0000003f003f7308 */ /* 0x000ea20000001000 */
[----:B0-----:R-:W-:-:S04]  /*5d90*/  FMUL.FTZ R37, R37, R60 ;  /* 0x0000003c25257220 */ /* 0x001fc80000410000 */
[----:B------:R-:W-:Y:S01]  /*5da0*/  FMUL.FTZ R37, R37, R22 ;  /* 0x0000001625257220 */ /* 0x000fe20000410000 */
[----:B------:R-:W-:Y:S02]  /*5db0*/  F2FP.BF16.PACK_AB R22, R31, R34 ;  /* 0x000000221f16723e */ /* 0x000fe400000010ff */
[----:B------:R-:W0:Y:S01]  /*5dc0*/  MUFU.RCP R65, R65 ;  /* 0x0000004100417308 */ /* 0x000e220000001000 */
[----:B-1----:R-:W-:-:S04]  /*5dd0*/  FMUL.FTZ R18, R61, R62 ;  /* 0x0000003e3d127220 */ /* 0x002fc80000410000 */
[----:B------:R-:W-:Y:S01]  /*5de0*/  FMUL.FTZ R18, R18, R21 ;  /* 0x0000001512127220 */ /* 0x000fe20000410000 */
[----:B------:R-:W-:Y:S01]  /*5df0*/  F2FP.BF16.PACK_AB R21, R49, R32 ;  /* 0x000000203115723e */ /* 0x000fe200000010ff */
[----:B------:R-:W-:Y:S01]  /*5e00*/  BAR.SYNC.DEFER_BLOCKING 0x0 ;  /* 0x0000000000007b1d */ /* 0x000fe20000010000 */
[----:B--2---:R-:W-:-:S04]  /*5e10*/  FMUL.FTZ R17, R38, R63 ;  /* 0x0000003f26117220 */ /* 0x004fc80000410000 */
[----:B------:R-:W-:Y:S01]  /*5e20*/  FMUL.FTZ R17, R17, R20 ;  /* 0x0000001411117220 */ /* 0x000fe20000410000 */
[----:B------:R-:W1:Y:S01]  /*5e30*/  MUFU.RCP R66, R66 ;  /* 0x0000004200427308 */ /* 0x000e620000001000 */
[----:B------:R-:W-:Y:S01]  /*5e40*/  F2FP.BF16.PACK_AB R20, R29, R30 ;  /* 0x0000001e1d14723e */ /* 0x000fe200000010ff */
[----:B0-----:R-:W-:Y:S02]  /*5e50*/  FMUL.FTZ R19, R64, R65 ;  /* 0x0000004140137220 */ /* 0x001fe40000410000 */
[----:B------:R-:W-:Y:S01]  /*5e60*/  F2FP.BF16.PACK_AB R30, R17, R18 ;  /* 0x00000012111e723e */ /* 0x000fe200000010ff */
[----:B------:R-:W-:Y:S01]  /*5e70*/  IMAD R17, R11, c[0x0][0x210], RZ ;  /* 0x000084000b117a24 */ /* 0x000fe200078e02ff */
[----:B------:R-:W-:Y:S01]  /*5e80*/  F2FP.BF16.PACK_AB R29, R37, R58 ;  /* 0x0000003a251d723e */ /* 0x000fe200000010ff */
[----:B------:R-:W-:Y:S02]  /*5e90*/  FMUL.FTZ R19, R19, R52 ;  /* 0x0000003413137220 */ /* 0x000fe40000410000 */
[----:B------:R-:W-:-:S05]  /*5ea0*/  IMAD R17, R12, c[0x0][0x214], R17 ;  /* 0x000085000c117a24 */ /* 0x000fca00078e0211 */
[----:B------:R-:W-:Y:S01]  /*5eb0*/  IADD3 R55, R55, R17, RZ ;  /* 0x0000001137377210 */ /* 0x000fe20007ffe0ff */
[----:B------:R-:W-:Y:S02]  /*5ec0*/  IMAD R17, R15, c[0x0][0x218], RZ ;  /* 0x000086000f117a24 */ /* 0x000fe400078e02ff */
[----:B-1----:R-:W-:Y:S01]  /*5ed0*/  FMUL.FTZ R26, R39, R66 ;  /* 0x00000042271a7220 */ /* 0x002fe20000410000 */
[----:B------:R0:W-:Y:S01]  /*5ee0*/  STS.128 [R0], R20 ;  /* 0x0000001400007388 */ /* 0x0001e20000000c00 */
[----:B------:R-:W-:Y:S02]  /*5ef0*/  IMAD R17, R16, c[0x0][0x21c], R17 ;  /* 0x0000870010117a24 */ /* 0x000fe400078e0211 */
[----:B------:R-:W-:-:S05]  /*5f00*/  FMUL.FTZ R26, R26, R43 ;  /* 0x0000002b1a1a7220 */ /* 0x000fca0000410000 */
[----:B------:R-:W-:Y:S01]  /*5f10*/  F2FP.BF16.PACK_AB R31, R26, R19 ;  /* 0x000000131a1f723e */ /* 0x000fe200000010ff */
[----:B------:R-:W-:-:S04]  /*5f20*/  IMAD.WIDE.U32 R18, R16, c[0x0][0x218], R54 ;  /* 0x0000860010127a25 */ /* 0x000fc800078e0036 */
[----:B------:R-:W-:Y:S01]  /*5f30*/  STS.128 [R0+0x10], R28 ;  /* 0x0000101c00007388 */ /* 0x000fe20000000c00 */
[----:B------:R-:W-:-:S06]  /*5f40*/  NOP ;  /* 0x0000000000007918 */ /* 0x000fcc0000000000 */
[----:B------:R-:W1:Y:S01]  /*5f50*/  LDS.128 R24, [R9.X16] ;  /* 0x0000000009187984 */ /* 0x000e62000000cc00 */
[----:B------:R-:W-:Y:S02]  /*5f60*/  IADD3 R17, R19, R17, RZ ;  /* 0x0000001113117210 */ /* 0x000fe40007ffe0ff */
[C---:B0-----:R-:W-:Y:S01]  /*5f70*/  LEA R20, P0, R18.reuse, c[0x0][0x270], 0x1 ;  /* 0x00009c0012147a11 */ /* 0x041fe200078008ff */
[----:B------:R-:W0:Y:S03]  /*5f80*/  LDS.128 R32, [R9.X16+0x200] ;  /* 0x0002000009207984 */ /* 0x000e26000000cc00 */
[----:B------:R-:W-:Y:S02]  /*5f90*/  LEA.HI.X R21, R18, c[0x0][0x274], R17, 0x1, P0 ;  /* 0x00009d0012157a11 */ /* 0x000fe400000f0c11 */
[----:B------:R-:W-:-:S03]  /*5fa0*/  ISETP.GE.AND P0, PT, R8, c[0x0][0x174], PT ;  /* 0x00005d0008007a0c */ /* 0x000fc60003f06270 */
[----:B------:R-:W-:-:S05]  /*5fb0*/  IMAD.WIDE R18, R6, 0x10, R20 ;  /* 0x0000001006127825 */ /* 0x000fca00078e0214 */
[----:B-1----:R1:W-:Y:S04]  /*5fc0*/  STG.E.128 [R18.64], R24 ;  /* 0x0000001812007986 */ /* 0x0023e8000c101d06 */
[----:B0-----:R1:W-:Y:S01]  /*5fd0*/  STG.E.128 [R18.64+0x200], R32 ;  /* 0x0002002012007986 */ /* 0x0013e2000c101d06 */
[----:B------:R-:W-:Y:S01]  /*5fe0*/  @P0 CALL.REL.NOINC `(.L_x_1799) ;  /* 0x0000001000000944 */ /* 0x000fe20003c00000 */
[----:B------:R-:W-:Y:S05]  /*5ff0*/  BRA `(.L_x_1800) ;  /* 0xffffa35000007947 */ /* 0x000fea000383ffff */
.L_x_1799:
[----:B------:R-:W-:Y:S05]  /*6000*/  EXIT ;  /* 0x000000000000794d */ /* 0x000fea0003800000 */
.L_x_1801:
        /* <DEDUP_REMOVED lines=15> */
.L_x_5361:


//--------------------- .text._Z25selective_scan_fwd_kernelI32Selective_Scan_fwd_kernel_traitsILi32ELi16ELi1ELb1ELb0ELb1ELb0EN3c108BFloat16ENS1_7complexIfEEEEv13SSMParamsBase --------------------------
	.section	.text._Z25selective_scan_fwd_kernelI32Selective_Scan_fwd_kernel_traitsILi32ELi16ELi1ELb1ELb0ELb1ELb0EN3c108BFloat16ENS1_7complexIfEEEEv13SSMParamsBase,"ax",@progbits
	.sectioninfo	@"SHI_REGISTERS=159"
	.align	128
        .global         _Z25selective_scan_fwd_kernelI32Selective_Scan_fwd_kernel_traitsILi32ELi16ELi1ELb1ELb0ELb1ELb0EN3c108BFloat16ENS1_7complexIfEEEEv13SSMParamsBase
        .type           _Z25selective_scan_fwd_kernelI32Selective_Scan_fwd_kernel_traitsILi32ELi16ELi1ELb1ELb0ELb1ELb0EN3c108BFloat16ENS1_7complexIfEEEEv13SSMParamsBase,@function
        .size           _Z25selective_scan_fwd_kernelI32Selective_Scan_fwd_kernel_traitsILi32ELi16ELi1ELb1ELb0ELb1ELb0EN3c108BFloat16ENS1_7complexIfEEEEv13SSMParamsBase,(.L_x_5362 - _Z25selective_scan_fwd_kernelI32Selective_Scan_fwd_kernel_traitsILi32ELi16ELi1ELb1ELb0ELb1ELb0EN3c108BFloat16ENS1_7complexIfEEEEv13SSMParamsBase)
        .other          _Z25selective_scan_fwd_kernelI32Selective_Scan_fwd_kernel_traitsILi32ELi16ELi1ELb1ELb0ELb1ELb0EN3c108BFloat16ENS1_7complexIfEEEEv13SSMParamsBase,@"STO_CUDA_ENTRY STV_DEFAULT"
_Z25selective_scan_fwd_kernelI32Selective_Scan_fwd_kernel_traitsILi32ELi16ELi1ELb1ELb0ELb1ELb0EN3c108BFloat16ENS1_7complexIfEEEEv13SSMParamsBase:
.text._Z25selective_scan_fwd_kernelI32Selective_Scan_fwd_kernel_traitsILi32ELi16ELi1ELb1ELb0ELb1ELb0EN3c108BFloat16ENS1_7complexIfEEEEv13SSMParamsBase:
        /* <DEDUP_REMOVED lines=82> */
[----:B------:R-:W-:-:S02]  /*0520*/  LOP3.LUT R129, R49, 0x1f, RZ, 0xc0, !PT ;  /* 0x0000001f31817812 */ /* 0x000fc400078ec0ff */
[----:B-1----:R-:W-:Y:S02]  /*0530*/  LOP3.LUT R43, R60, 0x1f, R49, 0xf8, !PT ;  /* 0x0000001f3c2b7812 */ /* 0x002fe400078ef831 */
.L_x_1839:
[----:B------:R-:W-:Y:S01]  /*0540*/  BAR.SYNC.DEFER_BLOCKING 0x0 ;  /* 0x0000000000007b1d */ /* 0x000fe20000010000 */
[----:B------:R-:W-:-:S05]  /*0550*/  MOV R40, R58 ;  /* 0x0000003a00287202 */ /* 0x000fca0000000f00 */
[----:B0-----:R-:W-:-:S05]  /*0560*/  IMAD.WIDE R2, R43, 0x10, R40 ;  /* 0x000000102b027825 */ /* 0x001fca00078e0228 */
[----:B------:R-:W2:Y:S04]  /*0570*/  LDG.E.128 R8, [R2.64] ;  /* 0x0000000402087981 */ /* 0x000ea8000c1e1d00 */
[----:B------:R-:W3:Y:S01]  /*0580*/  LDG.E.128 R16, [R2.64+0x200] ;  /* 0x0002000402107981 */ /* 0x000ee2000c1e1d00 */
[----:B------:R-:W-:Y:S02]  /*0590*/  SHF.L.U32 R33, R47, 0x5, RZ ;  /* 0x000000052f217819 */ /* 0x000fe400000006ff */
[----:B------:R-:W-:-:S05]  /*05a0*/  MOV R38, R56 ;  /* 0x0000003800267202 */ /* 0x000fca0000000f00 */
[----:B------:R-:W-:Y:S01]  /*05b0*/  IMAD.WIDE R20, R43, 0x10, R38 ;  /* 0x000000102b147825 */ /* 0x000fe200078e0226 */
        /* <DEDUP_REMOVED lines=71> */
.L_x_1803:
[----:B-12---:R-:W-:Y:S05]  /*0a30*/  BSYNC B0 ;  /* 0x0000000000007941 */ /* 0x006fea0003800000 */
.L_x_1802:
        /* <DEDUP_REMOVED lines=36> */
.L_x_1805:
[----:B------:R-:W-:Y:S05]  /*0c80*/  BSYNC B0 ;  /* 0x0000000000007941 */ /* 0x000fea0003800000 */
.L_x_1804:
        /* <DEDUP_REMOVED lines=38> */
.L_x_1807:
[----:B------:R-:W-:Y:S05]  /*0ef0*/  BSYNC B0 ;  /* 0x0000000000007941 */ /* 0x000fea0003800000 */
.L_x_1806:
        /* <DEDUP_REMOVED lines=36> */
.L_x_1809:
[----:B------:R-:W-:Y:S05]  /*1140*/  BSYNC B0 ;  /* 0x0000000000007941 */ /* 0x000fea0003800000 */
.L_x_1808:
        /* <DEDUP_REMOVED lines=38> */
.L_x_1811:
[----:B------:R-:W-:Y:S05]  /*13b0*/  BSYNC B0 ;  /* 0x0000000000007941 */ /* 0x000fea0003800000 */
.L_x_1810:
        /* <DEDUP_REMOVED lines=39> */
.L_x_1813:
[----:B------:R-:W-:Y:S05]  /*1630*/  BSYNC B0 ;  /* 0x0000000000007941 */ /* 0x000fea0003800000 */
.L_x_1812:
        /* <DEDUP_REMOVED lines=43> */
.L_x_1815:
[----:B------:R-:W-:Y:S05]  /*18f0*/  BSYNC B0 ;  /* 0x0000000000007941 */ /* 0x000fea0003800000 */
.L_x_1814:
        /* <DEDUP_REMOVED lines=41> */
.L_x_1817:
[----:B------:R-:W-:Y:S05]  /*1b90*/  BSYNC B0 ;  /* 0x0000000000007941 */ /* 0x000fea0003800000 */
.L_x_1816:
        /* <DEDUP_REMOVED lines=43> */
.L_x_1819:
[----:B------:R-:W-:Y:S05]  /*1e50*/  BSYNC B0 ;  /* 0x0000000000007941 */ /* 0x000fea0003800000 */
.L_x_1818:
        /* <DEDUP_REMOVED lines=41> */
.L_x_1821:
[----:B------:R-:W-:Y:S05]  /*20f0*/  BSYNC B0 ;  /* 0x0000000000007941 */ /* 0x000fea0003800000 */
.L_x_1820:
        /* <DEDUP_REMOVED lines=47> */
.L_x_1823:
[----:B------:R-:W-:Y:S05]  /*23f0*/  BSYNC B0 ;  /* 0x0000000000007941 */ /* 0x000fea0003800000 */
.L_x_1822:
        /* <DEDUP_REMOVED lines=33> */
.L_x_1825:
[----:B------:R-:W-:Y:S05]  /*2610*/  BSYNC B0 ;  /* 0x0000000000007941 */ /* 0x000fea0003800000 */
.L_x_1824:
        /* <DEDUP_REMOVED lines=33> */
.L_x_1827:
[----:B------:R-:W-:Y:S05]  /*2830*/  BSYNC B0 ;  /* 0x0000000000007941 */ /* 0x000fea0003800000 */
.L_x_1826:
        /* <DEDUP_REMOVED lines=33> */
.L_x_1829:
[----:B------:R-:W-:Y:S05]  /*2a50*/  BSYNC B0 ;  /* 0x0000000000007941 */ /* 0x000fea0003800000 */
.L_x_1828:
        /* <DEDUP_REMOVED lines=33> */
.L_x_1831:
[----:B------:R-:W-:Y:S05]  /*2c70*/  BSYNC B0 ;  /* 0x0000000000007941 */ /* 0x000fea0003800000 */
.L_x_1830:
        /* <DEDUP_REMOVED lines=33> */
.L_x_1833:
[----:B------:R-:W-:Y:S05]  /*2e90*/  BSYNC B0 ;  /* 0x0000000000007941 */ /* 0x000fea0003800000 */
.L_x_1832:
        /* <DEDUP_REMOVED lines=21> */
.L_x_1837:
        /* <DEDUP_REMOVED lines=22> */
[----:B------:R0:W5:Y:S04]  /*3150*/  LDG.E.128 R12, [R2.64+0x400] ;  /* 0x00040004020c7981 */ /* 0x000168000c1e1d00 */
[----:B------:R0:W3:Y:S01]  /*3160*/  LDG.E.128 R16, [R2.64+0x600] ;  /* 0x0006000402107981 */ /* 0x0000e2000c1e1d00 */
[----:B------:R-:W-:-:S02]  /*3170*/  IMAD R115, R57, c[0x0][0x198], RZ ;  /* 0x0000660039737a24 */ /* 0x000fc400078e02ff */
[C---:B--2---:R-:W-:Y:S02]  /*3180*/  FMUL.FTZ R23, R21.reuse, R54 ;  /* 0x0000003615177220 */ /* 0x044fe40000410000 */
[----:B0-----:R-:W-:Y:S02]  /*3190*/  FMUL.FTZ R2, R21, R50 ;  /* 0x0000003215027220 */ /* 0x001fe40000410000 */
[----:B------:R-:W-:Y:S02]  /*31a0*/  FMUL.FTZ R25, R20, 1.4426950216293334961 ;  /* 0x3fb8aa3b14197820 */ /* 0x000fe40000410000 */
[----:B------:R-:W-:Y:S02]  /*31b0*/  FMUL.RZ R23, R23, 0.15915493667125701904 ;  /* 0x3e22f98317177820 */ /* 0x000fe4000040c000 */
[----:B------:R-:W-:Y:S02]  /*31c0*/  FMUL.RZ R3, R2, 0.15915493667125701904 ;  /* 0x3e22f98302037820 */ /* 0x000fe4000040c000 */
[----:B------:R-:W-:-:S02]  /*31d0*/  FMUL.FTZ R20, R21, R52 ;  /* 0x0000003415147220 */ /* 0x000fc40000410000 */
[----:B------:R-:W-:Y:S01]  /*31e0*/  FMUL.FTZ R2, R21, R48 ;  /* 0x0000003015027220 */ /* 0x000fe20000410000 */
[----:B------:R-:W-:Y:S01]  /*31f0*/  MUFU.SIN R130, R23 ;  /* 0x0000001700827308 */ /* 0x000fe20000000400 */
[----:B------:R-:W-:Y:S02]  /*3200*/  FMUL.FTZ R108, R25, R52 ;  /* 0x00000034196c7220 */ /* 0x000fe40000410000 */
[----:B------:R-:W-:-:S05]  /*3210*/  FMUL.RZ R20, R20, 0.15915493667125701904 ;  /* 0x3e22f98314147820 */ /* 0x000fca000040c000 */
[----:B------:R0:W-:Y:S02]  /*3220*/  MUFU.COS R128, R23 ;  /* 0x0000001700807308 */ /* 0x0001e40000000000 */
[----:B0-----:R-:W-:Y:S02]  /*3230*/  FMUL.RZ R23, R2, 0.15915493667125701904 ;  /* 0x3e22f98302177820 */ /* 0x001fe4000040c000 */
[----:B------:R-:W-:-:S04]  /*3240*/  FMUL.FTZ R2, R21, R46 ;  /* 0x0000002e15027220 */ /* 0x000fc80000410000 */
[----:B------:R-:W-:Y:S01]  /*3250*/  MUFU.SIN R113, R20 ;  /* 0x0000001400717308 */ /* 0x000fe20000000400 */
[----:B------:R-:W-:-:S07]  /*3260*/  FMUL.FTZ R107, R25, R50 ;  /* 0x00000032196b7220 */ /* 0x000fce0000410000 */
[----:B------:R0:W-:Y:S08]  /*3270*/  MUFU.COS R111, R20 ;  /* 0x00000014006f7308 */ /* 0x0001f00000000000 */
[----:B------:R-:W1:Y:S01]  /*3280*/  MUFU.EX2 R108, R108 ;  /* 0x0000006c006c7308 */ /* 0x000e620000000800 */
[----:B0-----:R-:W-:Y:S02]  /*3290*/  FMUL.RZ R20, R2, 0.15915493667125701904 ;  /* 0x3e22f98302147820 */ /* 0x001fe4000040c000 */
[----:B------:R-:W-:-:S05]  /*32a0*/  FMUL.FTZ R2, R21, R44 ;  /* 0x0000002c15027220 */ /* 0x000fca0000410000 */
[----:B------:R-:W-:Y:S08]  /*32b0*/  MUFU.SIN R114, R3 ;  /* 0x0000000300727308 */ /* 0x000ff00000000400 */
[----:B------:R0:W-:Y:S02]  /*32c0*/  MUFU.COS R112, R3 ;  /* 0x0000000300707308 */ /* 0x0001e40000000000 */
[----:B0-----:R-:W-:-:S02]  /*32d0*/  FMUL.RZ R3, R2, 0.15915493667125701904 ;  /* 0x3e22f98302037820 */ /* 0x001fc4000040c000 */
[----:B------:R-:W-:-:S04]  /*32e0*/  FMUL.FTZ R2, R21, R42 ;  /* 0x0000002a15027220 */ /* 0x000fc80000410000 */
[----:B------:R-:W-:Y:S01]  /*32f0*/  MUFU.SIN R116, R23 ;  /* 0x0000001700747308 */ /* 0x000fe20000000400 */
[----:B-1----:R-:W-:-:S07]  /*3300*/  FMUL.FTZ R113, R108, R113 ;  /* 0x000000716c717220 */ /* 0x002fce0000410000 */
[----:B------:R0:W-:Y:S01]  /*3310*/  MUFU.COS R110, R23 ;  /* 0x00000017006e7308 */ /* 0x0001e20000000000 */
[----:B------:R-:W-:-:S07]  /*3320*/  FMUL.FTZ R109, R25, R48 ;  /* 0x00000030196d7220 */ /* 0x000fce0000410000 */
[----:B------:R-:W1:Y:S01]  /*3330*/  MUFU.EX2 R107, R107 ;  /* 0x0000006b006b7308 */ /* 0x000e620000000800 */
[----:B0-----:R-:W-:Y:S02]  /*3340*/  FMUL.RZ R23, R2, 0.15915493667125701904 ;  /* 0x3e22f98302177820 */ /* 0x001fe4000040c000 */
[----:B------:R-:W-:Y:S01]  /*3350*/  FMUL.FTZ R2, R21, R40 ;  /* 0x0000002815027220 */ /* 0x000fe20000410000 */
[----:B---3--:R0:W-:Y:S04]  /*3360*/  STS.128 [R47.X16+0x200], R8 ;  /* 0x000200082f007388 */ /* 0x0081e8000000cc00 */
[----:B------:R-:W-:Y:S01]  /*3370*/  MUFU.SIN R118, R20 ;  /* 0x0000001400767308 */ /* 0x000fe20000000400 */
[----:B----4-:R2:W-:Y:S01]  /*3380*/  STS.128 [R47.X16], R4 ;  /* 0x000000042f007388 */ /* 0x0105e2000000cc00 */
[----:B------:R-:W-:-:S06]  /*3390*/  FMUL.FTZ R111, R108, R111 ;  /* 0x0000006f6c6f7220 */ /* 0x000fcc0000410000 */
[----:B------:R3:W-:Y:S01]  /*33a0*/  MUFU.COS R117, R20 ;  /* 0x0000001400757308 */ /* 0x0007e20000000000 */
[----:B0-----:R-:W-:Y:S02]  /*33b0*/  FMUL.FTZ R8, R94, R113 ;  /* 0x000000715e087220 */ /* 0x001fe40000410000 */
[----:B---3--:R-:W-:Y:S02]  /*33c0*/  FMUL.RZ R20, R2, 0.15915493667125701904 ;  /* 0x3e22f98302147820 */ /* 0x008fe4000040c000 */
[----:B------:R-:W-:-:S03]  /*33d0*/  FMUL.FTZ R2, R21, R38 ;  /* 0x0000002615027220 */ /* 0x000fc60000410000 */
[----:B------:R-:W-:Y:S01]  /*33e0*/  MUFU.SIN R120, R3 ;  /* 0x0000000300787308 */ /* 0x000fe20000000400 */
[----:B--2---:R-:W-:Y:S02]  /*33f0*/  FMUL.FTZ R6, RZ, R113 ;  /* 0x00000071ff067220 */ /* 0x004fe40000410000 */
[----:B------:R-:W-:-:S05]  /*3400*/  FFMA.FTZ R7, RZ, R111, R8 ;  /* 0x0000006fff077223 */ /* 0x000fca0000010008 */
[----:B------:R0:W-:Y:S01]  /*3410*/  MUFU.COS R132, R3 ;  /* 0x0000000300847308 */ /* 0x0001e20000000000 */
[----:B------:R-:W-:Y:S02]  /*3420*/  FFMA.FTZ R8, R94, R111, -R6 ;  /* 0x0000006f5e087223 */ /* 0x000fe40000010806 */
[C---:B------:R-:W-:Y:S02]  /*3430*/  FMUL.FTZ R6, R21.reuse, R66 ;  /* 0x0000004215067220 */ /* 0x040fe40000410000 */
[----:B0-----:R-:W-:Y:S02]  /*3440*/  FMUL.RZ R3, R2, 0.15915493667125701904 ;  /* 0x3e22f98302037820 */ /* 0x001fe4000040c000 */
[----:B------:R-:W-:Y:S01]  /*3450*/  FMUL.FTZ R2, R21, R36 ;  /* 0x0000002415027220 */ /* 0x000fe20000410000 */
[----:B------:R-:W0:Y:S01]  /*3460*/  MUFU.EX2 R109, R109 ;  /* 0x0000006d006d7308 */ /* 0x000e220000000800 */
[----:B-1----:R-:W-:Y:S02]  /*3470*/  FMUL.FTZ R114, R107, R114 ;  /* 0x000000726b727220 */ /* 0x002fe40000410000 */
[----:B------:R-:W-:-:S05]  /*3480*/  FADD.FTZ R11, RZ, R7 ;  /* 0x00000007ff0b7221 */ /* 0x000fca0000010000 */
[----:B------:R-:W-:Y:S01]  /*3490*/  MUFU.SIN R122, R23 ;  /* 0x00000017007a7308 */ /* 0x000fe20000000400 */
[----:B------:R-:W-:Y:S01]  /*34a0*/  FADD.FTZ R9, R93, R8 ;  /* 0x000000085d097221 */ /* 0x000fe20000010000 */
[----:B-----5:R1:W-:Y:S06]  /*34b0*/  STS.128 [R47.X16+0x400], R12 ;  /* 0x0004000c2f007388 */ /* 0x0203ec000000cc00 */
[----:B------:R2:W-:Y:S01]  /*34c0*/  MUFU.COS R30, R23 ;  /* 0x00000017001e7308 */ /* 0x0005e20000000000 */
[----:B------:R-:W-:Y:S02]  /*34d0*/  FMUL.FTZ R119, R25, R46 ;  /* 0x0000002e19777220 */ /* 0x000fe40000410000 */
[----:B------:R-:W-:-:S02]  /*34e0*/  FMUL.FTZ R112, R107, R112 ;  /* 0x000000706b707220 */ /* 0x000fc40000410000 */
[----:B--2---:R-:W-:Y:S02]  /*34f0*/  FMUL.RZ R23, R2, 0.15915493667125701904 ;  /* 0x3e22f98302177820 */ /* 0x004fe4000040c000 */
[C---:B------:R-:W-:Y:S02]  /*3500*/  FMUL.FTZ R2, R21.reuse, R34 ;  /* 0x0000002215027220 */ /* 0x040fe40000410000 */
[----:B-1----:R-:W-:Y:S02]  /*3510*/  FMUL.RZ R12, R6, 0.15915493667125701904 ;  /* 0x3e22f983060c7820 */ /* 0x002fe4000040c000 */
[----:B------:R-:W-:Y:S01]  /*3520*/  FMUL.RZ R103, R2, 0.15915493667125701904 ;  /* 0x3e22f98302677820 */ /* 0x000fe2000040c000 */
[----:B------:R-:W-:Y:S01]  /*3530*/  MUFU.SIN R124, R20 ;  /* 0x00000014007c7308 */ /* 0x000fe20000000400 */
[----:B------:R-:W-:Y:S02]  /*3540*/  FMUL.FTZ R2, R21, R32 ;  /* 0x0000002015027220 */ /* 0x000fe40000410000 */
[----:B------:R-:W-:-:S02]  /*3550*/  FMUL.FTZ R6, R114, R11 ;  /* 0x0000000b72067220 */ /* 0x000fc40000410000 */
[----:B------:R-:W-:-:S03]  /*3560*/  FMUL.FTZ R8, R114, R9 ;  /* 0x0000000972087220 */ /* 0x000fc60000410000 */
[----:B------:R-:W-:Y:S01]  /*3570*/  MUFU.COS R123, R20 ;  /* 0x00000014007b7308 */ /* 0x000fe20000000000 */
[----:B------:R-:W-:Y:S02]  /*3580*/  FMUL.RZ R105, R2, 0.15915493667125701904 ;  /* 0x3e22f98302697820 */ /* 0x000fe4000040c000 */
[C---:B------:R-:W-:Y:S02]  /*3590*/  FFMA.FTZ R9, R112.reuse, R9, -R6 ;  /* 0x0000000970097223 */ /* 0x040fe40000010806 */
[----:B------:R-:W-:-:S03]  /*35a0*/  FFMA.FTZ R8, R112, R11, R8 ;  /* 0x0000000b70087223 */ /* 0x000fc60000010008 */
[----:B------:R-:W-:Y:S01]  /*35b0*/  MUFU.SIN R98, R23 ;  /* 0x0000001700627308 */ /* 0x000fe20000000400 */
[----:B0-----:R-:W-:-:S07]  /*35c0*/  FMUL.FTZ R116, R109, R116 ;  /* 0x000000746d747220 */ /* 0x001fce0000410000 */
[----:B------:R0:W-:Y:S01]  /*35d0*/  MUFU.COS R20, R23 ;  /* 0x0000001700147308 */ /* 0x0001e20000000000 */
[----:B------:R-:W-:Y:S02]  /*35e0*/  FADD.FTZ R9, R92, R9 ;  /* 0x000000095c097221 */ /* 0x000fe40000010000 */
[----:B------:R-:W-:-:S05]  /*35f0*/  FADD.FTZ R8, RZ, R8 ;  /* 0x00000008ff087221 */ /* 0x000fca0000010000 */
[----:B------:R-:W-:Y:S01]  /*3600*/  MUFU.SIN R126, R3 ;  /* 0x00000003007e7308 */ /* 0x000fe20000000400 */
[----:B0-----:R-:W-:-:S07]  /*3610*/  FMUL.FTZ R23, R21, R0 ;  /* 0x0000000015177220 */ /* 0x001fce0000410000 */
[----:B------:R0:W-:Y:S01]  /*3620*/  MUFU.COS R125, R3 ;  /* 0x00000003007d7308 */ /* 0x0001e20000000000 */
[----:B------:R-:W-:-:S07]  /*3630*/  FMUL.FTZ R121, R25, R44 ;  /* 0x0000002c19797220 */ /* 0x000fce0000410000 */
[----:B------:R-:W-:Y:S01]  /*3640*/  MUFU.SIN R100, R103 ;  /* 0x0000006700647308 */ /* 0x000fe20000000400 */
[----:B0-----:R-:W-:-:S07]  /*3650*/  IMAD.WIDE.U32 R2, R62, c[0x0][0x198], RZ ;  /* 0x000066003e027a25 */ /* 0x001fce00078e00ff */
[----:B------:R0:W-:Y:S01]  /*3660*/  MUFU.COS R99, R103 ;  /* 0x0000006700637308 */ /* 0x0001e20000000000 */
[----:B------:R-:W-:-:S07]  /*3670*/  FMUL.FTZ R10, R116, R9 ;  /* 0x00000009740a7220 */ /* 0x000fce0000410000 */
[----:B------:R-:W1:Y:S01]  /*3680*/  MUFU.EX2 R119, R119 ;  /* 0x0000007700777308 */ /* 0x000e620000000800 */
[----:B0-----:R-:W-:Y:S02]  /*3690*/  IMAD R103, R62, c[0x0][0x19c], R115 ;  /* 0x000067003e677a24 */ /* 0x001fe400078e0273 */
[----:B------:R-:W-:-:S03]  /*36a0*/  FMUL.RZ R115, R23, 0.15915493667125701904 ;  /* 0x3e22f98317737820 */ /* 0x000fc6000040c000 */
[----:B------:R-:W-:Y:S02]  /*36b0*/  IADD3 R3, R3, R103, RZ ;  /* 0x0000006703037210 */ /* 0x000fe40007ffe0ff */
[----:B------:R-:W-:Y:S01]  /*36c0*/  MUFU.SIN R104, R115 ;  /* 0x0000007300687308 */ /* 0x000fe20000000400 */
[----:B------:R-:W-:-:S07]  /*36d0*/  FMUL.FTZ R6, R116, R8 ;  /* 0x0000000874067220 */ /* 0x000fce0000410000 */
[----:B------:R0:W-:Y:S02]  /*36e0*/  MUFU.COS R103, R115 ;  /* 0x0000007300677308 */ /* 0x0001e40000000000 */
[----:B0-----:R-:W-:-:S06]  /*36f0*/  FMUL.FTZ R115, R109, R110 ;  /* 0x0000006e6d737220 */ /* 0x001fcc0000410000 */
[----:B------:R-:W0:Y:S01]  /*3700*/  MUFU.EX2 R121, R121 ;  /* 0x0000007900797308 */ /* 0x000e220000000800 */
[C---:B------:R-:W-:Y:S02]  /*3710*/  FFMA.FTZ R10, R115.reuse, R8, R10 ;  /* 0x00000008730a7223 */ /* 0x040fe4000001000a */
[----:B------:R-:W-:Y:S02]  /*3720*/  FFMA.FTZ R8, R115, R9, -R6 ;  /* 0x0000000973087223 */ /* 0x000fe40000010806 */
[----:B------:R-:W-:Y:S02]  /*3730*/  IMAD R23, R22, c[0x0][0x1a0], RZ ;  /* 0x0000680016177a24 */ /* 0x000fe400078e02ff */
[----:B-1----:R-:W-:Y:S02]  /*3740*/  FMUL.FTZ R118, R119, R118 ;  /* 0x0000007677767220 */ /* 0x002fe40000410000 */
[----:B------:R-:W-:Y:S02]  /*3750*/  FADD.FTZ R8, R91, R8 ;  /* 0x000000085b087221 */ /* 0x000fe40000010000 */
[----:B------:R-:W-:-:S02]  /*3760*/  FADD.FTZ R10, RZ, R10 ;  /* 0x0000000aff0a7221 */ /* 0x000fc40000010000 */
[----:B------:R-:W-:Y:S02]  /*3770*/  FMUL.FTZ R31, R25, R42 ;  /* 0x0000002a191f7220 */ /* 0x000fe40000410000 */
[----:B------:R-:W-:Y:S02]  /*3780*/  IMAD R127, R84, c[0x0][0x1a4], R23 ;  /* 0x00006900547f7a24 */ /* 0x000fe400078e0217 */
[----:B------:R-:W-:Y:S02]  /*3790*/  FMUL.FTZ R117, R119, R117 ;  /* 0x0000007577757220 */ /* 0x000fe40000410000 */
[----:B------:R-:W-:Y:S02]  /*37a0*/  FMUL.FTZ R11, R118, R8 ;  /* 0x00000008760b7220 */ /* 0x000fe40000410000 */
[----:B------:R-:W-:Y:S01]  /*37b0*/  IMAD.WIDE.U32 R22, R84, c[0x0][0x1a0], R2 ;  /* 0x0000680054167a25 */ /* 0x000fe200078e0002 */
[----:B------:R-:W1:Y:S03]  /*37c0*/  MUFU.EX2 R31, R31 ;  /* 0x0000001f001f7308 */ /* 0x000e660000000800 */
[----:B------:R-:W-:-:S02]  /*37d0*/  FMUL.FTZ R9, R118, R10 ;  /* 0x0000000a76097220 */ /* 0x000fc40000410000 */
[----:B------:R-:W-:Y:S02]  /*37e0*/  FMUL.FTZ R97, R25, R54 ;  /* 0x0000003619617220 */ /* 0x000fe40000410000 */
[----:B------:R-:W-:Y:S01]  /*37f0*/  FFMA.FTZ R11, R117, R10, R11 ;  /* 0x0000000a750b7223 */ /* 0x000fe2000001000b */
[----:B------:R-:W-:Y:S01]  /*3800*/  MUFU.SIN R102, R105 ;  /* 0x0000006900667308 */ /* 0x000fe20000000400 */
[----:B------:R-:W-:Y:S01]  /*3810*/  FMUL.FTZ R2, R21, R64 ;  /* 0x0000004015027220 */ /* 0x000fe20000410000 */
[----:B------:R-:W-:Y:S01]  /*3820*/  IADD3 R3, R23, R127, RZ ;  /* 0x0000007f17037210 */ /* 0x000fe20007ffe0ff */
[----:B------:R-:W-:Y:S02]  /*3830*/  FFMA.FTZ R9, R117, R8, -R9 ;  /* 0x0000000875097223 */ /* 0x000fe40000010809 */
[----:B------:R-:W-:Y:S02]  /*3840*/  FMUL.FTZ R21, R21, R76 ;  /* 0x0000004c15157220 */ /* 0x000fe40000410000 */
[C---:B------:R-:W-:Y:S01]  /*3850*/  FMUL.FTZ R24, R25.reuse, R40 ;  /* 0x0000002819187220 */ /* 0x040fe20000410000 */
[----:B------:R2:W-:Y:S01]  /*3860*/  MUFU.COS R101, R105 ;  /* 0x0000006900657308 */ /* 0x0005e20000000000 */
[----:B------:R-:W-:-:S02]  /*3870*/  FMUL.FTZ R29, R25, R38 ;  /* 0x00000026191d7220 */ /* 0x000fc40000410000 */
[C---:B------:R-:W-:Y:S02]  /*3880*/  FMUL.FTZ R27, R25.reuse, R36 ;  /* 0x00000024191b7220 */ /* 0x040fe40000410000 */
[C---:B------:R-:W-:Y:S02]  /*3890*/  FMUL.FTZ R28, R25.reuse, R34 ;  /* 0x00000022191c7220 */ /* 0x040fe40000410000 */
[C---:B------:R-:W-:Y:S02]  /*38a0*/  FMUL.FTZ R26, R25.reuse, R32 ;  /* 0x00000020191a7220 */ /* 0x040fe40000410000 */
[C---:B--2---:R-:W-:Y:S02]  /*38b0*/  FMUL.FTZ R105, R25.reuse, R0 ;  /* 0x0000000019697220 */ /* 0x044fe40000410000 */
[C---:B------:R-:W-:Y:S02]  /*38c0*/  FMUL.FTZ R23, R25.reuse, R64 ;  /* 0x0000004019177220 */ /* 0x040fe40000410000 */
[----:B------:R-:W-:-:S02]  /*38d0*/  FMUL.FTZ R4, R25, R66 ;  /* 0x0000004219047220 */ /* 0x000fc40000410000 */
[----:B0-----:R-:W-:Y:S02]  /*38e0*/  FMUL.FTZ R120, R121, R120 ;  /* 0x0000007879787220 */ /* 0x001fe40000410000 */
[----:B------:R-:W-:Y:S02]  /*38f0*/  FMUL.FTZ R25, R25, R76 ;  /* 0x0000004c19197220 */ /* 0x000fe40000410000 */
[----:B------:R-:W-:Y:S01]  /*3900*/  FADD.FTZ R11, RZ, R11 ;  /* 0x0000000bff0b7221 */ /* 0x000fe20000010000 */
[----:B------:R-:W0:Y:S01]  /*3910*/  MUFU.EX2 R97, R97 ;  /* 0x0000006100617308 */ /* 0x000e220000000800 */
[----:B------:R-:W-:Y:S02]  /*3920*/  FADD.FTZ R9, R90, R9 ;  /* 0x000000095a097221 */ /* 0x000fe40000010000 */
[----:B------:R-:W-:Y:S02]  /*3930*/  FMUL.RZ R21, R21, 0.15915493667125701904 ;  /* 0x3e22f98315157820 */ /* 0x000fe4000040c000 */
[----:B------:R-:W-:Y:S01]  /*3940*/  FMUL.RZ R127, R2, 0.15915493667125701904 ;  /* 0x3e22f983027f7820 */ /* 0x000fe2000040c000 */
[----:B------:R-:W-:Y:S01]  /*3950*/  LEA R2, P0, R22, c[0x0][0x228], 0x3 ;  /* 0x00008a0016027a11 */ /* 0x000fe200078018ff */
[----:B------:R-:W-:Y:S01]  /*3960*/  FMUL.FTZ R119, R121, R132 ;  /* 0x0000008479777220 */ /* 0x000fe20000410000 */
[----:B------:R-:W-:Y:S01]  /*3970*/  MUFU.EX2 R4, R4 ;  /* 0x0000000400047308 */ /* 0x000fe20000000800 */
[----:B------:R-:W-:-:S02]  /*3980*/  FMUL.FTZ R8, R120, R11 ;  /* 0x0000000b78087220 */ /* 0x000fc40000410000 */
[-C--:B------:R-:W-:Y:S01]  /*3990*/  FMUL.FTZ R10, R120, R9.reuse ;  /* 0x00000009780a7220 */ /* 0x080fe20000410000 */
[----:B------:R-:W-:Y:S01]  /*39a0*/  LEA.HI.X R3, R22, c[0x0][0x22c], R3, 0x3, P0 ;  /* 0x00008b0016037a11 */ /* 0x000fe200000f1c03 */
[----:B------:R-:W-:-:S03]  /*39b0*/  FFMA.FTZ R8, R119, R9, -R8 ;  /* 0x0000000977087223 */ /* 0x000fc60000010808 */
[----:B------:R-:W-:Y:S01]  /*39c0*/  MUFU.SIN R7, R12 ;  /* 0x0000000c00077308 */ /* 0x000fe20000000400 */
[----:B------:R-:W-:-:S07]  /*39d0*/  FFMA.FTZ R10, R119, R11, R10 ;  /* 0x0000000b770a7223 */ /* 0x000fce000001000a */
[----:B------:R-:W2:Y:S01]  /*39e0*/  MUFU.COS R107, R12 ;  /* 0x0000000c006b7308 */ /* 0x000ea20000000000 */
[----:B-1----:R-:W-:-:S07]  /*39f0*/  FMUL.FTZ R122, R31, R122 ;  /* 0x0000007a1f7a7220 */ /* 0x002fce0000410000 */
[----:B------:R-:W-:Y:S01]  /*3a00*/  MUFU.EX2 R25, R25 ;  /* 0x0000001900197308 */ /* 0x000fe20000000800 */
[----:B------:R-:W-:-:S07]  /*3a10*/  FADD.FTZ R8, R89, R8 ;  /* 0x0000000859087221 */ /* 0x000fce0000010000 */
[----:B------:R-:W1:Y:S01]  /*3a20*/  MUFU.COS R6, R21 ;  /* 0x0000001500067308 */ /* 0x000e620000000000 */
[----:B------:R-:W-:-:S07]  /*3a30*/  FADD.FTZ R10, RZ, R10 ;  /* 0x0000000aff0a7221 */ /* 0x000fce0000010000 */
[----:B------:R-:W3:Y:S08]  /*3a40*/  MUFU.EX2 R24, R24 ;  /* 0x0000001800187308 */ /* 0x000ef00000000800 */
[----:B------:R-:W4:Y:S01]  /*3a50*/  MUFU.EX2 R105, R105 ;  /* 0x0000006900697308 */ /* 0x000f220000000800 */
[----:B------:R-:W-:-:S07]  /*3a60*/  FMUL.FTZ R121, R31, R30 ;  /* 0x0000001e1f797220 */ /* 0x000fce0000410000 */
[----:B------:R-:W-:Y:S01]  /*3a70*/  MUFU.SIN R106, R127 ;  /* 0x0000007f006a7308 */ /* 0x000fe20000000400 */
[----:B------:R-:W-:-:S07]  /*3a80*/  FMUL.FTZ R11, R122, R8 ;  /* 0x000000087a0b7220 */ /* 0x000fce0000410000 */
[----:B------:R-:W-:Y:S08]  /*3a90*/  MUFU.COS R22, R127 ;  /* 0x0000007f00167308 */ /* 0x000ff00000000000 */
[----:B------:R-:W5:Y:S01]  /*3aa0*/  MUFU.EX2 R5, R23 ;  /* 0x0000001700057308 */ /* 0x000f620000000800 */
[----:B------:R-:W-:Y:S02]  /*3ab0*/  FMUL.FTZ R9, R122, R10 ;  /* 0x0000000a7a097220 */ /* 0x000fe40000410000 */
[----:B0-----:R-:W-:-:S02]  /*3ac0*/  FMUL.FTZ R130, R97, R130 ;  /* 0x0000008261827220 */ /* 0x001fc40000410000 */
[----:B------:R-:W-:Y:S02]  /*3ad0*/  FMUL.FTZ R128, R97, R128 ;  /* 0x0000008061807220 */ /* 0x000fe40000410000 */
[C---:B------:R-:W-:Y:S01]  /*3ae0*/  FFMA.FTZ R11, R121.reuse, R10, R11 ;  /* 0x0000000a790b7223 */ /* 0x040fe2000001000b */
[----:B------:R-:W0:Y:S01]  /*3af0*/  MUFU.EX2 R29, R29 ;  /* 0x0000001d001d7308 */ /* 0x000e220000000800 */
[C---:B--2---:R-:W-:Y:S02]  /*3b00*/  FMUL.FTZ R107, R4.reuse, R107 ;  /* 0x0000006b046b7220 */ /* 0x044fe40000410000 */
[----:B------:R-:W-:Y:S02]  /*3b10*/  FMUL.FTZ R108, R4, R7 ;  /* 0x00000007046c7220 */ /* 0x000fe40000410000 */
[----:B------:R-:W-:Y:S02]  /*3b20*/  FFMA.FTZ R9, R121, R8, -R9 ;  /* 0x0000000879097223 */ /* 0x000fe40000010809 */
[----:B-1----:R-:W-:-:S02]  /*3b30*/  FMUL.FTZ R109, R25, R6 ;  /* 0x00000006196d7220 */ /* 0x002fc40000410000 */
[-C--:B------:R-:W-:Y:S02]  /*3b40*/  FMUL.FTZ R4, R130, R113.reuse ;  /* 0x0000007182047220 */ /* 0x080fe40000410000 */
[----:B------:R-:W-:Y:S02]  /*3b50*/  FMUL.FTZ R6, R128, R113 ;  /* 0x0000007180067220 */ /* 0x000fe40000410000 */
[----:B---3--:R-:W-:Y:S02]  /*3b60*/  FMUL.FTZ R124, R24, R124 ;  /* 0x0000007c187c7220 */ /* 0x008fe40000410000 */
[C---:B----4-:R-:W-:Y:S02]  /*3b70*/  FMUL.FTZ R103, R105.reuse, R103 ;  /* 0x0000006769677220 */ /* 0x050fe40000410000 */
[----:B------:R-:W-:Y:S02]  /*3b80*/  FMUL.FTZ R104, R105, R104 ;  /* 0x0000006869687220 */ /* 0x000fe40000410000 */
[----:B------:R-:W-:-:S02]  /*3b90*/  FADD.FTZ R11, RZ, R11 ;  /* 0x0000000bff0b7221 */ /* 0x000fc40000010000 */
[C---:B-----5:R-:W-:Y:S02]  /*3ba0*/  FMUL.FTZ R105, R5.reuse, R22 ;  /* 0x0000001605697220 */ /* 0x060fe40000410000 */
[----:B------:R-:W-:Y:S02]  /*3bb0*/  FMUL.FTZ R106, R5, R106 ;  /* 0x0000006a056a7220 */ /* 0x000fe40000410000 */
[----:B------:R-:W-:Y:S02]  /*3bc0*/  FADD.FTZ R9, R88, R9 ;  /* 0x0000000958097221 */ /* 0x000fe40000010000 */
[-C--:B------:R-:W-:Y:S02]  /*3bd0*/  FFMA.FTZ R5, R128, R111.reuse, -R4 ;  /* 0x0000006f80057223 */ /* 0x080fe40000010804 */
[----:B------:R-:W-:Y:S02]  /*3be0*/  FFMA.FTZ R7, R130, R111, R6 ;  /* 0x0000006f82077223 */ /* 0x000fe40000010006 */
[----:B------:R-:W-:-:S02]  /*3bf0*/  FMUL.FTZ R123, R24, R123 ;  /* 0x0000007b187b7220 */ /* 0x000fc40000410000 */
[C---:B------:R-:W-:Y:S02]  /*3c00*/  FMUL.FTZ R8, R124.reuse, R11 ;  /* 0x0000000b7c087220 */ /* 0x040fe40000410000 */
[----:B------:R-:W-:Y:S02]  /*3c10*/  FMUL.FTZ R10, R124, R9 ;  /* 0x000000097c0a7220 */ /* 0x000fe40000410000 */
[C---:B------:R-:W-:Y:S01]  /*3c20*/  FMUL.FTZ R6, R114.reuse, R5 ;  /* 0x0000000572067220 */ /* 0x040fe20000410000 */
[----:B------:R-:W1:Y:S01]  /*3c30*/  MUFU.EX2 R27, R27 ;  /* 0x0000001b001b7308 */ /* 0x000e620000000800 */
[----:B------:R-:W-:Y:S02]  /*3c40*/  FMUL.FTZ R4, R114, R7 ;  /* 0x0000000772047220 */ /* 0x000fe40000410000 */
[C---:B------:R-:W-:Y:S02]  /*3c50*/  FFMA.FTZ R8, R123.reuse, R9, -R8 ;  /* 0x000000097b087223 */ /* 0x040fe40000010808 */
[----:B------:R-:W-:-:S02]  /*3c60*/  FFMA.FTZ R10, R123, R11, R10 ;  /* 0x0000000b7b0a7223 */ /* 0x000fc4000001000a */
[C---:B------:R-:W-:Y:S02]  /*3c70*/  FFMA.FTZ R6, R112.reuse, R7, R6 ;  /* 0x0000000770067223 */ /* 0x040fe40000010006 */
[----:B------:R-:W-:Y:S02]  /*3c80*/  FFMA.FTZ R4, R112, R5, -R4 ;  /* 0x0000000570047223 */ /* 0x000fe40000010804 */
[----:B0-----:R-:W-:Y:S02]  /*3c90*/  FMUL.FTZ R126, R29, R126 ;  /* 0x0000007e1d7e7220 */ /* 0x001fe40000410000 */
[----:B------:R-:W-:Y:S02]  /*3ca0*/  FADD.FTZ R8, R87, R8 ;  /* 0x0000000857087221 */ /* 0x000fe40000010000 */
[----:B------:R-:W-:Y:S02]  /*3cb0*/  FADD.FTZ R10, RZ, R10 ;  /* 0x0000000aff0a7221 */ /* 0x000fe40000010000 */
[----:B------:R-:W-:-:S02]  /*3cc0*/  FMUL.FTZ R5, R116, R6 ;  /* 0x0000000674057220 */ /* 0x000fc40000410000 */
[----:B------:R-:W-:Y:S02]  /*3cd0*/  FMUL.FTZ R7, R116, R4 ;  /* 0x0000000474077220 */ /* 0x000fe40000410000 */
[----:B------:R-:W-:Y:S02]  /*3ce0*/  FMUL.FTZ R125, R29, R125 ;  /* 0x0000007d1d7d7220 */ /* 0x000fe40000410000 */
[C---:B------:R-:W-:Y:S02]  /*3cf0*/  FMUL.FTZ R11, R126.reuse, R8 ;  /* 0x000000087e0b7220 */ /* 0x040fe40000410000 */
[----:B------:R-:W-:Y:S02]  /*3d00*/  FMUL.FTZ R9, R126, R10 ;  /* 0x0000000a7e097220 */ /* 0x000fe40000410000 */
[C---:B------:R-:W-:Y:S01]  /*3d10*/  FFMA.FTZ R5, R115.reuse, R4, -R5 ;  /* 0x0000000473057223 */ /* 0x040fe20000010805 */
[----:B------:R-:W0:Y:S01]  /*3d20*/  MUFU.EX2 R28, R28 ;  /* 0x0000001c001c7308 */ /* 0x000e220000000800 */
[----:B------:R-:W-:-:S02]  /*3d30*/  FFMA.FTZ R7, R115, R6, R7 ;  /* 0x0000000673077223 */ /* 0x000fc40000010007 */
[C---:B------:R-:W-:Y:S02]  /*3d40*/  FFMA.FTZ R11, R125.reuse, R10, R11 ;  /* 0x0000000a7d0b7223 */ /* 0x040fe4000001000b */
[----:B------:R-:W-:Y:S02]  /*3d50*/  FFMA.FTZ R9, R125, R8, -R9 ;  /* 0x000000087d097223 */ /* 0x000fe40000010809 */
[C---:B------:R-:W-:Y:S02]  /*3d60*/  FMUL.FTZ R6, R118.reuse, R5 ;  /* 0x0000000576067220 */ /* 0x040fe40000410000 */
[----:B------:R-:W-:Y:S02]  /*3d70*/  FMUL.FTZ R4, R118, R7 ;  /* 0x0000000776047220 */ /* 0x000fe40000410000 */
[----:B-1----:R-:W-:Y:S02]  /*3d80*/  FMUL.FTZ R98, R27, R98 ;  /* 0x000000621b627220 */ /* 0x002fe40000410000 */
[----:B------:R-:W-:-:S02]  /*3d90*/  FADD.FTZ R11, RZ, R11 ;  /* 0x0000000bff0b7221 */ /* 0x000fc40000010000 */
[----:B------:R-:W-:Y:S02]  /*3da0*/  FADD.FTZ R9, R86, R9 ;  /* 0x0000000956097221 */ /* 0x000fe40000010000 */
[C---:B------:R-:W-:Y:S02]  /*3db0*/  FFMA.FTZ R6, R117.reuse, R7, R6 ;  /* 0x0000000775067223 */ /* 0x040fe40000010006 */
[----:B------:R-:W-:Y:S02]  /*3dc0*/  FFMA.FTZ R4, R117, R5, -R4 ;  /* 0x0000000575047223 */ /* 0x000fe40000010804 */
[----:B------:R-:W-:Y:S02]  /*3dd0*/  FMUL.FTZ R97, R27, R20 ;  /* 0x000000141b617220 */ /* 0x000fe40000410000 */
[C---:B------:R-:W-:Y:S02]  /*3de0*/  FMUL.FTZ R8, R98.reuse, R11 ;  /* 0x0000000b62087220 */ /* 0x040fe40000410000 */
[----:B------:R-:W-:-:S02]  /*3df0*/  FMUL.FTZ R10, R98, R9 ;  /* 0x00000009620a7220 */ /* 0x000fc40000410000 */
[C---:B------:R-:W-:Y:S01]  /*3e00*/  FMUL.FTZ R5, R120.reuse, R6 ;  /* 0x0000000678057220 */ /* 0x040fe20000410000 */
[----:B------:R-:W1:Y:S01]  /*3e10*/  MUFU.EX2 R26, R26 ;  /* 0x0000001a001a7308 */ /* 0x000e620000000800 */
[-C--:B------:R-:W-:Y:S02]  /*3e20*/  FMUL.FTZ R7, R120, R4.reuse ;  /* 0x0000000478077220 */ /* 0x080fe40000410000 */
[C---:B------:R-:W-:Y:S02]  /*3e30*/  FFMA.FTZ R8, R97.reuse, R9, -R8 ;  /* 0x0000000961087223 */ /* 0x040fe40000010808 */
[----:B------:R-:W-:Y:S02]  /*3e40*/  FFMA.FTZ R10, R97, R11, R10 ;  /* 0x0000000b610a7223 */ /* 0x000fe4000001000a */
[C---:B------:R-:W-:Y:S02]  /*3e50*/  FFMA.FTZ R5, R119.reuse, R4, -R5 ;  /* 0x0000000477057223 */ /* 0x040fe40000010805 */
[----:B------:R-:W-:-:S02]  /*3e60*/  FFMA.FTZ R7, R119, R6, R7 ;  /* 0x0000000677077223 */ /* 0x000fc40000010007 */
[----:B0-----:R-:W-:Y:S02]  /*3e70*/  FMUL.FTZ R100, R28, R100 ;  /* 0x000000641c647220 */ /* 0x001fe40000410000 */
[----:B------:R-:W-:Y:S02]  /*3e80*/  FADD.FTZ R8, R85, R8 ;  /* 0x0000000855087221 */ /* 0x000fe40000010000 */
[----:B------:R-:W-:Y:S02]  /*3e90*/  FADD.FTZ R10, RZ, R10 ;  /* 0x0000000aff0a7221 */ /* 0x000fe40000010000 */
[C---:B------:R-:W-:Y:S02]  /*3ea0*/  FMUL.FTZ R6, R122.reuse, R5 ;  /* 0x000000057a067220 */ /* 0x040fe40000410000 */
[----:B------:R-:W-:Y:S02]  /*3eb0*/  FMUL.FTZ R4, R122, R7 ;  /* 0x000000077a047220 */ /* 0x000fe40000410000 */
[----:B------:R-:W-:-:S02]  /*3ec0*/  FMUL.FTZ R99, R28, R99 ;  /* 0x000000631c637220 */ /* 0x000fc40000410000 */
[C---:B------:R-:W-:Y:S02]  /*3ed0*/  FMUL.FTZ R11, R100.reuse, R8 ;  /* 0x00000008640b7220 */ /* 0x040fe40000410000 */
[-C--:B------:R-:W-:Y:S02]  /*3ee0*/  FMUL.FTZ R9, R100, R10.reuse ;  /* 0x0000000a64097220 */ /* 0x080fe40000410000 */
[C---:B------:R-:W-:Y:S02]  /*3ef0*/  FFMA.FTZ R6, R121.reuse, R7, R6 ;  /* 0x0000000779067223 */ /* 0x040fe40000010006 */
[----:B------:R-:W-:Y:S02]  /*3f00*/  FFMA.FTZ R4, R121, R5, -R4 ;  /* 0x0000000579047223 */ /* 0x000fe40000010804 */
[C---:B------:R-:W-:Y:S02]  /*3f10*/  FFMA.FTZ R11, R99.reuse, R10, R11 ;  /* 0x0000000a630b7223 */ /* 0x040fe4000001000b */
[----:B------:R-:W-:-:S02]  /*3f20*/  FFMA.FTZ R8, R99, R8, -R9 ;  /* 0x0000000863087223 */ /* 0x000fc40000010809 */
[C---:B------:R-:W-:Y:S02]  /*3f30*/  FMUL.FTZ R5, R124.reuse, R6 ;  /* 0x000000067c057220 */ /* 0x040fe40000410000 */
[----:B------:R-:W-:Y:S02]  /*3f40*/  FMUL.FTZ R7, R124, R4 ;  /* 0x000000047c077220 */ /* 0x000fe40000410000 */
[----:B-1----:R-:W-:Y:S02]  /*3f50*/  FMUL.FTZ R102, R26, R102 ;  /* 0x000000661a667220 */ /* 0x002fe40000410000 */
[----:B------:R-:W-:Y:S02]  /*3f60*/  FADD.FTZ R11, RZ, R11 ;  /* 0x0000000bff0b7221 */ /* 0x000fe40000010000 */
[----:B------:R-:W-:Y:S02]  /*3f70*/  FADD.FTZ R8, R83, R8 ;  /* 0x0000000853087221 */ /* 0x000fe40000010000 */
[----:B------:R-:W-:-:S02]  /*3f80*/  FFMA.FTZ R5, R123, R4, -R5 ;  /* 0x000000047b057223 */ /* 0x000fc40000010805 */
[----:B------:R-:W-:Y:S02]  /*3f90*/  FFMA.FTZ R7, R123, R6, R7 ;  /* 0x000000067b077223 */ /* 0x000fe40000010007 */
[----:B------:R-:W-:Y:S02]  /*3fa0*/  FMUL.FTZ R101, R26, R101 ;  /* 0x000000651a657220 */ /* 0x000fe40000410000 */
        /* <DEDUP_REMOVED lines=8> */
[----:B------:R-:W-:Y:S02]  /*4030*/  FADD.FTZ R8, R81, R8 ;  /* 0x0000000851087221 */ /* 0x000fe40000010000 */
[----:B------:R-:W-:-:S02]  /*4040*/  FADD.FTZ R10, RZ, R10 ;  /* 0x0000000aff0a7221 */ /* 0x000fc40000010000 */
[C---:B------:R-:W-:Y:S02]  /*4050*/  FMUL.FTZ R5, R98.reuse, R6 ;  /* 0x0000000662057220 */ /* 0x040fe40000410000 */
[----:B------:R-:W-:Y:S02]  /*4060*/  FMUL.FTZ R7, R98, R4 ;  /* 0x0000000462077220 */ /* 0x000fe40000410000 */
[C---:B------:R-:W-:Y:S02]  /*4070*/  FMUL.FTZ R11, R104.reuse, R8 ;  /* 0x00000008680b7220 */ /* 0x040fe40000410000 */
[----:B------:R-:W-:Y:S02]  /*4080*/  FMUL.FTZ R9, R104, R10 ;  /* 0x0000000a68097220 */ /* 0x000fe40000410000 */
[C---:B------:R-:W-:Y:S02]  /*4090*/  FFMA.FTZ R5, R97.reuse, R4, -R5 ;  /* 0x0000000461057223 */ /* 0x040fe40000010805 */
[----:B------:R-:W-:-:S02]  /*40a0*/  FFMA.FTZ R7, R97, R6, R7 ;  /* 0x0000000661077223 */ /* 0x000fc40000010007 */
[C---:B------:R-:W-:Y:S02]  /*40b0*/  FFMA.FTZ R11, R103.reuse, R10, R11 ;  /* 0x0000000a670b7223 */ /* 0x040fe4000001000b */
[----:B------:R-:W-:Y:S02]  /*40c0*/  FFMA.FTZ R8, R103, R8, -R9 ;  /* 0x0000000867087223 */ /* 0x000fe40000010809 */
[C---:B------:R-:W-:Y:S02]  /*40d0*/  FMUL.FTZ R6, R100.reuse, R5 ;  /* 0x0000000564067220 */ /* 0x040fe40000410000 */
[----:B------:R-:W-:Y:S02]  /*40e0*/  FMUL.FTZ R4, R100, R7 ;  /* 0x0000000764047220 */ /* 0x000fe40000410000 */
[----:B------:R-:W-:Y:S02]  /*40f0*/  FADD.FTZ R11, RZ, R11 ;  /* 0x0000000bff0b7221 */ /* 0x000fe40000010000 */
[----:B------:R-:W-:-:S02]  /*4100*/  FADD.FTZ R8, R79, R8 ;  /* 0x000000084f087221 */ /* 0x000fc40000010000 */
[C---:B------:R-:W-:Y:S02]  /*4110*/  FFMA.FTZ R6, R99.reuse, R7, R6 ;  /* 0x0000000763067223 */ /* 0x040fe40000010006 */
[----:B------:R-:W-:Y:S02]  /*4120*/  FFMA.FTZ R4, R99, R5, -R4 ;  /* 0x0000000563047223 */ /* 0x000fe40000010804 */
[C---:B------:R-:W-:Y:S02]  /*4130*/  FMUL.FTZ R9, R106.reuse, R11 ;  /* 0x0000000b6a097220 */ /* 0x040fe40000410000 */
[----:B------:R-:W-:Y:S02]  /*4140*/  FMUL.FTZ R10, R106, R8 ;  /* 0x000000086a0a7220 */ /* 0x000fe40000410000 */
[C---:B------:R-:W-:Y:S01]  /*4150*/  FMUL.FTZ R5, R102.reuse, R6 ;  /* 0x0000000666057220 */ /* 0x040fe20000410000 */
[----:B------:R-:W0:Y:S01]  /*4160*/  MUFU.SIN R110, R21 ;  /* 0x00000015006e7308 */ /* 0x000e220000000400 */
[----:B------:R-:W-:-:S02]  /*4170*/  FMUL.FTZ R7, R102, R4 ;  /* 0x0000000466077220 */ /* 0x000fc40000410000 */
[C---:B------:R-:W-:Y:S02]  /*4180*/  FFMA.FTZ R8, R105.reuse, R8, -R9 ;  /* 0x0000000869087223 */ /* 0x040fe40000010809 */
[----:B------:R-:W-:Y:S02]  /*4190*/  FFMA.FTZ R10, R105, R11, R10 ;  /* 0x0000000b690a7223 */ /* 0x000fe4000001000a */
[C---:B------:R-:W-:Y:S02]  /*41a0*/  FFMA.FTZ R5, R101.reuse, R4, -R5 ;  /* 0x0000000465057223 */ /* 0x040fe40000010805 */
[----:B------:R-:W-:Y:S02]  /*41b0*/  FFMA.FTZ R7, R101, R6, R7 ;  /* 0x0000000665077223 */ /* 0x000fe40000010007 */
[----:B------:R-:W-:Y:S02]  /*41c0*/  FADD.FTZ R8, R77, R8 ;  /* 0x000000084d087221 */ /* 0x000fe40000010000 */
[----:B------:R-:W-:-:S02]  /*41d0*/  FADD.FTZ R10, RZ, R10 ;  /* 0x0000000aff0a7221 */ /* 0x000fc40000010000 */
[C---:B------:R-:W-:Y:S02]  /*41e0*/  FMUL.FTZ R6, R104.reuse, R5 ;  /* 0x0000000568067220 */ /* 0x040fe40000410000 */
[----:B------:R-:W-:Y:S01]  /*41f0*/  FMUL.FTZ R4, R104, R7 ;  /* 0x0000000768047220 */ /* 0x000fe20000410000 */
[----:B------:R-:W-:Y:S01]  /*4200*/  STS.128 [R47.X16+0x600], R16 ;  /* 0x000600102f007388 */ /* 0x000fe2000000cc00 */
[----:B------:R-:W-:Y:S01]  /*4210*/  FMUL.FTZ R11, R108, R8 ;  /* 0x000000086c0b7220 */ /* 0x000fe20000410000 */
[----:B------:R-:W-:-:S06]  /*4220*/  NOP ;  /* 0x0000000000007918 */ /* 0x000fcc0000000000 */
[-C--:B------:R-:W-:Y:S01]  /*4230*/  FMUL.FTZ R9, R108, R10.reuse ;  /* 0x0000000a6c097220 */ /* 0x080fe20000410000 */
[----:B------:R-:W2:Y:S01]  /*4240*/  LDG.E.64 R2, [R2.64] ;  /* 0x0000000402027981 */ /* 0x000ea2000c1e1b00 */
[C---:B------:R-:W-:Y:S02]  /*4250*/  FFMA.FTZ R6, R103.reuse, R7, R6 ;  /* 0x0000000767067223 */ /* 0x040fe40000010006 */
[----:B------:R-:W-:Y:S02]  /*4260*/  FFMA.FTZ R4, R103, R5, -R4 ;  /* 0x0000000567047223 */ /* 0x000fe40000010804 */
[C---:B------:R-:W-:Y:S02]  /*4270*/  FFMA.FTZ R11, R107.reuse, R10, R11 ;  /* 0x0000000a6b0b7223 */ /* 0x040fe4000001000b */
[----:B------:R-:W-:Y:S02]  /*4280*/  FFMA.FTZ R8, R107, R8, -R9 ;  /* 0x000000086b087223 */ /* 0x000fe40000010809 */
[----:B------:R-:W-:-:S02]  /*4290*/  FMUL.FTZ R5, R106, R6 ;  /* 0x000000066a057220 */ /* 0x000fc40000410000 */
[----:B------:R-:W-:Y:S02]  /*42a0*/  FMUL.FTZ R7, R106, R4 ;  /* 0x000000046a077220 */ /* 0x000fe40000410000 */
[----:B0-----:R-:W-:Y:S02]  /*42b0*/  FMUL.FTZ R110, R25, R110 ;  /* 0x0000006e196e7220 */ /* 0x001fe40000410000 */
[----:B------:R-:W-:Y:S02]  /*42c0*/  FADD.FTZ R11, RZ, R11 ;  /* 0x0000000bff0b7221 */ /* 0x000fe40000010000 */
[----:B------:R-:W-:Y:S02]  /*42d0*/  FADD.FTZ R8, R75, R8 ;  /* 0x000000084b087221 */ /* 0x000fe40000010000 */
[C---:B------:R-:W-:Y:S02]  /*42e0*/  FFMA.FTZ R5, R105.reuse, R4, -R5 ;  /* 0x0000000469057223 */ /* 0x040fe40000010805 */
[----:B------:R-:W-:-:S02]  /*42f0*/  FFMA.FTZ R7, R105, R6, R7 ;  /* 0x0000000669077223 */ /* 0x000fc40000010007 */
[C---:B------:R-:W-:Y:S02]  /*4300*/  FMUL.FTZ R9, R110.reuse, R11 ;  /* 0x0000000b6e097220 */ /* 0x040fe40000410000 */
[-C--:B------:R-:W-:Y:S02]  /*4310*/  FMUL.FTZ R10, R110, R8.reuse ;  /* 0x000000086e0a7220 */ /* 0x080fe40000410000 */
[C---:B------:R-:W-:Y:S02]  /*4320*/  FMUL.FTZ R6, R108.reuse, R5 ;  /* 0x000000056c067220 */ /* 0x040fe40000410000 */
[----:B------:R-:W-:Y:S02]  /*4330*/  FMUL.FTZ R4, R108, R7 ;  /* 0x000000076c047220 */ /* 0x000fe40000410000 */
[C---:B------:R-:W-:Y:S02]  /*4340*/  FFMA.FTZ R8, R109.reuse, R8, -R9 ;  /* 0x000000086d087223 */ /* 0x040fe40000010809 */
[----:B------:R-:W-:-:S02]  /*4350*/  FFMA.FTZ R10, R109, R11, R10 ;  /* 0x0000000b6d0a7223 */ /* 0x000fc4000001000a */
[C---:B------:R-:W-:Y:S02]  /*4360*/  FFMA.FTZ R6, R107.reuse, R7, R6 ;  /* 0x000000076b067223 */ /* 0x040fe40000010006 */
[----:B------:R-:W-:Y:S02]  /*4370*/  FFMA.FTZ R4, R107, R5, -R4 ;  /* 0x000000056b047223 */ /* 0x000fe40000010804 */
[----:B------:R-:W-:Y:S02]  /*4380*/  FADD.FTZ R30, R73, R8 ;  /* 0x00000008491e7221 */ /* 0x000fe40000010000 */
[----:B------:R-:W-:Y:S02]  /*4390*/  FADD.FTZ R31, RZ, R10 ;  /* 0x0000000aff1f7221 */ /* 0x000fe40000010000 */
[C---:B------:R-:W-:Y:S02]  /*43a0*/  FMUL.FTZ R28, R110.reuse, R6 ;  /* 0x000000066e1c7220 */ /* 0x040fe40000410000 */
[-C--:B------:R-:W-:Y:S01]  /*43b0*/  FMUL.FTZ R5, R110, R4.reuse ;  /* 0x000000046e057220 */ /* 0x080fe20000410000 */
[----:B------:R-:W0:Y:S01]  /*43c0*/  SHFL.UP PT, R7, R30, 0x1, RZ ;  /* 0x042000001e077989 */ /* 0x000e2200000e00ff */
[----:B------:R-:W-:-:S02]  /*43d0*/  FFMA.FTZ R28, R109, R4, -R28 ;  /* 0x000000046d1c7223 */ /* 0x000fc4000001081c */
[----:B------:R-:W-:Y:S01]  /*43e0*/  FFMA.FTZ R5, R109, R6, R5 ;  /* 0x000000066d057223 */ /* 0x000fe20000010005 */
[----:B------:R-:W1:Y:S04]  /*43f0*/  SHFL.UP PT, R8, R31, 0x1, RZ ;  /* 0x042000001f087989 */ /* 0x000e6800000e00ff */
[----:B------:R-:W3:Y:S04]  /*4400*/  SHFL.UP PT, R4, R28, 0x1, RZ ;  /* 0x042000001c047989 */ /* 0x000ee800000e00ff */
[----:B------:R-:W4:Y:S01]  /*4410*/  SHFL.UP PT, R6, R5, 0x1, RZ ;  /* 0x0420000005067989 */ /* 0x000f2200000e00ff */
[----:B------:R-:W-:Y:S01]  /*4420*/  ISETP.GE.AND P0, PT, R47, 0x1, PT ;  /* 0x000000012f00780c */ /* 0x000fe20003f06270 */
[----:B0-----:R-:W-:-:S02]  /*4430*/  FMUL.FTZ R11, R5, R7 ;  /* 0x00000007050b7220 */ /* 0x001fc40000410000 */
[CC--:B-1----:R-:W-:Y:S02]  /*4440*/  FMUL.FTZ R10, R5.reuse, R8.reuse ;  /* 0x00000008050a7220 */ /* 0x0c2fe40000410000 */
[C---:B------:R-:W-:Y:S02]  /*4450*/  FFMA.FTZ R8, R28.reuse, R8, R11 ;  /* 0x000000081c087223 */ /* 0x040fe4000001000b */
[----:B------:R-:W-:Y:S02]  /*4460*/  FFMA.FTZ R11, R28, R7, -R10 ;  /* 0x000000071c0b7223 */ /* 0x000fe4000001080a */
[C---:B---3--:R-:W-:Y:S02]  /*4470*/  FMUL.FTZ R9, R5.reuse, R4 ;  /* 0x0000000405097220 */ /* 0x048fe40000410000 */
[----:B----4-:R-:W-:Y:S02]  /*4480*/  FMUL.FTZ R7, R5, R6 ;  /* 0x0000000605077220 */ /* 0x010fe40000410000 */
[----:B------:R-:W-:-:S02]  /*4490*/  @P0 FADD.FTZ R30, R30, R11 ;  /* 0x0000000b1e1e0221 */ /* 0x000fc40000010000 */
[C---:B------:R-:W-:Y:S02]  /*44a0*/  FFMA.FTZ R6, R28.reuse, R6, R9 ;  /* 0x000000061c067223 */ /* 0x040fe40000010009 */
[----:B------:R-:W-:Y:S02]  /*44b0*/  @P0 FADD.FTZ R31, R31, R8 ;  /* 0x000000081f1f0221 */ /* 0x000fe40000010000 */
[----:B------:R-:W-:Y:S01]  /*44c0*/  @P0 FFMA.FTZ R28, R28, R4, -R7 ;  /* 0x000000041c1c0223 */ /* 0x000fe20000010807 */
[----:B------:R-:W0:Y:S01]  /*44d0*/  SHFL.UP PT, R9, R30, 0x2, RZ ;  /* 0x044000001e097989 */ /* 0x000e2200000e00ff */
[----:B------:R-:W-:-:S03]  /*44e0*/  FSEL R6, R5, R6, !P0 ;  /* 0x0000000605067208 */ /* 0x000fc60004000000 */
        /* <DEDUP_REMOVED lines=8> */
[C---:B------:R-:W-:Y:S02]  /*4570*/  FFMA.FTZ R9, R28.reuse, R9, -R8 ;  /* 0x000000091c097223 */ /* 0x040fe40000010808 */
[-C--:B----4-:R-:W-:Y:S02]  /*4580*/  FFMA.FTZ R11, R28, R7.reuse, R4 ;  /* 0x000000071c0b7223 */ /* 0x090fe40000010004 */
[----:B------:R-:W-:-:S02]  /*4590*/  FMUL.FTZ R7, R6, R7 ;  /* 0x0000000706077220 */ /* 0x000fc40000410000 */
[----:B------:R-:W-:Y:S02]  /*45a0*/  @P0 FADD.FTZ R31, R31, R10 ;  /* 0x0000000a1f1f0221 */ /* 0x000fe40000010000 */
[----:B------:R-:W-:Y:S01]  /*45b0*/  @P0 FADD.FTZ R30, R30, R9 ;  /* 0x000000091e1e0221 */ /* 0x000fe20000010000 */
[----:B------:R-:W-:Y:S01]  /*45c0*/  FSEL R11, R6, R11, !P0 ;  /* 0x0000000b060b7208 */ /* 0x000fe20004000000 */
[----:B------:R-:W-:Y:S02]  /*45d0*/  @P0 FFMA.FTZ R28, R28, R5, -R7 ;  /* 0x000000051c1c0223 */ /* 0x000fe40000010807 */
[----:B------:R-:W0:Y:S04]  /*45e0*/  SHFL.UP PT, R7, R31, 0x4, RZ ;  /* 0x048000001f077989 */ /* 0x000e2800000e00ff */
[----:B------:R-:W1:Y:S04]  /*45f0*/  SHFL.UP PT, R6, R30, 0x4, RZ ;  /* 0x048000001e067989 */ /* 0x000e6800000e00ff */
[----:B------:R-:W3:Y:S04]  /*4600*/  SHFL.UP PT, R4, R28, 0x4, RZ ;  /* 0x048000001c047989 */ /* 0x000ee800000e00ff */
[----:B------:R-:W4:Y:S01]  /*4610*/  SHFL.UP PT, R5, R11, 0x4, RZ ;  /* 0x048000000b057989 */ /* 0x000f2200000e00ff */
[----:B------:R-:W-:Y:S01]  /*4620*/  ISETP.GE.AND P0, PT, R47, 0x4, PT ;  /* 0x000000042f00780c */ /* 0x000fe20003f06270 */
[----:B0-----:R-:W-:-:S02]  /*4630*/  FMUL.FTZ R13, R11, R7 ;  /* 0x000000070b0d7220 */ /* 0x001fc40000410000 */
[CC--:B-1----:R-:W-:Y:S02]  /*4640*/  FMUL.FTZ R10, R11.reuse, R6.reuse ;  /* 0x000000060b0a7220 */ /* 0x0c2fe40000410000 */
[C---:B------:R-:W-:Y:S02]  /*4650*/  FFMA.FTZ R13, R28.reuse, R6, -R13 ;  /* 0x000000061c0d7223 */ /* 0x040fe4000001080d */
[C---:B---3--:R-:W-:Y:S02]  /*4660*/  FMUL.FTZ R8, R11.reuse, R4 ;  /* 0x000000040b087220 */ /* 0x048fe40000410000 */
[C---:B------:R-:W-:Y:S02]  /*4670*/  FFMA.FTZ R10, R28.reuse, R7, R10 ;  /* 0x000000071c0a7223 */ /* 0x040fe4000001000a */
[-C--:B----4-:R-:W-:Y:S02]  /*4680*/  FMUL.FTZ R9, R11, R5.reuse ;  /* 0x000000050b097220 */ /* 0x090fe40000410000 */
[----:B------:R-:W-:-:S02]  /*4690*/  FFMA.FTZ R8, R28, R5, R8 ;  /* 0x000000051c087223 */ /* 0x000fc40000010008 */
[----:B------:R-:W-:Y:S02]  /*46a0*/  @P0 FFMA.FTZ R28, R28, R4, -R9 ;  /* 0x000000041c1c0223 */ /* 0x000fe40000010809 */
[----:B------:R-:W-:Y:S02]  /*46b0*/  @P0 FADD.FTZ R30, R30, R13 ;  /* 0x0000000d1e1e0221 */ /* 0x000fe40000010000 */
[----:B------:R-:W-:Y:S01]  /*46c0*/  @P0 FADD.FTZ R31, R31, R10 ;  /* 0x0000000a1f1f0221 */ /* 0x000fe20000010000 */
[----:B------:R-:W-:Y:S01]  /*46d0*/  FSEL R8, R11, R8, !P0 ;  /* 0x000000080b087208 */ /* 0x000fe20004000000 */
[----:B------:R-:W0:Y:S04]  /*46e0*/  SHFL.UP PT, R5, R28, 0x8, RZ ;  /* 0x050000001c057989 */ /* 0x000e2800000e00ff */
[----:B------:R-:W1:Y:S04]  /*46f0*/  SHFL.UP PT, R9, R30, 0x8, RZ ;  /* 0x050000001e097989 */ /* 0x000e6800000e00ff */
[----:B------:R-:W3:Y:S04]  /*4700*/  SHFL.UP PT, R11, R31, 0x8, RZ ;  /* 0x050000001f0b7989 */ /* 0x000ee800000e00ff */
[----:B------:R-:W4:Y:S01]  /*4710*/  SHFL.UP PT, R7, R8, 0x8, RZ ;  /* 0x0500000008077989 */ /* 0x000f2200000e00ff */
[----:B------:R-:W-:Y:S01]  /*4720*/  ISETP.GE.AND P1, PT, R47, 0x8, PT ;  /* 0x000000082f00780c */ /* 0x000fe20003f26270 */
[----:B0-----:R-:W-:-:S02]  /*4730*/  FMUL.FTZ R4, R8, R5 ;  /* 0x0000000508047220 */ /* 0x001fc40000410000 */
[C---:B-1----:R-:W-:Y:S02]  /*4740*/  FMUL.FTZ R10, R8.reuse, R9 ;  /* 0x00000009080a7220 */ /* 0x042fe40000410000 */
[-C--:B---3--:R-:W-:Y:S02]  /*4750*/  FMUL.FTZ R6, R8, R11.reuse ;  /* 0x0000000b08067220 */ /* 0x088fe40000410000 */
[C---:B------:R-:W-:Y:S02]  /*4760*/  FFMA.FTZ R10, R28.reuse, R11, R10 ;  /* 0x0000000b1c0a7223 */ /* 0x040fe4000001000a */
[-C--:B----4-:R-:W-:Y:S02]  /*4770*/  FFMA.FTZ R13, R28, R7.reuse, R4 ;  /* 0x000000071c0d7223 */ /* 0x090fe40000010004 */
[----:B------:R-:W-:Y:S02]  /*4780*/  FMUL.FTZ R7, R8, R7 ;  /* 0x0000000708077220 */ /* 0x000fe40000410000 */
[----:B------:R-:W-:-:S02]  /*4790*/  FFMA.FTZ R9, R28, R9, -R6 ;  /* 0x000000091c097223 */ /* 0x000fc40000010806 */
[----:B------:R-:W-:Y:S02]  /*47a0*/  @P1 FADD.FTZ R31, R31, R10 ;  /* 0x0000000a1f1f1221 */ /* 0x000fe40000010000 */
[----:B------:R-:W-:Y:S02]  /*47b0*/  @P1 FFMA.FTZ R28, R28, R5, -R7 ;  /* 0x000000051c1c1223 */ /* 0x000fe40000010807 */
[----:B------:R-:W-:Y:S01]  /*47c0*/  @P1 FADD.FTZ R30, R30, R9 ;  /* 0x000000091e1e1221 */ /* 0x000fe20000010000 */
[----:B------:R-:W-:Y:S01]  /*47d0*/  FSEL R29, R8, R13, !P1 ;  /* 0x0000000d081d7208 */ /* 0x000fe20004800000 */
[----:B------:R-:W0:Y:S01]  /*47e0*/  SHFL.UP PT, R24, R31, 0x10, RZ ;  /* 0x060000001f187989 */ /* 0x000e2200000e00ff */
[----:B------:R-:W-:-:S03]  /*47f0*/  ISETP.NE.AND P0, PT, R129, RZ, PT ;  /* 0x000000ff8100720c */ /* 0x000fc60003f05270 */
[----:B------:R-:W1:Y:S04]  /*4800*/  SHFL.UP PT, R21, R28, 0x10, RZ ;  /* 0x060000001c157989 */ /* 0x000e6800000e00ff */
        /* <DEDUP_REMOVED lines=9> */
[----:B------:R-:W-:Y:S01]  /*48a0*/  ISETP.NE.AND P1, PT, R47, 0x1f, PT ;  /* 0x0000001f2f00780c */ /* 0x000fe20003f25270 */
[C---:B-1----:R-:W-:Y:S02]  /*48b0*/  FMUL.FTZ R27, R29.reuse, R21 ;  /* 0x000000151d1b7220 */ /* 0x042fe40000410000 */
[-C--:B---3--:R-:W-:Y:S02]  /*48c0*/  FMUL.FTZ R127, R29, R23.reuse ;  /* 0x000000171d7f7220 */ /* 0x088fe40000410000 */
[C---:B------:R-:W-:Y:S02]  /*48d0*/  FFMA.FTZ R23, R28.reuse, R23, -R26 ;  /* 0x000000171c177223 */ /* 0x040fe4000001081a */
[----:B----4-:R-:W-:-:S02]  /*48e0*/  FFMA.FTZ R26, R28, R22, R27 ;  /* 0x000000161c1a7223 */ /* 0x010fc4000001001b */
[----:B------:R-:W-:Y:S02]  /*48f0*/  FMUL.FTZ R25, R29, R22 ;  /* 0x000000161d197220 */ /* 0x000fe40000410000 */
[C---:B------:R-:W-:Y:S01]  /*4900*/  FFMA.FTZ R24, R28.reuse, R24, R127 ;  /* 0x000000181c187223 */ /* 0x040fe2000001007f */
[----:B------:R-:W-:Y:S01]  /*4910*/  SHF.L.U32 R20, R47, 0x6, RZ ;  /* 0x000000062f147819 */ /* 0x000fe200000006ff */
[----:B------:R-:W-:Y:S01]  /*4920*/  @P0 FFMA.FTZ R28, R28, R21, -R25 ;  /* 0x000000151c1c0223 */ /* 0x000fe20000010819 */
[----:B------:R-:W-:Y:S01]  /*4930*/  FSEL R29, R29, R26, !P0 ;  /* 0x0000001a1d1d7208 */ /* 0x000fe20004000000 */
[----:B------:R-:W-:Y:S02]  /*4940*/  @P0 FADD.FTZ R30, R30, R23 ;  /* 0x000000171e1e0221 */ /* 0x000fe40000010000 */
[----:B------:R-:W-:Y:S01]  /*4950*/  @P0 FADD.FTZ R31, R31, R24 ;  /* 0x000000181f1f0221 */ /* 0x000fe20000010000 */
[----:B------:R-:W0:Y:S04]  /*4960*/  LDS.128 R4, [R20] ;  /* 0x0000000014047984 */ /* 0x000e280000000c00 */
[----:B------:R-:W-:Y:S04]  /*4970*/  LDS.128 R12, [R20+0x10] ;  /* 0x00001000140c7984 */ /* 0x000fe80000000c00 */
[----:B------:R-:W-:Y:S04]  /*4980*/  LDS.128 R16, [R20+0x20] ;  /* 0x0000200014107984 */ /* 0x000fe80000000c00 */
[----:B------:R-:W-:Y:S04]  /*4990*/  LDS.128 R20, [R20+0x30] ;  /* 0x0000300014147984 */ /* 0x000fe80000000c00 */
[----:B------:R-:W-:Y:S04]  /*49a0*/  @!P1 STS.128 [0x840], R28 ;  /* 0x0008401cff009388 */ /* 0x000fe80000000c00 */
[----:B------:R-:W-:Y:S01]  /*49b0*/  BAR.SYNC.DEFER_BLOCKING 0x0 ;  /* 0x0000000000007b1d */ /* 0x000fe20000010000 */
[----:B------:R-:W-:-:S02]  /*49c0*/  ISETP.NE.AND P0, PT, R47, RZ, PT ;  /* 0x000000ff2f00720c */ /* 0x000fc40003f05270 */
[----:B------:R-:W-:-:S11]  /*49d0*/  ISETP.NE.AND P2, PT, R49, RZ, PT ;  /* 0x000000ff3100720c */ /* 0x000fd60003f45270 */
[----:B-----5:R-:W-:Y:S04]  /*49e0*/  @!P0 STS.128 [0x860], R8 ;  /* 0x00086008ff008388 */ /* 0x020fe80000000c00 */
[----:B------:R-:W-:Y:S01]  /*49f0*/  LDS.128 R24, [0x840] ;  /* 0x00084000ff187984 */ /* 0x000fe20000000c00 */
[--C-:B0-----:R-:W-:Y:S02]  /*4a00*/  PRMT R153, RZ, 0x5410, R4.reuse ;  /* 0x00005410ff997816 */ /* 0x101fe40000000004 */
[----:B------:R-:W-:Y:S02]  /*4a10*/  PRMT R155, RZ, 0x7610, R4 ;  /* 0x00007610ff9b7816 */ /* 0x000fe40000000004 */
[--C-:B------:R-:W-:Y:S02]  /*4a20*/  PRMT R151, RZ, 0x5410, R5.reuse ;  /* 0x00005410ff977816 */ /* 0x100fe40000000005 */
[----:B------:R-:W-:Y:S01]  /*4a30*/  PRMT R156, RZ, 0x7610, R5 ;  /* 0x00007610ff9c7816 */ /* 0x000fe20000000005 */
[----:B------:R-:W-:Y:S06]  /*4a40*/  BAR.SYNC.DEFER_BLOCKING 0x0 ;  /* 0x0000000000007b1d */ /* 0x000fec0000010000 */
[----:B------:R-:W0:Y:S04]  /*4a50*/  SHFL.UP PT, R145, R29, 0x1, RZ ;  /* 0x042000001d917989 */ /* 0x000e2800000e00ff */
[----:B------:R-:W-:Y:S04]  /*4a60*/  @P2 LDS.64 R4, [0x868] ;  /* 0x00086800ff042984 */ /* 0x000fe80000000a00 */
[----:B------:R-:W1:Y:S04]  /*4a70*/  SHFL.UP PT, R143, R28, 0x1, RZ ;  /* 0x042000001c8f7989 */ /* 0x000e6800000e00ff */
[----:B------:R-:W3:Y:S04]  /*4a80*/  SHFL.UP PT, R127, R30, 0x1, RZ ;  /* 0x042000001e7f7989 */ /* 0x000ee800000e00ff */
[----:B------:R-:W4:Y:S01]  /*4a90*/  SHFL.UP PT, R137, R31, 0x1, RZ ;  /* 0x042000001f897989 */ /* 0x000f2200000e00ff */
[----:B------:R-:W-:-:S02]  /*4aa0*/  PRMT R154, RZ, 0x7610, R6 ;  /* 0x00007610ff9a7816 */ /* 0x000fc40000000006 */
[----:B0-----:R-:W-:Y:S02]  /*4ab0*/  @!P0 MOV R145, R9 ;  /* 0x0000000900918202 */ /* 0x001fe40000000f00 */
[--C-:B------:R-:W-:Y:S02]  /*4ac0*/  PRMT R146, RZ, 0x5410, R12.reuse ;  /* 0x00005410ff927816 */ /* 0x100fe4000000000c */
[----:B------:R-:W-:Y:S01]  /*4ad0*/  PRMT R150, RZ, 0x7610, R12 ;  /* 0x00007610ff967816 */ /* 0x000fe2000000000c */
[C---:B--2---:R-:W-:Y:S01]  /*4ae0*/  FMUL.FTZ R12, R154.reuse, R2 ;  /* 0x000000029a0c7220 */ /* 0x044fe20000410000 */
[--C-:B------:R-:W-:Y:S02]  /*4af0*/  PRMT R142, RZ, 0x5410, R13.reuse ;  /* 0x00005410ff8e7816 */ /* 0x100fe4000000000d */
[----:B------:R-:W-:Y:S01]  /*4b00*/  PRMT R148, RZ, 0x7610, R13 ;  /* 0x00007610ff947816 */ /* 0x000fe2000000000d */
[----:B------:R-:W-:Y:S01]  /*4b10*/  FMUL.FTZ R13, R154, R3 ;  /* 0x000000039a0d7220 */ /* 0x000fe20000410000 */
[----:B------:R-:W-:-:S02]  /*4b20*/  PRMT R133, RZ, 0x5410, R22 ;  /* 0x00005410ff857816 */ /* 0x000fc40000000016 */
[----:B------:R-:W-:Y:S02]  /*4b30*/  PRMT R134, RZ, 0x7610, R22 ;  /* 0x00007610ff867816 */ /* 0x000fe40000000016 */
[----:B-1----:R-:W-:Y:S02]  /*4b40*/  @!P0 MOV R143, R8 ;  /* 0x00000008008f8202 */ /* 0x002fe40000000f00 */
[----:B---3--:R-:W-:Y:S02]  /*4b50*/  @!P0 MOV R127, R10 ;  /* 0x0000000a007f8202 */ /* 0x008fe40000000f00 */
[----:B----4-:R-:W-:Y:S01]  /*4b60*/  @!P0 MOV R137, R11 ;  /* 0x0000000b00898202 */ /* 0x010fe20000000f00 */
[-C--:B------:R-:W-:Y:S02]  /*4b70*/  @P2 FMUL.FTZ R22, R5, R145.reuse ;  /* 0x0000009105162220 */ /* 0x080fe40000410000 */
[C---:B------:R-:W-:Y:S02]  /*4b80*/  @P2 FMUL.FTZ R154, R4.reuse, R145 ;  /* 0x00000091049a2220 */ /* 0x040fe40000410000 */
[----:B------:R-:W-:-:S02]  /*4b90*/  @P2 FFMA.FTZ R22, R4, R143, -R22 ;  /* 0x0000008f04162223 */ /* 0x000fc40000010816 */
[----:B------:R-:W-:Y:S02]  /*4ba0*/  @P2 FFMA.FTZ R154, R5, R143, R154 ;  /* 0x0000008f059a2223 */ /* 0x000fe4000001009a */
[----:B------:R-:W-:Y:S02]  /*4bb0*/  @P2 FADD.FTZ R127, R127, R22 ;  /* 0x000000167f7f2221 */ /* 0x000fe40000010000 */
[----:B------:R-:W-:Y:S02]  /*4bc0*/  @P2 FADD.FTZ R137, R137, R154 ;  /* 0x0000009a89892221 */ /* 0x000fe40000010000 */
[C---:B------:R-:W-:Y:S02]  /*4bd0*/  FMUL.FTZ R143, R130.reuse, R127 ;  /* 0x0000007f828f7220 */ /* 0x040fe40000410000 */
[-C--:B------:R-:W-:Y:S02]  /*4be0*/  FMUL.FTZ R130, R130, R137.reuse ;  /* 0x0000008982827220 */ /* 0x080fe40000410000 */
[----:B------:R-:W-:-:S02]  /*4bf0*/  FFMA.FTZ R143, R128, R137, R143 ;  /* 0x00000089808f7223 */ /* 0x000fc4000001008f */
[----:B------:R-:W-:Y:S02]  /*4c00*/  FFMA.FTZ R127, R128, R127, -R130 ;  /* 0x0000007f807f7223 */ /* 0x000fe40000010882 */
[CC--:B------:R-:W-:Y:S02]  /*4c10*/  FMUL.FTZ R137, R148.reuse, R3.reuse ;  /* 0x0000000394897220 */ /* 0x0c0fe40000410000 */
[----:B------:R-:W-:Y:S01]  /*4c20*/  FMUL.FTZ R148, R148, R2 ;  /* 0x0000000294947220 */ /* 0x000fe20000410000 */
[----:B------:R-:W-:Y:S01]  /*4c30*/  PRMT R135, RZ, 0x5410, R23 ;  /* 0x00005410ff877816 */ /* 0x000fe20000000017 */
[----:B------:R-:W-:Y:S01]  /*4c40*/  FADD.FTZ R130, RZ, R143 ;  /* 0x0000008fff827221 */ /* 0x000fe20000010000 */
[----:B------:R-:W-:Y:S01]  /*4c50*/  PRMT R136, RZ, 0x7610, R23 ;  /* 0x00007610ff887816 */ /* 0x000fe20000000017 */
[----:B------:R-:W-:Y:S01]  /*4c60*/  FADD.FTZ R128, R94, R127 ;  /* 0x0000007f5e807221 */ /* 0x000fe20000010000 */
[----:B------:R-:W-:Y:S01]  /*4c70*/  PRMT R144, RZ, 0x7610, R14 ;  /* 0x00007610ff907816 */ /* 0x000fe2000000000e */
[----:B------:R-:W-:-:S02]  /*4c80*/  FMUL.FTZ R23, R150, R3 ;  /* 0x0000000396177220 */ /* 0x000fc40000410000 */
[-C--:B------:R-:W-:Y:S02]  /*4c90*/  FMUL.FTZ R22, R150, R2.reuse ;  /* 0x0000000296167220 */ /* 0x080fe40000410000 */
[C---:B------:R-:W-:Y:S02]  /*4ca0*/  FFMA.FTZ R127, R142.reuse, R2, -R137 ;  /* 0x000000028e7f7223 */ /* 0x040fe40000010889 */
[----:B------:R-:W-:Y:S02]  /*4cb0*/  FFMA.FTZ R137, R142, R3, R148 ;  /* 0x000000038e897223 */ /* 0x000fe40000010094 */
[C---:B------:R-:W-:Y:S01]  /*4cc0*/  FMUL.FTZ R142, R113.reuse, R130 ;  /* 0x00000082718e7220 */ /* 0x040fe20000410000 */
[----:B------:R-:W-:Y:S01]  /*4cd0*/  PRMT R141, RZ, 0x5410, R14 ;  /* 0x00005410ff8d7816 */ /* 0x000fe2000000000e */
[----:B------:R-:W-:Y:S02]  /*4ce0*/  FMUL.FTZ R113, R113, R128 ;  /* 0x0000008071717220 */ /* 0x000fe40000410000 */
[----:B------:R-:W-:-:S02]  /*4cf0*/  FFMA.FTZ R23, R146, R2, -R23 ;  /* 0x0000000292177223 */ /* 0x000fc40000010817 */
[-C--:B------:R-:W-:Y:S02]  /*4d00*/  FFMA.FTZ R22, R146, R3.reuse, R22 ;  /* 0x0000000392167223 */ /* 0x080fe40000010016 */
[C---:B------:R-:W-:Y:S02]  /*4d10*/  FMUL.FTZ R143, R144.reuse, R3 ;  /* 0x00000003908f7220 */ /* 0x040fe40000410000 */
[----:B------:R-:W-:Y:S01]  /*4d20*/  FMUL.FTZ R146, R144, R2 ;  /* 0x0000000290927220 */ /* 0x000fe20000410000 */
[----:B------:R-:W-:Y:S01]  /*4d30*/  PRMT R140, RZ, 0x7610, R15 ;  /* 0x00007610ff8c7816 */ /* 0x000fe2000000000f */
[C---:B------:R-:W-:Y:S02]  /*4d40*/  FFMA.FTZ R144, R111.reuse, R128, -R142 ;  /* 0x000000806f907223 */ /* 0x040fe4000001088e */
[----:B------:R-:W-:Y:S02]  /*4d50*/  FFMA.FTZ R113, R111, R130, R113 ;  /* 0x000000826f717223 */ /* 0x000fe40000010071 */
[----:B------:R-:W-:-:S02]  /*4d60*/  FFMA.FTZ R111, R141, R2, -R143 ;  /* 0x000000028d6f7223 */ /* 0x000fc4000001088f */
[-C--:B------:R-:W-:Y:S01]  /*4d70*/  FFMA.FTZ R142, R141, R3.reuse, R146 ;  /* 0x000000038d8e7223 */ /* 0x080fe20000010092 */
[----:B------:R-:W-:Y:S01]  /*4d80*/  PRMT R138, RZ, 0x5410, R15 ;  /* 0x00005410ff8a7816 */ /* 0x000fe2000000000f */
[----:B------:R-:W-:Y:S02]  /*4d90*/  FADD.FTZ R141, R93, R144 ;  /* 0x000000905d8d7221 */ /* 0x000fe40000010000 */
[----:B------:R-:W-:Y:S02]  /*4da0*/  FADD.FTZ R113, RZ, R113 ;  /* 0x00000071ff717221 */ /* 0x000fe40000010000 */
[C---:B------:R-:W-:Y:S02]  /*4db0*/  FMUL.FTZ R145, R140.reuse, R3 ;  /* 0x000000038c917220 */ /* 0x040fe40000410000 */
[----:B------:R-:W-:Y:S02]  /*4dc0*/  FMUL.FTZ R144, R140, R2 ;  /* 0x000000028c907220 */ /* 0x000fe40000410000 */
[C---:B------:R-:W-:Y:S01]  /*4dd0*/  FMUL.FTZ R143, R114.reuse, R141 ;  /* 0x0000008d728f7220 */ /* 0x040fe20000410000 */
[----:B------:R-:W-:Y:S01]  /*4de0*/  PRMT R139, RZ, 0x7610, R16 ;  /* 0x00007610ff8b7816 */ /* 0x000fe20000000010 */
[----:B------:R-:W-:-:S02]  /*4df0*/  FMUL.FTZ R140, R114, R113 ;  /* 0x00000071728c7220 */ /* 0x000fc40000410000 */
[CC--:B------:R-:W-:Y:S02]  /*4e00*/  FFMA.FTZ R114, R138.reuse, R2.reuse, -R145 ;  /* 0x000000028a727223 */ /* 0x0c0fe40000010891 */
[----:B------:R-:W-:Y:S02]  /*4e10*/  FFMA.FTZ R138, R138, R3, R144 ;  /* 0x000000038a8a7223 */ /* 0x000fe40000010090 */
[C---:B------:R-:W-:Y:S02]  /*4e20*/  FFMA.FTZ R144, R112.reuse, R113, R143 ;  /* 0x0000007170907223 */ /* 0x040fe4000001008f */
[----:B------:R-:W-:Y:S01]  /*4e30*/  FFMA.FTZ R143, R112, R141, -R140 ;  /* 0x0000008d708f7223 */ /* 0x000fe2000001088c */
[----:B------:R-:W-:Y:S01]  /*4e40*/  PRMT R149, RZ, 0x5410, R6 ;  /* 0x00005410ff957816 */ /* 0x000fe20000000006 */
[C---:B------:R-:W-:Y:S02]  /*4e50*/  FMUL.FTZ R145, R139.reuse, R3 ;  /* 0x000000038b917220 */ /* 0x040fe40000410000 */
[----:B------:R-:W-:Y:S01]  /*4e60*/  FMUL.FTZ R146, R139, R2 ;  /* 0x000000028b927220 */ /* 0x000fe20000410000 */
[----:B------:R-:W-:Y:S01]  /*4e70*/  PRMT R6, RZ, 0x5410, R16 ;  /* 0x00005410ff067816 */ /* 0x000fe20000000010 */
[----:B------:R-:W-:-:S02]  /*4e80*/  FADD.FTZ R139, RZ, R144 ;  /* 0x00000090ff8b7221 */ /* 0x000fc40000010000 */
[----:B------:R-:W-:Y:S01]  /*4e90*/  FADD.FTZ R140, R92, R143 ;  /* 0x0000008f5c8c7221 */ /* 0x000fe20000010000 */
[----:B------:R-:W-:Y:S01]  /*4ea0*/  PRMT R28, RZ, 0x7610, R17 ;  /* 0x00007610ff1c7816 */ /* 0x000fe20000000011 */
[C---:B------:R-:W-:Y:S01]  /*4eb0*/  FMUL.FTZ R143, R116.reuse, R139 ;  /* 0x0000008b748f7220 */ /* 0x040fe20000410000 */
[--C-:B------:R-:W-:Y:S01]  /*4ec0*/  PRMT R147, RZ, 0x5410, R7.reuse ;  /* 0x00005410ff937816 */ /* 0x100fe20000000007 */
[----:B------:R-:W-:Y:S01]  /*4ed0*/  FMUL.FTZ R144, R116, R140 ;  /* 0x0000008c74907220 */ /* 0x000fe20000410000 */
[----:B------:R-:W-:Y:S01]  /*4ee0*/  PRMT R152, RZ, 0x7610, R7 ;  /* 0x00007610ff987816 */ /* 0x000fe20000000007 */
[C---:B------:R-:W-:Y:S01]  /*4ef0*/  FFMA.FTZ R112, R6.reuse, R2, -R145 ;  /* 0x0000000206707223 */ /* 0x040fe20000010891 */
[----:B------:R-:W-:Y:S01]  /*4f00*/  PRMT R7, RZ, 0x5410, R17 ;  /* 0x00005410ff077816 */ /* 0x000fe20000000011 */
[-C--:B------:R-:W-:Y:S02]  /*4f10*/  FFMA.FTZ R6, R6, R3.reuse, R146 ;  /* 0x0000000306067223 */ /* 0x080fe40000010092 */
[----:B------:R-:W-:-:S02]  /*4f20*/  FMUL.FTZ R145, R28, R3 ;  /* 0x000000031c917220 */ /* 0x000fc40000410000 */
[----:B------:R-:W-:Y:S02]  /*4f30*/  FMUL.FTZ R146, R28, R2 ;  /* 0x000000021c927220 */ /* 0x000fe40000410000 */
[C---:B------:R-:W-:Y:S01]  /*4f40*/  FFMA.FTZ R116, R115.reuse, R140, -R143 ;  /* 0x0000008c73747223 */ /* 0x040fe2000001088f */
[----:B------:R-:W-:Y:S01]  /*4f50*/  PRMT R29, RZ, 0x5410, R18 ;  /* 0x00005410ff1d7816 */ /* 0x000fe20000000012 */
[----:B------:R-:W-:Y:S01]  /*4f60*/  FFMA.FTZ R144, R115, R139, R144 ;  /* 0x0000008b73907223 */ /* 0x000fe20000010090 */
[----:B------:R-:W-:Y:S01]  /*4f70*/  PRMT R18, RZ, 0x7610, R18 ;  /* 0x00007610ff127816 */ /* 0x000fe20000000012 */
[C---:B------:R-:W-:Y:S02]  /*4f80*/  FFMA.FTZ R28, R7.reuse, R2, -R145 ;  /* 0x00000002071c7223 */ /* 0x040fe40000010891 */
[----:B------:R-:W-:Y:S02]  /*4f90*/  FFMA.FTZ R115, R7, R3, R146 ;  /* 0x0000000307737223 */ /* 0x000fe40000010092 */
[----:B------:R-:W-:-:S02]  /*4fa0*/  FADD.FTZ R116, R91, R116 ;  /* 0x000000745b747221 */ /* 0x000fc40000010000 */
[----:B------:R-:W-:Y:S02]  /*4fb0*/  FADD.FTZ R7, RZ, R144 ;  /* 0x00000090ff077221 */ /* 0x000fe40000010000 */
[----:B------:R-:W-:Y:S02]  /*4fc0*/  FMUL.FTZ R143, R18, R3 ;  /* 0x00000003128f7220 */ /* 0x000fe40000410000 */
[C---:B------:R-:W-:Y:S02]  /*4fd0*/  FMUL.FTZ R144, R118.reuse, R116 ;  /* 0x0000007476907220 */ /* 0x040fe40000410000 */
[----:B------:R-:W-:Y:S02]  /*4fe0*/  FMUL.FTZ R118, R118, R7 ;  /* 0x0000000776767220 */ /* 0x000fe40000410000 */
[-C--:B------:R-:W-:Y:S02]  /*4ff0*/  FMUL.FTZ R146, R18, R2.reuse ;  /* 0x0000000212927220 */ /* 0x080fe40000410000 */
[----:B------:R-:W-:-:S02]  /*5000*/  FFMA.FTZ R18, R29, R2, -R143 ;  /* 0x000000021d127223 */ /* 0x000fc4000001088f */
[C---:B------:R-:W-:Y:S02]  /*5010*/  FFMA.FTZ R144, R117.reuse, R7, R144 ;  /* 0x0000000775907223 */ /* 0x040fe40000010090 */
[----:B------:R-:W-:Y:S02]  /*5020*/  FFMA.FTZ R143, R117, R116, -R118 ;  /* 0x00000074758f7223 */ /* 0x000fe40000010876 */
[----:B------:R-:W-:Y:S02]  /*5030*/  FADD.FTZ R117, RZ, R144 ;  /* 0x00000090ff757221 */ /* 0x000fe40000010000 */
[----:B------:R-:W-:Y:S02]  /*5040*/  FADD.FTZ R118, R90, R143 ;  /* 0x0000008f5a767221 */ /* 0x000fe40000010000 */
[CC--:B------:R-:W-:Y:S01]  /*5050*/  FMUL.FTZ R143, R120.reuse, R117.reuse ;  /* 0x00000075788f7220 */ /* 0x0c0fe20000410000 */
[--C-:B------:R-:W-:Y:S01]  /*5060*/  PRMT R132, RZ, 0x5410, R21.reuse ;  /* 0x00005410ff847816 */ /* 0x100fe20000000015 */
[-C--:B------:R-:W-:Y:S01]  /*5070*/  FMUL.FTZ R120, R120, R118.reuse ;  /* 0x0000007678787220 */ /* 0x080fe20000410000 */
[----:B------:R-:W-:Y:S01]  /*5080*/  PRMT R21, RZ, 0x7610, R21 ;  /* 0x00007610ff157816 */ /* 0x000fe20000000015 */
[C---:B------:R-:W-:Y:S01]  /*5090*/  FFMA.FTZ R144, R119.reuse, R118, -R143 ;  /* 0x0000007677907223 */ /* 0x040fe2000001088f */
[--C-:B------:R-:W-:Y:S01]  /*50a0*/  PRMT R30, RZ, 0x5410, R19.reuse ;  /* 0x00005410ff1e7816 */ /* 0x100fe20000000013 */
[----:B------:R-:W-:Y:S01]  /*50b0*/  FFMA.FTZ R120, R119, R117, R120 ;  /* 0x0000007577787223 */ /* 0x000fe20000010078 */
[----:B------:R-:W-:Y:S01]  /*50c0*/  PRMT R19, RZ, 0x7610, R19 ;  /* 0x00007610ff137816 */ /* 0x000fe20000000013 */
[----:B------:R-:W-:-:S02]  /*50d0*/  FMUL.FTZ R119, R21, R3 ;  /* 0x0000000315777220 */ /* 0x000fc40000410000 */
[----:B------:R-:W-:Y:S01]  /*50e0*/  FADD.FTZ R120, RZ, R120 ;  /* 0x00000078ff787221 */ /* 0x000fe20000010000 */
[--C-:B------:R-:W-:Y:S01]  /*50f0*/  PRMT R31, RZ, 0x5410, R20.reuse ;  /* 0x00005410ff1f7816 */ /* 0x100fe20000000014 */
[-C--:B------:R-:W-:Y:S01]  /*5100*/  FMUL.FTZ R143, R21, R2.reuse ;  /* 0x00000002158f7220 */ /* 0x080fe20000410000 */
[----:B------:R-:W-:Y:S01]  /*5110*/  PRMT R20, RZ, 0x7610, R20 ;  /* 0x00007610ff147816 */ /* 0x000fe20000000014 */
[----:B------:R-:W-:Y:S02]  /*5120*/  FMUL.FTZ R145, R19, R3 ;  /* 0x0000000313917220 */ /* 0x000fe40000410000 */
[----:B------:R-:W-:Y:S02]  /*5130*/  FADD.FTZ R144, R89, R144 ;  /* 0x0000009059907221 */ /* 0x000fe40000010000 */
[----:B------:R-:W-:Y:S02]  /*5140*/  FFMA.FTZ R21, R132, R2, -R119 ;  /* 0x0000000284157223 */ /* 0x000fe40000010877 */
[----:B------:R-:W-:-:S02]  /*5150*/  FMUL.FTZ R119, R122, R120 ;  /* 0x000000787a777220 */ /* 0x000fc40000410000 */
[-C--:B------:R-:W-:Y:S02]  /*5160*/  FFMA.FTZ R29, R29, R3.reuse, R146 ;  /* 0x000000031d1d7223 */ /* 0x080fe40000010092 */
[-C--:B------:R-:W-:Y:S02]  /*5170*/  FMUL.FTZ R146, R19, R2.reuse ;  /* 0x0000000213927220 */ /* 0x080fe40000410000 */
[----:B------:R-:W-:Y:S02]  /*5180*/  FFMA.FTZ R19, R30, R2, -R145 ;  /* 0x000000021e137223 */ /* 0x000fe40000010891 */
[----:B------:R-:W-:Y:S02]  /*5190*/  FMUL.FTZ R122, R122, R144 ;  /* 0x000000907a7a7220 */ /* 0x000fe40000410000 */
[-C--:B------:R-:W-:Y:S02]  /*51a0*/  FFMA.FTZ R132, R132, R3.reuse, R143 ;  /* 0x0000000384847223 */ /* 0x080fe4000001008f */
[----:B------:R-:W-:-:S02]  /*51b0*/  FMUL.FTZ R145, R20, R3 ;  /* 0x0000000314917220 */ /* 0x000fc40000410000 */
[C---:B------:R-:W-:Y:S02]  /*51c0*/  FFMA.FTZ R143, R121.reuse, R144, -R119 ;  /* 0x00000090798f7223 */ /* 0x040fe40000010877 */
[----:B------:R-:W-:Y:S02]  /*51d0*/  FFMA.FTZ R30, R30, R3, R146 ;  /* 0x000000031e1e7223 */ /* 0x000fe40000010092 */
[----:B------:R-:W-:Y:S02]  /*51e0*/  FMUL.FTZ R146, R20, R2 ;  /* 0x0000000214927220 */ /* 0x000fe40000410000 */
[----:B------:R-:W-:Y:S02]  /*51f0*/  FFMA.FTZ R121, R121, R120, R122 ;  /* 0x0000007879797223 */ /* 0x000fe4000001007a */
[----:B------:R-:W-:Y:S02]  /*5200*/  FFMA.FTZ R20, R31, R2, -R145 ;  /* 0x000000021f147223 */ /* 0x000fe40000010891 */
[----:B------:R-:W-:-:S02]  /*5210*/  FADD.FTZ R122, R88, R143 ;  /* 0x0000008f587a7221 */ /* 0x000fc40000010000 */
[CC--:B------:R-:W-:Y:S02]  /*5220*/  FMUL.FTZ R145, R134.reuse, R3.reuse ;  /* 0x0000000386917220 */ /* 0x0c0fe40000410000 */
[----:B------:R-:W-:Y:S02]  /*5230*/  FMUL.FTZ R134, R134, R2 ;  /* 0x0000000286867220 */ /* 0x000fe40000410000 */
[----:B------:R-:W-:Y:S02]  /*5240*/  FFMA.FTZ R31, R31, R3, R146 ;  /* 0x000000031f1f7223 */ /* 0x000fe40000010092 */
[----:B------:R-:W-:Y:S02]  /*5250*/  FADD.FTZ R121, RZ, R121 ;  /* 0x00000079ff797221 */ /* 0x000fe40000010000 */
[----:B------:R-:W-:Y:S02]  /*5260*/  FMUL.FTZ R146, R124, R122 ;  /* 0x0000007a7c927220 */ /* 0x000fe40000410000 */
[----:B------:R-:W-:-:S02]  /*5270*/  FFMA.FTZ R119, R133, R2, -R145 ;  /* 0x0000000285777223 */ /* 0x000fc40000010891 */
[----:B------:R-:W-:Y:S02]  /*5280*/  FFMA.FTZ R133, R133, R3, R134 ;  /* 0x0000000385857223 */ /* 0x000fe40000010086 */
[-C--:B------:R-:W-:Y:S02]  /*5290*/  FMUL.FTZ R134, R124, R121.reuse ;  /* 0x000000797c867220 */ /* 0x080fe40000410000 */
[----:B------:R-:W-:Y:S02]  /*52a0*/  FFMA.FTZ R146, R123, R121, R146 ;  /* 0x000000797b927223 */ /* 0x000fe40000010092 */
[-C--:B------:R-:W-:Y:S02]  /*52b0*/  FMUL.FTZ R17, R155, R3.reuse ;  /* 0x000000039b117220 */ /* 0x080fe40000410000 */
[-C--:B------:R-:W-:Y:S02]  /*52c0*/  FMUL.FTZ R15, R156, R3.reuse ;  /* 0x000000039c0f7220 */ /* 0x080fe40000410000 */
[----:B------:R-:W-:-:S02]  /*52d0*/  FMUL.FTZ R4, R152, R3 ;  /* 0x0000000398047220 */ /* 0x000fc40000410000 */
[----:B------:R-:W-:Y:S02]  /*52e0*/  FMUL.FTZ R143, R136, R3 ;  /* 0x00000003888f7220 */ /* 0x000fe40000410000 */
[----:B------:R-:W-:Y:S01]  /*52f0*/  FFMA.FTZ R134, R123, R122, -R134 ;  /* 0x0000007a7b867223 */ /* 0x000fe20000010886 */
[----:B------:R-:W-:Y:S01]  /*5300*/  ISETP.NE.AND P0, PT, R49, RZ, PT ;  /* 0x000000ff3100720c */ /* 0x000fe20003f05270 */
[----:B------:R-:W-:Y:S02]  /*5310*/  FADD.FTZ R123, RZ, R146 ;  /* 0x00000092ff7b7221 */ /* 0x000fe40000010000 */
[-C--:B------:R-:W-:Y:S02]  /*5320*/  FMUL.FTZ R16, R155, R2.reuse ;  /* 0x000000029b107220 */ /* 0x080fe40000410000 */
[-C--:B------:R-:W-:Y:S02]  /*5330*/  FMUL.FTZ R14, R156, R2.reuse ;  /* 0x000000029c0e7220 */ /* 0x080fe40000410000 */
[----:B------:R-:W-:-:S02]  /*5340*/  FMUL.FTZ R152, R152, R2 ;  /* 0x0000000298987220 */ /* 0x000fc40000410000 */
[-C--:B------:R-:W-:Y:S02]  /*5350*/  FMUL.FTZ R136, R136, R2.reuse ;  /* 0x0000000288887220 */ /* 0x080fe40000410000 */
[----:B------:R-:W-:Y:S02]  /*5360*/  FMUL.FTZ R145, R25, R11 ;  /* 0x0000000b19917220 */ /* 0x000fe40000410000 */
[-C--:B------:R-:W-:Y:S02]  /*5370*/  FFMA.FTZ R17, R153, R2.reuse, -R17 ;  /* 0x0000000299117223 */ /* 0x080fe40000010811 */
[-C--:B------:R-:W-:Y:S02]  /*5380*/  FFMA.FTZ R15, R151, R2.reuse, -R15 ;  /* 0x00000002970f7223 */ /* 0x080fe4000001080f */
[-C--:B------:R-:W-:Y:S02]  /*5390*/  FFMA.FTZ R13, R149, R2.reuse, -R13 ;  /* 0x00000002950d7223 */ /* 0x080fe4000001080d */
[----:B------:R-:W-:-:S02]  /*53a0*/  FFMA.FTZ R5, R147, R2, -R4 ;  /* 0x0000000293057223 */ /* 0x000fc40000010804 */
[----:B------:R-:W-:Y:S02]  /*53b0*/  FFMA.FTZ R124, R135, R2, -R143 ;  /* 0x00000002877c7223 */ /* 0x000fe4000001088f */
[----:B------:R-:W-:Y:S02]  /*53c0*/  FADD.FTZ R143, R87, R134 ;  /* 0x00000086578f7221 */ /* 0x000fe40000010000 */
[----:B------:R-:W-:Y:S02]  /*53d0*/  FMUL.FTZ R2, R126, R123 ;  /* 0x0000007b7e027220 */ /* 0x000fe40000410000 */
[-C--:B------:R-:W-:Y:S02]  /*53e0*/  FFMA.FTZ R16, R153, R3.reuse, R16 ;  /* 0x0000000399107223 */ /* 0x080fe40000010010 */
[-C--:B------:R-:W-:Y:S02]  /*53f0*/  FFMA.FTZ R14, R151, R3.reuse, R14 ;  /* 0x00000003970e7223 */ /* 0x080fe4000001000e */
[----:B------:R-:W-:-:S02]  /*5400*/  FFMA.FTZ R12, R149, R3, R12 ;  /* 0x00000003950c7223 */ /* 0x000fc4000001000c */
[-C--:B------:R-:W-:Y:S02]  /*5410*/  FFMA.FTZ R4, R147, R3.reuse, R152 ;  /* 0x0000000393047223 */ /* 0x080fe40000010098 */
[----:B------:R-:W-:Y:S02]  /*5420*/  FFMA.FTZ R135, R135, R3, R136 ;  /* 0x0000000387877223 */ /* 0x000fe40000010088 */
[-C--:B------:R-:W-:Y:S02]  /*5430*/  FFMA.FTZ R145, R24, R10.reuse, -R145 ;  /* 0x0000000a18917223 */ /* 0x080fe40000010891 */
[C---:B------:R-:W-:Y:S02]  /*5440*/  FMUL.FTZ R10, R25.reuse, R10 ;  /* 0x0000000a190a7220 */ /* 0x040fe40000410000 */
[C---:B------:R-:W-:Y:S02]  /*5450*/  FMUL.FTZ R3, R25.reuse, R9 ;  /* 0x0000000919037220 */ /* 0x040fe40000410000 */
[----:B------:R-:W-:-:S02]  /*5460*/  FMUL.FTZ R25, R25, R8 ;  /* 0x0000000819197220 */ /* 0x000fc40000410000 */
[-C--:B------:R-:W-:Y:S02]  /*5470*/  FMUL.FTZ R126, R126, R143.reuse ;  /* 0x0000008f7e7e7220 */ /* 0x080fe40000410000 */
[C---:B------:R-:W-:Y:S02]  /*5480*/  FFMA.FTZ R147, R125.reuse, R143, -R2 ;  /* 0x0000008f7d937223 */ /* 0x040fe40000010802 */
[C---:B------:R-:W-:Y:S02]  /*5490*/  FFMA.FTZ R8, R24.reuse, R8, -R3 ;  /* 0x0000000818087223 */ /* 0x040fe40000010803 */
[----:B------:R-:W-:Y:S01]  /*54a0*/  FFMA.FTZ R9, R24, R9, R25 ;  /* 0x0000000918097223 */ /* 0x000fe20000010019 */
[----:B------:R-:W-:Y:S01]  /*54b0*/  BSSY B0, `(.L_x_1835) ;  /* 0x0000018000007945 */ /* 0x000fe20003800000 */
[----:B------:R-:W-:Y:S02]  /*54c0*/  FFMA.FTZ R125, R125, R123, R126 ;  /* 0x0000007b7d7d7223 */ /* 0x000fe4000001007e */
[----:B------:R-:W-:-:S02]  /*54d0*/  FADD.FTZ R25, R86, R147 ;  /* 0x0000009356197221 */ /* 0x000fc40000010000 */
[----:B------:R-:W-:Y:S02]  /*54e0*/  FFMA.FTZ R24, R24, R11, R10 ;  /* 0x0000000b18187223 */ /* 0x000fe4000001000a */
[----:B------:R-:W-:Y:S02]  /*54f0*/  FADD.FTZ R10, R26, R145 ;  /* 0x000000911a0a7221 */ /* 0x000fe40000010000 */
        /* <DEDUP_REMOVED lines=19> */
.L_x_1836:
[----:B------:R-:W-:Y:S05]  /*5630*/  BSYNC B0 ;  /* 0x0000000000007941 */ /* 0x000fea0003800000 */
.L_x_1835:
        /* <DEDUP_REMOVED lines=9> */
[----:B------:R-:W-:Y:S02]  /*56d0*/  FFMA.FTZ R8, R99, R3, -R8 ;  /* 0x0000000363087223 */ /* 0x000fe40000010808 */
[----:B------:R-:W-:Y:S02]  /*56e0*/  FMUL.FTZ R4, R7, R4 ;  /* 0x0000000407047220 */ /* 0x000fe40000410000 */
[----:B------:R-:W-:Y:S02]  /*56f0*/  FFMA.FTZ R100, R99, R2, R100 ;  /* 0x0000000263647223 */ /* 0x000fe40000010064 */
[----:B------:R-:W-:Y:S02]  /*5700*/  FADD.FTZ R7, R83, R8 ;  /* 0x0000000853077221 */ /* 0x000fe40000010000 */
[----:B------:R-:W-:-:S02]  /*5710*/  FFMA.FTZ R5, R116, R5, -R4 ;  /* 0x0000000574057223 */ /* 0x000fc40000010804 */
[----:B------:R-:W-:Y:S02]  /*5720*/  FADD.FTZ R100, RZ, R100 ;  /* 0x00000064ff647221 */ /* 0x000fe40000010000 */
[CC--:B------:R-:W-:Y:S02]  /*5730*/  FMUL.FTZ R4, R102.reuse, R7.reuse ;  /* 0x0000000766047220 */ /* 0x0c0fe40000410000 */
[-C--:B------:R-:W-:Y:S02]  /*5740*/  FMUL.FTZ R102, R102, R100.reuse ;  /* 0x0000006466667220 */ /* 0x080fe40000410000 */
[C---:B------:R-:W-:Y:S02]  /*5750*/  FFMA.FTZ R4, R101.reuse, R100, R4 ;  /* 0x0000006465047223 */ /* 0x040fe40000010004 */
[----:B------:R-:W-:Y:S02]  /*5760*/  FFMA.FTZ R102, R101, R7, -R102 ;  /* 0x0000000765667223 */ /* 0x000fe40000010866 */
[----:B------:R-:W-:-:S02]  /*5770*/  FADD.FTZ R9, RZ, R4 ;  /* 0x00000004ff097221 */ /* 0x000fc40000010000 */
[----:B------:R-:W-:Y:S02]  /*5780*/  FFMA.FTZ R82, R5, 2, R82 ;  /* 0x4000000005527823 */ /* 0x000fe40000010052 */
        /* <DEDUP_REMOVED lines=17> */
[C---:B------:R-:W-:Y:S02]  /*58a0*/  FMUL.FTZ R2, R108.reuse, R13 ;  /* 0x0000000d6c027220 */ /* 0x040fe40000410000 */
[-C--:B------:R-:W-:Y:S02]  /*58b0*/  FMUL.FTZ R108, R108, R3.reuse ;  /* 0x000000036c6c7220 */ /* 0x080fe40000410000 */
[----:B------:R-:W-:Y:S02]  /*58c0*/  FFMA.FTZ R2, R107, R3, -R2 ;  /* 0x000000036b027223 */ /* 0x000fe40000010802 */
[----:B------:R-:W-:Y:S02]  /*58d0*/  FMUL.FTZ R30, R9, R30 ;  /* 0x0000001e091e7220 */ /* 0x000fe40000410000 */
        /* <DEDUP_REMOVED lines=20> */
[----:B------:R-:W-:Y:S02]  /*5a20*/  FADD.FTZ R110, R73, R110 ;  /* 0x0000006e496e7221 */ /* 0x000fe40000010000 */
        /* <DEDUP_REMOVED lines=30> */
.L_x_1834:
        /* <DEDUP_REMOVED lines=18> */
[----:B------:R-:W-:Y:S01]  /*5d30*/  IADD3 R56, P3, R56, 0x400, RZ ;  /* 0x0000040038387810 */ /* 0x000fe20007f7e0ff */
[----:B------:R-:W-:Y:S01]  /*5d40*/  STS.128 [R33+0x10], R68 ;  /* 0x0000104421007388 */ /* 0x000fe20000000c00 */
[----:B------:R-:W-:-:S06]  /*5d50*/  NOP ;  /* 0x0000000000007918 */ /* 0x000fcc0000000000 */
[----:B------:R-:W1:Y:S01]  /*5d60*/  LDS.128 R8, [R47.X16] ;  /* 0x000000002f087984 */ /* 0x000e62000000cc00 */
[----:B------:R-:W-:Y:S01]  /*5d70*/  IADD3 R3, R3, R17, RZ ;  /* 0x0000001103037210 */ /* 0x000fe20007ffe0ff */
[----:B------:R-:W-:Y:S01]  /*5d80*/  IMAD R17, R57, c[0x0][0x208], RZ ;  /* 0x0000820039117a24 */ /* 0x000fe200078e02ff */
[----:B------:R-:W-:Y:S01]  /*5d90*/  IADD3.X R35, RZ, R35, RZ, P1, !PT ;  /* 0x00000023ff237210 */ /* 0x000fe20000ffe4ff */
[----:B------:R-:W2:Y:S01]  /*5da0*/  LDS.128 R12, [R47.X16+0x200] ;  /* 0x000200002f0c7984 */ /* 0x000ea2000000cc00 */
[----:B------:R-:W-:Y:S01]  /*5db0*/  IADD3.X R41, RZ, R41, RZ, P2, !PT ;  /* 0x00000029ff297210 */ /* 0x000fe200017fe4ff */
[C---:B------:R-:W-:Y:S01]  /*5dc0*/  IMAD R17, R62.reuse, c[0x0][0x20c], R17 ;  /* 0x000083003e117a24 */ /* 0x040fe200078e0211 */
[----:B------:R-:W-:Y:S01]  /*5dd0*/  IADD3.X R39, RZ, R39, RZ, P3, !PT ;  /* 0x00000027ff277210 */ /* 0x000fe20001ffe4ff */
        /* <DEDUP_REMOVED lines=10> */
.L_x_1838:
[----:B------:R-:W-:Y:S05]  /*5e80*/  EXIT ;  /* 0x000000000000794d */ /* 0x000fea0003800000 */
.L_x_1840:
        /* <DEDUP_REMOVED lines=15> */
.L_x_5362:


//--------------------- .text._Z25selective_scan_fwd_kernelI32Selective_Scan_fwd_kernel_traitsILi32ELi16ELi1ELb1ELb0ELb1ELb1EN3c108BFloat16ENS1_7complexIfEEEEv13SSMParamsBase --------------------------
	.section	.text._Z25selective_scan_fwd_kernelI32Selective_Scan_fwd_kernel_traitsILi32ELi16ELi1ELb1ELb0ELb1ELb1EN3c108BFloat16ENS1_7complexIfEEEEv13SSMParamsBase,"ax",@progbits
	.sectioninfo	@"SHI_REGISTERS=159"
	.align	128
        .global         _Z25selective_scan_fwd_kernelI32Selective_Scan_fwd_kernel_traitsILi32ELi16ELi1ELb1ELb0ELb1ELb1EN3c108BFloat16ENS1_7complexIfEEEEv13SSMParamsBase
        .type           _Z25selective_scan_fwd_kernelI32Selective_Scan_fwd_kernel_traitsILi32ELi16ELi1ELb1ELb0ELb1ELb1EN3c108BFloat16ENS1_7complexIfEEEEv13SSMParamsBase,@function
        .size           _Z25selective_scan_fwd_kernelI32Selective_Scan_fwd_kernel_traitsILi32ELi16ELi1ELb1ELb0ELb1ELb1EN3c108BFloat16ENS1_7complexIfEEEEv13SSMParamsBase,(.L_x_5363 - _Z25selective_scan_fwd_kernelI32Selective_Scan_fwd_kernel_traitsILi32ELi16ELi1ELb1ELb0ELb1ELb1EN3c108BFloat16ENS1_7complexIfEEEEv13SSMParamsBase)
        .other          _Z25selective_scan_fwd_kernelI32Selective_Scan_fwd_kernel_traitsILi32ELi16ELi1ELb1ELb0ELb1ELb1EN3c108BFloat16ENS1_7complexIfEEEEv13SSMParamsBase,@"STO_CUDA_ENTRY STV_DEFAULT"
_Z25selective_scan_fwd_kernelI32Selective_Scan_fwd_kernel_traitsILi32ELi16ELi1ELb1ELb0ELb1ELb1EN3c108BFloat16ENS1_7complexIfEEEEv13SSMParamsBase:
.text._Z25selective_scan_fwd_kernelI32Selective_Scan_fwd_kernel_traitsILi32ELi16ELi1ELb1ELb0ELb1ELb1EN3c108BFloat16ENS1_7complexIfEEEEv13SSMParamsBase:
        /* <DEDUP_REMOVED lines=84> */
.L_x_1878:
        /* <DEDUP_REMOVED lines=79> */
.L_x_1842:
[----:B-12---:R-:W-:Y:S05]  /*0a30*/  BSYNC B0 ;  /* 0x0000000000007941 */ /* 0x006fea0003800000 */
.L_x_1841:
        /* <DEDUP_REMOVED lines=36> */
.L_x_1844:
[----:B------:R-:W-:Y:S05]  /*0c80*/  BSYNC B0 ;  /* 0x0000000000007941 */ /* 0x000fea0003800000 */
.L_x_1843:
        /* <DEDUP_REMOVED lines=38> */
.L_x_1846:
[----:B------:R-:W-:Y:S05]  /*0ef0*/  BSYNC B0 ;  /* 0x0000000000007941 */ /* 0x000fea0003800000 */
.L_x_1845:
        /* <DEDUP_REMOVED lines=36> */
.L_x_1848:
[----:B------:R-:W-:Y:S05]  /*1140*/  BSYNC B0 ;  /* 0x0000000000007941 */ /* 0x000fea0003800000 */
.L_x_1847:
        /* <DEDUP_REMOVED lines=38> */
.L_x_1850:
[----:B------:R-:W-:Y:S05]  /*13b0*/  BSYNC B0 ;  /* 0x0000000000007941 */ /* 0x000fea0003800000 */
.L_x_1849:
        /* <DEDUP_REMOVED lines=39> */
.L_x_1852:
[----:B------:R-:W-:Y:S05]  /*1630*/  BSYNC B0 ;  /* 0x0000000000007941 */ /* 0x000fea0003800000 */
.L_x_1851:
        /* <DEDUP_REMOVED lines=43> */
.L_x_1854:
[----:B------:R-:W-:Y:S05]  /*18f0*/  BSYNC B0 ;  /* 0x0000000000007941 */ /* 0x000fea0003800000 */
.L_x_1853:
        /* <DEDUP_REMOVED lines=41> */
.L_x_1856:
[----:B------:R-:W-:Y:S05]  /*1b90*/  BSYNC B0 ;  /* 0x0000000000007941 */ /* 0x000fea0003800000 */
.L_x_1855:
        /* <DEDUP_REMOVED lines=43> */
.L_x_1858:
[----:B------:R-:W-:Y:S05]  /*1e50*/  BSYNC B0 ;  /* 0x0000000000007941 */ /* 0x000fea0003800000 */
.L_x_1857:
        /* <DEDUP_REMOVED lines=41> */
.L_x_1860:
[----:B------:R-:W-:Y:S05]  /*20f0*/  BSYNC B0 ;  /* 0x0000000000007941 */ /* 0x000fea0003800000 */
.L_x_1859:
        /* <DEDUP_REMOVED lines=47> */
.L_x_1862:
[----:B------:R-:W-:Y:S05]  /*23f0*/  BSYNC B0 ;  /* 0x0000000000007941 */ /* 0x000fea0003800000 */
.L_x_1861:
        /* <DEDUP_REMOVED lines=33> */
.L_x_1864:
[----:B------:R-:W-:Y:S05]  /*2610*/  BSYNC B0 ;  /* 0x0000000000007941 */ /* 0x000fea0003800000 */
.L_x_1863:
        /* <DEDUP_REMOVED lines=33> */
.L_x_1866:
[----:B------:R-:W-:Y:S05]  /*2830*/  BSYNC B0 ;  /* 0x0000000000007941 */ /* 0x000fea0003800000 */
.L_x_1865:
        /* <DEDUP_REMOVED lines=33> */
.L_x_1868:
[----:B------:R-:W-:Y:S05]  /*2a50*/  BSYNC B0 ;  /* 0x0000000000007941 */ /* 0x000fea0003800000 */
.L_x_1867:
        /* <DEDUP_REMOVED lines=33> */
.L_x_1870:
[----:B------:R-:W-:Y:S05]  /*2c70*/  BSYNC B0 ;  /* 0x0000000000007941 */ /* 0x000fea0003800000 */
.L_x_1869:
        /* <DEDUP_REMOVED lines=33> */
.L_x_1872:
[----:B------:R-:W-:Y:S05]  /*2e90*/  BSYNC B0 ;  /* 0x0000000000007941 */ /* 0x000fea0003800000 */
.L_x_1871:
        /* <DEDUP_REMOVED lines=21> */
.L_x_1876:
        /* <DEDUP_REMOVED lines=612> */
.L_x_1875:
[----:B------:R-:W-:Y:S05]  /*5630*/  BSYNC B0 ;  /* 0x0000000000007941 */ /* 0x000fea0003800000 */
.L_x_1874:
        /* <DEDUP_REMOVED lines=93> */
.L_x_1873:
[----:B------:R-:W-:Y:S01]  /*5c10*/  BAR.SYNC.DEFER_BLOCKING 0x0 ;  /* 0x0000000000007b1d */ /* 0x000fe20000010000 */
[----:B------:R-:W-:Y:S01]  /*5c20*/  F2FP.BF16.PACK_AB R19, R69, R78 ;  /* 0x0000004e4513723e */ /* 0x000fe200000010ff */
        /* <DEDUP_REMOVED lines=15> */
[----:B------:R-:W-:Y:S01]  /*5d20*/  STS.128 [R33+0x10], R20 ;  /* 0x0000101421007388 */ /* 0x000fe20000000c00 */
[----:B------:R-:W-:-:S06]  /*5d30*/  NOP ;  /* 0x0000000000007918 */ /* 0x000fcc0000000000 */
[----:B------:R-:W1:Y:S01]  /*5d40*/  LDS.128 R8, [R47.X16] ;  /* 0x000000002f087984 */ /* 0x000e62000000cc00 */
[----:B------:R-:W-:Y:S01]  /*5d50*/  IADD3 R13, R13, R25, RZ ;  /* 0x000000190d0d7210 */ /* 0x000fe20007ffe0ff */
[----:B------:R-:W-:Y:S02]  /*5d60*/  IMAD.WIDE.U32 R14, R51, c[0x0][0x1f0], R2 ;  /* 0x00007c00330e7a25 */ /* 0x000fe400078e0002 */
[----:B------:R-:W2:Y:S02]  /*5d70*/  LDS.128 R4, [R47.X16+0x200] ;  /* 0x000200002f047984 */ /* 0x000ea4000000cc00 */
[----:B0-----:R-:W-:Y:S01]  /*5d80*/  IMAD R17, R57, c[0x0][0x208], RZ ;  /* 0x0000820039117a24 */ /* 0x001fe200078e02ff */
[----:B------:R-:W-:Y:S01]  /*5d90*/  IADD3 R15, R15, R27, RZ ;  /* 0x0000001b0f0f7210 */ /* 0x000fe20007ffe0ff */
[----:B------:R-:W-:-:S04]  /*5da0*/  IMAD.WIDE.U32 R12, R62, c[0x0][0x208], R12 ;  /* 0x000082003e0c7a25 */ /* 0x000fc800078e000c */
[----:B------:R-:W-:Y:S01]  /*5db0*/  IMAD R17, R62, c[0x0][0x20c], R17 ;  /* 0x000083003e117a24 */ /* 0x000fe200078e0211 */
[----:B------:R-:W-:Y:S01]  /*5dc0*/  LEA R16, P0, R12, c[0x0][0x258], 0x1 ;  /* 0x000096000c107a11 */ /* 0x000fe200078008ff */
        /* <DEDUP_REMOVED lines=26> */
[----:B------:R-:W0:Y:S04]  /*5f70*/  LDS.128 R12, [R33] ;  /* 0x00000000210c7984 */ /* 0x000e280000000c00 */
[----:B------:R-:W1:Y:S01]  /*5f80*/  LDS.128 R4, [R33+0x10] ;  /* 0x0000100021047984 */ /* 0x000e620000000c00 */
        /* <DEDUP_REMOVED lines=11> */
[----:B------:R-:W0:Y:S01]  /*6040*/  MUFU.EX2 R8, R8 ;  /* 0x0000000800087308 */ /* 0x000e220000000800 */
[--C-:B-1----:R-:W-:Y:S01]  /*6050*/  PRMT R22, RZ, 0x5410, R4.reuse ;  /* 0x00005410ff167816 */ /* 0x102fe20000000004 */
[----:B------:R-:W-:Y:S01]  /*6060*/  FMUL.FTZ R11, R13, -1.4426950216293334961 ;  /* 0xbfb8aa3b0d0b7820 */ /* 0x000fe20000410000 */
[----:B------:R-:W-:Y:S01]  /*6070*/  PRMT R24, RZ, 0x7610, R4 ;  /* 0x00007610ff187816 */ /* 0x000fe20000000004 */
[----:B------:R-:W-:Y:S01]  /*6080*/  FMUL.FTZ R10, R9, -1.4426950216293334961 ;  /* 0xbfb8aa3b090a7820 */ /* 0x000fe20000410000 */
[--C-:B------:R-:W-:Y:S01]  /*6090*/  PRMT R25, RZ, 0x5410, R5.reuse ;  /* 0x00005410ff197816 */ /* 0x100fe20000000005 */
[----:B------:R-:W-:Y:S01]  /*60a0*/  FMUL.FTZ R17, R16, -1.4426950216293334961 ;  /* 0xbfb8aa3b10117820 */ /* 0x000fe20000410000 */
[----:B------:R-:W-:Y:S01]  /*60b0*/  PRMT R27, RZ, 0x7610, R5 ;  /* 0x00007610ff1b7816 */ /* 0x000fe20000000005 */
[----:B------:R-:W1:Y:S01]  /*60c0*/  MUFU.EX2 R21, R21 ;  /* 0x0000001500157308 */ /* 0x000e620000000800 */
[----:B------:R-:W-:Y:S01]  /*60d0*/  PRMT R29, RZ, 0x5410, R6 ;  /* 0x00005410ff1d7816 */ /* 0x000fe20000000006 */
[----:B------:R-:W-:Y:S01]  /*60e0*/  FMUL.FTZ R23, R22, -1.4426950216293334961 ;  /* 0xbfb8aa3b16177820 */ /* 0x000fe20000410000 */
        /* <DEDUP_REMOVED lines=32> */
[----:B------:R0:W2:Y:S08]  /*62f0*/  MUFU.EX2 R32, R6 ;  /* 0x0000000600207308 */ /* 0x0000b00000000800 */
[----:B------:R-:W3:Y:S01]  /*6300*/  MUFU.EX2 R18, R18 ;  /* 0x0000001200127308 */ /* 0x000ee20000000800 */
[----:B0-----:R-:W-:Y:S02]  /*6310*/  FADD.FTZ R6, R5, 1 ;  /* 0x3f80000005067421 */ /* 0x001fe40000010000 */
[----:B-1----:R-:W-:-:S05]  /*6320*/  FADD.FTZ R30, R30, 1 ;  /* 0x3f8000001e1e7421 */ /* 0x002fca0000010000 */
[----:B------:R-:W0:Y:S01]  /*6330*/  MUFU.EX2 R36, R36 ;  /* 0x0000002400247308 */ /* 0x000e220000000800 */
[----:B--2---:R-:W-:-:S07]  /*6340*/  FADD.FTZ R32, R32, 1 ;  /* 0x3f80000020207421 */ /* 0x004fce0000010000 */
[----:B------:R-:W1:Y:S01]  /*6350*/  MUFU.EX2 R40, R7 ;  /* 0x0000000700287308 */ /* 0x000e620000000800 */
[----:B---3--:R-:W-:-:S07]  /*6360*/  FADD.FTZ R18, R18, 1 ;  /* 0x3f80000012127421 */ /* 0x008fce0000010000 */
[----:B------:R-:W2:Y:S01]  /*6370*/  MUFU.RCP R75, R8 ;  /* 0x00000008004b7308 */ /* 0x000ea20000001000 */
[----:B0-----:R-:W-:-:S07]  /*6380*/  FADD.FTZ R36, R36, 1 ;  /* 0x3f80000024247421 */ /* 0x001fce0000010000 */
[----:B------:R-:W-:Y:S01]  /*6390*/  MUFU.RCP R8, R21 ;  /* 0x0000001500087308 */ /* 0x000fe20000001000 */
[----:B-1----:R-:W-:-:S07]  /*63a0*/  FADD.FTZ R40, R40, 1 ;  /* 0x3f80000028287421 */ /* 0x002fce0000010000 */
[----:B------:R-:W0:Y:S01]  /*63b0*/  MUFU.RCP R42, R11 ;  /* 0x0000000b002a7308 */ /* 0x000e220000001000 */
[----:B--2---:R-:W-:-:S04]  /*63c0*/  FMUL.FTZ R12, R12, R75 ;  /* 0x0000004b0c0c7220 */ /* 0x004fc80000410000 */
[----:B------:R-:W-:-:S03]  /*63d0*/  FMUL.FTZ R12, R12, R61 ;  /* 0x0000003d0c0c7220 */ /* 0x000fc60000410000 */
[----:B------:R-:W1:Y:S08]  /*63e0*/  MUFU.RCP R73, R28 ;  /* 0x0000001c00497308 */ /* 0x000e700000001000 */
        /* <DEDUP_REMOVED lines=9> */
[----:B---3--:R-:W-:-:S03]  /*6480*/  FMUL.FTZ R24, R24, R11 ;  /* 0x0000000b18187220 */ /* 0x008fc60000410000 */
[----:B------:R-:W-:Y:S01]  /*6490*/  F2FP.BF16.PACK_AB R12, R12, R5 ;  /* 0x000000050c0c723e */ /* 0x000fe200000010ff */
[----:B------:R-:W-:-:S03]  /*64a0*/  FMUL.FTZ R24, R24, R67 ;  /* 0x0000004318187220 */ /* 0x000fc60000410000 */
        /* <DEDUP_REMOVED lines=15> */
[----:B0-----:R-:W-:Y:S01]  /*65a0*/  FMUL.FTZ R19, R19, R20 ;  /* 0x0000001413137220 */ /* 0x001fe20000410000 */
[----:B------:R-:W-:Y:S01]  /*65b0*/  F2FP.BF16.PACK_AB R14, R14, R7 ;  /* 0x000000070e0e723e */ /* 0x000fe200000010ff */
[C---:B------:R-:W-:Y:S02]  /*65c0*/  IMAD R5, R62.reuse, c[0x0][0x21c], R5 ;  /* 0x000087003e057a24 */ /* 0x040fe400078e0205 */
[----:B------:R-:W-:Y:S02]  /*65d0*/  FMUL.FTZ R19, R19, R78 ;  /* 0x0000004e13137220 */ /* 0x000fe40000410000 */
[----:B------:R-:W-:Y:S01]  /*65e0*/  IMAD.WIDE.U32 R2, R62, c[0x0][0x218], R2 ;  /* 0x000086003e027a25 */ /* 0x000fe200078e0002 */
[----:B------:R-:W0:Y:S03]  /*65f0*/  MUFU.RCP R6, R6 ;  /* 0x0000000600067308 */ /* 0x000e260000001000 */
[----:B-1----:R-:W-:Y:S01]  /*6600*/  FMUL.FTZ R9, R22, R23 ;  /* 0x0000001716097220 */ /* 0x002fe20000410000 */
[----:B------:R-:W-:-:S03]  /*6610*/  IADD3 R3, R3, R5, RZ ;  /* 0x0000000503037210 */ /* 0x000fc60007ffe0ff */
[----:B------:R-:W-:Y:S01]  /*6620*/  FMUL.FTZ R9, R9, R74 ;  /* 0x0000004a09097220 */ /* 0x000fe20000410000 */
[----:B------:R-:W1:Y:S01]  /*6630*/  MUFU.RCP R30, R30 ;  /* 0x0000001e001e7308 */ /* 0x000e620000001000 */
[----:B--2---:R-:W-:-:S03]  /*6640*/  FMUL.FTZ R25, R25, R26 ;  /* 0x0000001a19197220 */ /* 0x004fc60000410000 */
[----:B------:R-:W-:Y:S01]  /*6650*/  F2FP.BF16.PACK_AB R24, R24, R9 ;  /* 0x000000091818723e */ /* 0x000fe200000010ff */
        /* <DEDUP_REMOVED lines=10> */
[----:B------:R-:W-:Y:S02]  /*6700*/  FMUL.FTZ R8, R8, R63 ;  /* 0x0000003f08087220 */ /* 0x000fe40000410000 */
[----:B0-----:R-:W-:-:S03]  /*6710*/  FMUL.FTZ R11, R34, R21 ;  /* 0x00000015220b7220 */ /* 0x001fc60000410000 */
[----:B------:R-:W-:Y:S01]  /*6720*/  F2FP.BF16.PACK_AB R26, R8, R29 ;  /* 0x0000001d081a723e */ /* 0x000fe200000010ff */
[----:B------:R-:W-:Y:S02]  /*6730*/  FMUL.FTZ R11, R11, R96 ;  /* 0x000000600b0b7220 */ /* 0x000fe40000410000 */
[----:B-1----:R-:W-:Y:S01]  /*6740*/  FMUL.FTZ R38, R38, R15 ;  /* 0x0000000f26267220 */ /* 0x002fe20000410000 */
[----:B------:R-:W-:Y:S01]  /*6750*/  F2FP.BF16.PACK_AB R15, R4, R19 ;  /* 0x00000013040f723e */ /* 0x000fe200000010ff */
[----:B------:R-:W-:Y:S01]  /*6760*/  BAR.SYNC.DEFER_BLOCKING 0x0 ;  /* 0x0000000000007b1d */ /* 0x000fe20000010000 */
[----:B------:R-:W-:Y:S01]  /*6770*/  LEA R4, P0, R2, c[0x0][0x270], 0x1 ;  /* 0x00009c0002047a11 */ /* 0x000fe200078008ff */
[----:B------:R-:W-:-:S03]  /*6780*/  FMUL.FTZ R38, R38, R95 ;  /* 0x0000005f26267220 */ /* 0x000fc60000410000 */
[----:B------:R-:W-:Y:S02]  /*6790*/  LEA.HI.X R5, R2, c[0x0][0x274], R3, 0x1, P0 ;  /* 0x00009d0002057a11 */ /* 0x000fe400000f0c03 */
[----:B------:R-:W-:Y:S02]  /*67a0*/  F2FP.BF16.PACK_AB R27, R38, R11 ;  /* 0x0000000b261b723e */ /* 0x000fe400000010ff */
[----:B------:R-:W-:Y:S01]  /*67b0*/  ISETP.GE.AND P0, PT, R45, c[0x0][0x174], PT ;  /* 0x00005d002d007a0c */ /* 0x000fe20003f06270 */
[----:B------:R-:W-:Y:S01]  /*67c0*/  IMAD.WIDE R2, R43, 0x10, R4 ;  /* 0x000000102b027825 */ /* 0x000fe200078e0204 */
[----:B------:R-:W-:Y:S04]  /*67d0*/  STS.128 [R33], R12 ;  /* 0x0000000c21007388 */ /* 0x000fe80000000c00 */
[----:B------:R-:W-:Y:S01]  /*67e0*/  STS.128 [R33+0x10], R24 ;  /* 0x0000101821007388 */ /* 0x000fe20000000c00 */
[----:B------:R-:W-:-:S06]  /*67f0*/  NOP ;  /* 0x0000000000007918 */ /* 0x000fcc0000000000 */
[----:B------:R-:W0:Y:S04]  /*6800*/  LDS.128 R8, [R47.X16] ;  /* 0x000000002f087984 */ /* 0x000e28000000cc00 */
[----:B------:R-:W1:Y:S04]  /*6810*/  LDS.128 R16, [R47.X16+0x200] ;  /* 0x000200002f107984 */ /* 0x000e68000000cc00 */
[----:B0-----:R0:W-:Y:S04]  /*6820*/  STG.E.128 [R2.64], R8 ;  /* 0x0000000802007986 */ /* 0x0011e8000c101d04 */
[----:B-1----:R0:W-:Y:S01]  /*6830*/  STG.E.128 [R2.64+0x200], R16 ;  /* 0x0002001002007986 */ /* 0x0021e2000c101d04 */
[----:B------:R-:W-:Y:S01]  /*6840*/  @P0 CALL.REL.NOINC `(.L_x_1877) ;  /* 0x0000001000000944 */ /* 0x000fe20003c00000 */
[----:B------:R-:W-:Y:S05]  /*6850*/  BRA `(.L_x_1878) ;  /* 0xffff9ce000007947 */ /* 0x000fea000383ffff */
.L_x_1877:
[----:B------:R-:W-:Y:S05]  /*6860*/  EXIT ;  /* 0x000000000000794d */ /* 0x000fea0003800000 */
.L_x_1879:
        /* <DEDUP_REMOVED lines=9> */
.L_x_5363:


//--------------------- .text._Z25selective_scan_fwd_kernelI32Selective_Scan_fwd_kernel_traitsILi32ELi16ELi1ELb1ELb1ELb0ELb0EN3c108BFloat16ENS1_7complexIfEEEEv13SSMParamsBase --------------------------
	.section	.text._Z25selective_scan_fwd_kernelI32Selective_Scan_fwd_kernel_traitsILi32ELi16ELi1ELb1ELb1ELb0ELb0EN3c108BFloat16ENS1_7complexIfEEEEv13SSMParamsBase,"ax",@progbits
	.sectioninfo	@"SHI_REGISTERS=158"
	.align	128
        .global         _Z25selective_scan_fwd_kernelI32Selective_Scan_fwd_kernel_traitsILi32ELi16ELi1ELb1ELb1ELb0ELb0EN3c108BFloat16ENS1_7complexIfEEEEv13SSMParamsBase
        .type           _Z25selective_scan_fwd_kernelI32Selective_Scan_fwd_kernel_traitsILi32ELi16ELi1ELb1ELb1ELb0ELb0EN3c108BFloat16ENS1_7complexIfEEEEv13SSMParamsBase,@function
        .size           _Z25selective_scan_fwd_kernelI32Selective_Scan_fwd_kernel_traitsILi32ELi16ELi1ELb1ELb1ELb0ELb0EN3c108BFloat16ENS1_7complexIfEEEEv13SSMParamsBase,(.L_x_5364 - _Z25selective_scan_fwd_kernelI32Selective_Scan_fwd_kernel_traitsILi32ELi16ELi1ELb1ELb1ELb0ELb0EN3c108BFloat16ENS1_7complexIfEEEEv13SSMParamsBase)
        .other          _Z25selective_scan_fwd_kernelI32Selective_Scan_fwd_kernel_traitsILi32ELi16ELi1ELb1ELb1ELb0ELb0EN3c108BFloat16ENS1_7complexIfEEEEv13SSMParamsBase,@"STO_CUDA_ENTRY STV_DEFAULT"
_Z25selective_scan_fwd_kernelI32Selective_Scan_fwd_kernel_traitsILi32ELi16ELi1ELb1ELb1ELb0ELb0EN3c108BFloat16ENS1_7complexIfEEEEv13SSMParamsBase:
.text._Z25selective_scan_fwd_kernelI32Selective_Scan_fwd_kernel_traitsILi32ELi16ELi1ELb1ELb1ELb0ELb0EN3c108BFloat16ENS1_7complexIfEEEEv13SSMParamsBase:
        /* <DEDUP_REMOVED lines=12> */
[----:B------:R-:W-:-:S03]  /*00c0*/  ULDC.64 UR4, c[0x0][0x118] ;  /* 0x0000460000047ab9 */ /* 0x000fc60000000a00 */
[----:B------:R-:W-:-:S03]  /*00d0*/  SHF.R.S32.HI R25, RZ, 0x1f, R0 ;  /* 0x0000001fff197819 */ /* 0x000fc60000011400 */
[C---:B------:R-:W-:Y:S01]  /*00e0*/  @P0 LEA R2, P2, R0.reuse, c[0x0][0x238], 0x2 ;  /* 0x00008e0000020a11 */ /* 0x040fe200078410ff */
[----:B------:R-:W0:Y:S01]  /*00f0*/  S2UR UR6, SR_CTAID.X ;  /* 0x00000000000679c3 */ /* 0x000e220000002500 */
[C---:B------:R-:W-:Y:S02]  /*0100*/  @P1 LEA R4, P3, R0.reuse, c[0x0][0x250], 0x2 ;  /* 0x0000940000041a11 */ /* 0x040fe400078610ff */
[--C-:B------:R-:W-:Y:S02]  /*0110*/  @P0 LEA.HI.X R3, R0, c[0x0][0x23c], R25.reuse, 0x2, P2 ;  /* 0x00008f0000030a11 */ /* 0x100fe400010f1419 */
[----:B-1----:R-:W-:Y:S02]  /*0120*/  IADD3 R6, R8, 0xffffffe, RZ ;  /* 0x0ffffffe08067810 */ /* 0x002fe40007ffe0ff */
[----:B------:R-:W-:Y:S01]  /*0130*/  @P1 LEA.HI.X R5, R0, c[0x0][0x254], R25, 0x2, P3 ;  /* 0x0000950000051a11 */ /* 0x000fe200018f1419 */
[----:B------:R1:W5:Y:S01]  /*0140*/  @P0 LDG.E R24, [R2.64] ;  /* 0x0000000402180981 */ /* 0x000362000c1e1900 */
[----:B------:R2:W3:Y:S03]  /*0150*/  F2I.FTZ.U32.TRUNC.NTZ R7, R6 ;  /* 0x0000000600077305 */ /* 0x0004e6000021f000 */
[----:B------:R4:W5:Y:S01]  /*0160*/  @P1 LDG.E R26, [R4.64] ;  /* 0x00000004041a1981 */ /* 0x000962000c1e1900 */
[----:B------:R-:W-:Y:S01]  /*0170*/  ISETP.NE.AND P1, PT, RZ, c[0x0][0x178], PT ;  /* 0x00005e00ff007a0c */ /* 0x000fe20003f25270 */
[----:B--2---:R-:W-:Y:S01]  /*0180*/  HFMA2.MMA R6, -RZ, RZ, 0, 0 ;  /* 0x00000000ff067435 */ /* 0x004fe200000001ff */
[----:B-1----:R-:W-:-:S02]  /*0190*/  IABS R2, R0 ;  /* 0x0000000000027213 */ /* 0x002fc40000000000 */
[----:B----4-:R-:W-:Y:S02]  /*01a0*/  MOV R4, c[0x0][0x174] ;  /* 0x00005d0000047a02 */ /* 0x010fe40000000f00 */
[----:B0-----:R-:W-:Y:S02]  /*01b0*/  MOV R27, UR6 ;  /* 0x00000006001b7c02 */ /* 0x001fe40008000f00 */
[----:B---3--:R-:W-:Y:S02]  /*01c0*/  IADD3 R10, RZ, -R7, RZ ;  /* 0x80000007ff0a7210 */ /* 0x008fe40007ffe0ff */
[----:B------:R-:W-:Y:S01]  /*01d0*/  ISETP.GE.AND P4, PT, R4, 0x1, PT ;  /* 0x000000010400780c */ /* 0x000fe20003f86270 */
[----:B------:R-:W-:Y:S01]  /*01e0*/  IMAD.WIDE.U32 R4, R27, c[0x0][0x1e0], RZ ;  /* 0x000078001b047a25 */ /* 0x000fe200078e00ff */
[----:B------:R-:W-:-:S03]  /*01f0*/  SHF.R.S32.HI R116, RZ, 0x1f, R27 ;  /* 0x0000001fff747819 */ /* 0x000fc6000001141b */
[----:B------:R-:W-:Y:S02]  /*0200*/  IMAD R9, R10, R11, RZ ;  /* 0x0000000b0a097224 */ /* 0x000fe400078e02ff */
[----:B------:R-:W-:Y:S02]  /*0210*/  IMAD R12, R116, c[0x0][0x190], RZ ;  /* 0x00006400740c7a24 */ /* 0x000fe400078e02ff */
[----:B------:R-:W-:-:S04]  /*0220*/  IMAD.HI.U32 R7, R7, R9, R6 ;  /* 0x0000000907077227 */ /* 0x000fc800078e0006 */
[----:B------:R-:W-:Y:S02]  /*0230*/  IMAD R8, R116, c[0x0][0x1d0], RZ ;  /* 0x0000740074087a24 */ /* 0x000fe400078e02ff */
[----:B------:R-:W-:-:S04]  /*0240*/  IMAD.HI.U32 R9, R7, R2, RZ ;  /* 0x0000000207097227 */ /* 0x000fc800078e00ff */
[----:B------:R-:W-:Y:S01]  /*0250*/  IMAD.WIDE.U32 R6, R27, c[0x0][0x190], RZ ;  /* 0x000064001b067a25 */ /* 0x000fe200078e00ff */
[----:B------:R-:W-:-:S03]  /*0260*/  IADD3 R3, -R9, RZ, RZ ;  /* 0x000000ff09037210 */ /* 0x000fc60007ffe1ff */
[----:B------:R-:W-:Y:S02]  /*0270*/  IMAD R10, R116, c[0x0][0x1e0], RZ ;  /* 0x00007800740a7a24 */ /* 0x000fe400078e02ff */
[----:B------:R-:W-:Y:S01]  /*0280*/  IMAD R2, R11, R3, R2 ;  /* 0x000000030b027224 */ /* 0x000fe200078e0202 */
[----:B------:R-:W-:-:S04]  /*0290*/  LOP3.LUT R3, R0, c[0x0][0x178], RZ, 0x3c, !PT ;  /* 0x00005e0000037a12 */ /* 0x000fc800078e3cff */
[----:B------:R-:W-:Y:S02]  /*02a0*/  ISETP.GT.U32.AND P2, PT, R11, R2, PT ;  /* 0x000000020b00720c */ /* 0x000fe40003f44070 */
[----:B------:R-:W-:-:S11]  /*02b0*/  ISETP.GE.AND P3, PT, R3, RZ, PT ;  /* 0x000000ff0300720c */ /* 0x000fd60003f66270 */
[-C--:B------:R-:W-:Y:S02]  /*02c0*/  @!P2 IADD3 R2, R2, -R11.reuse, RZ ;  /* 0x8000000b0202a210 */ /* 0x080fe40007ffe0ff */
[----:B------:R-:W-:Y:S02]  /*02d0*/  @!P2 IADD3 R9, R9, 0x1, RZ ;  /* 0x000000010909a810 */ /* 0x000fe40007ffe0ff */
[----:B------:R-:W-:Y:S01]  /*02e0*/  ISETP.GE.U32.AND P0, PT, R2, R11, PT ;  /* 0x0000000b0200720c */ /* 0x000fe20003f06070 */
[----:B------:R-:W-:-:S04]  /*02f0*/  IMAD.WIDE.U32 R2, R27, c[0x0][0x1d0], RZ ;  /* 0x000074001b027a25 */ /* 0x000fc800078e00ff */
[----:B------:R-:W-:-:S08]  /*0300*/  IMAD R11, R27, c[0x0][0x194], R12 ;  /* 0x000065001b0b7a24 */ /* 0x000fd000078e020c */
[----:B------:R-:W-:Y:S01]  /*0310*/  @P0 IADD3 R9, R9, 0x1, RZ ;  /* 0x0000000109090810 */ /* 0x000fe20007ffe0ff */
        /* <DEDUP_REMOVED lines=8> */
[----:B------:R-:W-:Y:S02]  /*03a0*/  SHF.R.S32.HI R8, RZ, 0x1f, R9 ;  /* 0x0000001fff087819 */ /* 0x000fe40000011409 */
[----:B------:R-:W-:Y:S01]  /*03b0*/  IADD3 R5, R5, R13, RZ ;  /* 0x0000000d05057210 */ /* 0x000fe20007ffe0ff */
[----:B------:R-:W-:Y:S01]  /*03c0*/  IMAD R13, R25, c[0x0][0x1e8], RZ ;  /* 0x00007a00190d7a24 */ /* 0x000fe200078e02ff */
[----:B------:R-:W-:Y:S01]  /*03d0*/  IADD3 R3, R3, R11, RZ ;  /* 0x0000000b03037210 */ /* 0x000fe20007ffe0ff */
[----:B------:R-:W-:Y:S01]  /*03e0*/  IMAD R11, R25, c[0x0][0x1d8], RZ ;  /* 0x00007600190b7a24 */ /* 0x000fe200078e02ff */
[----:B------:R-:W-:Y:S01]  /*03f0*/  MOV R30, RZ ;  /* 0x000000ff001e7202 */ /* 0x000fe20000000f00 */
[----:B------:R-:W-:-:S02]  /*0400*/  IMAD R8, R8, c[0x0][0x1a8], RZ ;  /* 0x00006a0008087a24 */ /* 0x000fc400078e02ff */
[C---:B------:R-:W-:Y:S02]  /*0410*/  IMAD R11, R0.reuse, c[0x0][0x1dc], R11 ;  /* 0x00007700000b7a24 */ /* 0x040fe400078e020b */
[----:B------:R-:W-:-:S04]  /*0420*/  IMAD.WIDE.U32 R2, R0, c[0x0][0x1d8], R2 ;  /* 0x0000760000027a25 */ /* 0x000fc800078e0002 */
[----:B------:R-:W-:Y:S01]  /*0430*/  IMAD.WIDE.U32 R6, R9, c[0x0][0x1a8], R6 ;  /* 0x00006a0009067a25 */ /* 0x000fe200078e0006 */
[----:B------:R-:W-:Y:S02]  /*0440*/  IADD3 R35, R3, R11, RZ ;  /* 0x0000000b03237210 */ /* 0x000fe40007ffe0ff */
[----:B0-----:R-:W-:Y:S01]  /*0450*/  SHF.L.U32 R31, R28, 0x1, RZ ;  /* 0x000000011c1f7819 */ /* 0x001fe200000006ff */
[----:B------:R-:W-:Y:S01]  /*0460*/  IMAD R13, R0, c[0x0][0x1ec], R13 ;  /* 0x00007b00000d7a24 */ /* 0x000fe200078e020d */
[----:B------:R-:W-:Y:S01]  /*0470*/  LEA R34, P0, R2, c[0x0][0x240], 0x1 ;  /* 0x0000900002227a11 */ /* 0x000fe200078008ff */
[----:B------:R-:W-:Y:S01]  /*0480*/  IMAD.WIDE.U32 R4, R0, c[0x0][0x1e8], R4 ;  /* 0x00007a0000047a25 */ /* 0x000fe200078e0004 */
[----:B------:R-:W-:Y:S02]  /*0490*/  LEA R33, P2, R6, c[0x0][0x228], 0x1 ;  /* 0x00008a0006217a11 */ /* 0x000fe400078408ff */
[----:B------:R-:W-:Y:S01]  /*04a0*/  LOP3.LUT R31, R31, 0xffffffc0, RZ, 0xc0, !PT ;  /* 0xffffffc01f1f7812 */ /* 0x000fe200078ec0ff */
[----:B------:R-:W-:Y:S01]  /*04b0*/  IMAD R9, R9, c[0x0][0x1ac], R8 ;  /* 0x00006b0009097a24 */ /* 0x000fe200078e0208 */
[----:B------:R-:W-:-:S02]  /*04c0*/  IADD3 R37, R5, R13, RZ ;  /* 0x0000000d05257210 */ /* 0x000fc40007ffe0ff */
[----:B------:R-:W-:Y:S02]  /*04d0*/  LEA R36, P1, R4, c[0x0][0x248], 0x1 ;  /* 0x0000920004247a11 */ /* 0x000fe400078208ff */
[----:B------:R-:W-:Y:S02]  /*04e0*/  IADD3 R3, R7, R9, RZ ;  /* 0x0000000907037210 */ /* 0x000fe40007ffe0ff */
[----:B------:R-:W-:Y:S02]  /*04f0*/  LEA.HI.X R35, R2, c[0x0][0x244], R35, 0x1, P0 ;  /* 0x0000910002237a11 */ /* 0x000fe400000f0c23 */
[----:B------:R-:W-:Y:S02]  /*0500*/  LEA.HI.X R37, R4, c[0x0][0x24c], R37, 0x1, P1 ;  /* 0x0000930004257a11 */ /* 0x000fe400008f0c25 */
[----:B------:R-:W-:Y:S02]  /*0510*/  LEA.HI.X R38, R6, c[0x0][0x22c], R3, 0x1, P2 ;  /* 0x00008b0006267a11 */ /* 0x000fe400010f0c03 */
[----:B------:R-:W-:-:S02]  /*0520*/  LOP3.LUT R117, R28, 0x1f, RZ, 0xc0, !PT ;  /* 0x0000001f1c757812 */ /* 0x000fc400078ec0ff */
[----:B-1----:R-:W-:-:S04]  /*0530*/  LOP3.LUT R32, R31, 0x1f, R28, 0xf8, !PT ;  /* 0x0000001f1f207812 */ /* 0x002fc800078ef81c */
.L_x_1917:
[----:B------:R-:W-:Y:S01]  /*0540*/  BAR.SYNC.DEFER_BLOCKING 0x0 ;  /* 0x0000000000007b1d */ /* 0x000fe20000010000 */
[----:B0-----:R-:W-:-:S05]  /*0550*/  IMAD.WIDE R2, R32, 0x10, R34 ;  /* 0x0000001020027825 */ /* 0x001fca00078e0222 */
        /* <DEDUP_REMOVED lines=75> */
.L_x_1881:
[----:B-12---:R-:W-:Y:S05]  /*0a10*/  BSYNC B0 ;  /* 0x0000000000007941 */ /* 0x006fea0003800000 */
.L_x_1880:
        /* <DEDUP_REMOVED lines=36> */
.L_x_1883:
[----:B------:R-:W-:Y:S05]  /*0c60*/  BSYNC B0 ;  /* 0x0000000000007941 */ /* 0x000fea0003800000 */
.L_x_1882:
        /* <DEDUP_REMOVED lines=38> */
.L_x_1885:
[----:B------:R-:W-:Y:S05]  /*0ed0*/  BSYNC B0 ;  /* 0x0000000000007941 */ /* 0x000fea0003800000 */
.L_x_1884:
        /* <DEDUP_REMOVED lines=36> */
.L_x_1887:
[----:B------:R-:W-:Y:S05]  /*1120*/  BSYNC B0 ;  /* 0x0000000000007941 */ /* 0x000fea0003800000 */
.L_x_1886:
        /* <DEDUP_REMOVED lines=38> */
.L_x_1889:
[----:B------:R-:W-:Y:S05]  /*1390*/  BSYNC B0 ;  /* 0x0000000000007941 */ /* 0x000fea0003800000 */
.L_x_1888:
        /* <DEDUP_REMOVED lines=36> */
.L_x_1891:
[----:B------:R-:W-:Y:S05]  /*15e0*/  BSYNC B0 ;  /* 0x0000000000007941 */ /* 0x000fea0003800000 */
.L_x_1890:
        /* <DEDUP_REMOVED lines=38> */
.L_x_1893:
[----:B------:R-:W-:Y:S05]  /*1850*/  BSYNC B0 ;  /* 0x0000000000007941 */ /* 0x000fea0003800000 */
.L_x_1892:
        /* <DEDUP_REMOVED lines=36> */
.L_x_1895:
[----:B------:R-:W-:Y:S05]  /*1aa0*/  BSYNC B0 ;  /* 0x0000000000007941 */ /* 0x000fea0003800000 */
.L_x_1894:
[----:B------:R-:W-:Y:S01]  /*1ab0*/  ISETP.EQ.OR P3, PT, RZ, UR6, P3 ;  /* 0x00000006ff007c0c */ /* 0x000fe20009f62670 */
[----:B------:R-:W-:Y:S01]  /*1ac0*/  BSSY B0, `(.L_x_1896) ;  /* 0x0000028000007945 */ /* 0x000fe20003800000 */
[--C-:B------:R-:W-:Y:S02]  /*1ad0*/  PRMT R3, RZ, 0x5410, R15.reuse ;  /* 0x00005410ff037816 */ /* 0x100fe4000000000f */
        /* <DEDUP_REMOVED lines=38> */
.L_x_1897:
[----:B------:R-:W-:Y:S05]  /*1d40*/  BSYNC B0 ;  /* 0x0000000000007941 */ /* 0x000fea0003800000 */
.L_x_1896:
[----:B------:R-:W-:Y:S01]  /*1d50*/  BSSY B0, `(.L_x_1898) ;  /* 0x0000029000007945 */ /* 0x000fe20003800000 */
[----:B------:R-:W-:Y:S01]  /*1d60*/  PRMT R61, RZ, 0x5410, R9 ;  /* 0x00005410ff3d7816 */ /* 0x000fe20000000009 */
[----:B------:R-:W-:Y:S01]  /*1d70*/  FADD.FTZ R70, R15, R26 ;  /* 0x0000001a0f467221 */ /* 0x000fe20000010000 */
[----:B------:R-:W-:Y:S02]  /*1d80*/  PRMT R69, RZ, 0x5410, R11 ;  /* 0x00005410ff457816 */ /* 0x000fe4000000000b */
[----:B------:R-:W-:Y:S02]  /*1d90*/  FSETP.GTU.FTZ.AND P3, PT, R68, 20, PT ;  /* 0x41a000004400780b */ /* 0x000fe40003f7c000 */
        /* <DEDUP_REMOVED lines=36> */
.L_x_1899:
[----:B------:R-:W-:Y:S05]  /*1fe0*/  BSYNC B0 ;  /* 0x0000000000007941 */ /* 0x000fea0003800000 */
.L_x_1898:
[----:B------:R-:W-:Y:S01]  /*1ff0*/  ISETP.EQ.OR P1, PT, RZ, UR6, P1 ;  /* 0x00000006ff007c0c */ /* 0x000fe20008f22670 */
[----:B------:R-:W-:Y:S01]  /*2000*/  BSSY B0, `(.L_x_1900) ;  /* 0x000002e000007945 */ /* 0x000fe20003800000 */
[----:B------:R-:W-:Y:S02]  /*2010*/  FSETP.GTU.FTZ.AND P2, PT, R70, 20, PT ;  /* 0x41a000004600780b */ /* 0x000fe40003f5c000 */
[----:B------:R-:W-:Y:S02]  /*2020*/  PRMT R77, RZ, 0x5410, R5 ;  /* 0x00005410ff4d7816 */ /* 0x000fe40000000005 */
[----:B------:R-:W-:Y:S02]  /*2030*/  ISETP.EQ.OR P0, PT, RZ, UR6, P0 ;  /* 0x00000006ff007c0c */ /* 0x000fe40008702670 */
[----:B------:R-:W-:Y:S02]  /*2040*/  ISETP.EQ.OR P4, PT, RZ, UR6, P4 ;  /* 0x00000006ff007c0c */ /* 0x000fe4000a782670 */
[----:B------:R-:W-:-:S02]  /*2050*/  ISETP.EQ.OR P5, PT, RZ, UR6, P5 ;  /* 0x00000006ff007c0c */ /* 0x000fc4000afa2670 */
[----:B------:R-:W-:Y:S02]  /*2060*/  ISETP.EQ.OR P3, PT, RZ, UR6, P3 ;  /* 0x00000006ff007c0c */ /* 0x000fe40009f62670 */
[----:B------:R-:W-:Y:S02]  /*2070*/  ISETP.EQ.OR P2, PT, RZ, UR6, P2 ;  /* 0x00000006ff007c0c */ /* 0x000fe40009742670 */
[--C-:B------:R-:W-:Y:S02]  /*2080*/  PRMT R73, RZ, 0x5410, R4.reuse ;  /* 0x00005410ff497816 */ /* 0x100fe40000000004 */
        /* <DEDUP_REMOVED lines=37> */
.L_x_1901:
[----:B------:R-:W-:Y:S05]  /*22e0*/  BSYNC B0 ;  /* 0x0000000000007941 */ /* 0x000fea0003800000 */
.L_x_1900:
        /* <DEDUP_REMOVED lines=33> */
.L_x_1903:
[----:B------:R-:W-:Y:S05]  /*2500*/  BSYNC B0 ;  /* 0x0000000000007941 */ /* 0x000fea0003800000 */
.L_x_1902:
        /* <DEDUP_REMOVED lines=33> */
.L_x_1905:
[----:B------:R-:W-:Y:S05]  /*2720*/  BSYNC B0 ;  /* 0x0000000000007941 */ /* 0x000fea0003800000 */
.L_x_1904:
        /* <DEDUP_REMOVED lines=33> */
.L_x_1907:
[----:B------:R-:W-:Y:S05]  /*2940*/  BSYNC B0 ;  /* 0x0000000000007941 */ /* 0x000fea0003800000 */
.L_x_1906:
        /* <DEDUP_REMOVED lines=33> */
.L_x_1909:
[----:B------:R-:W-:Y:S05]  /*2b60*/  BSYNC B0 ;  /* 0x0000000000007941 */ /* 0x000fea0003800000 */
.L_x_1908:
        /* <DEDUP_REMOVED lines=33> */
.L_x_1911:
[----:B------:R-:W-:Y:S05]  /*2d80*/  BSYNC B0 ;  /* 0x0000000000007941 */ /* 0x000fea0003800000 */
.L_x_1910:
        /* <DEDUP_REMOVED lines=36> */
.L_x_1915:
        /* <DEDUP_REMOVED lines=22> */
[----:B0-----:R1:W5:Y:S04]  /*3130*/  LDG.E.128 R12, [R20.64+0x400] ;  /* 0x00040004140c7981 */ /* 0x001368000c1e1d00 */
[----:B------:R1:W5:Y:S01]  /*3140*/  LDG.E.128 R16, [R20.64+0x600] ;  /* 0x0006000414107981 */ /* 0x000362000c1e1d00 */
[----:B------:R-:W-:Y:S01]  /*3150*/  ISETP.GE.AND P0, PT, R29, 0x1, PT ;  /* 0x000000011d00780c */ /* 0x000fe20003f06270 */
[----:B------:R-:W-:-:S02]  /*3160*/  IMAD R88, R88, c[0x0][0x1c0], RZ ;  /* 0x0000700058587a24 */ /* 0x000fc400078e02ff */
[----:B--2---:R-:W-:Y:S02]  /*3170*/  FMUL.FTZ R101, R2, 1.4426950216293334961 ;  /* 0x3fb8aa3b02657820 */ /* 0x004fe40000410000 */
[-C--:B------:R-:W-:Y:S02]  /*3180*/  FMUL.FTZ R22, R3, R40.reuse ;  /* 0x0000002803167220 */ /* 0x080fe40000410000 */
[----:B------:R-:W-:Y:S02]  /*3190*/  FMUL.FTZ R2, R101, R40 ;  /* 0x0000002865027220 */ /* 0x000fe40000410000 */
[----:B------:R-:W-:Y:S02]  /*31a0*/  FMUL.RZ R23, R22, 0.15915493667125701904 ;  /* 0x3e22f98316177820 */ /* 0x000fe4000040c000 */
[----:B------:R0:W-:Y:S01]  /*31b0*/  MUFU.EX2 R90, R2 ;  /* 0x00000002005a7308 */ /* 0x0001e20000000800 */
[-C--:B------:R-:W-:Y:S02]  /*31c0*/  FMUL.FTZ R22, R3, R42.reuse ;  /* 0x0000002a03167220 */ /* 0x080fe40000410000 */
[----:B-1----:R-:W-:-:S02]  /*31d0*/  FMUL.FTZ R20, R101, R42 ;  /* 0x0000002a65147220 */ /* 0x002fc40000410000 */
[C---:B------:R-:W-:Y:S02]  /*31e0*/  FMUL.FTZ R21, R3.reuse, R44 ;  /* 0x0000002c03157220 */ /* 0x040fe40000410000 */
[----:B------:R-:W-:Y:S01]  /*31f0*/  FMUL.RZ R22, R22, 0.15915493667125701904 ;  /* 0x3e22f98316167820 */ /* 0x000fe2000040c000 */
[----:B------:R-:W-:Y:S01]  /*3200*/  MUFU.SIN R91, R23 ;  /* 0x00000017005b7308 */ /* 0x000fe20000000400 */
[----:B0-----:R-:W-:Y:S02]  /*3210*/  FMUL.FTZ R2, R3, R46 ;  /* 0x0000002e03027220 */ /* 0x001fe40000410000 */
[----:B------:R-:W-:Y:S02]  /*3220*/  FMUL.RZ R98, R21, 0.15915493667125701904 ;  /* 0x3e22f98315627820 */ /* 0x000fe4000040c000 */
[C---:B------:R-:W-:Y:S02]  /*3230*/  FMUL.FTZ R21, R101.reuse, R44 ;  /* 0x0000002c65157220 */ /* 0x040fe40000410000 */
[C---:B------:R-:W-:Y:S01]  /*3240*/  FMUL.FTZ R112, R101.reuse, R50 ;  /* 0x0000003265707220 */ /* 0x040fe20000410000 */
[----:B------:R0:W-:Y:S01]  /*3250*/  MUFU.COS R93, R23 ;  /* 0x00000017005d7308 */ /* 0x0001e20000000000 */
[----:B------:R-:W-:-:S02]  /*3260*/  FMUL.FTZ R111, R101, R52 ;  /* 0x00000034656f7220 */ /* 0x000fc40000410000 */
[C---:B------:R-:W-:Y:S01]  /*3270*/  FMUL.FTZ R105, R101.reuse, R54 ;  /* 0x0000003665697220 */ /* 0x040fe20000410000 */
[----:B---3--:R1:W-:Y:S01]  /*3280*/  STS.128 [R29.X16], R4 ;  /* 0x000000041d007388 */ /* 0x0083e2000000cc00 */
[C---:B------:R-:W-:Y:S02]  /*3290*/  FMUL.FTZ R103, R101.reuse, R56 ;  /* 0x0000003865677220 */ /* 0x040fe40000410000 */
[C---:B------:R-:W-:Y:S01]  /*32a0*/  FMUL.FTZ R126, R101.reuse, R58 ;  /* 0x0000003a657e7220 */ /* 0x040fe20000410000 */
[----:B------:R2:W-:Y:S01]  /*32b0*/  MUFU.EX2 R92, R20 ;  /* 0x00000014005c7308 */ /* 0x0005e20000000800 */
[----:B0-----:R-:W-:Y:S01]  /*32c0*/  FMUL.RZ R23, R2, 0.15915493667125701904 ;  /* 0x3e22f98302177820 */ /* 0x001fe2000040c000 */
[----:B----4-:R0:W-:Y:S01]  /*32d0*/  STS.128 [R29.X16+0x200], R8 ;  /* 0x000200081d007388 */ /* 0x0101e2000000cc00 */
[----:B------:R-:W-:-:S03]  /*32e0*/  FMUL.FTZ R2, R101, R46 ;  /* 0x0000002e65027220 */ /* 0x000fc60000410000 */
[----:B-----5:R-:W-:Y:S02]  /*32f0*/  STS.128 [R29.X16+0x400], R12 ;  /* 0x0004000c1d007388 */ /* 0x020fe4000000cc00 */
[----:B------:R3:W-:Y:S01]  /*3300*/  MUFU.EX2 R96, R2 ;  /* 0x0000000200607308 */ /* 0x0007e20000000800 */
[C---:B--2---:R-:W-:Y:S01]  /*3310*/  FMUL.FTZ R20, R3.reuse, R48 ;  /* 0x0000003003147220 */ /* 0x044fe20000410000 */
[----:B------:R2:W-:Y:S01]  /*3320*/  STS.128 [R29.X16+0x600], R16 ;  /* 0x000600101d007388 */ /* 0x0005e2000000cc00 */
[----:B-1----:R-:W-:-:S05]  /*3330*/  FMUL.FTZ R4, R3, R62 ;  /* 0x0000003e03047220 */ /* 0x002fca0000410000 */
[----:B------:R-:W-:Y:S01]  /*3340*/  MUFU.SIN R95, R22 ;  /* 0x00000016005f7308 */ /* 0x000fe20000000400 */
[C---:B---3--:R-:W-:Y:S02]  /*3350*/  FMUL.FTZ R2, R3.reuse, R52 ;  /* 0x0000003403027220 */ /* 0x048fe40000410000 */
[----:B------:R-:W-:Y:S02]  /*3360*/  FMUL.RZ R6, R4, 0.15915493667125701904 ;  /* 0x3e22f98304067820 */ /* 0x000fe4000040c000 */
[----:B------:R-:W-:Y:S02]  /*3370*/  FMUL.FTZ R4, R3, R64 ;  /* 0x0000004003047220 */ /* 0x000fe40000410000 */
[C---:B0-----:R-:W-:Y:S01]  /*3380*/  FMUL.FTZ R11, R101.reuse, R62 ;  /* 0x0000003e650b7220 */ /* 0x041fe20000410000 */
[----:B------:R0:W1:Y:S01]  /*3390*/  MUFU.COS R99, R22 ;  /* 0x0000001600637308 */ /* 0x0000620000000000 */
[----:B--2---:R-:W-:Y:S02]  /*33a0*/  FMUL.RZ R16, R4, 0.15915493667125701904 ;  /* 0x3e22f98304107820 */ /* 0x004fe4000040c000 */
[----:B------:R-:W-:-:S05]  /*33b0*/  FMUL.FTZ R19, R101, R60 ;  /* 0x0000003c65137220 */ /* 0x000fca0000410000 */
[----:B------:R-:W-:Y:S01]  /*33c0*/  MUFU.SIN R115, R23 ;  /* 0x0000001700737308 */ /* 0x000fe20000000400 */
[----:B0-----:R-:W-:Y:S02]  /*33d0*/  FMUL.RZ R22, R20, 0.15915493667125701904 ;  /* 0x3e22f98314167820 */ /* 0x001fe4000040c000 */
[----:B------:R-:W-:-:S05]  /*33e0*/  FMUL.FTZ R20, R101, R48 ;  /* 0x0000003065147220 */ /* 0x000fca0000410000 */
[----:B------:R0:W-:Y:S01]  /*33f0*/  MUFU.COS R119, R23 ;  /* 0x0000001700777308 */ /* 0x0001e20000000000 */
[----:B-1----:R-:W-:-:S07]  /*3400*/  FMUL.FTZ R99, R92, R99 ;  /* 0x000000635c637220 */ /* 0x002fce0000410000 */
[----:B------:R1:W-:Y:S01]  /*3410*/  MUFU.EX2 R94, R21 ;  /* 0x00000015005e7308 */ /* 0x0003e20000000800 */
[----:B0-----:R-:W-:Y:S02]  /*3420*/  FMUL.RZ R23, R2, 0.15915493667125701904 ;  /* 0x3e22f98302177820 */ /* 0x001fe4000040c000 */
[----:B------:R-:W-:-:S05]  /*3430*/  FMUL.FTZ R2, R3, R54 ;  /* 0x0000003603027220 */ /* 0x000fca0000410000 */
[----:B------:R0:W-:Y:S01]  /*3440*/  MUFU.EX2 R100, R20 ;  /* 0x0000001400647308 */ /* 0x0001e20000000800 */
[----:B-1----:R-:W-:-:S04]  /*3450*/  FMUL.FTZ R21, R3, R50 ;  /* 0x0000003203157220 */ /* 0x002fc80000410000 */
[----:B------:R-:W-:-:S03]  /*3460*/  FMUL.RZ R21, R21, 0.15915493667125701904 ;  /* 0x3e22f98315157820 */ /* 0x000fc6000040c000 */
[----:B------:R-:W-:Y:S01]  /*3470*/  MUFU.SIN R121, R22 ;  /* 0x0000001600797308 */ /* 0x000fe20000000400 */
[----:B0-----:R-:W-:Y:S02]  /*3480*/  FMUL.RZ R20, R2, 0.15915493667125701904 ;  /* 0x3e22f98302147820 */ /* 0x001fe4000040c000 */
[----:B------:R-:W-:-:S05]  /*3490*/  FMUL.FTZ R2, R3, R56 ;  /* 0x0000003803027220 */ /* 0x000fca0000410000 */
[----:B------:R-:W-:Y:S08]  /*34a0*/  MUFU.SIN R109, R21 ;  /* 0x00000015006d7308 */ /* 0x000ff00000000400 */
[----:B------:R0:W-:Y:S08]  /*34b0*/  MUFU.COS R108, R21 ;  /* 0x00000015006c7308 */ /* 0x0001f00000000000 */
[----:B------:R-:W-:Y:S01]  /*34c0*/  MUFU.COS R123, R22 ;  /* 0x00000016007b7308 */ /* 0x000fe20000000000 */
[----:B0-----:R-:W-:-:S02]  /*34d0*/  FMUL.RZ R21, R2, 0.15915493667125701904 ;  /* 0x3e22f98302157820 */ /* 0x001fc4000040c000 */
[----:B------:R-:W-:-:S04]  /*34e0*/  FMUL.FTZ R2, R3, R58 ;  /* 0x0000003a03027220 */ /* 0x000fc80000410000 */
[----:B------:R-:W-:Y:S01]  /*34f0*/  FMUL.RZ R102, R2, 0.15915493667125701904 ;  /* 0x3e22f98302667820 */ /* 0x000fe2000040c000 */
[----:B------:R-:W-:Y:S01]  /*3500*/  SHF.L.U32 R2, R29, 0x6, RZ ;  /* 0x000000061d027819 */ /* 0x000fe200000006ff */
[----:B------:R-:W-:Y:S08]  /*3510*/  MUFU.SIN R114, R23 ;  /* 0x0000001700727308 */ /* 0x000ff00000000400 */
[----:B------:R-:W-:Y:S08]  /*3520*/  MUFU.COS R113, R23 ;  /* 0x0000001700717308 */ /* 0x000ff00000000000 */
[----:B------:R-:W-:Y:S08]  /*3530*/  MUFU.SIN R122, R20 ;  /* 0x00000014007a7308 */ /* 0x000ff00000000400 */
[----:B------:R-:W-:Y:S08]  /*3540*/  MUFU.COS R110, R20 ;  /* 0x00000014006e7308 */ /* 0x000ff00000000000 */
[----:B------:R-:W-:Y:S08]  /*3550*/  MUFU.SIN R124, R21 ;  /* 0x00000015007c7308 */ /* 0x000ff00000000400 */
[----:B------:R0:W-:Y:S01]  /*3560*/  MUFU.COS R104, R21 ;  /* 0x0000001500687308 */ /* 0x0001e20000000000 */
[----:B------:R-:W-:-:S07]  /*3570*/  NOP ;  /* 0x0000000000007918 */ /* 0x000fce0000000000 */
[----:B------:R-:W-:Y:S01]  /*3580*/  MUFU.SIN R97, R98 ;  /* 0x0000006200617308 */ /* 0x000fe20000000400 */
[----:B0-----:R-:W0:Y:S07]  /*3590*/  LDS.128 R20, [R2] ;  /* 0x0000000002147984 */ /* 0x001e2e0000000c00 */
[----:B------:R1:W2:Y:S08]  /*35a0*/  MUFU.COS R107, R98 ;  /* 0x00000062006b7308 */ /* 0x0002b00000000000 */
[----:B------:R-:W-:Y:S01]  /*35b0*/  MUFU.SIN R125, R102 ;  /* 0x00000066007d7308 */ /* 0x000fe20000000400 */
[----:B-1----:R-:W-:-:S04]  /*35c0*/  FMUL.FTZ R98, R3, R60 ;  /* 0x0000003c03627220 */ /* 0x002fc80000410000 */
[----:B------:R-:W-:Y:S02]  /*35d0*/  FMUL.RZ R5, R98, 0.15915493667125701904 ;  /* 0x3e22f98362057820 */ /* 0x000fe4000040c000 */
[C---:B------:R-:W-:Y:S01]  /*35e0*/  FMUL.FTZ R98, R90.reuse, R93 ;  /* 0x0000005d5a627220 */ /* 0x040fe20000410000 */
[----:B------:R1:W-:Y:S01]  /*35f0*/  MUFU.COS R118, R102 ;  /* 0x0000006600767308 */ /* 0x0003e20000000000 */
[----:B------:R-:W-:Y:S02]  /*3600*/  FMUL.FTZ R90, R90, R91 ;  /* 0x0000005b5a5a7220 */ /* 0x000fe40000410000 */
[----:B------:R-:W-:Y:S02]  /*3610*/  FMUL.FTZ R91, R92, R95 ;  /* 0x0000005f5c5b7220 */ /* 0x000fe40000410000 */
[C---:B--2---:R-:W-:Y:S02]  /*3620*/  FMUL.FTZ R92, R94.reuse, R107 ;  /* 0x0000006b5e5c7220 */ /* 0x044fe40000410000 */
[----:B------:R-:W-:Y:S01]  /*3630*/  FMUL.FTZ R93, R94, R97 ;  /* 0x000000615e5d7220 */ /* 0x000fe20000410000 */
[----:B------:R-:W-:Y:S01]  /*3640*/  MUFU.SIN R8, R6 ;  /* 0x0000000600087308 */ /* 0x000fe20000000400 */
[----:B------:R-:W-:-:S02]  /*3650*/  FMUL.FTZ R94, R96, R119 ;  /* 0x00000077605e7220 */ /* 0x000fc40000410000 */
[----:B------:R-:W-:Y:S02]  /*3660*/  FMUL.FTZ R95, R96, R115 ;  /* 0x00000073605f7220 */ /* 0x000fe40000410000 */
[C---:B------:R-:W-:Y:S02]  /*3670*/  FMUL.FTZ R96, R100.reuse, R123 ;  /* 0x0000007b64607220 */ /* 0x040fe40000410000 */
[----:B------:R-:W-:Y:S01]  /*3680*/  FMUL.FTZ R97, R100, R121 ;  /* 0x0000007964617220 */ /* 0x000fe20000410000 */
[----:B------:R2:W-:Y:S01]  /*3690*/  MUFU.COS R9, R6 ;  /* 0x0000000600097308 */ /* 0x0005e20000000000 */
[--C-:B0-----:R-:W-:Y:S02]  /*36a0*/  PRMT R100, RZ, 0x5410, R20.reuse ;  /* 0x00005410ff647816 */ /* 0x101fe40000000014 */
[----:B-1----:R-:W-:Y:S01]  /*36b0*/  PRMT R102, RZ, 0x7610, R20 ;  /* 0x00007610ff667816 */ /* 0x002fe20000000014 */
[----:B------:R-:W-:Y:S01]  /*36c0*/  FMUL.FTZ R20, R101, R64 ;  /* 0x0000004065147220 */ /* 0x000fe20000410000 */
[--C-:B------:R-:W-:Y:S01]  /*36d0*/  PRMT R4, RZ, 0x7610, R21.reuse ;  /* 0x00007610ff047816 */ /* 0x100fe20000000015 */
[C---:B------:R-:W-:Y:S01]  /*36e0*/  FMUL.FTZ R100, R57.reuse, R100 ;  /* 0x0000006439647220 */ /* 0x040fe20000410000 */
[----:B------:R-:W-:Y:S01]  /*36f0*/  PRMT R106, RZ, 0x5410, R21 ;  /* 0x00005410ff6a7816 */ /* 0x000fe20000000015 */
[----:B------:R-:W-:Y:S01]  /*3700*/  FMUL.FTZ R102, R57, R102 ;  /* 0x0000006639667220 */ /* 0x000fe20000410000 */
[----:B------:R-:W-:Y:S01]  /*3710*/  MUFU.SIN R10, R5 ;  /* 0x00000005000a7308 */ /* 0x000fe20000000400 */
[-C--:B------:R-:W-:Y:S01]  /*3720*/  FMUL.FTZ R7, R100, R91.reuse ;  /* 0x0000005b64077220 */ /* 0x080fe20000410000 */
[----:B------:R-:W-:Y:S01]  /*3730*/  PRMT R120, RZ, 0x7610, R23 ;  /* 0x00007610ff787816 */ /* 0x000fe20000000017 */
[----:B--2---:R-:W-:-:S02]  /*3740*/  FMUL.FTZ R6, R102, R91 ;  /* 0x0000005b66067220 */ /* 0x004fc40000410000 */
[C---:B------:R-:W-:Y:S02]  /*3750*/  FMUL.FTZ R107, R59.reuse, R4 ;  /* 0x000000043b6b7220 */ /* 0x040fe40000410000 */
[-C--:B------:R-:W-:Y:S01]  /*3760*/  FFMA.FTZ R4, R102, R99.reuse, R7 ;  /* 0x0000006366047223 */ /* 0x080fe20000010007 */
[----:B------:R0:W-:Y:S01]  /*3770*/  MUFU.COS R12, R5 ;  /* 0x00000005000c7308 */ /* 0x0001e20000000000 */
[----:B------:R-:W-:Y:S02]  /*3780*/  FFMA.FTZ R7, R100, R99, -R6 ;  /* 0x0000006364077223 */ /* 0x000fe40000010806 */
[----:B------:R-:W-:Y:S02]  /*3790*/  FMUL.FTZ R106, R59, R106 ;  /* 0x0000006a3b6a7220 */ /* 0x000fe40000410000 */
[----:B------:R-:W-:Y:S02]  /*37a0*/  FADD.FTZ R15, R107, R4 ;  /* 0x000000046b0f7221 */ /* 0x000fe40000010000 */
[----:B------:R-:W-:Y:S01]  /*37b0*/  FADD.FTZ R14, R106, R7 ;  /* 0x000000076a0e7221 */ /* 0x000fe20000010000 */
[----:B------:R-:W1:Y:S01]  /*37c0*/  MUFU.EX2 R112, R112 ;  /* 0x0000007000707308 */ /* 0x000e620000000800 */
[----:B0-----:R-:W-:-:S02]  /*37d0*/  FMUL.FTZ R5, R3, R66 ;  /* 0x0000004203057220 */ /* 0x001fc40000410000 */
[----:B------:R-:W-:Y:S02]  /*37e0*/  FMUL.FTZ R17, R93, R15 ;  /* 0x0000000f5d117220 */ /* 0x000fe40000410000 */
[----:B------:R-:W-:Y:S02]  /*37f0*/  FMUL.RZ R121, R5, 0.15915493667125701904 ;  /* 0x3e22f98305797820 */ /* 0x000fe4000040c000 */
[----:B------:R-:W0:Y:S01]  /*3800*/  LDS.128 R4, [R2+0x10] ;  /* 0x0000100002047984 */ /* 0x000e220000000c00 */
[----:B------:R-:W-:Y:S01]  /*3810*/  MUFU.SIN R13, R16 ;  /* 0x00000010000d7308 */ /* 0x000fe20000000400 */
[----:B------:R-:W-:Y:S02]  /*3820*/  FFMA.FTZ R18, R92, R14, -R17 ;  /* 0x0000000e5c127223 */ /* 0x000fe40000010811 */
[----:B------:R-:W-:-:S05]  /*3830*/  FMUL.FTZ R120, R63, R120 ;  /* 0x000000783f787220 */ /* 0x000fca0000410000 */
[----:B------:R2:W-:Y:S01]  /*3840*/  MUFU.COS R21, R16 ;  /* 0x0000001000157308 */ /* 0x0005e20000000000 */
[C---:B-1----:R-:W-:Y:S02]  /*3850*/  FMUL.FTZ R108, R112.reuse, R108 ;  /* 0x0000006c706c7220 */ /* 0x042fe40000410000 */
[----:B------:R-:W-:Y:S01]  /*3860*/  FMUL.FTZ R109, R112, R109 ;  /* 0x0000006d706d7220 */ /* 0x000fe20000410000 */
[----:B------:R-:W-:-:S04]  /*3870*/  PRMT R112, RZ, 0x7610, R22 ;  /* 0x00007610ff707816 */ /* 0x000fc80000000016 */
[----:B------:R-:W1:Y:S01]  /*3880*/  MUFU.EX2 R111, R111 ;  /* 0x0000006f006f7308 */ /* 0x000e620000000800 */
[----:B--2---:R-:W-:Y:S02]  /*3890*/  FMUL.FTZ R16, R93, R14 ;  /* 0x0000000e5d107220 */ /* 0x004fe40000410000 */
[C---:B------:R-:W-:Y:S02]  /*38a0*/  FMUL.FTZ R112, R61.reuse, R112 ;  /* 0x000000703d707220 */ /* 0x040fe40000410000 */
[----:B------:R-:W-:Y:S01]  /*38b0*/  FFMA.FTZ R15, R92, R15, R16 ;  /* 0x0000000f5c0f7223 */ /* 0x000fe20000010010 */
[----:B------:R-:W-:Y:S02]  /*38c0*/  PRMT R16, RZ, 0x5410, R22 ;  /* 0x00005410ff107816 */ /* 0x000fe40000000016 */
[----:B------:R-:W2:Y:S01]  /*38d0*/  MUFU.EX2 R105, R105 ;  /* 0x0000006900697308 */ /* 0x000ea20000000800 */
[----:B------:R-:W-:Y:S02]  /*38e0*/  FADD.FTZ R22, R112, R15 ;  /* 0x0000000f70167221 */ /* 0x000fe40000010000 */
[----:B------:R-:W-:-:S02]  /*38f0*/  FMUL.FTZ R115, R61, R16 ;  /* 0x000000103d737220 */ /* 0x000fc40000410000 */
[----:B------:R-:W-:Y:S02]  /*3900*/  FMUL.FTZ R16, R101, R66 ;  /* 0x0000004265107220 */ /* 0x000fe40000410000 */
[----:B------:R-:W-:Y:S01]  /*3910*/  FADD.FTZ R17, R115, R18 ;  /* 0x0000001273117221 */ /* 0x000fe20000010000 */
[----:B------:R-:W3:Y:S01]  /*3920*/  MUFU.EX2 R103, R103 ;  /* 0x0000006700677308 */ /* 0x000ee20000000800 */
[C---:B-1----:R-:W-:Y:S01]  /*3930*/  FMUL.FTZ R113, R111.reuse, R113 ;  /* 0x000000716f717220 */ /* 0x042fe20000410000 */
[----:B------:R-:W-:Y:S01]  /*3940*/  PRMT R18, RZ, 0x5410, R23 ;  /* 0x00005410ff127816 */ /* 0x000fe20000000017 */
[----:B------:R-:W-:Y:S02]  /*3950*/  FMUL.FTZ R114, R111, R114 ;  /* 0x000000726f727220 */ /* 0x000fe40000410000 */
[CC--:B------:R-:W-:Y:S02]  /*3960*/  FMUL.FTZ R119, R95.reuse, R17.reuse ;  /* 0x000000115f777220 */ /* 0x0c0fe40000410000 */
[-C--:B------:R-:W-:Y:S01]  /*3970*/  FMUL.FTZ R111, R95, R22.reuse ;  /* 0x000000165f6f7220 */ /* 0x080fe20000410000 */
[----:B------:R-:W-:Y:S01]  /*3980*/  MUFU.SIN R14, R121 ;  /* 0x00000079000e7308 */ /* 0x000fe20000000400 */
[C---:B------:R-:W-:Y:S01]  /*3990*/  FFMA.FTZ R23, R94.reuse, R22, R119 ;  /* 0x000000165e177223 */ /* 0x040fe20000010077 */
[----:B0-----:R-:W-:Y:S01]  /*39a0*/  PRMT R134, RZ, 0x7610, R5 ;  /* 0x00007610ff867816 */ /* 0x001fe20000000005 */
[----:B------:R-:W-:Y:S01]  /*39b0*/  FFMA.FTZ R128, R94, R17, -R111 ;  /* 0x000000115e807223 */ /* 0x000fe2000001086f */
[----:B------:R-:W-:Y:S01]  /*39c0*/  PRMT R138, RZ, 0x7610, R6 ;  /* 0x00007610ff8a7816 */ /* 0x000fe20000000006 */
[----:B------:R-:W-:Y:S01]  /*39d0*/  FMUL.FTZ R119, R63, R18 ;  /* 0x000000123f777220 */ /* 0x000fe20000410000 */
[----:B------:R-:W-:Y:S01]  /*39e0*/  PRMT R140, RZ, 0x7610, R7 ;  /* 0x00007610ff8c7816 */ /* 0x000fe20000000007 */
[----:B------:R-:W-:Y:S01]  /*39f0*/  FADD.FTZ R23, R120, R23 ;  /* 0x0000001778177221 */ /* 0x000fe20000010000 */
[----:B------:R0:W-:Y:S01]  /*3a00*/  MUFU.COS R15, R121 ;  /* 0x00000079000f7308 */ /* 0x0001e20000000000 */
[----:B------:R-:W-:-:S02]  /*3a10*/  FADD.FTZ R128, R119, R128 ;  /* 0x0000008077807221 */ /* 0x000fc40000010000 */
[----:B--2---:R-:W-:Y:S02]  /*3a20*/  FMUL.FTZ R122, R105, R122 ;  /* 0x0000007a697a7220 */ /* 0x004fe40000410000 */
[----:B------:R-:W-:Y:S02]  /*3a30*/  FMUL.FTZ R18, R97, R128 ;  /* 0x0000008061127220 */ /* 0x000fe40000410000 */
[----:B---3--:R-:W-:Y:S01]  /*3a40*/  FMUL.FTZ R123, R103, R104 ;  /* 0x00000068677b7220 */ /* 0x008fe20000410000 */
[----:B------:R-:W1:Y:S01]  /*3a50*/  MUFU.EX2 R19, R19 ;  /* 0x0000001300137308 */ /* 0x000e620000000800 */
[----:B0-----:R-:W-:Y:S02]  /*3a60*/  FMUL.FTZ R121, R105, R110 ;  /* 0x0000006e69797220 */ /* 0x001fe40000410000 */
[-C--:B------:R-:W-:Y:S02]  /*3a70*/  FMUL.FTZ R105, R97, R23.reuse ;  /* 0x0000001761697220 */ /* 0x080fe40000410000 */
[C---:B------:R-:W-:Y:S01]  /*3a80*/  FFMA.FTZ R23, R96.reuse, R23, R18 ;  /* 0x0000001760177223 */ /* 0x040fe20000010012 */
[--C-:B------:R-:W-:Y:S01]  /*3a90*/  PRMT R18, RZ, 0x5410, R4.reuse ;  /* 0x00005410ff127816 */ /* 0x100fe20000000004 */
[----:B------:R-:W-:Y:S01]  /*3aa0*/  FFMA.FTZ R104, R96, R128, -R105 ;  /* 0x0000008060687223 */ /* 0x000fe20000010869 */
[----:B------:R-:W-:Y:S01]  /*3ab0*/  PRMT R128, RZ, 0x7610, R4 ;  /* 0x00007610ff807816 */ /* 0x000fe20000000004 */
[----:B------:R-:W0:Y:S01]  /*3ac0*/  MUFU.EX2 R11, R11 ;  /* 0x0000000b000b7308 */ /* 0x000e220000000800 */
[----:B------:R-:W-:-:S02]  /*3ad0*/  FMUL.FTZ R17, R101, R68 ;  /* 0x0000004465117220 */ /* 0x000fc40000410000 */
[C---:B------:R-:W-:Y:S02]  /*3ae0*/  FMUL.FTZ R129, R65.reuse, R18 ;  /* 0x0000001241817220 */ /* 0x040fe40000410000 */
[----:B------:R-:W-:Y:S02]  /*3af0*/  FMUL.FTZ R128, R65, R128 ;  /* 0x0000008041807220 */ /* 0x000fe40000410000 */
[----:B------:R-:W-:Y:S01]  /*3b00*/  FADD.FTZ R104, R129, R104 ;  /* 0x0000006881687221 */ /* 0x000fe20000010000 */
[----:B------:R-:W2:Y:S01]  /*3b10*/  MUFU.EX2 R126, R126 ;  /* 0x0000007e007e7308 */ /* 0x000ea20000000800 */
[----:B------:R-:W-:Y:S02]  /*3b20*/  FADD.FTZ R23, R128, R23 ;  /* 0x0000001780177221 */ /* 0x000fe40000010000 */
[----:B------:R-:W-:Y:S02]  /*3b30*/  FMUL.FTZ R111, R101, R70 ;  /* 0x00000046656f7220 */ /* 0x000fe40000410000 */
[----:B------:R-:W-:-:S02]  /*3b40*/  FMUL.FTZ R101, R109, R23 ;  /* 0x000000176d657220 */ /* 0x000fc40000410000 */
[-C--:B------:R-:W-:Y:S01]  /*3b50*/  FMUL.FTZ R4, R109, R104.reuse ;  /* 0x000000686d047220 */ /* 0x080fe20000410000 */
[----:B------:R-:W-:Y:S01]  /*3b60*/  MUFU.EX2 R17, R17 ;  /* 0x0000001100117308 */ /* 0x000fe20000000800 */
[C---:B------:R-:W-:Y:S02]  /*3b70*/  FFMA.FTZ R104, R108.reuse, R104, -R101 ;  /* 0x000000686c687223 */ /* 0x040fe40000010865 */
[----:B------:R-:W-:Y:S01]  /*3b80*/  FFMA.FTZ R101, R108, R23, R4 ;  /* 0x000000176c657223 */ /* 0x000fe20000010004 */
[----:B------:R-:W-:Y:S01]  /*3b90*/  PRMT R4, RZ, 0x5410, R5 ;  /* 0x00005410ff047816 */ /* 0x000fe20000000005 */
[----:B------:R-:W-:Y:S02]  /*3ba0*/  FMUL.FTZ R22, R3, R68 ;  /* 0x0000004403167220 */ /* 0x000fe40000410000 */
[----:B------:R-:W-:Y:S01]  /*3bb0*/  FMUL.FTZ R124, R103, R124 ;  /* 0x0000007c677c7220 */ /* 0x000fe20000410000 */
[----:B------:R-:W-:Y:S01]  /*3bc0*/  MUFU.EX2 R111, R111 ;  /* 0x0000006f006f7308 */ /* 0x000fe20000000800 */
[----:B------:R-:W-:-:S02]  /*3bd0*/  FMUL.FTZ R135, R67, R4 ;  /* 0x0000000443877220 */ /* 0x000fc40000410000 */
[----:B------:R-:W-:Y:S02]  /*3be0*/  FMUL.RZ R103, R22, 0.15915493667125701904 ;  /* 0x3e22f98316677820 */ /* 0x000fe4000040c000 */
[C---:B-1----:R-:W-:Y:S02]  /*3bf0*/  FMUL.FTZ R18, R19.reuse, R12 ;  /* 0x0000000c13127220 */ /* 0x042fe40000410000 */
[----:B------:R-:W-:Y:S01]  /*3c00*/  FMUL.FTZ R19, R19, R10 ;  /* 0x0000000a13137220 */ /* 0x000fe20000410000 */
[----:B------:R-:W1:Y:S01]  /*3c10*/  MUFU.COS R12, R103 ;  /* 0x00000067000c7308 */ /* 0x000e620000000000 */
[C---:B0-----:R-:W-:Y:S02]  /*3c20*/  FMUL.FTZ R23, R11.reuse, R9 ;  /* 0x000000090b177220 */ /* 0x041fe40000410000 */
[----:B------:R-:W-:Y:S02]  /*3c30*/  FMUL.FTZ R22, R11, R8 ;  /* 0x000000080b167220 */ /* 0x000fe40000410000 */
[----:B------:R-:W-:Y:S01]  /*3c40*/  FMUL.FTZ R134, R67, R134 ;  /* 0x0000008643867220 */ /* 0x000fe20000410000 */
[----:B------:R-:W0:Y:S01]  /*3c50*/  LDS.128 R8, [R2+0x20] ;  /* 0x0000200002087984 */ /* 0x000e220000000c00 */
[----:B------:R-:W-:Y:S01]  /*3c60*/  FADD.FTZ R104, R135, R104 ;  /* 0x0000006887687221 */ /* 0x000fe20000010000 */
[----:B------:R1:W3:Y:S01]  /*3c70*/  MUFU.SIN R110, R103 ;  /* 0x00000067006e7308 */ /* 0x0002e20000000400 */
[----:B------:R-:W-:-:S02]  /*3c80*/  FMUL.FTZ R3, R3, R70 ;  /* 0x0000004603037220 */ /* 0x000fc40000410000 */
[----:B------:R-:W-:Y:S02]  /*3c90*/  FADD.FTZ R101, R134, R101 ;  /* 0x0000006586657221 */ /* 0x000fe40000010000 */
[CC--:B------:R-:W-:Y:S02]  /*3ca0*/  FMUL.FTZ R4, R114.reuse, R104.reuse ;  /* 0x0000006872047220 */ /* 0x0c0fe40000410000 */
[----:B------:R-:W-:Y:S01]  /*3cb0*/  FMUL.RZ R127, R3, 0.15915493667125701904 ;  /* 0x3e22f983037f7820 */ /* 0x000fe2000040c000 */
[----:B------:R-:W-:Y:S01]  /*3cc0*/  MUFU.EX2 R20, R20 ;  /* 0x0000001400147308 */ /* 0x000fe20000000800 */
[-C--:B------:R-:W-:Y:S02]  /*3cd0*/  FMUL.FTZ R3, R114, R101.reuse ;  /* 0x0000006572037220 */ /* 0x080fe40000410000 */
[C---:B------:R-:W-:Y:S01]  /*3ce0*/  FFMA.FTZ R101, R113.reuse, R101, R4 ;  /* 0x0000006571657223 */ /* 0x040fe20000010004 */
[----:B------:R-:W-:Y:S01]  /*3cf0*/  PRMT R4, RZ, 0x5410, R6 ;  /* 0x00005410ff047816 */ /* 0x000fe20000000006 */
[----:B------:R-:W-:-:S02]  /*3d00*/  FFMA.FTZ R130, R113, R104, -R3 ;  /* 0x0000006871827223 */ /* 0x000fc40000010803 */
[C---:B--2---:R-:W-:Y:S01]  /*3d10*/  FMUL.FTZ R118, R126.reuse, R118 ;  /* 0x000000767e767220 */ /* 0x044fe20000410000 */
[----:B------:R-:W-:Y:S01]  /*3d20*/  MUFU.SIN R6, R127 ;  /* 0x0000007f00067308 */ /* 0x000fe20000000400 */
[C---:B------:R-:W-:Y:S01]  /*3d30*/  FMUL.FTZ R139, R69.reuse, R4 ;  /* 0x00000004458b7220 */ /* 0x040fe20000410000 */
[----:B------:R-:W-:Y:S01]  /*3d40*/  PRMT R4, RZ, 0x5410, R7 ;  /* 0x00005410ff047816 */ /* 0x000fe20000000007 */
[----:B------:R-:W-:Y:S02]  /*3d50*/  FMUL.FTZ R125, R126, R125 ;  /* 0x0000007d7e7d7220 */ /* 0x000fe40000410000 */
[----:B------:R-:W-:Y:S02]  /*3d60*/  FMUL.FTZ R138, R69, R138 ;  /* 0x0000008a458a7220 */ /* 0x000fe40000410000 */
[----:B------:R-:W-:Y:S01]  /*3d70*/  FADD.FTZ R130, R139, R130 ;  /* 0x000000828b827221 */ /* 0x000fe20000010000 */
[----:B------:R-:W2:Y:S01]  /*3d80*/  MUFU.COS R126, R127 ;  /* 0x0000007f007e7308 */ /* 0x000ea20000000000 */
[----:B------:R-:W-:-:S02]  /*3d90*/  FADD.FTZ R3, R138, R101 ;  /* 0x000000658a037221 */ /* 0x000fc40000010000 */
[----:B-1----:R-:W-:Y:S02]  /*3da0*/  FMUL.FTZ R103, R17, R12 ;  /* 0x0000000c11677220 */ /* 0x002fe40000410000 */
[C---:B------:R-:W-:Y:S02]  /*3db0*/  FMUL.FTZ R12, R122.reuse, R130 ;  /* 0x000000827a0c7220 */ /* 0x040fe40000410000 */
[-C--:B------:R-:W-:Y:S01]  /*3dc0*/  FMUL.FTZ R5, R122, R3.reuse ;  /* 0x000000037a057220 */ /* 0x080fe20000410000 */
[----:B------:R-:W1:Y:S01]  /*3dd0*/  MUFU.EX2 R16, R16 ;  /* 0x0000001000107308 */ /* 0x000e620000000800 */
[----:B------:R-:W-:Y:S02]  /*3de0*/  FFMA.FTZ R3, R121, R3, R12 ;  /* 0x0000000379037223 */ /* 0x000fe4000001000c */
[C---:B------:R-:W-:Y:S02]  /*3df0*/  FMUL.FTZ R140, R71.reuse, R140 ;  /* 0x0000008c478c7220 */ /* 0x040fe40000410000 */
[----:B------:R-:W-:Y:S01]  /*3e00*/  FMUL.FTZ R141, R71, R4 ;  /* 0x00000004478d7220 */ /* 0x000fe20000410000 */
[----:B0-----:R-:W-:Y:S01]  /*3e10*/  PRMT R144, RZ, 0x7610, R8 ;  /* 0x00007610ff907816 */ /* 0x001fe20000000008 */
[----:B------:R-:W-:Y:S01]  /*3e20*/  FMUL.FTZ R4, R98, R91 ;  /* 0x0000005b62047220 */ /* 0x000fe20000410000 */
[----:B------:R-:W-:Y:S01]  /*3e30*/  PRMT R132, RZ, 0x5410, R11 ;  /* 0x00005410ff847816 */ /* 0x000fe2000000000b */
[----:B------:R-:W-:-:S02]  /*3e40*/  FFMA.FTZ R130, R121, R130, -R5 ;  /* 0x0000008279827223 */ /* 0x000fc40000010805 */
[----:B------:R-:W-:Y:S02]  /*3e50*/  FADD.FTZ R7, R140, R3 ;  /* 0x000000038c077221 */ /* 0x000fe40000010000 */
[C---:B------:R-:W-:Y:S02]  /*3e60*/  FMUL.FTZ R3, R90.reuse, R91 ;  /* 0x0000005b5a037220 */ /* 0x040fe40000410000 */
[----:B------:R-:W-:Y:S02]  /*3e70*/  FFMA.FTZ R5, R90, R99, R4 ;  /* 0x000000635a057223 */ /* 0x000fe40000010004 */
[----:B---3--:R-:W-:Y:S02]  /*3e80*/  FMUL.FTZ R101, R17, R110 ;  /* 0x0000006e11657220 */ /* 0x008fe40000410000 */
[----:B--2---:R-:W-:Y:S01]  /*3e90*/  FMUL.FTZ R110, R111, R126 ;  /* 0x0000007e6f6e7220 */ /* 0x004fe20000410000 */
[----:B------:R-:W-:Y:S01]  /*3ea0*/  PRMT R126, RZ, 0x5410, R9 ;  /* 0x00005410ff7e7816 */ /* 0x000fe20000000009 */
[----:B------:R-:W-:-:S02]  /*3eb0*/  FADD.FTZ R130, R141, R130 ;  /* 0x000000828d827221 */ /* 0x000fc40000010000 */
[----:B------:R-:W-:Y:S02]  /*3ec0*/  FMUL.FTZ R111, R111, R6 ;  /* 0x000000066f6f7220 */ /* 0x000fe40000410000 */
[----:B------:R-:W-:Y:S02]  /*3ed0*/  FMUL.FTZ R4, R124, R7 ;  /* 0x000000077c047220 */ /* 0x000fe40000410000 */
[----:B------:R-:W-:Y:S02]  /*3ee0*/  FFMA.FTZ R3, R98, R99, -R3 ;  /* 0x0000006362037223 */ /* 0x000fe40000010803 */
[----:B------:R-:W-:Y:S02]  /*3ef0*/  FMUL.FTZ R6, R93, R5 ;  /* 0x000000055d067220 */ /* 0x000fe40000410000 */
[-C--:B------:R-:W-:Y:S02]  /*3f00*/  FMUL.FTZ R12, R124, R130.reuse ;  /* 0x000000827c0c7220 */ /* 0x080fe40000410000 */
[----:B------:R-:W-:Y:S01]  /*3f10*/  FFMA.FTZ R130, R123, R130, -R4 ;  /* 0x000000827b827223 */ /* 0x000fe20000010804 */
[----:B------:R-:W-:Y:S01]  /*3f20*/  PRMT R4, RZ, 0x5410, R8 ;  /* 0x00005410ff047816 */ /* 0x000fe20000000008 */
[----:B------:R-:W-:-:S02]  /*3f30*/  FFMA.FTZ R6, R92, R3, -R6 ;  /* 0x000000035c067223 */ /* 0x000fc40000010806 */
[----:B------:R-:W-:Y:S02]  /*3f40*/  FMUL.FTZ R3, R93, R3 ;  /* 0x000000035d037220 */ /* 0x000fe40000410000 */
[----:B------:R-:W-:Y:S02]  /*3f50*/  FMUL.FTZ R145, R73, R4 ;  /* 0x0000000449917220 */ /* 0x000fe40000410000 */
[----:B------:R-:W-:Y:S02]  /*3f60*/  FFMA.FTZ R3, R92, R5, R3 ;  /* 0x000000055c037223 */ /* 0x000fe40000010003 */
[----:B------:R-:W-:Y:S02]  /*3f70*/  FMUL.FTZ R4, R95, R6 ;  /* 0x000000065f047220 */ /* 0x000fe40000410000 */
[----:B------:R-:W-:Y:S02]  /*3f80*/  FFMA.FTZ R7, R123, R7, R12 ;  /* 0x000000077b077223 */ /* 0x000fe4000001000c */
[----:B------:R-:W-:-:S02]  /*3f90*/  FMUL.FTZ R144, R73, R144 ;  /* 0x0000009049907220 */ /* 0x000fc40000410000 */
[----:B------:R-:W-:Y:S02]  /*3fa0*/  FADD.FTZ R130, R145, R130 ;  /* 0x0000008291827221 */ /* 0x000fe40000010000 */
[-C--:B------:R-:W-:Y:S02]  /*3fb0*/  FMUL.FTZ R5, R95, R3.reuse ;  /* 0x000000035f057220 */ /* 0x080fe40000410000 */
[----:B------:R-:W-:Y:S02]  /*3fc0*/  FFMA.FTZ R3, R94, R3, R4 ;  /* 0x000000035e037223 */ /* 0x000fe40000010004 */
[----:B------:R-:W-:Y:S02]  /*3fd0*/  FADD.FTZ R7, R144, R7 ;  /* 0x0000000790077221 */ /* 0x000fe40000010000 */
[----:B------:R-:W-:Y:S02]  /*3fe0*/  FMUL.FTZ R8, R125, R130 ;  /* 0x000000827d087220 */ /* 0x000fe40000410000 */
[----:B------:R-:W-:-:S02]  /*3ff0*/  FFMA.FTZ R5, R94, R6, -R5 ;  /* 0x000000065e057223 */ /* 0x000fc40000010805 */
[C---:B------:R-:W-:Y:S02]  /*4000*/  FMUL.FTZ R4, R97.reuse, R3 ;  /* 0x0000000361047220 */ /* 0x040fe40000410000 */
[----:B------:R-:W-:Y:S02]  /*4010*/  FFMA.FTZ R12, R118, R7, R8 ;  /* 0x00000007760c7223 */ /* 0x000fe40000010008 */
[-C--:B------:R-:W-:Y:S01]  /*4020*/  FFMA.FTZ R8, R96, R5.reuse, -R4 ;  /* 0x0000000560087223 */ /* 0x080fe20000010804 */
[----:B------:R-:W-:Y:S01]  /*4030*/  PRMT R4, RZ, 0x7610, R9 ;  /* 0x00007610ff047816 */ /* 0x000fe20000000009 */
[----:B------:R-:W-:Y:S02]  /*4040*/  FMUL.FTZ R5, R97, R5 ;  /* 0x0000000561057220 */ /* 0x000fe40000410000 */
[C---:B------:R-:W-:Y:S02]  /*4050*/  FMUL.FTZ R21, R20.reuse, R21 ;  /* 0x0000001514157220 */ /* 0x040fe40000410000 */
[----:B------:R-:W-:-:S02]  /*4060*/  FMUL.FTZ R20, R20, R13 ;  /* 0x0000000d14147220 */ /* 0x000fc40000410000 */
[----:B------:R-:W-:Y:S02]  /*4070*/  FMUL.FTZ R13, R125, R7 ;  /* 0x000000077d0d7220 */ /* 0x000fe40000410000 */
[C---:B------:R-:W-:Y:S02]  /*4080*/  FMUL.FTZ R127, R75.reuse, R4 ;  /* 0x000000044b7f7220 */ /* 0x040fe40000410000 */
[----:B------:R-:W-:Y:S02]  /*4090*/  FFMA.FTZ R3, R96, R3, R5 ;  /* 0x0000000360037223 */ /* 0x000fe40000010005 */
[----:B------:R0:W2:Y:S01]  /*40a0*/  LDS.128 R4, [R2+0x30] ;  /* 0x0000300002047984 */ /* 0x0000a20000000c00 */
[----:B-1----:R-:W-:Y:S02]  /*40b0*/  FMUL.FTZ R104, R16, R14 ;  /* 0x0000000e10687220 */ /* 0x002fe40000410000 */
[----:B------:R-:W-:Y:S01]  /*40c0*/  FFMA.FTZ R13, R118, R130, -R13 ;  /* 0x00000082760d7223 */ /* 0x000fe2000001080d */
[--C-:B------:R-:W-:Y:S01]  /*40d0*/  PRMT R130, RZ, 0x5410, R10.reuse ;  /* 0x00005410ff827816 */ /* 0x100fe2000000000a */
[----:B------:R-:W-:Y:S01]  /*40e0*/  FMUL.FTZ R126, R75, R126 ;  /* 0x0000007e4b7e7220 */ /* 0x000fe20000410000 */
[----:B------:R-:W-:Y:S01]  /*40f0*/  PRMT R10, RZ, 0x7610, R10 ;  /* 0x00007610ff0a7816 */ /* 0x000fe2000000000a */
[----:B------:R-:W-:-:S02]  /*4100*/  FADD.FTZ R14, R127, R12 ;  /* 0x0000000c7f0e7221 */ /* 0x000fc40000010000 */
[----:B------:R-:W-:Y:S02]  /*4110*/  FMUL.FTZ R105, R16, R15 ;  /* 0x0000000f10697220 */ /* 0x000fe40000410000 */
[----:B------:R-:W-:Y:S02]  /*4120*/  FADD.FTZ R13, R126, R13 ;  /* 0x0000000d7e0d7221 */ /* 0x000fe40000010000 */
[----:B------:R-:W-:Y:S02]  /*4130*/  FMUL.FTZ R15, R19, R14 ;  /* 0x0000000e130f7220 */ /* 0x000fe40000410000 */
[----:B------:R-:W-:Y:S02]  /*4140*/  FMUL.FTZ R12, R109, R8 ;  /* 0x000000086d0c7220 */ /* 0x000fe40000410000 */
[----:B------:R-:W-:Y:S02]  /*4150*/  FMUL.FTZ R17, R19, R13 ;  /* 0x0000000d13117220 */ /* 0x000fe40000410000 */
[----:B------:R-:W-:-:S02]  /*4160*/  FMUL.FTZ R9, R109, R3 ;  /* 0x000000036d097220 */ /* 0x000fc40000410000 */
[----:B------:R-:W-:Y:S02]  /*4170*/  FFMA.FTZ R15, R18, R13, -R15 ;  /* 0x0000000d120f7223 */ /* 0x000fe4000001080f */
[C---:B------:R-:W-:Y:S02]  /*4180*/  FMUL.FTZ R130, R77.reuse, R130 ;  /* 0x000000824d827220 */ /* 0x040fe40000410000 */
[----:B------:R-:W-:Y:S02]  /*4190*/  FFMA.FTZ R12, R108, R3, R12 ;  /* 0x000000036c0c7223 */ /* 0x000fe4000001000c */
[----:B------:R-:W-:Y:S02]  /*41a0*/  FFMA.FTZ R14, R18, R14, R17 ;  /* 0x0000000e120e7223 */ /* 0x000fe40000010011 */
[----:B------:R-:W-:Y:S02]  /*41b0*/  FMUL.FTZ R131, R77, R10 ;  /* 0x0000000a4d837220 */ /* 0x000fe40000410000 */
[----:B------:R-:W-:-:S02]  /*41c0*/  FFMA.FTZ R9, R108, R8, -R9 ;  /* 0x000000086c097223 */ /* 0x000fc40000010809 */
[----:B------:R-:W-:Y:S02]  /*41d0*/  FADD.FTZ R15, R130, R15 ;  /* 0x0000000f820f7221 */ /* 0x000fe40000010000 */
[C---:B0-----:R-:W-:Y:S02]  /*41e0*/  FMUL.FTZ R2, R114.reuse, R12 ;  /* 0x0000000c72027220 */ /* 0x041fe40000410000 */
[----:B------:R-:W-:Y:S02]  /*41f0*/  FADD.FTZ R14, R131, R14 ;  /* 0x0000000e830e7221 */ /* 0x000fe40000010000 */
[----:B------:R-:W-:Y:S01]  /*4200*/  FMUL.FTZ R3, R114, R9 ;  /* 0x0000000972037220 */ /* 0x000fe20000410000 */
[--C-:B--2---:R-:W-:Y:S01]  /*4210*/  PRMT R136, RZ, 0x5410, R4.reuse ;  /* 0x00005410ff887816 */ /* 0x104fe20000000004 */
[C---:B------:R-:W-:Y:S01]  /*4220*/  FMUL.FTZ R10, R22.reuse, R15 ;  /* 0x0000000f160a7220 */ /* 0x040fe20000410000 */
[----:B------:R-:W-:Y:S01]  /*4230*/  PRMT R4, RZ, 0x7610, R4 ;  /* 0x00007610ff047816 */ /* 0x000fe20000000004 */
[C---:B------:R-:W-:Y:S01]  /*4240*/  FFMA.FTZ R9, R113.reuse, R9, -R2 ;  /* 0x0000000971097223 */ /* 0x040fe20000010802 */
[----:B------:R-:W-:Y:S01]  /*4250*/  PRMT R2, RZ, 0x7610, R11 ;  /* 0x00007610ff027816 */ /* 0x000fe2000000000b */
[----:B------:R-:W-:Y:S01]  /*4260*/  FMUL.FTZ R8, R22, R14 ;  /* 0x0000000e16087220 */ /* 0x000fe20000410000 */
[----:B------:R-:W-:Y:S01]  /*4270*/  PRMT R142, RZ, 0x5410, R5 ;  /* 0x00005410ff8e7816 */ /* 0x000fe20000000005 */
[----:B------:R-:W-:Y:S01]  /*4280*/  FFMA.FTZ R3, R113, R12, R3 ;  /* 0x0000000c71037223 */ /* 0x000fe20000010003 */
[----:B------:R-:W-:Y:S01]  /*4290*/  PRMT R146, RZ, 0x7610, R6 ;  /* 0x00007610ff927816 */ /* 0x000fe20000000006 */
[----:B------:R-:W-:Y:S01]  /*42a0*/  FFMA.FTZ R14, R23, R14, R10 ;  /* 0x0000000e170e7223 */ /* 0x000fe2000001000a */
[----:B------:R-:W-:Y:S01]  /*42b0*/  PRMT R148, RZ, 0x5410, R7 ;  /* 0x00005410ff947816 */ /* 0x000fe20000000007 */
[----:B------:R-:W-:-:S02]  /*42c0*/  FMUL.FTZ R10, R122, R9 ;  /* 0x000000097a0a7220 */ /* 0x000fc40000410000 */
[----:B------:R-:W-:Y:S02]  /*42d0*/  FFMA.FTZ R15, R23, R15, -R8 ;  /* 0x0000000f170f7223 */ /* 0x000fe40000010808 */
[-C--:B------:R-:W-:Y:S02]  /*42e0*/  FMUL.FTZ R8, R122, R3.reuse ;  /* 0x000000037a087220 */ /* 0x080fe40000410000 */
[----:B------:R-:W-:Y:S02]  /*42f0*/  FFMA.FTZ R10, R121, R3, R10 ;  /* 0x00000003790a7223 */ /* 0x000fe4000001000a */
[C---:B------:R-:W-:Y:S02]  /*4300*/  FMUL.FTZ R132, R79.reuse, R132 ;  /* 0x000000844f847220 */ /* 0x040fe40000410000 */
[----:B------:R-:W-:Y:S02]  /*4310*/  FMUL.FTZ R133, R79, R2 ;  /* 0x000000024f857220 */ /* 0x000fe40000410000 */
[----:B------:R-:W-:-:S02]  /*4320*/  FFMA.FTZ R8, R121, R9, -R8 ;  /* 0x0000000979087223 */ /* 0x000fc40000010808 */
[----:B------:R-:W-:Y:S02]  /*4330*/  FMUL.FTZ R2, R124, R10 ;  /* 0x0000000a7c027220 */ /* 0x000fe40000410000 */
[----:B------:R-:W-:Y:S02]  /*4340*/  FADD.FTZ R15, R132, R15 ;  /* 0x0000000f840f7221 */ /* 0x000fe40000010000 */
[-C--:B------:R-:W-:Y:S02]  /*4350*/  FMUL.FTZ R3, R124, R8.reuse ;  /* 0x000000087c037220 */ /* 0x080fe40000410000 */
[----:B------:R-:W-:Y:S02]  /*4360*/  FFMA.FTZ R2, R123, R8, -R2 ;  /* 0x000000087b027223 */ /* 0x000fe40000010802 */
[----:B------:R-:W-:Y:S02]  /*4370*/  FADD.FTZ R14, R133, R14 ;  /* 0x0000000e850e7221 */ /* 0x000fe40000010000 */
[----:B------:R-:W-:-:S02]  /*4380*/  FMUL.FTZ R9, R20, R15 ;  /* 0x0000000f14097220 */ /* 0x000fc40000410000 */
[----:B------:R-:W-:Y:S02]  /*4390*/  FFMA.FTZ R3, R123, R10, R3 ;  /* 0x0000000a7b037223 */ /* 0x000fe40000010003 */
[----:B------:R-:W-:Y:S02]  /*43a0*/  FMUL.FTZ R8, R125, R2 ;  /* 0x000000027d087220 */ /* 0x000fe40000410000 */
[-C--:B------:R-:W-:Y:S02]  /*43b0*/  FMUL.FTZ R12, R20, R14.reuse ;  /* 0x0000000e140c7220 */ /* 0x080fe40000410000 */
[----:B------:R-:W-:Y:S02]  /*43c0*/  FFMA.FTZ R14, R21, R14, R9 ;  /* 0x0000000e150e7223 */ /* 0x000fe40000010009 */
[-C--:B------:R-:W-:Y:S02]  /*43d0*/  FMUL.FTZ R9, R125, R3.reuse ;  /* 0x000000037d097220 */ /* 0x080fe40000410000 */
[----:B------:R-:W-:-:S02]  /*43e0*/  FFMA.FTZ R8, R118, R3, R8 ;  /* 0x0000000376087223 */ /* 0x000fc40000010008 */
[----:B------:R-:W-:Y:S02]  /*43f0*/  FFMA.FTZ R15, R21, R15, -R12 ;  /* 0x0000000f150f7223 */ /* 0x000fe4000001080c */
[C---:B------:R-:W-:Y:S02]  /*4400*/  FMUL.FTZ R136, R81.reuse, R136 ;  /* 0x0000008851887220 */ /* 0x040fe40000410000 */
[----:B------:R-:W-:Y:S02]  /*4410*/  FMUL.FTZ R137, R81, R4 ;  /* 0x0000000451897220 */ /* 0x000fe40000410000 */
[----:B------:R-:W-:Y:S02]  /*4420*/  FFMA.FTZ R9, R118, R2, -R9 ;  /* 0x0000000276097223 */ /* 0x000fe40000010809 */
[----:B------:R-:W-:Y:S02]  /*4430*/  FMUL.FTZ R2, R19, R8 ;  /* 0x0000000813027220 */ /* 0x000fe40000410000 */
[----:B------:R-:W-:-:S02]  /*4440*/  FADD.FTZ R15, R136, R15 ;  /* 0x0000000f880f7221 */ /* 0x000fc40000010000 */
[----:B------:R-:W-:Y:S02]  /*4450*/  FADD.FTZ R14, R137, R14 ;  /* 0x0000000e890e7221 */ /* 0x000fe40000010000 */
[-C--:B------:R-:W-:Y:S02]  /*4460*/  FMUL.FTZ R3, R19, R9.reuse ;  /* 0x0000000913037220 */ /* 0x080fe40000410000 */
[----:B------:R-:W-:Y:S01]  /*4470*/  FFMA.FTZ R9, R18, R9, -R2 ;  /* 0x0000000912097223 */ /* 0x000fe20000010802 */
[----:B------:R-:W-:Y:S01]  /*4480*/  PRMT R2, RZ, 0x7610, R5 ;  /* 0x00007610ff027816 */ /* 0x000fe20000000005 */
[C---:B------:R-:W-:Y:S02]  /*4490*/  FMUL.FTZ R10, R104.reuse, R15 ;  /* 0x0000000f680a7220 */ /* 0x040fe40000410000 */
[----:B------:R-:W-:Y:S02]  /*44a0*/  FMUL.FTZ R4, R104, R14 ;  /* 0x0000000e68047220 */ /* 0x000fe40000410000 */
[----:B------:R-:W-:-:S02]  /*44b0*/  FFMA.FTZ R3, R18, R8, R3 ;  /* 0x0000000812037223 */ /* 0x000fc40000010003 */
[C---:B------:R-:W-:Y:S02]  /*44c0*/  FMUL.FTZ R8, R22.reuse, R9 ;  /* 0x0000000916087220 */ /* 0x040fe40000410000 */
[----:B------:R-:W-:Y:S02]  /*44d0*/  FFMA.FTZ R10, R105, R14, R10 ;  /* 0x0000000e690a7223 */ /* 0x000fe4000001000a */
[----:B------:R-:W-:Y:S02]  /*44e0*/  FMUL.FTZ R143, R83, R2 ;  /* 0x00000002538f7220 */ /* 0x000fe40000410000 */
[----:B------:R-:W-:Y:S02]  /*44f0*/  FFMA.FTZ R15, R105, R15, -R4 ;  /* 0x0000000f690f7223 */ /* 0x000fe40000010804 */
[----:B------:R-:W-:Y:S02]  /*4500*/  FMUL.FTZ R142, R83, R142 ;  /* 0x0000008e538e7220 */ /* 0x000fe40000410000 */
[----:B------:R-:W-:-:S02]  /*4510*/  FMUL.FTZ R4, R22, R3 ;  /* 0x0000000316047220 */ /* 0x000fc40000410000 */
[----:B------:R-:W-:Y:S02]  /*4520*/  FFMA.FTZ R8, R23, R3, R8 ;  /* 0x0000000317087223 */ /* 0x000fe40000010008 */
[----:B------:R-:W-:Y:S02]  /*4530*/  FADD.FTZ R12, R143, R10 ;  /* 0x0000000a8f0c7221 */ /* 0x000fe40000010000 */
[----:B------:R-:W-:Y:S02]  /*4540*/  FADD.FTZ R10, R142, R15 ;  /* 0x0000000f8e0a7221 */ /* 0x000fe40000010000 */
[----:B------:R-:W-:Y:S02]  /*4550*/  FFMA.FTZ R4, R23, R9, -R4 ;  /* 0x0000000917047223 */ /* 0x000fe40000010804 */
[----:B------:R-:W-:Y:S02]  /*4560*/  FMUL.FTZ R2, R20, R8 ;  /* 0x0000000814027220 */ /* 0x000fe40000410000 */
[----:B------:R-:W-:-:S02]  /*4570*/  FMUL.FTZ R9, R101, R10 ;  /* 0x0000000a65097220 */ /* 0x000fc40000410000 */
[-C--:B------:R-:W-:Y:S02]  /*4580*/  FMUL.FTZ R3, R20, R4.reuse ;  /* 0x0000000414037220 */ /* 0x080fe40000410000 */
[----:B------:R-:W-:Y:S01]  /*4590*/  FFMA.FTZ R4, R21, R4, -R2 ;  /* 0x0000000415047223 */ /* 0x000fe20000010802 */
[----:B------:R-:W-:Y:S01]  /*45a0*/  PRMT R2, RZ, 0x5410, R6 ;  /* 0x00005410ff027816 */ /* 0x000fe20000000006 */
        /* <DEDUP_REMOVED lines=8> */
[-C--:B------:R-:W-:Y:S02]  /*4630*/  FMUL.FTZ R2, R104, R3.reuse ;  /* 0x0000000368027220 */ /* 0x080fe40000410000 */
[----:B------:R-:W-:-:S02]  /*4640*/  FFMA.FTZ R6, R105, R3, R6 ;  /* 0x0000000369067223 */ /* 0x000fc40000010006 */
[----:B------:R-:W-:Y:S02]  /*4650*/  FADD.FTZ R10, R147, R10 ;  /* 0x0000000a930a7221 */ /* 0x000fe40000010000 */
[----:B------:R-:W-:Y:S02]  /*4660*/  FMUL.FTZ R3, R111, R9 ;  /* 0x000000096f037220 */ /* 0x000fe40000410000 */
[----:B------:R-:W-:Y:S01]  /*4670*/  FFMA.FTZ R4, R105, R4, -R2 ;  /* 0x0000000469047223 */ /* 0x000fe20000010802 */
[----:B------:R-:W-:Y:S01]  /*4680*/  PRMT R2, RZ, 0x7610, R7 ;  /* 0x00007610ff027816 */ /* 0x000fe20000000007 */
[-C--:B------:R-:W-:Y:S02]  /*4690*/  FMUL.FTZ R8, R111, R10.reuse ;  /* 0x0000000a6f087220 */ /* 0x080fe40000410000 */
[----:B------:R-:W-:Y:S02]  /*46a0*/  FFMA.FTZ R5, R110, R10, -R3 ;  /* 0x0000000a6e057223 */ /* 0x000fe40000010803 */
[----:B------:R-:W-:-:S02]  /*46b0*/  FMUL.FTZ R3, R101, R4 ;  /* 0x0000000465037220 */ /* 0x000fc40000410000 */
[C---:B------:R-:W-:Y:S02]  /*46c0*/  FMUL.FTZ R148, R87.reuse, R148 ;  /* 0x0000009457947220 */ /* 0x040fe40000410000 */
[----:B------:R-:W-:Y:S02]  /*46d0*/  FFMA.FTZ R8, R110, R9, R8 ;  /* 0x000000096e087223 */ /* 0x000fe40000010008 */
[----:B------:R-:W-:Y:S02]  /*46e0*/  FMUL.FTZ R149, R87, R2 ;  /* 0x0000000257957220 */ /* 0x000fe40000410000 */
[-C--:B------:R-:W-:Y:S02]  /*46f0*/  FMUL.FTZ R2, R101, R6.reuse ;  /* 0x0000000665027220 */ /* 0x080fe40000410000 */
[----:B------:R-:W-:Y:S02]  /*4700*/  FFMA.FTZ R3, R103, R6, R3 ;  /* 0x0000000667037223 */ /* 0x000fe40000010003 */
[----:B------:R-:W-:-:S02]  /*4710*/  FADD.FTZ R6, R148, R5 ;  /* 0x0000000594067221 */ /* 0x000fc40000010000 */
[----:B------:R-:W-:Y:S02]  /*4720*/  FADD.FTZ R7, R149, R8 ;  /* 0x0000000895077221 */ /* 0x000fe40000010000 */
[----:B------:R-:W-:Y:S01]  /*4730*/  FFMA.FTZ R2, R103, R4, -R2 ;  /* 0x0000000467027223 */ /* 0x000fe20000010802 */
[----:B------:R-:W0:Y:S01]  /*4740*/  SHFL.UP PT, R9, R6, 0x1, RZ ;  /* 0x0420000006097989 */ /* 0x000e2200000e00ff */
[----:B------:R-:W-:Y:S02]  /*4750*/  FMUL.FTZ R5, R111, R3 ;  /* 0x000000036f057220 */ /* 0x000fe40000410000 */
[----:B------:R-:W-:Y:S01]  /*4760*/  IMAD R17, R89, c[0x0][0x1c4], R88 ;  /* 0x0000710059117a24 */ /* 0x000fe200078e0258 */
[----:B------:R-:W1:Y:S01]  /*4770*/  SHFL.UP PT, R10, R7, 0x1, RZ ;  /* 0x04200000070a7989 */ /* 0x000e6200000e00ff */
[-C--:B------:R-:W-:Y:S02]  /*4780*/  FFMA.FTZ R4, R110, R2.reuse, -R5 ;  /* 0x000000026e047223 */ /* 0x080fe40000010805 */
[----:B------:R-:W-:-:S03]  /*4790*/  FMUL.FTZ R2, R111, R2 ;  /* 0x000000026f027220 */ /* 0x000fc60000410000 */
[----:B------:R-:W2:Y:S01]  /*47a0*/  SHFL.UP PT, R8, R4, 0x1, RZ ;  /* 0x0420000004087989 */ /* 0x000ea200000e00ff */
[----:B------:R-:W-:-:S05]  /*47b0*/  FFMA.FTZ R5, R110, R3, R2 ;  /* 0x000000036e057223 */ /* 0x000fca0000010002 */
[----:B------:R-:W3:Y:S01]  /*47c0*/  SHFL.UP PT, R2, R5, 0x1, RZ ;  /* 0x0420000005027989 */ /* 0x000ee200000e00ff */
[CC--:B0-----:R-:W-:Y:S02]  /*47d0*/  FMUL.FTZ R11, R5.reuse, R9.reuse ;  /* 0x00000009050b7220 */ /* 0x0c1fe40000410000 */
[-C--:B-1----:R-:W-:Y:S02]  /*47e0*/  FMUL.FTZ R3, R5, R10.reuse ;  /* 0x0000000a05037220 */ /* 0x082fe40000410000 */
[C---:B------:R-:W-:Y:S02]  /*47f0*/  FFMA.FTZ R10, R4.reuse, R10, R11 ;  /* 0x0000000a040a7223 */ /* 0x040fe4000001000b */
[----:B------:R-:W-:Y:S02]  /*4800*/  FFMA.FTZ R3, R4, R9, -R3 ;  /* 0x0000000904037223 */ /* 0x000fe40000010803 */
[----:B------:R-:W-:Y:S02]  /*4810*/  @P0 FADD.FTZ R7, R7, R10 ;  /* 0x0000000a07070221 */ /* 0x000fe40000010000 */
[----:B------:R-:W-:-:S02]  /*4820*/  @P0 FADD.FTZ R6, R6, R3 ;  /* 0x0000000306060221 */ /* 0x000fc40000010000 */
[C---:B--2---:R-:W-:Y:S01]  /*4830*/  FMUL.FTZ R3, R5.reuse, R8 ;  /* 0x0000000805037220 */ /* 0x044fe20000410000 */
[----:B------:R-:W0:Y:S01]  /*4840*/  SHFL.UP PT, R15, R7, 0x2, RZ ;  /* 0x04400000070f7989 */ /* 0x000e2200000e00ff */
[-C--:B---3--:R-:W-:Y:S02]  /*4850*/  FMUL.FTZ R9, R5, R2.reuse ;  /* 0x0000000205097220 */ /* 0x088fe40000410000 */
[----:B------:R-:W-:Y:S01]  /*4860*/  IMAD R11, R25, c[0x0][0x1b8], RZ ;  /* 0x00006e00190b7a24 */ /* 0x000fe200078e02ff */
[----:B------:R-:W1:Y:S01]  /*4870*/  SHFL.UP PT, R13, R6, 0x2, RZ ;  /* 0x04400000060d7989 */ /* 0x000e6200000e00ff */
[C---:B------:R-:W-:Y:S02]  /*4880*/  FFMA.FTZ R10, R4.reuse, R2, R3 ;  /* 0x00000002040a7223 */ /* 0x040fe40000010003 */
[----:B------:R-:W-:Y:S02]  /*4890*/  @P0 FFMA.FTZ R4, R4, R8, -R9 ;  /* 0x0000000804040223 */ /* 0x000fe40000010809 */
[----:B------:R-:W-:Y:S01]  /*48a0*/  IMAD.WIDE.U32 R2, R0, c[0x0][0x1b8], RZ ;  /* 0x00006e0000027a25 */ /* 0x000fe200078e00ff */
[----:B------:R-:W-:-:S02]  /*48b0*/  FSEL R10, R5, R10, !P0 ;  /* 0x0000000a050a7208 */ /* 0x000fc40004000000 */
[----:B------:R-:W2:Y:S01]  /*48c0*/  SHFL.UP PT, R5, R4, 0x2, RZ ;  /* 0x0440000004057989 */ /* 0x000ea200000e00ff */
[----:B------:R-:W-:Y:S01]  /*48d0*/  IMAD R11, R0, c[0x0][0x1bc], R11 ;  /* 0x00006f00000b7a24 */ /* 0x000fe200078e020b */
[----:B------:R-:W-:-:S04]  /*48e0*/  ISETP.GE.AND P0, PT, R29, 0x2, PT ;  /* 0x000000021d00780c */ /* 0x000fc80003f06270 */
[----:B------:R-:W-:Y:S02]  /*48f0*/  IADD3 R3, R3, R11, RZ ;  /* 0x0000000b03037210 */ /* 0x000fe40007ffe0ff */
[----:B------:R-:W3:Y:S03]  /*4900*/  SHFL.UP PT, R11, R10, 0x2, RZ ;  /* 0x044000000a0b7989 */ /* 0x000ee600000e00ff */
[----:B------:R-:W-:-:S05]  /*4910*/  IMAD.WIDE.U32 R2, R89, c[0x0][0x1c0], R2 ;  /* 0x0000700059027a25 */ /* 0x000fca00078e0002 */
[----:B------:R-:W-:Y:S01]  /*4920*/  IADD3 R17, R3, R17, RZ ;  /* 0x0000001103117210 */ /* 0x000fe20007ffe0ff */
[----:B0-----:R-:W-:Y:S01]  /*4930*/  FMUL.FTZ R3, R10, R15 ;  /* 0x0000000f0a037220 */ /* 0x001fe20000410000 */
[----:B------:R-:W-:Y:S01]  /*4940*/  LEA R8, P1, R2, c[0x0][0x230], 0x3 ;  /* 0x00008c0002087a11 */ /* 0x000fe200078218ff */
[-C--:B-1----:R-:W-:Y:S02]  /*4950*/  FMUL.FTZ R9, R10, R13.reuse ;  /* 0x0000000d0a097220 */ /* 0x082fe40000410000 */
[C---:B------:R-:W-:Y:S02]  /*4960*/  FFMA.FTZ R3, R4.reuse, R13, -R3 ;  /* 0x0000000d04037223 */ /* 0x040fe40000010803 */
[----:B------:R-:W-:Y:S01]  /*4970*/  FFMA.FTZ R12, R4, R15, R9 ;  /* 0x0000000f040c7223 */ /* 0x000fe20000010009 */
[----:B------:R-:W-:Y:S01]  /*4980*/  LEA.HI.X R9, R2, c[0x0][0x234], R17, 0x3, P1 ;  /* 0x00008d0002097a11 */ /* 0x000fe200008f1c11 */
[----:B------:R-:W-:Y:S02]  /*4990*/  @P0 FADD.FTZ R6, R6, R3 ;  /* 0x0000000306060221 */ /* 0x000fe40000010000 */
[----:B--2---:R-:W-:-:S02]  /*49a0*/  FMUL.FTZ R13, R10, R5 ;  /* 0x000000050a0d7220 */ /* 0x004fc40000410000 */
[----:B------:R-:W-:Y:S01]  /*49b0*/  @P0 FADD.FTZ R7, R7, R12 ;  /* 0x0000000c07070221 */ /* 0x000fe20000010000 */
[----:B------:R-:W0:Y:S01]  /*49c0*/  SHFL.UP PT, R14, R6, 0x4, RZ ;  /* 0x04800000060e7989 */ /* 0x000e2200000e00ff */
[-C--:B---3--:R-:W-:Y:S02]  /*49d0*/  FMUL.FTZ R12, R10, R11.reuse ;  /* 0x0000000b0a0c7220 */ /* 0x088fe40000410000 */
[C---:B------:R-:W-:Y:S01]  /*49e0*/  FFMA.FTZ R13, R4.reuse, R11, R13 ;  /* 0x0000000b040d7223 */ /* 0x040fe2000001000d */
[----:B------:R-:W1:Y:S01]  /*49f0*/  SHFL.UP PT, R15, R7, 0x4, RZ ;  /* 0x04800000070f7989 */ /* 0x000e6200000e00ff */
[----:B------:R-:W-:-:S03]  /*4a00*/  @P0 FFMA.FTZ R4, R4, R5, -R12 ;  /* 0x0000000504040223 */ /* 0x000fc6000001080c */
[----:B------:R-:W-:Y:S01]  /*4a10*/  FSEL R13, R10, R13, !P0 ;  /* 0x0000000d0a0d7208 */ /* 0x000fe20004000000 */
[----:B------:R2:W3:Y:S01]  /*4a20*/  LDG.E.64 R2, [R8.64] ;  /* 0x0000000408027981 */ /* 0x0004e2000c1e1b00 */
[C---:B------:R-:W-:Y:S01]  /*4a30*/  ISETP.GE.AND P0, PT, R29.reuse, 0x4, PT ;  /* 0x000000041d00780c */ /* 0x040fe20003f06270 */
[----:B------:R-:W-:Y:S01]  /*4a40*/  BSSY B0, `(.L_x_1913) ;  /* 0x00000a1000007945 */ /* 0x000fe20003800000 */
[C---:B------:R-:W-:Y:S01]  /*4a50*/  ISETP.GE.AND P1, PT, R29.reuse, 0x8, PT ;  /* 0x000000081d00780c */ /* 0x040fe20003f26270 */
[----:B------:R-:W2:Y:S01]  /*4a60*/  SHFL.UP PT, R5, R4, 0x4, RZ ;  /* 0x0480000004057989 */ /* 0x000ea200000e00ff */
[----:B------:R-:W-:Y:S02]  /*4a70*/  ISETP.NE.AND P2, PT, R29, RZ, PT ;  /* 0x000000ff1d00720c */ /* 0x000fe40003f45270 */
[----:B------:R-:W-:Y:S01]  /*4a80*/  ISETP.NE.AND P3, PT, R28, RZ, PT ;  /* 0x000000ff1c00720c */ /* 0x000fe20003f65270 */
[----:B------:R-:W4:Y:S01]  /*4a90*/  SHFL.UP PT, R10, R13, 0x4, RZ ;  /* 0x048000000d0a7989 */ /* 0x000f2200000e00ff */
[----:B0-----:R-:W-:-:S02]  /*4aa0*/  FMUL.FTZ R12, R13, R14 ;  /* 0x0000000e0d0c7220 */ /* 0x001fc40000410000 */
[-C--:B-1----:R-:W-:Y:S02]  /*4ab0*/  FMUL.FTZ R11, R13, R15.reuse ;  /* 0x0000000f0d0b7220 */ /* 0x082fe40000410000 */
[C---:B------:R-:W-:Y:S02]  /*4ac0*/  FFMA.FTZ R12, R4.reuse, R15, R12 ;  /* 0x0000000f040c7223 */ /* 0x040fe4000001000c */
[----:B------:R-:W-:Y:S02]  /*4ad0*/  FFMA.FTZ R11, R4, R14, -R11 ;  /* 0x0000000e040b7223 */ /* 0x000fe4000001080b */
[----:B------:R-:W-:Y:S02]  /*4ae0*/  @P0 FADD.FTZ R7, R7, R12 ;  /* 0x0000000c07070221 */ /* 0x000fe40000010000 */
[----:B------:R-:W-:Y:S02]  /*4af0*/  @P0 FADD.FTZ R6, R6, R11 ;  /* 0x0000000b06060221 */ /* 0x000fe40000010000 */
[C---:B--2---:R-:W-:Y:S01]  /*4b00*/  FMUL.FTZ R9, R13.reuse, R5 ;  /* 0x000000050d097220 */ /* 0x044fe20000410000 */
[----:B------:R-:W0:Y:S01]  /*4b10*/  SHFL.UP PT, R15, R7, 0x8, RZ ;  /* 0x05000000070f7989 */ /* 0x000e2200000e00ff */
[----:B----4-:R-:W-:-:S02]  /*4b20*/  FMUL.FTZ R8, R13, R10 ;  /* 0x0000000a0d087220 */ /* 0x010fc40000410000 */
[C---:B------:R-:W-:Y:S01]  /*4b30*/  FFMA.FTZ R10, R4.reuse, R10, R9 ;  /* 0x0000000a040a7223 */ /* 0x040fe20000010009 */
[----:B------:R-:W1:Y:S01]  /*4b40*/  SHFL.UP PT, R11, R6, 0x8, RZ ;  /* 0x05000000060b7989 */ /* 0x000e6200000e00ff */
[----:B------:R-:W-:-:S03]  /*4b50*/  @P0 FFMA.FTZ R4, R4, R5, -R8 ;  /* 0x0000000504040223 */ /* 0x000fc60000010808 */
[----:B------:R-:W-:Y:S02]  /*4b60*/  FSEL R10, R13, R10, !P0 ;  /* 0x0000000a0d0a7208 */ /* 0x000fe40004000000 */
[----:B------:R-:W2:Y:S01]  /*4b70*/  SHFL.UP PT, R5, R4, 0x8, RZ ;  /* 0x0500000004057989 */ /* 0x000ea200000e00ff */
[----:B------:R-:W-:Y:S02]  /*4b80*/  ISETP.NE.AND P0, PT, R117, RZ, PT ;  /* 0x000000ff7500720c */ /* 0x000fe40003f05270 */
[----:B------:R-:W-:Y:S01]  /*4b90*/  MOV R13, RZ ;  /* 0x000000ff000d7202 */ /* 0x000fe20000000f00 */
[----:B------:R-:W4:Y:S01]  /*4ba0*/  SHFL.UP PT, R9, R10, 0x8, RZ ;  /* 0x050000000a097989 */ /* 0x000f2200000e00ff */
[----:B------:R-:W-:Y:S01]  /*4bb0*/  ISETP.EQ.OR P0, PT, R30, RZ, P0 ;  /* 0x000000ff1e00720c */ /* 0x000fe20000702670 */
[C---:B0-----:R-:W-:Y:S02]  /*4bc0*/  FMUL.FTZ R8, R10.reuse, R15 ;  /* 0x0000000f0a087220 */ /* 0x041fe40000410000 */
[----:B-1----:R-:W-:-:S02]  /*4bd0*/  FMUL.FTZ R12, R10, R11 ;  /* 0x0000000b0a0c7220 */ /* 0x002fc40000410000 */
[C---:B------:R-:W-:Y:S02]  /*4be0*/  FFMA.FTZ R11, R4.reuse, R11, -R8 ;  /* 0x0000000b040b7223 */ /* 0x040fe40000010808 */
[----:B------:R-:W-:Y:S02]  /*4bf0*/  FFMA.FTZ R12, R4, R15, R12 ;  /* 0x0000000f040c7223 */ /* 0x000fe4000001000c */
[----:B--2---:R-:W-:Y:S01]  /*4c00*/  FMUL.FTZ R8, R10, R5 ;  /* 0x000000050a087220 */ /* 0x004fe20000410000 */
[----:B------:R-:W-:Y:S01]  /*4c10*/  CS2R R14, SRZ ;  /* 0x00000000000e7805 */ /* 0x000fe2000001ff00 */
[----:B------:R-:W-:Y:S02]  /*4c20*/  @P1 FADD.FTZ R6, R6, R11 ;  /* 0x0000000b06061221 */ /* 0x000fe40000010000 */
[-C--:B----4-:R-:W-:Y:S02]  /*4c30*/  FFMA.FTZ R11, R4, R9.reuse, R8 ;  /* 0x00000009040b7223 */ /* 0x090fe40000010008 */
[----:B------:R-:W-:-:S02]  /*4c40*/  FMUL.FTZ R9, R10, R9 ;  /* 0x000000090a097220 */ /* 0x000fc40000410000 */
[----:B------:R-:W-:Y:S01]  /*4c50*/  @P1 FADD.FTZ R7, R7, R12 ;  /* 0x0000000c07071221 */ /* 0x000fe20000010000 */
[----:B------:R-:W-:Y:S01]  /*4c60*/  FSEL R11, R10, R11, !P1 ;  /* 0x0000000b0a0b7208 */ /* 0x000fe20004800000 */
[----:B------:R-:W-:Y:S01]  /*4c70*/  @P1 FFMA.FTZ R4, R4, R5, -R9 ;  /* 0x0000000504041223 */ /* 0x000fe20000010809 */
[----:B------:R-:W-:Y:S01]  /*4c80*/  MOV R12, 0x3f800000 ;  /* 0x3f800000000c7802 */ /* 0x000fe20000000f00 */
[----:B------:R-:W0:Y:S01]  /*4c90*/  SHFL.UP PT, R9, R6, 0x10, RZ ;  /* 0x0600000006097989 */ /* 0x000e2200000e00ff */
[----:B------:R-:W-:-:S03]  /*4ca0*/  ISETP.NE.AND P1, PT, R29, 0x1f, PT ;  /* 0x0000001f1d00780c */ /* 0x000fc60003f25270 */
[----:B------:R-:W1:Y:S04]  /*4cb0*/  SHFL.UP PT, R16, R7, 0x10, RZ ;  /* 0x0600000007107989 */ /* 0x000e6800000e00ff */
[----:B------:R-:W2:Y:S04]  /*4cc0*/  SHFL.UP PT, R5, R4, 0x10, RZ ;  /* 0x0600000004057989 */ /* 0x000ea800000e00ff */
[----:B------:R-:W4:Y:S04]  /*4cd0*/  SHFL.UP PT, R8, R11, 0x10, RZ ;  /* 0x060000000b087989 */ /* 0x000f2800000e00ff */
[----:B------:R-:W-:Y:S01]  /*4ce0*/  @!P0 LDS.128 R12, [R89.X16+0x880] ;  /* 0x00088000590c8984 */ /* 0x000fe2000000cc00 */
[----:B------:R-:W-:Y:S01]  /*4cf0*/  ISETP.GE.AND P0, PT, R29, 0x10, PT ;  /* 0x000000101d00780c */ /* 0x000fe20003f06270 */
[----:B0-----:R-:W-:-:S02]  /*4d00*/  FMUL.FTZ R153, R11, R9 ;  /* 0x000000090b997220 */ /* 0x001fc40000410000 */
[CC--:B-1----:R-:W-:Y:S02]  /*4d10*/  FMUL.FTZ R10, R11.reuse, R16.reuse ;  /* 0x000000100b0a7220 */ /* 0x0c2fe40000410000 */
[C---:B------:R-:W-:Y:S02]  /*4d20*/  FFMA.FTZ R16, R4.reuse, R16, R153 ;  /* 0x0000001004107223 */ /* 0x040fe40000010099 */
[C---:B--2---:R-:W-:Y:S02]  /*4d30*/  FMUL.FTZ R17, R11.reuse, R5 ;  /* 0x000000050b117220 */ /* 0x044fe40000410000 */
[C---:B------:R-:W-:Y:S02]  /*4d40*/  FFMA.FTZ R151, R4.reuse, R9, -R10 ;  /* 0x0000000904977223 */ /* 0x040fe4000001080a */
[-C--:B----4-:R-:W-:Y:S02]  /*4d50*/  FMUL.FTZ R9, R11, R8.reuse ;  /* 0x000000080b097220 */ /* 0x090fe40000410000 */
[----:B------:R-:W-:-:S02]  /*4d60*/  FFMA.FTZ R8, R4, R8, R17 ;  /* 0x0000000804087223 */ /* 0x000fc40000010011 */
[----:B------:R-:W-:Y:S02]  /*4d70*/  @P0 FFMA.FTZ R4, R4, R5, -R9 ;  /* 0x0000000504040223 */ /* 0x000fe40000010809 */
[----:B------:R-:W-:Y:S01]  /*4d80*/  @P0 FADD.FTZ R6, R6, R151 ;  /* 0x0000009706060221 */ /* 0x000fe20000010000 */
[----:B------:R-:W-:Y:S01]  /*4d90*/  FSEL R5, R11, R8, !P0 ;  /* 0x000000080b057208 */ /* 0x000fe20004000000 */
[----:B------:R-:W-:Y:S01]  /*4da0*/  @P0 FADD.FTZ R7, R7, R16 ;  /* 0x0000001007070221 */ /* 0x000fe20000010000 */
[----:B------:R-:W0:Y:S01]  /*4db0*/  SHFL.UP PT, R150, R4, 0x1, RZ ;  /* 0x0420000004967989 */ /* 0x000e2200000e00ff */
[----:B------:R-:W-:-:S03]  /*4dc0*/  ISETP.NE.AND P0, PT, R28, RZ, PT ;  /* 0x000000ff1c00720c */ /* 0x000fc60003f05270 */
[----:B------:R-:W-:Y:S04]  /*4dd0*/  @!P1 STS.128 [0x840], R4 ;  /* 0x00084004ff009388 */ /* 0x000fe80000000c00 */
[----:B------:R-:W-:Y:S06]  /*4de0*/  BAR.SYNC.DEFER_BLOCKING 0x0 ;  /* 0x0000000000007b1d */ /* 0x000fec0000010000 */
[----:B------:R-:W1:Y:S04]  /*4df0*/  SHFL.UP PT, R88, R5, 0x1, RZ ;  /* 0x0420000005587989 */ /* 0x000e6800000e00ff */
[----:B------:R-:W2:Y:S04]  /*4e00*/  SHFL.UP PT, R151, R7, 0x1, RZ ;  /* 0x0420000007977989 */ /* 0x000ea800000e00ff */
[----:B------:R-:W4:Y:S01]  /*4e10*/  SHFL.UP PT, R153, R6, 0x1, RZ ;  /* 0x0420000006997989 */ /* 0x000f2200000e00ff */
[----:B0-----:R-:W-:-:S03]  /*4e20*/  @!P2 MOV R150, R12 ;  /* 0x0000000c0096a202 */ /* 0x001fc60000000f00 */
[----:B------:R-:W-:Y:S04]  /*4e30*/  @!P2 STS.128 [0x860], R12 ;  /* 0x0008600cff00a388 */ /* 0x000fe80000000c00 */
[----:B------:R-:W-:Y:S01]  /*4e40*/  LDS.128 R8, [0x840] ;  /* 0x00084000ff087984 */ /* 0x000fe20000000c00 */
[----:B-1----:R-:W-:-:S03]  /*4e50*/  @!P2 MOV R88, R13 ;  /* 0x0000000d0058a202 */ /* 0x002fc60000000f00 */
[----:B------:R-:W-:Y:S01]  /*4e60*/  BAR.SYNC.DEFER_BLOCKING 0x0 ;  /* 0x0000000000007b1d */ /* 0x000fe20000010000 */
[----:B--2---:R-:W-:Y:S02]  /*4e70*/  @!P2 MOV R151, R15 ;  /* 0x0000000f0097a202 */ /* 0x004fe40000000f00 */
[----:B----4-:R-:W-:-:S03]  /*4e80*/  @!P2 MOV R153, R14 ;  /* 0x0000000e0099a202 */ /* 0x010fc60000000f00 */
[----:B------:R-:W0:Y:S02]  /*4e90*/  @P3 LDS.64 R16, [0x868] ;  /* 0x00086800ff103984 */ /* 0x000e240000000a00 */
[CC--:B0-----:R-:W-:Y:S02]  /*4ea0*/  @P3 FMUL.FTZ R152, R16.reuse, R88.reuse ;  /* 0x0000005810983220 */ /* 0x0c1fe40000410000 */
        /* <DEDUP_REMOVED lines=54> */
[----:B------:R-:W-:Y:S02]  /*5210*/  FMUL.FTZ R124, R124, R141 ;  /* 0x0000008d7c7c7220 */ /* 0x000fe40000410000 */
[----:B------:R-:W-:Y:S02]  /*5220*/  FMUL.FTZ R17, R9, R15 ;  /* 0x0000000f09117220 */ /* 0x000fe40000410000 */
[C---:B------:R-:W-:Y:S02]  /*5230*/  FFMA.FTZ R4, R123.reuse, R141, -R4 ;  /* 0x0000008d7b047223 */ /* 0x040fe40000010804 */
[----:B------:R-:W-:-:S02]  /*5240*/  FFMA.FTZ R123, R123, R140, R124 ;  /* 0x0000008c7b7b7223 */ /* 0x000fc4000001007c */
[-C--:B------:R-:W-:Y:S02]  /*5250*/  FFMA.FTZ R17, R8, R14.reuse, -R17 ;  /* 0x0000000e08117223 */ /* 0x080fe40000010811 */
[C---:B------:R-:W-:Y:S02]  /*5260*/  FMUL.FTZ R5, R9.reuse, R13 ;  /* 0x0000000d09057220 */ /* 0x040fe40000410000 */
[C---:B------:R-:W-:Y:S02]  /*5270*/  FMUL.FTZ R14, R9.reuse, R14 ;  /* 0x0000000e090e7220 */ /* 0x040fe40000410000 */
[----:B------:R-:W-:Y:S02]  /*5280*/  FADD.FTZ R144, R144, R123 ;  /* 0x0000007b90907221 */ /* 0x000fe40000010000 */
[----:B------:R-:W-:Y:S02]  /*5290*/  FMUL.FTZ R9, R9, R12 ;  /* 0x0000000c09097220 */ /* 0x000fe40000410000 */
[----:B------:R-:W-:-:S02]  /*52a0*/  FADD.FTZ R145, R145, R4 ;  /* 0x0000000491917221 */ /* 0x000fc40000010000 */
[C---:B------:R-:W-:Y:S02]  /*52b0*/  FFMA.FTZ R12, R8.reuse, R12, -R5 ;  /* 0x0000000c080c7223 */ /* 0x040fe40000010805 */
[C---:B------:R-:W-:Y:S02]  /*52c0*/  FMUL.FTZ R4, R125.reuse, R144 ;  /* 0x000000907d047220 */ /* 0x040fe40000410000 */
[C---:B------:R-:W-:Y:S02]  /*52d0*/  FFMA.FTZ R13, R8.reuse, R13, R9 ;  /* 0x0000000d080d7223 */ /* 0x040fe40000010009 */
[----:B------:R-:W-:Y:S02]  /*52e0*/  FMUL.FTZ R125, R125, R145 ;  /* 0x000000917d7d7220 */ /* 0x000fe40000410000 */
[----:B------:R-:W-:Y:S02]  /*52f0*/  FFMA.FTZ R8, R8, R15, R14 ;  /* 0x0000000f08087223 */ /* 0x000fe4000001000e */
[----:B------:R-:W-:-:S02]  /*5300*/  FFMA.FTZ R9, R118, R145, -R4 ;  /* 0x0000009176097223 */ /* 0x000fc40000010804 */
[----:B------:R-:W-:Y:S02]  /*5310*/  FADD.FTZ R14, R10, R17 ;  /* 0x000000110a0e7221 */ /* 0x000fe40000010000 */
[----:B------:R-:W-:Y:S02]  /*5320*/  FFMA.FTZ R118, R118, R144, R125 ;  /* 0x0000009076767223 */ /* 0x000fe4000001007d */
[----:B---3--:R-:W-:Y:S02]  /*5330*/  FMUL.FTZ R17, R3, R102 ;  /* 0x0000006603117220 */ /* 0x008fe40000410000 */
        /* <DEDUP_REMOVED lines=17> */
.L_x_1914:
[----:B------:R-:W-:Y:S05]  /*5450*/  BSYNC B0 ;  /* 0x0000000000007941 */ /* 0x000fea0003800000 */
.L_x_1913:
        /* <DEDUP_REMOVED lines=9> */
[----:B------:R-:W-:Y:S02]  /*54f0*/  FADD.FTZ R19, R130, R19 ;  /* 0x0000001382137221 */ /* 0x000fe40000010000 */
[C---:B------:R-:W-:Y:S02]  /*5500*/  FMUL.FTZ R4, R22.reuse, R9 ;  /* 0x0000000916047220 */ /* 0x040fe40000410000 */
[-C--:B------:R-:W-:Y:S02]  /*5510*/  FMUL.FTZ R22, R22, R19.reuse ;  /* 0x0000001316167220 */ /* 0x080fe40000410000 */
[C---:B------:R-:W-:Y:S02]  /*5520*/  FFMA.FTZ R5, R23.reuse, R19, -R4 ;  /* 0x0000001317057223 */ /* 0x040fe40000010804 */
[----:B------:R-:W-:-:S02]  /*5530*/  FFMA.FTZ R22, R23, R9, R22 ;  /* 0x0000000917167223 */ /* 0x000fc40000010016 */
[----:B------:R-:W-:Y:S02]  /*5540*/  FADD.FTZ R11, R132, R5 ;  /* 0x00000005840b7221 */ /* 0x000fe40000010000 */
[----:B------:R-:W-:Y:S02]  /*5550*/  FADD.FTZ R22, R133, R22 ;  /* 0x0000001685167221 */ /* 0x000fe40000010000 */
[CC--:B------:R-:W-:Y:S02]  /*5560*/  FMUL.FTZ R4, R20.reuse, R11.reuse ;  /* 0x0000000b14047220 */ /* 0x0c0fe40000410000 */
        /* <DEDUP_REMOVED lines=9> */
[----:B------:R-:W-:Y:S02]  /*5600*/  FMUL.FTZ R6, R3, R6 ;  /* 0x0000000603067220 */ /* 0x000fe40000410000 */
[----:B------:R-:W-:Y:S02]  /*5610*/  FADD.FTZ R142, R142, R5 ;  /* 0x000000058e8e7221 */ /* 0x000fe40000010000 */
[----:B------:R-:W-:Y:S02]  /*5620*/  FADD.FTZ R104, R143, R104 ;  /* 0x000000688f687221 */ /* 0x000fe40000010000 */
[----:B------:R-:W-:Y:S02]  /*5630*/  FFMA.FTZ R7, R2, R7, -R6 ;  /* 0x0000000702077223 */ /* 0x000fe40000010806 */
[----:B------:R-:W-:Y:S02]  /*5640*/  FMUL.FTZ R5, R3, R118 ;  /* 0x0000007603057220 */ /* 0x000fe40000410000 */
[----:B------:R-:W-:-:S02]  /*5650*/  FMUL.FTZ R6, R101, R142 ;  /* 0x0000008e65067220 */ /* 0x000fc40000410000 */
[----:B------:R-:W-:Y:S02]  /*5660*/  FMUL.FTZ R4, R101, R104 ;  /* 0x0000006865047220 */ /* 0x000fe40000410000 */
[----:B------:R-:W-:Y:S02]  /*5670*/  FFMA.FTZ R72, R7, 2, R72 ;  /* 0x4000000007487823 */ /* 0x000fe40000010048 */
[----:B------:R-:W-:Y:S02]  /*5680*/  FFMA.FTZ R7, R2, R126, -R5 ;  /* 0x0000007e02077223 */ /* 0x000fe40000010805 */
[C---:B------:R-:W-:Y:S02]  /*5690*/  FFMA.FTZ R5, R103.reuse, R104, R6 ;  /* 0x0000006867057223 */ /* 0x040fe40000010006 */
[----:B------:R-:W-:Y:S02]  /*56a0*/  FFMA.FTZ R4, R103, R142, -R4 ;  /* 0x0000008e67047223 */ /* 0x000fe40000010804 */
[----:B------:R-:W-:-:S02]  /*56b0*/  FADD.FTZ R146, R146, R5 ;  /* 0x0000000592927221 */ /* 0x000fc40000010000 */
[----:B------:R-:W-:Y:S02]  /*56c0*/  FADD.FTZ R8, R147, R4 ;  /* 0x0000000493087221 */ /* 0x000fe40000010000 */
[C---:B------:R-:W-:Y:S02]  /*56d0*/  FMUL.FTZ R5, R111.reuse, R146 ;  /* 0x000000926f057220 */ /* 0x040fe40000410000 */
[----:B------:R-:W-:Y:S02]  /*56e0*/  FMUL.FTZ R111, R111, R8 ;  /* 0x000000086f6f7220 */ /* 0x000fe40000410000 */
[----:B------:R-:W-:Y:S02]  /*56f0*/  FFMA.FTZ R80, R7, 2, R80 ;  /* 0x4000000007507823 */ /* 0x000fe40000010050 */
[----:B------:R-:W-:Y:S02]  /*5700*/  FMUL.FTZ R7, R3, R22 ;  /* 0x0000001603077220 */ /* 0x000fe40000410000 */
[----:B------:R-:W-:-:S02]  /*5710*/  FFMA.FTZ R5, R110, R8, -R5 ;  /* 0x000000086e057223 */ /* 0x000fc40000010805 */
[----:B------:R-:W-:Y:S02]  /*5720*/  FFMA.FTZ R110, R110, R146, R111 ;  /* 0x000000926e6e7223 */ /* 0x000fe4000001006f */
[----:B------:R-:W-:Y:S02]  /*5730*/  FMUL.FTZ R9, R3, R9 ;  /* 0x0000000903097220 */ /* 0x000fe40000410000 */
[C---:B------:R-:W-:Y:S02]  /*5740*/  FFMA.FTZ R7, R2.reuse, R11, -R7 ;  /* 0x0000000b02077223 */ /* 0x040fe40000010807 */
[----:B------:R-:W-:Y:S02]  /*5750*/  FADD.FTZ R110, R149, R110 ;  /* 0x0000006e956e7221 */ /* 0x000fe40000010000 */
[----:B------:R-:W-:Y:S02]  /*5760*/  FFMA.FTZ R6, R2, R19, -R9 ;  /* 0x0000001302067223 */ /* 0x000fe40000010809 */
[----:B------:R-:W-:-:S02]  /*5770*/  FFMA.FTZ R82, R7, 2, R82 ;  /* 0x4000000007527823 */ /* 0x000fc40000010052 */
[----:B------:R-:W-:Y:S02]  /*5780*/  FADD.FTZ R148, R148, R5 ;  /* 0x0000000594947221 */ /* 0x000fe40000010000 */
        /* <DEDUP_REMOVED lines=11> */
[----:B------:R-:W-:Y:S02]  /*5840*/  FFMA.FTZ R51, R6, 2, R51 ;  /* 0x4000000006337823 */ /* 0x000fe40000010033 */
        /* <DEDUP_REMOVED lines=26> */
.L_x_1912:
[----:B------:R-:W-:Y:S01]  /*59f0*/  BAR.SYNC.DEFER_BLOCKING 0x0 ;  /* 0x0000000000007b1d */ /* 0x000fe20000010000 */
[----:B------:R-:W-:Y:S01]  /*5a00*/  F2FP.BF16.PACK_AB R46, R76, R45 ;  /* 0x0000002d4c2e723e */ /* 0x000fe200000010ff */
[----:B------:R-:W-:Y:S01]  /*5a10*/  IMAD R4, R116, c[0x0][0x200], RZ ;  /* 0x0000800074047a24 */ /* 0x000fe200078e02ff */
[----:B------:R-:W-:Y:S02]  /*5a20*/  F2FP.BF16.PACK_AB R54, R84, R53 ;  /* 0x000000355436723e */ /* 0x000fe400000010ff */
[----:B------:R-:W-:Y:S01]  /*5a30*/  F2FP.BF16.PACK_AB R47, R78, R47 ;  /* 0x0000002f4e2f723e */ /* 0x000fe200000010ff */
[----:B------:R-:W-:Y:S01]  /*5a40*/  IMAD R5, R27, c[0x0][0x204], R4 ;  /* 0x000081001b057a24 */ /* 0x000fe200078e0204 */
[----:B------:R-:W-:Y:S02]  /*5a50*/  F2FP.BF16.PACK_AB R45, R74, R43 ;  /* 0x0000002b4a2d723e */ /* 0x000fe400000010ff */
[----:B------:R-:W-:-:S02]  /*5a60*/  F2FP.BF16.PACK_AB R44, R72, R41 ;  /* 0x00000029482c723e */ /* 0x000fc400000010ff */
[----:B------:R-:W-:Y:S02]  /*5a70*/  F2FP.BF16.PACK_AB R55, R86, R55 ;  /* 0x000000375637723e */ /* 0x000fe400000010ff */
[----:B------:R-:W-:Y:S02]  /*5a80*/  F2FP.BF16.PACK_AB R53, R82, R51 ;  /* 0x000000335235723e */ /* 0x000fe400000010ff */
[----:B------:R-:W-:Y:S02]  /*5a90*/  F2FP.BF16.PACK_AB R52, R80, R49 ;  /* 0x000000315034723e */ /* 0x000fe400000010ff */
[C---:B------:R-:W-:Y:S02]  /*5aa0*/  SHF.L.U32 R2, R30.reuse, 0x9, RZ ;  /* 0x000000091e027819 */ /* 0x040fe400000006ff */
[----:B------:R-:W-:Y:S02]  /*5ab0*/  IADD3 R30, R30, 0x1, RZ ;  /* 0x000000011e1e7810 */ /* 0x000fe40007ffe0ff */
[----:B------:R-:W-:-:S02]  /*5ac0*/  SHF.R.S32.HI R3, RZ, 0x1f, R2 ;  /* 0x0000001fff037819 */ /* 0x000fc40000011402 */
[----:B------:R-:W-:Y:S01]  /*5ad0*/  IADD3 R33, P1, R33, 0x800, RZ ;  /* 0x0000080021217810 */ /* 0x000fe20007f3e0ff */
[----:B------:R-:W-:Y:S01]  /*5ae0*/  STS.128 [R39], R44 ;  /* 0x0000002c27007388 */ /* 0x000fe20000000c00 */
[----:B------:R-:W-:Y:S01]  /*5af0*/  IADD3 R34, P2, R34, 0x400, RZ ;  /* 0x0000040022227810 */ /* 0x000fe20007f5e0ff */
[----:B------:R-:W-:Y:S01]  /*5b00*/  IMAD.WIDE.U32 R2, R27, c[0x0][0x200], R2 ;  /* 0x000080001b027a25 */ /* 0x000fe200078e0002 */
[----:B------:R-:W-:Y:S01]  /*5b10*/  IADD3 R36, P3, R36, 0x400, RZ ;  /* 0x0000040024247810 */ /* 0x000fe20007f7e0ff */
[----:B------:R-:W-:Y:S01]  /*5b20*/  STS.128 [R39+0x10], R52 ;  /* 0x0000103427007388 */ /* 0x000fe20000000c00 */
[----:B------:R-:W-:-:S06]  /*5b30*/  NOP ;  /* 0x0000000000007918 */ /* 0x000fcc0000000000 */
[----:B------:R-:W0:Y:S01]  /*5b40*/  LDS.128 R8, [R29.X16] ;  /* 0x000000001d087984 */ /* 0x000e22000000cc00 */
[----:B------:R-:W-:Y:S01]  /*5b50*/  IADD3 R3, R3, R5, RZ ;  /* 0x0000000503037210 */ /* 0x000fe20007ffe0ff */
[----:B------:R-:W-:Y:S01]  /*5b60*/  IMAD R5, R25, c[0x0][0x208], RZ ;  /* 0x0000820019057a24 */ /* 0x000fe200078e02ff */
[----:B------:R-:W-:Y:S01]  /*5b70*/  IADD3.X R38, RZ, R38, RZ, P1, !PT ;  /* 0x00000026ff267210 */ /* 0x000fe20000ffe4ff */
[----:B------:R-:W1:Y:S01]  /*5b80*/  LDS.128 R12, [R29.X16+0x200] ;  /* 0x000200001d0c7984 */ /* 0x000e62000000cc00 */
[----:B------:R-:W-:Y:S01]  /*5b90*/  IADD3.X R35, RZ, R35, RZ, P2, !PT ;  /* 0x00000023ff237210 */ /* 0x000fe200017fe4ff */
[C---:B------:R-:W-:Y:S01]  /*5ba0*/  IMAD R5, R0.reuse, c[0x0][0x20c], R5 ;  /* 0x0000830000057a24 */ /* 0x040fe200078e0205 */
[----:B------:R-:W-:Y:S01]  /*5bb0*/  IADD3.X R37, RZ, R37, RZ, P3, !PT ;  /* 0x00000025ff257210 */ /* 0x000fe20001ffe4ff */
[----:B------:R-:W-:-:S05]  /*5bc0*/  IMAD.WIDE.U32 R2, R0, c[0x0][0x208], R2 ;  /* 0x0000820000027a25 */ /* 0x000fca00078e0002 */
[----:B------:R-:W-:Y:S02]  /*5bd0*/  IADD3 R3, R3, R5, RZ ;  /* 0x0000000503037210 */ /* 0x000fe40007ffe0ff */
[----:B------:R-:W-:-:S04]  /*5be0*/  LEA R4, P0, R2, c[0x0][0x258], 0x1 ;  /* 0x0000960002047a11 */ /* 0x000fc800078008ff */
[----:B------:R-:W-:Y:S02]  /*5bf0*/  LEA.HI.X R5, R2, c[0x0][0x25c], R3, 0x1, P0 ;  /* 0x0000970002057a11 */ /* 0x000fe400000f0c03 */
[----:B------:R-:W-:-:S03]  /*5c00*/  ISETP.GE.AND P0, PT, R30, c[0x0][0x174], PT ;  /* 0x00005d001e007a0c */ /* 0x000fc60003f06270 */
[----:B------:R-:W-:-:S05]  /*5c10*/  IMAD.WIDE R2, R32, 0x10, R4 ;  /* 0x0000001020027825 */ /* 0x000fca00078e0204 */
[----:B0-----:R0:W-:Y:S04]  /*5c20*/  STG.E.128 [R2.64], R8 ;  /* 0x0000000802007986 */ /* 0x0011e8000c101d04 */
[----:B-1----:R0:W-:Y:S01]  /*5c30*/  STG.E.128 [R2.64+0x200], R12 ;  /* 0x0002000c02007986 */ /* 0x0021e2000c101d04 */
[----:B------:R-:W-:Y:S01]  /*5c40*/  @P0 CALL.REL.NOINC `(.L_x_1916) ;  /* 0x0000001000000944 */ /* 0x000fe20003c00000 */
[----:B------:R-:W-:Y:S05]  /*5c50*/  BRA `(.L_x_1917) ;  /* 0xffffa8e000007947 */ /* 0x000fea000383ffff */
.L_x_1916:
[----:B------:R-:W-:Y:S05]  /*5c60*/  EXIT ;  /* 0x000000000000794d */ /* 0x000fea0003800000 */
.L_x_1918:
        /* <DEDUP_REMOVED lines=9> */
.L_x_5364:


//--------------------- .text._Z25selective_scan_fwd_kernelI32Selective_Scan_fwd_kernel_traitsILi32ELi16ELi1ELb1ELb1ELb0ELb1EN3c108BFloat16ENS1_7complexIfEEEEv13SSMParamsBase --------------------------
	.section	.text._Z25selective_scan_fwd_kernelI32Selective_Scan_fwd_kernel_traitsILi32ELi16ELi1ELb1ELb1ELb0ELb1EN3c108BFloat16ENS1_7complexIfEEEEv13SSMParamsBase,"ax",@progbits
	.sectioninfo	@"SHI_REGISTERS=158"
	.align	128
        .global         _Z25selective_scan_fwd_kernelI32Selective_Scan_fwd_kernel_traitsILi32ELi16ELi1ELb1ELb1ELb0ELb1EN3c108BFloat16ENS1_7complexIfEEEEv13SSMParamsBase
        .type           _Z25selective_scan_fwd_kernelI32Selective_Scan_fwd_kernel_traitsILi32ELi16ELi1ELb1ELb1ELb0ELb1EN3c108BFloat16ENS1_7complexIfEEEEv13SSMParamsBase,@function
        .size           _Z25selective_scan_fwd_kernelI32Selective_Scan_fwd_kernel_traitsILi32ELi16ELi1ELb1ELb1ELb0ELb1EN3c108BFloat16ENS1_7complexIfEEEEv13SSMParamsBase,(.L_x_5365 - _Z25selective_scan_fwd_kernelI32Selective_Scan_fwd_kernel_traitsILi32ELi16ELi1ELb1ELb1ELb0ELb1EN3c108BFloat16ENS1_7complexIfEEEEv13SSMParamsBase)
        .other          _Z25selective_scan_fwd_kernelI32Selective_Scan_fwd_kernel_traitsILi32ELi16ELi1ELb1ELb1ELb0ELb1EN3c108BFloat16ENS1_7complexIfEEEEv13SSMParamsBase,@"STO_CUDA_ENTRY STV_DEFAULT"
_Z25selective_scan_fwd_kernelI32Selective_Scan_fwd_kernel_traitsILi32ELi16ELi1ELb1ELb1ELb0ELb1EN3c108BFloat16ENS1_7complexIfEEEEv13SSMParamsBase:
.text._Z25selective_scan_fwd_kernelI32Selective_Scan_fwd_kernel_traitsILi32ELi16ELi1ELb1ELb1ELb0ELb1EN3c108BFloat16ENS1_7complexIfEEEEv13SSMParamsBase:
        /* <DEDUP_REMOVED lines=84> */
.L_x_1956:
        /* <DEDUP_REMOVED lines=77> */
.L_x_1920:
[----:B-12---:R-:W-:Y:S05]  /*0a10*/  BSYNC B0 ;  /* 0x0000000000007941 */ /* 0x006fea0003800000 */
.L_x_1919:
        /* <DEDUP_REMOVED lines=36> */
.L_x_1922:
[----:B------:R-:W-:Y:S05]  /*0c60*/  BSYNC B0 ;  /* 0x0000000000007941 */ /* 0x000fea0003800000 */
.L_x_1921:
        /* <DEDUP_REMOVED lines=38> */
.L_x_1924:
[----:B------:R-:W-:Y:S05]  /*0ed0*/  BSYNC B0 ;  /* 0x0000000000007941 */ /* 0x000fea0003800000 */
.L_x_1923:
        /* <DEDUP_REMOVED lines=36> */
.L_x_1926:
[----:B------:R-:W-:Y:S05]  /*1120*/  BSYNC B0 ;  /* 0x0000000000007941 */ /* 0x000fea0003800000 */
.L_x_1925:
        /* <DEDUP_REMOVED lines=38> */
.L_x_1928:
[----:B------:R-:W-:Y:S05]  /*1390*/  BSYNC B0 ;  /* 0x0000000000007941 */ /* 0x000fea0003800000 */
.L_x_1927:
        /* <DEDUP_REMOVED lines=36> */
.L_x_1930:
[----:B------:R-:W-:Y:S05]  /*15e0*/  BSYNC B0 ;  /* 0x0000000000007941 */ /* 0x000fea0003800000 */
.L_x_1929:
        /* <DEDUP_REMOVED lines=38> */
.L_x_1932:
[----:B------:R-:W-:Y:S05]  /*1850*/  BSYNC B0 ;  /* 0x0000000000007941 */ /* 0x000fea0003800000 */
.L_x_1931:
        /* <DEDUP_REMOVED lines=36> */
.L_x_1934:
[----:B------:R-:W-:Y:S05]  /*1aa0*/  BSYNC B0 ;  /* 0x0000000000007941 */ /* 0x000fea0003800000 */
.L_x_1933:
        /* <DEDUP_REMOVED lines=41> */
.L_x_1936:
[----:B------:R-:W-:Y:S05]  /*1d40*/  BSYNC B0 ;  /* 0x0000000000007941 */ /* 0x000fea0003800000 */
.L_x_1935:
        /* <DEDUP_REMOVED lines=41> */
.L_x_1938:
[----:B------:R-:W-:Y:S05]  /*1fe0*/  BSYNC B0 ;  /* 0x0000000000007941 */ /* 0x000fea0003800000 */
.L_x_1937:
        /* <DEDUP_REMOVED lines=47> */
.L_x_1940:
[----:B------:R-:W-:Y:S05]  /*22e0*/  BSYNC B0 ;  /* 0x0000000000007941 */ /* 0x000fea0003800000 */
.L_x_1939:
        /* <DEDUP_REMOVED lines=33> */
.L_x_1942:
[----:B------:R-:W-:Y:S05]  /*2500*/  BSYNC B0 ;  /* 0x0000000000007941 */ /* 0x000fea0003800000 */
.L_x_1941:
        /* <DEDUP_REMOVED lines=33> */
.L_x_1944:
[----:B------:R-:W-:Y:S05]  /*2720*/  BSYNC B0 ;  /* 0x0000000000007941 */ /* 0x000fea0003800000 */
.L_x_1943:
        /* <DEDUP_REMOVED lines=33> */
.L_x_1946:
[----:B------:R-:W-:Y:S05]  /*2940*/  BSYNC B0 ;  /* 0x0000000000007941 */ /* 0x000fea0003800000 */
.L_x_1945:
        /* <DEDUP_REMOVED lines=33> */
.L_x_1948:
[----:B------:R-:W-:Y:S05]  /*2b60*/  BSYNC B0 ;  /* 0x0000000000007941 */ /* 0x000fea0003800000 */
.L_x_1947:
        /* <DEDUP_REMOVED lines=33> */
.L_x_1950:
[----:B------:R-:W-:Y:S05]  /*2d80*/  BSYNC B0 ;  /* 0x0000000000007941 */ /* 0x000fea0003800000 */
.L_x_1949:
        /* <DEDUP_REMOVED lines=36> */
.L_x_1954:
        /* <DEDUP_REMOVED lines=584> */
.L_x_1953:
[----:B------:R-:W-:Y:S05]  /*5450*/  BSYNC B0 ;  /* 0x0000000000007941 */ /* 0x000fea0003800000 */
.L_x_1952:
        /* <DEDUP_REMOVED lines=89> */
.L_x_1951:
[----:B------:R-:W-:Y:S01]  /*59f0*/  BAR.SYNC.DEFER_BLOCKING 0x0 ;  /* 0x0000000000007b1d */ /* 0x000fe20000010000 */
[----:B------:R-:W-:Y:S01]  /*5a00*/  F2FP.BF16.PACK_AB R19, R78, R47 ;  /* 0x0000002f4e13723e */ /* 0x000fe200000010ff */
        /* <DEDUP_REMOVED lines=64> */
[----:B------:R-:W-:Y:S01]  /*5e10*/  PRMT R13, RZ, 0x7610, R13 ;  /* 0x00007610ff0d7816 */ /* 0x000fe2000000000d */
[----:B------:R-:W-:Y:S01]  /*5e20*/  FMUL.FTZ R9, R12, -1.4426950216293334961 ;  /* 0xbfb8aa3b0c097820 */ /* 0x000fe20000410000 */
[----:B------:R-:W-:Y:S01]  /*5e30*/  PRMT R15, RZ, 0x7610, R15 ;  /* 0x00007610ff0f7816 */ /* 0x000fe2000000000f */
[----:B------:R-:W-:Y:S01]  /*5e40*/  FMUL.FTZ R21, R20, -1.4426950216293334961 ;  /* 0xbfb8aa3b14157820 */ /* 0x000fe20000410000 */
[----:B-1----:R-:W-:Y:S01]  /*5e50*/  PRMT R23, RZ, 0x5410, R4 ;  /* 0x00005410ff177816 */ /* 0x002fe20000000004 */
        /* <DEDUP_REMOVED lines=14> */
[----:B0-----:R-:W-:Y:S01]  /*5f40*/  FADD.FTZ R11, R11, 1 ;  /* 0x3f8000000b0b7421 */ /* 0x001fe20000010000 */
[----:B------:R-:W0:Y:S01]  /*5f50*/  MUFU.EX2 R18, R18 ;  /* 0x0000001200127308 */ /* 0x000e220000000800 */
[----:B------:R-:W-:-:S02]  /*5f60*/  FMUL.FTZ R40, R8, -1.4426950216293334961 ;  /* 0xbfb8aa3b08287820 */ /* 0x000fc40000410000 */
[----:B------:R-:W-:Y:S02]  /*5f70*/  FMUL.FTZ R4, R44, -1.4426950216293334961 ;  /* 0xbfb8aa3b2c047820 */ /* 0x000fe40000410000 */
[----:B------:R-:W-:Y:S02]  /*5f80*/  FMUL.FTZ R48, R46, -1.4426950216293334961 ;  /* 0xbfb8aa3b2e307820 */ /* 0x000fe40000410000 */
[----:B------:R-:W-:Y:S01]  /*5f90*/  FMUL.FTZ R5, R50, -1.4426950216293334961 ;  /* 0xbfb8aa3b32057820 */ /* 0x000fe20000410000 */
[----:B------:R-:W2:Y:S01]  /*5fa0*/  MUFU.EX2 R9, R9 ;  /* 0x0000000900097308 */ /* 0x000ea20000000800 */
[----:B------:R-:W-:Y:S02]  /*5fb0*/  FMUL.FTZ R7, R60, -1.4426950216293334961 ;  /* 0xbfb8aa3b3c077820 */ /* 0x000fe40000410000 */
[----:B-1----:R-:W-:-:S05]  /*5fc0*/  FADD.FTZ R19, R19, 1 ;  /* 0x3f80000013137421 */ /* 0x002fca0000010000 */
        /* <DEDUP_REMOVED lines=14> */
[----:B------:R-:W0:Y:S01]  /*60b0*/  MUFU.RCP R11, R11 ;  /* 0x0000000b000b7308 */ /* 0x000e220000001000 */
[----:B--2---:R-:W-:-:S07]  /*60c0*/  FADD.FTZ R59, R59, 1 ;  /* 0x3f8000003b3b7421 */ /* 0x004fce0000010000 */
[----:B------:R-:W2:Y:S01]  /*60d0*/  MUFU.EX2 R40, R40 ;  /* 0x0000002800287308 */ /* 0x000ea20000000800 */
[----:B-1----:R-:W-:-:S07]  /*60e0*/  FADD.FTZ R54, R54, 1 ;  /* 0x3f80000036367421 */ /* 0x002fce0000010000 */
[----:B------:R-:W1:Y:S01]  /*60f0*/  MUFU.EX2 R4, R4 ;  /* 0x0000000400047308 */ /* 0x000e620000000800 */
[----:B0-----:R-:W-:-:S04]  /*6100*/  FMUL.FTZ R10, R10, R11 ;  /* 0x0000000b0a0a7220 */ /* 0x001fc80000410000 */
[----:B------:R-:W-:-:S03]  /*6110*/  FMUL.FTZ R10, R10, R43 ;  /* 0x0000002b0a0a7220 */ /* 0x000fc60000410000 */
[----:B------:R-:W0:Y:S01]  /*6120*/  MUFU.EX2 R48, R48 ;  /* 0x0000003000307308 */ /* 0x000e220000000800 */
[----:B--2---:R-:W-:-:S07]  /*6130*/  FADD.FTZ R40, R40, 1 ;  /* 0x3f80000028287421 */ /* 0x004fce0000010000 */
[----:B------:R-:W2:Y:S01]  /*6140*/  MUFU.EX2 R5, R5 ;  /* 0x0000000500057308 */ /* 0x000ea20000000800 */
[----:B-1----:R-:W-:-:S07]  /*6150*/  FADD.FTZ R4, R4, 1 ;  /* 0x3f80000004047421 */ /* 0x002fce0000010000 */
[----:B------:R-:W1:Y:S01]  /*6160*/  MUFU.EX2 R7, R7 ;  /* 0x0000000700077308 */ /* 0x000e620000000800 */
[----:B0-----:R-:W-:-:S07]  /*6170*/  FADD.FTZ R48, R48, 1 ;  /* 0x3f80000030307421 */ /* 0x001fce0000010000 */
[----:B------:R-:W0:Y:S01]  /*6180*/  MUFU.RCP R19, R19 ;  /* 0x0000001300137308 */ /* 0x000e220000001000 */
[----:B--2---:R-:W-:Y:S02]  /*6190*/  FADD.FTZ R6, R5, 1 ;  /* 0x3f80000005067421 */ /* 0x004fe40000010000 */
[----:B-1----:R-:W-:-:S05]  /*61a0*/  FADD.FTZ R11, R7, 1 ;  /* 0x3f800000070b7421 */ /* 0x002fca0000010000 */
[----:B------:R-:W-:Y:S01]  /*61b0*/  MUFU.RCP R18, R18 ;  /* 0x0000001200127308 */ /* 0x000fe20000001000 */
[----:B0-----:R-:W-:-:S07]  /*61c0*/  FMUL.FTZ R7, R14, R19 ;  /* 0x000000130e077220 */ /* 0x001fce0000410000 */
[----:B------:R-:W0:Y:S01]  /*61d0*/  MUFU.RCP R9, R9 ;  /* 0x0000000900097308 */ /* 0x000e220000001000 */
[----:B------:R-:W-:-:S07]  /*61e0*/  FMUL.FTZ R7, R7, R76 ;  /* 0x0000004c07077220 */ /* 0x000fce0000410000 */
[----:B------:R-:W1:Y:S08]  /*61f0*/  MUFU.RCP R69, R54 ;  /* 0x0000003600457308 */ /* 0x000e700000001000 */
[----:B------:R-:W-:Y:S01]  /*6200*/  MUFU.RCP R57, R57 ;  /* 0x0000003900397308 */ /* 0x000fe20000001000 */
[----:B0-----:R-:W-:-:S04]  /*6210*/  FMUL.FTZ R5, R12, R9 ;  /* 0x000000090c057220 */ /* 0x001fc80000410000 */
        /* <DEDUP_REMOVED lines=9> */
[----:B-1----:R-:W-:Y:S01]  /*62b0*/  FMUL.FTZ R13, R13, R16 ;  /* 0x000000100d0d7220 */ /* 0x002fe20000410000 */
[----:B------:R-:W-:-:S03]  /*62c0*/  F2FP.BF16.PACK_AB R12, R5, R8 ;  /* 0x00000008050c723e */ /* 0x000fc600000010ff */
[----:B------:R-:W-:-:S03]  /*62d0*/  FMUL.FTZ R13, R13, R74 ;  /* 0x0000004a0d0d7220 */ /* 0x000fc60000410000 */
[----:B------:R-:W-:Y:S01]  /*62e0*/  MUFU.RCP R42, R42 ;  /* 0x0000002a002a7308 */ /* 0x000fe20000001000 */
[----:B--2---:R-:W-:Y:S01]  /*62f0*/  FMUL.FTZ R20, R20, R21 ;  /* 0x0000001514147220 */ /* 0x004fe20000410000 */
[----:B------:R-:W-:-:S03]  /*6300*/  F2FP.BF16.PACK_AB R13, R13, R10 ;  /* 0x0000000a0d0d723e */ /* 0x000fc600000010ff */
[----:B------:R-:W-:-:S03]  /*6310*/  FMUL.FTZ R20, R20, R47 ;  /* 0x0000002f14147220 */ /* 0x000fc60000410000 */
[----:B------:R1:W2:Y:S01]  /*6320*/  MUFU.RCP R63, R4 ;  /* 0x00000004003f7308 */ /* 0x0002a20000001000 */
[----:B0-----:R-:W-:-:S04]  /*6330*/  FMUL.FTZ R15, R15, R22 ;  /* 0x000000160f0f7220 */ /* 0x001fc80000410000 */
[----:B------:R-:W-:-:S03]  /*6340*/  FMUL.FTZ R15, R15, R78 ;  /* 0x0000004e0f0f7220 */ /* 0x000fc60000410000 */
[----:B------:R-:W0:Y:S01]  /*6350*/  MUFU.RCP R65, R48 ;  /* 0x0000003000417308 */ /* 0x000e220000001000 */
[----:B-1----:R-:W-:Y:S01]  /*6360*/  FMUL.FTZ R4, R17, R18 ;  /* 0x0000001211047220 */ /* 0x002fe20000410000 */
[----:B------:R-:W-:Y:S01]  /*6370*/  F2FP.BF16.PACK_AB R15, R15, R20 ;  /* 0x000000140f0f723e */ /* 0x000fe200000010ff */
[----:B------:R-:W-:Y:S02]  /*6380*/  FMUL.FTZ R17, R56, R57 ;  /* 0x0000003938117220 */ /* 0x000fe40000410000 */
[----:B------:R-:W-:Y:S02]  /*6390*/  FMUL.FTZ R4, R4, R45 ;  /* 0x0000002d04047220 */ /* 0x000fe40000410000 */
[----:B------:R-:W-:Y:S01]  /*63a0*/  FMUL.FTZ R17, R17, R84 ;  /* 0x0000005411117220 */ /* 0x000fe20000410000 */
[----:B------:R1:W3:Y:S01]  /*63b0*/  MUFU.RCP R67, R6 ;  /* 0x0000000600437308 */ /* 0x0002e20000001000 */
[----:B--2---:R-:W-:Y:S01]  /*63c0*/  FMUL.FTZ R9, R44, R63 ;  /* 0x0000003f2c097220 */ /* 0x004fe20000410000 */
[----:B------:R-:W-:Y:S01]  /*63d0*/  F2FP.BF16.PACK_AB R14, R7, R4 ;  /* 0x00000004070e723e */ /* 0x000fe200000010ff */
[----:B------:R-:W-:Y:S01]  /*63e0*/  BAR.SYNC.DEFER_BLOCKING 0x0 ;  /* 0x0000000000007b1d */ /* 0x000fe20000010000 */
[----:B------:R-:W-:Y:S01]  /*63f0*/  F2FP.BF16.PACK_AB R18, R17, R52 ;  /* 0x000000341112723e */ /* 0x000fe200000010ff */
[----:B------:R-:W-:-:S02]  /*6400*/  FMUL.FTZ R9, R9, R80 ;  /* 0x0000005009097220 */ /* 0x000fc40000410000 */
[----:B------:R-:W-:Y:S02]  /*6410*/  IMAD R4, R116, c[0x0][0x210], RZ ;  /* 0x0000840074047a24 */ /* 0x000fe400078e02ff */
[----:B------:R-:W2:Y:S01]  /*6420*/  MUFU.RCP R59, R59 ;  /* 0x0000003b003b7308 */ /* 0x000ea20000001000 */
[----:B-1----:R-:W-:Y:S02]  /*6430*/  FMUL.FTZ R6, R23, R42 ;  /* 0x0000002a17067220 */ /* 0x002fe40000410000 */
[----:B0-----:R-:W-:Y:S02]  /*6440*/  FMUL.FTZ R46, R46, R65 ;  /* 0x000000412e2e7220 */ /* 0x001fe40000410000 */
[----:B------:R-:W-:Y:S02]  /*6450*/  FMUL.FTZ R6, R6, R49 ;  /* 0x0000003106067220 */ /* 0x000fe40000410000 */
[----:B------:R-:W-:Y:S01]  /*6460*/  FMUL.FTZ R46, R46, R51 ;  /* 0x000000332e2e7220 */ /* 0x000fe20000410000 */
[----:B------:R3:W0:Y:S01]  /*6470*/  MUFU.RCP R19, R11 ;  /* 0x0000000b00137308 */ /* 0x0006220000001000 */
[----:B------:R-:W-:Y:S01]  /*6480*/  IMAD R5, R27, c[0x0][0x214], R4 ;  /* 0x000085001b057a24 */ /* 0x000fe200078e0204 */
[----:B------:R-:W-:-:S04]  /*6490*/  F2FP.BF16.PACK_AB R16, R9, R6 ;  /* 0x000000060910723e */ /* 0x000fc800000010ff */
[----:B------:R-:W-:Y:S01]  /*64a0*/  IADD3 R3, R3, R5, RZ ;  /* 0x0000000503037210 */ /* 0x000fe20007ffe0ff */
[----:B------:R-:W-:Y:S02]  /*64b0*/  IMAD R5, R25, c[0x0][0x218], RZ ;  /* 0x0000860019057a24 */ /* 0x000fe400078e02ff */
[----:B---3--:R-:W-:Y:S01]  /*64c0*/  FMUL.FTZ R11, R50, R67 ;  /* 0x00000043320b7220 */ /* 0x008fe20000410000 */
[----:B------:R-:W-:Y:S01]  /*64d0*/  STS.128 [R39], R12 ;  /* 0x0000000c27007388 */ /* 0x000fe20000000c00 */
[----:B--2---:R-:W-:Y:S02]  /*64e0*/  FMUL.FTZ R58, R58, R59 ;  /* 0x0000003b3a3a7220 */ /* 0x004fe40000410000 */
[----:B------:R-:W-:Y:S02]  /*64f0*/  FMUL.FTZ R11, R11, R82 ;  /* 0x000000520b0b7220 */ /* 0x000fe40000410000 */
[----:B------:R-:W-:Y:S02]  /*6500*/  FMUL.FTZ R58, R58, R55 ;  /* 0x000000373a3a7220 */ /* 0x000fe40000410000 */
[----:B0-----:R-:W-:Y:S01]  /*6510*/  FMUL.FTZ R19, R60, R19 ;  /* 0x000000133c137220 */ /* 0x001fe20000410000 */
[----:B------:R-:W-:Y:S01]  /*6520*/  F2FP.BF16.PACK_AB R17, R11, R46 ;  /* 0x0000002e0b11723e */ /* 0x000fe200000010ff */
[----:B------:R-:W-:-:S02]  /*6530*/  IMAD R5, R0, c[0x0][0x21c], R5 ;  /* 0x0000870000057a24 */ /* 0x000fc400078e0205 */
[----:B------:R-:W-:Y:S02]  /*6540*/  FMUL.FTZ R19, R19, R86 ;  /* 0x0000005613137220 */ /* 0x000fe40000410000 */
[----:B------:R-:W-:-:S03]  /*6550*/  IMAD.WIDE.U32 R2, R0, c[0x0][0x218], R2 ;  /* 0x0000860000027a25 */ /* 0x000fc600078e0002 */
[----:B------:R-:W-:Y:S02]  /*6560*/  F2FP.BF16.PACK_AB R19, R19, R58 ;  /* 0x0000003a1313723e */ /* 0x000fe400000010ff */
[----:B------:R-:W-:Y:S02]  /*6570*/  IADD3 R3, R3, R5, RZ ;  /* 0x0000000503037210 */ /* 0x000fe40007ffe0ff */
[----:B------:R-:W-:Y:S01]  /*6580*/  LEA R4, P0, R2, c[0x0][0x270], 0x1 ;  /* 0x00009c0002047a11 */ /* 0x000fe200078008ff */
[----:B------:R-:W-:Y:S01]  /*6590*/  STS.128 [R39+0x10], R16 ;  /* 0x0000101027007388 */ /* 0x000fe20000000c00 */
[----:B------:R-:W-:-:S06]  /*65a0*/  NOP ;  /* 0x0000000000007918 */ /* 0x000fcc0000000000 */
[----:B------:R-:W0:Y:S01]  /*65b0*/  LDS.128 R8, [R29.X16] ;  /* 0x000000001d087984 */ /* 0x000e22000000cc00 */
[----:B------:R-:W-:Y:S02]  /*65c0*/  LEA.HI.X R5, R2, c[0x0][0x274], R3, 0x1, P0 ;  /* 0x00009d0002057a11 */ /* 0x000fe400000f0c03 */
[----:B------:R-:W-:Y:S01]  /*65d0*/  ISETP.GE.AND P0, PT, R30, c[0x0][0x174], PT ;  /* 0x00005d001e007a0c */ /* 0x000fe20003f06270 */
[----:B------:R-:W1:Y:S02]  /*65e0*/  LDS.128 R20, [R29.X16+0x200] ;  /* 0x000200001d147984 */ /* 0x000e64000000cc00 */
[----:B------:R-:W-:-:S05]  /*65f0*/  IMAD.WIDE R2, R32, 0x10, R4 ;  /* 0x0000001020027825 */ /* 0x000fca00078e0204 */
[----:B0-----:R0:W-:Y:S04]  /*6600*/  STG.E.128 [R2.64], R8 ;  /* 0x0000000802007986 */ /* 0x0011e8000c101d04 */
[----:B-1----:R0:W-:Y:S01]  /*6610*/  STG.E.128 [R2.64+0x200], R20 ;  /* 0x0002001402007986 */ /* 0x0021e2000c101d04 */
[----:B------:R-:W-:Y:S01]  /*6620*/  @P0 CALL.REL.NOINC `(.L_x_1955) ;  /* 0x0000001000000944 */ /* 0x000fe20003c00000 */
[----:B------:R-:W-:Y:S05]  /*6630*/  BRA `(.L_x_1956) ;  /* 0xffff9f0000007947 */ /* 0x000fea000383ffff */
.L_x_1955:
[----:B------:R-:W-:Y:S05]  /*6640*/  EXIT ;  /* 0x000000000000794d */ /* 0x000fea0003800000 */
.L_x_1957:
        /* <DEDUP_REMOVED lines=11> */
.L_x_5365:


//--------------------- .text._Z25selective_scan_fwd_kernelI32Selective_Scan_fwd_kernel_traitsILi32ELi16ELi1ELb1ELb1ELb1ELb0EN3c108BFloat16ENS1_7complexIfEEEEv13SSMParamsBase --------------------------
	.section	.text._Z25selective_scan_fwd_kernelI32Selective_Scan_fwd_kernel_traitsILi32ELi16ELi1ELb1ELb1ELb1ELb0EN3c108BFloat16ENS1_7complexIfEEEEv13SSMParamsBase,"ax",@progbits
	.sectioninfo	@"SHI_REGISTERS=168"
	.align	128
        .global         _Z25selective_scan_fwd_kernelI32Selective_Scan_fwd_kernel_traitsILi32ELi16ELi1ELb1ELb1ELb1ELb0EN3c108BFloat16ENS1_7complexIfEEEEv13SSMParamsBase
        .type           _Z25selective_scan_fwd_kernelI32Selective_Scan_fwd_kernel_traitsILi32ELi16ELi1ELb1ELb1ELb1ELb0EN3c108BFloat16ENS1_7complexIfEEEEv13SSMParamsBase,@function
        .size           _Z25selective_scan_fwd_kernelI32Selective_Scan_fwd_kernel_traitsILi32ELi16ELi1ELb1ELb1ELb1ELb0EN3c108BFloat16ENS1_7complexIfEEEEv13SSMParamsBase,(.L_x_5366 - _Z25selective_scan_fwd_kernelI32Selective_Scan_fwd_kernel_traitsILi32ELi16ELi1ELb1ELb1ELb1ELb0EN3c108BFloat16ENS1_7complexIfEEEEv13SSMParamsBase)
        .other          _Z25selective_scan_fwd_kernelI32Selective_Scan_fwd_kernel_traitsILi32ELi16ELi1ELb1ELb1ELb1ELb0EN3c108BFloat16ENS1_7complexIfEEEEv13SSMParamsBase,@"STO_CUDA_ENTRY STV_DEFAULT"
_Z25selective_scan_fwd_kernelI32Selective_Scan_fwd_kernel_traitsILi32ELi16ELi1ELb1ELb1ELb1ELb0EN3c108BFloat16ENS1_7complexIfEEEEv13SSMParamsBase:
.text._Z25selective_scan_fwd_kernelI32Selective_Scan_fwd_kernel_traitsILi32ELi16ELi1ELb1ELb1ELb1ELb0EN3c108BFloat16ENS1_7complexIfEEEEv13SSMParamsBase:
        /* <DEDUP_REMOVED lines=15> */
[----:B------:R-:W-:-:S03]  /*00f0*/  @P0 LEA R6, P2, R0, c[0x0][0x238], 0x2 ;  /* 0x00008e0000060a11 */ /* 0x000fc600078410ff */
[C---:B------:R-:W-:Y:S02]  /*0100*/  @P1 LEA R8, P3, R0.reuse, c[0x0][0x250], 0x2 ;  /* 0x0000940000081a11 */ /* 0x040fe400078610ff */
[C-C-:B------:R-:W-:Y:S02]  /*0110*/  @P0 LEA.HI.X R7, R0.reuse, c[0x0][0x23c], R3.reuse, 0x2, P2 ;  /* 0x00008f0000070a11 */ /* 0x140fe400010f1403 */
[----:B-1----:R-:W-:Y:S02]  /*0120*/  IADD3 R10, R5, 0xffffffe, RZ ;  /* 0x0ffffffe050a7810 */ /* 0x002fe40007ffe0ff */
[----:B------:R-:W-:Y:S01]  /*0130*/  @P1 LEA.HI.X R9, R0, c[0x0][0x254], R3, 0x2, P3 ;  /* 0x0000950000091a11 */ /* 0x000fe200018f1403 */
[----:B------:R0:W5:Y:S01]  /*0140*/  @P0 LDG.E R2, [R6.64] ;  /* 0x0000000406020981 */ /* 0x000162000c1e1900 */
[----:B------:R1:W3:Y:S01]  /*0150*/  F2I.FTZ.U32.TRUNC.NTZ R11, R10 ;  /* 0x0000000a000b7305 */ /* 0x0002e2000021f000 */
[----:B--2---:R-:W-:Y:S02]  /*0160*/  MOV R5, UR6 ;  /* 0x0000000600057c02 */ /* 0x004fe40008000f00 */
[----:B------:R2:W5:Y:S01]  /*0170*/  @P1 LDG.E R4, [R8.64] ;  /* 0x0000000408041981 */ /* 0x000562000c1e1900 */
[----:B------:R-:W-:-:S02]  /*0180*/  ISETP.NE.AND P1, PT, RZ, c[0x0][0x178], PT ;  /* 0x00005e00ff007a0c */ /* 0x000fc40003f25270 */
[C---:B------:R-:W-:Y:S01]  /*0190*/  IMAD.WIDE.U32 R14, R5.reuse, c[0x0][0x1b0], RZ ;  /* 0x00006c00050e7a25 */ /* 0x040fe200078e00ff */
[----:B-1----:R-:W-:Y:S01]  /*01a0*/  HFMA2.MMA R10, -RZ, RZ, 0, 0 ;  /* 0x00000000ff0a7435 */ /* 0x002fe200000001ff */
[----:B0-----:R-:W-:Y:S02]  /*01b0*/  IABS R6, R0 ;  /* 0x0000000000067213 */ /* 0x001fe40000000000 */
[----:B--2---:R-:W-:Y:S01]  /*01c0*/  IMAD.WIDE.U32 R8, R5, c[0x0][0x1d0], RZ ;  /* 0x0000740005087a25 */ /* 0x004fe200078e00ff */
[----:B---3--:R-:W-:-:S05]  /*01d0*/  IADD3 R13, RZ, -R11, RZ ;  /* 0x8000000bff0d7210 */ /* 0x008fca0007ffe0ff */
[----:B------:R-:W-:Y:S01]  /*01e0*/  IMAD R7, R13, R12, RZ ;  /* 0x0000000c0d077224 */ /* 0x000fe200078e02ff */
[----:B------:R-:W-:-:S03]  /*01f0*/  MOV R13, c[0x0][0x174] ;  /* 0x00005d00000d7a02 */ /* 0x000fc60000000f00 */
[----:B------:R-:W-:Y:S01]  /*0200*/  IMAD.HI.U32 R11, R11, R7, R10 ;  /* 0x000000070b0b7227 */ /* 0x000fe200078e000a */
[----:B------:R-:W-:Y:S02]  /*0210*/  MOV R7, R6 ;  /* 0x0000000600077202 */ /* 0x000fe40000000f00 */
[----:B------:R-:W-:-:S03]  /*0220*/  ISETP.GE.AND P4, PT, R13, 0x1, PT ;  /* 0x000000010d00780c */ /* 0x000fc60003f86270 */
[----:B------:R-:W-:-:S05]  /*0230*/  IMAD.HI.U32 R16, R11, R7, RZ ;  /* 0x000000070b107227 */ /* 0x000fca00078e00ff */
[----:B------:R-:W-:-:S05]  /*0240*/  IADD3 R6, -R16, RZ, RZ ;  /* 0x000000ff10067210 */ /* 0x000fca0007ffe1ff */
[----:B------:R-:W-:Y:S01]  /*0250*/  IMAD R7, R12, R6, R7 ;  /* 0x000000060c077224 */ /* 0x000fe200078e0207 */
[----:B------:R-:W-:-:S04]  /*0260*/  SHF.R.S32.HI R6, RZ, 0x1f, R5 ;  /* 0x0000001fff067819 */ /* 0x000fc80000011405 */
[----:B------:R-:W-:Y:S01]  /*0270*/  ISETP.GT.U32.AND P2, PT, R12, R7, PT ;  /* 0x000000070c00720c */ /* 0x000fe20003f44070 */
[C---:B------:R-:W-:Y:S02]  /*0280*/  IMAD R10, R6.reuse, c[0x0][0x1d0], RZ ;  /* 0x00007400060a7a24 */ /* 0x040fe400078e02ff */
[----:B------:R-:W-:Y:S02]  /*0290*/  IMAD R20, R6, c[0x0][0x190], RZ ;  /* 0x0000640006147a24 */ /* 0x000fe400078e02ff */
[----:B------:R-:W-:Y:S01]  /*02a0*/  IMAD R11, R5, c[0x0][0x1d4], R10 ;  /* 0x00007500050b7a24 */ /* 0x000fe200078e020a */
[----:B------:R-:W-:Y:S01]  /*02b0*/  LOP3.LUT R10, R0, c[0x0][0x178], RZ, 0x3c, !PT ;  /* 0x00005e00000a7a12 */ /* 0x000fe200078e3cff */
[C---:B------:R-:W-:Y:S02]  /*02c0*/  IMAD R22, R6.reuse, c[0x0][0x1b0], RZ ;  /* 0x00006c0006167a24 */ /* 0x040fe400078e02ff */
[----:B------:R-:W-:Y:S01]  /*02d0*/  IMAD R18, R6, c[0x0][0x1e0], RZ ;  /* 0x0000780006127a24 */ /* 0x000fe200078e02ff */
[----:B------:R-:W-:Y:S01]  /*02e0*/  IADD3 R9, R9, R11, RZ ;  /* 0x0000000b09097210 */ /* 0x000fe20007ffe0ff */
[C---:B------:R-:W-:Y:S01]  /*02f0*/  IMAD R17, R5.reuse, c[0x0][0x194], R20 ;  /* 0x0000650005117a24 */ /* 0x040fe200078e0214 */
[----:B------:R-:W-:Y:S01]  /*0300*/  ISETP.GE.AND P3, PT, R10, RZ, PT ;  /* 0x000000ff0a00720c */ /* 0x000fe20003f66270 */
[----:B------:R-:W-:Y:S01]  /*0310*/  IMAD.WIDE.U32 R10, R5, c[0x0][0x1e0], RZ ;  /* 0x00007800050a7a25 */ /* 0x000fe200078e00ff */
[----:B------:R-:W-:-:S02]  /*0320*/  @!P2 IADD3 R7, R7, -R12, RZ ;  /* 0x8000000c0707a210 */ /* 0x000fc40007ffe0ff */
[----:B------:R-:W-:Y:S01]  /*0330*/  @!P2 IADD3 R16, R16, 0x1, RZ ;  /* 0x000000011010a810 */ /* 0x000fe20007ffe0ff */
[----:B------:R-:W-:Y:S01]  /*0340*/  IMAD R19, R5, c[0x0][0x1b4], R22 ;  /* 0x00006d0005137a24 */ /* 0x000fe200078e0216 */
[----:B------:R-:W-:Y:S01]  /*0350*/  ISETP.GE.U32.AND P0, PT, R7, R12, PT ;  /* 0x0000000c0700720c */ /* 0x000fe20003f06070 */
[----:B------:R-:W-:Y:S02]  /*0360*/  IMAD R7, R3, c[0x0][0x1d8], RZ ;  /* 0x0000760003077a24 */ /* 0x000fe400078e02ff */
[----:B------:R-:W-:-:S04]  /*0370*/  IMAD.WIDE.U32 R12, R5, c[0x0][0x190], RZ ;  /* 0x00006400050c7a25 */ /* 0x000fc800078e00ff */
[----:B------:R-:W-:-:S06]  /*0380*/  IMAD R23, R0, c[0x0][0x1dc], R7 ;  /* 0x0000770000177a24 */ /* 0x000fcc00078e0207 */
[----:B------:R-:W-:Y:S01]  /*0390*/  @P0 IADD3 R16, R16, 0x1, RZ ;  /* 0x0000000110100810 */ /* 0x000fe20007ffe0ff */
[----:B------:R-:W-:Y:S06]  /*03a0*/  @!P4 EXIT ;  /* 0x000000000000c94d */ /* 0x000fec0003800000 */
[----:B------:R-:W0:Y:S01]  /*03b0*/  S2R R7, SR_TID.X ;  /* 0x0000000000077919 */ /* 0x000e220000002100 */
[----:B------:R-:W-:Y:S01]  /*03c0*/  IMAD.WIDE.U32 R8, R0, c[0x0][0x1d8], R8 ;  /* 0x0000760000087a25 */ /* 0x000fe200078e0008 */
[----:B------:R-:W-:Y:S02]  /*03d0*/  IADD3 R13, R13, R17, RZ ;  /* 0x000000110d0d7210 */ /* 0x000fe40007ffe0ff */
[----:B------:R-:W-:Y:S01]  /*03e0*/  @!P3 IADD3 R16, -R16, RZ, RZ ;  /* 0x000000ff1010b210 */ /* 0x000fe20007ffe1ff */
[----:B------:R-:W-:Y:S01]  /*03f0*/  IMAD R17, R5, c[0x0][0x1e4], R18 ;  /* 0x0000790005117a24 */ /* 0x000fe200078e0212 */
[----:B------:R-:W-:Y:S02]  /*0400*/  @!P1 LOP3.LUT R16, RZ, c[0x0][0x178], RZ, 0x33, !PT ;  /* 0x00005e00ff109a12 */ /* 0x000fe400078e33ff */
[----:B------:R-:W-:Y:S02]  /*0410*/  IADD3 R23, R9, R23, RZ ;  /* 0x0000001709177210 */ /* 0x000fe40007ffe0ff */
[----:B------:R-:W-:Y:S01]  /*0420*/  LEA R22, P0, R8, c[0x0][0x240], 0x1 ;  /* 0x0000900008167a11 */ /* 0x000fe200078008ff */
[----:B------:R-:W-:Y:S01]  /*0430*/  IMAD.WIDE.U32 R12, R16, c[0x0][0x1a8], R12 ;  /* 0x00006a00100c7a25 */ /* 0x000fe200078e000c */
[----:B------:R-:W-:-:S02]  /*0440*/  SHF.R.S32.HI R9, RZ, 0x1f, R16 ;  /* 0x0000001fff097819 */ /* 0x000fc40000011410 */
[----:B------:R-:W-:Y:S02]  /*0450*/  LEA.HI.X R23, R8, c[0x0][0x244], R23, 0x1, P0 ;  /* 0x0000910008177a11 */ /* 0x000fe400000f0c17 */
[----:B------:R-:W-:Y:S01]  /*0460*/  IADD3 R11, R11, R17, RZ ;  /* 0x000000110b0b7210 */ /* 0x000fe20007ffe0ff */
[----:B------:R-:W1:Y:S01]  /*0470*/  S2R R8, SR_LANEID ;  /* 0x0000000000087919 */ /* 0x000e620000000000 */
[----:B------:R-:W-:Y:S01]  /*0480*/  IMAD R17, R3, c[0x0][0x1e8], RZ ;  /* 0x00007a0003117a24 */ /* 0x000fe200078e02ff */
[----:B------:R-:W-:Y:S01]  /*0490*/  IADD3 R15, R15, R19, RZ ;  /* 0x000000130f0f7210 */ /* 0x000fe20007ffe0ff */
[----:B------:R-:W-:Y:S02]  /*04a0*/  IMAD R19, R9, c[0x0][0x1a8], RZ ;  /* 0x00006a0009137a24 */ /* 0x000fe400078e02ff */
[C---:B------:R-:W-:Y:S02]  /*04b0*/  IMAD R17, R0.reuse, c[0x0][0x1ec], R17 ;  /* 0x00007b0000117a24 */ /* 0x040fe400078e0211 */
[----:B------:R-:W-:-:S04]  /*04c0*/  IMAD.WIDE.U32 R10, R0, c[0x0][0x1e8], R10 ;  /* 0x00007a00000a7a25 */ /* 0x000fc800078e000a */
[----:B------:R-:W-:Y:S01]  /*04d0*/  IMAD R9, R9, c[0x0][0x1c8], RZ ;  /* 0x0000720009097a24 */ /* 0x000fe200078e02ff */
[----:B------:R-:W-:Y:S01]  /*04e0*/  IADD3 R21, R11, R17, RZ ;  /* 0x000000110b157210 */ /* 0x000fe20007ffe0ff */
[----:B------:R-:W-:Y:S01]  /*04f0*/  IMAD.WIDE.U32 R14, R16, c[0x0][0x1c8], R14 ;  /* 0x00007200100e7a25 */ /* 0x000fe200078e000e */
[----:B------:R-:W-:-:S03]  /*0500*/  LEA R17, P0, R10, c[0x0][0x248], 0x1 ;  /* 0x000092000a117a11 */ /* 0x000fc600078008ff */
[C---:B------:R-:W-:Y:S01]  /*0510*/  IMAD R25, R16.reuse, c[0x0][0x1cc], R9 ;  /* 0x0000730010197a24 */ /* 0x040fe200078e0209 */
[----:B0-----:R-:W-:Y:S01]  /*0520*/  SHF.L.U32 R9, R7, 0x1, RZ ;  /* 0x0000000107097819 */ /* 0x001fe200000006ff */
[----:B------:R-:W-:Y:S01]  /*0530*/  IMAD R19, R16, c[0x0][0x1ac], R19 ;  /* 0x00006b0010137a24 */ /* 0x000fe200078e0213 */
[----:B------:R-:W-:Y:S02]  /*0540*/  LEA R18, P2, R14, c[0x0][0x230], 0x1 ;  /* 0x00008c000e127a11 */ /* 0x000fe400078408ff */
[----:B------:R-:W-:Y:S02]  /*0550*/  IADD3 R11, R15, R25, RZ ;  /* 0x000000190f0b7210 */ /* 0x000fe40007ffe0ff */
[----:B------:R-:W-:Y:S02]  /*0560*/  LEA R16, P1, R12, c[0x0][0x228], 0x1 ;  /* 0x00008a000c107a11 */ /* 0x000fe400078208ff */
[----:B------:R-:W-:Y:S02]  /*0570*/  IADD3 R19, R13, R19, RZ ;  /* 0x000000130d137210 */ /* 0x000fe40007ffe0ff */
[----:B------:R-:W-:-:S02]  /*0580*/  LEA.HI.X R21, R10, c[0x0][0x24c], R21, 0x1, P0 ;  /* 0x000093000a157a11 */ /* 0x000fc400000f0c15 */
[----:B------:R-:W-:Y:S02]  /*0590*/  LOP3.LUT R10, R9, 0xffffffc0, RZ, 0xc0, !PT ;  /* 0xffffffc0090a7812 */ /* 0x000fe400078ec0ff */
[----:B------:R-:W-:Y:S02]  /*05a0*/  LEA.HI.X R20, R14, c[0x0][0x234], R11, 0x1, P2 ;  /* 0x00008d000e147a11 */ /* 0x000fe400010f0c0b */
[----:B------:R-:W-:Y:S02]  /*05b0*/  LEA.HI.X R19, R12, c[0x0][0x22c], R19, 0x1, P1 ;  /* 0x00008b000c137a11 */ /* 0x000fe400008f0c13 */
[----:B------:R-:W-:Y:S02]  /*05c0*/  MOV R14, R17 ;  /* 0x00000011000e7202 */ /* 0x000fe40000000f00 */
[----:B------:R-:W-:Y:S02]  /*05d0*/  MOV R9, RZ ;  /* 0x000000ff00097202 */ /* 0x000fe40000000f00 */
[----:B------:R-:W-:-:S02]  /*05e0*/  LOP3.LUT R11, R7, 0x1f, RZ, 0xc0, !PT ;  /* 0x0000001f070b7812 */ /* 0x000fc400078ec0ff */
[----:B------:R-:W-:Y:S02]  /*05f0*/  LOP3.LUT R13, R10, 0x1f, R7, 0xf8, !PT ;  /* 0x0000001f0a0d7812 */ /* 0x000fe400078ef807 */
[----:B------:R-:W-:Y:S02]  /*0600*/  MOV R12, R22 ;  /* 0x00000016000c7202 */ /* 0x000fe40000000f00 */
[----:B------:R-:W-:Y:S02]  /*0610*/  MOV R15, R23 ;  /* 0x00000017000f7202 */ /* 0x000fe40000000f00 */
[----:B-1----:R-:W-:Y:S02]  /*0620*/  MOV R17, R21 ;  /* 0x0000001500117202 */ /* 0x002fe40000000f00 */
.L_x_1995:
[----:B------:R-:W-:Y:S01]  /*0630*/  BAR.SYNC.DEFER_BLOCKING 0x0 ;  /* 0x0000000000007b1d */ /* 0x000fe20000010000 */
[----:B0-----:R-:W-:Y:S02]  /*0640*/  MOV R22, R12 ;  /* 0x0000000c00167202 */ /* 0x001fe40000000f00 */
[----:B------:R-:W-:-:S05]  /*0650*/  MOV R23, R15 ;  /* 0x0000000f00177202 */ /* 0x000fca0000000f00 */
[----:B------:R-:W-:-:S05]  /*0660*/  IMAD.WIDE R22, R13, 0x10, R22 ;  /* 0x000000100d167825 */ /* 0x000fca00078e0216 */
[----:B------:R0:W2:Y:S04]  /*0670*/  LDG.E.128 R28, [R22.64] ;  /* 0x00000004161c7981 */ /* 0x0000a8000c1e1d00 */
[----:B------:R0:W3:Y:S01]  /*0680*/  LDG.E.128 R32, [R22.64+0x200] ;  /* 0x0002000416207981 */ /* 0x0000e2000c1e1d00 */
[----:B------:R-:W-:Y:S02]  /*0690*/  SHF.L.U32 R21, R8, 0x5, RZ ;  /* 0x0000000508157819 */ /* 0x000fe400000006ff */
[----:B0-----:R-:W-:Y:S02]  /*06a0*/  MOV R22, R14 ;  /* 0x0000000e00167202 */ /* 0x001fe40000000f00 */
        /* <DEDUP_REMOVED lines=73> */
.L_x_1959:
[----:B-12---:R-:W-:Y:S05]  /*0b40*/  BSYNC B0 ;  /* 0x0000000000007941 */ /* 0x006fea0003800000 */
.L_x_1958:
        /* <DEDUP_REMOVED lines=36> */
.L_x_1961:
[----:B------:R-:W-:Y:S05]  /*0d90*/  BSYNC B0 ;  /* 0x0000000000007941 */ /* 0x000fea0003800000 */
.L_x_1960:
        /* <DEDUP_REMOVED lines=38> */
.L_x_1963:
[----:B------:R-:W-:Y:S05]  /*1000*/  BSYNC B0 ;  /* 0x0000000000007941 */ /* 0x000fea0003800000 */
.L_x_1962:
        /* <DEDUP_REMOVED lines=36> */
.L_x_1965:
[----:B------:R-:W-:Y:S05]  /*1250*/  BSYNC B0 ;  /* 0x0000000000007941 */ /* 0x000fea0003800000 */
.L_x_1964:
        /* <DEDUP_REMOVED lines=38> */
.L_x_1967:
[----:B------:R-:W-:Y:S05]  /*14c0*/  BSYNC B0 ;  /* 0x0000000000007941 */ /* 0x000fea0003800000 */
.L_x_1966:
        /* <DEDUP_REMOVED lines=36> */
.L_x_1969:
[----:B------:R-:W-:Y:S05]  /*1710*/  BSYNC B0 ;  /* 0x0000000000007941 */ /* 0x000fea0003800000 */
.L_x_1968:
        /* <DEDUP_REMOVED lines=38> */
.L_x_1971:
[----:B------:R-:W-:Y:S05]  /*1980*/  BSYNC B0 ;  /* 0x0000000000007941 */ /* 0x000fea0003800000 */
.L_x_1970:
        /* <DEDUP_REMOVED lines=36> */
.L_x_1973:
[----:B------:R-:W-:Y:S05]  /*1bd0*/  BSYNC B0 ;  /* 0x0000000000007941 */ /* 0x000fea0003800000 */
.L_x_1972:
[----:B------:R-:W-:Y:S01]  /*1be0*/  ISETP.EQ.OR P3, PT, RZ, UR6, P3 ;  /* 0x00000006ff007c0c */ /* 0x000fe20009f62670 */
[----:B------:R-:W-:Y:S01]  /*1bf0*/  BSSY B0, `(.L_x_1974) ;  /* 0x0000028000007945 */ /* 0x000fe20003800000 */
[--C-:B------:R-:W-:Y:S02]  /*1c00*/  PRMT R49, RZ, 0x5410, R47.reuse ;  /* 0x00005410ff317816 */ /* 0x100fe4000000002f */
        /* <DEDUP_REMOVED lines=38> */
.L_x_1975:
[----:B------:R-:W-:Y:S05]  /*1e70*/  BSYNC B0 ;  /* 0x0000000000007941 */ /* 0x000fea0003800000 */
.L_x_1974:
[----:B------:R-:W-:Y:S01]  /*1e80*/  BSSY B0, `(.L_x_1976) ;  /* 0x0000029000007945 */ /* 0x000fe20003800000 */
[--C-:B------:R-:W-:Y:S01]  /*1e90*/  PRMT R49, RZ, 0x5410, R37.reuse ;  /* 0x00005410ff317816 */ /* 0x100fe20000000025 */
[----:B------:R-:W-:Y:S01]  /*1ea0*/  FADD.FTZ R65, R65, R4 ;  /* 0x0000000441417221 */ /* 0x000fe20000010000 */
        /* <DEDUP_REMOVED lines=38> */
.L_x_1977:
[----:B------:R-:W-:Y:S05]  /*2110*/  BSYNC B0 ;  /* 0x0000000000007941 */ /* 0x000fea0003800000 */
.L_x_1976:
[----:B------:R-:W-:Y:S01]  /*2120*/  ISETP.EQ.OR P1, PT, RZ, UR6, P1 ;  /* 0x00000006ff007c0c */ /* 0x000fe20008f22670 */
[----:B------:R-:W-:Y:S01]  /*2130*/  BSSY B0, `(.L_x_1978) ;  /* 0x000002e000007945 */ /* 0x000fe20003800000 */
[----:B------:R-:W-:Y:S02]  /*2140*/  FSETP.GTU.FTZ.AND P2, PT, R65, 20, PT ;  /* 0x41a000004100780b */ /* 0x000fe40003f5c000 */
[----:B------:R-:W-:Y:S02]  /*2150*/  PRMT R55, RZ, 0x5410, R40 ;  /* 0x00005410ff377816 */ /* 0x000fe40000000028 */
[--C-:B------:R-:W-:Y:S02]  /*2160*/  PRMT R53, RZ, 0x5410, R41.reuse ;  /* 0x00005410ff357816 */ /* 0x100fe40000000029 */
[----:B------:R-:W-:Y:S02]  /*2170*/  PRMT R93, RZ, 0x7610, R41 ;  /* 0x00007610ff5d7816 */ /* 0x000fe40000000029 */
[----:B------:R-:W-:-:S02]  /*2180*/  PRMT R51, RZ, 0x5410, R42 ;  /* 0x00005410ff337816 */ /* 0x000fc4000000002a */
[----:B------:R-:W-:Y:S02]  /*2190*/  ISETP.EQ.OR P0, PT, RZ, UR6, P0 ;  /* 0x00000006ff007c0c */ /* 0x000fe40008702670 */
[----:B------:R-:W-:Y:S02]  /*21a0*/  ISETP.EQ.OR P4, PT, RZ, UR6, P4 ;  /* 0x00000006ff007c0c */ /* 0x000fe4000a782670 */
[----:B------:R-:W-:Y:S02]  /*21b0*/  ISETP.EQ.OR P5, PT, RZ, UR6, P5 ;  /* 0x00000006ff007c0c */ /* 0x000fe4000afa2670 */
[----:B------:R-:W-:Y:S02]  /*21c0*/  ISETP.EQ.OR P3, PT, RZ, UR6, P3 ;  /* 0x00000006ff007c0c */ /* 0x000fe40009f62670 */
[----:B------:R-:W-:Y:S02]  /*21d0*/  ISETP.EQ.OR P2, PT, RZ, UR6, P2 ;  /* 0x00000006ff007c0c */ /* 0x000fe40009742670 */
        /* <DEDUP_REMOVED lines=35> */
.L_x_1979:
[----:B------:R-:W-:Y:S05]  /*2410*/  BSYNC B0 ;  /* 0x0000000000007941 */ /* 0x000fea0003800000 */
.L_x_1978:
        /* <DEDUP_REMOVED lines=33> */
.L_x_1981:
[----:B------:R-:W-:Y:S05]  /*2630*/  BSYNC B0 ;  /* 0x0000000000007941 */ /* 0x000fea0003800000 */
.L_x_1980:
        /* <DEDUP_REMOVED lines=33> */
.L_x_1983:
[----:B------:R-:W-:Y:S05]  /*2850*/  BSYNC B0 ;  /* 0x0000000000007941 */ /* 0x000fea0003800000 */
.L_x_1982:
        /* <DEDUP_REMOVED lines=33> */
.L_x_1985:
[----:B------:R-:W-:Y:S05]  /*2a70*/  BSYNC B0 ;  /* 0x0000000000007941 */ /* 0x000fea0003800000 */
.L_x_1984:
        /* <DEDUP_REMOVED lines=33> */
.L_x_1987:
[----:B------:R-:W-:Y:S05]  /*2c90*/  BSYNC B0 ;  /* 0x0000000000007941 */ /* 0x000fea0003800000 */
.L_x_1986:
        /* <DEDUP_REMOVED lines=33> */
.L_x_1989:
[----:B------:R-:W-:Y:S05]  /*2eb0*/  BSYNC B0 ;  /* 0x0000000000007941 */ /* 0x000fea0003800000 */
.L_x_1988:
        /* <DEDUP_REMOVED lines=36> */
.L_x_1993:
[----:B------:R-:W-:Y:S01]  /*3100*/  IMAD R39, R3, c[0x0][0x180], RZ ;  /* 0x0000600003277a24 */ /* 0x000fe200078e02ff */
[----:B------:R-:W-:Y:S01]  /*3110*/  SHF.R.S32.HI R54, RZ, 0x1f, R100 ;  /* 0x0000001fff367819 */ /* 0x000fe20000011464 */
[----:B------:R-:W-:-:S04]  /*3120*/  IMAD.WIDE.U32 R36, R0, c[0x0][0x180], RZ ;  /* 0x0000600000247a25 */ /* 0x000fc800078e00ff */
[----:B------:R-:W-:Y:S02]  /*3130*/  IMAD R39, R0, c[0x0][0x184], R39 ;  /* 0x0000610000277a24 */ /* 0x000fe400078e0227 */
[----:B------:R-:W-:-:S03]  /*3140*/  IMAD R41, R54, c[0x0][0x188], RZ ;  /* 0x0000620036297a24 */ /* 0x000fc600078e02ff */
[----:B------:R-:W-:Y:S01]  /*3150*/  IADD3 R37, R37, R39, RZ ;  /* 0x0000002725257210 */ /* 0x000fe20007ffe0ff */
[----:B------:R-:W-:-:S04]  /*3160*/  IMAD R41, R100, c[0x0][0x18c], R41 ;  /* 0x0000630064297a24 */ /* 0x000fc800078e0229 */
[----:B------:R-:W-:-:S04]  /*3170*/  IMAD.WIDE.U32 R36, R100, c[0x0][0x188], R36 ;  /* 0x0000620064247a25 */ /* 0x000fc800078e0024 */
[----:B------:R-:W-:Y:S01]  /*3180*/  IMAD R39, R54, c[0x0][0x1a0], RZ ;  /* 0x0000680036277a24 */ /* 0x000fe200078e02ff */
[----:B------:R-:W-:Y:S02]  /*3190*/  IADD3 R37, R37, R41, RZ ;  /* 0x0000002925257210 */ /* 0x000fe40007ffe0ff */
[----:B------:R-:W-:Y:S01]  /*31a0*/  LEA R52, P0, R36, c[0x0][0x220], 0x3 ;  /* 0x0000880024347a11 */ /* 0x000fe200078018ff */
[----:B------:R-:W-:-:S03]  /*31b0*/  IMAD R39, R100, c[0x0][0x1a4], R39 ;  /* 0x0000690064277a24 */ /* 0x000fc600078e0227 */
[----:B------:R-:W-:Y:S01]  /*31c0*/  LEA.HI.X R53, R36, c[0x0][0x224], R37, 0x3, P0 ;  /* 0x0000890024357a11 */ /* 0x000fe200000f1c25 */
[----:B------:R-:W-:Y:S01]  /*31d0*/  IMAD.WIDE.U32 R36, R100, c[0x0][0x1a0], RZ ;  /* 0x0000680064247a25 */ /* 0x000fe200078e00ff */
[----:B------:R-:W-:-:S04]  /*31e0*/  IADD3 R63, R10, R13, RZ ;  /* 0x0000000d0a3f7210 */ /* 0x000fc80007ffe0ff */
[----:B------:R-:W-:Y:S01]  /*31f0*/  LEA R58, P0, R36, R16, 0x1 ;  /* 0x00000010243a7211 */ /* 0x000fe200078008ff */
[----:B------:R-:W2:Y:S01]  /*3200*/  LDG.E.64 R52, [R52.64] ;  /* 0x0000000434347981 */ /* 0x000ea2000c1e1b00 */
[----:B------:R-:W-:-:S04]  /*3210*/  IADD3 R37, R37, R39, RZ ;  /* 0x0000002725257210 */ /* 0x000fc80007ffe0ff */
[----:B------:R-:W-:-:S05]  /*3220*/  LEA.HI.X R59, R36, R19, R37, 0x1, P0 ;  /* 0x00000013243b7211 */ /* 0x000fca00000f0c25 */
[----:B------:R-:W-:-:S05]  /*3230*/  IMAD.WIDE R58, R63, 0x10, R58 ;  /* 0x000000103f3a7825 */ /* 0x000fca00078e023a */
[----:B------:R0:W3:Y:S04]  /*3240*/  LDG.E.128 R36, [R58.64] ;  /* 0x000000043a247981 */ /* 0x0000e8000c1e1d00 */
[----:B------:R0:W4:Y:S04]  /*3250*/  LDG.E.128 R40, [R58.64+0x200] ;  /* 0x000200043a287981 */ /* 0x000128000c1e1d00 */
[----:B------:R0:W5:Y:S04]  /*3260*/  LDG.E.128 R44, [R58.64+0x400] ;  /* 0x000400043a2c7981 */ /* 0x000168000c1e1d00 */
[----:B------:R0:W5:Y:S01]  /*3270*/  LDG.E.128 R48, [R58.64+0x600] ;  /* 0x000600043a307981 */ /* 0x000162000c1e1d00 */
[----:B------:R-:W-:Y:S01]  /*3280*/  SHF.L.U32 R159, R8, 0x6, RZ ;  /* 0x00000006089f7819 */ /* 0x000fe200000006ff */
[----:B--2---:R-:W-:-:S02]  /*3290*/  FMUL.FTZ R56, R52, 1.4426950216293334961 ;  /* 0x3fb8aa3b34387820 */ /* 0x004fc40000410000 */
[C---:B------:R-:W-:Y:S02]  /*32a0*/  FMUL.FTZ R52, R53.reuse, R23 ;  /* 0x0000001735347220 */ /* 0x040fe40000410000 */
[C---:B------:R-:W-:Y:S02]  /*32b0*/  FMUL.FTZ R55, R53.reuse, R22 ;  /* 0x0000001635377220 */ /* 0x040fe40000410000 */
[----:B------:R-:W-:Y:S02]  /*32c0*/  FMUL.RZ R57, R52, 0.15915493667125701904 ;  /* 0x3e22f98334397820 */ /* 0x000fe4000040c000 */
[----:B------:R-:W-:Y:S02]  /*32d0*/  FMUL.FTZ R52, R53, R24 ;  /* 0x0000001835347220 */ /* 0x000fe40000410000 */
[----:B------:R-:W-:Y:S01]  /*32e0*/  FMUL.RZ R55, R55, 0.15915493667125701904 ;  /* 0x3e22f98337377820 */ /* 0x000fe2000040c000 */
[----:B------:R-:W-:Y:S01]  /*32f0*/  MUFU.SIN R110, R57 ;  /* 0x00000039006e7308 */ /* 0x000fe20000000400 */
[----:B0-----:R-:W-:-:S02]  /*3300*/  FMUL.RZ R58, R52, 0.15915493667125701904 ;  /* 0x3e22f983343a7820 */ /* 0x001fc4000040c000 */
[-C--:B------:R-:W-:Y:S01]  /*3310*/  FMUL.FTZ R52, R53, R25.reuse ;  /* 0x0000001935347220 */ /* 0x080fe20000410000 */
[----:B---3--:R-:W-:Y:S01]  /*3320*/  STS.128 [R8.X16], R36 ;  /* 0x0000002408007388 */ /* 0x008fe2000000cc00 */
[C---:B------:R-:W-:Y:S02]  /*3330*/  FMUL.FTZ R115, R56.reuse, R25 ;  /* 0x0000001938737220 */ /* 0x040fe40000410000 */
[C---:B------:R-:W-:Y:S01]  /*3340*/  FMUL.FTZ R117, R56.reuse, R26 ;  /* 0x0000001a38757220 */ /* 0x040fe20000410000 */
[----:B----4-:R0:W-:Y:S01]  /*3350*/  STS.128 [R8.X16+0x200], R40 ;  /* 0x0002002808007388 */ /* 0x0101e2000000cc00 */
[----:B------:R-:W-:Y:S01]  /*3360*/  MUFU.SIN R108, R55 ;  /* 0x00000037006c7308 */ /* 0x000fe20000000400 */
[C---:B------:R-:W-:Y:S02]  /*3370*/  FMUL.FTZ R123, R56.reuse, R27 ;  /* 0x0000001b387b7220 */ /* 0x040fe40000410000 */
[----:B-----5:R-:W-:Y:S01]  /*3380*/  STS.128 [R8.X16+0x400], R44 ;  /* 0x0004002c08007388 */ /* 0x020fe2000000cc00 */
[----:B------:R-:W-:-:S02]  /*3390*/  FMUL.FTZ R97, R56, R23 ;  /* 0x0000001738617220 */ /* 0x000fc40000410000 */
[----:B------:R-:W-:Y:S01]  /*33a0*/  FMUL.FTZ R131, R56, R28 ;  /* 0x0000001c38837220 */ /* 0x000fe20000410000 */
[----:B------:R1:W-:Y:S01]  /*33b0*/  STS.128 [R8.X16+0x600], R48 ;  /* 0x0006003008007388 */ /* 0x0003e2000000cc00 */
[----:B------:R-:W-:-:S06]  /*33c0*/  NOP ;  /* 0x0000000000007918 */ /* 0x000fcc0000000000 */
[----:B------:R2:W-:Y:S01]  /*33d0*/  MUFU.COS R107, R55 ;  /* 0x00000037006b7308 */ /* 0x0005e20000000000 */
[----:B------:R-:W3:Y:S01]  /*33e0*/  LDS.128 R36, [R159] ;  /* 0x000000009f247984 */ /* 0x000ee20000000c00 */
[C---:B------:R-:W-:Y:S02]  /*33f0*/  FMUL.FTZ R101, R56.reuse, R24 ;  /* 0x0000001838657220 */ /* 0x040fe40000410000 */
[----:B------:R-:W-:Y:S02]  /*3400*/  FMUL.FTZ R129, R56, R29 ;  /* 0x0000001d38817220 */ /* 0x000fe40000410000 */
[C---:B0-----:R-:W-:Y:S02]  /*3410*/  FMUL.FTZ R40, R53.reuse, R34 ;  /* 0x0000002235287220 */ /* 0x041fe40000410000 */
[----:B------:R0:W-:Y:S01]  /*3420*/  MUFU.COS R109, R57 ;  /* 0x00000039006d7308 */ /* 0x0001e20000000000 */
[----:B--2---:R-:W-:Y:S02]  /*3430*/  FMUL.RZ R55, R52, 0.15915493667125701904 ;  /* 0x3e22f98334377820 */ /* 0x004fe4000040c000 */
[----:B------:R-:W-:-:S02]  /*3440*/  FMUL.FTZ R52, R53, R26 ;  /* 0x0000001a35347220 */ /* 0x000fc40000410000 */
[----:B------:R-:W-:Y:S02]  /*3450*/  FMUL.RZ R42, R40, 0.15915493667125701904 ;  /* 0x3e22f983282a7820 */ /* 0x000fe4000040c000 */
[C---:B------:R-:W-:Y:S01]  /*3460*/  FMUL.FTZ R40, R53.reuse, R35 ;  /* 0x0000002335287220 */ /* 0x040fe20000410000 */
[----:B------:R-:W-:Y:S01]  /*3470*/  MUFU.SIN R112, R58 ;  /* 0x0000003a00707308 */ /* 0x000fe20000000400 */
[----:B0-----:R-:W-:Y:S02]  /*3480*/  FMUL.RZ R57, R52, 0.15915493667125701904 ;  /* 0x3e22f98334397820 */ /* 0x001fe4000040c000 */
[----:B------:R-:W-:Y:S02]  /*3490*/  FMUL.FTZ R52, R53, R27 ;  /* 0x0000001b35347220 */ /* 0x000fe40000410000 */
[----:B-1----:R-:W-:Y:S02]  /*34a0*/  FMUL.RZ R50, R40, 0.15915493667125701904 ;  /* 0x3e22f98328327820 */ /* 0x002fe4000040c000 */
[C---:B------:R-:W-:Y:S01]  /*34b0*/  FMUL.FTZ R44, R56.reuse, R33 ;  /* 0x00000021382c7220 */ /* 0x040fe20000410000 */
[----:B------:R0:W-:Y:S01]  /*34c0*/  MUFU.COS R106, R58 ;  /* 0x0000003a006a7308 */ /* 0x0001e20000000000 */
[----:B------:R-:W-:-:S02]  /*34d0*/  FMUL.FTZ R135, R56, R65 ;  /* 0x0000004138877220 */ /* 0x000fc40000410000 */
[C---:B------:R-:W-:Y:S02]  /*34e0*/  FMUL.FTZ R133, R56.reuse, R64 ;  /* 0x0000004038857220 */ /* 0x040fe40000410000 */
[C---:B------:R-:W-:Y:S02]  /*34f0*/  FMUL.FTZ R45, R56.reuse, R34 ;  /* 0x00000022382d7220 */ /* 0x040fe40000410000 */
[----:B------:R-:W-:Y:S01]  /*3500*/  FMUL.FTZ R62, R56, R32 ;  /* 0x00000020383e7220 */ /* 0x000fe20000410000 */
[----:B------:R-:W-:Y:S01]  /*3510*/  MUFU.SIN R114, R55 ;  /* 0x0000003700727308 */ /* 0x000fe20000000400 */
[----:B0-----:R-:W-:Y:S02]  /*3520*/  FMUL.RZ R58, R52, 0.15915493667125701904 ;  /* 0x3e22f983343a7820 */ /* 0x001fe4000040c000 */
[----:B------:R-:W-:Y:S02]  /*3530*/  FMUL.FTZ R52, R53, R28 ;  /* 0x0000001c35347220 */ /* 0x000fe40000410000 */
[----:B------:R-:W-:-:S02]  /*3540*/  FMUL.FTZ R96, R56, R22 ;  /* 0x0000001638607220 */ /* 0x000fc40000410000 */
[----:B------:R-:W-:Y:S01]  /*3550*/  FMUL.FTZ R59, R56, R30 ;  /* 0x0000001e383b7220 */ /* 0x000fe20000410000 */
[----:B------:R0:W-:Y:S01]  /*3560*/  MUFU.COS R124, R55 ;  /* 0x00000037007c7308 */ /* 0x0001e20000000000 */
[----:B---3--:R-:W-:Y:S02]  /*3570*/  PRMT R137, RZ, 0x7610, R38 ;  /* 0x00007610ff897816 */ /* 0x008fe40000000026 */
[----:B------:R-:W-:-:S03]  /*3580*/  PRMT R140, RZ, 0x5410, R39 ;  /* 0x00005410ff8c7816 */ /* 0x000fc60000000027 */
[----:B------:R-:W-:Y:S02]  /*3590*/  FMUL.FTZ R137, R84, R137 ;  /* 0x0000008954897220 */ /* 0x000fe40000410000 */
[----:B------:R-:W-:Y:S01]  /*35a0*/  MUFU.SIN R116, R57 ;  /* 0x0000003900747308 */ /* 0x000fe20000000400 */
[----:B0-----:R-:W-:Y:S02]  /*35b0*/  FMUL.RZ R55, R52, 0.15915493667125701904 ;  /* 0x3e22f98334377820 */ /* 0x001fe4000040c000 */
[----:B------:R-:W-:Y:S02]  /*35c0*/  FMUL.FTZ R52, R53, R29 ;  /* 0x0000001d35347220 */ /* 0x000fe40000410000 */
[----:B------:R-:W-:-:S03]  /*35d0*/  FMUL.FTZ R140, R85, R140 ;  /* 0x0000008c558c7220 */ /* 0x000fc60000410000 */
[----:B------:R0:W-:Y:S08]  /*35e0*/  MUFU.COS R126, R57 ;  /* 0x00000039007e7308 */ /* 0x0001f00000000000 */
[----:B------:R-:W1:Y:S01]  /*35f0*/  MUFU.EX2 R115, R115 ;  /* 0x0000007300737308 */ /* 0x000e620000000800 */
[----:B0-----:R-:W-:Y:S02]  /*3600*/  FMUL.RZ R57, R52, 0.15915493667125701904 ;  /* 0x3e22f98334397820 */ /* 0x001fe4000040c000 */
[----:B------:R-:W-:-:S04]  /*3610*/  FMUL.FTZ R52, R53, R30 ;  /* 0x0000001e35347220 */ /* 0x000fc80000410000 */
[----:B------:R-:W-:Y:S01]  /*3620*/  FMUL.RZ R60, R52, 0.15915493667125701904 ;  /* 0x3e22f983343c7820 */ /* 0x000fe2000040c000 */
[----:B------:R-:W0:Y:S01]  /*3630*/  MUFU.EX2 R117, R117 ;  /* 0x0000007500757308 */ /* 0x000e220000000800 */
[----:B------:R-:W-:-:S04]  /*3640*/  FMUL.FTZ R52, R53, R31 ;  /* 0x0000001f35347220 */ /* 0x000fc80000410000 */
[----:B------:R-:W-:Y:S02]  /*3650*/  FMUL.RZ R61, R52, 0.15915493667125701904 ;  /* 0x3e22f983343d7820 */ /* 0x000fe4000040c000 */
[----:B------:R-:W-:Y:S01]  /*3660*/  FMUL.FTZ R52, R56, R31 ;  /* 0x0000001f38347220 */ /* 0x000fe20000410000 */
[----:B------:R-:W-:Y:S01]  /*3670*/  MUFU.SIN R118, R58 ;  /* 0x0000003a00767308 */ /* 0x000fe20000000400 */
[C---:B-1----:R-:W-:Y:S02]  /*3680*/  FMUL.FTZ R113, R115.reuse, R124 ;  /* 0x0000007c73717220 */ /* 0x042fe40000410000 */
[----:B------:R-:W-:-:S05]  /*3690*/  FMUL.FTZ R114, R115, R114 ;  /* 0x0000007273727220 */ /* 0x000fca0000410000 */
[----:B------:R-:W-:Y:S01]  /*36a0*/  MUFU.COS R119, R58 ;  /* 0x0000003a00777308 */ /* 0x000fe20000000000 */
[C---:B0-----:R-:W-:Y:S02]  /*36b0*/  FMUL.FTZ R115, R117.reuse, R126 ;  /* 0x0000007e75737220 */ /* 0x041fe40000410000 */
[----:B------:R-:W-:-:S05]  /*36c0*/  FMUL.FTZ R116, R117, R116 ;  /* 0x0000007475747220 */ /* 0x000fca0000410000 */
[----:B------:R-:W0:Y:S08]  /*36d0*/  MUFU.EX2 R123, R123 ;  /* 0x0000007b007b7308 */ /* 0x000e300000000800 */
[----:B------:R-:W1:Y:S08]  /*36e0*/  MUFU.EX2 R97, R97 ;  /* 0x0000006100617308 */ /* 0x000e700000000800 */
[----:B------:R-:W-:Y:S01]  /*36f0*/  MUFU.SIN R122, R60 ;  /* 0x0000003c007a7308 */ /* 0x000fe20000000400 */
[----:B0-----:R-:W-:-:S02]  /*3700*/  FMUL.FTZ R117, R123, R119 ;  /* 0x000000777b757220 */ /* 0x001fc40000410000 */
[----:B------:R-:W-:Y:S01]  /*3710*/  FMUL.FTZ R118, R123, R118 ;  /* 0x000000767b767220 */ /* 0x000fe20000410000 */
[----:B------:R-:W-:-:S04]  /*3720*/  PRMT R123, RZ, 0x5410, R36 ;  /* 0x00005410ff7b7816 */ /* 0x000fc80000000024 */
[----:B------:R0:W-:Y:S01]  /*3730*/  MUFU.COS R58, R60 ;  /* 0x0000003c003a7308 */ /* 0x0001e20000000000 */
[C---:B-1----:R-:W-:Y:S02]  /*3740*/  FMUL.FTZ R110, R97.reuse, R110 ;  /* 0x0000006e616e7220 */ /* 0x042fe40000410000 */
[----:B------:R-:W-:Y:S02]  /*3750*/  FMUL.FTZ R123, R82, R123 ;  /* 0x0000007b527b7220 */ /* 0x000fe40000410000 */
[----:B------:R-:W-:-:S03]  /*3760*/  FMUL.FTZ R109, R97, R109 ;  /* 0x0000006d616d7220 */ /* 0x000fc60000410000 */
[----:B------:R-:W-:Y:S01]  /*3770*/  MUFU.COS R130, R55 ;  /* 0x0000003700827308 */ /* 0x000fe20000000000 */
[----:B0-----:R-:W-:-:S04]  /*3780*/  FMUL.FTZ R60, R53, R33 ;  /* 0x00000021353c7220 */ /* 0x001fc80000410000 */
[----:B------:R-:W-:-:S03]  /*3790*/  FMUL.RZ R41, R60, 0.15915493667125701904 ;  /* 0x3e22f9833c297820 */ /* 0x000fc6000040c000 */
[----:B------:R-:W0:Y:S08]  /*37a0*/  MUFU.EX2 R131, R131 ;  /* 0x0000008300837308 */ /* 0x000e300000000800 */
[----:B------:R-:W1:Y:S08]  /*37b0*/  MUFU.EX2 R101, R101 ;  /* 0x0000006500657308 */ /* 0x000e700000000800 */
[----:B------:R-:W-:Y:S01]  /*37c0*/  MUFU.SIN R102, R57 ;  /* 0x0000003900667308 */ /* 0x000fe20000000400 */
[----:B0-----:R-:W-:Y:S01]  /*37d0*/  FMUL.FTZ R119, R131, R130 ;  /* 0x0000008283777220 */ /* 0x001fe20000410000 */
[----:B------:R-:W-:-:S05]  /*37e0*/  PRMT R130, RZ, 0x7610, R37 ;  /* 0x00007610ff827816 */ /* 0x000fca0000000025 */
[----:B------:R-:W-:Y:S01]  /*37f0*/  FMUL.FTZ R130, R83, R130 ;  /* 0x0000008253827220 */ /* 0x000fe20000410000 */
[----:B------:R-:W-:Y:S01]  /*3800*/  MUFU.COS R121, R57 ;  /* 0x0000003900797308 */ /* 0x000fe20000000000 */
[----:B-1----:R-:W-:-:S07]  /*3810*/  FMUL.FTZ R112, R101, R112 ;  /* 0x0000007065707220 */ /* 0x002fce0000410000 */
[----:B------:R-:W0:Y:S08]  /*3820*/  MUFU.EX2 R129, R129 ;  /* 0x0000008100817308 */ /* 0x000e300000000800 */
[----:B------:R-:W-:Y:S08]  /*3830*/  MUFU.SIN R127, R41 ;  /* 0x00000029007f7308 */ /* 0x000ff00000000400 */
[----:B------:R1:W-:Y:S01]  /*3840*/  MUFU.COS R128, R41 ;  /* 0x0000002900807308 */ /* 0x0003e20000000000 */
[----:B0-----:R-:W-:-:S07]  /*3850*/  FMUL.FTZ R102, R129, R102 ;  /* 0x0000006681667220 */ /* 0x001fce0000410000 */
[----:B------:R0:W2:Y:S01]  /*3860*/  MUFU.SIN R120, R55 ;  /* 0x0000003700787308 */ /* 0x0000a20000000400 */
[----:B-1----:R-:W-:Y:S02]  /*3870*/  PRMT R41, RZ, 0x7610, R36 ;  /* 0x00007610ff297816 */ /* 0x002fe40000000024 */
[----:B------:R-:W-:Y:S01]  /*3880*/  PRMT R36, RZ, 0x5410, R37 ;  /* 0x00005410ff247816 */ /* 0x000fe20000000025 */
[----:B------:R-:W-:Y:S02]  /*3890*/  FMUL.FTZ R37, R123, R110 ;  /* 0x0000006e7b257220 */ /* 0x000fe40000410000 */
[----:B------:R-:W-:Y:S02]  /*38a0*/  FMUL.FTZ R124, R82, R41 ;  /* 0x00000029527c7220 */ /* 0x000fe40000410000 */
[----:B------:R-:W-:Y:S01]  /*38b0*/  MUFU.SIN R105, R61 ;  /* 0x0000003d00697308 */ /* 0x000fe20000000400 */
[----:B0-----:R-:W-:Y:S02]  /*38c0*/  FMUL.FTZ R55, R53, R32 ;  /* 0x0000002035377220 */ /* 0x001fe40000410000 */
[----:B------:R-:W-:-:S02]  /*38d0*/  FMUL.FTZ R40, R124, R110 ;  /* 0x0000006e7c287220 */ /* 0x000fc40000410000 */
[----:B------:R-:W-:Y:S02]  /*38e0*/  FMUL.RZ R111, R55, 0.15915493667125701904 ;  /* 0x3e22f983376f7820 */ /* 0x000fe4000040c000 */
[-C--:B------:R-:W-:Y:S01]  /*38f0*/  FFMA.FTZ R37, R124, R109.reuse, R37 ;  /* 0x0000006d7c257223 */ /* 0x080fe20000010025 */
[----:B------:R0:W-:Y:S01]  /*3900*/  MUFU.COS R57, R61 ;  /* 0x0000003d00397308 */ /* 0x0001e20000000000 */
[----:B------:R-:W-:Y:S02]  /*3910*/  FFMA.FTZ R40, R123, R109, -R40 ;  /* 0x0000006d7b287223 */ /* 0x000fe40000010828 */
[----:B------:R-:W-:Y:S02]  /*3920*/  FADD.FTZ R46, R130, R37 ;  /* 0x00000025822e7221 */ /* 0x000fe40000010000 */
[----:B--2---:R-:W-:Y:S02]  /*3930*/  FMUL.FTZ R120, R131, R120 ;  /* 0x0000007883787220 */ /* 0x004fe40000410000 */
[----:B------:R-:W-:Y:S01]  /*3940*/  FMUL.FTZ R48, R112, R46 ;  /* 0x0000002e70307220 */ /* 0x000fe20000410000 */
[----:B------:R-:W-:Y:S01]  /*3950*/  MUFU.SIN R103, R111 ;  /* 0x0000006f00677308 */ /* 0x000fe20000000400 */
[----:B0-----:R-:W-:-:S02]  /*3960*/  IMAD R61, R54, c[0x0][0x1c0], RZ ;  /* 0x00007000363d7a24 */ /* 0x001fc400078e02ff */
[----:B------:R-:W-:-:S04]  /*3970*/  IMAD.WIDE.U32 R54, R100, c[0x0][0x1c0], RZ ;  /* 0x0000700064367a25 */ /* 0x000fc800078e00ff */
[----:B------:R-:W-:Y:S01]  /*3980*/  IMAD R61, R100, c[0x0][0x1c4], R61 ;  /* 0x00007100643d7a24 */ /* 0x000fe200078e023d */
[----:B------:R0:W-:Y:S01]  /*3990*/  MUFU.COS R104, R111 ;  /* 0x0000006f00687308 */ /* 0x0001e20000000000 */
[----:B------:R-:W-:-:S03]  /*39a0*/  LEA R60, P0, R54, R18, 0x1 ;  /* 0x00000012363c7211 */ /* 0x000fc600078008ff */
[----:B------:R-:W-:-:S04]  /*39b0*/  IADD3 R43, R55, R61, RZ ;  /* 0x0000003d372b7210 */ /* 0x000fc80007ffe0ff */
[----:B------:R-:W-:Y:S01]  /*39c0*/  LEA.HI.X R61, R54, R20, R43, 0x1, P0 ;  /* 0x00000014363d7211 */ /* 0x000fe200000f0c2b */
[----:B0-----:R-:W-:Y:S01]  /*39d0*/  FMUL.FTZ R111, R101, R106 ;  /* 0x0000006a656f7220 */ /* 0x001fe20000410000 */
[----:B------:R-:W-:Y:S01]  /*39e0*/  MUFU.SIN R125, R42 ;  /* 0x0000002a007d7308 */ /* 0x000fe20000000400 */
[----:B------:R-:W-:Y:S02]  /*39f0*/  FMUL.FTZ R101, R129, R121 ;  /* 0x0000007981657220 */ /* 0x000fe40000410000 */
[----:B------:R-:W-:Y:S02]  /*3a00*/  FMUL.FTZ R129, R83, R36 ;  /* 0x0000002453817220 */ /* 0x000fe40000410000 */
[----:B------:R-:W-:Y:S02]  /*3a10*/  FMUL.FTZ R36, R56, R35 ;  /* 0x0000002338247220 */ /* 0x000fe40000410000 */
[----:B------:R-:W-:Y:S01]  /*3a20*/  FADD.FTZ R37, R129, R40 ;  /* 0x0000002881257221 */ /* 0x000fe20000010000 */
[----:B------:R0:W-:Y:S01]  /*3a30*/  MUFU.COS R126, R42 ;  /* 0x0000002a007e7308 */ /* 0x0001e20000000000 */
[----:B------:R-:W-:-:S04]  /*3a40*/  IMAD.WIDE R60, R63, 0x10, R60 ;  /* 0x000000103f3c7825 */ /* 0x000fc800078e023c */
[-C--:B------:R-:W-:Y:S02]  /*3a50*/  FMUL.FTZ R49, R112, R37.reuse ;  /* 0x0000002570317220 */ /* 0x080fe40000410000 */
[C---:B------:R-:W-:Y:S01]  /*3a60*/  FFMA.FTZ R47, R111.reuse, R37, -R48 ;  /* 0x000000256f2f7223 */ /* 0x040fe20000010830 */
[----:B------:R-:W-:Y:S01]  /*3a70*/  PRMT R37, RZ, 0x5410, R38 ;  /* 0x00005410ff257816 */ /* 0x000fe20000000026 */
[----:B0-----:R-:W0:Y:S01]  /*3a80*/  LDS.128 R40, [R159+0x10] ;  /* 0x000010009f287984 */ /* 0x001e220000000c00 */
[----:B------:R-:W-:Y:S01]  /*3a90*/  FFMA.FTZ R46, R111, R46, R49 ;  /* 0x0000002e6f2e7223 */ /* 0x000fe20000010031 */
[----:B------:R-:W-:Y:S01]  /*3aa0*/  PRMT R38, RZ, 0x7610, R39 ;  /* 0x00007610ff267816 */ /* 0x000fe20000000027 */
[----:B------:R-:W-:Y:S01]  /*3ab0*/  MUFU.SIN R131, R50 ;  /* 0x0000003200837308 */ /* 0x000fe20000000400 */
[----:B------:R-:W-:Y:S02]  /*3ac0*/  FMUL.FTZ R138, R84, R37 ;  /* 0x00000025548a7220 */ /* 0x000fe40000410000 */
[----:B------:R-:W-:-:S02]  /*3ad0*/  FADD.FTZ R46, R137, R46 ;  /* 0x0000002e892e7221 */ /* 0x000fc40000010000 */
[----:B------:R-:W-:Y:S02]  /*3ae0*/  FADD.FTZ R47, R138, R47 ;  /* 0x0000002f8a2f7221 */ /* 0x000fe40000010000 */
[C---:B------:R-:W-:Y:S01]  /*3af0*/  FMUL.FTZ R48, R114.reuse, R46 ;  /* 0x0000002e72307220 */ /* 0x040fe20000410000 */
[----:B------:R-:W-:Y:S01]  /*3b00*/  MUFU.COS R136, R50 ;  /* 0x0000003200887308 */ /* 0x000fe20000000000 */
[-C--:B------:R-:W-:Y:S02]  /*3b10*/  FMUL.FTZ R39, R114, R47.reuse ;  /* 0x0000002f72277220 */ /* 0x080fe40000410000 */
[----:B------:R-:W-:Y:S02]  /*3b20*/  FFMA.FTZ R47, R113, R47, -R48 ;  /* 0x0000002f712f7223 */ /* 0x000fe40000010830 */
[----:B------:R-:W-:Y:S02]  /*3b30*/  FMUL.FTZ R37, R53, R64 ;  /* 0x0000004035257220 */ /* 0x000fe40000410000 */
[----:B------:R-:W-:Y:S01]  /*3b40*/  FFMA.FTZ R48, R113, R46, R39 ;  /* 0x0000002e71307223 */ /* 0x000fe20000010027 */
[----:B------:R-:W1:Y:S01]  /*3b50*/  MUFU.EX2 R36, R36 ;  /* 0x0000002400247308 */ /* 0x000e620000000800 */
[----:B------:R-:W-:-:S02]  /*3b60*/  FMUL.FTZ R139, R85, R38 ;  /* 0x00000026558b7220 */ /* 0x000fc40000410000 */
[----:B------:R-:W-:Y:S02]  /*3b70*/  FADD.FTZ R47, R140, R47 ;  /* 0x0000002f8c2f7221 */ /* 0x000fe40000010000 */
[----:B------:R-:W-:Y:S02]  /*3b80*/  FMUL.RZ R39, R37, 0.15915493667125701904 ;  /* 0x3e22f98325277820 */ /* 0x000fe4000040c000 */
[----:B------:R-:W-:Y:S01]  /*3b90*/  FADD.FTZ R48, R139, R48 ;  /* 0x000000308b307221 */ /* 0x000fe20000010000 */
[----:B------:R-:W2:Y:S01]  /*3ba0*/  MUFU.EX2 R44, R44 ;  /* 0x0000002c002c7308 */ /* 0x000ea20000000800 */
[C---:B------:R-:W-:Y:S02]  /*3bb0*/  FMUL.FTZ R37, R116.reuse, R47 ;  /* 0x0000002f74257220 */ /* 0x040fe40000410000 */
[-C--:B------:R-:W-:Y:S02]  /*3bc0*/  FMUL.FTZ R38, R116, R48.reuse ;  /* 0x0000003074267220 */ /* 0x080fe40000410000 */
[----:B------:R-:W-:-:S02]  /*3bd0*/  FFMA.FTZ R48, R115, R48, R37 ;  /* 0x0000003073307223 */ /* 0x000fc40000010025 */
[----:B------:R-:W-:Y:S01]  /*3be0*/  FFMA.FTZ R47, R115, R47, -R38 ;  /* 0x0000002f732f7223 */ /* 0x000fe20000010826 */
[----:B------:R-:W-:Y:S01]  /*3bf0*/  MUFU.EX2 R135, R135 ;  /* 0x0000008700877308 */ /* 0x000fe20000000800 */
[----:B------:R-:W-:Y:S02]  /*3c00*/  FMUL.FTZ R53, R53, R65 ;  /* 0x0000004135357220 */ /* 0x000fe40000410000 */
[----:B-1----:R-:W-:Y:S01]  /*3c10*/  FMUL.FTZ R136, R36, R136 ;  /* 0x0000008824887220 */ /* 0x002fe20000410000 */
[--C-:B0-----:R-:W-:Y:S01]  /*3c20*/  PRMT R141, RZ, 0x7610, R40.reuse ;  /* 0x00007610ff8d7816 */ /* 0x101fe20000000028 */
[----:B------:R-:W-:Y:S01]  /*3c30*/  FMUL.RZ R53, R53, 0.15915493667125701904 ;  /* 0x3e22f98335357820 */ /* 0x000fe2000040c000 */
[----:B------:R-:W-:Y:S02]  /*3c40*/  PRMT R37, RZ, 0x5410, R40 ;  /* 0x00005410ff257816 */ /* 0x000fe40000000028 */
[----:B------:R-:W-:Y:S01]  /*3c50*/  MUFU.EX2 R133, R133 ;  /* 0x0000008500857308 */ /* 0x000fe20000000800 */
[----:B------:R-:W-:Y:S01]  /*3c60*/  PRMT R150, RZ, 0x5410, R41 ;  /* 0x00005410ff967816 */ /* 0x000fe20000000029 */
[----:B------:R-:W-:-:S02]  /*3c70*/  FMUL.FTZ R141, R86, R141 ;  /* 0x0000008d568d7220 */ /* 0x000fc40000410000 */
[----:B------:R-:W-:Y:S02]  /*3c80*/  FMUL.FTZ R144, R86, R37 ;  /* 0x0000002556907220 */ /* 0x000fe40000410000 */
[----:B------:R-:W-:Y:S02]  /*3c90*/  FADD.FTZ R48, R141, R48 ;  /* 0x000000308d307221 */ /* 0x000fe40000010000 */
[----:B------:R-:W-:Y:S01]  /*3ca0*/  FADD.FTZ R47, R144, R47 ;  /* 0x0000002f902f7221 */ /* 0x000fe20000010000 */
[----:B------:R-:W0:Y:S01]  /*3cb0*/  MUFU.COS R134, R53 ;  /* 0x0000003500867308 */ /* 0x000e220000000000 */
[C---:B------:R-:W-:Y:S02]  /*3cc0*/  FMUL.FTZ R38, R118.reuse, R48 ;  /* 0x0000003076267220 */ /* 0x040fe40000410000 */
[-C--:B------:R-:W-:Y:S02]  /*3cd0*/  FMUL.FTZ R37, R118, R47.reuse ;  /* 0x0000002f76257220 */ /* 0x080fe40000410000 */
[----:B------:R-:W-:Y:S01]  /*3ce0*/  FFMA.FTZ R47, R117, R47, -R38 ;  /* 0x0000002f752f7223 */ /* 0x000fe20000010826 */
[----:B------:R-:W-:Y:S01]  /*3cf0*/  PRMT R38, RZ, 0x7610, R41 ;  /* 0x00007610ff267816 */ /* 0x000fe20000000029 */
[----:B------:R-:W-:Y:S01]  /*3d00*/  FMUL.FTZ R150, R87, R150 ;  /* 0x0000009657967220 */ /* 0x000fe20000410000 */
[----:B------:R-:W1:Y:S01]  /*3d10*/  MUFU.COS R132, R39 ;  /* 0x0000002700847308 */ /* 0x000e620000000000 */
[----:B------:R-:W-:-:S02]  /*3d20*/  FFMA.FTZ R48, R117, R48, R37 ;  /* 0x0000003075307223 */ /* 0x000fc40000010025 */
[----:B------:R-:W-:Y:S02]  /*3d30*/  FMUL.FTZ R149, R87, R38 ;  /* 0x0000002657957220 */ /* 0x000fe40000410000 */
[----:B------:R-:W-:Y:S02]  /*3d40*/  FADD.FTZ R47, R150, R47 ;  /* 0x0000002f962f7221 */ /* 0x000fe40000010000 */
[----:B------:R-:W-:Y:S01]  /*3d50*/  FMUL.FTZ R131, R36, R131 ;  /* 0x0000008324837220 */ /* 0x000fe20000410000 */
[----:B------:R3:W4:Y:S01]  /*3d60*/  MUFU.SIN R40, R53 ;  /* 0x0000003500287308 */ /* 0x0007220000000400 */
[----:B------:R-:W-:Y:S02]  /*3d70*/  FADD.FTZ R48, R149, R48 ;  /* 0x0000003095307221 */ /* 0x000fe40000010000 */
[----:B------:R-:W-:Y:S02]  /*3d80*/  FMUL.FTZ R41, R120, R47 ;  /* 0x0000002f78297220 */ /* 0x000fe40000410000 */
[----:B--2---:R-:W-:-:S02]  /*3d90*/  FMUL.FTZ R128, R44, R128 ;  /* 0x000000802c807220 */ /* 0x004fc40000410000 */
[----:B------:R-:W-:Y:S01]  /*3da0*/  FMUL.FTZ R127, R44, R127 ;  /* 0x0000007f2c7f7220 */ /* 0x000fe20000410000 */
[----:B------:R-:W2:Y:S01]  /*3db0*/  MUFU.EX2 R45, R45 ;  /* 0x0000002d002d7308 */ /* 0x000ea20000000800 */
[-C--:B------:R-:W-:Y:S02]  /*3dc0*/  FMUL.FTZ R44, R120, R48.reuse ;  /* 0x00000030782c7220 */ /* 0x080fe40000410000 */
[----:B---3--:R-:W-:-:S05]  /*3dd0*/  FFMA.FTZ R53, R119, R48, R41 ;  /* 0x0000003077357223 */ /* 0x008fca0000010029 */
[----:B------:R3:W5:Y:S01]  /*3de0*/  MUFU.SIN R46, R39 ;  /* 0x00000027002e7308 */ /* 0x0007620000000400 */
[----:B0-----:R-:W-:-:S07]  /*3df0*/  FMUL.FTZ R134, R135, R134 ;  /* 0x0000008687867220 */ /* 0x001fce0000410000 */
[----:B------:R-:W0:Y:S01]  /*3e00*/  MUFU.EX2 R62, R62 ;  /* 0x0000003e003e7308 */ /* 0x000e220000000800 */
[----:B---3--:R-:W2:Y:S01]  /*3e10*/  LDS.128 R36, [R159+0x20] ;  /* 0x000020009f247984 */ /* 0x008ea20000000c00 */
[----:B------:R-:W-:Y:S01]  /*3e20*/  PRMT R41, RZ, 0x7610, R42 ;  /* 0x00007610ff297816 */ /* 0x000fe2000000002a */
[----:B-1----:R-:W-:Y:S02]  /*3e30*/  FMUL.FTZ R132, R133, R132 ;  /* 0x0000008485847220 */ /* 0x002fe40000410000 */
[----:B----4-:R-:W-:-:S03]  /*3e40*/  FMUL.FTZ R135, R135, R40 ;  /* 0x0000002887877220 */ /* 0x010fc60000410000 */
[----:B------:R-:W1:Y:S01]  /*3e50*/  MUFU.EX2 R96, R96 ;  /* 0x0000006000607308 */ /* 0x000e620000000800 */
[C---:B--2---:R-:W-:Y:S01]  /*3e60*/  FMUL.FTZ R126, R45.reuse, R126 ;  /* 0x0000007e2d7e7220 */ /* 0x044fe20000410000 */
[----:B------:R-:W-:Y:S01]  /*3e70*/  PRMT R143, RZ, 0x5410, R42 ;  /* 0x00005410ff8f7816 */ /* 0x000fe2000000002a */
[----:B------:R-:W-:-:S05]  /*3e80*/  FMUL.FTZ R125, R45, R125 ;  /* 0x0000007d2d7d7220 */ /* 0x000fca0000410000 */
[----:B------:R-:W2:Y:S01]  /*3e90*/  MUFU.EX2 R59, R59 ;  /* 0x0000003b003b7308 */ /* 0x000ea20000000800 */
[----:B-----5:R-:W-:-:S07]  /*3ea0*/  FMUL.FTZ R133, R133, R46 ;  /* 0x0000002e85857220 */ /* 0x020fce0000410000 */
[----:B------:R-:W4:Y:S01]  /*3eb0*/  MUFU.EX2 R52, R52 ;  /* 0x0000003400347308 */ /* 0x000f220000000800 */
[----:B------:R-:W-:Y:S01]  /*3ec0*/  FFMA.FTZ R40, R119, R47, -R44 ;  /* 0x0000002f77287223 */ /* 0x000fe2000001082c */
[----:B------:R-:W-:Y:S01]  /*3ed0*/  PRMT R148, RZ, 0x5410, R43 ;  /* 0x00005410ff947816 */ /* 0x000fe2000000002b */
[----:B------:R5:W3:Y:S01]  /*3ee0*/  LDG.E.128 R44, [R60.64+0x200] ;  /* 0x000200043c2c7981 */ /* 0x000ae2000c1e1d00 */
[----:B------:R-:W-:Y:S02]  /*3ef0*/  FMUL.FTZ R142, R88, R41 ;  /* 0x00000029588e7220 */ /* 0x000fe40000410000 */
[C---:B0-----:R-:W-:Y:S01]  /*3f00*/  FMUL.FTZ R104, R62.reuse, R104 ;  /* 0x000000683e687220 */ /* 0x041fe20000410000 */
[----:B------:R5:W3:Y:S01]  /*3f10*/  LDG.E.128 R48, [R60.64+0x400] ;  /* 0x000400043c307981 */ /* 0x000ae2000c1e1d00 */
[----:B------:R-:W-:Y:S02]  /*3f20*/  FMUL.FTZ R103, R62, R103 ;  /* 0x000000673e677220 */ /* 0x000fe40000410000 */
[----:B------:R-:W-:-:S02]  /*3f30*/  FMUL.FTZ R143, R88, R143 ;  /* 0x0000008f588f7220 */ /* 0x000fc40000410000 */
[----:B------:R-:W-:Y:S02]  /*3f40*/  FADD.FTZ R62, R142, R53 ;  /* 0x000000358e3e7221 */ /* 0x000fe40000010000 */
[C---:B-1----:R-:W-:Y:S02]  /*3f50*/  FMUL.FTZ R108, R96.reuse, R108 ;  /* 0x0000006c606c7220 */ /* 0x042fe40000410000 */
[----:B------:R-:W-:Y:S02]  /*3f60*/  FMUL.FTZ R107, R96, R107 ;  /* 0x0000006b606b7220 */ /* 0x000fe40000410000 */
[----:B------:R-:W-:Y:S02]  /*3f70*/  FADD.FTZ R41, R143, R40 ;  /* 0x000000288f297221 */ /* 0x000fe40000010000 */
[----:B------:R-:W-:Y:S01]  /*3f80*/  FMUL.FTZ R96, R102, R62 ;  /* 0x0000003e66607220 */ /* 0x000fe20000410000 */
[----:B------:R-:W-:Y:S01]  /*3f90*/  PRMT R40, RZ, 0x7610, R43 ;  /* 0x00007610ff287816 */ /* 0x000fe2000000002b */
[----:B------:R-:W-:-:S02]  /*3fa0*/  FMUL.FTZ R42, R108, R110 ;  /* 0x0000006e6c2a7220 */ /* 0x000fc40000410000 */
[-C--:B------:R-:W-:Y:S02]  /*3fb0*/  FMUL.FTZ R63, R102, R41.reuse ;  /* 0x00000029663f7220 */ /* 0x080fe40000410000 */
[----:B------:R-:W-:Y:S02]  /*3fc0*/  FFMA.FTZ R43, R101, R41, -R96 ;  /* 0x00000029652b7223 */ /* 0x000fe40000010860 */
[C---:B------:R-:W-:Y:S02]  /*3fd0*/  FMUL.FTZ R41, R107.reuse, R110 ;  /* 0x0000006e6b297220 */ /* 0x040fe40000410000 */
[----:B------:R-:W-:Y:S02]  /*3fe0*/  FFMA.FTZ R42, R107, R109, -R42 ;  /* 0x0000006d6b2a7223 */ /* 0x000fe4000001082a */
[C---:B--2---:R-:W-:Y:S02]  /*3ff0*/  FMUL.FTZ R121, R59.reuse, R58 ;  /* 0x0000003a3b797220 */ /* 0x044fe40000410000 */
[----:B------:R-:W-:-:S02]  /*4000*/  FMUL.FTZ R122, R59, R122 ;  /* 0x0000007a3b7a7220 */ /* 0x000fc40000410000 */
[C---:B----4-:R-:W-:Y:S02]  /*4010*/  FMUL.FTZ R106, R52.reuse, R57 ;  /* 0x00000039346a7220 */ /* 0x050fe40000410000 */
[----:B------:R-:W-:Y:S01]  /*4020*/  FMUL.FTZ R105, R52, R105 ;  /* 0x0000006934697220 */ /* 0x000fe20000410000 */
[----:B------:R5:W2:Y:S01]  /*4030*/  LDG.E.128 R56, [R60.64] ;  /* 0x000000043c387981 */ /* 0x000aa2000c1e1d00 */
[----:B------:R-:W-:Y:S02]  /*4040*/  FMUL.FTZ R148, R89, R148 ;  /* 0x0000009459947220 */ /* 0x000fe40000410000 */
[----:B------:R-:W-:Y:S01]  /*4050*/  FFMA.FTZ R41, R108, R109, R41 ;  /* 0x0000006d6c297223 */ /* 0x000fe20000010029 */
[----:B------:R5:W4:Y:S01]  /*4060*/  LDG.E.128 R52, [R60.64+0x600] ;  /* 0x000600043c347981 */ /* 0x000b22000c1e1d00 */
[----:B------:R-:W-:Y:S02]  /*4070*/  FFMA.FTZ R62, R101, R62, R63 ;  /* 0x0000003e653e7223 */ /* 0x000fe4000001003f */
[----:B------:R-:W-:-:S02]  /*4080*/  FMUL.FTZ R147, R89, R40 ;  /* 0x0000002859937220 */ /* 0x000fc40000410000 */
[----:B------:R-:W-:Y:S02]  /*4090*/  FADD.FTZ R43, R148, R43 ;  /* 0x0000002b942b7221 */ /* 0x000fe40000010000 */
[CC--:B------:R-:W-:Y:S02]  /*40a0*/  FMUL.FTZ R40, R112.reuse, R41.reuse ;  /* 0x0000002970287220 */ /* 0x0c0fe40000410000 */
[----:B-----5:R-:W-:Y:S02]  /*40b0*/  FMUL.FTZ R60, R112, R42 ;  /* 0x0000002a703c7220 */ /* 0x020fe40000410000 */
[----:B------:R-:W-:Y:S02]  /*40c0*/  FADD.FTZ R62, R147, R62 ;  /* 0x0000003e933e7221 */ /* 0x000fe40000010000 */
[----:B------:R-:W-:Y:S02]  /*40d0*/  FFMA.FTZ R60, R111, R41, R60 ;  /* 0x000000296f3c7223 */ /* 0x000fe4000001003c */
[----:B------:R-:W-:-:S02]  /*40e0*/  FMUL.FTZ R41, R122, R43 ;  /* 0x0000002b7a297220 */ /* 0x000fc40000410000 */
[----:B------:R-:W-:Y:S02]  /*40f0*/  FFMA.FTZ R40, R111, R42, -R40 ;  /* 0x0000002a6f287223 */ /* 0x000fe40000010828 */
[----:B------:R-:W-:Y:S02]  /*4100*/  FMUL.FTZ R42, R114, R60 ;  /* 0x0000003c722a7220 */ /* 0x000fe40000410000 */
[-C--:B------:R-:W-:Y:S01]  /*4110*/  FMUL.FTZ R96, R122, R62.reuse ;  /* 0x0000003e7a607220 */ /* 0x080fe20000410000 */
[--C-:B------:R-:W-:Y:S01]  /*4120*/  PRMT R153, RZ, 0x7610, R36.reuse ;  /* 0x00007610ff997816 */ /* 0x100fe20000000024 */
[----:B------:R-:W-:Y:S01]  /*4130*/  FFMA.FTZ R62, R121, R62, R41 ;  /* 0x0000003e793e7223 */ /* 0x000fe20000010029 */
[----:B------:R-:W-:Y:S01]  /*4140*/  PRMT R41, RZ, 0x5410, R36 ;  /* 0x00005410ff297816 */ /* 0x000fe20000000024 */
[-C--:B------:R-:W-:Y:S02]  /*4150*/  FFMA.FTZ R42, R113, R40.reuse, -R42 ;  /* 0x00000028712a7223 */ /* 0x080fe4000001082a */
[----:B------:R-:W-:-:S02]  /*4160*/  FMUL.FTZ R40, R114, R40 ;  /* 0x0000002872287220 */ /* 0x000fc40000410000 */
[C---:B------:R-:W-:Y:S02]  /*4170*/  FMUL.FTZ R153, R90.reuse, R153 ;  /* 0x000000995a997220 */ /* 0x040fe40000410000 */
[----:B------:R-:W-:Y:S02]  /*4180*/  FMUL.FTZ R154, R90, R41 ;  /* 0x000000295a9a7220 */ /* 0x000fe40000410000 */
[----:B------:R-:W-:Y:S02]  /*4190*/  FFMA.FTZ R40, R113, R60, R40 ;  /* 0x0000003c71287223 */ /* 0x000fe40000010028 */
[----:B------:R-:W-:Y:S02]  /*41a0*/  FMUL.FTZ R41, R116, R42 ;  /* 0x0000002a74297220 */ /* 0x000fe40000410000 */
[----:B------:R-:W-:Y:S02]  /*41b0*/  FFMA.FTZ R43, R121, R43, -R96 ;  /* 0x0000002b792b7223 */ /* 0x000fe40000010860 */
[----:B------:R-:W-:-:S02]  /*41c0*/  FADD.FTZ R62, R153, R62 ;  /* 0x0000003e993e7221 */ /* 0x000fc40000010000 */
[-C--:B------:R-:W-:Y:S02]  /*41d0*/  FMUL.FTZ R36, R116, R40.reuse ;  /* 0x0000002874247220 */ /* 0x080fe40000410000 */
[----:B------:R-:W-:Y:S02]  /*41e0*/  FFMA.FTZ R41, R115, R40, R41 ;  /* 0x0000002873297223 */ /* 0x000fe40000010029 */
[----:B------:R-:W-:Y:S02]  /*41f0*/  FADD.FTZ R43, R154, R43 ;  /* 0x0000002b9a2b7221 */ /* 0x000fe40000010000 */
[----:B------:R-:W-:Y:S02]  /*4200*/  FMUL.FTZ R60, R105, R62 ;  /* 0x0000003e693c7220 */ /* 0x000fe40000410000 */
[----:B------:R-:W-:Y:S02]  /*4210*/  FFMA.FTZ R36, R115, R42, -R36 ;  /* 0x0000002a73247223 */ /* 0x000fe40000010824 */
[----:B------:R-:W-:-:S02]  /*4220*/  FMUL.FTZ R40, R118, R41 ;  /* 0x0000002976287220 */ /* 0x000fc40000410000 */
[-C--:B------:R-:W-:Y:S02]  /*4230*/  FFMA.FTZ R61, R106, R43.reuse, -R60 ;  /* 0x0000002b6a3d7223 */ /* 0x080fe4000001083c */
[-C--:B------:R-:W-:Y:S02]  /*4240*/  FFMA.FTZ R60, R117, R36.reuse, -R40 ;  /* 0x00000024753c7223 */ /* 0x080fe40000010828 */
[----:B------:R-:W-:Y:S01]  /*4250*/  FMUL.FTZ R40, R118, R36 ;  /* 0x0000002476287220 */ /* 0x000fe20000410000 */
[--C-:B------:R-:W-:Y:S01]  /*4260*/  PRMT R36, RZ, 0x7610, R37.reuse ;  /* 0x00007610ff247816 */ /* 0x100fe20000000025 */
[----:B------:R-:W-:Y:S01]  /*4270*/  FMUL.FTZ R63, R105, R43 ;  /* 0x0000002b693f7220 */ /* 0x000fe20000410000 */
[----:B------:R-:W-:-:S03]  /*4280*/  PRMT R146, RZ, 0x5410, R37 ;  /* 0x00005410ff927816 */ /* 0x000fc60000000025 */
[----:B------:R-:W-:Y:S02]  /*4290*/  FMUL.FTZ R145, R91, R36 ;  /* 0x000000245b917220 */ /* 0x000fe40000410000 */
[----:B------:R-:W-:Y:S02]  /*42a0*/  FFMA.FTZ R36, R117, R41, R40 ;  /* 0x0000002975247223 */ /* 0x000fe40000010028 */
[----:B------:R-:W-:Y:S01]  /*42b0*/  FFMA.FTZ R62, R106, R62, R63 ;  /* 0x0000003e6a3e7223 */ /* 0x000fe2000001003f */
[----:B------:R-:W0:Y:S01]  /*42c0*/  LDS.128 R40, [R159+0x30] ;  /* 0x000030009f287984 */ /* 0x000e220000000c00 */
[----:B------:R-:W-:Y:S02]  /*42d0*/  FMUL.FTZ R146, R91, R146 ;  /* 0x000000925b927220 */ /* 0x000fe40000410000 */
[----:B------:R-:W-:Y:S02]  /*42e0*/  FADD.FTZ R63, R145, R62 ;  /* 0x0000003e913f7221 */ /* 0x000fe40000010000 */
[----:B------:R-:W-:-:S02]  /*42f0*/  FADD.FTZ R62, R146, R61 ;  /* 0x0000003d923e7221 */ /* 0x000fc40000010000 */
[C---:B------:R-:W-:Y:S01]  /*4300*/  FMUL.FTZ R37, R120.reuse, R36 ;  /* 0x0000002478257220 */ /* 0x040fe20000410000 */
[--C-:B------:R-:W-:Y:S01]  /*4310*/  PRMT R151, RZ, 0x7610, R38.reuse ;  /* 0x00007610ff977816 */ /* 0x100fe20000000026 */
[----:B------:R-:W-:Y:S02]  /*4320*/  FMUL.FTZ R61, R120, R60 ;  /* 0x0000003c783d7220 */ /* 0x000fe40000410000 */
[----:B------:R-:W-:Y:S02]  /*4330*/  FMUL.FTZ R96, R103, R62 ;  /* 0x0000003e67607220 */ /* 0x000fe40000410000 */
[C---:B------:R-:W-:Y:S01]  /*4340*/  FFMA.FTZ R60, R119.reuse, R60, -R37 ;  /* 0x0000003c773c7223 */ /* 0x040fe20000010825 */
[----:B------:R-:W-:Y:S01]  /*4350*/  PRMT R37, RZ, 0x5410, R38 ;  /* 0x00005410ff257816 */ /* 0x000fe20000000026 */
[----:B------:R-:W-:Y:S02]  /*4360*/  FFMA.FTZ R61, R119, R36, R61 ;  /* 0x00000024773d7223 */ /* 0x000fe4000001003d */
[----:B------:R-:W-:-:S02]  /*4370*/  FMUL.FTZ R97, R103, R63 ;  /* 0x0000003f67617220 */ /* 0x000fc40000410000 */
[----:B------:R-:W-:Y:S02]  /*4380*/  FFMA.FTZ R96, R104, R63, R96 ;  /* 0x0000003f68607223 */ /* 0x000fe40000010060 */
[----:B------:R-:W-:Y:S02]  /*4390*/  FMUL.FTZ R151, R92, R151 ;  /* 0x000000975c977220 */ /* 0x000fe40000410000 */
[----:B------:R-:W-:Y:S02]  /*43a0*/  FMUL.FTZ R36, R102, R61 ;  /* 0x0000003d66247220 */ /* 0x000fe40000410000 */
[----:B------:R-:W-:Y:S02]  /*43b0*/  FFMA.FTZ R97, R104, R62, -R97 ;  /* 0x0000003e68617223 */ /* 0x000fe40000010861 */
[----:B------:R-:W-:Y:S02]  /*43c0*/  FMUL.FTZ R152, R92, R37 ;  /* 0x000000255c987220 */ /* 0x000fe40000410000 */
[----:B------:R-:W-:-:S02]  /*43d0*/  FADD.FTZ R96, R151, R96 ;  /* 0x0000006097607221 */ /* 0x000fc40000010000 */
[-C--:B------:R-:W-:Y:S02]  /*43e0*/  FMUL.FTZ R38, R102, R60.reuse ;  /* 0x0000003c66267220 */ /* 0x080fe40000410000 */
[----:B------:R-:W-:Y:S01]  /*43f0*/  FFMA.FTZ R60, R101, R60, -R36 ;  /* 0x0000003c653c7223 */ /* 0x000fe20000010824 */
[----:B------:R-:W-:Y:S01]  /*4400*/  PRMT R156, RZ, 0x5410, R39 ;  /* 0x00005410ff9c7816 */ /* 0x000fe20000000027 */
[----:B------:R-:W-:Y:S01]  /*4410*/  FADD.FTZ R97, R152, R97 ;  /* 0x0000006198617221 */ /* 0x000fe20000010000 */
[----:B------:R-:W-:Y:S01]  /*4420*/  PRMT R36, RZ, 0x7610, R39 ;  /* 0x00007610ff247816 */ /* 0x000fe20000000027 */
[----:B------:R-:W-:Y:S02]  /*4430*/  FMUL.FTZ R37, R127, R96 ;  /* 0x000000607f257220 */ /* 0x000fe40000410000 */
[----:B------:R-:W-:Y:S02]  /*4440*/  FFMA.FTZ R38, R101, R61, R38 ;  /* 0x0000003d65267223 */ /* 0x000fe40000010026 */
[----:B------:R-:W-:-:S02]  /*4450*/  FMUL.FTZ R39, R122, R60 ;  /* 0x0000003c7a277220 */ /* 0x000fc40000410000 */
[-C--:B------:R-:W-:Y:S02]  /*4460*/  FMUL.FTZ R61, R127, R97.reuse ;  /* 0x000000617f3d7220 */ /* 0x080fe40000410000 */
[----:B------:R-:W-:Y:S02]  /*4470*/  FFMA.FTZ R97, R128, R97, -R37 ;  /* 0x0000006180617223 */ /* 0x000fe40000010825 */
[----:B------:R-:W-:Y:S02]  /*4480*/  FMUL.FTZ R37, R122, R38 ;  /* 0x000000267a257220 */ /* 0x000fe40000410000 */
[----:B------:R-:W-:Y:S02]  /*4490*/  FMUL.FTZ R156, R93, R156 ;  /* 0x0000009c5d9c7220 */ /* 0x000fe40000410000 */
[----:B------:R-:W-:Y:S02]  /*44a0*/  FFMA.FTZ R39, R121, R38, R39 ;  /* 0x0000002679277223 */ /* 0x000fe40000010027 */
[----:B------:R-:W-:-:S02]  /*44b0*/  FFMA.FTZ R96, R128, R96, R61 ;  /* 0x0000006080607223 */ /* 0x000fc4000001003d */
[----:B------:R-:W-:Y:S02]  /*44c0*/  FMUL.FTZ R155, R93, R36 ;  /* 0x000000245d9b7220 */ /* 0x000fe40000410000 */
[----:B------:R-:W-:Y:S02]  /*44d0*/  FFMA.FTZ R37, R121, R60, -R37 ;  /* 0x0000003c79257223 */ /* 0x000fe40000010825 */
[----:B------:R-:W-:Y:S02]  /*44e0*/  FADD.FTZ R97, R156, R97 ;  /* 0x000000619c617221 */ /* 0x000fe40000010000 */
[----:B------:R-:W-:Y:S02]  /*44f0*/  FMUL.FTZ R36, R105, R39 ;  /* 0x0000002769247220 */ /* 0x000fe40000410000 */
[----:B------:R-:W-:Y:S02]  /*4500*/  FADD.FTZ R96, R155, R96 ;  /* 0x000000609b607221 */ /* 0x000fe40000010000 */
[----:B------:R-:W-:-:S02]  /*4510*/  FMUL.FTZ R38, R105, R37 ;  /* 0x0000002569267220 */ /* 0x000fc40000410000 */
[C---:B------:R-:W-:Y:S02]  /*4520*/  FMUL.FTZ R61, R125.reuse, R97 ;  /* 0x000000617d3d7220 */ /* 0x040fe40000410000 */
[C---:B------:R-:W-:Y:S02]  /*4530*/  FFMA.FTZ R36, R106.reuse, R37, -R36 ;  /* 0x000000256a247223 */ /* 0x040fe40000010824 */
[-C--:B------:R-:W-:Y:S02]  /*4540*/  FMUL.FTZ R60, R125, R96.reuse ;  /* 0x000000607d3c7220 */ /* 0x080fe40000410000 */
[----:B------:R-:W-:Y:S02]  /*4550*/  FFMA.FTZ R38, R106, R39, R38 ;  /* 0x000000276a267223 */ /* 0x000fe40000010026 */
[----:B------:R-:W-:Y:S01]  /*4560*/  FFMA.FTZ R96, R126, R96, R61 ;  /* 0x000000607e607223 */ /* 0x000fe2000001003d */
[----:B0-----:R-:W-:Y:S01]  /*4570*/  PRMT R157, RZ, 0x7610, R40 ;  /* 0x00007610ff9d7816 */ /* 0x001fe20000000028 */
[----:B------:R-:W-:-:S02]  /*4580*/  FMUL.FTZ R61, R103, R36 ;  /* 0x00000024673d7220 */ /* 0x000fc40000410000 */
[-C--:B------:R-:W-:Y:S01]  /*4590*/  FMUL.FTZ R39, R103, R38.reuse ;  /* 0x0000002667277220 */ /* 0x080fe20000410000 */
[----:B------:R-:W-:Y:S01]  /*45a0*/  PRMT R37, RZ, 0x5410, R40 ;  /* 0x00005410ff257816 */ /* 0x000fe20000000028 */
[----:B------:R-:W-:Y:S02]  /*45b0*/  FFMA.FTZ R61, R104, R38, R61 ;  /* 0x00000026683d7223 */ /* 0x000fe4000001003d */
[----:B------:R-:W-:Y:S02]  /*45c0*/  FMUL.FTZ R157, R94, R157 ;  /* 0x0000009d5e9d7220 */ /* 0x000fe40000410000 */
[----:B------:R-:W-:Y:S02]  /*45d0*/  FFMA.FTZ R39, R104, R36, -R39 ;  /* 0x0000002468277223 */ /* 0x000fe40000010827 */
        /* <DEDUP_REMOVED lines=8> */
[----:B------:R-:W-:Y:S01]  /*4660*/  FFMA.FTZ R37, R128, R61, R37 ;  /* 0x0000003d80257223 */ /* 0x000fe20000010025 */
[--C-:B------:R-:W-:Y:S01]  /*4670*/  PRMT R36, RZ, 0x5410, R41.reuse ;  /* 0x00005410ff247816 */ /* 0x100fe20000000029 */
[----:B------:R-:W-:Y:S01]  /*4680*/  FMUL.FTZ R40, R125, R39 ;  /* 0x000000277d287220 */ /* 0x000fe20000410000 */
[----:B------:R-:W-:Y:S01]  /*4690*/  PRMT R160, RZ, 0x7610, R41 ;  /* 0x00007610ffa07816 */ /* 0x000fe20000000029 */
[-C--:B------:R-:W-:Y:S02]  /*46a0*/  FFMA.FTZ R60, R136, R97.reuse, -R38 ;  /* 0x00000061883c7223 */ /* 0x080fe40000010826 */
[----:B------:R-:W-:Y:S02]  /*46b0*/  FMUL.FTZ R63, R131, R97 ;  /* 0x00000061833f7220 */ /* 0x000fe40000410000 */
[-C--:B------:R-:W-:Y:S02]  /*46c0*/  FMUL.FTZ R38, R125, R37.reuse ;  /* 0x000000257d267220 */ /* 0x080fe40000410000 */
[----:B------:R-:W-:-:S02]  /*46d0*/  FFMA.FTZ R37, R126, R37, R40 ;  /* 0x000000257e257223 */ /* 0x000fc40000010028 */
[C---:B------:R-:W-:Y:S02]  /*46e0*/  FMUL.FTZ R161, R95.reuse, R36 ;  /* 0x000000245fa17220 */ /* 0x040fe40000410000 */
[----:B------:R-:W-:Y:S02]  /*46f0*/  FFMA.FTZ R63, R136, R96, R63 ;  /* 0x00000060883f7223 */ /* 0x000fe4000001003f */
[----:B------:R-:W-:Y:S02]  /*4700*/  FMUL.FTZ R160, R95, R160 ;  /* 0x000000a05fa07220 */ /* 0x000fe40000410000 */
[----:B------:R-:W-:Y:S02]  /*4710*/  FFMA.FTZ R38, R126, R39, -R38 ;  /* 0x000000277e267223 */ /* 0x000fe40000010826 */
[----:B------:R-:W-:Y:S02]  /*4720*/  FMUL.FTZ R39, R131, R37 ;  /* 0x0000002583277220 */ /* 0x000fe40000410000 */
[----:B------:R-:W-:-:S02]  /*4730*/  FADD.FTZ R60, R161, R60 ;  /* 0x0000003ca13c7221 */ /* 0x000fc40000010000 */
[----:B------:R-:W-:Y:S02]  /*4740*/  FADD.FTZ R63, R160, R63 ;  /* 0x0000003fa03f7221 */ /* 0x000fe40000010000 */
[CC--:B------:R-:W-:Y:S01]  /*4750*/  FFMA.FTZ R36, R136.reuse, R38.reuse, -R39 ;  /* 0x0000002688247223 */ /* 0x0c0fe20000010827 */
[--C-:B------:R-:W-:Y:S01]  /*4760*/  PRMT R39, RZ, 0x7610, R42.reuse ;  /* 0x00007610ff277816 */ /* 0x100fe2000000002a */
[----:B------:R-:W-:Y:S01]  /*4770*/  FMUL.FTZ R40, R131, R38 ;  /* 0x0000002683287220 */ /* 0x000fe20000410000 */
[----:B------:R-:W-:Y:S01]  /*4780*/  PRMT R163, RZ, 0x5410, R42 ;  /* 0x00005410ffa37816 */ /* 0x000fe2000000002a */
[C---:B------:R-:W-:Y:S02]  /*4790*/  FMUL.FTZ R61, R133.reuse, R60 ;  /* 0x0000003c853d7220 */ /* 0x040fe40000410000 */
[----:B------:R-:W-:Y:S02]  /*47a0*/  FMUL.FTZ R41, R133, R63 ;  /* 0x0000003f85297220 */ /* 0x000fe40000410000 */
[----:B------:R-:W-:-:S02]  /*47b0*/  FFMA.FTZ R37, R136, R37, R40 ;  /* 0x0000002588257223 */ /* 0x000fc40000010028 */
[----:B------:R-:W-:Y:S02]  /*47c0*/  FFMA.FTZ R61, R132, R63, R61 ;  /* 0x0000003f843d7223 */ /* 0x000fe4000001003d */
[----:B------:R-:W-:Y:S02]  /*47d0*/  FMUL.FTZ R162, R98, R39 ;  /* 0x0000002762a27220 */ /* 0x000fe40000410000 */
[----:B------:R-:W-:Y:S02]  /*47e0*/  FFMA.FTZ R60, R132, R60, -R41 ;  /* 0x0000003c843c7223 */ /* 0x000fe40000010829 */
[----:B------:R-:W-:Y:S02]  /*47f0*/  FMUL.FTZ R163, R98, R163 ;  /* 0x000000a362a37220 */ /* 0x000fe40000410000 */
[C---:B------:R-:W-:Y:S02]  /*4800*/  FMUL.FTZ R38, R133.reuse, R36 ;  /* 0x0000002485267220 */ /* 0x040fe40000410000 */
[----:B------:R-:W-:-:S02]  /*4810*/  FMUL.FTZ R39, R133, R37 ;  /* 0x0000002585277220 */ /* 0x000fc40000410000 */
[----:B------:R-:W-:Y:S02]  /*4820*/  FADD.FTZ R61, R162, R61 ;  /* 0x0000003da23d7221 */ /* 0x000fe40000010000 */
[----:B------:R-:W-:Y:S02]  /*4830*/  FADD.FTZ R60, R163, R60 ;  /* 0x0000003ca33c7221 */ /* 0x000fe40000010000 */
[C---:B------:R-:W-:Y:S01]  /*4840*/  FFMA.FTZ R37, R132.reuse, R37, R38 ;  /* 0x0000002584257223 */ /* 0x040fe20000010026 */
[----:B------:R-:W-:Y:S01]  /*4850*/  PRMT R38, RZ, 0x5410, R43 ;  /* 0x00005410ff267816 */ /* 0x000fe2000000002b */
[----:B------:R-:W-:Y:S01]  /*4860*/  FFMA.FTZ R36, R132, R36, -R39 ;  /* 0x0000002484247223 */ /* 0x000fe20000010827 */
[----:B------:R-:W-:Y:S01]  /*4870*/  PRMT R164, RZ, 0x7610, R43 ;  /* 0x00007610ffa47816 */ /* 0x000fe2000000002b */
[C---:B------:R-:W-:Y:S02]  /*4880*/  FMUL.FTZ R39, R135.reuse, R61 ;  /* 0x0000003d87277220 */ /* 0x040fe40000410000 */
[----:B------:R-:W-:-:S02]  /*4890*/  FMUL.FTZ R40, R135, R60 ;  /* 0x0000003c87287220 */ /* 0x000fc40000410000 */
[C---:B------:R-:W-:Y:S02]  /*48a0*/  FFMA.FTZ R42, R134.reuse, R60, -R39 ;  /* 0x0000003c862a7223 */ /* 0x040fe40000010827 */
[C---:B------:R-:W-:Y:S02]  /*48b0*/  FMUL.FTZ R165, R99.reuse, R38 ;  /* 0x0000002663a57220 */ /* 0x040fe40000410000 */
[----:B------:R-:W-:Y:S02]  /*48c0*/  FFMA.FTZ R43, R134, R61, R40 ;  /* 0x0000003d862b7223 */ /* 0x000fe40000010028 */
[----:B------:R-:W-:Y:S02]  /*48d0*/  FMUL.FTZ R164, R99, R164 ;  /* 0x000000a463a47220 */ /* 0x000fe40000410000 */
[----:B------:R-:W-:Y:S02]  /*48e0*/  FMUL.FTZ R39, R135, R37 ;  /* 0x0000002587277220 */ /* 0x000fe40000410000 */
[----:B------:R-:W-:-:S02]  /*48f0*/  FADD.FTZ R42, R165, R42 ;  /* 0x0000002aa52a7221 */ /* 0x000fc40000010000 */
[----:B------:R-:W-:Y:S02]  /*4900*/  FADD.FTZ R43, R164, R43 ;  /* 0x0000002ba42b7221 */ /* 0x000fe40000010000 */
[-C--:B------:R-:W-:Y:S02]  /*4910*/  FMUL.FTZ R38, R135, R36.reuse ;  /* 0x0000002487267220 */ /* 0x080fe40000410000 */
[C---:B------:R-:W-:Y:S01]  /*4920*/  FFMA.FTZ R40, R134.reuse, R36, -R39 ;  /* 0x0000002486287223 */ /* 0x040fe20000010827 */
[----:B------:R-:W0:Y:S01]  /*4930*/  SHFL.UP PT, R41, R43, 0x1, RZ ;  /* 0x042000002b297989 */ /* 0x000e2200000e00ff */
[----:B------:R-:W-:-:S03]  /*4940*/  FFMA.FTZ R37, R134, R37, R38 ;  /* 0x0000002586257223 */ /* 0x000fc60000010026 */
[----:B------:R-:W1:Y:S04]  /*4950*/  SHFL.UP PT, R39, R42, 0x1, RZ ;  /* 0x042000002a277989 */ /* 0x000e6800000e00ff */
[----:B------:R-:W5:Y:S04]  /*4960*/  SHFL.UP PT, R36, R40, 0x1, RZ ;  /* 0x0420000028247989 */ /* 0x000f6800000e00ff */
[----:B------:R-:W3:Y:S01]  /*4970*/  SHFL.UP PT, R38, R37, 0x1, RZ ;  /* 0x0420000025267989 */ /* 0x000ee200000e00ff */
[----:B------:R-:W-:Y:S01]  /*4980*/  ISETP.GE.AND P0, PT, R8, 0x1, PT ;  /* 0x000000010800780c */ /* 0x000fe20003f06270 */
[----:B0-----:R-:W-:-:S02]  /*4990*/  FMUL.FTZ R60, R37, R41 ;  /* 0x00000029253c7220 */ /* 0x001fc40000410000 */
[----:B-1----:R-:W-:-:S04]  /*49a0*/  FMUL.FTZ R62, R37, R39 ;  /* 0x00000027253e7220 */ /* 0x002fc80000410000 */
[C---:B------:R-:W-:Y:S02]  /*49b0*/  FFMA.FTZ R62, R40.reuse, R41, R62 ;  /* 0x00000029283e7223 */ /* 0x040fe4000001003e */
[----:B------:R-:W-:Y:S02]  /*49c0*/  FFMA.FTZ R41, R40, R39, -R60 ;  /* 0x0000002728297223 */ /* 0x000fe4000001083c */
[C---:B-----5:R-:W-:Y:S02]  /*49d0*/  FMUL.FTZ R61, R37.reuse, R36 ;  /* 0x00000024253d7220 */ /* 0x060fe40000410000 */
[-C--:B---3--:R-:W-:Y:S02]  /*49e0*/  FMUL.FTZ R39, R37, R38.reuse ;  /* 0x0000002625277220 */ /* 0x088fe40000410000 */
[----:B------:R-:W-:Y:S02]  /*49f0*/  @P0 FADD.FTZ R42, R42, R41 ;  /* 0x000000292a2a0221 */ /* 0x000fe40000010000 */
[----:B------:R-:W-:-:S02]  /*4a00*/  FFMA.FTZ R38, R40, R38, R61 ;  /* 0x0000002628267223 */ /* 0x000fc4000001003d */
[----:B------:R-:W-:Y:S02]  /*4a10*/  @P0 FADD.FTZ R43, R43, R62 ;  /* 0x0000003e2b2b0221 */ /* 0x000fe40000010000 */
[----:B------:R-:W-:Y:S02]  /*4a20*/  @P0 FFMA.FTZ R40, R40, R36, -R39 ;  /* 0x0000002428280223 */ /* 0x000fe40000010827 */
[----:B------:R-:W0:Y:S01]  /*4a30*/  SHFL.UP PT, R39, R42, 0x2, RZ ;  /* 0x044000002a277989 */ /* 0x000e2200000e00ff */
[----:B------:R-:W-:-:S03]  /*4a40*/  FSEL R37, R37, R38, !P0 ;  /* 0x0000002625257208 */ /* 0x000fc60004000000 */
[----:B------:R-:W1:Y:S04]  /*4a50*/  SHFL.UP PT, R41, R43, 0x2, RZ ;  /* 0x044000002b297989 */ /* 0x000e6800000e00ff */
[----:B------:R-:W3:Y:S04]  /*4a60*/  SHFL.UP PT, R36, R40, 0x2, RZ ;  /* 0x0440000028247989 */ /* 0x000ee800000e00ff */
[----:B------:R-:W5:Y:S01]  /*4a70*/  SHFL.UP PT, R38, R37, 0x2, RZ ;  /* 0x0440000025267989 */ /* 0x000f6200000e00ff */
[----:B------:R-:W-:Y:S01]  /*4a80*/  ISETP.GE.AND P0, PT, R8, 0x2, PT ;  /* 0x000000020800780c */ /* 0x000fe20003f06270 */
[----:B0-----:R-:W-:-:S02]  /*4a90*/  FMUL.FTZ R62, R37, R39 ;  /* 0x00000027253e7220 */ /* 0x001fc40000410000 */
[CC--:B-1----:R-:W-:Y:S02]  /*4aa0*/  FMUL.FTZ R60, R37.reuse, R41.reuse ;  /* 0x00000029253c7220 */ /* 0x0c2fe40000410000 */
[C---:B------:R-:W-:Y:S02]  /*4ab0*/  FFMA.FTZ R62, R40.reuse, R41, R62 ;  /* 0x00000029283e7223 */ /* 0x040fe4000001003e */
[----:B---3--:R-:W-:Y:S02]  /*4ac0*/  FMUL.FTZ R61, R37, R36 ;  /* 0x00000024253d7220 */ /* 0x008fe40000410000 */
[C---:B------:R-:W-:Y:S02]  /*4ad0*/  FFMA.FTZ R63, R40.reuse, R39, -R60 ;  /* 0x00000027283f7223 */ /* 0x040fe4000001083c */
[----:B-----5:R-:W-:Y:S02]  /*4ae0*/  FFMA.FTZ R60, R40, R38, R61 ;  /* 0x00000026283c7223 */ /* 0x020fe4000001003d */
[----:B------:R-:W-:-:S02]  /*4af0*/  @P0 FADD.FTZ R43, R43, R62 ;  /* 0x0000003e2b2b0221 */ /* 0x000fc40000010000 */
[C---:B------:R-:W-:Y:S01]  /*4b00*/  FMUL.FTZ R39, R37.reuse, R38 ;  /* 0x0000002625277220 */ /* 0x040fe20000410000 */
[----:B------:R-:W-:Y:S01]  /*4b10*/  FSEL R37, R37, R60, !P0 ;  /* 0x0000003c25257208 */ /* 0x000fe20004000000 */
[----:B------:R-:W-:Y:S01]  /*4b20*/  @P0 FADD.FTZ R42, R42, R63 ;  /* 0x0000003f2a2a0221 */ /* 0x000fe20000010000 */
[----:B------:R-:W0:Y:S01]  /*4b30*/  SHFL.UP PT, R60, R43, 0x4, RZ ;  /* 0x048000002b3c7989 */ /* 0x000e2200000e00ff */
[----:B------:R-:W-:-:S03]  /*4b40*/  @P0 FFMA.FTZ R40, R40, R36, -R39 ;  /* 0x0000002428280223 */ /* 0x000fc60000010827 */
[----:B------:R-:W1:Y:S04]  /*4b50*/  SHFL.UP PT, R41, R42, 0x4, RZ ;  /* 0x048000002a297989 */ /* 0x000e6800000e00ff */
[----:B------:R-:W3:Y:S04]  /*4b60*/  SHFL.UP PT, R36, R40, 0x4, RZ ;  /* 0x0480000028247989 */ /* 0x000ee800000e00ff */
[----:B------:R-:W5:Y:S01]  /*4b70*/  SHFL.UP PT, R38, R37, 0x4, RZ ;  /* 0x0480000025267989 */ /* 0x000f6200000e00ff */
[----:B------:R-:W-:Y:S01]  /*4b80*/  ISETP.GE.AND P0, PT, R8, 0x4, PT ;  /* 0x000000040800780c */ /* 0x000fe20003f06270 */
[----:B0-----:R-:W-:-:S02]  /*4b90*/  FMUL.FTZ R62, R37, R60 ;  /* 0x0000003c253e7220 */ /* 0x001fc40000410000 */
[CC--:B-1----:R-:W-:Y:S02]  /*4ba0*/  FMUL.FTZ R63, R37.reuse, R41.reuse ;  /* 0x00000029253f7220 */ /* 0x0c2fe40000410000 */
[C---:B------:R-:W-:Y:S02]  /*4bb0*/  FFMA.FTZ R41, R40.reuse, R41, -R62 ;  /* 0x0000002928297223 */ /* 0x040fe4000001083e */
[C---:B---3--:R-:W-:Y:S02]  /*4bc0*/  FMUL.FTZ R61, R37.reuse, R36 ;  /* 0x00000024253d7220 */ /* 0x048fe40000410000 */
[----:B------:R-:W-:Y:S02]  /*4bd0*/  FFMA.FTZ R60, R40, R60, R63 ;  /* 0x0000003c283c7223 */ /* 0x000fe4000001003f */
[----:B-----5:R-:W-:Y:S02]  /*4be0*/  FMUL.FTZ R39, R37, R38 ;  /* 0x0000002625277220 */ /* 0x020fe40000410000 */
[----:B------:R-:W-:-:S02]  /*4bf0*/  @P0 FADD.FTZ R42, R42, R41 ;  /* 0x000000292a2a0221 */ /* 0x000fc40000010000 */
[C---:B------:R-:W-:Y:S02]  /*4c00*/  FFMA.FTZ R38, R40.reuse, R38, R61 ;  /* 0x0000002628267223 */ /* 0x040fe4000001003d */
[----:B------:R-:W-:Y:S01]  /*4c10*/  @P0 FFMA.FTZ R40, R40, R36, -R39 ;  /* 0x0000002428280223 */ /* 0x000fe20000010827 */
[----:B------:R-:W0:Y:S01]  /*4c20*/  SHFL.UP PT, R41, R42, 0x8, RZ ;  /* 0x050000002a297989 */ /* 0x000e2200000e00ff */
[----:B------:R-:W-:Y:S01]  /*4c30*/  @P0 FADD.FTZ R43, R43, R60 ;  /* 0x0000003c2b2b0221 */ /* 0x000fe20000010000 */
[----:B------:R-:W-:Y:S02]  /*4c40*/  FSEL R36, R37, R38, !P0 ;  /* 0x0000002625247208 */ /* 0x000fe40004000000 */
[----:B------:R-:W1:Y:S04]  /*4c50*/  SHFL.UP PT, R37, R40, 0x8, RZ ;  /* 0x0500000028257989 */ /* 0x000e6800000e00ff */
[----:B------:R-:W3:Y:S04]  /*4c60*/  SHFL.UP PT, R61, R43, 0x8, RZ ;  /* 0x050000002b3d7989 */ /* 0x000ee800000e00ff */
[----:B------:R-:W5:Y:S01]  /*4c70*/  SHFL.UP PT, R39, R36, 0x8, RZ ;  /* 0x0500000024277989 */ /* 0x000f6200000e00ff */
[----:B------:R-:W-:Y:S01]  /*4c80*/  ISETP.GE.AND P1, PT, R8, 0x8, PT ;  /* 0x000000080800780c */ /* 0x000fe20003f26270 */
[----:B0-----:R-:W-:-:S02]  /*4c90*/  FMUL.FTZ R62, R36, R41 ;  /* 0x00000029243e7220 */ /* 0x001fc40000410000 */
[C---:B-1----:R-:W-:Y:S02]  /*4ca0*/  FMUL.FTZ R38, R36.reuse, R37 ;  /* 0x0000002524267220 */ /* 0x042fe40000410000 */
[-C--:B---3--:R-:W-:Y:S02]  /*4cb0*/  FMUL.FTZ R60, R36, R61.reuse ;  /* 0x0000003d243c7220 */ /* 0x088fe40000410000 */
[C---:B------:R-:W-:Y:S02]  /*4cc0*/  FFMA.FTZ R62, R40.reuse, R61, R62 ;  /* 0x0000003d283e7223 */ /* 0x040fe4000001003e */
[C---:B-----5:R-:W-:Y:S02]  /*4cd0*/  FFMA.FTZ R97, R40.reuse, R39, R38 ;  /* 0x0000002728617223 */ /* 0x060fe40000010026 */
[----:B------:R-:W-:Y:S02]  /*4ce0*/  FFMA.FTZ R63, R40, R41, -R60 ;  /* 0x00000029283f7223 */ /* 0x000fe4000001083c */
[----:B------:R-:W-:-:S02]  /*4cf0*/  @P1 FADD.FTZ R43, R43, R62 ;  /* 0x0000003e2b2b1221 */ /* 0x000fc40000010000 */
[----:B------:R-:W-:Y:S01]  /*4d00*/  FMUL.FTZ R39, R36, R39 ;  /* 0x0000002724277220 */ /* 0x000fe20000410000 */
[----:B------:R-:W-:Y:S01]  /*4d10*/  STS.128 [R8.X16+0xa40], R44 ;  /* 0x000a402c08007388 */ /* 0x000fe2000000cc00 */
[----:B------:R-:W-:Y:S02]  /*4d20*/  @P1 FADD.FTZ R42, R42, R63 ;  /* 0x0000003f2a2a1221 */ /* 0x000fe40000010000 */
[----:B------:R-:W-:Y:S01]  /*4d30*/  @P1 FFMA.FTZ R40, R40, R37, -R39 ;  /* 0x0000002528281223 */ /* 0x000fe20000010827 */
[----:B------:R-:W0:Y:S01]  /*4d40*/  SHFL.UP PT, R47, R43, 0x10, RZ ;  /* 0x060000002b2f7989 */ /* 0x000e2200000e00ff */
[----:B------:R-:W-:-:S03]  /*4d50*/  FSEL R41, R36, R97, !P1 ;  /* 0x0000006124297208 */ /* 0x000fc60004800000 */
[----:B------:R-:W1:Y:S01]  /*4d60*/  SHFL.UP PT, R46, R42, 0x10, RZ ;  /* 0x060000002a2e7989 */ /* 0x000e6200000e00ff */
[----:B------:R-:W-:-:S03]  /*4d70*/  ISETP.NE.AND P0, PT, R11, RZ, PT ;  /* 0x000000ff0b00720c */ /* 0x000fc60003f05270 */
[----:B------:R-:W3:Y:S01]  /*4d80*/  SHFL.UP PT, R44, R40, 0x10, RZ ;  /* 0x06000000282c7989 */ /* 0x000ee200000e00ff */
[----:B------:R-:W-:-:S03]  /*4d90*/  ISETP.EQ.OR P0, PT, R9, RZ, P0 ;  /* 0x000000ff0900720c */ /* 0x000fc60000702670 */
[----:B------:R-:W5:Y:S01]  /*4da0*/  SHFL.UP PT, R45, R41, 0x10, RZ ;  /* 0x06000000292d7989 */ /* 0x000f6200000e00ff */
[----:B------:R-:W-:Y:S01]  /*4db0*/  MOV R37, RZ ;  /* 0x000000ff00257202 */ /* 0x000fe20000000f00 */
[----:B------:R-:W-:Y:S01]  /*4dc0*/  CS2R R38, SRZ ;  /* 0x0000000000267805 */ /* 0x000fe2000001ff00 */
[----:B------:R-:W-:Y:S01]  /*4dd0*/  MOV R36, 0x3f800000 ;  /* 0x3f80000000247802 */ /* 0x000fe20000000f00 */
[----:B--2---:R-:W-:Y:S04]  /*4de0*/  STS.128 [R8.X16+0x840], R56 ;  /* 0x0008403808007388 */ /* 0x004fe8000000cc00 */
[----:B------:R0:W-:Y:S04]  /*4df0*/  STS.128 [R8.X16+0xc40], R48 ;  /* 0x000c403008007388 */ /* 0x0001e8000000cc00 */
[----:B----4-:R-:W-:Y:S01]  /*4e00*/  STS.128 [R8.X16+0xe40], R52 ;  /* 0x000e403408007388 */ /* 0x010fe2000000cc00 */
[----:B------:R-:W-:-:S06]  /*4e10*/  NOP ;  /* 0x0000000000007918 */ /* 0x000fcc0000000000 */
[----:B------:R-:W2:Y:S01]  /*4e20*/  @!P0 LDS.128 R36, [R100.X16+0x10c0] ;  /* 0x0010c00064248984 */ /* 0x000ea2000000cc00 */
[C---:B------:R-:W-:Y:S02]  /*4e30*/  ISETP.GE.AND P0, PT, R8.reuse, 0x10, PT ;  /* 0x000000100800780c */ /* 0x040fe40003f06270 */
[----:B------:R-:W-:Y:S01]  /*4e40*/  ISETP.NE.AND P1, PT, R8, 0x1f, PT ;  /* 0x0000001f0800780c */ /* 0x000fe20003f25270 */
[----:B------:R-:W-:Y:S01]  /*4e50*/  LDS.128 R52, [R159+0x860] ;  /* 0x000860009f347984 */ /* 0x000fe20000000c00 */
[C---:B0-----:R-:W-:Y:S02]  /*4e60*/  FMUL.FTZ R49, R41.reuse, R47 ;  /* 0x0000002f29317220 */ /* 0x041fe40000410000 */
[CC--:B-1----:R-:W-:Y:S01]  /*4e70*/  FMUL.FTZ R48, R41.reuse, R46.reuse ;  /* 0x0000002e29307220 */ /* 0x0c2fe20000410000 */
[----:B------:R-:W-:Y:S01]  /*4e80*/  LDS.128 R56, [R159+0x870] ;  /* 0x000870009f387984 */ /* 0x000fe20000000c00 */
[----:B------:R-:W-:Y:S02]  /*4e90*/  FFMA.FTZ R51, R40, R46, -R49 ;  /* 0x0000002e28337223 */ /* 0x000fe40000010831 */
[----:B---3--:R-:W-:-:S02]  /*4ea0*/  FMUL.FTZ R46, R41, R44 ;  /* 0x0000002c292e7220 */ /* 0x008fc40000410000 */
[CC--:B-----5:R-:W-:Y:S02]  /*4eb0*/  FMUL.FTZ R49, R41.reuse, R45.reuse ;  /* 0x0000002d29317220 */ /* 0x0e0fe40000410000 */
[C---:B------:R-:W-:Y:S02]  /*4ec0*/  FFMA.FTZ R46, R40.reuse, R45, R46 ;  /* 0x0000002d282e7223 */ /* 0x040fe4000001002e */
[C---:B------:R-:W-:Y:S02]  /*4ed0*/  FFMA.FTZ R48, R40.reuse, R47, R48 ;  /* 0x0000002f28307223 */ /* 0x040fe40000010030 */
[----:B------:R-:W-:Y:S01]  /*4ee0*/  @P0 FFMA.FTZ R40, R40, R44, -R49 ;  /* 0x0000002c28280223 */ /* 0x000fe20000010831 */
[----:B------:R-:W-:Y:S01]  /*4ef0*/  FSEL R41, R41, R46, !P0 ;  /* 0x0000002e29297208 */ /* 0x000fe20004000000 */
[----:B------:R-:W-:Y:S01]  /*4f00*/  @P0 FADD.FTZ R42, R42, R51 ;  /* 0x000000332a2a0221 */ /* 0x000fe20000010000 */
[----:B------:R-:W-:Y:S01]  /*4f10*/  LDS.128 R44, [R159+0x840] ;  /* 0x000840009f2c7984 */ /* 0x000fe20000000c00 */
[----:B------:R-:W-:-:S03]  /*4f20*/  @P0 FADD.FTZ R43, R43, R48 ;  /* 0x000000302b2b0221 */ /* 0x000fc60000010000 */
[----:B------:R-:W-:Y:S04]  /*4f30*/  LDS.128 R48, [R159+0x850] ;  /* 0x000850009f307984 */ /* 0x000fe80000000c00 */
[----:B------:R-:W-:Y:S04]  /*4f40*/  @!P1 STS.128 [0x1080], R40 ;  /* 0x00108028ff009388 */ /* 0x000fe80000000c00 */
[----:B------:R-:W-:Y:S01]  /*4f50*/  BAR.SYNC.DEFER_BLOCKING 0x0 ;  /* 0x0000000000007b1d */ /* 0x000fe20000010000 */
[----:B------:R-:W-:Y:S02]  /*4f60*/  ISETP.NE.AND P2, PT, R8, RZ, PT ;  /* 0x000000ff0800720c */ /* 0x000fe40003f45270 */
[----:B------:R-:W-:-:S11]  /*4f70*/  ISETP.NE.AND P3, PT, R7, RZ, PT ;  /* 0x000000ff0700720c */ /* 0x000fd60003f65270 */
[----:B--2---:R-:W-:Y:S04]  /*4f80*/  @!P2 STS.128 [0x10a0], R36 ;  /* 0x0010a024ff00a388 */ /* 0x004fe80000000c00 */
        /* <DEDUP_REMOVED lines=13> */
[-C--:B------:R-:W-:Y:S02]  /*5060*/  @P3 FFMA.FTZ R97, R97, R40.reuse, R43 ;  /* 0x0000002861613223 */ /* 0x080fe4000001002b */
[----:B------:R-:W-:-:S02]  /*5070*/  @P3 FFMA.FTZ R41, R96, R40, -R41 ;  /* 0x0000002860293223 */ /* 0x000fc40000010829 */
[----:B------:R-:W-:Y:S02]  /*5080*/  @P3 FADD.FTZ R159, R159, R97 ;  /* 0x000000619f9f3221 */ /* 0x000fe40000010000 */
[----:B------:R-:W-:Y:S02]  /*5090*/  @P3 FADD.FTZ R42, R42, R41 ;  /* 0x000000292a2a3221 */ /* 0x000fe40000010000 */
[CC--:B------:R-:W-:Y:S02]  /*50a0*/  FMUL.FTZ R40, R108.reuse, R159.reuse ;  /* 0x0000009f6c287220 */ /* 0x0c0fe40000410000 */
        /* <DEDUP_REMOVED lines=36> */
[----:B------:R-:W-:Y:S02]  /*52f0*/  FMUL.FTZ R41, R61, R39 ;  /* 0x000000273d297220 */ /* 0x000fe40000410000 */
[-C--:B------:R-:W-:Y:S02]  /*5300*/  FMUL.FTZ R120, R120, R150.reuse ;  /* 0x0000009678787220 */ /* 0x080fe40000410000 */
[----:B------:R-:W-:-:S02]  /*5310*/  FFMA.FTZ R40, R119, R150, -R40 ;  /* 0x0000009677287223 */ /* 0x000fc40000010828 */
[-C--:B------:R-:W-:Y:S02]  /*5320*/  FFMA.FTZ R41, R60, R38.reuse, -R41 ;  /* 0x000000263c297223 */ /* 0x080fe40000010829 */
[----:B------:R-:W-:Y:S02]  /*5330*/  FFMA.FTZ R119, R119, R149, R120 ;  /* 0x0000009577777223 */ /* 0x000fe40000010078 */
[C---:B------:R-:W-:Y:S02]  /*5340*/  FMUL.FTZ R38, R61.reuse, R38 ;  /* 0x000000263d267220 */ /* 0x040fe40000410000 */
[C---:B------:R-:W-:Y:S02]  /*5350*/  FMUL.FTZ R43, R61.reuse, R37 ;  /* 0x000000253d2b7220 */ /* 0x040fe40000410000 */
[----:B------:R-:W-:Y:S02]  /*5360*/  FMUL.FTZ R61, R61, R36 ;  /* 0x000000243d3d7220 */ /* 0x000fe40000410000 */
[----:B------:R-:W-:-:S02]  /*5370*/  FADD.FTZ R142, R142, R119 ;  /* 0x000000778e8e7221 */ /* 0x000fc40000010000 */
[----:B------:R-:W-:Y:S02]  /*5380*/  FADD.FTZ R143, R143, R40 ;  /* 0x000000288f8f7221 */ /* 0x000fe40000010000 */
[C---:B------:R-:W-:Y:S02]  /*5390*/  FFMA.FTZ R36, R60.reuse, R36, -R43 ;  /* 0x000000243c247223 */ /* 0x040fe4000001082b */
[C---:B------:R-:W-:Y:S02]  /*53a0*/  FFMA.FTZ R37, R60.reuse, R37, R61 ;  /* 0x000000253c257223 */ /* 0x040fe4000001003d */
[----:B------:R-:W-:Y:S02]  /*53b0*/  FFMA.FTZ R60, R60, R39, R38 ;  /* 0x000000273c3c7223 */ /* 0x000fe40000010026 */
[C---:B------:R-:W-:Y:S02]  /*53c0*/  FMUL.FTZ R38, R102.reuse, R142 ;  /* 0x0000008e66267220 */ /* 0x040fe40000410000 */
[----:B------:R-:W-:-:S04]  /*53d0*/  FMUL.FTZ R102, R102, R143 ;  /* 0x0000008f66667220 */ /* 0x000fc80000410000 */
[----:B------:R-:W-:Y:S01]  /*53e0*/  FFMA.FTZ R110, R101, R142, R102 ;  /* 0x0000008e656e7223 */ /* 0x000fe20000010066 */
[----:B------:R-:W-:Y:S01]  /*53f0*/  ISETP.NE.AND P0, PT, R7, RZ, PT ;  /* 0x000000ff0700720c */ /* 0x000fe20003f05270 */
[----:B------:R-:W-:Y:S02]  /*5400*/  FFMA.FTZ R107, R101, R143, -R38 ;  /* 0x0000008f656b7223 */ /* 0x000fe40000010826 */
[----:B------:R-:W-:Y:S02]  /*5410*/  FADD.FTZ R110, R147, R110 ;  /* 0x0000006e936e7221 */ /* 0x000fe40000010000 */
[----:B------:R-:W-:Y:S02]  /*5420*/  FADD.FTZ R148, R148, R107 ;  /* 0x0000006b94947221 */ /* 0x000fe40000010000 */
[C---:B------:R-:W-:Y:S02]  /*5430*/  FMUL.FTZ R38, R122.reuse, R110 ;  /* 0x0000006e7a267220 */ /* 0x040fe40000410000 */
[----:B------:R-:W-:-:S02]  /*5440*/  FMUL.FTZ R122, R122, R148 ;  /* 0x000000947a7a7220 */ /* 0x000fc40000410000 */
[C---:B------:R-:W-:Y:S01]  /*5450*/  FFMA.FTZ R117, R121.reuse, R148, -R38 ;  /* 0x0000009479757223 */ /* 0x040fe20000010826 */
[----:B------:R-:W-:Y:S01]  /*5460*/  PRMT R39, RZ, 0x7610, R44 ;  /* 0x00007610ff277816 */ /* 0x000fe2000000002c */
[----:B------:R-:W-:Y:S01]  /*5470*/  FFMA.FTZ R116, R121, R110, R122 ;  /* 0x0000006e79747223 */ /* 0x000fe2000001007a */
[--C-:B------:R-:W-:Y:S01]  /*5480*/  PRMT R102, RZ, 0x5410, R50.reuse ;  /* 0x00005410ff667816 */ /* 0x100fe20000000032 */
[----:B------:R-:W-:Y:S01]  /*5490*/  FADD.FTZ R117, R154, R117 ;  /* 0x000000759a757221 */ /* 0x000fe20000010000 */
[----:B------:R-:W-:Y:S01]  /*54a0*/  PRMT R101, RZ, 0x7610, R50 ;  /* 0x00007610ff657816 */ /* 0x000fe20000000032 */
[----:B------:R-:W-:Y:S01]  /*54b0*/  BSSY B0, `(.L_x_1991) ;  /* 0x0000033000007945 */ /* 0x000fe20003800000 */
[--C-:B------:R-:W-:Y:S02]  /*54c0*/  PRMT R50, RZ, 0x5410, R52.reuse ;  /* 0x00005410ff327816 */ /* 0x100fe40000000034 */
[----:B------:R-:W-:Y:S02]  /*54d0*/  PRMT R107, RZ, 0x7610, R52 ;  /* 0x00007610ff6b7816 */ /* 0x000fe40000000034 */
[----:B------:R-:W-:-:S02]  /*54e0*/  PRMT R113, RZ, 0x5410, R57 ;  /* 0x00005410ff717816 */ /* 0x000fc40000000039 */
[----:B------:R-:W-:Y:S01]  /*54f0*/  PRMT R114, RZ, 0x7610, R57 ;  /* 0x00007610ff727816 */ /* 0x000fe20000000039 */
[----:B------:R-:W-:Y:S01]  /*5500*/  FMUL.FTZ R124, R39, R124 ;  /* 0x0000007c277c7220 */ /* 0x000fe20000410000 */
[----:B------:R-:W-:Y:S02]  /*5510*/  PRMT R42, RZ, 0x5410, R44 ;  /* 0x00005410ff2a7816 */ /* 0x000fe4000000002c */
[--C-:B------:R-:W-:Y:S02]  /*5520*/  PRMT R61, RZ, 0x5410, R47.reuse ;  /* 0x00005410ff3d7816 */ /* 0x100fe4000000002f */
[----:B------:R-:W-:Y:S02]  /*5530*/  PRMT R96, RZ, 0x7610, R47 ;  /* 0x00007610ff607816 */ /* 0x000fe4000000002f */
[--C-:B------:R-:W-:Y:S02]  /*5540*/  PRMT R97, RZ, 0x5410, R49.reuse ;  /* 0x00005410ff617816 */ /* 0x100fe40000000031 */
[----:B------:R-:W-:-:S02]  /*5550*/  PRMT R108, RZ, 0x7610, R49 ;  /* 0x00007610ff6c7816 */ /* 0x000fc40000000031 */
[--C-:B------:R-:W-:Y:S02]  /*5560*/  PRMT R52, RZ, 0x5410, R53.reuse ;  /* 0x00005410ff347816 */ /* 0x100fe40000000035 */
[----:B------:R-:W-:Y:S02]  /*5570*/  PRMT R109, RZ, 0x7610, R53 ;  /* 0x00007610ff6d7816 */ /* 0x000fe40000000035 */
[--C-:B------:R-:W-:Y:S02]  /*5580*/  PRMT R57, RZ, 0x5410, R58.reuse ;  /* 0x00005410ff397816 */ /* 0x100fe4000000003a */
[----:B------:R-:W-:Y:S01]  /*5590*/  PRMT R115, RZ, 0x7610, R58 ;  /* 0x00007610ff737816 */ /* 0x000fe2000000003a */
[----:B------:R-:W-:Y:S01]  /*55a0*/  FADD.FTZ R116, R153, R116 ;  /* 0x0000007499747221 */ /* 0x000fe20000010000 */
[----:B------:R-:W-:Y:S01]  /*55b0*/  PRMT R44, RZ, 0x5410, R45 ;  /* 0x00005410ff2c7816 */ /* 0x000fe2000000002d */
[----:B------:R-:W-:Y:S01]  /*55c0*/  FADD.FTZ R38, R62, R41 ;  /* 0x000000293e267221 */ /* 0x000fe20000010000 */
[----:B------:R-:W-:Y:S01]  /*55d0*/  PRMT R43, RZ, 0x5410, R46 ;  /* 0x00005410ff2b7816 */ /* 0x000fe2000000002e */
[----:B------:R-:W-:Y:S01]  /*55e0*/  FMUL.FTZ R119, R105, R117 ;  /* 0x0000007569777220 */ /* 0x000fe20000410000 */
        /* <DEDUP_REMOVED lines=31> */
.L_x_1992:
[----:B------:R-:W-:Y:S05]  /*57e0*/  BSYNC B0 ;  /* 0x0000000000007941 */ /* 0x000fea0003800000 */
.L_x_1991:
[-C--:B------:R-:W-:Y:S01]  /*57f0*/  FMUL.FTZ R105, R105, R116.reuse ;  /* 0x0000007469697220 */ /* 0x080fe20000410000 */
[----:B-1----:R-:W-:Y:S01]  /*5800*/  IADD3 R100, R100, 0x1, RZ ;  /* 0x0000000164647810 */ /* 0x002fe20007ffe0ff */
[C---:B------:R-:W-:Y:S02]  /*5810*/  FFMA.FTZ R36, R106.reuse, R116, R119 ;  /* 0x000000746a247223 */ /* 0x040fe40000010077 */
[----:B------:R-:W-:Y:S01]  /*5820*/  FFMA.FTZ R37, R106, R117, -R105 ;  /* 0x000000756a257223 */ /* 0x000fe20000010869 */
[----:B------:R-:W-:Y:S01]  /*5830*/  ISETP.GE.AND P0, PT, R100, c[0x0][0x16c], PT ;  /* 0x00005b0064007a0c */ /* 0x000fe20003f06270 */
        /* <DEDUP_REMOVED lines=23> */
[----:B------:R-:W-:Y:S02]  /*59b0*/  FMUL.FTZ R109, R109, R36 ;  /* 0x000000246d6d7220 */ /* 0x000fe40000410000 */
[----:B------:R-:W-:Y:S02]  /*59c0*/  FFMA.FTZ R136, R136, R158, -R131 ;  /* 0x0000009e88887223 */ /* 0x000fe40000010883 */
[----:B------:R-:W-:Y:S02]  /*59d0*/  FADD.FTZ R160, R160, R39 ;  /* 0x00000027a0a07221 */ /* 0x000fe40000010000 */
[----:B------:R-:W-:-:S02]  /*59e0*/  FFMA.FTZ R52, R52, R37, -R109 ;  /* 0x0000002534347223 */ /* 0x000fc4000001086d */
        /* <DEDUP_REMOVED lines=25> */
[----:B------:R-:W-:Y:S02]  /*5b80*/  FADD.FTZ R134, R165, R134 ;  /* 0x00000086a5867221 */ /* 0x000fe40000010000 */
        /* <DEDUP_REMOVED lines=34> */
.L_x_1990:
        /* <DEDUP_REMOVED lines=15> */
[----:B------:R-:W-:Y:S01]  /*5ea0*/  STS.128 [R21], R24 ;  /* 0x0000001815007388 */ /* 0x000fe20000000c00 */
[----:B------:R-:W-:Y:S01]  /*5eb0*/  IADD3 R18, P2, R18, 0x800, RZ ;  /* 0x0000080012127810 */ /* 0x000fe20007f5e0ff */
[----:B------:R-:W-:Y:S01]  /*5ec0*/  IMAD.WIDE.U32 R22, R5, c[0x0][0x200], R22 ;  /* 0x0000800005167a25 */ /* 0x000fe200078e0016 */
[----:B------:R-:W-:Y:S01]  /*5ed0*/  IADD3 R12, P3, R12, 0x400, RZ ;  /* 0x000004000c0c7810 */ /* 0x000fe20007f7e0ff */
[----:B------:R0:W-:Y:S01]  /*5ee0*/  STS.128 [R21+0x10], R28 ;  /* 0x0000101c15007388 */ /* 0x0001e20000000c00 */
[----:B------:R-:W-:-:S06]  /*5ef0*/  NOP ;  /* 0x0000000000007918 */ /* 0x000fcc0000000000 */
[----:B------:R-:W1:Y:S01]  /*5f00*/  LDS.128 R32, [R8.X16] ;  /* 0x0000000008207984 */ /* 0x000e62000000cc00 */
[----:B------:R-:W-:Y:S01]  /*5f10*/  IADD3 R23, R23, R41, RZ ;  /* 0x0000002917177210 */ /* 0x000fe20007ffe0ff */
[----:B------:R-:W-:Y:S01]  /*5f20*/  IMAD R41, R3, c[0x0][0x208], RZ ;  /* 0x0000820003297a24 */ /* 0x000fe200078e02ff */
[----:B------:R-:W-:Y:S01]  /*5f30*/  IADD3 R14, P4, R14, 0x400, RZ ;  /* 0x000004000e0e7810 */ /* 0x000fe20007f9e0ff */
[----:B------:R-:W2:Y:S01]  /*5f40*/  LDS.128 R36, [R8.X16+0x200] ;  /* 0x0002000008247984 */ /* 0x000ea2000000cc00 */
[----:B------:R-:W-:Y:S01]  /*5f50*/  IADD3.X R19, RZ, R19, RZ, P1, !PT ;  /* 0x00000013ff137210 */ /* 0x000fe20000ffe4ff */
[C---:B------:R-:W-:Y:S01]  /*5f60*/  IMAD.WIDE.U32 R22, R0.reuse, c[0x0][0x208], R22 ;  /* 0x0000820000167a25 */ /* 0x040fe200078e0016 */
[----:B------:R-:W-:Y:S02]  /*5f70*/  IADD3.X R20, RZ, R20, RZ, P2, !PT ;  /* 0x00000014ff147210 */ /* 0x000fe400017fe4ff */
[----:B------:R-:W-:Y:S01]  /*5f80*/  IADD3.X R15, RZ, R15, RZ, P3, !PT ;  /* 0x0000000fff0f7210 */ /* 0x000fe20001ffe4ff */
[----:B0-----:R-:W-:Y:S01]  /*5f90*/  IMAD R21, R0, c[0x0][0x20c], R41 ;  /* 0x0000830000157a24 */ /* 0x001fe200078e0229 */
[----:B------:R-:W-:-:S02]  /*5fa0*/  LEA R24, P0, R22, c[0x0][0x258], 0x1 ;  /* 0x0000960016187a11 */ /* 0x000fc400078008ff */
[----:B------:R-:W-:Y:S02]  /*5fb0*/  IADD3.X R17, RZ, R17, RZ, P4, !PT ;  /* 0x00000011ff117210 */ /* 0x000fe400027fe4ff */
[----:B------:R-:W-:-:S04]  /*5fc0*/  IADD3 R21, R23, R21, RZ ;  /* 0x0000001517157210 */ /* 0x000fc80007ffe0ff */
[----:B------:R-:W-:Y:S02]  /*5fd0*/  LEA.HI.X R25, R22, c[0x0][0x25c], R21, 0x1, P0 ;  /* 0x0000970016197a11 */ /* 0x000fe400000f0c15 */
[----:B------:R-:W-:-:S03]  /*5fe0*/  ISETP.GE.AND P0, PT, R9, c[0x0][0x174], PT ;  /* 0x00005d0009007a0c */ /* 0x000fc60003f06270 */
[----:B------:R-:W-:-:S05]  /*5ff0*/  IMAD.WIDE R22, R13, 0x10, R24 ;  /* 0x000000100d167825 */ /* 0x000fca00078e0218 */
[----:B-1----:R0:W-:Y:S04]  /*6000*/  STG.E.128 [R22.64], R32 ;  /* 0x0000002016007986 */ /* 0x0021e8000c101d04 */
[----:B--2---:R0:W-:Y:S01]  /*6010*/  STG.E.128 [R22.64+0x200], R36 ;  /* 0x0002002416007986 */ /* 0x0041e2000c101d04 */
[----:B------:R-:W-:Y:S01]  /*6020*/  @P0 CALL.REL.NOINC `(.L_x_1994) ;  /* 0x0000001000000944 */ /* 0x000fe20003c00000 */
[----:B------:R-:W-:Y:S05]  /*6030*/  BRA `(.L_x_1995) ;  /* 0xffffa5f000007947 */ /* 0x000fea000383ffff */
.L_x_1994:
[----:B------:R-:W-:Y:S05]  /*6040*/  EXIT ;  /* 0x000000000000794d */ /* 0x000fea0003800000 */
.L_x_1996:
        /* <DEDUP_REMOVED lines=11> */
.L_x_5366:


//--------------------- .text._Z25selective_scan_fwd_kernelI32Selective_Scan_fwd_kernel_traitsILi32ELi16ELi1ELb1ELb1ELb1ELb1EN3c108BFloat16ENS1_7complexIfEEEEv13SSMParamsBase --------------------------
	.section	.text._Z25selective_scan_fwd_kernelI32Selective_Scan_fwd_kernel_traitsILi32ELi16ELi1ELb1ELb1ELb1ELb1EN3c108BFloat16ENS1_7complexIfEEEEv13SSMParamsBase,"ax",@progbits
	.sectioninfo	@"SHI_REGISTERS=168"
	.align	128
        .global         _Z25selective_scan_fwd_kernelI32Selective_Scan_fwd_kernel_traitsILi32ELi16ELi1ELb1ELb1ELb1ELb1EN3c108BFloat16ENS1_7complexIfEEEEv13SSMParamsBase
        .type           _Z25selective_scan_fwd_kernelI32Selective_Scan_fwd_kernel_traitsILi32ELi16ELi1ELb1ELb1ELb1ELb1EN3c108BFloat16ENS1_7complexIfEEEEv13SSMParamsBase,@function
        .size           _Z25selective_scan_fwd_kernelI32Selective_Scan_fwd_kernel_traitsILi32ELi16ELi1ELb1ELb1ELb1ELb1EN3c108BFloat16ENS1_7complexIfEEEEv13SSMParamsBase,(.L_x_5367 - _Z25selective_scan_fwd_kernelI32Selective_Scan_fwd_kernel_traitsILi32ELi16ELi1ELb1ELb1ELb1ELb1EN3c108BFloat16ENS1_7complexIfEEEEv13SSMParamsBase)
        .other          _Z25selective_scan_fwd_kernelI32Selective_Scan_fwd_kernel_traitsILi32ELi16ELi1ELb1ELb1ELb1ELb1EN3c108BFloat16ENS1_7complexIfEEEEv13SSMParamsBase,@"STO_CUDA_ENTRY STV_DEFAULT"
_Z25selective_scan_fwd_kernelI32Selective_Scan_fwd_kernel_traitsILi32ELi16ELi1ELb1ELb1ELb1ELb1EN3c108BFloat16ENS1_7complexIfEEEEv13SSMParamsBase:
.text._Z25selective_scan_fwd_kernelI32Selective_Scan_fwd_kernel_traitsILi32ELi16ELi1ELb1ELb1ELb1ELb1EN3c108BFloat16ENS1_7complexIfEEEEv13SSMParamsBase:
        /* <DEDUP_REMOVED lines=99> */
.L_x_2034:
        /* <DEDUP_REMOVED lines=81> */
.L_x_1998:
[----:B-12---:R-:W-:Y:S05]  /*0b40*/  BSYNC B0 ;  /* 0x0000000000007941 */ /* 0x006fea0003800000 */
.L_x_1997:
        /* <DEDUP_REMOVED lines=36> */
.L_x_2000:
[----:B------:R-:W-:Y:S05]  /*0d90*/  BSYNC B0 ;  /* 0x0000000000007941 */ /* 0x000fea0003800000 */
.L_x_1999:
        /* <DEDUP_REMOVED lines=38> */
.L_x_2002:
[----:B------:R-:W-:Y:S05]  /*1000*/  BSYNC B0 ;  /* 0x0000000000007941 */ /* 0x000fea0003800000 */
.L_x_2001:
        /* <DEDUP_REMOVED lines=36> */
.L_x_2004:
[----:B------:R-:W-:Y:S05]  /*1250*/  BSYNC B0 ;  /* 0x0000000000007941 */ /* 0x000fea0003800000 */
.L_x_2003:
        /* <DEDUP_REMOVED lines=38> */
.L_x_2006:
[----:B------:R-:W-:Y:S05]  /*14c0*/  BSYNC B0 ;  /* 0x0000000000007941 */ /* 0x000fea0003800000 */
.L_x_2005:
        /* <DEDUP_REMOVED lines=36> */
.L_x_2008:
[----:B------:R-:W-:Y:S05]  /*1710*/  BSYNC B0 ;  /* 0x0000000000007941 */ /* 0x000fea0003800000 */
.L_x_2007:
        /* <DEDUP_REMOVED lines=38> */
.L_x_2010:
[----:B------:R-:W-:Y:S05]  /*1980*/  BSYNC B0 ;  /* 0x0000000000007941 */ /* 0x000fea0003800000 */
.L_x_2009:
        /* <DEDUP_REMOVED lines=36> */
.L_x_2012:
[----:B------:R-:W-:Y:S05]  /*1bd0*/  BSYNC B0 ;  /* 0x0000000000007941 */ /* 0x000fea0003800000 */
.L_x_2011:
        /* <DEDUP_REMOVED lines=41> */
.L_x_2014:
[----:B------:R-:W-:Y:S05]  /*1e70*/  BSYNC B0 ;  /* 0x0000000000007941 */ /* 0x000fea0003800000 */
.L_x_2013:
        /* <DEDUP_REMOVED lines=41> */
.L_x_2016:
[----:B------:R-:W-:Y:S05]  /*2110*/  BSYNC B0 ;  /* 0x0000000000007941 */ /* 0x000fea0003800000 */
.L_x_2015:
        /* <DEDUP_REMOVED lines=47> */
.L_x_2018:
[----:B------:R-:W-:Y:S05]  /*2410*/  BSYNC B0 ;  /* 0x0000000000007941 */ /* 0x000fea0003800000 */
.L_x_2017:
        /* <DEDUP_REMOVED lines=33> */
.L_x_2020:
[----:B------:R-:W-:Y:S05]  /*2630*/  BSYNC B0 ;  /* 0x0000000000007941 */ /* 0x000fea0003800000 */
.L_x_2019:
        /* <DEDUP_REMOVED lines=33> */
.L_x_2022:
[----:B------:R-:W-:Y:S05]  /*2850*/  BSYNC B0 ;  /* 0x0000000000007941 */ /* 0x000fea0003800000 */
.L_x_2021:
        /* <DEDUP_REMOVED lines=33> */
.L_x_2024:
[----:B------:R-:W-:Y:S05]  /*2a70*/  BSYNC B0 ;  /* 0x0000000000007941 */ /* 0x000fea0003800000 */
.L_x_2023:
        /* <DEDUP_REMOVED lines=33> */
.L_x_2026:
[----:B------:R-:W-:Y:S05]  /*2c90*/  BSYNC B0 ;  /* 0x0000000000007941 */ /* 0x000fea0003800000 */
.L_x_2025:
        /* <DEDUP_REMOVED lines=33> */
.L_x_2028:
[----:B------:R-:W-:Y:S05]  /*2eb0*/  BSYNC B0 ;  /* 0x0000000000007941 */ /* 0x000fea0003800000 */
.L_x_2027:
        /* <DEDUP_REMOVED lines=36> */
.L_x_2032:
        /* <DEDUP_REMOVED lines=622> */
.L_x_2031:
[----:B------:R-:W-:Y:S05]  /*57e0*/  BSYNC B0 ;  /* 0x0000000000007941 */ /* 0x000fea0003800000 */
.L_x_2030:
        /* <DEDUP_REMOVED lines=92> */
.L_x_2029:
        /* <DEDUP_REMOVED lines=20> */
[----:B------:R-:W-:Y:S01]  /*5ef0*/  IADD3 R33, R33, R45, RZ ;  /* 0x0000002d21217210 */ /* 0x000fe20007ffe0ff */
[----:B------:R-:W-:Y:S02]  /*5f00*/  IMAD.WIDE.U32 R34, R5, c[0x0][0x1f0], R22 ;  /* 0x00007c0005227a25 */ /* 0x000fe400078e0016 */
[----:B------:R-:W3:Y:S02]  /*5f10*/  LDS.128 R24, [R8.X16+0x200] ;  /* 0x0002000008187984 */ /* 0x000ee4000000cc00 */
[----:B0-----:R-:W-:Y:S01]  /*5f20*/  IMAD R37, R3, c[0x0][0x208], RZ ;  /* 0x0000820003257a24 */ /* 0x001fe200078e02ff */
[----:B------:R-:W-:Y:S01]  /*5f30*/  IADD3 R35, R35, R47, RZ ;  /* 0x0000002f23237210 */ /* 0x000fe20007ffe0ff */
[----:B------:R-:W-:-:S04]  /*5f40*/  IMAD.WIDE.U32 R32, R0, c[0x0][0x208], R32 ;  /* 0x0000820000207a25 */ /* 0x000fc800078e0020 */
[----:B------:R-:W-:Y:S01]  /*5f50*/  IMAD R37, R0, c[0x0][0x20c], R37 ;  /* 0x0000830000257a24 */ /* 0x000fe200078e0225 */
[----:B-1----:R-:W-:Y:S01]  /*5f60*/  LEA R40, P0, R32, c[0x0][0x258], 0x1 ;  /* 0x0000960020287a11 */ /* 0x002fe200078008ff */
        /* <DEDUP_REMOVED lines=20> */
[----:B------:R-:W-:Y:S02]  /*60b0*/  IADD3 R14, P4, R14, 0x400, RZ ;  /* 0x000004000e0e7810 */ /* 0x000fe40007f9e0ff */
[----:B------:R-:W-:Y:S02]  /*60c0*/  IADD3.X R19, RZ, R19, RZ, P1, !PT ;  /* 0x00000013ff137210 */ /* 0x000fe40000ffe4ff */
[----:B------:R-:W-:-:S02]  /*60d0*/  IADD3.X R20, RZ, R20, RZ, P2, !PT ;  /* 0x00000014ff147210 */ /* 0x000fc400017fe4ff */
        /* <DEDUP_REMOVED lines=90> */
[----:B------:R2:W3:Y:S01]  /*6680*/  MUFU.RCP R48, R24 ;  /* 0x0000001800307308 */ /* 0x0004e20000001000 */
[----:B0-----:R-:W-:-:S04]  /*6690*/  FMUL.FTZ R33, R33, R34 ;  /* 0x0000002221217220 */ /* 0x001fc80000410000 */
[----:B------:R-:W-:-:S03]  /*66a0*/  FMUL.FTZ R33, R33, R70 ;  /* 0x0000004621217220 */ /* 0x000fc60000410000 */
[----:B------:R-:W0:Y:S01]  /*66b0*/  MUFU.RCP R47, R47 ;  /* 0x0000002f002f7308 */ /* 0x000e220000001000 */
[----:B--2---:R-:W-:Y:S02]  /*66c0*/  FMUL.FTZ R24, R37, R32 ;  /* 0x0000002025187220 */ /* 0x004fe40000410000 */
[----:B-1----:R-:W-:Y:S01]  /*66d0*/  FMUL.FTZ R43, R43, R44 ;  /* 0x0000002c2b2b7220 */ /* 0x002fe20000410000 */
[----:B------:R-:W-:Y:S01]  /*66e0*/  F2FP.BF16.PACK_AB R44, R36, R25 ;  /* 0x00000019242c723e */ /* 0x000fe200000010ff */
[----:B------:R-:W-:Y:S02]  /*66f0*/  FMUL.FTZ R24, R24, R69 ;  /* 0x0000004518187220 */ /* 0x000fe40000410000 */
[----:B------:R-:W-:Y:S01]  /*6700*/  FMUL.FTZ R43, R43, R74 ;  /* 0x0000004a2b2b7220 */ /* 0x000fe20000410000 */
[----:B------:R1:W2:Y:S01]  /*6710*/  MUFU.RCP R58, R26 ;  /* 0x0000001a003a7308 */ /* 0x0002a20000001000 */
[----:B---3--:R-:W-:Y:S01]  /*6720*/  FMUL.FTZ R28, R45, R48 ;  /* 0x000000302d1c7220 */ /* 0x008fe20000410000 */
[----:B------:R-:W-:Y:S01]  /*6730*/  F2FP.BF16.PACK_AB R45, R24, R27 ;  /* 0x0000001b182d723e */ /* 0x000fe200000010ff */
[----:B------:R-:W-:-:S02]  /*6740*/  IMAD R36, R6, c[0x0][0x210], RZ ;  /* 0x0000840006247a24 */ /* 0x000fc400078e02ff */
        /* <DEDUP_REMOVED lines=11> */
[----:B------:R-:W-:Y:S02]  /*6800*/  BAR.SYNC.DEFER_BLOCKING 0x0 ;  /* 0x0000000000007b1d */ /* 0x000fe40000010000 */
[----:B------:R-:W-:-:S02]  /*6810*/  FMUL.FTZ R30, R30, R77 ;  /* 0x0000004d1e1e7220 */ /* 0x000fc40000410000 */
[----:B---3--:R-:W-:Y:S02]  /*6820*/  FMUL.FTZ R35, R50, R51 ;  /* 0x0000003332237220 */ /* 0x008fe40000410000 */
[----:B------:R-:W1:Y:S01]  /*6830*/  MUFU.RCP R55, R55 ;  /* 0x0000003700377308 */ /* 0x000e620000001000 */
[----:B------:R-:W-:Y:S01]  /*6840*/  F2FP.BF16.PACK_AB R25, R30, R31 ;  /* 0x0000001f1e19723e */ /* 0x000fe200000010ff */
[----:B------:R-:W-:Y:S02]  /*6850*/  FMUL.FTZ R35, R35, R78 ;  /* 0x0000004e23237220 */ /* 0x000fe40000410000 */
[----:B0-----:R-:W-:-:S04]  /*6860*/  FMUL.FTZ R52, R52, R53 ;  /* 0x0000003534347220 */ /* 0x001fc80000410000 */
[----:B------:R-:W0:Y:S01]  /*6870*/  MUFU.RCP R57, R57 ;  /* 0x0000003900397308 */ /* 0x000e220000001000 */
[----:B------:R-:W-:Y:S02]  /*6880*/  FMUL.FTZ R52, R52, R79 ;  /* 0x0000004f34347220 */ /* 0x000fe40000410000 */
[----:B-1----:R-:W-:-:S03]  /*6890*/  FMUL.FTZ R37, R54, R55 ;  /* 0x0000003736257220 */ /* 0x002fc60000410000 */
[----:B------:R-:W-:Y:S01]  /*68a0*/  F2FP.BF16.PACK_AB R26, R52, R35 ;  /* 0x00000023341a723e */ /* 0x000fe200000010ff */
[----:B------:R-:W-:Y:S01]  /*68b0*/  STS.128 [R21], R44 ;  /* 0x0000002c15007388 */ /* 0x000fe20000000c00 */
[----:B------:R-:W-:Y:S02]  /*68c0*/  FMUL.FTZ R37, R37, R80 ;  /* 0x0000005025257220 */ /* 0x000fe40000410000 */
[----:B0-----:R-:W-:-:S04]  /*68d0*/  FMUL.FTZ R56, R56, R57 ;  /* 0x0000003938387220 */ /* 0x001fc80000410000 */
[----:B------:R-:W-:-:S05]  /*68e0*/  FMUL.FTZ R56, R56, R81 ;  /* 0x0000005138387220 */ /* 0x000fca0000410000 */
[----:B------:R-:W-:Y:S01]  /*68f0*/  F2FP.BF16.PACK_AB R27, R56, R37 ;  /* 0x00000025381b723e */ /* 0x000fe200000010ff */
[----:B------:R-:W-:-:S04]  /*6900*/  IMAD R37, R5, c[0x0][0x214], R36 ;  /* 0x0000850005257a24 */ /* 0x000fc800078e0224 */
[----:B------:R0:W-:Y:S01]  /*6910*/  STS.128 [R21+0x10], R24 ;  /* 0x0000101815007388 */ /* 0x0001e20000000c00 */
[----:B------:R-:W-:-:S06]  /*6920*/  NOP ;  /* 0x0000000000007918 */ /* 0x000fcc0000000000 */
[----:B------:R-:W1:Y:S01]  /*6930*/  LDS.128 R28, [R8.X16] ;  /* 0x00000000081c7984 */ /* 0x000e62000000cc00 */
[----:B------:R-:W-:Y:S01]  /*6940*/  IADD3 R23, R23, R37, RZ ;  /* 0x0000002517177210 */ /* 0x000fe20007ffe0ff */
[----:B------:R-:W-:Y:S02]  /*6950*/  IMAD R37, R3, c[0x0][0x218], RZ ;  /* 0x0000860003257a24 */ /* 0x000fe400078e02ff */
[----:B------:R-:W2:Y:S02]  /*6960*/  LDS.128 R32, [R8.X16+0x200] ;  /* 0x0002000008207984 */ /* 0x000ea4000000cc00 */
[C---:B------:R-:W-:Y:S02]  /*6970*/  IMAD R37, R0.reuse, c[0x0][0x21c], R37 ;  /* 0x0000870000257a24 */ /* 0x040fe400078e0225 */
[----:B------:R-:W-:-:S05]  /*6980*/  IMAD.WIDE.U32 R22, R0, c[0x0][0x218], R22 ;  /* 0x0000860000167a25 */ /* 0x000fca00078e0016 */
[----:B0-----:R-:W-:Y:S02]  /*6990*/  IADD3 R21, R23, R37, RZ ;  /* 0x0000002517157210 */ /* 0x001fe40007ffe0ff */
        /* <DEDUP_REMOVED lines=8> */
.L_x_2033:
[----:B------:R-:W-:Y:S05]  /*6a20*/  EXIT ;  /* 0x000000000000794d */ /* 0x000fea0003800000 */
.L_x_2035:
        /* <DEDUP_REMOVED lines=13> */
.L_x_5367:


//--------------------- .text._Z25selective_scan_fwd_kernelI32Selective_Scan_fwd_kernel_traitsILi32ELi8ELi1ELb0ELb0ELb0ELb0EN3c108BFloat16ENS1_7complexIfEEEEv13SSMParamsBase --------------------------
	.section	.text._Z25selective_scan_fwd_kernelI32Selective_Scan_fwd_kernel_traitsILi32ELi8ELi1ELb0ELb0ELb0ELb0EN3c108BFloat16ENS1_7complexIfEEEEv13SSMParamsBase,"ax",@progbits
	.sectioninfo	@"SHI_REGISTERS=117"
	.align	128
        .global         _Z25selective_scan_fwd_kernelI32Selective_Scan_fwd_kernel_traitsILi32ELi8ELi1ELb0ELb0ELb0ELb0EN3c108BFloat16ENS1_7complexIfEEEEv13SSMParamsBase
        .type           _Z25selective_scan_fwd_kernelI32Selective_Scan_fwd_kernel_traitsILi32ELi8ELi1ELb0ELb0ELb0ELb0EN3c108BFloat16ENS1_7complexIfEEEEv13SSMParamsBase,@function
        .size           _Z25selective_scan_fwd_kernelI32Selective_Scan_fwd_kernel_traitsILi32ELi8ELi1ELb0ELb0ELb0ELb0EN3c108BFloat16ENS1_7complexIfEEEEv13SSMParamsBase,(.L_x_5368 - _Z25selective_scan_fwd_kernelI32Selective_Scan_fwd_kernel_traitsILi32ELi8ELi1ELb0ELb0ELb0ELb0EN3c108BFloat16ENS1_7complexIfEEEEv13SSMParamsBase)
        .other          _Z25selective_scan_fwd_kernelI32Selective_Scan_fwd_kernel_traitsILi32ELi8ELi1ELb0ELb0ELb0ELb0EN3c108BFloat16ENS1_7complexIfEEEEv13SSMParamsBase,@"STO_CUDA_ENTRY STV_DEFAULT"
_Z25selective_scan_fwd_kernelI32Selective_Scan_fwd_kernel_traitsILi32ELi8ELi1ELb0ELb0ELb0ELb0EN3c108BFloat16ENS1_7complexIfEEEEv13SSMParamsBase:
.text._Z25selective_scan_fwd_kernelI32Selective_Scan_fwd_kernel_traitsILi32ELi8ELi1ELb0ELb0ELb0ELb0EN3c108BFloat16ENS1_7complexIfEEEEv13SSMParamsBase:
[----:B------:R-:W-:Y:S02]  /*0000*/  MOV R1, c[0x0][0x28] ;  /* 0x00000a0000017a02 */ /* 0x000fe40000000f00 */
[----:B------:R-:W0:Y:S01]  /*0010*/  S2UR UR4, SR_CTAID.Y ;  /* 0x00000000000479c3 */ /* 0x000e220000002600 */
[----:B------:R-:W-:Y:S01]  /*0020*/  ISETP.NE.U32.AND P1, PT, RZ, c[0x0][0x250], PT ;  /* 0x00009400ff007a0c */ /* 0x000fe20003f25070 */
[----:B------:R-:W-:Y:S01]  /*0030*/  ULDC.64 UR6, c[0x0][0x118] ;  /* 0x0000460000067ab9 */ /* 0x000fe20000000a00 */
[----:B------:R-:W-:Y:S01]  /*0040*/  MOV R34, RZ ;  /* 0x000000ff00227202 */ /* 0x000fe20000000f00 */
[----:B------:R-:W-:Y:S01]  /*0050*/  HFMA2.MMA R33, -RZ, RZ, 0, 0 ;  /* 0x00000000ff217435 */ /* 0x000fe200000001ff */
[----:B------:R-:W-:Y:S02]  /*0060*/  ISETP.NE.AND.EX P1, PT, RZ, c[0x0][0x254], PT, P1 ;  /* 0x00009500ff007a0c */ /* 0x000fe40003f25310 */
[----:B------:R-:W-:-:S04]  /*0070*/  ISETP.NE.U32.AND P0, PT, RZ, c[0x0][0x238], PT ;  /* 0x00008e00ff007a0c */ /* 0x000fc80003f05070 */
[----:B------:R-:W-:Y:S02]  /*0080*/  ISETP.NE.AND.EX P0, PT, RZ, c[0x0][0x23c], PT, P0 ;  /* 0x00008f00ff007a0c */ /* 0x000fe40003f05300 */
[----:B0-----:R-:W-:-:S04]  /*0090*/  MOV R31, UR4 ;  /* 0x00000004001f7c02 */ /* 0x001fc80008000f00 */
        /* <DEDUP_REMOVED lines=10> */
[----:B0-----:R-:W0:Y:S01]  /*0140*/  S2R R36, SR_CTAID.X ;  /* 0x0000000000247919 */ /* 0x001e220000002500 */
[C---:B------:R-:W-:Y:S01]  /*0150*/  IMAD R0, R32.reuse, c[0x0][0x1d8], RZ ;  /* 0x0000760020007a24 */ /* 0x040fe200078e02ff */
[----:B------:R-:W-:Y:S01]  /*0160*/  MOV R40, RZ ;  /* 0x000000ff00287202 */ /* 0x000fe20000000f00 */
[----:B------:R-:W-:Y:S01]  /*0170*/  IMAD R6, R32, c[0x0][0x1e8], RZ ;  /* 0x00007a0020067a24 */ /* 0x000fe200078e02ff */
[----:B------:R-:W1:Y:S01]  /*0180*/  S2R R80, SR_TID.X ;  /* 0x0000000000507919 */ /* 0x000e620000002100 */
[----:B------:R-:W-:-:S03]  /*0190*/  IMAD.WIDE.U32 R2, R31, c[0x0][0x1d8], RZ ;  /* 0x000076001f027a25 */ /* 0x000fc600078e00ff */
[----:B------:R-:W2:Y:S01]  /*01a0*/  S2R R39, SR_LANEID ;  /* 0x0000000000277919 */ /* 0x000ea20000000000 */
[----:B------:R-:W-:-:S04]  /*01b0*/  IMAD.WIDE.U32 R4, R31, c[0x0][0x1e8], RZ ;  /* 0x00007a001f047a25 */ /* 0x000fc800078e00ff */
[C---:B------:R-:W-:Y:S02]  /*01c0*/  IMAD R7, R31.reuse, c[0x0][0x1dc], R0 ;  /* 0x000077001f077a24 */ /* 0x040fe400078e0200 */
[----:B------:R-:W-:-:S03]  /*01d0*/  IMAD R9, R31, c[0x0][0x1ec], R6 ;  /* 0x00007b001f097a24 */ /* 0x000fc600078e0206 */
[----:B------:R-:W-:Y:S02]  /*01e0*/  IADD3 R3, R3, R7, RZ ;  /* 0x0000000703037210 */ /* 0x000fe40007ffe0ff */
[----:B------:R-:W-:Y:S02]  /*01f0*/  IADD3 R5, R5, R9, RZ ;  /* 0x0000000905057210 */ /* 0x000fe40007ffe0ff */
[----:B0-----:R-:W-:Y:S01]  /*0200*/  SHF.R.S32.HI R104, RZ, 0x1f, R36 ;  /* 0x0000001fff687819 */ /* 0x001fe20000011424 */
[----:B------:R-:W-:Y:S01]  /*0210*/  IMAD.WIDE.U32 R2, R36, c[0x0][0x1d0], R2 ;  /* 0x0000740024027a25 */ /* 0x000fe200078e0002 */
[----:B-1----:R-:W-:-:S03]  /*0220*/  LOP3.LUT R35, R80, 0x1f, RZ, 0xc0, !PT ;  /* 0x0000001f50237812 */ /* 0x002fc600078ec0ff */
[----:B------:R-:W-:Y:S01]  /*0230*/  IMAD R7, R104, c[0x0][0x1d0], RZ ;  /* 0x0000740068077a24 */ /* 0x000fe200078e02ff */
[----:B------:R-:W-:Y:S01]  /*0240*/  SHF.L.U32 R0, R80, 0x3, RZ ;  /* 0x0000000350007819 */ /* 0x000fe200000006ff */
[----:B------:R-:W-:Y:S02]  /*0250*/  IMAD R9, R104, c[0x0][0x1e0], RZ ;  /* 0x0000780068097a24 */ /* 0x000fe400078e02ff */
[----:B------:R-:W-:Y:S01]  /*0260*/  IMAD.WIDE.U32 R4, R36, c[0x0][0x1e0], R4 ;  /* 0x0000780024047a25 */ /* 0x000fe200078e0004 */
[----:B------:R-:W-:Y:S02]  /*0270*/  LOP3.LUT R37, R35, 0xffffff00, R0, 0xf8, !PT ;  /* 0xffffff0023257812 */ /* 0x000fe400078ef800 */
[----:B------:R-:W-:Y:S01]  /*0280*/  IADD3 R41, R0, 0x1, RZ ;  /* 0x0000000100297810 */ /* 0x000fe20007ffe0ff */
[C---:B------:R-:W-:Y:S01]  /*0290*/  IMAD R7, R36.reuse, c[0x0][0x1d4], R7 ;  /* 0x0000750024077a24 */ /* 0x040fe200078e0207 */
[----:B------:R-:W-:Y:S01]  /*02a0*/  SHF.R.S32.HI R38, RZ, 0x1f, R37 ;  /* 0x0000001fff267819 */ /* 0x000fe20000011425 */
[----:B------:R-:W-:Y:S01]  /*02b0*/  IMAD R9, R36, c[0x0][0x1e4], R9 ;  /* 0x0000790024097a24 */ /* 0x000fe200078e0209 */
[----:B------:R-:W-:-:S02]  /*02c0*/  IADD3 R17, P0, R37, R2, RZ ;  /* 0x0000000225117210 */ /* 0x000fc40007f1e0ff */
[----:B------:R-:W-:Y:S02]  /*02d0*/  IADD3 R23, P1, R37, R4, RZ ;  /* 0x0000000425177210 */ /* 0x000fe40007f3e0ff */
[C---:B------:R-:W-:Y:S02]  /*02e0*/  IADD3.X R2, R38.reuse, R3, R7, P0, !PT ;  /* 0x0000000326027210 */ /* 0x040fe400007fe407 */
[----:B------:R-:W-:Y:S02]  /*02f0*/  IADD3.X R4, R38, R5, R9, P1, !PT ;  /* 0x0000000526047210 */ /* 0x000fe40000ffe409 */
[----:B------:R-:W-:Y:S02]  /*0300*/  LEA R16, P0, R17, c[0x0][0x240], 0x1 ;  /* 0x0000900011107a11 */ /* 0x000fe400078008ff */
[----:B------:R-:W-:Y:S02]  /*0310*/  LEA R20, P1, R23, c[0x0][0x248], 0x1 ;  /* 0x0000920017147a11 */ /* 0x000fe400078208ff */
[----:B------:R-:W-:-:S02]  /*0320*/  LEA.HI.X R17, R17, c[0x0][0x244], R2, 0x1, P0 ;  /* 0x0000910011117a11 */ /* 0x000fc400000f0c02 */
[----:B------:R-:W-:Y:S02]  /*0330*/  LEA.HI.X R23, R23, c[0x0][0x24c], R4, 0x1, P1 ;  /* 0x0000930017177a11 */ /* 0x000fe400008f0c04 */
[C---:B------:R-:W-:Y:S02]  /*0340*/  IADD3 R42, R0.reuse, 0x2, RZ ;  /* 0x00000002002a7810 */ /* 0x040fe40007ffe0ff */
[C---:B------:R-:W-:Y:S02]  /*0350*/  IADD3 R43, R0.reuse, 0x3, RZ ;  /* 0x00000003002b7810 */ /* 0x040fe40007ffe0ff */
[C---:B------:R-:W-:Y:S02]  /*0360*/  IADD3 R44, R0.reuse, 0x4, RZ ;  /* 0x00000004002c7810 */ /* 0x040fe40007ffe0ff */
[C---:B------:R-:W-:Y:S02]  /*0370*/  IADD3 R45, R0.reuse, 0x5, RZ ;  /* 0x00000005002d7810 */ /* 0x040fe40007ffe0ff */
[----:B------:R-:W-:-:S02]  /*0380*/  IADD3 R46, R0, 0x6, RZ ;  /* 0x00000006002e7810 */ /* 0x000fc40007ffe0ff */
[----:B------:R-:W-:Y:S02]  /*0390*/  IADD3 R47, R0, 0x7, RZ ;  /* 0x00000007002f7810 */ /* 0x000fe40007ffe0ff */
[----:B--2---:R-:W-:Y:S02]  /*03a0*/  LOP3.LUT R48, R37, 0x60, RZ, 0xfc, !PT ;  /* 0x0000006025307812 */ /* 0x004fe400078efcff */
.L_x_2057:
[----:B------:R-:W-:Y:S01]  /*03b0*/  BAR.SYNC.DEFER_BLOCKING 0x0 ;  /* 0x0000000000007b1d */ /* 0x000fe20000010000 */
[----:B------:R-:W-:Y:S02]  /*03c0*/  MOV R3, 0xffffff00 ;  /* 0xffffff0000037802 */ /* 0x000fe40000000f00 */
[C---:B------:R-:W-:Y:S02]  /*03d0*/  LOP3.LUT R9, R37.reuse, 0x20, RZ, 0xfc, !PT ;  /* 0x0000002025097812 */ /* 0x040fe400078efcff */
[----:B------:R-:W-:Y:S01]  /*03e0*/  LOP3.LUT R11, R37, 0x40, RZ, 0xfc, !PT ;  /* 0x00000040250b7812 */ /* 0x000fe200078efcff */
[----:B------:R-:W-:Y:S01]  /*03f0*/  IMAD R82, R40, R3, c[0x0][0x168] ;  /* 0x00005a0028527624 */ /* 0x000fe200078e0203 */
[----:B------:R-:W-:Y:S02]  /*0400*/  PRMT R0, RZ, 0x7610, R0 ;  /* 0x00007610ff007816 */ /* 0x000fe40000000000 */
[----:B------:R-:W-:-:S02]  /*0410*/  PRMT R2, RZ, 0x7610, R2 ;  /* 0x00007610ff027816 */ /* 0x000fc40000000002 */
[-C--:B------:R-:W-:Y:S02]  /*0420*/  ISETP.GE.AND P0, PT, R37, R82.reuse, PT ;  /* 0x000000522500720c */ /* 0x080fe40003f06270 */
[-C--:B------:R-:W-:Y:S02]  /*0430*/  ISETP.GE.AND P1, PT, R9, R82.reuse, PT ;  /* 0x000000520900720c */ /* 0x080fe40003f26270 */
[-C--:B------:R-:W-:Y:S02]  /*0440*/  ISETP.GE.AND P2, PT, R11, R82.reuse, PT ;  /* 0x000000520b00720c */ /* 0x080fe40003f46270 */
[----:B------:R-:W-:Y:S02]  /*0450*/  ISETP.GE.AND P3, PT, R48, R82, PT ;  /* 0x000000523000720c */ /* 0x000fe40003f66270 */
[----:B------:R-:W-:Y:S02]  /*0460*/  PRMT R3, RZ, 0x7610, R3 ;  /* 0x00007610ff037816 */ /* 0x000fe40000000003 */
[----:B0-----:R-:W-:-:S02]  /*0470*/  PRMT R4, RZ, 0x7610, R4 ;  /* 0x00007610ff047816 */ /* 0x001fc40000000004 */
[C---:B------:R-:W-:Y:S01]  /*0480*/  LOP3.LUT R13, R37.reuse, 0x80, RZ, 0xfc, !PT ;  /* 0x00000080250d7812 */ /* 0x040fe200078efcff */
[----:B------:R-:W2:Y:S01]  /*0490*/  @!P0 LDG.E.U16 R0, [R16.64] ;  /* 0x0000000610008981 */ /* 0x000ea2000c1e1500 */
[C---:B------:R-:W-:Y:S02]  /*04a0*/  LOP3.LUT R15, R37.reuse, 0xa0, RZ, 0xfc, !PT ;  /* 0x000000a0250f7812 */ /* 0x040fe400078efcff */
[C---:B------:R-:W-:Y:S01]  /*04b0*/  LOP3.LUT R19, R37.reuse, 0xc0, RZ, 0xfc, !PT ;  /* 0x000000c025137812 */ /* 0x040fe200078efcff */
[----:B------:R-:W3:Y:S01]  /*04c0*/  @!P1 LDG.E.U16 R2, [R16.64+0x40] ;  /* 0x0000400610029981 */ /* 0x000ee2000c1e1500 */
[----:B------:R-:W-:Y:S02]  /*04d0*/  LOP3.LUT R21, R37, 0xe0, RZ, 0xfc, !PT ;  /* 0x000000e025157812 */ /* 0x000fe400078efcff */
[-C--:B------:R-:W-:Y:S01]  /*04e0*/  ISETP.GE.AND P0, PT, R13, R82.reuse, PT ;  /* 0x000000520d00720c */ /* 0x080fe20003f06270 */
[----:B------:R-:W4:Y:S01]  /*04f0*/  @!P2 LDG.E.U16 R3, [R16.64+0x80] ;  /* 0x000080061003a981 */ /* 0x000f22000c1e1500 */
[----:B------:R-:W-:-:S02]  /*0500*/  ISETP.GE.AND P1, PT, R15, R82, PT ;  /* 0x000000520f00720c */ /* 0x000fc40003f26270 */
[-C--:B------:R-:W-:Y:S01]  /*0510*/  ISETP.GE.AND P2, PT, R19, R82.reuse, PT ;  /* 0x000000521300720c */ /* 0x080fe20003f46270 */
[----:B------:R-:W4:Y:S01]  /*0520*/  @!P3 LDG.E.U16 R4, [R16.64+0xc0] ;  /* 0x0000c0061004b981 */ /* 0x000f22000c1e1500 */
[----:B------:R-:W-:Y:S02]  /*0530*/  ISETP.GE.AND P3, PT, R21, R82, PT ;  /* 0x000000521500720c */ /* 0x000fe40003f66270 */
[----:B------:R-:W-:Y:S02]  /*0540*/  PRMT R5, RZ, 0x7610, R5 ;  /* 0x00007610ff057816 */ /* 0x000fe40000000005 */
[----:B------:R-:W-:Y:S02]  /*0550*/  PRMT R6, RZ, 0x7610, R6 ;  /* 0x00007610ff067816 */ /* 0x000fe40000000006 */
[----:B------:R-:W-:Y:S02]  /*0560*/  PRMT R7, RZ, 0x7610, R7 ;  /* 0x00007610ff077816 */ /* 0x000fe40000000007 */
[----:B------:R-:W-:Y:S01]  /*0570*/  PRMT R8, RZ, 0x7610, R8 ;  /* 0x00007610ff087816 */ /* 0x000fe20000000008 */
[----:B------:R-:W4:Y:S04]  /*0580*/  @!P0 LDG.E.U16 R5, [R16.64+0x100] ;  /* 0x0001000610058981 */ /* 0x000f28000c1e1500 */
[----:B------:R-:W4:Y:S04]  /*0590*/  @!P1 LDG.E.U16 R6, [R16.64+0x140] ;  /* 0x0001400610069981 */ /* 0x000f28000c1e1500 */
[----:B------:R-:W4:Y:S04]  /*05a0*/  @!P2 LDG.E.U16 R7, [R16.64+0x180] ;  /* 0x000180061007a981 */ /* 0x000f28000c1e1500 */
[----:B------:R-:W4:Y:S01]  /*05b0*/  @!P3 LDG.E.U16 R8, [R16.64+0x1c0] ;  /* 0x0001c0061008b981 */ /* 0x000f22000c1e1500 */
[----:B------:R-:W-:-:S02]  /*05c0*/  IADD3 R10, R39, 0x20, RZ ;  /* 0x00000020270a7810 */ /* 0x000fc40007ffe0ff */
[C---:B------:R-:W-:Y:S02]  /*05d0*/  IADD3 R12, R39.reuse, 0x40, RZ ;  /* 0x00000040270c7810 */ /* 0x040fe40007ffe0ff */
[----:B------:R-:W-:Y:S02]  /*05e0*/  IADD3 R14, R39, 0x60, RZ ;  /* 0x00000060270e7810 */ /* 0x000fe40007ffe0ff */
[----:B------:R-:W-:Y:S02]  /*05f0*/  ISETP.GE.AND P6, PT, R9, R82, PT ;  /* 0x000000520900720c */ /* 0x000fe40003fc6270 */
[-C--:B------:R-:W-:Y:S02]  /*0600*/  LEA.HI.SX32 R9, R39, R39.reuse, 0x1b ;  /* 0x0000002727097211 */ /* 0x080fe400078fdaff */
[-C--:B------:R-:W-:Y:S02]  /*0610*/  LEA.HI.SX32 R10, R10, R39.reuse, 0x1b ;  /* 0x000000270a0a7211 */ /* 0x080fe400078fdaff */
[----:B------:R-:W-:-:S02]  /*0620*/  LEA.HI.SX32 R12, R12, R39, 0x1b ;  /* 0x000000270c0c7211 */ /* 0x000fc400078fdaff */
[----:B------:R-:W-:Y:S02]  /*0630*/  LEA.HI.SX32 R14, R14, R39, 0x1b ;  /* 0x000000270e0e7211 */ /* 0x000fe400078fdaff */
[----:B------:R-:W-:Y:S02]  /*0640*/  SHF.L.U32 R9, R9, 0x1, RZ ;  /* 0x0000000109097819 */ /* 0x000fe400000006ff */
[----:B------:R-:W-:Y:S02]  /*0650*/  SHF.L.U32 R49, R10, 0x1, RZ ;  /* 0x000000010a317819 */ /* 0x000fe400000006ff */
[----:B------:R-:W-:Y:S02]  /*0660*/  SHF.L.U32 R50, R12, 0x1, RZ ;  /* 0x000000010c327819 */ /* 0x000fe400000006ff */
[----:B------:R-:W-:Y:S02]  /*0670*/  IADD3 R10, R39, 0x80, RZ ;  /* 0x00000080270a7810 */ /* 0x000fe40007ffe0ff */
[----:B------:R-:W-:-:S02]  /*0680*/  SHF.L.U32 R51, R14, 0x1, RZ ;  /* 0x000000010e337819 */ /* 0x000fc400000006ff */
[C---:B------:R-:W-:Y:S02]  /*0690*/  IADD3 R12, R39.reuse, 0xa0, RZ ;  /* 0x000000a0270c7810 */ /* 0x040fe40007ffe0ff */
[C---:B------:R-:W-:Y:S02]  /*06a0*/  IADD3 R14, R39.reuse, 0xc0, RZ ;  /* 0x000000c0270e7810 */ /* 0x040fe40007ffe0ff */
[----:B------:R-:W-:Y:S02]  /*06b0*/  IADD3 R18, R39, 0xe0, RZ ;  /* 0x000000e027127810 */ /* 0x000fe40007ffe0ff */
[-C--:B------:R-:W-:Y:S02]  /*06c0*/  LEA.HI.SX32 R10, R10, R39.reuse, 0x1b ;  /* 0x000000270a0a7211 */ /* 0x080fe400078fdaff */
[-C--:B------:R-:W-:Y:S02]  /*06d0*/  LEA.HI.SX32 R12, R12, R39.reuse, 0x1b ;  /* 0x000000270c0c7211 */ /* 0x080fe400078fdaff */
[----:B------:R-:W-:-:S02]  /*06e0*/  LEA.HI.SX32 R14, R14, R39, 0x1b ;  /* 0x000000270e0e7211 */ /* 0x000fc400078fdaff */
[----:B------:R-:W-:Y:S02]  /*06f0*/  LEA.HI.SX32 R18, R18, R39, 0x1b ;  /* 0x0000002712127211 */ /* 0x000fe400078fdaff */
[----:B------:R-:W-:Y:S02]  /*0700*/  SHF.L.U32 R52, R10, 0x1, RZ ;  /* 0x000000010a347819 */ /* 0x000fe400000006ff */
[----:B------:R-:W-:Y:S02]  /*0710*/  SHF.L.U32 R53, R12, 0x1, RZ ;  /* 0x000000010c357819 */ /* 0x000fe400000006ff */
[----:B------:R-:W-:Y:S02]  /*0720*/  SHF.L.U32 R54, R14, 0x1, RZ ;  /* 0x000000010e367819 */ /* 0x000fe400000006ff */
[----:B------:R-:W-:Y:S02]  /*0730*/  SHF.L.U32 R55, R18, 0x1, RZ ;  /* 0x0000000112377819 */ /* 0x000fe400000006ff */
[----:B------:R-:W-:-:S02]  /*0740*/  ISETP.GE.AND P5, PT, R37, R82, PT ;  /* 0x000000522500720c */ /* 0x000fc40003fa6270 */
[-C--:B------:R-:W-:Y:S02]  /*0750*/  ISETP.GE.AND P4, PT, R11, R82.reuse, PT ;  /* 0x000000520b00720c */ /* 0x080fe40003f86270 */
[-C--:B------:R-:W-:Y:S02]  /*0760*/  ISETP.GE.AND P3, PT, R48, R82.reuse, PT ;  /* 0x000000523000720c */ /* 0x080fe40003f66270 */
[-C--:B------:R-:W-:Y:S02]  /*0770*/  ISETP.GE.AND P2, PT, R13, R82.reuse, PT ;  /* 0x000000520d00720c */ /* 0x080fe40003f46270 */
[-C--:B------:R-:W-:Y:S02]  /*0780*/  ISETP.GE.AND P1, PT, R15, R82.reuse, PT ;  /* 0x000000520f00720c */ /* 0x080fe40003f26270 */
[----:B------:R-:W-:Y:S02]  /*0790*/  ISETP.GE.AND P0, PT, R19, R82, PT ;  /* 0x000000521300720c */ /* 0x000fe40003f06270 */
[----:B------:R-:W-:-:S02]  /*07a0*/  PRMT R11, RZ, 0x7610, R11 ;  /* 0x00007610ff0b7816 */ /* 0x000fc4000000000b */
[----:B------:R-:W-:Y:S01]  /*07b0*/  PRMT R10, RZ, 0x7610, R10 ;  /* 0x00007610ff0a7816 */ /* 0x000fe2000000000a */
[----:B--2---:R0:W-:Y:S04]  /*07c0*/  STS.U16 [R9], R0 ;  /* 0x0000000009007388 */ /* 0x0041e80000000400 */
[----:B---3--:R-:W-:Y:S01]  /*07d0*/  STS.U16 [R49+0x40], R2 ;  /* 0x0000400231007388 */ /* 0x008fe20000000400 */
[----:B0-----:R-:W-:-:S03]  /*07e0*/  SHF.L.U32 R0, R39, 0x3, RZ ;  /* 0x0000000327007819 */ /* 0x001fc600000006ff */
[----:B----4-:R-:W-:Y:S01]  /*07f0*/  STS.U16 [R50+0x80], R3 ;  /* 0x0000800332007388 */ /* 0x010fe20000000400 */
[----:B------:R-:W-:-:S03]  /*0800*/  LEA.HI.SX32 R56, R0, R0, 0x1b ;  /* 0x0000000000387211 */ /* 0x000fc600078fdaff */
[----:B------:R0:W-:Y:S01]  /*0810*/  STS.U16 [R51+0xc0], R4 ;  /* 0x0000c00433007388 */ /* 0x0001e20000000400 */
[----:B------:R-:W-:-:S03]  /*0820*/  SHF.L.U32 R56, R56, 0x1, RZ ;  /* 0x0000000138387819 */ /* 0x000fc600000006ff */
[----:B------:R1:W-:Y:S04]  /*0830*/  STS.U16 [R52+0x100], R5 ;  /* 0x0001000534007388 */ /* 0x0003e80000000400 */
[----:B------:R2:W-:Y:S04]  /*0840*/  STS.U16 [R53+0x140], R6 ;  /* 0x0001400635007388 */ /* 0x0005e80000000400 */
[----:B------:R3:W-:Y:S04]  /*0850*/  STS.U16 [R54+0x180], R7 ;  /* 0x0001800736007388 */ /* 0x0007e80000000400 */
[----:B------:R4:W-:Y:S01]  /*0860*/  STS.U16 [R55+0x1c0], R8 ;  /* 0x0001c00837007388 */ /* 0x0009e20000000400 */
[----:B------:R-:W-:-:S06]  /*0870*/  NOP ;  /* 0x0000000000007918 */ /* 0x000fcc0000000000 */
[----:B------:R-:W3:Y:S04]  /*0880*/  LDS.U16 R57, [R56] ;  /* 0x0000000038397984 */ /* 0x000ee80000000400 */
[----:B------:R-:W4:Y:S04]  /*0890*/  LDS.U16 R59, [R56+0x2] ;  /* 0x00000200383b7984 */ /* 0x000f280000000400 */
[----:B------:R-:W4:Y:S04]  /*08a0*/  LDS.U16 R61, [R56+0x4] ;  /* 0x00000400383d7984 */ /* 0x000f280000000400 */
[----:B------:R-:W4:Y:S04]  /*08b0*/  LDS.U16 R63, [R56+0x6] ;  /* 0x00000600383f7984 */ /* 0x000f280000000400 */
[----:B------:R-:W-:Y:S04]  /*08c0*/  LDS.U16 R65, [R56+0x8] ;  /* 0x0000080038417984 */ /* 0x000fe80000000400 */
[----:B------:R-:W-:Y:S04]  /*08d0*/  LDS.U16 R67, [R56+0xa] ;  /* 0x00000a0038437984 */ /* 0x000fe80000000400 */
[----:B------:R-:W-:Y:S04]  /*08e0*/  LDS.U16 R69, [R56+0xc] ;  /* 0x00000c0038457984 */ /* 0x000fe80000000400 */
[----:B------:R-:W-:Y:S01]  /*08f0*/  LDS.U16 R72, [R56+0xe] ;  /* 0x00000e0038487984 */ /* 0x000fe20000000400 */
[----:B0-----:R-:W-:-:S02]  /*0900*/  PRMT R4, RZ, 0x7610, R4 ;  /* 0x00007610ff047816 */ /* 0x001fc40000000004 */
[----:B------:R-:W-:Y:S02]  /*0910*/  MOV R2, R20 ;  /* 0x0000001400027202 */ /* 0x000fe40000000f00 */
[----:B------:R-:W-:Y:S01]  /*0920*/  MOV R3, R23 ;  /* 0x0000001700037202 */ /* 0x000fe20000000f00 */
[----:B------:R-:W-:Y:S01]  /*0930*/  BAR.SYNC.DEFER_BLOCKING 0x0 ;  /* 0x0000000000007b1d */ /* 0x000fe20000010000 */
[----:B------:R-:W-:Y:S02]  /*0940*/  PRMT R0, RZ, 0x7610, R0 ;  /* 0x00007610ff007816 */ /* 0x000fe40000000000 */
[----:B-1----:R-:W-:Y:S02]  /*0950*/  PRMT R5, RZ, 0x7610, R5 ;  /* 0x00007610ff057816 */ /* 0x002fe40000000005 */
[----:B--2---:R-:W-:Y:S02]  /*0960*/  PRMT R6, RZ, 0x7610, R6 ;  /* 0x00007610ff067816 */ /* 0x004fe40000000006 */
[----:B---3--:R-:W-:-:S02]  /*0970*/  PRMT R7, RZ, 0x7610, R7 ;  /* 0x00007610ff077816 */ /* 0x008fc40000000007 */
[----:B----4-:R-:W-:Y:S01]  /*0980*/  PRMT R8, RZ, 0x7610, R8 ;  /* 0x00007610ff087816 */ /* 0x010fe20000000008 */
[----:B------:R-:W2:Y:S01]  /*0990*/  @!P6 LDG.E.U16 R4, [R2.64+0x40] ;  /* 0x000040060204e981 */ /* 0x000ea2000c1e1500 */
[----:B------:R-:W-:-:S03]  /*09a0*/  ISETP.GE.AND P6, PT, R21, R82, PT ;  /* 0x000000521500720c */ /* 0x000fc60003fc6270 */
[----:B------:R-:W3:Y:S04]  /*09b0*/  @!P5 LDG.E.U16 R0, [R2.64] ;  /* 0x000000060200d981 */ /* 0x000ee8000c1e1500 */
[----:B------:R-:W4:Y:S04]  /*09c0*/  @!P4 LDG.E.U16 R5, [R2.64+0x80] ;  /* 0x000080060205c981 */ /* 0x000f28000c1e1500 */
[----:B------:R-:W4:Y:S04]  /*09d0*/  @!P3 LDG.E.U16 R6, [R2.64+0xc0] ;  /* 0x0000c0060206b981 */ /* 0x000f28000c1e1500 */
[----:B------:R-:W4:Y:S04]  /*09e0*/  @!P2 LDG.E.U16 R7, [R2.64+0x100] ;  /* 0x000100060207a981 */ /* 0x000f28000c1e1500 */
[----:B------:R-:W4:Y:S04]  /*09f0*/  @!P1 LDG.E.U16 R8, [R2.64+0x140] ;  /* 0x0001400602089981 */ /* 0x000f28000c1e1500 */
[----:B------:R-:W4:Y:S04]  /*0a00*/  @!P0 LDG.E.U16 R11, [R2.64+0x180] ;  /* 0x00018006020b8981 */ /* 0x000f28000c1e1500 */
[----:B------:R-:W4:Y:S01]  /*0a10*/  @!P6 LDG.E.U16 R10, [R2.64+0x1c0] ;  /* 0x0001c006020ae981 */ /* 0x000f22000c1e1500 */
[----:B------:R-:W-:Y:S01]  /*0a20*/  ULDC.U8 UR5, c[0x0][0x17e] ;  /* 0x00005f8000057ab9 */ /* 0x000fe20000000000 */
[----:B------:R-:W-:Y:S01]  /*0a30*/  BSSY B0, `(.L_x_2036) ;  /* 0x000004f000007945 */ /* 0x000fe20003800000 */
[----:B------:R-:W-:Y:S01]  /*0a40*/  UMOV UR4, URZ ;  /* 0x0000003f00047c82 */ /* 0x000fe20008000000 */
[----:B------:R-:W-:-:S02]  /*0a50*/  PRMT R57, RZ, 0x5410, R57 ;  /* 0x00005410ff397816 */ /* 0x000fc40000000039 */
[----:B------:R-:W-:Y:S02]  /*0a60*/  PRMT R59, RZ, 0x5410, R59 ;  /* 0x00005410ff3b7816 */ /* 0x000fe4000000003b */
[----:B------:R-:W-:Y:S02]  /*0a70*/  PRMT R61, RZ, 0x5410, R61 ;  /* 0x00005410ff3d7816 */ /* 0x000fe4000000003d */
[----:B------:R-:W-:Y:S01]  /*0a80*/  PRMT R63, RZ, 0x5410, R63 ;  /* 0x00005410ff3f7816 */ /* 0x000fe2000000003f */
[----:B---3--:R0:W-:Y:S04]  /*0a90*/  STS.U16 [R9], R0 ;  /* 0x0000000009007388 */ /* 0x0081e80000000400 */
[----:B--2---:R-:W-:Y:S04]  /*0aa0*/  STS.U16 [R49+0x40], R4 ;  /* 0x0000400431007388 */ /* 0x004fe80000000400 */
[----:B----4-:R-:W-:Y:S04]  /*0ab0*/  STS.U16 [R50+0x80], R5 ;  /* 0x0000800532007388 */ /* 0x010fe80000000400 */
[----:B------:R-:W-:Y:S04]  /*0ac0*/  STS.U16 [R51+0xc0], R6 ;  /* 0x0000c00633007388 */ /* 0x000fe80000000400 */
[----:B------:R-:W-:Y:S04]  /*0ad0*/  STS.U16 [R52+0x100], R7 ;  /* 0x0001000734007388 */ /* 0x000fe80000000400 */
[----:B------:R-:W-:Y:S04]  /*0ae0*/  STS.U16 [R53+0x140], R8 ;  /* 0x0001400835007388 */ /* 0x000fe80000000400 */
[----:B------:R-:W-:Y:S04]  /*0af0*/  STS.U16 [R54+0x180], R11 ;  /* 0x0001800b36007388 */ /* 0x000fe80000000400 */
[----:B------:R-:W-:Y:S01]  /*0b00*/  STS.U16 [R55+0x1c0], R10 ;  /* 0x0001c00a37007388 */ /* 0x000fe20000000400 */
[----:B------:R-:W-:-:S06]  /*0b10*/  NOP ;  /* 0x0000000000007918 */ /* 0x000fcc0000000000 */
[----:B------:R-:W1:Y:S04]  /*0b20*/  LDS.U16 R12, [R56] ;  /* 0x00000000380c7984 */ /* 0x000e680000000400 */
[----:B------:R-:W2:Y:S04]  /*0b30*/  LDS.U16 R13, [R56+0x2] ;  /* 0x00000200380d7984 */ /* 0x000ea80000000400 */
[----:B------:R-:W3:Y:S04]  /*0b40*/  LDS.U16 R0, [R56+0x4] ;  /* 0x0000040038007984 */ /* 0x000ee80000000400 */
[----:B------:R-:W4:Y:S04]  /*0b50*/  LDS.U16 R4, [R56+0x6] ;  /* 0x0000060038047984 */ /* 0x000f280000000400 */
[----:B------:R-:W3:Y:S04]  /*0b60*/  LDS.U16 R5, [R56+0x8] ;  /* 0x0000080038057984 */ /* 0x000ee80000000400 */
[----:B------:R-:W4:Y:S04]  /*0b70*/  LDS.U16 R6, [R56+0xa] ;  /* 0x00000a0038067984 */ /* 0x000f280000000400 */
[----:B------:R-:W4:Y:S01]  /*0b80*/  LDS.U16 R7, [R56+0xc] ;  /* 0x00000c0038077984 */ /* 0x000f220000000400 */
[----:B0-----:R-:W-:-:S03]  /*0b90*/  MOV R9, c[0x0][0x16c] ;  /* 0x00005b0000097a02 */ /* 0x001fc60000000f00 */
[----:B------:R0:W0:Y:S01]  /*0ba0*/  LDS.U16 R8, [R56+0xe] ;  /* 0x00000e0038087984 */ /* 0x0000220000000400 */
[----:B------:R-:W-:Y:S02]  /*0bb0*/  ISETP.GE.AND P6, PT, R9, 0x1, PT ;  /* 0x000000010900780c */ /* 0x000fe40003fc6270 */
[----:B-1----:R-:W-:-:S05]  /*0bc0*/  PRMT R9, RZ, 0x5410, R12 ;  /* 0x00005410ff097816 */ /* 0x002fca000000000c */
[----:B-----5:R-:W-:-:S05]  /*0bd0*/  FADD.FTZ R58, R9, R34 ;  /* 0x00000022093a7221 */ /* 0x020fca0000010000 */
[----:B------:R-:W-:Y:S02]  /*0be0*/  FSETP.GTU.FTZ.AND P0, PT, R58, 20, PT ;  /* 0x41a000003a00780b */ /* 0x000fe40003f1c000 */
[----:B--2---:R-:W-:Y:S02]  /*0bf0*/  PRMT R13, RZ, 0x5410, R13 ;  /* 0x00005410ff0d7816 */ /* 0x004fe4000000000d */
[----:B------:R-:W-:Y:S02]  /*0c00*/  ISETP.EQ.OR P0, PT, RZ, UR5, P0 ;  /* 0x00000005ff007c0c */ /* 0x000fe40008702670 */
[----:B---3--:R-:W-:Y:S01]  /*0c10*/  PRMT R11, RZ, 0x5410, R0 ;  /* 0x00005410ff0b7816 */ /* 0x008fe20000000000 */
[----:B------:R-:W-:Y:S01]  /*0c20*/  FADD.FTZ R60, R13, R34 ;  /* 0x000000220d3c7221 */ /* 0x000fe20000010000 */
[----:B----4-:R-:W-:Y:S02]  /*0c30*/  PRMT R15, RZ, 0x5410, R4 ;  /* 0x00005410ff0f7816 */ /* 0x010fe40000000004 */
[----:B------:R-:W-:-:S02]  /*0c40*/  PRMT R5, RZ, 0x5410, R5 ;  /* 0x00005410ff057816 */ /* 0x000fc40000000005 */
        /* <DEDUP_REMOVED lines=14> */
[----:B0-----:R-:W-:Y:S01]  /*0d30*/  FMUL.FTZ R58, R58, 1.4426950216293334961 ;  /* 0x3fb8aa3b3a3a7820 */ /* 0x001fe20000410000 */
        /* <DEDUP_REMOVED lines=30> */
.L_x_2037:
[----:B0-----:R-:W-:Y:S05]  /*0f20*/  BSYNC B0 ;  /* 0x0000000000007941 */ /* 0x001fea0003800000 */
.L_x_2036:
[----:B------:R-:W-:Y:S01]  /*0f30*/  PRMT R71, RZ, 0x5410, R8 ;  /* 0x00005410ff477816 */ /* 0x000fe20000000008 */
[----:B------:R-:W-:Y:S01]  /*0f40*/  BSSY B0, `(.L_x_2038) ;  /* 0x0000028000007945 */ /* 0x000fe20003800000 */
[----:B------:R-:W-:Y:S01]  /*0f50*/  FSETP.GTU.FTZ.AND P0, PT, R70, 20, PT ;  /* 0x41a000004600780b */ /* 0x000fe20003f1c000 */
[----:B------:R-:W-:Y:S01]  /*0f60*/  FMUL.FTZ R27, R57, R33 ;  /* 0x00000021391b7220 */ /* 0x000fe20000410000 */
[----:B------:R-:W-:Y:S01]  /*0f70*/  PRMT R65, RZ, 0x5410, R65 ;  /* 0x00005410ff417816 */ /* 0x000fe20000000041 */
[----:B------:R-:W-:Y:S01]  /*0f80*/  FADD.FTZ R71, R71, R34 ;  /* 0x0000002247477221 */ /* 0x000fe20000010000 */
[----:B------:R-:W-:Y:S02]  /*0f90*/  PRMT R67, RZ, 0x5410, R67 ;  /* 0x00005410ff437816 */ /* 0x000fe40000000043 */
        /* <DEDUP_REMOVED lines=34> */
.L_x_2039:
[----:B------:R-:W-:Y:S05]  /*11c0*/  BSYNC B0 ;  /* 0x0000000000007941 */ /* 0x000fea0003800000 */
.L_x_2038:
        /* <DEDUP_REMOVED lines=13> */
[----:B------:R-:W-:-:S02]  /*12a0*/  FMUL.FTZ R75, R72, R33 ;  /* 0x00000021484b7220 */ /* 0x000fc40000410000 */
[----:B------:R-:W-:Y:S01]  /*12b0*/  FMUL.FTZ R24, R59, R33 ;  /* 0x000000213b187220 */ /* 0x000fe20000410000 */
        /* <DEDUP_REMOVED lines=32> */
.L_x_2041:
[----:B------:R-:W-:Y:S05]  /*14c0*/  BSYNC B0 ;  /* 0x0000000000007941 */ /* 0x000fea0003800000 */
.L_x_2040:
        /* <DEDUP_REMOVED lines=33> */
.L_x_2043:
[----:B------:R-:W-:Y:S05]  /*16e0*/  BSYNC B0 ;  /* 0x0000000000007941 */ /* 0x000fea0003800000 */
.L_x_2042:
        /* <DEDUP_REMOVED lines=33> */
.L_x_2045:
[----:B------:R-:W-:Y:S05]  /*1900*/  BSYNC B0 ;  /* 0x0000000000007941 */ /* 0x000fea0003800000 */
.L_x_2044:
        /* <DEDUP_REMOVED lines=33> */
.L_x_2047:
[----:B------:R-:W-:Y:S05]  /*1b20*/  BSYNC B0 ;  /* 0x0000000000007941 */ /* 0x000fea0003800000 */
.L_x_2046:
        /* <DEDUP_REMOVED lines=33> */
.L_x_2049:
[----:B------:R-:W-:Y:S05]  /*1d40*/  BSYNC B0 ;  /* 0x0000000000007941 */ /* 0x000fea0003800000 */
.L_x_2048:
        /* <DEDUP_REMOVED lines=33> */
.L_x_2051:
[----:B------:R-:W-:Y:S05]  /*1f60*/  BSYNC B0 ;  /* 0x0000000000007941 */ /* 0x000fea0003800000 */
.L_x_2050:
[----:B------:R-:W-:Y:S06]  /*1f70*/  BAR.SYNC.DEFER_BLOCKING 0x0 ;  /* 0x0000000000007b1d */ /* 0x000fec0000010000 */
[----:B------:R-:W-:Y:S05]  /*1f80*/  @!P6 BRA `(.L_x_2052) ;  /* 0x00001b300000e947 */ /* 0x000fea0003800000 */
[----:B------:R-:W0:Y:S01]  /*1f90*/  S2R R31, SR_CTAID.Y ;  /* 0x00000000001f7919 */ /* 0x000e220000002600 */
[----:B------:R-:W-:Y:S01]  /*1fa0*/  HFMA2.MMA R5, -RZ, RZ, 0, 9.5367431640625e-07 ;  /* 0x00000010ff057435 */ /* 0x000fe200000001ff */
[C---:B------:R-:W-:Y:S01]  /*1fb0*/  IMAD R6, R32.reuse, c[0x0][0x180], RZ ;  /* 0x0000600020067a24 */ /* 0x040fe200078e02ff */
[----:B------:R-:W-:Y:S01]  /*1fc0*/  ISETP.NE.AND P0, PT, R35, RZ, PT ;  /* 0x000000ff2300720c */ /* 0x000fe20003f05270 */
[----:B------:R-:W1:Y:S01]  /*1fd0*/  S2R R36, SR_CTAID.X ;  /* 0x0000000000247919 */ /* 0x000e620000002500 */
[C---:B------:R-:W-:Y:S01]  /*1fe0*/  IMAD R8, R32.reuse, c[0x0][0x1b8], RZ ;  /* 0x00006e0020087a24 */ /* 0x040fe200078e02ff */
[----:B------:R-:W-:Y:S01]  /*1ff0*/  HFMA2.MMA R108, -RZ, RZ, 0, 0 ;  /* 0x00000000ff6c7435 */ /* 0x000fe200000001ff */
[----:B------:R-:W-:Y:S01]  /*2000*/  IMAD R10, R32, c[0x0][0x198], RZ ;  /* 0x00006600200a7a24 */ /* 0x000fe200078e02ff */
[C---:B------:R-:W-:Y:S01]  /*2010*/  ISETP.EQ.OR P0, PT, R40.reuse, RZ, P0 ;  /* 0x000000ff2800720c */ /* 0x040fe20000702670 */
[----:B------:R-:W-:-:S02]  /*2020*/  IMAD R13, R40, c[0x0][0x16c], RZ ;  /* 0x00005b00280d7a24 */ /* 0x000fc400078e02ff */
[C---:B0-----:R-:W-:Y:S02]  /*2030*/  IMAD R29, R31.reuse, c[0x0][0x184], R6 ;  /* 0x000061001f1d7a24 */ /* 0x041fe400078e0206 */
[C---:B------:R-:W-:Y:S02]  /*2040*/  IMAD R77, R31.reuse, c[0x0][0x1bc], R8 ;  /* 0x00006f001f4d7a24 */ /* 0x040fe400078e0208 */
[----:B-1----:R-:W-:Y:S02]  /*2050*/  IMAD R4, R36, c[0x0][0x164], R31 ;  /* 0x0000590024047a24 */ /* 0x002fe400078e021f */
[C---:B------:R-:W-:Y:S02]  /*2060*/  IMAD R79, R31.reuse, c[0x0][0x19c], R10 ;  /* 0x000067001f4f7a24 */ /* 0x040fe400078e020a */
        /* <DEDUP_REMOVED lines=15> */
[----:B------:R-:W-:Y:S02]  /*2160*/  MOV R78, R4 ;  /* 0x00000004004e7202 */ /* 0x000fe40000000f00 */
[----:B------:R-:W-:Y:S02]  /*2170*/  LEA.HI.X R79, R6, c[0x0][0x22c], R79, 0x3, P3 ;  /* 0x00008b00064f7a11 */ /* 0x000fe400018f1c4f */
[----:B------:R-:W-:Y:S02]  /*2180*/  MOV R81, R5 ;  /* 0x0000000500517202 */ /* 0x000fe40000000f00 */
.L_x_2053:
[----:B------:R-:W2:Y:S01]  /*2190*/  LDG.E.64 R4, [R28.64] ;  /* 0x000000061c047981 */ /* 0x000ea2000c1e1b00 */
[----:B------:R-:W-:Y:S02]  /*21a0*/  FMUL.FTZ R103, R57, R58 ;  /* 0x0000003a39677220 */ /* 0x000fe40000410000 */
[----:B------:R-:W-:Y:S01]  /*21b0*/  FMUL.FTZ R83, R59, R60 ;  /* 0x0000003c3b537220 */ /* 0x000fe20000410000 */
[----:B------:R-:W0:Y:S01]  /*21c0*/  S2R R80, SR_TID.X ;  /* 0x0000000000507919 */ /* 0x000e220000002100 */
[----:B------:R-:W-:Y:S02]  /*21d0*/  FMUL.FTZ R96, R63, R64 ;  /* 0x000000403f607220 */ /* 0x000fe40000410000 */
[----:B------:R-:W-:-:S02]  /*21e0*/  FMUL.FTZ R94, R65, R66 ;  /* 0x00000042415e7220 */ /* 0x000fc40000410000 */
[----:B------:R-:W-:Y:S02]  /*21f0*/  FMUL.FTZ R93, R67, R68 ;  /* 0x00000044435d7220 */ /* 0x000fe40000410000 */
[----:B------:R-:W-:Y:S02]  /*2200*/  FMUL.FTZ R97, R69, R70 ;  /* 0x0000004645617220 */ /* 0x000fe40000410000 */
[----:B------:R-:W-:Y:S02]  /*2210*/  FMUL.FTZ R106, R72, R71 ;  /* 0x00000047486a7220 */ /* 0x000fe40000410000 */
[----:B--2---:R-:W-:Y:S02]  /*2220*/  FMUL.FTZ R6, R5, R58 ;  /* 0x0000003a05067220 */ /* 0x004fe40000410000 */
[----:B------:R-:W-:Y:S02]  /*2230*/  FMUL.FTZ R7, R4, 1.4426950216293334961 ;  /* 0x3fb8aa3b04077820 */ /* 0x000fe40000410000 */
[----:B------:R-:W-:-:S02]  /*2240*/  FMUL.RZ R11, R6, 0.15915493667125701904 ;  /* 0x3e22f983060b7820 */ /* 0x000fc4000040c000 */
[----:B------:R-:W-:Y:S02]  /*2250*/  FMUL.FTZ R6, R5, R60 ;  /* 0x0000003c05067220 */ /* 0x000fe40000410000 */
[C---:B------:R-:W-:Y:S01]  /*2260*/  FMUL.FTZ R4, R7.reuse, R58 ;  /* 0x0000003a07047220 */ /* 0x040fe20000410000 */
[----:B------:R-:W-:Y:S01]  /*2270*/  MUFU.SIN R10, R11 ;  /* 0x0000000b000a7308 */ /* 0x000fe20000000400 */
[----:B------:R-:W-:Y:S02]  /*2280*/  FMUL.RZ R13, R6, 0.15915493667125701904 ;  /* 0x3e22f983060d7820 */ /* 0x000fe4000040c000 */
[----:B------:R-:W-:Y:S02]  /*2290*/  FMUL.FTZ R6, R7, R60 ;  /* 0x0000003c07067220 */ /* 0x000fe40000410000 */
[----:B------:R-:W-:-:S03]  /*22a0*/  FMUL.FTZ R8, R5, R62 ;  /* 0x0000003e05087220 */ /* 0x000fc60000410000 */
[----:B------:R1:W-:Y:S01]  /*22b0*/  MUFU.EX2 R9, R6 ;  /* 0x0000000600097308 */ /* 0x0003e20000000800 */
[----:B------:R-:W-:Y:S02]  /*22c0*/  FMUL.RZ R15, R8, 0.15915493667125701904 ;  /* 0x3e22f983080f7820 */ /* 0x000fe4000040c000 */
[----:B------:R-:W-:-:S05]  /*22d0*/  FMUL.FTZ R8, R7, R62 ;  /* 0x0000003e07087220 */ /* 0x000fca0000410000 */
[----:B------:R2:W-:Y:S01]  /*22e0*/  MUFU.EX2 R107, R4 ;  /* 0x00000004006b7308 */ /* 0x0005e20000000800 */
[----:B-1----:R-:W-:-:S04]  /*22f0*/  FMUL.FTZ R6, R5, R66 ;  /* 0x0000004205067220 */ /* 0x002fc80000410000 */
[----:B------:R-:W-:Y:S02]  /*2300*/  FMUL.RZ R21, R6, 0.15915493667125701904 ;  /* 0x3e22f98306157820 */ /* 0x000fe4000040c000 */
[----:B------:R-:W-:Y:S01]  /*2310*/  FMUL.FTZ R6, R7, R66 ;  /* 0x0000004207067220 */ /* 0x000fe20000410000 */
[----:B------:R-:W1:Y:S01]  /*2320*/  MUFU.SIN R14, R13 ;  /* 0x0000000d000e7308 */ /* 0x000e620000000400 */
[----:B--2---:R-:W-:-:S04]  /*2330*/  FMUL.FTZ R4, R5, R64 ;  /* 0x0000004005047220 */ /* 0x004fc80000410000 */
[----:B------:R-:W-:Y:S02]  /*2340*/  FMUL.RZ R19, R4, 0.15915493667125701904 ;  /* 0x3e22f98304137820 */ /* 0x000fe4000040c000 */
[----:B------:R-:W-:Y:S01]  /*2350*/  FMUL.FTZ R4, R7, R64 ;  /* 0x0000004007047220 */ /* 0x000fe20000410000 */
[----:B------:R-:W-:Y:S08]  /*2360*/  MUFU.COS R100, R21 ;  /* 0x0000001500647308 */ /* 0x000ff00000000000 */
[----:B------:R-:W2:Y:S01]  /*2370*/  MUFU.EX2 R99, R6 ;  /* 0x0000000600637308 */ /* 0x000ea20000000800 */
[----:B-1----:R-:W-:-:S07]  /*2380*/  FMUL.FTZ R14, R9, R14 ;  /* 0x0000000e090e7220 */ /* 0x002fce0000410000 */
[----:B------:R-:W1:Y:S08]  /*2390*/  MUFU.COS R18, R13 ;  /* 0x0000000d00127308 */ /* 0x000e700000000000 */
[----:B------:R0:W3:Y:S01]  /*23a0*/  MUFU.SIN R88, R21 ;  /* 0x0000001500587308 */ /* 0x0000e20000000400 */
[----:B--2---:R-:W-:-:S07]  /*23b0*/  FMUL.FTZ R100, R99, R100 ;  /* 0x0000006463647220 */ /* 0x004fce0000410000 */
[----:B------:R-:W-:Y:S01]  /*23c0*/  MUFU.SIN R84, R19 ;  /* 0x0000001300547308 */ /* 0x000fe20000000400 */
[----:B0-----:R-:W-:Y:S01]  /*23d0*/  SHF.L.U32 R21, R80, 0x3, RZ ;  /* 0x0000000350157819 */ /* 0x001fe200000006ff */
[----:B-1----:R-:W-:-:S06]  /*23e0*/  FMUL.FTZ R18, R9, R18 ;  /* 0x0000001209127220 */ /* 0x002fcc0000410000 */
[----:B------:R0:W-:Y:S01]  /*23f0*/  MUFU.COS R86, R19 ;  /* 0x0000001300567308 */ /* 0x0001e20000000000 */
[----:B---3--:R-:W-:-:S07]  /*2400*/  FMUL.FTZ R99, R99, R88 ;  /* 0x0000005863637220 */ /* 0x008fce0000410000 */
[----:B------:R-:W1:Y:S01]  /*2410*/  MUFU.COS R12, R11 ;  /* 0x0000000b000c7308 */ /* 0x000e620000000000 */
[----:B0-----:R-:W-:-:S05]  /*2420*/  MOV R19, 0xffffff00 ;  /* 0xffffff0000137802 */ /* 0x001fca0000000f00 */
[----:B------:R-:W-:Y:S02]  /*2430*/  IMAD R82, R40, R19, c[0x0][0x168] ;  /* 0x00005a0028527624 */ /* 0x000fe400078e0213 */
[----:B------:R0:W2:Y:S01]  /*2440*/  MUFU.EX2 R13, R4 ;  /* 0x00000004000d7308 */ /* 0x0000a20000000800 */
[-C--:B------:R-:W-:Y:S02]  /*2450*/  FMUL.FTZ R19, R7, R71.reuse ;  /* 0x0000004707137220 */ /* 0x080fe40000410000 */
[-C--:B------:R-:W-:Y:S02]  /*2460*/  ISETP.GE.U32.AND P1, PT, R41, R82.reuse, PT ;  /* 0x000000522900720c */ /* 0x080fe40003f26070 */
[----:B------:R-:W-:Y:S02]  /*2470*/  ISETP.GE.U32.AND P3, PT, R21, R82, PT ;  /* 0x000000521500720c */ /* 0x000fe40003f66070 */
[----:B------:R-:W-:Y:S01]  /*2480*/  FSEL R88, R14, RZ, !P1 ;  /* 0x000000ff0e587208 */ /* 0x000fe20004800000 */
[----:B------:R3:W-:Y:S01]  /*2490*/  MUFU.EX2 R11, R8 ;  /* 0x00000008000b7308 */ /* 0x0007e20000000800 */
[----:B0-----:R-:W-:Y:S01]  /*24a0*/  FMUL.FTZ R4, R7, R70 ;  /* 0x0000004607047220 */ /* 0x001fe20000410000 */
[----:B------:R-:W-:Y:S01]  /*24b0*/  FSEL R103, R103, RZ, !P3 ;  /* 0x000000ff67677208 */ /* 0x000fe20005800000 */
[C---:B-1----:R-:W-:Y:S01]  /*24c0*/  FMUL.FTZ R105, R107.reuse, R12 ;  /* 0x0000000c6b697220 */ /* 0x042fe20000410000 */
[----:B------:R-:W-:Y:S01]  /*24d0*/  FSEL R90, R18, 1, !P1 ;  /* 0x3f800000125a7808 */ /* 0x000fe20004800000 */
[----:B------:R-:W-:Y:S01]  /*24e0*/  FMUL.FTZ R107, R107, R10 ;  /* 0x0000000a6b6b7220 */ /* 0x000fe20000410000 */
[----:B------:R-:W-:Y:S01]  /*24f0*/  ISETP.GE.U32.AND P2, PT, R42, R82, PT ;  /* 0x000000522a00720c */ /* 0x000fe20003f46070 */
[----:B------:R-:W-:Y:S01]  /*2500*/  FMUL.FTZ R9, R103, R88 ;  /* 0x0000005867097220 */ /* 0x000fe20000410000 */
[----:B------:R-:W0:Y:S01]  /*2510*/  MUFU.SIN R20, R15 ;  /* 0x0000000f00147308 */ /* 0x000e220000000400 */
[----:B---3--:R-:W-:Y:S01]  /*2520*/  FMUL.FTZ R8, R5, R68 ;  /* 0x0000004405087220 */ /* 0x008fe20000410000 */
[----:B------:R-:W-:Y:S01]  /*2530*/  FSEL R83, R83, RZ, !P1 ;  /* 0x000000ff53537208 */ /* 0x000fe20004800000 */
[----:B--2---:R-:W-:Y:S01]  /*2540*/  FMUL.FTZ R85, R13, R86 ;  /* 0x000000560d557220 */ /* 0x004fe20000410000 */
[----:B------:R-:W-:Y:S01]  /*2550*/  ISETP.GE.U32.AND P1, PT, R43, R82, PT ;  /* 0x000000522b00720c */ /* 0x000fe20003f26070 */
[----:B------:R-:W-:Y:S01]  /*2560*/  FMUL.RZ R23, R8, 0.15915493667125701904 ;  /* 0x3e22f98308177820 */ /* 0x000fe2000040c000 */
[----:B------:R-:W-:Y:S01]  /*2570*/  FSEL R107, R107, RZ, !P3 ;  /* 0x000000ff6b6b7208 */ /* 0x000fe20005800000 */
[----:B------:R-:W-:Y:S01]  /*2580*/  FMUL.FTZ R8, R7, R68 ;  /* 0x0000004407087220 */ /* 0x000fe20000410000 */
[----:B------:R-:W1:Y:S01]  /*2590*/  MUFU.COS R22, R15 ;  /* 0x0000000f00167308 */ /* 0x000e620000000000 */
[----:B------:R-:W-:Y:S01]  /*25a0*/  FMUL.FTZ R7, R5, R70 ;  /* 0x0000004605077220 */ /* 0x000fe20000410000 */
[----:B------:R-:W-:Y:S01]  /*25b0*/  FSEL R85, R85, 1, !P1 ;  /* 0x3f80000055557808 */ /* 0x000fe20004800000 */
[----:B------:R-:W-:Y:S01]  /*25c0*/  FMUL.FTZ R87, R13, R84 ;  /* 0x000000540d577220 */ /* 0x000fe20000410000 */
[----:B------:R-:W-:Y:S01]  /*25d0*/  FSEL R96, R96, RZ, !P1 ;  /* 0x000000ff60607208 */ /* 0x000fe20004800000 */
[----:B------:R-:W-:Y:S01]  /*25e0*/  FMUL.RZ R21, R7, 0.15915493667125701904 ;  /* 0x3e22f98307157820 */ /* 0x000fe2000040c000 */
[----:B------:R-:W-:Y:S01]  /*25f0*/  FSEL R105, R105, 1, !P3 ;  /* 0x3f80000069697808 */ /* 0x000fe20005800000 */
[----:B------:R-:W-:Y:S01]  /*2600*/  FMUL.FTZ R7, R5, R71 ;  /* 0x0000004705077220 */ /* 0x000fe20000410000 */
[----:B------:R-:W-:Y:S01]  /*2610*/  MUFU.SIN R91, R23 ;  /* 0x00000017005b7308 */ /* 0x000fe20000000400 */
[----:B0-----:R-:W-:Y:S01]  /*2620*/  FMUL.FTZ R20, R11, R20 ;  /* 0x000000140b147220 */ /* 0x001fe20000410000 */
[----:B------:R-:W-:Y:S01]  /*2630*/  FSEL R87, R87, RZ, !P1 ;  /* 0x000000ff57577208 */ /* 0x000fe20004800000 */
[----:B------:R-:W-:Y:S01]  /*2640*/  FMUL.RZ R13, R7, 0.15915493667125701904 ;  /* 0x3e22f983070d7820 */ /* 0x000fe2000040c000 */
[----:B------:R-:W-:Y:S01]  /*2650*/  ISETP.GE.U32.AND P1, PT, R45, R82, PT ;  /* 0x000000522d00720c */ /* 0x000fe20003f26070 */
[----:B------:R-:W-:Y:S01]  /*2660*/  FMUL.FTZ R7, RZ, R88 ;  /* 0x00000058ff077220 */ /* 0x000fe20000410000 */
[----:B------:R-:W-:Y:S01]  /*2670*/  FSEL R89, R20, RZ, !P2 ;  /* 0x000000ff14597208 */ /* 0x000fe20005000000 */
[-C--:B------:R-:W-:Y:S01]  /*2680*/  FFMA.FTZ R9, RZ, R90.reuse, R9 ;  /* 0x0000005aff097223 */ /* 0x080fe20000010009 */
[----:B------:R-:W-:Y:S01]  /*2690*/  MUFU.COS R15, R23 ;  /* 0x00000017000f7308 */ /* 0x000fe20000000000 */
[----:B------:R-:W-:Y:S01]  /*26a0*/  FFMA.FTZ R10, R103, R90, -R7 ;  /* 0x0000005a670a7223 */ /* 0x000fe20000010807 */
[----:B------:R-:W-:Y:S01]  /*26b0*/  FSEL R93, R93, RZ, !P1 ;  /* 0x000000ff5d5d7208 */ /* 0x000fe20004800000 */
[----:B-1----:R-:W-:-:S02]  /*26c0*/  FMUL.FTZ R22, R11, R22 ;  /* 0x000000160b167220 */ /* 0x002fc40000410000 */
[----:B------:R-:W-:Y:S02]  /*26d0*/  FADD.FTZ R10, R83, R10 ;  /* 0x0000000a530a7221 */ /* 0x000fe40000010000 */
[----:B------:R-:W-:Y:S01]  /*26e0*/  FADD.FTZ R9, RZ, R9 ;  /* 0x00000009ff097221 */ /* 0x000fe20000010000 */
[----:B------:R-:W0:Y:S01]  /*26f0*/  MUFU.EX2 R8, R8 ;  /* 0x0000000800087308 */ /* 0x000e220000000800 */
[----:B------:R-:W-:Y:S01]  /*2700*/  FSEL R86, R22, 1, !P2 ;  /* 0x3f80000016567808 */ /* 0x000fe20005000000 */
[----:B------:R-:W-:Y:S02]  /*2710*/  FMUL.FTZ R12, R89, R10 ;  /* 0x0000000a590c7220 */ /* 0x000fe40000410000 */
[----:B------:R-:W-:Y:S02]  /*2720*/  FMUL.FTZ R84, R61, R62 ;  /* 0x0000003e3d547220 */ /* 0x000fe40000410000 */
[-C--:B------:R-:W-:Y:S02]  /*2730*/  FMUL.FTZ R11, R89, R9.reuse ;  /* 0x00000009590b7220 */ /* 0x080fe40000410000 */
[----:B------:R-:W-:Y:S01]  /*2740*/  MUFU.EX2 R4, R4 ;  /* 0x0000000400047308 */ /* 0x000fe20000000800 */
[----:B------:R-:W-:Y:S01]  /*2750*/  FFMA.FTZ R12, R86, R9, R12 ;  /* 0x00000009560c7223 */ /* 0x000fe2000001000c */
[----:B------:R-:W-:Y:S01]  /*2760*/  FSEL R84, R84, RZ, !P2 ;  /* 0x000000ff54547208 */ /* 0x000fe20005000000 */
[----:B------:R-:W-:Y:S01]  /*2770*/  FFMA.FTZ R11, R86, R10, -R11 ;  /* 0x0000000a560b7223 */ /* 0x000fe2000001080b */
[----:B------:R-:W-:Y:S01]  /*2780*/  ISETP.GE.U32.AND P2, PT, R44, R82, PT ;  /* 0x000000522c00720c */ /* 0x000fe20003f46070 */
[----:B------:R-:W-:-:S03]  /*2790*/  FADD.FTZ R12, RZ, R12 ;  /* 0x0000000cff0c7221 */ /* 0x000fc60000010000 */
[----:B------:R-:W1:Y:S01]  /*27a0*/  MUFU.COS R5, R21 ;  /* 0x0000001500057308 */ /* 0x000e620000000000 */
[C---:B0-----:R-:W-:Y:S01]  /*27b0*/  FMUL.FTZ R92, R8.reuse, R15 ;  /* 0x0000000f085c7220 */ /* 0x041fe20000410000 */
[----:B------:R-:W-:Y:S01]  /*27c0*/  FSEL R99, R99, RZ, !P2 ;  /* 0x000000ff63637208 */ /* 0x000fe20005000000 */
[----:B------:R-:W-:Y:S01]  /*27d0*/  FMUL.FTZ R91, R8, R91 ;  /* 0x0000005b085b7220 */ /* 0x000fe20000410000 */
[----:B------:R-:W-:Y:S01]  /*27e0*/  FSEL R100, R100, 1, !P2 ;  /* 0x3f80000064647808 */ /* 0x000fe20005000000 */
[----:B------:R-:W-:Y:S01]  /*27f0*/  FADD.FTZ R8, R84, R11 ;  /* 0x0000000b54087221 */ /* 0x000fe20000010000 */
[----:B------:R-:W-:Y:S02]  /*2800*/  FSEL R94, R94, RZ, !P2 ;  /* 0x000000ff5e5e7208 */ /* 0x000fe40005000000 */
[----:B------:R-:W-:Y:S01]  /*2810*/  MUFU.EX2 R6, R19 ;  /* 0x0000001300067308 */ /* 0x000fe20000000800 */
[----:B------:R-:W-:Y:S02]  /*2820*/  FSEL R91, R91, RZ, !P1 ;  /* 0x000000ff5b5b7208 */ /* 0x000fe40004800000 */
[----:B------:R-:W-:-:S02]  /*2830*/  FSEL R92, R92, 1, !P1 ;  /* 0x3f8000005c5c7808 */ /* 0x000fc40004800000 */
[-C--:B------:R-:W-:Y:S02]  /*2840*/  ISETP.GE.U32.AND P2, PT, R46, R82.reuse, PT ;  /* 0x000000522e00720c */ /* 0x080fe40003f46070 */
[----:B------:R-:W-:Y:S01]  /*2850*/  ISETP.GE.U32.AND P1, PT, R47, R82, PT ;  /* 0x000000522f00720c */ /* 0x000fe20003f26070 */
[----:B------:R-:W0:Y:S01]  /*2860*/  MUFU.COS R7, R13 ;  /* 0x0000000d00077308 */ /* 0x000e220000000000 */
[----:B-1----:R-:W-:Y:S01]  /*2870*/  FMUL.FTZ R98, R4, R5 ;  /* 0x0000000504627220 */ /* 0x002fe20000410000 */
[----:B------:R-:W-:Y:S01]  /*2880*/  FSEL R97, R97, RZ, !P2 ;  /* 0x000000ff61617208 */ /* 0x000fe20005000000 */
[----:B------:R-:W-:-:S03]  /*2890*/  FMUL.FTZ R5, R87, R12 ;  /* 0x0000000c57057220 */ /* 0x000fc60000410000 */
[----:B------:R-:W-:Y:S02]  /*28a0*/  FSEL R98, R98, 1, !P2 ;  /* 0x3f80000062627808 */ /* 0x000fe40005000000 */
[----:B------:R-:W1:Y:S08]  /*28b0*/  MUFU.SIN R95, R21 ;  /* 0x00000015005f7308 */ /* 0x000e700000000400 */
[----:B------:R-:W2:Y:S01]  /*28c0*/  MUFU.SIN R101, R13 ;  /* 0x0000000d00657308 */ /* 0x000ea20000000400 */
[----:B0-----:R-:W-:-:S02]  /*28d0*/  FMUL.FTZ R102, R6, R7 ;  /* 0x0000000706667220 */ /* 0x001fc40000410000 */
[-C--:B------:R-:W-:Y:S02]  /*28e0*/  FFMA.FTZ R7, R85, R8.reuse, -R5 ;  /* 0x0000000855077223 */ /* 0x080fe40000010805 */
[----:B------:R-:W-:Y:S01]  /*28f0*/  FMUL.FTZ R8, R87, R8 ;  /* 0x0000000857087220 */ /* 0x000fe20000410000 */
[----:B------:R-:W-:Y:S01]  /*2900*/  FSEL R102, R102, 1, !P1 ;  /* 0x3f80000066667808 */ /* 0x000fe20004800000 */
[----:B------:R-:W-:Y:S02]  /*2910*/  FADD.FTZ R9, R96, R7 ;  /* 0x0000000760097221 */ /* 0x000fe40000010000 */
[----:B-1----:R-:W-:Y:S02]  /*2920*/  FMUL.FTZ R95, R4, R95 ;  /* 0x0000005f045f7220 */ /* 0x002fe40000410000 */
[----:B------:R-:W-:Y:S02]  /*2930*/  FMUL.FTZ R4, R107, R88 ;  /* 0x000000586b047220 */ /* 0x000fe40000410000 */
[----:B------:R-:W-:Y:S01]  /*2940*/  FFMA.FTZ R8, R85, R12, R8 ;  /* 0x0000000c55087223 */ /* 0x000fe20000010008 */
[----:B------:R-:W-:Y:S01]  /*2950*/  FSEL R95, R95, RZ, !P2 ;  /* 0x000000ff5f5f7208 */ /* 0x000fe20005000000 */
[----:B------:R-:W-:-:S02]  /*2960*/  FMUL.FTZ R5, R105, R88 ;  /* 0x0000005869057220 */ /* 0x000fc40000410000 */
[-C--:B------:R-:W-:Y:S02]  /*2970*/  FFMA.FTZ R4, R105, R90.reuse, -R4 ;  /* 0x0000005a69047223 */ /* 0x080fe40000010804 */
[----:B------:R-:W-:Y:S02]  /*2980*/  FADD.FTZ R8, RZ, R8 ;  /* 0x00000008ff087221 */ /* 0x000fe40000010000 */
[----:B------:R-:W-:Y:S02]  /*2990*/  FMUL.FTZ R11, R99, R9 ;  /* 0x00000009630b7220 */ /* 0x000fe40000410000 */
[----:B--2---:R-:W-:Y:S02]  /*29a0*/  FMUL.FTZ R101, R6, R101 ;  /* 0x0000006506657220 */ /* 0x004fe40000410000 */
[----:B------:R-:W-:Y:S02]  /*29b0*/  FFMA.FTZ R5, R107, R90, R5 ;  /* 0x0000005a6b057223 */ /* 0x000fe40000010005 */
[----:B------:R-:W-:Y:S01]  /*29c0*/  FMUL.FTZ R6, R89, R4 ;  /* 0x0000000459067220 */ /* 0x000fe20000410000 */
[----:B------:R-:W-:Y:S01]  /*29d0*/  FSEL R101, R101, RZ, !P1 ;  /* 0x000000ff65657208 */ /* 0x000fe20004800000 */
[----:B------:R-:W-:-:S02]  /*29e0*/  FFMA.FTZ R11, R100, R8, R11 ;  /* 0x00000008640b7223 */ /* 0x000fc4000001000b */
[----:B------:R-:W-:Y:S02]  /*29f0*/  FMUL.FTZ R8, R99, R8 ;  /* 0x0000000863087220 */ /* 0x000fe40000410000 */
[-C--:B------:R-:W-:Y:S02]  /*2a00*/  FMUL.FTZ R7, R89, R5.reuse ;  /* 0x0000000559077220 */ /* 0x080fe40000410000 */
[----:B------:R-:W-:Y:S02]  /*2a10*/  FFMA.FTZ R6, R86, R5, R6 ;  /* 0x0000000556067223 */ /* 0x000fe40000010006 */
[----:B------:R-:W-:Y:S02]  /*2a20*/  FFMA.FTZ R9, R100, R9, -R8 ;  /* 0x0000000964097223 */ /* 0x000fe40000010808 */
[----:B------:R-:W-:Y:S02]  /*2a30*/  FFMA.FTZ R4, R86, R4, -R7 ;  /* 0x0000000456047223 */ /* 0x000fe40000010807 */
[----:B------:R-:W-:-:S02]  /*2a40*/  FMUL.FTZ R5, R87, R6 ;  /* 0x0000000657057220 */ /* 0x000fc40000410000 */
[----:B------:R-:W-:Y:S02]  /*2a50*/  FADD.FTZ R11, RZ, R11 ;  /* 0x0000000bff0b7221 */ /* 0x000fe40000010000 */
[----:B------:R-:W-:Y:S02]  /*2a60*/  FADD.FTZ R9, R94, R9 ;  /* 0x000000095e097221 */ /* 0x000fe40000010000 */
[-C--:B------:R-:W-:Y:S02]  /*2a70*/  FFMA.FTZ R5, R85, R4.reuse, -R5 ;  /* 0x0000000455057223 */ /* 0x080fe40000010805 */
[----:B------:R-:W-:Y:S02]  /*2a80*/  FMUL.FTZ R4, R87, R4 ;  /* 0x0000000457047220 */ /* 0x000fe40000410000 */
[C---:B------:R-:W-:Y:S02]  /*2a90*/  FMUL.FTZ R7, R91.reuse, R11 ;  /* 0x0000000b5b077220 */ /* 0x040fe40000410000 */
[----:B------:R-:W-:-:S02]  /*2aa0*/  FMUL.FTZ R10, R91, R9 ;  /* 0x000000095b0a7220 */ /* 0x000fc40000410000 */
[----:B------:R-:W-:Y:S02]  /*2ab0*/  FFMA.FTZ R4, R85, R6, R4 ;  /* 0x0000000655047223 */ /* 0x000fe40000010004 */
[C---:B------:R-:W-:Y:S02]  /*2ac0*/  FFMA.FTZ R8, R92.reuse, R9, -R7 ;  /* 0x000000095c087223 */ /* 0x040fe40000010807 */
[----:B------:R-:W-:Y:S02]  /*2ad0*/  FFMA.FTZ R10, R92, R11, R10 ;  /* 0x0000000b5c0a7223 */ /* 0x000fe4000001000a */
[----:B------:R-:W-:Y:S02]  /*2ae0*/  FMUL.FTZ R6, R99, R4 ;  /* 0x0000000463067220 */ /* 0x000fe40000410000 */
[----:B------:R-:W-:Y:S02]  /*2af0*/  FADD.FTZ R10, RZ, R10 ;  /* 0x0000000aff0a7221 */ /* 0x000fe40000010000 */
[----:B------:R-:W-:-:S02]  /*2b00*/  FADD.FTZ R8, R93, R8 ;  /* 0x000000085d087221 */ /* 0x000fc40000010000 */
[CC--:B------:R-:W-:Y:S02]  /*2b10*/  FFMA.FTZ R6, R100.reuse, R5.reuse, -R6 ;  /* 0x0000000564067223 */ /* 0x0c0fe40000010806 */
[----:B------:R-:W-:Y:S02]  /*2b20*/  FMUL.FTZ R5, R99, R5 ;  /* 0x0000000563057220 */ /* 0x000fe40000410000 */
[C---:B------:R-:W-:Y:S02]  /*2b30*/  FMUL.FTZ R7, R95.reuse, R10 ;  /* 0x0000000a5f077220 */ /* 0x040fe40000410000 */
[----:B------:R-:W-:Y:S02]  /*2b40*/  FMUL.FTZ R9, R95, R8 ;  /* 0x000000085f097220 */ /* 0x000fe40000410000 */
[----:B------:R-:W-:Y:S02]  /*2b50*/  FFMA.FTZ R5, R100, R4, R5 ;  /* 0x0000000464057223 */ /* 0x000fe40000010005 */
[----:B------:R-:W-:-:S02]  /*2b60*/  FFMA.FTZ R8, R98, R8, -R7 ;  /* 0x0000000862087223 */ /* 0x000fc40000010807 */
[----:B------:R-:W-:Y:S02]  /*2b70*/  FFMA.FTZ R9, R98, R10, R9 ;  /* 0x0000000a62097223 */ /* 0x000fe40000010009 */
[----:B------:R-:W-:Y:S02]  /*2b80*/  FMUL.FTZ R7, R91, R5 ;  /* 0x000000055b077220 */ /* 0x000fe40000410000 */
[----:B------:R-:W-:Y:S02]  /*2b90*/  FADD.FTZ R11, RZ, R9 ;  /* 0x00000009ff0b7221 */ /* 0x000fe40000010000 */
[----:B------:R-:W-:Y:S02]  /*2ba0*/  FADD.FTZ R10, R97, R8 ;  /* 0x00000008610a7221 */ /* 0x000fe40000010000 */
[-C--:B------:R-:W-:Y:S02]  /*2bb0*/  FMUL.FTZ R4, R91, R6.reuse ;  /* 0x000000065b047220 */ /* 0x080fe40000410000 */
[----:B------:R-:W-:Y:S01]  /*2bc0*/  FFMA.FTZ R8, R92, R6, -R7 ;  /* 0x000000065c087223 */ /* 0x000fe20000010807 */
[----:B------:R-:W-:Y:S01]  /*2bd0*/  FSEL R106, R106, RZ, !P1 ;  /* 0x000000ff6a6a7208 */ /* 0x000fe20004800000 */
[C---:B------:R-:W-:Y:S01]  /*2be0*/  FMUL.FTZ R13, R101.reuse, R11 ;  /* 0x0000000b650d7220 */ /* 0x040fe20000410000 */
[----:B------:R-:W-:Y:S01]  /*2bf0*/  MOV R7, R79 ;  /* 0x0000004f00077202 */ /* 0x000fe20000000f00 */
[----:B------:R-:W-:-:S02]  /*2c00*/  FMUL.FTZ R6, R101, R10 ;  /* 0x0000000a65067220 */ /* 0x000fc40000410000 */
[----:B------:R-:W-:Y:S01]  /*2c10*/  FFMA.FTZ R9, R92, R5, R4 ;  /* 0x000000055c097223 */ /* 0x000fe20000010004 */
[----:B------:R-:W-:Y:S01]  /*2c20*/  MOV R4, R26 ;  /* 0x0000001a00047202 */ /* 0x000fe20000000f00 */
[C---:B------:R-:W-:Y:S01]  /*2c30*/  FFMA.FTZ R13, R102.reuse, R10, -R13 ;  /* 0x0000000a660d7223 */ /* 0x040fe2000001080d */
[----:B------:R-:W-:Y:S01]  /*2c40*/  MOV R5, R77 ;  /* 0x0000004d00057202 */ /* 0x000fe20000000f00 */
[----:B------:R-:W-:Y:S01]  /*2c50*/  FFMA.FTZ R15, R102, R11, R6 ;  /* 0x0000000b660f7223 */ /* 0x000fe20000010006 */
[----:B------:R-:W-:Y:S01]  /*2c60*/  MOV R6, R30 ;  /* 0x0000001e00067202 */ /* 0x000fe20000000f00 */
[C---:B------:R-:W-:Y:S02]  /*2c70*/  FMUL.FTZ R10, R95.reuse, R8 ;  /* 0x000000085f0a7220 */ /* 0x040fe40000410000 */
[----:B------:R-:W-:Y:S01]  /*2c80*/  FMUL.FTZ R11, R95, R9 ;  /* 0x000000095f0b7220 */ /* 0x000fe20000410000 */
[----:B------:R0:W2:Y:S01]  /*2c90*/  LDG.E.64 R20, [R4.64] ;  /* 0x0000000604147981 */ /* 0x0000a2000c1e1b00 */
[----:B------:R-:W-:-:S02]  /*2ca0*/  FADD.FTZ R15, RZ, R15 ;  /* 0x0000000fff0f7221 */ /* 0x000fc40000010000 */
[----:B------:R-:W-:Y:S01]  /*2cb0*/  FADD.FTZ R14, R106, R13 ;  /* 0x0000000d6a0e7221 */ /* 0x000fe20000010000 */
[----:B------:R1:W2:Y:S01]  /*2cc0*/  LDG.E.64 R18, [R6.64] ;  /* 0x0000000606127981 */ /* 0x0002a2000c1e1b00 */
[C---:B------:R-:W-:Y:S02]  /*2cd0*/  FFMA.FTZ R10, R98.reuse, R9, R10 ;  /* 0x00000009620a7223 */ /* 0x040fe4000001000a */
[----:B------:R-:W-:Y:S01]  /*2ce0*/  FFMA.FTZ R11, R98, R8, -R11 ;  /* 0x00000008620b7223 */ /* 0x000fe2000001080b */
[----:B------:R-:W3:Y:S01]  /*2cf0*/  SHFL.UP PT, R9, R15, 0x1, RZ ;  /* 0x042000000f097989 */ /* 0x000ee200000e00ff */
[----:B------:R-:W-:-:S03]  /*2d00*/  FMUL.FTZ R12, R101, R10 ;  /* 0x0000000a650c7220 */ /* 0x000fc60000410000 */
[----:B------:R-:W4:Y:S01]  /*2d10*/  SHFL.UP PT, R8, R14, 0x1, RZ ;  /* 0x042000000e087989 */ /* 0x000f2200000e00ff */
[-C--:B-1----:R-:W-:Y:S02]  /*2d20*/  FMUL.FTZ R7, R101, R11.reuse ;  /* 0x0000000b65077220 */ /* 0x082fe40000410000 */
[C---:B------:R-:W-:Y:S02]  /*2d30*/  FFMA.FTZ R12, R102.reuse, R11, -R12 ;  /* 0x0000000b660c7223 */ /* 0x040fe4000001080c */
[----:B------:R-:W-:-:S03]  /*2d40*/  FFMA.FTZ R7, R102, R10, R7 ;  /* 0x0000000a66077223 */ /* 0x000fc60000010007 */
[----:B0-----:R-:W0:Y:S04]  /*2d50*/  SHFL.UP PT, R4, R12, 0x1, RZ ;  /* 0x042000000c047989 */ /* 0x001e2800000e00ff */
[----:B------:R-:W1:Y:S01]  /*2d60*/  SHFL.UP PT, R5, R7, 0x1, RZ ;  /* 0x0420000007057989 */ /* 0x000e6200000e00ff */
[----:B------:R-:W-:Y:S01]  /*2d70*/  ISETP.GE.AND P1, PT, R39, 0x1, PT ;  /* 0x000000012700780c */ /* 0x000fe20003f26270 */
[C---:B---3--:R-:W-:Y:S02]  /*2d80*/  FMUL.FTZ R11, R7.reuse, R9 ;  /* 0x00000009070b7220 */ /* 0x048fe40000410000 */
[-C--:B----4-:R-:W-:Y:S02]  /*2d90*/  FMUL.FTZ R6, R7, R8.reuse ;  /* 0x0000000807067220 */ /* 0x090fe40000410000 */
[----:B------:R-:W-:-:S02]  /*2da0*/  FFMA.FTZ R11, R12, R8, -R11 ;  /* 0x000000080c0b7223 */ /* 0x000fc4000001080b */
[----:B------:R-:W-:-:S06]  /*2db0*/  FFMA.FTZ R6, R12, R9, R6 ;  /* 0x000000090c067223 */ /* 0x000fcc0000010006 */
[----:B------:R-:W-:Y:S02]  /*2dc0*/  @P1 FADD.FTZ R14, R14, R11 ;  /* 0x0000000b0e0e1221 */ /* 0x000fe40000010000 */
[----:B------:R-:W-:Y:S02]  /*2dd0*/  @P1 FADD.FTZ R15, R15, R6 ;  /* 0x000000060f0f1221 */ /* 0x000fe40000010000 */
[C---:B0-----:R-:W-:Y:S01]  /*2de0*/  FMUL.FTZ R6, R7.reuse, R4 ;  /* 0x0000000407067220 */ /* 0x041fe20000410000 */
[----:B------:R-:W0:Y:S01]  /*2df0*/  SHFL.UP PT, R11, R14, 0x2, RZ ;  /* 0x044000000e0b7989 */ /* 0x000e2200000e00ff */
[----:B-1----:R-:W-:-:S03]  /*2e00*/  FMUL.FTZ R9, R7, R5 ;  /* 0x0000000507097220 */ /* 0x002fc60000410000 */
        /* <DEDUP_REMOVED lines=13> */
[----:B------:R-:W-:Y:S02]  /*2ee0*/  @P1 FADD.FTZ R14, R14, R11 ;  /* 0x0000000b0e0e1221 */ /* 0x000fe40000010000 */
[-C--:B----4-:R-:W-:Y:S01]  /*2ef0*/  FFMA.FTZ R9, R12, R7.reuse, R4 ;  /* 0x000000070c097223 */ /* 0x090fe20000010004 */
[----:B------:R-:W0:Y:S01]  /*2f00*/  SHFL.UP PT, R10, R15, 0x4, RZ ;  /* 0x048000000f0a7989 */ /* 0x000e2200000e00ff */
[----:B------:R-:W-:-:S03]  /*2f10*/  FMUL.FTZ R7, R6, R7 ;  /* 0x0000000706077220 */ /* 0x000fc60000410000 */
        /* <DEDUP_REMOVED lines=12> */
[CC--:B---3--:R-:W-:Y:S02]  /*2fe0*/  FMUL.FTZ R6, R9.reuse, R4.reuse ;  /* 0x0000000409067220 */ /* 0x0c8fe40000410000 */
[CC--:B----4-:R-:W-:Y:S01]  /*2ff0*/  FMUL.FTZ R7, R9.reuse, R5.reuse ;  /* 0x0000000509077220 */ /* 0x0d0fe20000410000 */
        /* <DEDUP_REMOVED lines=14> */
[-C--:B----4-:R-:W-:Y:S02]  /*30e0*/  FFMA.FTZ R13, R12, R7.reuse, R4 ;  /* 0x000000070c0d7223 */ /* 0x090fe40000010004 */
[----:B------:R-:W-:Y:S01]  /*30f0*/  FMUL.FTZ R7, R6, R7 ;  /* 0x0000000706077220 */ /* 0x000fe20000410000 */
[----:B------:R-:W0:Y:S01]  /*3100*/  SHFL.UP PT, R22, R15, 0x10, RZ ;  /* 0x060000000f167989 */ /* 0x000e2200000e00ff */
[----:B------:R-:W-:Y:S02]  /*3110*/  @P1 FADD.FTZ R14, R14, R11 ;  /* 0x0000000b0e0e1221 */ /* 0x000fe40000010000 */
[----:B------:R-:W-:Y:S01]  /*3120*/  @P1 FFMA.FTZ R12, R12, R5, -R7 ;  /* 0x000000050c0c1223 */ /* 0x000fe20000010807 */
[----:B------:R-:W-:Y:S02]  /*3130*/  FSEL R13, R6, R13, !P1 ;  /* 0x0000000d060d7208 */ /* 0x000fe40004800000 */
[----:B------:R-:W1:Y:S04]  /*3140*/  SHFL.UP PT, R6, R14, 0x10, RZ ;  /* 0x060000000e067989 */ /* 0x000e6800000e00ff */
[----:B------:R-:W3:Y:S04]  /*3150*/  SHFL.UP PT, R4, R12, 0x10, RZ ;  /* 0x060000000c047989 */ /* 0x000ee800000e00ff */
[----:B------:R-:W4:Y:S01]  /*3160*/  SHFL.UP PT, R5, R13, 0x10, RZ ;  /* 0x060000000d057989 */ /* 0x000f2200000e00ff */
[----:B------:R-:W-:Y:S01]  /*3170*/  MOV R9, RZ ;  /* 0x000000ff00097202 */ /* 0x000fe20000000f00 */
[----:B------:R-:W-:Y:S01]  /*3180*/  CS2R R10, SRZ ;  /* 0x00000000000a7805 */ /* 0x000fe2000001ff00 */
[----:B------:R-:W-:-:S02]  /*3190*/  MOV R8, 0x3f800000 ;  /* 0x3f80000000087802 */ /* 0x000fc40000000f00 */
[C---:B------:R-:W-:Y:S02]  /*31a0*/  ISETP.GE.AND P1, PT, R39.reuse, 0x10, PT ;  /* 0x000000102700780c */ /* 0x040fe40003f26270 */
[----:B------:R-:W-:Y:S02]  /*31b0*/  ISETP.NE.AND P2, PT, R39, 0x1f, PT ;  /* 0x0000001f2700780c */ /* 0x000fe40003f45270 */
[----:B------:R-:W5:Y:S01]  /*31c0*/  @!P0 LDS.128 R8, [UR4+0x260] ;  /* 0x00026004ff088984 */ /* 0x000f620008000c00 */
[----:B0-----:R-:W-:-:S04]  /*31d0*/  FMUL.FTZ R7, R13, R22 ;  /* 0x000000160d077220 */ /* 0x001fc80000410000 */
[CC--:B-1----:R-:W-:Y:S02]  /*31e0*/  FFMA.FTZ R23, R12.reuse, R6.reuse, -R7 ;  /* 0x000000060c177223 */ /* 0x0c2fe40000010807 */
[C---:B------:R-:W-:Y:S02]  /*31f0*/  FMUL.FTZ R109, R13.reuse, R6 ;  /* 0x000000060d6d7220 */ /* 0x040fe40000410000 */
[C---:B---3--:R-:W-:Y:S02]  /*3200*/  FMUL.FTZ R6, R13.reuse, R4 ;  /* 0x000000040d067220 */ /* 0x048fe40000410000 */
[C---:B------:R-:W-:Y:S02]  /*3210*/  FFMA.FTZ R22, R12.reuse, R22, R109 ;  /* 0x000000160c167223 */ /* 0x040fe4000001006d */
[-C--:B----4-:R-:W-:Y:S02]  /*3220*/  FFMA.FTZ R6, R12, R5.reuse, R6 ;  /* 0x000000050c067223 */ /* 0x090fe40000010006 */
[----:B------:R-:W-:-:S02]  /*3230*/  FMUL.FTZ R7, R13, R5 ;  /* 0x000000050d077220 */ /* 0x000fc40000410000 */
        /* <DEDUP_REMOVED lines=22> */
[-C--:B------:R-:W-:Y:S02]  /*33a0*/  @P4 FFMA.FTZ R113, R22, R111.reuse, -R113 ;  /* 0x0000006f16714223 */ /* 0x080fe40000010871 */
[----:B------:R-:W-:-:S02]  /*33b0*/  @P4 FFMA.FTZ R23, R23, R111, R114 ;  /* 0x0000006f17174223 */ /* 0x000fc40000010072 */
[----:B------:R-:W-:Y:S02]  /*33c0*/  @P4 FADD.FTZ R112, R112, R113 ;  /* 0x0000007170704221 */ /* 0x000fe40000010000 */
[----:B------:R-:W-:Y:S02]  /*33d0*/  @P4 FADD.FTZ R110, R110, R23 ;  /* 0x000000176e6e4221 */ /* 0x000fe40000010000 */
        /* <DEDUP_REMOVED lines=9> */
[----:B------:R-:W-:Y:S01]  /*3470*/  FFMA.FTZ R88, R90, R13, R88 ;  /* 0x0000000d5a587223 */ /* 0x000fe20000010058 */
[----:B------:R-:W-:Y:S01]  /*3480*/  MOV R15, c[0x0][0x1a0] ;  /* 0x00006800000f7a02 */ /* 0x000fe20000000f00 */
[----:B------:R-:W-:-:S02]  /*3490*/  FADD.FTZ R83, R83, R12 ;  /* 0x0000000c53537221 */ /* 0x000fc40000010000 */
[----:B------:R-:W-:Y:S01]  /*34a0*/  FADD.FTZ R12, RZ, R88 ;  /* 0x00000058ff0c7221 */ /* 0x000fe20000010000 */
[----:B------:R-:W-:Y:S02]  /*34b0*/  MOV R22, c[0x0][0x1a4] ;  /* 0x0000690000167a02 */ /* 0x000fe40000000f00 */
[----:B------:R-:W-:Y:S01]  /*34c0*/  LEA R30, P1, R15, R30, 0x3 ;  /* 0x0000001e0f1e7211 */ /* 0x000fe200078218ff */
[CC--:B------:R-:W-:Y:S02]  /*34d0*/  FMUL.FTZ R14, R89.reuse, R12.reuse ;  /* 0x0000000c590e7220 */ /* 0x0c0fe40000410000 */
[----:B------:R-:W-:Y:S01]  /*34e0*/  FMUL.FTZ R89, R89, R83 ;  /* 0x0000005359597220 */ /* 0x000fe20000410000 */
[----:B------:R-:W-:Y:S01]  /*34f0*/  LEA.HI.X R79, R15, R79, R22, 0x3, P1 ;  /* 0x0000004f0f4f7211 */ /* 0x000fe200008f1c16 */
[C---:B------:R-:W-:Y:S01]  /*3500*/  FFMA.FTZ R15, R86.reuse, R83, -R14 ;  /* 0x00000053560f7223 */ /* 0x040fe2000001080e */
[----:B------:R-:W-:Y:S01]  /*3510*/  MOV R22, c[0x0][0x1c0] ;  /* 0x0000700000167a02 */ /* 0x000fe20000000f00 */
[----:B------:R-:W-:Y:S01]  /*3520*/  FFMA.FTZ R14, R86, R12, R89 ;  /* 0x0000000c560e7223 */ /* 0x000fe20000010059 */
[----:B------:R-:W-:-:S02]  /*3530*/  MOV R23, c[0x0][0x1c4] ;  /* 0x0000710000177a02 */ /* 0x000fc40000000f00 */
[----:B------:R-:W-:Y:S01]  /*3540*/  LEA R26, P1, R22, R26, 0x3 ;  /* 0x0000001a161a7211 */ /* 0x000fe200078218ff */
[----:B------:R-:W-:Y:S02]  /*3550*/  FADD.FTZ R14, RZ, R14 ;  /* 0x0000000eff0e7221 */ /* 0x000fe40000010000 */
[----:B------:R-:W-:Y:S01]  /*3560*/  FADD.FTZ R84, R84, R15 ;  /* 0x0000000f54547221 */ /* 0x000fe20000010000 */
[----:B------:R-:W-:Y:S01]  /*3570*/  LEA.HI.X R77, R22, R77, R23, 0x3, P1 ;  /* 0x0000004d164d7211 */ /* 0x000fe200008f1c17 */
[C---:B------:R-:W-:Y:S02]  /*3580*/  FMUL.FTZ R23, R87.reuse, R14 ;  /* 0x0000000e57177220 */ /* 0x040fe40000410000 */
[----:B------:R-:W-:Y:S02]  /*3590*/  FMUL.FTZ R87, R87, R84 ;  /* 0x0000005457577220 */ /* 0x000fe40000410000 */
[-C--:B--2---:R-:W-:Y:S02]  /*35a0*/  FMUL.FTZ R15, R19, R21.reuse ;  /* 0x00000015130f7220 */ /* 0x084fe40000410000 */
[----:B------:R-:W-:-:S02]  /*35b0*/  FMUL.FTZ R22, R18, R21 ;  /* 0x0000001512167220 */ /* 0x000fc40000410000 */
[----:B------:R-:W-:Y:S02]  /*35c0*/  FFMA.FTZ R23, R85, R84, -R23 ;  /* 0x0000005455177223 */ /* 0x000fe40000010817 */
[----:B------:R-:W-:Y:S02]  /*35d0*/  FMUL.FTZ R21, R5, R11 ;  /* 0x0000000b05157220 */ /* 0x000fe40000410000 */
[----:B------:R-:W-:Y:S02]  /*35e0*/  FFMA.FTZ R87, R85, R14, R87 ;  /* 0x0000000e55577223 */ /* 0x000fe40000010057 */
[----:B------:R-:W-:Y:S02]  /*35f0*/  FFMA.FTZ R18, R18, R20, -R15 ;  /* 0x0000001412127223 */ /* 0x000fe4000001080f */
[----:B------:R-:W-:Y:S02]  /*3600*/  FADD.FTZ R15, R96, R23 ;  /* 0x00000017600f7221 */ /* 0x000fe40000010000 */
[----:B------:R-:W-:-:S02]  /*3610*/  FMUL.FTZ R23, R5, R9 ;  /* 0x0000000905177220 */ /* 0x000fc40000410000 */
[CC--:B------:R-:W-:Y:S02]  /*3620*/  FFMA.FTZ R85, R4.reuse, R10.reuse, -R21 ;  /* 0x0000000a04557223 */ /* 0x0c0fe40000010815 */
[----:B------:R-:W-:Y:S02]  /*3630*/  FADD.FTZ R21, RZ, R87 ;  /* 0x00000057ff157221 */ /* 0x000fe40000010000 */
[C---:B------:R-:W-:Y:S02]  /*3640*/  FMUL.FTZ R10, R5.reuse, R10 ;  /* 0x0000000a050a7220 */ /* 0x040fe40000410000 */
[-C--:B------:R-:W-:Y:S02]  /*3650*/  FMUL.FTZ R5, R5, R8.reuse ;  /* 0x0000000805057220 */ /* 0x080fe40000410000 */
[----:B------:R-:W-:Y:S02]  /*3660*/  FFMA.FTZ R8, R4, R8, -R23 ;  /* 0x0000000804087223 */ /* 0x000fe40000010817 */
[C---:B------:R-:W-:Y:S01]  /*3670*/  FMUL.FTZ R23, R99.reuse, R21 ;  /* 0x0000001563177220 */ /* 0x040fe20000410000 */
[----:B------:R-:W-:Y:S01]  /*3680*/  MOV R86, c[0x0][0x188] ;  /* 0x0000620000567a02 */ /* 0x000fe20000000f00 */
[----:B------:R-:W-:-:S02]  /*3690*/  FMUL.FTZ R99, R99, R15 ;  /* 0x0000000f63637220 */ /* 0x000fc40000410000 */
[----:B------:R-:W-:Y:S01]  /*36a0*/  FFMA.FTZ R23, R100, R15, -R23 ;  /* 0x0000000f64177223 */ /* 0x000fe20000010817 */
[----:B------:R-:W-:Y:S01]  /*36b0*/  MOV R88, c[0x0][0x18c] ;  /* 0x0000630000587a02 */ /* 0x000fe20000000f00 */
[----:B------:R-:W-:Y:S01]  /*36c0*/  FFMA.FTZ R9, R4, R9, R5 ;  /* 0x0000000904097223 */ /* 0x000fe20000010005 */
[----:B------:R-:W-:Y:S01]  /*36d0*/  LEA R28, P2, R86, R28, 0x3 ;  /* 0x0000001c561c7211 */ /* 0x000fe200078418ff */
[----:B------:R-:W-:Y:S01]  /*36e0*/  FFMA.FTZ R4, R4, R11, R10 ;  /* 0x0000000b04047223 */ /* 0x000fe2000001000a */
[----:B------:R-:W-:Y:S01]  /*36f0*/  ISETP.NE.AND P1, PT, R80, RZ, PT ;  /* 0x000000ff5000720c */ /* 0x000fe20003f25270 */
[----:B------:R-:W-:Y:S02]  /*3700*/  FFMA.FTZ R99, R100, R21, R99 ;  /* 0x0000001564637223 */ /* 0x000fe40000010063 */
[----:B------:R-:W-:Y:S01]  /*3710*/  FADD.FTZ R94, R94, R23 ;  /* 0x000000175e5e7221 */ /* 0x000fe20000010000 */
[----:B------:R-:W-:Y:S01]  /*3720*/  LEA.HI.X R29, R86, R29, R88, 0x3, P2 ;  /* 0x0000001d561d7211 */ /* 0x000fe200010f1c58 */
[----:B------:R-:W-:-:S02]  /*3730*/  FADD.FTZ R11, R7, R4 ;  /* 0x00000004070b7221 */ /* 0x000fc40000010000 */
[----:B------:R-:W-:Y:S02]  /*3740*/  FADD.FTZ R86, RZ, R99 ;  /* 0x00000063ff567221 */ /* 0x000fe40000010000 */
[C---:B------:R-:W-:Y:S02]  /*3750*/  FMUL.FTZ R7, R91.reuse, R94 ;  /* 0x0000005e5b077220 */ /* 0x040fe40000410000 */
[-C--:B------:R-:W-:Y:S02]  /*3760*/  FMUL.FTZ R91, R91, R86.reuse ;  /* 0x000000565b5b7220 */ /* 0x080fe40000410000 */
[C---:B------:R-:W-:Y:S02]  /*3770*/  FFMA.FTZ R7, R92.reuse, R86, R7 ;  /* 0x000000565c077223 */ /* 0x040fe40000010007 */
[----:B------:R-:W-:Y:S02]  /*3780*/  FFMA.FTZ R19, R19, R20, R22 ;  /* 0x0000001413137223 */ /* 0x000fe40000010016 */
[----:B------:R-:W-:-:S02]  /*3790*/  FFMA.FTZ R92, R92, R94, -R91 ;  /* 0x0000005e5c5c7223 */ /* 0x000fc4000001085b */
[----:B------:R-:W-:Y:S01]  /*37a0*/  FADD.FTZ R20, RZ, R7 ;  /* 0x00000007ff147221 */ /* 0x000fe20000010000 */
[----:B------:R-:W-:Y:S01]  /*37b0*/  @!P1 MOV R4, R78 ;  /* 0x0000004e00049202 */ /* 0x000fe20000000f00 */
[----:B------:R-:W-:Y:S01]  /*37c0*/  FADD.FTZ R10, R6, R85 ;  /* 0x00000055060a7221 */ /* 0x000fe20000010000 */
[----:B------:R-:W-:Y:S01]  /*37d0*/  @!P1 MOV R5, R81 ;  /* 0x0000005100059202 */ /* 0x000fe20000000f00 */
[----:B------:R-:W-:Y:S02]  /*37e0*/  FMUL.FTZ R13, R19, R13 ;  /* 0x0000000d130d7220 */ /* 0x000fe40000410000 */
[----:B------:R-:W-:Y:S02]  /*37f0*/  FADD.FTZ R92, R93, R92 ;  /* 0x0000005c5d5c7221 */ /* 0x000fe40000010000 */
[----:B------:R-:W-:Y:S01]  /*3800*/  FMUL.FTZ R7, R95, R20 ;  /* 0x000000145f077220 */ /* 0x000fe20000410000 */
[----:B------:R0:W-:Y:S01]  /*3810*/  @!P1 STG.E.128 [R4.64], R8 ;  /* 0x0000000804009986 */ /* 0x0001e2000c101d06 */
[----:B------:R-:W-:-:S02]  /*3820*/  FFMA.FTZ R6, R18, R103, -R13 ;  /* 0x0000006712067223 */ /* 0x000fc4000001080d */
[----:B------:R-:W-:Y:S02]  /*3830*/  FMUL.FTZ R95, R95, R92 ;  /* 0x0000005c5f5f7220 */ /* 0x000fe40000410000 */
[----:B------:R-:W-:Y:S02]  /*3840*/  FFMA.FTZ R27, R6, 2, R27 ;  /* 0x40000000061b7823 */ /* 0x000fe4000001001b */
[----:B------:R-:W-:Y:S01]  /*3850*/  FFMA.FTZ R95, R98, R20, R95 ;  /* 0x00000014625f7223 */ /* 0x000fe2000001005f */
[----:B------:R1:W-:Y:S01]  /*3860*/  @!P1 STS.128 [UR4+0x260], R8 ;  /* 0x00026008ff009988 */ /* 0x0003e20008000c04 */
[----:B------:R-:W-:Y:S01]  /*3870*/  IADD3 R108, R108, 0x1, RZ ;  /* 0x000000016c6c7810 */ /* 0x000fe20007ffe0ff */
[----:B0-----:R-:W-:Y:S02]  /*3880*/  FFMA.FTZ R4, R98, R92, -R7 ;  /* 0x0000005c62047223 */ /* 0x001fe40000010807 */
[----:B------:R-:W-:Y:S02]  /*3890*/  FMUL.FTZ R5, R19, R14 ;  /* 0x0000000e13057220 */ /* 0x000fe40000410000 */
[----:B------:R-:W-:-:S02]  /*38a0*/  FADD.FTZ R6, R97, R4 ;  /* 0x0000000461067221 */ /* 0x000fc40000010000 */
[----:B------:R-:W-:Y:S02]  /*38b0*/  FFMA.FTZ R84, R18, R84, -R5 ;  /* 0x0000005412547223 */ /* 0x000fe40000010805 */
[----:B-1----:R-:W-:Y:S02]  /*38c0*/  FADD.FTZ R8, RZ, R95 ;  /* 0x0000005fff087221 */ /* 0x002fe40000010000 */
[C---:B------:R-:W-:Y:S01]  /*38d0*/  FMUL.FTZ R5, R101.reuse, R6 ;  /* 0x0000000665057220 */ /* 0x040fe20000410000 */
[----:B------:R-:W-:Y:S01]  /*38e0*/  ISETP.GE.AND P1, PT, R108, c[0x0][0x16c], PT ;  /* 0x00005b006c007a0c */ /* 0x000fe20003f26270 */
[-C--:B------:R-:W-:Y:S02]  /*38f0*/  FMUL.FTZ R101, R101, R8.reuse ;  /* 0x0000000865657220 */ /* 0x080fe40000410000 */
[C---:B------:R-:W-:Y:S02]  /*3900*/  FFMA.FTZ R4, R102.reuse, R8, R5 ;  /* 0x0000000866047223 */ /* 0x040fe40000010005 */
[----:B------:R-:W-:-:S02]  /*3910*/  FFMA.FTZ R101, R102, R6, -R101 ;  /* 0x0000000666657223 */ /* 0x000fc40000010865 */
[----:B------:R-:W-:Y:S02]  /*3920*/  FADD.FTZ R4, RZ, R4 ;  /* 0x00000004ff047221 */ /* 0x000fe40000010000 */
[C---:B------:R-:W-:Y:S02]  /*3930*/  FMUL.FTZ R12, R19.reuse, R12 ;  /* 0x0000000c130c7220 */ /* 0x040fe40000410000 */
[C---:B------:R-:W-:Y:S02]  /*3940*/  FMUL.FTZ R21, R19.reuse, R21 ;  /* 0x0000001513157220 */ /* 0x040fe40000410000 */
[C---:B------:R-:W-:Y:S02]  /*3950*/  FMUL.FTZ R7, R19.reuse, R86 ;  /* 0x0000005613077220 */ /* 0x040fe40000410000 */
[C---:B------:R-:W-:Y:S02]  /*3960*/  FMUL.FTZ R5, R19.reuse, R20 ;  /* 0x0000001413057220 */ /* 0x040fe40000410000 */
[----:B------:R-:W-:-:S02]  /*3970*/  FMUL.FTZ R9, R19, R8 ;  /* 0x0000000813097220 */ /* 0x000fc40000410000 */
[----:B------:R-:W-:Y:S02]  /*3980*/  FADD.FTZ R101, R106, R101 ;  /* 0x000000656a657221 */ /* 0x000fe40000010000 */
[----:B------:R-:W-:Y:S01]  /*3990*/  FMUL.FTZ R11, R19, R4 ;  /* 0x00000004130b7220 */ /* 0x000fe20000410000 */
[----:B------:R-:W-:Y:S01]  /*39a0*/  IADD3 R78, P2, R78, 0x10, RZ ;  /* 0x000000104e4e7810 */ /* 0x000fe20007f5e0ff */
[C---:B------:R-:W-:Y:S02]  /*39b0*/  FFMA.FTZ R83, R18.reuse, R83, -R12 ;  /* 0x0000005312537223 */ /* 0x040fe4000001080c */
[C---:B------:R-:W-:Y:S02]  /*39c0*/  FFMA.FTZ R21, R18.reuse, R15, -R21 ;  /* 0x0000000f12157223 */ /* 0x040fe40000010815 */
[C---:B------:R-:W-:Y:S02]  /*39d0*/  FFMA.FTZ R7, R18.reuse, R94, -R7 ;  /* 0x0000005e12077223 */ /* 0x040fe40000010807 */
[----:B------:R-:W-:-:S02]  /*39e0*/  FFMA.FTZ R4, R18, R92, -R5 ;  /* 0x0000005c12047223 */ /* 0x000fc40000010805 */
[C---:B------:R-:W-:Y:S01]  /*39f0*/  FFMA.FTZ R9, R18.reuse, R6, -R9 ;  /* 0x0000000612097223 */ /* 0x040fe20000010809 */
[----:B------:R-:W-:Y:S01]  /*3a00*/  UIADD3 UR4, UR4, 0x10, URZ ;  /* 0x0000001004047890 */ /* 0x000fe2000fffe03f */
[----:B------:R-:W-:Y:S01]  /*3a10*/  FFMA.FTZ R18, R18, R101, -R11 ;  /* 0x0000006512127223 */ /* 0x000fe2000001080b */
[----:B------:R-:W-:Y:S01]  /*3a20*/  IADD3.X R81, RZ, R81, RZ, P2, !PT ;  /* 0x00000051ff517210 */ /* 0x000fe200017fe4ff */
[----:B------:R-:W-:Y:S02]  /*3a30*/  FFMA.FTZ R24, R83, 2, R24 ;  /* 0x4000000053187823 */ /* 0x000fe40000010018 */
[----:B------:R-:W-:Y:S02]  /*3a40*/  FFMA.FTZ R25, R84, 2, R25 ;  /* 0x4000000054197823 */ /* 0x000fe40000010019 */
[----:B------:R-:W-:Y:S02]  /*3a50*/  FFMA.FTZ R0, R21, 2, R0 ;  /* 0x4000000015007823 */ /* 0x000fe40000010000 */
[----:B------:R-:W-:-:S02]  /*3a60*/  FFMA.FTZ R76, R7, 2, R76 ;  /* 0x40000000074c7823 */ /* 0x000fc4000001004c */
[----:B------:R-:W-:Y:S02]  /*3a70*/  FFMA.FTZ R73, R4, 2, R73 ;  /* 0x4000000004497823 */ /* 0x000fe40000010049 */
[----:B------:R-:W-:Y:S02]  /*3a80*/  FFMA.FTZ R74, R9, 2, R74 ;  /* 0x40000000094a7823 */ /* 0x000fe4000001004a */
[----:B------:R-:W-:Y:S01]  /*3a90*/  FFMA.FTZ R75, R18, 2, R75 ;  /* 0x40000000124b7823 */ /* 0x000fe2000001004b */
[----:B------:R-:W-:Y:S01]  /*3aa0*/  @P1 CALL.REL.NOINC `(.L_x_2052) ;  /* 0x0000001000001944 */ /* 0x000fe20003c00000 */
[----:B------:R-:W-:Y:S05]  /*3ab0*/  BRA `(.L_x_2053) ;  /* 0xffffe6d000007947 */ /* 0x000fea000383ffff */
.L_x_2052:
[----:B------:R-:W-:Y:S01]  /*3ac0*/  BAR.SYNC.DEFER_BLOCKING 0x0 ;  /* 0x0000000000007b1d */ /* 0x000fe20000010000 */
[----:B------:R-:W-:Y:S02]  /*3ad0*/  F2FP.BF16.PACK_AB R0, R0, R25 ;  /* 0x000000190000723e */ /* 0x000fe400000010ff */
[----:B------:R-:W-:Y:S02]  /*3ae0*/  ISETP.NE.AND P0, PT, R80, RZ, PT ;  /* 0x000000ff5000720c */ /* 0x000fe40003f05270 */
[----:B------:R-:W-:Y:S01]  /*3af0*/  F2FP.BF16.PACK_AB R24, R24, R27 ;  /* 0x0000001b1818723e */ /* 0x000fe200000010ff */
[----:B------:R-:W-:Y:S01]  /*3b00*/  BSSY B0, `(.L_x_2054) ;  /* 0x0000030000007945 */ /* 0x000fe20003800000 */
[----:B------:R-:W-:-:S02]  /*3b10*/  PRMT R4, R0, 0x7610, R4 ;  /* 0x0000761000047816 */ /* 0x000fc40000000004 */
[----:B------:R-:W-:Y:S02]  /*3b20*/  F2FP.BF16.PACK_AB R73, R73, R76 ;  /* 0x0000004c4949723e */ /* 0x000fe400000010ff */
[----:B------:R-:W-:Y:S02]  /*3b30*/  PRMT R5, R0, 0x7632, R5 ;  /* 0x0000763200057816 */ /* 0x000fe40000000005 */
[----:B------:R-:W-:Y:S02]  /*3b40*/  F2FP.BF16.PACK_AB R74, R75, R74 ;  /* 0x0000004a4b4a723e */ /* 0x000fe400000010ff */
[----:B------:R-:W-:Y:S02]  /*3b50*/  LEA.HI.SX32 R0, R39, R39, 0x1b ;  /* 0x0000002727007211 */ /* 0x000fe400078fdaff */
[----:B------:R-:W-:Y:S02]  /*3b60*/  PRMT R28, R24, 0x7632, R28 ;  /* 0x00007632181c7816 */ /* 0x000fe4000000001c */
[----:B------:R-:W-:-:S02]  /*3b70*/  PRMT R6, R73, 0x7632, R6 ;  /* 0x0000763249067816 */ /* 0x000fc40000000006 */
[----:B------:R-:W-:Y:S02]  /*3b80*/  PRMT R7, R74, 0x7632, R7 ;  /* 0x000076324a077816 */ /* 0x000fe40000000007 */
[----:B------:R-:W-:Y:S01]  /*3b90*/  SHF.L.U32 R11, R0, 0x1, RZ ;  /* 0x00000001000b7819 */ /* 0x000fe200000006ff */
[----:B------:R-:W-:Y:S04]  /*3ba0*/  STS.U16 [R56], R24 ;  /* 0x0000001838007388 */ /* 0x000fe80000000400 */
[----:B------:R-:W-:Y:S04]  /*3bb0*/  STS.U16 [R56+0x2], R28 ;  /* 0x0000021c38007388 */ /* 0x000fe80000000400 */
[----:B------:R-:W-:Y:S04]  /*3bc0*/  STS.U16 [R56+0x4], R4 ;  /* 0x0000040438007388 */ /* 0x000fe80000000400 */
[----:B------:R0:W-:Y:S04]  /*3bd0*/  STS.U16 [R56+0x6], R5 ;  /* 0x0000060538007388 */ /* 0x0001e80000000400 */
[----:B------:R-:W-:Y:S04]  /*3be0*/  STS.U16 [R56+0x8], R73 ;  /* 0x0000084938007388 */ /* 0x000fe80000000400 */
[----:B------:R-:W-:Y:S01]  /*3bf0*/  STS.U16 [R56+0xa], R6 ;  /* 0x00000a0638007388 */ /* 0x000fe20000000400 */
[----:B0-----:R-:W-:-:S03]  /*3c00*/  IMAD R5, R104, c[0x0][0x200], RZ ;  /* 0x0000800068057a24 */ /* 0x001fc600078e02ff */
[----:B------:R-:W-:Y:S01]  /*3c10*/  STS.U16 [R56+0xc], R74 ;  /* 0x00000c4a38007388 */ /* 0x000fe20000000400 */
[----:B------:R-:W-:-:S03]  /*3c20*/  IMAD R9, R36, c[0x0][0x204], R5 ;  /* 0x0000810024097a24 */ /* 0x000fc600078e0205 */
[----:B------:R-:W-:Y:S01]  /*3c30*/  STS.U16 [R56+0xe], R7 ;  /* 0x00000e0738007388 */ /* 0x000fe20000000400 */
[----:B------:R-:W-:-:S06]  /*3c40*/  NOP ;  /* 0x0000000000007918 */ /* 0x000fcc0000000000 */
[----:B------:R-:W-:Y:S01]  /*3c50*/  LDS.U16 R49, [R49+0x40] ;  /* 0x0000400031317984 */ /* 0x000fe20000000400 */
[----:B------:R-:W-:-:S03]  /*3c60*/  IMAD.WIDE.U32 R4, R36, c[0x0][0x200], RZ ;  /* 0x0000800024047a25 */ /* 0x000fc600078e00ff */
[----:B------:R-:W-:Y:S02]  /*3c70*/  LDS.U16 R13, [R50+0x80] ;  /* 0x00008000320d7984 */ /* 0x000fe40000000400 */
[----:B------:R-:W-:Y:S02]  /*3c80*/  IADD3 R21, R5, R9, RZ ;  /* 0x0000000905157210 */ /* 0x000fe40007ffe0ff */
        /* <DEDUP_REMOVED lines=23> */
.L_x_2055:
[----:B------:R-:W-:Y:S05]  /*3e00*/  BSYNC B0 ;  /* 0x0000000000007941 */ /* 0x000fea0003800000 */
.L_x_2054:
[----:B------:R-:W-:Y:S01]  /*3e10*/  MOV R5, R21 ;  /* 0x0000001500057202 */ /* 0x000fe20000000f00 */
[----:B------:R-:W-:Y:S01]  /*3e20*/  IMAD R6, R32, c[0x0][0x208], RZ ;  /* 0x0000820020067a24 */ /* 0x000fe200078e02ff */
[----:B0-----:R-:W-:Y:S02]  /*3e30*/  SHF.L.U32 R9, R40, 0x8, RZ ;  /* 0x0000000828097819 */ /* 0x001fe400000006ff */
[----:B------:R-:W-:Y:S01]  /*3e40*/  LOP3.LUT R7, R37, 0x20, RZ, 0xfc, !PT ;  /* 0x0000002025077812 */ /* 0x000fe200078efcff */
[----:B------:R-:W-:Y:S01]  /*3e50*/  IMAD.WIDE.U32 R4, R31, c[0x0][0x208], R4 ;  /* 0x000082001f047a25 */ /* 0x000fe200078e0004 */
[----:B------:R-:W-:Y:S02]  /*3e60*/  SHF.R.S32.HI R11, RZ, 0x1f, R9 ;  /* 0x0000001fff0b7819 */ /* 0x000fe40000011409 */
[----:B------:R-:W-:Y:S01]  /*3e70*/  ISETP.GE.AND P0, PT, R7, R0, PT ;  /* 0x000000000700720c */ /* 0x000fe20003f06270 */
[----:B------:R-:W-:Y:S01]  /*3e80*/  IMAD R8, R31, c[0x0][0x20c], R6 ;  /* 0x000083001f087a24 */ /* 0x000fe200078e0206 */
[----:B------:R-:W-:-:S02]  /*3e90*/  IADD3 R6, P3, R9, R4, RZ ;  /* 0x0000000409067210 */ /* 0x000fc40007f7e0ff */
[----:B------:R-:W-:Y:S02]  /*3ea0*/  LEA R7, P4, R37, c[0x0][0x258], 0x1 ;  /* 0x0000960025077a11 */ /* 0x000fe400078808ff */
[----:B------:R-:W-:Y:S02]  /*3eb0*/  IADD3.X R5, R11, R8, R5, P3, !PT ;  /* 0x000000080b057210 */ /* 0x000fe40001ffe405 */
[C---:B------:R-:W-:Y:S02]  /*3ec0*/  LEA.HI.X R8, R37.reuse, c[0x0][0x25c], R38, 0x1, P4 ;  /* 0x0000970025087a11 */ /* 0x040fe400020f0c26 */
[----:B------:R-:W-:Y:S02]  /*3ed0*/  LEA R4, P6, R6, R7, 0x1 ;  /* 0x0000000706047211 */ /* 0x000fe400078c08ff */
[C---:B------:R-:W-:Y:S02]  /*3ee0*/  LOP3.LUT R9, R37.reuse, 0xa0, RZ, 0xfc, !PT ;  /* 0x000000a025097812 */ /* 0x040fe400078efcff */
[----:B------:R-:W-:-:S02]  /*3ef0*/  LOP3.LUT R11, R37, 0xc0, RZ, 0xfc, !PT ;  /* 0x000000c0250b7812 */ /* 0x000fc400078efcff */
[----:B------:R-:W-:Y:S02]  /*3f00*/  LOP3.LUT R7, R37, 0xe0, RZ, 0xfc, !PT ;  /* 0x000000e025077812 */ /* 0x000fe400078efcff */
[----:B------:R-:W-:Y:S02]  /*3f10*/  LEA.HI.X R5, R6, R8, R5, 0x1, P6 ;  /* 0x0000000806057211 */ /* 0x000fe400030f0c05 */
[-C--:B------:R-:W-:Y:S02]  /*3f20*/  ISETP.GE.AND P3, PT, R48, R0.reuse, PT ;  /* 0x000000003000720c */ /* 0x080fe40003f66270 */
[-C--:B------:R-:W-:Y:S01]  /*3f30*/  ISETP.GE.AND P4, PT, R9, R0.reuse, PT ;  /* 0x000000000900720c */ /* 0x080fe20003f86270 */
[----:B------:R0:W-:Y:S01]  /*3f40*/  @!P0 STG.E.U16 [R4.64+0x40], R49 ;  /* 0x0000403104008986 */ /* 0x0001e2000c101506 */
[-C--:B------:R-:W-:Y:S02]  /*3f50*/  ISETP.GE.AND P5, PT, R11, R0.reuse, PT ;  /* 0x000000000b00720c */ /* 0x080fe40003fa6270 */
[----:B------:R-:W-:-:S02]  /*3f60*/  ISETP.GE.AND P6, PT, R7, R0, PT ;  /* 0x000000000700720c */ /* 0x000fc40003fc6270 */
[C---:B------:R-:W-:Y:S02]  /*3f70*/  LOP3.LUT R21, R37.reuse, 0x40, RZ, 0xfc, !PT ;  /* 0x0000004025157812 */ /* 0x040fe400078efcff */
[----:B------:R-:W-:Y:S02]  /*3f80*/  LOP3.LUT R23, R37, 0x80, RZ, 0xfc, !PT ;  /* 0x0000008025177812 */ /* 0x000fe400078efcff */
[----:B------:R-:W-:Y:S01]  /*3f90*/  IADD3 R40, R40, 0x1, RZ ;  /* 0x0000000128287810 */ /* 0x000fe20007ffe0ff */
[----:B------:R0:W-:Y:S01]  /*3fa0*/  @!P3 STG.E.U16 [R4.64+0xc0], R51 ;  /* 0x0000c0330400b986 */ /* 0x0001e2000c101506 */
[-C--:B------:R-:W-:Y:S02]  /*3fb0*/  ISETP.GE.AND P1, PT, R21, R0.reuse, PT ;  /* 0x000000001500720c */ /* 0x080fe40003f26270 */
[----:B------:R-:W-:Y:S01]  /*3fc0*/  ISETP.GE.AND P2, PT, R23, R0, PT ;  /* 0x000000001700720c */ /* 0x000fe20003f46270 */
[----:B------:R0:W-:Y:S01]  /*3fd0*/  @!P4 STG.E.U16 [R4.64+0x140], R53 ;  /* 0x000140350400c986 */ /* 0x0001e2000c101506 */
[----:B------:R-:W-:-:S03]  /*3fe0*/  ISETP.GE.AND P0, PT, R40, c[0x0][0x174], PT ;  /* 0x00005d0028007a0c */ /* 0x000fc60003f06270 */
[----:B------:R0:W-:Y:S04]  /*3ff0*/  @!P5 STG.E.U16 [R4.64+0x180], R19 ;  /* 0x000180130400d986 */ /* 0x0001e8000c101506 */
[----:B------:R0:W-:Y:S04]  /*4000*/  @!P6 STG.E.U16 [R4.64+0x1c0], R55 ;  /* 0x0001c0370400e986 */ /* 0x0001e8000c101506 */
        /* <DEDUP_REMOVED lines=8> */
.L_x_2056:
[----:B------:R-:W-:Y:S05]  /*4090*/  EXIT ;  /* 0x000000000000794d */ /* 0x000fea0003800000 */
.L_x_2058:
        /* <DEDUP_REMOVED lines=14> */
.L_x_5368:


//--------------------- .text._Z25selective_scan_fwd_kernelI32Selective_Scan_fwd_kernel_traitsILi32ELi8ELi1ELb0ELb0ELb0ELb1EN3c108BFloat16ENS1_7complexIfEEEEv13SSMParamsBase --------------------------
	.section	.text._Z25selective_scan_fwd_kernelI32Selective_Scan_fwd_kernel_traitsILi32ELi8ELi1ELb0ELb0ELb0ELb1EN3c108BFloat16ENS1_7complexIfEEEEv13SSMParamsBase,"ax",@progbits
	.sectioninfo	@"SHI_REGISTERS=117"
	.align	128
        .global         _Z25selective_scan_fwd_kernelI32Selective_Scan_fwd_kernel_traitsILi32ELi8ELi1ELb0ELb0ELb0ELb1EN3c108BFloat16ENS1_7complexIfEEEEv13SSMParamsBase
        .type           _Z25selective_scan_fwd_kernelI32Selective_Scan_fwd_kernel_traitsILi32ELi8ELi1ELb0ELb0ELb0ELb1EN3c108BFloat16ENS1_7complexIfEEEEv13SSMParamsBase,@function
        .size           _Z25selective_scan_fwd_kernelI32Selective_Scan_fwd_kernel_traitsILi32ELi8ELi1ELb0ELb0ELb0ELb1EN3c108BFloat16ENS1_7complexIfEEEEv13SSMParamsBase,(.L_x_5369 - _Z25selective_scan_fwd_kernelI32Selective_Scan_fwd_kernel_traitsILi32ELi8ELi1ELb0ELb0ELb0ELb1EN3c108BFloat16ENS1_7complexIfEEEEv13SSMParamsBase)
        .other          _Z25selective_scan_fwd_kernelI32Selective_Scan_fwd_kernel_traitsILi32ELi8ELi1ELb0ELb0ELb0ELb1EN3c108BFloat16ENS1_7complexIfEEEEv13SSMParamsBase,@"STO_CUDA_ENTRY STV_DEFAULT"
_Z25selective_scan_fwd_kernelI32Selective_Scan_fwd_kernel_traitsILi32ELi8ELi1ELb0ELb0ELb0ELb1EN3c108BFloat16ENS1_7complexIfEEEEv13SSMParamsBase:
.text._Z25selective_scan_fwd_kernelI32Selective_Scan_fwd_kernel_traitsILi32ELi8ELi1ELb0ELb0ELb0ELb1EN3c108BFloat16ENS1_7complexIfEEEEv13SSMParamsBase:
        /* <DEDUP_REMOVED lines=35> */
[C---:B------:R-:W-:Y:S01]  /*0230*/  IMAD R0, R106.reuse, c[0x0][0x1d0], RZ ;  /* 0x000074006a007a24 */ /* 0x040fe200078e02ff */
        /* <DEDUP_REMOVED lines=12> */
[C---:B------:R-:W-:Y:S02]  /*0300*/  LEA R16, P0, R17.reuse, c[0x0][0x240], 0x1 ;  /* 0x0000900011107a11 */ /* 0x040fe400078008ff */
[----:B------:R-:W-:Y:S02]  /*0310*/  LEA R11, P1, R18, c[0x0][0x248], 0x1 ;  /* 0x00009200120b7a11 */ /* 0x000fe400078208ff */
[----:B------:R-:W-:-:S02]  /*0320*/  LEA.HI.X R17, R17, c[0x0][0x244], R2, 0x1, P0 ;  /* 0x0000910011117a11 */ /* 0x000fc400000f0c02 */
[----:B------:R-:W-:Y:S02]  /*0330*/  LEA.HI.X R18, R18, c[0x0][0x24c], R5, 0x1, P1 ;  /* 0x0000930012127a11 */ /* 0x000fe400008f0c05 */
[C---:B------:R-:W-:Y:S02]  /*0340*/  LOP3.LUT R39, R33.reuse, 0x20, RZ, 0xfc, !PT ;  /* 0x0000002021277812 */ /* 0x040fe400078efcff */
[C---:B------:R-:W-:Y:S02]  /*0350*/  LOP3.LUT R38, R33.reuse, 0x40, RZ, 0xfc, !PT ;  /* 0x0000004021267812 */ /* 0x040fe400078efcff */
[C---:B------:R-:W-:Y:S02]  /*0360*/  LOP3.LUT R40, R33.reuse, 0x60, RZ, 0xfc, !PT ;  /* 0x0000006021287812 */ /* 0x040fe400078efcff */
[C---:B------:R-:W-:Y:S02]  /*0370*/  LOP3.LUT R41, R33.reuse, 0x80, RZ, 0xfc, !PT ;  /* 0x0000008021297812 */ /* 0x040fe400078efcff */
[----:B------:R-:W-:-:S02]  /*0380*/  LOP3.LUT R42, R33, 0xa0, RZ, 0xfc, !PT ;  /* 0x000000a0212a7812 */ /* 0x000fc400078efcff */
[C---:B------:R-:W-:Y:S02]  /*0390*/  LOP3.LUT R43, R33.reuse, 0xc0, RZ, 0xfc, !PT ;  /* 0x000000c0212b7812 */ /* 0x040fe400078efcff */
[----:B--2---:R-:W-:Y:S02]  /*03a0*/  LOP3.LUT R44, R33, 0xe0, RZ, 0xfc, !PT ;  /* 0x000000e0212c7812 */ /* 0x004fe400078efcff */
.L_x_2082:
[----:B------:R-:W-:Y:S01]  /*03b0*/  BAR.SYNC.DEFER_BLOCKING 0x0 ;  /* 0x0000000000007b1d */ /* 0x000fe20000010000 */
[----:B------:R-:W-:Y:S02]  /*03c0*/  MOV R3, 0xffffff00 ;  /* 0xffffff0000037802 */ /* 0x000fe40000000f00 */
[----:B------:R-:W-:Y:S02]  /*03d0*/  PRMT R0, RZ, 0x7610, R0 ;  /* 0x00007610ff007816 */ /* 0x000fe40000000000 */
[----:B------:R-:W-:Y:S01]  /*03e0*/  PRMT R2, RZ, 0x7610, R2 ;  /* 0x00007610ff027816 */ /* 0x000fe20000000002 */
[----:B------:R-:W-:Y:S01]  /*03f0*/  IMAD R82, R36, R3, c[0x0][0x168] ;  /* 0x00005a0024527624 */ /* 0x000fe200078e0203 */
[----:B------:R-:W-:-:S04]  /*0400*/  PRMT R3, RZ, 0x7610, R3 ;  /* 0x00007610ff037816 */ /* 0x000fc80000000003 */
[-C--:B------:R-:W-:Y:S02]  /*0410*/  ISETP.GE.AND P0, PT, R33, R82.reuse, PT ;  /* 0x000000522100720c */ /* 0x080fe40003f06270 */
[-C--:B------:R-:W-:Y:S02]  /*0420*/  ISETP.GE.AND P1, PT, R39, R82.reuse, PT ;  /* 0x000000522700720c */ /* 0x080fe40003f26270 */
[-C--:B------:R-:W-:Y:S02]  /*0430*/  ISETP.GE.AND P2, PT, R38, R82.reuse, PT ;  /* 0x000000522600720c */ /* 0x080fe40003f46270 */
[-C--:B------:R-:W-:Y:S02]  /*0440*/  ISETP.GE.AND P3, PT, R43, R82.reuse, PT ;  /* 0x000000522b00720c */ /* 0x080fe40003f66270 */
[----:B------:R-:W-:-:S05]  /*0450*/  ISETP.GE.AND P4, PT, R44, R82, PT ;  /* 0x000000522c00720c */ /* 0x000fca0003f86270 */
[----:B------:R-:W2:Y:S01]  /*0460*/  @!P0 LDG.E.U16 R0, [R16.64] ;  /* 0x0000000610008981 */ /* 0x000ea2000c1e1500 */
[----:B------:R-:W-:-:S03]  /*0470*/  ISETP.GE.AND P0, PT, R40, R82, PT ;  /* 0x000000522800720c */ /* 0x000fc60003f06270 */
[----:B------:R-:W3:Y:S01]  /*0480*/  @!P1 LDG.E.U16 R3, [R16.64+0x40] ;  /* 0x0000400610039981 */ /* 0x000ee2000c1e1500 */
[----:B------:R-:W-:-:S03]  /*0490*/  ISETP.GE.AND P1, PT, R41, R82, PT ;  /* 0x000000522900720c */ /* 0x000fc60003f26270 */
[----:B------:R-:W4:Y:S01]  /*04a0*/  @!P2 LDG.E.U16 R2, [R16.64+0x80] ;  /* 0x000080061002a981 */ /* 0x000f22000c1e1500 */
[----:B------:R-:W-:Y:S02]  /*04b0*/  ISETP.GE.AND P2, PT, R42, R82, PT ;  /* 0x000000522a00720c */ /* 0x000fe40003f46270 */
[----:B0-----:R-:W-:Y:S02]  /*04c0*/  PRMT R5, RZ, 0x7610, R5 ;  /* 0x00007610ff057816 */ /* 0x001fe40000000005 */
        /* <DEDUP_REMOVED lines=11> */
[-C--:B------:R-:W-:Y:S02]  /*0580*/  LEA.HI.SX32 R8, R8, R35.reuse, 0x1b ;  /* 0x0000002308087211 */ /* 0x080fe400078fdaff */
[CC--:B------:R-:W-:Y:S02]  /*0590*/  LEA.HI.SX32 R45, R35.reuse, R35.reuse, 0x1b ;  /* 0x00000023232d7211 */ /* 0x0c0fe400078fdaff */
[----:B------:R-:W-:Y:S02]  /*05a0*/  SHF.L.U32 R46, R8, 0x1, RZ ;  /* 0x00000001082e7819 */ /* 0x000fe400000006ff */
[----:B------:R-:W-:Y:S02]  /*05b0*/  IADD3 R8, R35, 0x60, RZ ;  /* 0x0000006023087810 */ /* 0x000fe40007ffe0ff */
[----:B------:R-:W-:-:S02]  /*05c0*/  LEA.HI.SX32 R10, R10, R35, 0x1b ;  /* 0x000000230a0a7211 */ /* 0x000fc400078fdaff */
[----:B------:R-:W-:Y:S02]  /*05d0*/  LEA.HI.SX32 R8, R8, R35, 0x1b ;  /* 0x0000002308087211 */ /* 0x000fe400078fdaff */
[----:B------:R-:W-:Y:S02]  /*05e0*/  SHF.L.U32 R45, R45, 0x1, RZ ;  /* 0x000000012d2d7819 */ /* 0x000fe400000006ff */
[----:B------:R-:W-:Y:S02]  /*05f0*/  SHF.L.U32 R47, R10, 0x1, RZ ;  /* 0x000000010a2f7819 */ /* 0x000fe400000006ff */
[C---:B------:R-:W-:Y:S02]  /*0600*/  IADD3 R10, R35.reuse, 0x80, RZ ;  /* 0x00000080230a7810 */ /* 0x040fe40007ffe0ff */
[C---:B------:R-:W-:Y:S02]  /*0610*/  IADD3 R12, R35.reuse, 0xa0, RZ ;  /* 0x000000a0230c7810 */ /* 0x040fe40007ffe0ff */
[----:B------:R-:W-:-:S02]  /*0620*/  IADD3 R14, R35, 0xc0, RZ ;  /* 0x000000c0230e7810 */ /* 0x000fc40007ffe0ff */
[----:B------:R-:W-:Y:S02]  /*0630*/  SHF.L.U32 R48, R8, 0x1, RZ ;  /* 0x0000000108307819 */ /* 0x000fe400000006ff */
[----:B------:R-:W-:Y:S02]  /*0640*/  IADD3 R8, R35, 0xe0, RZ ;  /* 0x000000e023087810 */ /* 0x000fe40007ffe0ff */
[-C--:B------:R-:W-:Y:S02]  /*0650*/  LEA.HI.SX32 R10, R10, R35.reuse, 0x1b ;  /* 0x000000230a0a7211 */ /* 0x080fe400078fdaff */
[-C--:B------:R-:W-:Y:S02]  /*0660*/  LEA.HI.SX32 R12, R12, R35.reuse, 0x1b ;  /* 0x000000230c0c7211 */ /* 0x080fe400078fdaff */
[-C--:B------:R-:W-:Y:S02]  /*0670*/  LEA.HI.SX32 R14, R14, R35.reuse, 0x1b ;  /* 0x000000230e0e7211 */ /* 0x080fe400078fdaff */
[----:B------:R-:W-:-:S02]  /*0680*/  LEA.HI.SX32 R8, R8, R35, 0x1b ;  /* 0x0000002308087211 */ /* 0x000fc400078fdaff */
[----:B------:R-:W-:Y:S02]  /*0690*/  SHF.L.U32 R49, R10, 0x1, RZ ;  /* 0x000000010a317819 */ /* 0x000fe400000006ff */
[----:B------:R-:W-:Y:S02]  /*06a0*/  SHF.L.U32 R50, R12, 0x1, RZ ;  /* 0x000000010c327819 */ /* 0x000fe400000006ff */
[----:B------:R-:W-:Y:S02]  /*06b0*/  SHF.L.U32 R51, R14, 0x1, RZ ;  /* 0x000000010e337819 */ /* 0x000fe400000006ff */
[----:B------:R-:W-:Y:S02]  /*06c0*/  SHF.L.U32 R52, R8, 0x1, RZ ;  /* 0x0000000108347819 */ /* 0x000fe400000006ff */
[-C--:B------:R-:W-:Y:S02]  /*06d0*/  ISETP.GE.AND P6, PT, R33, R82.reuse, PT ;  /* 0x000000522100720c */ /* 0x080fe40003fc6270 */
[----:B------:R-:W-:-:S02]  /*06e0*/  ISETP.GE.AND P5, PT, R39, R82, PT ;  /* 0x000000522700720c */ /* 0x000fc40003fa6270 */
[-C--:B------:R-:W-:Y:S02]  /*06f0*/  ISETP.GE.AND P4, PT, R38, R82.reuse, PT ;  /* 0x000000522600720c */ /* 0x080fe40003f86270 */
[-C--:B------:R-:W-:Y:S02]  /*0700*/  ISETP.GE.AND P3, PT, R40, R82.reuse, PT ;  /* 0x000000522800720c */ /* 0x080fe40003f66270 */
[-C--:B------:R-:W-:Y:S02]  /*0710*/  ISETP.GE.AND P2, PT, R41, R82.reuse, PT ;  /* 0x000000522900720c */ /* 0x080fe40003f46270 */
[-C--:B------:R-:W-:Y:S02]  /*0720*/  ISETP.GE.AND P1, PT, R42, R82.reuse, PT ;  /* 0x000000522a00720c */ /* 0x080fe40003f26270 */
[----:B------:R-:W-:Y:S02]  /*0730*/  ISETP.GE.AND P0, PT, R43, R82, PT ;  /* 0x000000522b00720c */ /* 0x000fe40003f06270 */
[----:B------:R-:W-:Y:S01]  /*0740*/  PRMT R8, RZ, 0x7610, R8 ;  /* 0x00007610ff087816 */ /* 0x000fe20000000008 */
[----:B--2---:R0:W-:Y:S04]  /*0750*/  STS.U16 [R45], R0 ;  /* 0x000000002d007388 */ /* 0x0041e80000000400 */
[----:B---3--:R-:W-:Y:S04]  /*0760*/  STS.U16 [R46+0x40], R3 ;  /* 0x000040032e007388 */ /* 0x008fe80000000400 */
[----:B----4-:R1:W-:Y:S01]  /*0770*/  STS.U16 [R47+0x80], R2 ;  /* 0x000080022f007388 */ /* 0x0103e20000000400 */
[----:B0-----:R-:W-:-:S04]  /*0780*/  SHF.L.U32 R0, R35, 0x3, RZ ;  /* 0x0000000323007819 */ /* 0x001fc800000006ff */
[----:B------:R-:W-:Y:S02]  /*0790*/  LEA.HI.SX32 R53, R0, R0, 0x1b ;  /* 0x0000000000357211 */ /* 0x000fe400078fdaff */
[----:B------:R-:W-:Y:S01]  /*07a0*/  PRMT R0, RZ, 0x7610, R0 ;  /* 0x00007610ff007816 */ /* 0x000fe20000000000 */
[----:B------:R0:W-:Y:S01]  /*07b0*/  STS.U16 [R48+0xc0], R5 ;  /* 0x0000c00530007388 */ /* 0x0001e20000000400 */
[----:B------:R-:W-:Y:S02]  /*07c0*/  SHF.L.U32 R53, R53, 0x1, RZ ;  /* 0x0000000135357819 */ /* 0x000fe400000006ff */
[----:B-1----:R-:W-:Y:S01]  /*07d0*/  MOV R2, R11 ;  /* 0x0000000b00027202 */ /* 0x002fe20000000f00 */
[----:B------:R1:W-:Y:S01]  /*07e0*/  STS.U16 [R49+0x100], R4 ;  /* 0x0001000431007388 */ /* 0x0003e20000000400 */
[----:B------:R-:W-:-:S03]  /*07f0*/  MOV R3, R18 ;  /* 0x0000001200037202 */ /* 0x000fc60000000f00 */
[----:B------:R2:W-:Y:S01]  /*0800*/  STS.U16 [R50+0x140], R7 ;  /* 0x0001400732007388 */ /* 0x0005e20000000400 */
[----:B0-----:R-:W-:-:S03]  /*0810*/  PRMT R5, RZ, 0x7610, R5 ;  /* 0x00007610ff057816 */ /* 0x001fc60000000005 */
[----:B------:R0:W-:Y:S04]  /*0820*/  STS.U16 [R51+0x180], R6 ;  /* 0x0001800633007388 */ /* 0x0001e80000000400 */
[----:B------:R3:W-:Y:S01]  /*0830*/  STS.U16 [R52+0x1c0], R9 ;  /* 0x0001c00934007388 */ /* 0x0007e20000000400 */
[----:B------:R-:W-:-:S06]  /*0840*/  NOP ;  /* 0x0000000000007918 */ /* 0x000fcc0000000000 */
[----:B------:R-:W4:Y:S04]  /*0850*/  LDS.U16 R55, [R53] ;  /* 0x0000000035377984 */ /* 0x000f280000000400 */
[----:B------:R-:W4:Y:S04]  /*0860*/  LDS.U16 R57, [R53+0x2] ;  /* 0x0000020035397984 */ /* 0x000f280000000400 */
[----:B------:R-:W4:Y:S04]  /*0870*/  LDS.U16 R59, [R53+0x4] ;  /* 0x00000400353b7984 */ /* 0x000f280000000400 */
[----:B------:R-:W4:Y:S04]  /*0880*/  LDS.U16 R61, [R53+0x6] ;  /* 0x00000600353d7984 */ /* 0x000f280000000400 */
[----:B------:R-:W-:Y:S04]  /*0890*/  LDS.U16 R63, [R53+0x8] ;  /* 0x00000800353f7984 */ /* 0x000fe80000000400 */
[----:B------:R-:W-:Y:S04]  /*08a0*/  LDS.U16 R65, [R53+0xa] ;  /* 0x00000a0035417984 */ /* 0x000fe80000000400 */
[----:B------:R-:W-:Y:S04]  /*08b0*/  LDS.U16 R67, [R53+0xc] ;  /* 0x00000c0035437984 */ /* 0x000fe80000000400 */
[----:B------:R-:W-:Y:S04]  /*08c0*/  LDS.U16 R69, [R53+0xe] ;  /* 0x00000e0035457984 */ /* 0x000fe80000000400 */
[----:B------:R-:W-:Y:S01]  /*08d0*/  BAR.SYNC.DEFER_BLOCKING 0x0 ;  /* 0x0000000000007b1d */ /* 0x000fe20000010000 */
[----:B-1----:R-:W-:-:S02]  /*08e0*/  PRMT R4, RZ, 0x7610, R4 ;  /* 0x00007610ff047816 */ /* 0x002fc40000000004 */
[----:B--2---:R-:W-:Y:S02]  /*08f0*/  PRMT R7, RZ, 0x7610, R7 ;  /* 0x00007610ff077816 */ /* 0x004fe40000000007 */
[----:B0-----:R-:W-:Y:S02]  /*0900*/  PRMT R6, RZ, 0x7610, R6 ;  /* 0x00007610ff067816 */ /* 0x001fe40000000006 */
[----:B---3--:R-:W-:Y:S02]  /*0910*/  PRMT R9, RZ, 0x7610, R9 ;  /* 0x00007610ff097816 */ /* 0x008fe40000000009 */
[----:B------:R-:W-:Y:S01]  /*0920*/  PRMT R11, RZ, 0x7610, R11 ;  /* 0x00007610ff0b7816 */ /* 0x000fe2000000000b */
        /* <DEDUP_REMOVED lines=10> */
[----:B------:R-:W-:Y:S01]  /*09d0*/  BSSY B0, `(.L_x_2059) ;  /* 0x000004f000007945 */ /* 0x000fe20003800000 */
[----:B------:R-:W-:Y:S01]  /*09e0*/  UMOV UR4, URZ ;  /* 0x0000003f00047c82 */ /* 0x000fe20008000000 */
[----:B----4-:R-:W-:-:S02]  /*09f0*/  PRMT R55, RZ, 0x5410, R55 ;  /* 0x00005410ff377816 */ /* 0x010fc40000000037 */
[----:B------:R-:W-:Y:S02]  /*0a00*/  PRMT R57, RZ, 0x5410, R57 ;  /* 0x00005410ff397816 */ /* 0x000fe40000000039 */
[----:B------:R-:W-:Y:S02]  /*0a10*/  PRMT R59, RZ, 0x5410, R59 ;  /* 0x00005410ff3b7816 */ /* 0x000fe4000000003b */
[----:B------:R-:W-:Y:S01]  /*0a20*/  PRMT R61, RZ, 0x5410, R61 ;  /* 0x00005410ff3d7816 */ /* 0x000fe2000000003d */
[----:B--2---:R-:W-:Y:S04]  /*0a30*/  STS.U16 [R45], R0 ;  /* 0x000000002d007388 */ /* 0x004fe80000000400 */
[----:B---3--:R-:W-:Y:S04]  /*0a40*/  STS.U16 [R46+0x40], R5 ;  /* 0x000040052e007388 */ /* 0x008fe80000000400 */
[----:B------:R-:W-:Y:S04]  /*0a50*/  STS.U16 [R47+0x80], R4 ;  /* 0x000080042f007388 */ /* 0x000fe80000000400 */
[----:B------:R-:W-:Y:S04]  /*0a60*/  STS.U16 [R48+0xc0], R7 ;  /* 0x0000c00730007388 */ /* 0x000fe80000000400 */
[----:B------:R-:W-:Y:S04]  /*0a70*/  STS.U16 [R49+0x100], R6 ;  /* 0x0001000631007388 */ /* 0x000fe80000000400 */
[----:B------:R-:W-:Y:S04]  /*0a80*/  STS.U16 [R50+0x140], R9 ;  /* 0x0001400932007388 */ /* 0x000fe80000000400 */
[----:B------:R0:W-:Y:S04]  /*0a90*/  STS.U16 [R51+0x180], R8 ;  /* 0x0001800833007388 */ /* 0x0001e80000000400 */
[----:B------:R-:W-:Y:S01]  /*0aa0*/  STS.U16 [R52+0x1c0], R11 ;  /* 0x0001c00b34007388 */ /* 0x000fe20000000400 */
[----:B------:R-:W-:-:S06]  /*0ab0*/  NOP ;  /* 0x0000000000007918 */ /* 0x000fcc0000000000 */
[----:B------:R-:W1:Y:S01]  /*0ac0*/  LDS.U16 R10, [R53] ;  /* 0x00000000350a7984 */ /* 0x000e620000000400 */
[----:B0-----:R-:W-:-:S03]  /*0ad0*/  MOV R8, c[0x0][0x16c] ;  /* 0x00005b0000087a02 */ /* 0x001fc60000000f00 */
[----:B------:R-:W0:Y:S01]  /*0ae0*/  LDS.U16 R12, [R53+0x2] ;  /* 0x00000200350c7984 */ /* 0x000e220000000400 */
[----:B------:R-:W-:-:S03]  /*0af0*/  ISETP.GE.AND P6, PT, R8, 0x1, PT ;  /* 0x000000010800780c */ /* 0x000fc60003fc6270 */
[----:B------:R-:W2:Y:S04]  /*0b00*/  LDS.U16 R5, [R53+0x6] ;  /* 0x0000060035057984 */ /* 0x000ea80000000400 */
[----:B------:R-:W3:Y:S04]  /*0b10*/  LDS.U16 R0, [R53+0x4] ;  /* 0x0000040035007984 */ /* 0x000ee80000000400 */
[----:B------:R-:W4:Y:S04]  /*0b20*/  LDS.U16 R4, [R53+0x8] ;  /* 0x0000080035047984 */ /* 0x000f280000000400 */
[----:B------:R-:W4:Y:S04]  /*0b30*/  LDS.U16 R7, [R53+0xa] ;  /* 0x00000a0035077984 */ /* 0x000f280000000400 */
[----:B------:R-:W4:Y:S04]  /*0b40*/  LDS.U16 R6, [R53+0xc] ;  /* 0x00000c0035067984 */ /* 0x000f280000000400 */
[----:B------:R0:W4:Y:S01]  /*0b50*/  LDS.U16 R9, [R53+0xe] ;  /* 0x00000e0035097984 */ /* 0x0001220000000400 */
[----:B-1----:R-:W-:-:S02]  /*0b60*/  PRMT R11, RZ, 0x5410, R10 ;  /* 0x00005410ff0b7816 */ /* 0x002fc4000000000a */
[----:B0-----:R-:W-:-:S03]  /*0b70*/  PRMT R13, RZ, 0x5410, R12 ;  /* 0x00005410ff0d7816 */ /* 0x001fc6000000000c */
[--C-:B-----5:R-:W-:Y:S01]  /*0b80*/  FADD.FTZ R54, R11, R30.reuse ;  /* 0x0000001e0b367221 */ /* 0x120fe20000010000 */
[----:B--2---:R-:W-:Y:S01]  /*0b90*/  PRMT R5, RZ, 0x5410, R5 ;  /* 0x00005410ff057816 */ /* 0x004fe20000000005 */
[----:B------:R-:W-:-:S03]  /*0ba0*/  FADD.FTZ R56, R13, R30 ;  /* 0x0000001e0d387221 */ /* 0x000fc60000010000 */
[----:B------:R-:W-:Y:S02]  /*0bb0*/  FSETP.GTU.FTZ.AND P0, PT, R54, 20, PT ;  /* 0x41a000003600780b */ /* 0x000fe40003f1c000 */
[----:B---3--:R-:W-:Y:S01]  /*0bc0*/  PRMT R15, RZ, 0x5410, R0 ;  /* 0x00005410ff0f7816 */ /* 0x008fe20000000000 */
[----:B------:R-:W-:Y:S01]  /*0bd0*/  FADD.FTZ R60, R5, R30 ;  /* 0x0000001e053c7221 */ /* 0x000fe20000010000 */
[----:B------:R-:W-:Y:S02]  /*0be0*/  ISETP.EQ.OR P0, PT, RZ, UR5, P0 ;  /* 0x00000005ff007c0c */ /* 0x000fe40008702670 */
[----:B----4-:R-:W-:Y:S01]  /*0bf0*/  PRMT R19, RZ, 0x5410, R4 ;  /* 0x00005410ff137816 */ /* 0x010fe20000000004 */
[--C-:B------:R-:W-:Y:S01]  /*0c00*/  FADD.FTZ R58, R15, R30.reuse ;  /* 0x0000001e0f3a7221 */ /* 0x100fe20000010000 */
[----:B------:R-:W-:Y:S02]  /*0c10*/  FSETP.GTU.FTZ.AND P3, PT, R56, 20, PT ;  /* 0x41a000003800780b */ /* 0x000fe40003f7c000 */
[----:B------:R-:W-:Y:S01]  /*0c20*/  PRMT R7, RZ, 0x5410, R7 ;  /* 0x00005410ff077816 */ /* 0x000fe20000000007 */
[----:B------:R-:W-:Y:S01]  /*0c30*/  FADD.FTZ R62, R19, R30 ;  /* 0x0000001e133e7221 */ /* 0x000fe20000010000 */
[----:B------:R-:W-:-:S02]  /*0c40*/  FSETP.GTU.FTZ.AND P4, PT, R58, 20, PT ;  /* 0x41a000003a00780b */ /* 0x000fc40003f9c000 */
[----:B------:R-:W-:Y:S01]  /*0c50*/  PRMT R5, RZ, 0x5410, R6 ;  /* 0x00005410ff057816 */ /* 0x000fe20000000006 */
[--C-:B------:R-:W-:Y:S01]  /*0c60*/  FADD.FTZ R64, R7, R30.reuse ;  /* 0x0000001e07407221 */ /* 0x100fe20000010000 */
[----:B------:R-:W-:Y:S02]  /*0c70*/  FSETP.GTU.FTZ.AND P5, PT, R60, 20, PT ;  /* 0x41a000003c00780b */ /* 0x000fe40003fbc000 */
[----:B------:R-:W-:Y:S01]  /*0c80*/  FSETP.GTU.FTZ.AND P2, PT, R62, 20, PT ;  /* 0x41a000003e00780b */ /* 0x000fe20003f5c000 */
[----:B------:R-:W-:Y:S01]  /*0c90*/  FADD.FTZ R66, R5, R30 ;  /* 0x0000001e05427221 */ /* 0x000fe20000010000 */
[----:B------:R-:W-:Y:S02]  /*0ca0*/  FSETP.GTU.FTZ.AND P1, PT, R64, 20, PT ;  /* 0x41a000004000780b */ /* 0x000fe40003f3c000 */
[----:B------:R-:W-:Y:S01]  /*0cb0*/  ISETP.EQ.OR P3, PT, RZ, UR5, P3 ;  /* 0x00000005ff007c0c */ /* 0x000fe20009f62670 */
[----:B------:R-:W-:Y:S07]  /*0cc0*/  @P0 BRA `(.L_x_2060) ;  /* 0x000001f000000947 */ /* 0x000fee0003800000 */
        /* <DEDUP_REMOVED lines=31> */
.L_x_2060:
[----:B------:R-:W-:Y:S05]  /*0ec0*/  BSYNC B0 ;  /* 0x0000000000007941 */ /* 0x000fea0003800000 */
.L_x_2059:
        /* <DEDUP_REMOVED lines=41> */
.L_x_2062:
[----:B------:R-:W-:Y:S05]  /*1160*/  BSYNC B0 ;  /* 0x0000000000007941 */ /* 0x000fea0003800000 */
.L_x_2061:
        /* <DEDUP_REMOVED lines=47> */
.L_x_2064:
[----:B------:R-:W-:Y:S05]  /*1460*/  BSYNC B0 ;  /* 0x0000000000007941 */ /* 0x000fea0003800000 */
.L_x_2063:
        /* <DEDUP_REMOVED lines=33> */
.L_x_2066:
[----:B------:R-:W-:Y:S05]  /*1680*/  BSYNC B0 ;  /* 0x0000000000007941 */ /* 0x000fea0003800000 */
.L_x_2065:
        /* <DEDUP_REMOVED lines=33> */
.L_x_2068:
[----:B------:R-:W-:Y:S05]  /*18a0*/  BSYNC B0 ;  /* 0x0000000000007941 */ /* 0x000fea0003800000 */
.L_x_2067:
        /* <DEDUP_REMOVED lines=33> */
.L_x_2070:
[----:B------:R-:W-:Y:S05]  /*1ac0*/  BSYNC B0 ;  /* 0x0000000000007941 */ /* 0x000fea0003800000 */
.L_x_2069:
        /* <DEDUP_REMOVED lines=33> */
.L_x_2072:
[----:B------:R-:W-:Y:S05]  /*1ce0*/  BSYNC B0 ;  /* 0x0000000000007941 */ /* 0x000fea0003800000 */
.L_x_2071:
        /* <DEDUP_REMOVED lines=33> */
.L_x_2074:
[----:B------:R-:W-:Y:S05]  /*1f00*/  BSYNC B0 ;  /* 0x0000000000007941 */ /* 0x000fea0003800000 */
.L_x_2073:
        /* <DEDUP_REMOVED lines=15> */
[----:B------:R-:W-:-:S04]  /*2000*/  IMAD.WIDE.U32 R8, R26, c[0x0][0x180], RZ ;  /* 0x000060001a087a25 */ /* 0x000fc800078e00ff */
[----:B------:R-:W-:Y:S01]  /*2010*/  IMAD R0, R0, c[0x0][0x174], RZ ;  /* 0x00005d0000007a24 */ /* 0x000fe200078e02ff */
[----:B------:R-:W-:Y:S01]  /*2020*/  LEA R27, P1, R8, c[0x0][0x220], 0x3 ;  /* 0x00008800081b7a11 */ /* 0x000fe200078218ff */
[----:B------:R-:W-:-:S04]  /*2030*/  IMAD.WIDE.U32 R78, R26, c[0x0][0x1b8], RZ ;  /* 0x00006e001a4e7a25 */ /* 0x000fc800078e00ff */
[----:B------:R-:W-:Y:S01]  /*2040*/  IMAD R0, R0, c[0x0][0x16c], RZ ;  /* 0x00005b0000007a24 */ /* 0x000fe200078e02ff */
[----:B------:R-:W-:-:S03]  /*2050*/  LEA R25, P2, R78, c[0x0][0x230], 0x3 ;  /* 0x00008c004e197a11 */ /* 0x000fc600078418ff */
[----:B------:R-:W-:-:S04]  /*2060*/  IMAD.WIDE R4, R0, R15, c[0x0][0x260] ;  /* 0x0000980000047625 */ /* 0x000fc800078e020f */
[C---:B------:R-:W-:Y:S02]  /*2070*/  IMAD R15, R26.reuse, c[0x0][0x1bc], R7 ;  /* 0x00006f001a0f7a24 */ /* 0x040fe400078e0207 */
[----:B------:R-:W-:-:S04]  /*2080*/  IMAD.WIDE.U32 R6, R26, c[0x0][0x198], RZ ;  /* 0x000066001a067a25 */ /* 0x000fc800078e00ff */
[----:B------:R-:W-:Y:S01]  /*2090*/  IMAD.WIDE R4, R11, 0x10, R4 ;  /* 0x000000100b047825 */ /* 0x000fe200078e0204 */
[----:B------:R-:W-:Y:S02]  /*20a0*/  IADD3 R11, R9, R13, RZ ;  /* 0x0000000d090b7210 */ /* 0x000fe40007ffe0ff */
[----:B------:R-:W-:Y:S02]  /*20b0*/  IADD3 R9, R79, R15, RZ ;  /* 0x0000000f4f097210 */ /* 0x000fe40007ffe0ff */
[----:B------:R-:W-:Y:S02]  /*20c0*/  IADD3 R79, R7, R19, RZ ;  /* 0x00000013074f7210 */ /* 0x000fe40007ffe0ff */
[----:B------:R-:W-:Y:S02]  /*20d0*/  LEA R24, P3, R6, c[0x0][0x228], 0x3 ;  /* 0x00008a0006187a11 */ /* 0x000fe400078618ff */
[----:B------:R-:W-:Y:S02]  /*20e0*/  LEA.HI.X R0, R8, c[0x0][0x224], R11, 0x3, P1 ;  /* 0x0000890008007a11 */ /* 0x000fe400008f1c0b */
[----:B------:R-:W-:-:S02]  /*20f0*/  LEA.HI.X R78, R78, c[0x0][0x234], R9, 0x3, P2 ;  /* 0x00008d004e4e7a11 */ /* 0x000fc400010f1c09 */
[----:B------:R-:W-:Y:S02]  /*2100*/  LEA.HI.X R79, R6, c[0x0][0x22c], R79, 0x3, P3 ;  /* 0x00008b00064f7a11 */ /* 0x000fe400018f1c4f */
[----:B------:R-:W-:Y:S02]  /*2110*/  MOV R80, R4 ;  /* 0x0000000400507202 */ /* 0x000fe40000000f00 */
[----:B------:R-:W-:Y:S02]  /*2120*/  MOV R81, R5 ;  /* 0x0000000500517202 */ /* 0x000fe40000000f00 */
.L_x_2076:
[----:B------:R-:W-:Y:S02]  /*2130*/  MOV R4, R27 ;  /* 0x0000001b00047202 */ /* 0x000fe40000000f00 */
[----:B------:R-:W-:-:S06]  /*2140*/  MOV R5, R0 ;  /* 0x0000000000057202 */ /* 0x000fcc0000000f00 */
[----:B------:R-:W2:Y:S01]  /*2150*/  LDG.E.64 R4, [R4.64] ;  /* 0x0000000604047981 */ /* 0x000ea2000c1e1b00 */
[----:B------:R-:W-:Y:S02]  /*2160*/  FMUL.FTZ R89, R55, R54 ;  /* 0x0000003637597220 */ /* 0x000fe40000410000 */
[----:B------:R-:W-:Y:S01]  /*2170*/  FMUL.FTZ R103, R61, R60 ;  /* 0x0000003c3d677220 */ /* 0x000fe20000410000 */
[----:B------:R-:W0:Y:S01]  /*2180*/  S2R R83, SR_TID.X ;  /* 0x0000000000537919 */ /* 0x000e220000002100 */
[----:B------:R-:W-:Y:S02]  /*2190*/  FMUL.FTZ R96, R63, R62 ;  /* 0x0000003e3f607220 */ /* 0x000fe40000410000 */
[----:B------:R-:W-:Y:S02]  /*21a0*/  FMUL.FTZ R95, R65, R64 ;  /* 0x00000040415f7220 */ /* 0x000fe40000410000 */
[----:B------:R-:W-:Y:S02]  /*21b0*/  FMUL.FTZ R98, R67, R66 ;  /* 0x0000004243627220 */ /* 0x000fe40000410000 */
[----:B------:R-:W-:Y:S01]  /*21c0*/  FMUL.FTZ R105, R69, R68 ;  /* 0x0000004445697220 */ /* 0x000fe20000410000 */
[----:B0-----:R-:W-:Y:S01]  /*21d0*/  SHF.L.U32 R85, R83, 0x3, RZ ;  /* 0x0000000353557819 */ /* 0x001fe200000006ff */
[----:B--2---:R-:W-:-:S02]  /*21e0*/  FMUL.FTZ R6, R5, R54 ;  /* 0x0000003605067220 */ /* 0x004fc40000410000 */
[----:B------:R-:W-:Y:S02]  /*21f0*/  FMUL.FTZ R19, R4, 1.4426950216293334961 ;  /* 0x3fb8aa3b04137820 */ /* 0x000fe40000410000 */
[----:B------:R-:W-:Y:S02]  /*2200*/  FMUL.RZ R7, R6, 0.15915493667125701904 ;  /* 0x3e22f98306077820 */ /* 0x000fe4000040c000 */
[-C--:B------:R-:W-:Y:S02]  /*2210*/  FMUL.FTZ R6, R5, R56.reuse ;  /* 0x0000003805067220 */ /* 0x080fe40000410000 */
[----:B------:R-:W-:Y:S01]  /*2220*/  MUFU.SIN R108, R7 ;  /* 0x00000007006c7308 */ /* 0x000fe20000000400 */
[----:B------:R-:W-:Y:S02]  /*2230*/  FMUL.FTZ R4, R19, R56 ;  /* 0x0000003813047220 */ /* 0x000fe40000410000 */
[----:B------:R-:W-:Y:S02]  /*2240*/  FMUL.RZ R8, R6, 0.15915493667125701904 ;  /* 0x3e22f98306087820 */ /* 0x000fe4000040c000 */
[----:B------:R-:W-:-:S02]  /*2250*/  FMUL.FTZ R6, R5, R58 ;  /* 0x0000003a05067220 */ /* 0x000fc40000410000 */
[C---:B------:R-:W-:Y:S01]  /*2260*/  FMUL.FTZ R13, R19.reuse, R62 ;  /* 0x0000003e130d7220 */ /* 0x040fe20000410000 */
[----:B------:R0:W-:Y:S01]  /*2270*/  MUFU.COS R107, R7 ;  /* 0x00000007006b7308 */ /* 0x0001e20000000000 */
[----:B------:R-:W-:Y:S02]  /*2280*/  FMUL.RZ R9, R6, 0.15915493667125701904 ;  /* 0x3e22f98306097820 */ /* 0x000fe4000040c000 */
[C---:B------:R-:W-:Y:S02]  /*2290*/  FMUL.FTZ R6, R19.reuse, R58 ;  /* 0x0000003a13067220 */ /* 0x040fe40000410000 */
[----:B------:R-:W-:-:S03]  /*22a0*/  FMUL.FTZ R12, R19, R54 ;  /* 0x00000036130c7220 */ /* 0x000fc60000410000 */
[----:B------:R1:W-:Y:S01]  /*22b0*/  MUFU.EX2 R18, R4 ;  /* 0x0000000400127308 */ /* 0x0003e20000000800 */
[----:B0-----:R-:W-:-:S04]  /*22c0*/  FMUL.FTZ R7, R5, R60 ;  /* 0x0000003c05077220 */ /* 0x001fc80000410000 */
[----:B------:R-:W-:Y:S02]  /*22d0*/  FMUL.RZ R11, R7, 0.15915493667125701904 ;  /* 0x3e22f983070b7820 */ /* 0x000fe4000040c000 */
[----:B------:R-:W-:Y:S01]  /*22e0*/  FMUL.FTZ R7, R19, R60 ;  /* 0x0000003c13077220 */ /* 0x000fe20000410000 */
[----:B------:R-:W0:Y:S01]  /*22f0*/  MUFU.SIN R21, R8 ;  /* 0x0000000800157308 */ /* 0x000e220000000400 */
[----:B-1----:R-:W-:-:S04]  /*2300*/  FMUL.FTZ R4, R5, R62 ;  /* 0x0000003e05047220 */ /* 0x002fc80000410000 */
[----:B------:R-:W-:Y:S02]  /*2310*/  FMUL.RZ R15, R4, 0.15915493667125701904 ;  /* 0x3e22f983040f7820 */ /* 0x000fe4000040c000 */
[----:B------:R-:W-:Y:S01]  /*2320*/  FMUL.FTZ R4, R5, R64 ;  /* 0x0000004005047220 */ /* 0x000fe20000410000 */
[----:B------:R1:W-:Y:S03]  /*2330*/  MUFU.EX2 R93, R7 ;  /* 0x00000007005d7308 */ /* 0x0003e60000000800 */
[----:B------:R-:W-:Y:S02]  /*2340*/  FMUL.RZ R84, R4, 0.15915493667125701904 ;  /* 0x3e22f98304547820 */ /* 0x000fe4000040c000 */
[----:B------:R-:W-:-:S03]  /*2350*/  FMUL.FTZ R4, R19, R66 ;  /* 0x0000004213047220 */ /* 0x000fc60000410000 */
[----:B------:R-:W2:Y:S01]  /*2360*/  MUFU.COS R23, R8 ;  /* 0x0000000800177308 */ /* 0x000ea20000000000 */
[----:B-1----:R-:W-:Y:S01]  /*2370*/  MOV R7, 0xffffff00 ;  /* 0xffffff0000077802 */ /* 0x002fe20000000f00 */
[----:B0-----:R-:W-:-:S04]  /*2380*/  FMUL.FTZ R21, R18, R21 ;  /* 0x0000001512157220 */ /* 0x001fc80000410000 */
[----:B------:R-:W-:Y:S01]  /*2390*/  IMAD R82, R36, R7, c[0x0][0x168] ;  /* 0x00005a0024527624 */ /* 0x000fe200078e0207 */
[C---:B------:R-:W-:Y:S01]  /*23a0*/  IADD3 R7, R85.reuse, 0x7, RZ ;  /* 0x0000000755077810 */ /* 0x040fe20007ffe0ff */
[----:B------:R-:W-:Y:S03]  /*23b0*/  MUFU.SIN R10, R15 ;  /* 0x0000000f000a7308 */ /* 0x000fe60000000400 */
[-C--:B------:R-:W-:Y:S02]  /*23c0*/  ISETP.GE.U32.AND P5, PT, R85, R82.reuse, PT ;  /* 0x000000525500720c */ /* 0x080fe40003fa6070 */
[----:B------:R-:W-:Y:S01]  /*23d0*/  ISETP.GE.U32.AND P1, PT, R7, R82, PT ;  /* 0x000000520700720c */ /* 0x000fe20003f26070 */
[----:B------:R-:W-:Y:S01]  /*23e0*/  FMUL.FTZ R7, R19, R68 ;  /* 0x0000004413077220 */ /* 0x000fe20000410000 */
[----:B------:R-:W-:Y:S01]  /*23f0*/  FSEL R89, R89, RZ, !P5 ;  /* 0x000000ff59597208 */ /* 0x000fe20006800000 */
[----:B------:R0:W-:Y:S01]  /*2400*/  MUFU.COS R90, R15 ;  /* 0x0000000f005a7308 */ /* 0x0001e20000000000 */
[----:B--2---:R-:W-:-:S07]  /*2410*/  FMUL.FTZ R23, R18, R23 ;  /* 0x0000001712177220 */ /* 0x004fce0000410000 */
[----:B------:R-:W-:Y:S01]  /*2420*/  MUFU.SIN R87, R9 ;  /* 0x0000000900577308 */ /* 0x000fe20000000400 */
[----:B0-----:R-:W-:-:S04]  /*2430*/  IADD3 R15, R85, 0x5, RZ ;  /* 0x00000005550f7810 */ /* 0x001fc80007ffe0ff */
[-C--:B------:R-:W-:Y:S02]  /*2440*/  ISETP.GE.U32.AND P3, PT, R15, R82.reuse, PT ;  /* 0x000000520f00720c */ /* 0x080fe40003f66070 */
[----:B------:R-:W-:Y:S01]  /*2450*/  IADD3 R15, R85, 0x1, RZ ;  /* 0x00000001550f7810 */ /* 0x000fe20007ffe0ff */
[----:B------:R-:W0:Y:S01]  /*2460*/  MUFU.EX2 R20, R6 ;  /* 0x0000000600147308 */ /* 0x000e220000000800 */
[----:B------:R-:W-:Y:S02]  /*2470*/  FSEL R95, R95, RZ, !P3 ;  /* 0x000000ff5f5f7208 */ /* 0x000fe40005800000 */
[----:B------:R-:W-:Y:S02]  /*2480*/  ISETP.GE.U32.AND P6, PT, R15, R82, PT ;  /* 0x000000520f00720c */ /* 0x000fe40003fc6070 */
[----:B------:R-:W-:Y:S02]  /*2490*/  IADD3 R15, R85, 0x2, RZ ;  /* 0x00000002550f7810 */ /* 0x000fe40007ffe0ff */
[----:B------:R-:W-:Y:S01]  /*24a0*/  FSEL R86, R23, 1, !P6 ;  /* 0x3f80000017567808 */ /* 0x000fe20007000000 */
[----:B------:R-:W1:Y:S08]  /*24b0*/  MUFU.SIN R14, R11 ;  /* 0x0000000b000e7308 */ /* 0x000e700000000400 */
[----:B------:R2:W-:Y:S01]  /*24c0*/  MUFU.COS R22, R11 ;  /* 0x0000000b00167308 */ /* 0x0005e20000000000 */
[----:B0-----:R-:W-:-:S07]  /*24d0*/  FMUL.FTZ R87, R20, R87 ;  /* 0x0000005714577220 */ /* 0x001fce0000410000 */
[----:B------:R0:W3:Y:S01]  /*24e0*/  MUFU.COS R91, R9 ;  /* 0x00000009005b7308 */ /* 0x0000e20000000000 */
[----:B--2---:R-:W-:Y:S01]  /*24f0*/  IADD3 R11, R85, 0x6, RZ ;  /* 0x00000006550b7810 */ /* 0x004fe20007ffe0ff */
[----:B-1----:R-:W-:-:S03]  /*2500*/  FMUL.FTZ R14, R93, R14 ;  /* 0x0000000e5d0e7220 */ /* 0x002fc60000410000 */
[----:B------:R-:W-:Y:S02]  /*2510*/  ISETP.GE.U32.AND P2, PT, R11, R82, PT ;  /* 0x000000520b00720c */ /* 0x000fe40003f46070 */
[----:B------:R-:W-:Y:S01]  /*2520*/  IADD3 R11, R85, 0x3, RZ ;  /* 0x00000003550b7810 */ /* 0x000fe20007ffe0ff */
[----:B------:R-:W-:Y:S01]  /*2530*/  MUFU.SIN R6, R84 ;  /* 0x0000005400067308 */ /* 0x000fe20000000400 */
[----:B0-----:R-:W-:Y:S01]  /*2540*/  FMUL.FTZ R9, R19, R64 ;  /* 0x0000004013097220 */ /* 0x001fe20000410000 */
[----:B------:R-:W-:Y:S01]  /*2550*/  FSEL R85, R21, RZ, !P6 ;  /* 0x000000ff15557208 */ /* 0x000fe20007000000 */
[----:B------:R-:W-:Y:S01]  /*2560*/  FMUL.FTZ R19, R5, R66 ;  /* 0x0000004205137220 */ /* 0x000fe20000410000 */
[----:B------:R-:W-:Y:S01]  /*2570*/  ISETP.GE.U32.AND P4, PT, R11, R82, PT ;  /* 0x000000520b00720c */ /* 0x000fe20003f86070 */
[----:B------:R-:W-:Y:S01]  /*2580*/  FMUL.FTZ R5, R5, R68 ;  /* 0x0000004405057220 */ /* 0x000fe20000410000 */
[----:B------:R-:W-:Y:S01]  /*2590*/  FSEL R98, R98, RZ, !P2 ;  /* 0x000000ff62627208 */ /* 0x000fe20005000000 */
[----:B------:R-:W-:Y:S01]  /*25a0*/  FMUL.RZ R19, R19, 0.15915493667125701904 ;  /* 0x3e22f98313137820 */ /* 0x000fe2000040c000 */
[----:B------:R0:W-:Y:S01]  /*25b0*/  MUFU.COS R8, R84 ;  /* 0x0000005400087308 */ /* 0x0001e20000000000 */
[----:B------:R-:W-:Y:S01]  /*25c0*/  FMUL.RZ R18, R5, 0.15915493667125701904 ;  /* 0x3e22f98305127820 */ /* 0x000fe2000040c000 */
[----:B------:R-:W-:Y:S01]  /*25d0*/  FSEL R103, R103, RZ, !P4 ;  /* 0x000000ff67677208 */ /* 0x000fe20006000000 */
[----:B------:R-:W-:-:S02]  /*25e0*/  FMUL.FTZ R5, RZ, R85 ;  /* 0x00000055ff057220 */ /* 0x000fc40000410000 */
[----:B---3--:R-:W-:Y:S01]  /*25f0*/  FMUL.FTZ R88, R20, R91 ;  /* 0x0000005b14587220 */ /* 0x008fe20000410000 */
[----:B------:R-:W-:Y:S01]  /*2600*/  FSEL R91, R14, RZ, !P4 ;  /* 0x000000ff0e5b7208 */ /* 0x000fe20006000000 */
[----:B------:R-:W-:Y:S01]  /*2610*/  FFMA.FTZ R5, R89, R86, -R5 ;  /* 0x0000005659057223 */ /* 0x000fe20000010805 */
[----:B------:R-:W1:Y:S01]  /*2620*/  MUFU.EX2 R13, R13 ;  /* 0x0000000d000d7308 */ /* 0x000e620000000800 */
[----:B0-----:R-:W-:Y:S02]  /*2630*/  FMUL.FTZ R84, R57, R56 ;  /* 0x0000003839547220 */ /* 0x001fe40000410000 */
[----:B------:R-:W-:-:S03]  /*2640*/  FMUL.FTZ R22, R93, R22 ;  /* 0x000000165d167220 */ /* 0x000fc60000410000 */
[----:B------:R-:W-:Y:S02]  /*2650*/  FSEL R84, R84, RZ, !P6 ;  /* 0x000000ff54547208 */ /* 0x000fe40007000000 */
[----:B------:R-:W0:Y:S01]  /*2660*/  MUFU.EX2 R12, R12 ;  /* 0x0000000c000c7308 */ /* 0x000e220000000800 */
[----:B------:R-:W-:Y:S01]  /*2670*/  ISETP.GE.U32.AND P6, PT, R15, R82, PT ;  /* 0x000000520f00720c */ /* 0x000fe20003fc6070 */
[----:B------:R-:W-:Y:S01]  /*2680*/  FMUL.FTZ R15, R89, R85 ;  /* 0x00000055590f7220 */ /* 0x000fe20000410000 */
[----:B------:R-:W-:Y:S01]  /*2690*/  FSEL R93, R22, 1, !P4 ;  /* 0x3f800000165d7808 */ /* 0x000fe20006000000 */
[----:B------:R-:W-:Y:S01]  /*26a0*/  FADD.FTZ R5, R84, R5 ;  /* 0x0000000554057221 */ /* 0x000fe20000010000 */
[----:B------:R-:W-:Y:S01]  /*26b0*/  FSEL R87, R87, RZ, !P6 ;  /* 0x000000ff57577208 */ /* 0x000fe20007000000 */
[----:B------:R-:W-:Y:S01]  /*26c0*/  FFMA.FTZ R15, RZ, R86, R15 ;  /* 0x00000056ff0f7223 */ /* 0x000fe2000001000f */
[----:B------:R-:W-:Y:S01]  /*26d0*/  FSEL R88, R88, 1, !P6 ;  /* 0x3f80000058587808 */ /* 0x000fe20007000000 */
[----:B------:R-:W-:Y:S01]  /*26e0*/  MUFU.EX2 R4, R4 ;  /* 0x0000000400047308 */ /* 0x000fe20000000800 */
[----:B-1----:R-:W-:-:S02]  /*26f0*/  FMUL.FTZ R101, R13, R90 ;  /* 0x0000005a0d657220 */ /* 0x002fc40000410000 */
[----:B------:R-:W-:Y:S02]  /*2700*/  FADD.FTZ R15, RZ, R15 ;  /* 0x0000000fff0f7221 */ /* 0x000fe40000010000 */
[----:B------:R-:W-:Y:S02]  /*2710*/  FMUL.FTZ R90, R59, R58 ;  /* 0x0000003a3b5a7220 */ /* 0x000fe40000410000 */
[----:B------:R-:W-:Y:S01]  /*2720*/  FMUL.FTZ R10, R13, R10 ;  /* 0x0000000a0d0a7220 */ /* 0x000fe20000410000 */
[----:B------:R-:W1:Y:S01]  /*2730*/  MUFU.SIN R11, R19 ;  /* 0x00000013000b7308 */ /* 0x000e620000000400 */
[----:B0-----:R-:W-:Y:S01]  /*2740*/  FMUL.FTZ R107, R12, R107 ;  /* 0x0000006b0c6b7220 */ /* 0x001fe20000410000 */
[----:B------:R-:W-:Y:S01]  /*2750*/  FSEL R90, R90, RZ, !P6 ;  /* 0x000000ff5a5a7208 */ /* 0x000fe20007000000 */
[----:B------:R-:W-:Y:S02]  /*2760*/  FMUL.FTZ R108, R12, R108 ;  /* 0x0000006c0c6c7220 */ /* 0x000fe40000410000 */
[----:B------:R-:W-:Y:S01]  /*2770*/  FMUL.FTZ R12, R87, R15 ;  /* 0x0000000f570c7220 */ /* 0x000fe20000410000 */
[----:B------:R-:W-:Y:S01]  /*2780*/  FSEL R107, R107, 1, !P5 ;  /* 0x3f8000006b6b7808 */ /* 0x000fe20006800000 */
[-C--:B------:R-:W-:Y:S01]  /*2790*/  FMUL.FTZ R13, R87, R5.reuse ;  /* 0x00000005570d7220 */ /* 0x080fe20000410000 */
[----:B------:R-:W0:Y:S01]  /*27a0*/  MUFU.COS R99, R19 ;  /* 0x0000001300637308 */ /* 0x000e220000000000 */
[----:B------:R-:W-:Y:S01]  /*27b0*/  FFMA.FTZ R5, R88, R5, -R12 ;  /* 0x0000000558057223 */ /* 0x000fe2000001080c */
[----:B------:R-:W-:Y:S01]  /*27c0*/  FSEL R108, R108, RZ, !P5 ;  /* 0x000000ff6c6c7208 */ /* 0x000fe20006800000 */
[----:B------:R-:W-:Y:S01]  /*27d0*/  FFMA.FTZ R13, R88, R15, R13 ;  /* 0x0000000f580d7223 */ /* 0x000fe2000001000d */
[----:B------:R-:W-:Y:S01]  /*27e0*/  ISETP.GE.U32.AND P5, PT, R37, R82, PT ;  /* 0x000000522500720c */ /* 0x000fe20003fa6070 */
[----:B------:R-:W-:-:S02]  /*27f0*/  FADD.FTZ R12, R90, R5 ;  /* 0x000000055a0c7221 */ /* 0x000fc40000010000 */
[----:B------:R-:W-:Y:S01]  /*2800*/  FADD.FTZ R14, RZ, R13 ;  /* 0x0000000dff0e7221 */ /* 0x000fe20000010000 */
[----:B------:R-:W2:Y:S01]  /*2810*/  MUFU.EX2 R9, R9 ;  /* 0x0000000900097308 */ /* 0x000ea20000000800 */
[----:B-1----:R-:W-:Y:S01]  /*2820*/  FMUL.FTZ R11, R4, R11 ;  /* 0x0000000b040b7220 */ /* 0x002fe20000410000 */
[----:B------:R-:W-:Y:S01]  /*2830*/  FSEL R100, R10, RZ, !P5 ;  /* 0x000000ff0a647208 */ /* 0x000fe20006800000 */
[----:B------:R-:W-:Y:S01]  /*2840*/  FMUL.FTZ R5, R91, R12 ;  /* 0x0000000c5b057220 */ /* 0x000fe20000410000 */
[----:B------:R-:W-:Y:S02]  /*2850*/  FSEL R101, R101, 1, !P5 ;  /* 0x3f80000065657808 */ /* 0x000fe40006800000 */
[----:B------:R-:W-:Y:S01]  /*2860*/  FSEL R96, R96, RZ, !P5 ;  /* 0x000000ff60607208 */ /* 0x000fe20006800000 */
[----:B0-----:R-:W-:Y:S01]  /*2870*/  FMUL.FTZ R99, R4, R99 ;  /* 0x0000006304637220 */ /* 0x001fe20000410000 */
[----:B------:R-:W-:Y:S01]  /*2880*/  MUFU.EX2 R7, R7 ;  /* 0x0000000700077308 */ /* 0x000fe20000000800 */
[-C--:B------:R-:W-:Y:S01]  /*2890*/  FMUL.FTZ R4, R91, R14.reuse ;  /* 0x0000000e5b047220 */ /* 0x080fe20000410000 */
[----:B------:R-:W-:Y:S01]  /*28a0*/  FSEL R97, R11, RZ, !P2 ;  /* 0x000000ff0b617208 */ /* 0x000fe20005000000 */
[----:B------:R-:W-:Y:S01]  /*28b0*/  FFMA.FTZ R14, R93, R14, R5 ;  /* 0x0000000e5d0e7223 */ /* 0x000fe20000010005 */
[----:B------:R-:W-:Y:S01]  /*28c0*/  FSEL R99, R99, 1, !P2 ;  /* 0x3f80000063637808 */ /* 0x000fe20005000000 */
[----:B------:R-:W-:-:S02]  /*28d0*/  FFMA.FTZ R12, R93, R12, -R4 ;  /* 0x0000000c5d0c7223 */ /* 0x000fc40000010804 */
[-C--:B------:R-:W-:Y:S01]  /*28e0*/  FMUL.FTZ R4, R108, R85.reuse ;  /* 0x000000556c047220 */ /* 0x080fe20000410000 */
[----:B------:R-:W-:Y:S01]  /*28f0*/  MUFU.SIN R102, R18 ;  /* 0x0000001200667308 */ /* 0x000fe20000000400 */
[----:B------:R-:W-:Y:S02]  /*2900*/  FADD.FTZ R14, RZ, R14 ;  /* 0x0000000eff0e7221 */ /* 0x000fe40000010000 */
[----:B------:R-:W-:Y:S02]  /*2910*/  FADD.FTZ R12, R103, R12 ;  /* 0x0000000c670c7221 */ /* 0x000fe40000010000 */
[C---:B------:R-:W-:Y:S02]  /*2920*/  FMUL.FTZ R5, R107.reuse, R85 ;  /* 0x000000556b057220 */ /* 0x040fe40000410000 */
[----:B------:R-:W-:Y:S01]  /*2930*/  FFMA.FTZ R4, R107, R86, -R4 ;  /* 0x000000566b047223 */ /* 0x000fe20000010804 */
[----:B------:R-:W0:Y:S01]  /*2940*/  MUFU.COS R104, R18 ;  /* 0x0000001200687308 */ /* 0x000e220000000000 */
[----:B------:R-:W-:-:S02]  /*2950*/  FMUL.FTZ R13, R100, R14 ;  /* 0x0000000e640d7220 */ /* 0x000fc40000410000 */
[----:B------:R-:W-:Y:S02]  /*2960*/  FMUL.FTZ R15, R100, R12 ;  /* 0x0000000c640f7220 */ /* 0x000fe40000410000 */
[C---:B--2---:R-:W-:Y:S02]  /*2970*/  FMUL.FTZ R6, R9.reuse, R6 ;  /* 0x0000000609067220 */ /* 0x044fe40000410000 */
[----:B------:R-:W-:Y:S02]  /*2980*/  FMUL.FTZ R8, R9, R8 ;  /* 0x0000000809087220 */ /* 0x000fe40000410000 */
[----:B------:R-:W-:Y:S01]  /*2990*/  FFMA.FTZ R5, R108, R86, R5 ;  /* 0x000000566c057223 */ /* 0x000fe20000010005 */
[----:B------:R-:W-:Y:S01]  /*29a0*/  FSEL R92, R6, RZ, !P3 ;  /* 0x000000ff065c7208 */ /* 0x000fe20005800000 */
[----:B------:R-:W-:Y:S01]  /*29b0*/  FMUL.FTZ R9, R87, R4 ;  /* 0x0000000457097220 */ /* 0x000fe20000410000 */
[----:B------:R-:W-:Y:S01]  /*29c0*/  FSEL R94, R8, 1, !P3 ;  /* 0x3f800000085e7808 */ /* 0x000fe20005800000 */
[----:B------:R-:W-:-:S02]  /*29d0*/  FFMA.FTZ R13, R101, R12, -R13 ;  /* 0x0000000c650d7223 */ /* 0x000fc4000001080d */
[----:B------:R-:W-:Y:S02]  /*29e0*/  FFMA.FTZ R15, R101, R14, R15 ;  /* 0x0000000e650f7223 */ /* 0x000fe4000001000f */
[C---:B0-----:R-:W-:Y:S02]  /*29f0*/  FMUL.FTZ R104, R7.reuse, R104 ;  /* 0x0000006807687220 */ /* 0x041fe40000410000 */
[----:B------:R-:W-:Y:S02]  /*2a00*/  FMUL.FTZ R102, R7, R102 ;  /* 0x0000006607667220 */ /* 0x000fe40000410000 */
[-C--:B------:R-:W-:Y:S01]  /*2a10*/  FMUL.FTZ R7, R87, R5.reuse ;  /* 0x0000000557077220 */ /* 0x080fe20000410000 */
[----:B------:R-:W-:Y:S01]  /*2a20*/  FSEL R104, R104, 1, !P1 ;  /* 0x3f80000068687808 */ /* 0x000fe20004800000 */
[----:B------:R-:W-:Y:S01]  /*2a30*/  FFMA.FTZ R10, R88, R5, R9 ;  /* 0x00000005580a7223 */ /* 0x000fe20000010009 */
[----:B------:R-:W-:Y:S01]  /*2a40*/  FSEL R102, R102, RZ, !P1 ;  /* 0x000000ff66667208 */ /* 0x000fe20004800000 */
[----:B------:R-:W-:-:S02]  /*2a50*/  FADD.FTZ R13, R96, R13 ;  /* 0x0000000d600d7221 */ /* 0x000fc40000010000 */
[----:B------:R-:W-:Y:S02]  /*2a60*/  FADD.FTZ R15, RZ, R15 ;  /* 0x0000000fff0f7221 */ /* 0x000fe40000010000 */
[----:B------:R-:W-:Y:S02]  /*2a70*/  FFMA.FTZ R4, R88, R4, -R7 ;  /* 0x0000000458047223 */ /* 0x000fe40000010807 */
[C---:B------:R-:W-:Y:S02]  /*2a80*/  FMUL.FTZ R5, R91.reuse, R10 ;  /* 0x0000000a5b057220 */ /* 0x040fe40000410000 */
[C---:B------:R-:W-:Y:S02]  /*2a90*/  FMUL.FTZ R8, R92.reuse, R13 ;  /* 0x0000000d5c087220 */ /* 0x040fe40000410000 */
[----:B------:R-:W-:Y:S02]  /*2aa0*/  FMUL.FTZ R7, R92, R15 ;  /* 0x0000000f5c077220 */ /* 0x000fe40000410000 */
[----:B------:R-:W-:-:S02]  /*2ab0*/  FMUL.FTZ R6, R91, R4 ;  /* 0x000000045b067220 */ /* 0x000fc40000410000 */
[C---:B------:R-:W-:Y:S02]  /*2ac0*/  FFMA.FTZ R5, R93.reuse, R4, -R5 ;  /* 0x000000045d057223 */ /* 0x040fe40000010805 */
[C---:B------:R-:W-:Y:S02]  /*2ad0*/  FFMA.FTZ R8, R94.reuse, R15, R8 ;  /* 0x0000000f5e087223 */ /* 0x040fe40000010008 */
[----:B------:R-:W-:Y:S02]  /*2ae0*/  FFMA.FTZ R4, R94, R13, -R7 ;  /* 0x0000000d5e047223 */ /* 0x000fe40000010807 */
[----:B------:R-:W-:Y:S02]  /*2af0*/  FFMA.FTZ R6, R93, R10, R6 ;  /* 0x0000000a5d067223 */ /* 0x000fe40000010006 */
[----:B------:R-:W-:Y:S02]  /*2b00*/  FADD.FTZ R10, RZ, R8 ;  /* 0x00000008ff0a7221 */ /* 0x000fe40000010000 */
[----:B------:R-:W-:-:S02]  /*2b10*/  FADD.FTZ R8, R95, R4 ;  /* 0x000000045f087221 */ /* 0x000fc40000010000 */
[C---:B------:R-:W-:Y:S02]  /*2b20*/  FMUL.FTZ R7, R100.reuse, R5 ;  /* 0x0000000564077220 */ /* 0x040fe40000410000 */
[C---:B------:R-:W-:Y:S02]  /*2b30*/  FMUL.FTZ R11, R97.reuse, R8 ;  /* 0x00000008610b7220 */ /* 0x040fe40000410000 */
[----:B------:R-:W-:Y:S02]  /*2b40*/  FMUL.FTZ R9, R97, R10 ;  /* 0x0000000a61097220 */ /* 0x000fe40000410000 */
[----:B------:R-:W-:Y:S02]  /*2b50*/  FMUL.FTZ R4, R100, R6 ;  /* 0x0000000664047220 */ /* 0x000fe40000410000 */
[----:B------:R-:W-:Y:S02]  /*2b60*/  FFMA.FTZ R11, R99, R10, R11 ;  /* 0x0000000a630b7223 */ /* 0x000fe4000001000b */
[----:B------:R-:W-:-:S02]  /*2b70*/  FFMA.FTZ R7, R101, R6, R7 ;  /* 0x0000000665077223 */ /* 0x000fc40000010007 */
[----:B------:R-:W-:Y:S02]  /*2b80*/  FFMA.FTZ R9, R99, R8, -R9 ;  /* 0x0000000863097223 */ /* 0x000fe40000010809 */
[----:B------:R-:W-:Y:S02]  /*2b90*/  FFMA.FTZ R5, R101, R5, -R4 ;  /* 0x0000000565057223 */ /* 0x000fe40000010804 */
[----:B------:R-:W-:Y:S02]  /*2ba0*/  FADD.FTZ R11, RZ, R11 ;  /* 0x0000000bff0b7221 */ /* 0x000fe40000010000 */
[----:B------:R-:W-:Y:S02]  /*2bb0*/  FMUL.FTZ R4, R92, R7 ;  /* 0x000000075c047220 */ /* 0x000fe40000410000 */
[----:B------:R-:W-:Y:S02]  /*2bc0*/  FADD.FTZ R9, R98, R9 ;  /* 0x0000000962097221 */ /* 0x000fe40000010000 */
[----:B------:R-:W-:-:S02]  /*2bd0*/  FMUL.FTZ R6, R92, R5 ;  /* 0x000000055c067220 */ /* 0x000fc40000410000 */
[----:B------:R-:W-:Y:S02]  /*2be0*/  FMUL.FTZ R12, R102, R11 ;  /* 0x0000000b660c7220 */ /* 0x000fe40000410000 */
[----:B------:R-:W-:Y:S01]  /*2bf0*/  FFMA.FTZ R8, R94, R5, -R4 ;  /* 0x000000055e087223 */ /* 0x000fe20000010804 */
[----:B------:R-:W-:Y:S01]  /*2c00*/  FSEL R105, R105, RZ, !P1 ;  /* 0x000000ff69697208 */ /* 0x000fe20004800000 */
[----:B------:R-:W-:Y:S01]  /*2c10*/  FMUL.FTZ R4, R102, R9 ;  /* 0x0000000966047220 */ /* 0x000fe20000410000 */
[----:B------:R-:W-:Y:S01]  /*2c20*/  MOV R5, R78 ;  /* 0x0000004e00057202 */ /* 0x000fe20000000f00 */
[----:B------:R-:W-:Y:S01]  /*2c30*/  FFMA.FTZ R10, R94, R7, R6 ;  /* 0x000000075e0a7223 */ /* 0x000fe20000010006 */
[----:B------:R-:W-:Y:S01]  /*2c40*/  MOV R6, R24 ;  /* 0x0000001800067202 */ /* 0x000fe20000000f00 */
[C---:B------:R-:W-:Y:S01]  /*2c50*/  FFMA.FTZ R12, R104.reuse, R9, -R12 ;  /* 0x00000009680c7223 */ /* 0x040fe2000001080c */
[----:B------:R-:W-:Y:S01]  /*2c60*/  MOV R7, R79 ;  /* 0x0000004f00077202 */ /* 0x000fe20000000f00 */
[----:B------:R-:W-:Y:S01]  /*2c70*/  FFMA.FTZ R15, R104, R11, R4 ;  /* 0x0000000b680f7223 */ /* 0x000fe20000010004 */
[----:B------:R-:W-:Y:S01]  /*2c80*/  MOV R4, R25 ;  /* 0x0000001900047202 */ /* 0x000fe20000000f00 */
[----:B------:R-:W-:-:S02]  /*2c90*/  FMUL.FTZ R11, R97, R8 ;  /* 0x00000008610b7220 */ /* 0x000fc40000410000 */
[-C--:B------:R-:W-:Y:S01]  /*2ca0*/  FMUL.FTZ R9, R97, R10.reuse ;  /* 0x0000000a61097220 */ /* 0x080fe20000410000 */
[----:B------:R0:W2:Y:S01]  /*2cb0*/  LDG.E.64 R18, [R6.64] ;  /* 0x0000000606127981 */ /* 0x0000a2000c1e1b00 */
[----:B------:R-:W-:Y:S02]  /*2cc0*/  FADD.FTZ R14, R105, R12 ;  /* 0x0000000c690e7221 */ /* 0x000fe40000010000 */
[----:B------:R-:W-:Y:S01]  /*2cd0*/  FADD.FTZ R15, RZ, R15 ;  /* 0x0000000fff0f7221 */ /* 0x000fe20000010000 */
[----:B------:R1:W2:Y:S01]  /*2ce0*/  LDG.E.64 R20, [R4.64] ;  /* 0x0000000604147981 */ /* 0x0002a2000c1e1b00 */
[----:B------:R-:W-:Y:S01]  /*2cf0*/  FFMA.FTZ R11, R99, R10, R11 ;  /* 0x0000000a630b7223 */ /* 0x000fe2000001000b */
[----:B------:R-:W-:Y:S01]  /*2d00*/  ISETP.GE.AND P1, PT, R35, 0x1, PT ;  /* 0x000000012300780c */ /* 0x000fe20003f26270 */
[----:B------:R-:W-:Y:S01]  /*2d10*/  FFMA.FTZ R9, R99, R8, -R9 ;  /* 0x0000000863097223 */ /* 0x000fe20000010809 */
[----:B------:R-:W3:Y:S01]  /*2d20*/  SHFL.UP PT, R13, R14, 0x1, RZ ;  /* 0x042000000e0d7989 */ /* 0x000ee200000e00ff */
[C---:B------:R-:W-:Y:S01]  /*2d30*/  FMUL.FTZ R12, R102.reuse, R11 ;  /* 0x0000000b660c7220 */ /* 0x040fe20000410000 */
[C---:B------:R-:W-:Y:S01]  /*2d40*/  ISETP.NE.AND P2, PT, R35.reuse, 0x1f, PT ;  /* 0x0000001f2300780c */ /* 0x040fe20003f45270 */
[-C--:B0-----:R-:W-:Y:S01]  /*2d50*/  FMUL.FTZ R6, R102, R9.reuse ;  /* 0x0000000966067220 */ /* 0x081fe20000410000 */
[----:B------:R-:W0:Y:S01]  /*2d60*/  SHFL.UP PT, R23, R15, 0x1, RZ ;  /* 0x042000000f177989 */ /* 0x000e2200000e00ff */
[C---:B------:R-:W-:Y:S01]  /*2d70*/  FFMA.FTZ R12, R104.reuse, R9, -R12 ;  /* 0x00000009680c7223 */ /* 0x040fe2000001080c */
[----:B------:R-:W-:Y:S01]  /*2d80*/  ISETP.NE.AND P3, PT, R35, RZ, PT ;  /* 0x000000ff2300720c */ /* 0x000fe20003f65270 */
[----:B------:R-:W-:Y:S01]  /*2d90*/  FFMA.FTZ R6, R104, R11, R6 ;  /* 0x0000000b68067223 */ /* 0x000fe20000010006 */
[----:B------:R-:W-:-:S02]  /*2da0*/  ISETP.NE.AND P4, PT, R83, RZ, PT ;  /* 0x000000ff5300720c */ /* 0x000fc40003f85270 */
[----:B-1----:R-:W1:Y:S01]  /*2db0*/  SHFL.UP PT, R5, R12, 0x1, RZ ;  /* 0x042000000c057989 */ /* 0x002e6200000e00ff */
[----:B------:R-:W-:-:S03]  /*2dc0*/  IADD3 R109, R109, 0x1, RZ ;  /* 0x000000016d6d7810 */ /* 0x000fc60007ffe0ff */
[----:B------:R-:W4:Y:S01]  /*2dd0*/  SHFL.UP PT, R7, R6, 0x1, RZ ;  /* 0x0420000006077989 */ /* 0x000f2200000e00ff */
[C---:B---3--:R-:W-:Y:S02]  /*2de0*/  FMUL.FTZ R8, R6.reuse, R13 ;  /* 0x0000000d06087220 */ /* 0x048fe40000410000 */
[-C--:B0-----:R-:W-:Y:S02]  /*2df0*/  FMUL.FTZ R4, R6, R23.reuse ;  /* 0x0000001706047220 */ /* 0x081fe40000410000 */
[C---:B------:R-:W-:Y:S02]  /*2e00*/  FFMA.FTZ R8, R12.reuse, R23, R8 ;  /* 0x000000170c087223 */ /* 0x040fe40000010008 */
[----:B------:R-:W-:Y:S02]  /*2e10*/  FFMA.FTZ R13, R12, R13, -R4 ;  /* 0x0000000d0c0d7223 */ /* 0x000fe40000010804 */
[----:B------:R-:W-:Y:S02]  /*2e20*/  @P1 FADD.FTZ R15, R15, R8 ;  /* 0x000000080f0f1221 */ /* 0x000fe40000010000 */
[----:B------:R-:W-:-:S02]  /*2e30*/  @P1 FADD.FTZ R14, R14, R13 ;  /* 0x0000000d0e0e1221 */ /* 0x000fc40000010000 */
[C---:B-1----:R-:W-:Y:S01]  /*2e40*/  FMUL.FTZ R8, R6.reuse, R5 ;  /* 0x0000000506087220 */ /* 0x042fe20000410000 */
[----:B------:R-:W0:Y:S01]  /*2e50*/  SHFL.UP PT, R10, R15, 0x2, RZ ;  /* 0x044000000f0a7989 */ /* 0x000e2200000e00ff */
[-C--:B----4-:R-:W-:Y:S02]  /*2e60*/  FMUL.FTZ R4, R6, R7.reuse ;  /* 0x0000000706047220 */ /* 0x090fe40000410000 */
[C---:B------:R-:W-:Y:S01]  /*2e70*/  FFMA.FTZ R7, R12.reuse, R7, R8 ;  /* 0x000000070c077223 */ /* 0x040fe20000010008 */
[----:B------:R-:W1:Y:S01]  /*2e80*/  SHFL.UP PT, R9, R14, 0x2, RZ ;  /* 0x044000000e097989 */ /* 0x000e6200000e00ff */
[----:B------:R-:W-:-:S03]  /*2e90*/  @P1 FFMA.FTZ R12, R12, R5, -R4 ;  /* 0x000000050c0c1223 */ /* 0x000fc60000010804 */
[----:B------:R-:W-:Y:S02]  /*2ea0*/  FSEL R7, R6, R7, !P1 ;  /* 0x0000000706077208 */ /* 0x000fe40004800000 */
[----:B------:R-:W3:Y:S01]  /*2eb0*/  SHFL.UP PT, R4, R12, 0x2, RZ ;  /* 0x044000000c047989 */ /* 0x000ee200000e00ff */
[----:B------:R-:W-:-:S03]  /*2ec0*/  ISETP.GE.AND P1, PT, R35, 0x2, PT ;  /* 0x000000022300780c */ /* 0x000fc60003f26270 */
[----:B------:R-:W4:Y:S01]  /*2ed0*/  SHFL.UP PT, R5, R7, 0x2, RZ ;  /* 0x0440000007057989 */ /* 0x000f2200000e00ff */
[CC--:B0-----:R-:W-:Y:S02]  /*2ee0*/  FMUL.FTZ R6, R7.reuse, R10.reuse ;  /* 0x0000000a07067220 */ /* 0x0c1fe40000410000 */
[-C--:B-1----:R-:W-:Y:S02]  /*2ef0*/  FMUL.FTZ R11, R7, R9.reuse ;  /* 0x00000009070b7220 */ /* 0x082fe40000410000 */
[C---:B------:R-:W-:Y:S02]  /*2f00*/  FFMA.FTZ R9, R12.reuse, R9, -R6 ;  /* 0x000000090c097223 */ /* 0x040fe40000010806 */
[----:B------:R-:W-:-:S03]  /*2f10*/  FFMA.FTZ R10, R12, R10, R11 ;  /* 0x0000000a0c0a7223 */ /* 0x000fc6000001000b */
[----:B------:R-:W-:Y:S02]  /*2f20*/  @P1 FADD.FTZ R14, R14, R9 ;  /* 0x000000090e0e1221 */ /* 0x000fe40000010000 */
[----:B---3--:R-:W-:Y:S02]  /*2f30*/  FMUL.FTZ R6, R7, R4 ;  /* 0x0000000407067220 */ /* 0x008fe40000410000 */
[----:B------:R-:W-:Y:S01]  /*2f40*/  @P1 FADD.FTZ R15, R15, R10 ;  /* 0x0000000a0f0f1221 */ /* 0x000fe20000010000 */
[----:B------:R-:W0:Y:S01]  /*2f50*/  SHFL.UP PT, R9, R14, 0x4, RZ ;  /* 0x048000000e097989 */ /* 0x000e2200000e00ff */
[CC--:B----4-:R-:W-:Y:S02]  /*2f60*/  FFMA.FTZ R6, R12.reuse, R5.reuse, R6 ;  /* 0x000000050c067223 */ /* 0x0d0fe40000010006 */
[C---:B------:R-:W-:Y:S01]  /*2f70*/  FMUL.FTZ R5, R7.reuse, R5 ;  /* 0x0000000507057220 */ /* 0x040fe20000410000 */
[----:B------:R-:W1:Y:S02]  /*2f80*/  SHFL.UP PT, R11, R15, 0x4, RZ ;  /* 0x048000000f0b7989 */ /* 0x000e6400000e00ff */
[----:B------:R-:W-:Y:S01]  /*2f90*/  FSEL R6, R7, R6, !P1 ;  /* 0x0000000607067208 */ /* 0x000fe20004800000 */
[----:B------:R-:W-:Y:S01]  /*2fa0*/  @P1 FFMA.FTZ R12, R12, R4, -R5 ;  /* 0x000000040c0c1223 */ /* 0x000fe20000010805 */
[----:B------:R-:W-:-:S03]  /*2fb0*/  ISETP.GE.AND P1, PT, R35, 0x4, PT ;  /* 0x000000042300780c */ /* 0x000fc60003f26270 */
[----:B------:R-:W3:Y:S04]  /*2fc0*/  SHFL.UP PT, R7, R6, 0x4, RZ ;  /* 0x0480000006077989 */ /* 0x000ee800000e00ff */
[----:B------:R-:W4:Y:S01]  /*2fd0*/  SHFL.UP PT, R5, R12, 0x4, RZ ;  /* 0x048000000c057989 */ /* 0x000f2200000e00ff */
[C---:B0-----:R-:W-:Y:S02]  /*2fe0*/  FMUL.FTZ R8, R6.reuse, R9 ;  /* 0x0000000906087220 */ /* 0x041fe40000410000 */
[-C--:B-1----:R-:W-:Y:S02]  /*2ff0*/  FMUL.FTZ R4, R6, R11.reuse ;  /* 0x0000000b06047220 */ /* 0x082fe40000410000 */
[C---:B------:R-:W-:Y:S02]  /*3000*/  FFMA.FTZ R8, R12.reuse, R11, R8 ;  /* 0x0000000b0c087223 */ /* 0x040fe40000010008 */
[----:B------:R-:W-:-:S02]  /*3010*/  FFMA.FTZ R9, R12, R9, -R4 ;  /* 0x000000090c097223 */ /* 0x000fc40000010804 */
[----:B------:R-:W-:Y:S02]  /*3020*/  @P1 FADD.FTZ R15, R15, R8 ;  /* 0x000000080f0f1221 */ /* 0x000fe40000010000 */
[----:B------:R-:W-:Y:S02]  /*3030*/  @P1 FADD.FTZ R14, R14, R9 ;  /* 0x000000090e0e1221 */ /* 0x000fe40000010000 */
[C---:B---3--:R-:W-:Y:S01]  /*3040*/  FMUL.FTZ R4, R6.reuse, R7 ;  /* 0x0000000706047220 */ /* 0x048fe20000410000 */
[----:B------:R-:W0:Y:S01]  /*3050*/  SHFL.UP PT, R10, R15, 0x8, RZ ;  /* 0x050000000f0a7989 */ /* 0x000e2200000e00ff */
[----:B----4-:R-:W-:-:S03]  /*3060*/  FMUL.FTZ R8, R6, R5 ;  /* 0x0000000506087220 */ /* 0x010fc60000410000 */
[----:B------:R-:W1:Y:S01]  /*3070*/  SHFL.UP PT, R9, R14, 0x8, RZ ;  /* 0x050000000e097989 */ /* 0x000e6200000e00ff */
[C---:B------:R-:W-:Y:S01]  /*3080*/  FFMA.FTZ R7, R12.reuse, R7, R8 ;  /* 0x000000070c077223 */ /* 0x040fe20000010008 */
[----:B------:R-:W-:Y:S01]  /*3090*/  MOV R8, 0x3f800000 ;  /* 0x3f80000000087802 */ /* 0x000fe20000000f00 */
        /* <DEDUP_REMOVED lines=9> */
[----:B------:R-:W-:Y:S01]  /*3130*/  @P1 FADD.FTZ R14, R14, R9 ;  /* 0x000000090e0e1221 */ /* 0x000fe20000010000 */
[----:B------:R-:W-:Y:S01]  /*3140*/  MOV R9, RZ ;  /* 0x000000ff00097202 */ /* 0x000fe20000000f00 */
[----:B---3--:R-:W-:Y:S02]  /*3150*/  FMUL.FTZ R6, R7, R4 ;  /* 0x0000000407067220 */ /* 0x008fe40000410000 */
[----:B------:R-:W-:Y:S01]  /*3160*/  @P1 FADD.FTZ R15, R15, R10 ;  /* 0x0000000a0f0f1221 */ /* 0x000fe20000010000 */
[----:B------:R-:W0:Y:S01]  /*3170*/  SHFL.UP PT, R13, R14, 0x10, RZ ;  /* 0x060000000e0d7989 */ /* 0x000e2200000e00ff */
[CC--:B----4-:R-:W-:Y:S01]  /*3180*/  FFMA.FTZ R6, R12.reuse, R5.reuse, R6 ;  /* 0x000000050c067223 */ /* 0x0d0fe20000010006 */
[----:B------:R-:W-:Y:S01]  /*3190*/  CS2R R10, SRZ ;  /* 0x00000000000a7805 */ /* 0x000fe2000001ff00 */
[C---:B------:R-:W-:Y:S01]  /*31a0*/  FMUL.FTZ R5, R7.reuse, R5 ;  /* 0x0000000507057220 */ /* 0x040fe20000410000 */
[----:B------:R-:W1:Y:S02]  /*31b0*/  SHFL.UP PT, R23, R15, 0x10, RZ ;  /* 0x060000000f177989 */ /* 0x000e6400000e00ff */
[----:B------:R-:W-:Y:S01]  /*31c0*/  FSEL R6, R7, R6, !P1 ;  /* 0x0000000607067208 */ /* 0x000fe20004800000 */
[----:B------:R-:W-:Y:S01]  /*31d0*/  @P1 FFMA.FTZ R12, R12, R4, -R5 ;  /* 0x000000040c0c1223 */ /* 0x000fe20000010805 */
[----:B------:R-:W-:Y:S01]  /*31e0*/  ISETP.GE.AND P1, PT, R35, 0x10, PT ;  /* 0x000000102300780c */ /* 0x000fe20003f26270 */
[----:B------:R-:W-:Y:S04]  /*31f0*/  @!P0 LDS.128 R8, [UR4+0x260] ;  /* 0x00026004ff088984 */ /* 0x000fe80008000c00 */
[----:B------:R-:W3:Y:S04]  /*3200*/  SHFL.UP PT, R5, R12, 0x10, RZ ;  /* 0x060000000c057989 */ /* 0x000ee800000e00ff */
[----:B------:R-:W4:Y:S01]  /*3210*/  SHFL.UP PT, R7, R6, 0x10, RZ ;  /* 0x0600000006077989 */ /* 0x000f2200000e00ff */
[----:B0-----:R-:W-:-:S02]  /*3220*/  FMUL.FTZ R22, R6, R13 ;  /* 0x0000000d06167220 */ /* 0x001fc40000410000 */
[-C--:B-1----:R-:W-:Y:S02]  /*3230*/  FMUL.FTZ R4, R6, R23.reuse ;  /* 0x0000001706047220 */ /* 0x082fe40000410000 */
[C---:B------:R-:W-:Y:S02]  /*3240*/  FFMA.FTZ R22, R12.reuse, R23, R22 ;  /* 0x000000170c167223 */ /* 0x040fe40000010016 */
[----:B------:R-:W-:Y:S02]  /*3250*/  FFMA.FTZ R111, R12, R13, -R4 ;  /* 0x0000000d0c6f7223 */ /* 0x000fe40000010804 */
[----:B------:R-:W-:Y:S02]  /*3260*/  @P1 FADD.FTZ R15, R15, R22 ;  /* 0x000000160f0f1221 */ /* 0x000fe40000010000 */
[----:B------:R-:W-:Y:S02]  /*3270*/  @P1 FADD.FTZ R14, R14, R111 ;  /* 0x0000006f0e0e1221 */ /* 0x000fe40000010000 */
[C---:B---3--:R-:W-:Y:S01]  /*3280*/  FMUL.FTZ R13, R6.reuse, R5 ;  /* 0x00000005060d7220 */ /* 0x048fe20000410000 */
[----:B------:R-:W0:Y:S01]  /*3290*/  SHFL.UP PT, R110, R15, 0x1, RZ ;  /* 0x042000000f6e7989 */ /* 0x000e2200000e00ff */
[----:B----4-:R-:W-:-:S02]  /*32a0*/  FMUL.FTZ R4, R6, R7 ;  /* 0x0000000706047220 */ /* 0x010fc40000410000 */
[C---:B------:R-:W-:Y:S01]  /*32b0*/  FFMA.FTZ R13, R12.reuse, R7, R13 ;  /* 0x000000070c0d7223 */ /* 0x040fe2000001000d */
[----:B------:R-:W1:Y:S01]  /*32c0*/  SHFL.UP PT, R111, R14, 0x1, RZ ;  /* 0x042000000e6f7989 */ /* 0x000e6200000e00ff */
[----:B------:R-:W-:-:S03]  /*32d0*/  @P1 FFMA.FTZ R12, R12, R5, -R4 ;  /* 0x000000050c0c1223 */ /* 0x000fc60000010804 */
[----:B------:R-:W-:Y:S02]  /*32e0*/  FSEL R13, R6, R13, !P1 ;  /* 0x0000000d060d7208 */ /* 0x000fe40004800000 */
[----:B------:R-:W3:Y:S04]  /*32f0*/  SHFL.UP PT, R113, R12, 0x1, RZ ;  /* 0x042000000c717989 */ /* 0x000ee800000e00ff */
[----:B------:R4:W-:Y:S04]  /*3300*/  @!P2 STS.128 [0x220], R12 ;  /* 0x0002200cff00a388 */ /* 0x0009e80000000c00 */
[----:B------:R-:W-:Y:S01]  /*3310*/  BAR.SYNC.DEFER_BLOCKING 0x0 ;  /* 0x0000000000007b1d */ /* 0x000fe20000010000 */
[----:B0-----:R-:W-:-:S05]  /*3320*/  @!P3 MOV R110, R11 ;  /* 0x0000000b006eb202 */ /* 0x001fca0000000f00 */
[----:B------:R-:W0:Y:S01]  /*3330*/  SHFL.UP PT, R112, R13, 0x1, RZ ;  /* 0x042000000d707989 */ /* 0x000e2200000e00ff */
[----:B-1----:R-:W-:Y:S02]  /*3340*/  @!P3 MOV R111, R10 ;  /* 0x0000000a006fb202 */ /* 0x002fe40000000f00 */
[----:B----4-:R-:W-:Y:S02]  /*3350*/  MOV R14, c[0x0][0x1a0] ;  /* 0x00006800000e7a02 */ /* 0x010fe40000000f00 */
[----:B---3--:R-:W-:Y:S02]  /*3360*/  @!P3 MOV R113, R8 ;  /* 0x000000080071b202 */ /* 0x008fe40000000f00 */
[----:B------:R-:W-:Y:S01]  /*3370*/  LEA R24, P1, R14, R24, 0x3 ;  /* 0x000000180e187211 */ /* 0x000fe200078218ff */
[----:B------:R-:W-:Y:S04]  /*3380*/  @!P3 STS.128 [0x240], R8 ;  /* 0x00024008ff00b388 */ /* 0x000fe80000000c00 */
[----:B------:R-:W-:Y:S01]  /*3390*/  LDS.128 R4, [0x220] ;  /* 0x00022000ff047984 */ /* 0x000fe20000000c00 */
[----:B0-----:R-:W-:-:S03]  /*33a0*/  @!P3 MOV R112, R9 ;  /* 0x000000090070b202 */ /* 0x001fc60000000f00 */
[----:B------:R-:W-:Y:S06]  /*33b0*/  BAR.SYNC.DEFER_BLOCKING 0x0 ;  /* 0x0000000000007b1d */ /* 0x000fec0000010000 */
[----:B------:R-:W0:Y:S02]  /*33c0*/  @P4 LDS.64 R22, [0x248] ;  /* 0x00024800ff164984 */ /* 0x000e240000000a00 */
[-C--:B0-----:R-:W-:Y:S02]  /*33d0*/  @P4 FMUL.FTZ R114, R23, R112.reuse ;  /* 0x0000007017724220 */ /* 0x081fe40000410000 */
[----:B------:R-:W-:-:S02]  /*33e0*/  @P4 FMUL.FTZ R112, R22, R112 ;  /* 0x0000007016704220 */ /* 0x000fc40000410000 */
[-C--:B------:R-:W-:Y:S01]  /*33f0*/  @P4 FFMA.FTZ R114, R22, R113.reuse, -R114 ;  /* 0x0000007116724223 */ /* 0x080fe20000010872 */
[----:B------:R-:W-:Y:S01]  /*3400*/  MOV R22, c[0x0][0x1a4] ;  /* 0x0000690000167a02 */ /* 0x000fe20000000f00 */
[----:B------:R-:W-:Y:S02]  /*3410*/  @P4 FFMA.FTZ R23, R23, R113, R112 ;  /* 0x0000007117174223 */ /* 0x000fe40000010070 */
[----:B------:R-:W-:Y:S01]  /*3420*/  @P4 FADD.FTZ R111, R111, R114 ;  /* 0x000000726f6f4221 */ /* 0x000fe20000010000 */
[----:B------:R-:W-:Y:S01]  /*3430*/  LEA.HI.X R79, R14, R79, R22, 0x3, P1 ;  /* 0x0000004f0e4f7211 */ /* 0x000fe200008f1c16 */
[----:B------:R-:W-:Y:S01]  /*3440*/  @P4 FADD.FTZ R110, R110, R23 ;  /* 0x000000176e6e4221 */ /* 0x000fe20000010000 */
[----:B------:R-:W-:Y:S01]  /*3450*/  MOV R22, c[0x0][0x1c0] ;  /* 0x0000700000167a02 */ /* 0x000fe20000000f00 */
[C---:B------:R-:W-:Y:S01]  /*3460*/  FMUL.FTZ R12, R108.reuse, R111 ;  /* 0x0000006f6c0c7220 */ /* 0x040fe20000410000 */
[----:B------:R-:W-:Y:S01]  /*3470*/  MOV R23, c[0x0][0x1c4] ;  /* 0x0000710000177a02 */ /* 0x000fe20000000f00 */
[-C--:B------:R-:W-:Y:S01]  /*3480*/  FMUL.FTZ R108, R108, R110.reuse ;  /* 0x0000006e6c6c7220 */ /* 0x080fe20000410000 */
[----:B------:R-:W-:Y:S01]  /*3490*/  LEA R25, P1, R22, R25, 0x3 ;  /* 0x0000001916197211 */ /* 0x000fe200078218ff */
[----:B------:R-:W-:-:S02]  /*34a0*/  FFMA.FTZ R12, R107, R110, R12 ;  /* 0x0000006e6b0c7223 */ /* 0x000fc4000001000c */
[----:B------:R-:W-:Y:S01]  /*34b0*/  FFMA.FTZ R108, R107, R111, -R108 ;  /* 0x0000006f6b6c7223 */ /* 0x000fe2000001086c */
[----:B------:R-:W-:Y:S01]  /*34c0*/  LEA.HI.X R78, R22, R78, R23, 0x3, P1 ;  /* 0x0000004e164e7211 */ /* 0x000fe200008f1c17 */
[----:B------:R-:W-:Y:S01]  /*34d0*/  FADD.FTZ R12, RZ, R12 ;  /* 0x0000000cff0c7221 */ /* 0x000fe20000010000 */
[----:B------:R-:W-:Y:S01]  /*34e0*/  ISETP.NE.AND P1, PT, R83, RZ, PT ;  /* 0x000000ff5300720c */ /* 0x000fe20003f25270 */
[----:B------:R-:W-:Y:S02]  /*34f0*/  FADD.FTZ R89, R89, R108 ;  /* 0x0000006c59597221 */ /* 0x000fe40000010000 */
[C---:B------:R-:W-:Y:S02]  /*3500*/  FMUL.FTZ R13, R85.reuse, R12 ;  /* 0x0000000c550d7220 */ /* 0x040fe40000410000 */
[-C--:B------:R-:W-:Y:S02]  /*3510*/  FMUL.FTZ R85, R85, R89.reuse ;  /* 0x0000005955557220 */ /* 0x080fe40000410000 */
[----:B------:R-:W-:-:S02]  /*3520*/  FFMA.FTZ R13, R86, R89, -R13 ;  /* 0x00000059560d7223 */ /* 0x000fc4000001080d */
[----:B------:R-:W-:Y:S01]  /*3530*/  FFMA.FTZ R85, R86, R12, R85 ;  /* 0x0000000c56557223 */ /* 0x000fe20000010055 */
[----:B------:R-:W-:Y:S01]  /*3540*/  MOV R86, c[0x0][0x18c] ;  /* 0x0000630000567a02 */ /* 0x000fe20000000f00 */
[----:B------:R-:W-:Y:S02]  /*3550*/  FADD.FTZ R84, R84, R13 ;  /* 0x0000000d54547221 */ /* 0x000fe40000010000 */
[----:B------:R-:W-:Y:S01]  /*3560*/  FADD.FTZ R13, RZ, R85 ;  /* 0x00000055ff0d7221 */ /* 0x000fe20000010000 */
[----:B------:R-:W-:Y:S01]  /*3570*/  MOV R85, c[0x0][0x188] ;  /* 0x0000620000557a02 */ /* 0x000fe20000000f00 */
[----:B--2---:R-:W-:Y:S02]  /*3580*/  FMUL.FTZ R22, R18, R21 ;  /* 0x0000001512167220 */ /* 0x004fe40000410000 */
[----:B------:R-:W-:Y:S01]  /*3590*/  FMUL.FTZ R15, R87, R13 ;  /* 0x0000000d570f7220 */ /* 0x000fe20000410000 */
[----:B------:R-:W-:Y:S01]  /*35a0*/  LEA R27, P2, R85, R27, 0x3 ;  /* 0x0000001b551b7211 */ /* 0x000fe200078418ff */
[----:B------:R-:W-:-:S02]  /*35b0*/  FMUL.FTZ R87, R87, R84 ;  /* 0x0000005457577220 */ /* 0x000fc40000410000 */
[C---:B------:R-:W-:Y:S01]  /*35c0*/  FFMA.FTZ R15, R88.reuse, R84, -R15 ;  /* 0x00000054580f7223 */ /* 0x040fe2000001080f */
[----:B------:R-:W-:Y:S01]  /*35d0*/  LEA.HI.X R0, R85, R0, R86, 0x3, P2 ;  /* 0x0000000055007211 */ /* 0x000fe200010f1c56 */
[----:B------:R-:W-:Y:S02]  /*35e0*/  FFMA.FTZ R14, R88, R13, R87 ;  /* 0x0000000d580e7223 */ /* 0x000fe40000010057 */
[----:B------:R-:W-:Y:S02]  /*35f0*/  FADD.FTZ R90, R90, R15 ;  /* 0x0000000f5a5a7221 */ /* 0x000fe40000010000 */
[----:B------:R-:W-:Y:S02]  /*3600*/  FADD.FTZ R14, RZ, R14 ;  /* 0x0000000eff0e7221 */ /* 0x000fe40000010000 */
[----:B------:R-:W-:Y:S02]  /*3610*/  FMUL.FTZ R15, R19, R21 ;  /* 0x00000015130f7220 */ /* 0x000fe40000410000 */
[----:B------:R-:W-:-:S02]  /*3620*/  FMUL.FTZ R23, R91, R14 ;  /* 0x0000000e5b177220 */ /* 0x000fc40000410000 */
[----:B------:R-:W-:Y:S02]  /*3630*/  FMUL.FTZ R91, R91, R90 ;  /* 0x0000005a5b5b7220 */ /* 0x000fe40000410000 */
[----:B------:R-:W-:Y:S02]  /*3640*/  FMUL.FTZ R21, R5, R11 ;  /* 0x0000000b05157220 */ /* 0x000fe40000410000 */
[C---:B------:R-:W-:Y:S02]  /*3650*/  FFMA.FTZ R91, R93.reuse, R14, R91 ;  /* 0x0000000e5d5b7223 */ /* 0x040fe4000001005b */
[----:B------:R-:W-:Y:S02]  /*3660*/  FFMA.FTZ R86, R93, R90, -R23 ;  /* 0x0000005a5d567223 */ /* 0x000fe40000010817 */
[----:B------:R-:W-:Y:S02]  /*3670*/  FMUL.FTZ R23, R5, R9 ;  /* 0x0000000905177220 */ /* 0x000fe40000410000 */
[----:B------:R-:W-:-:S02]  /*3680*/  FFMA.FTZ R85, R4, R10, -R21 ;  /* 0x0000000a04557223 */ /* 0x000fc40000010815 */
[----:B------:R-:W-:Y:S02]  /*3690*/  FADD.FTZ R21, RZ, R91 ;  /* 0x0000005bff157221 */ /* 0x000fe40000010000 */
[C---:B------:R-:W-:Y:S02]  /*36a0*/  FMUL.FTZ R10, R5.reuse, R10 ;  /* 0x0000000a050a7220 */ /* 0x040fe40000410000 */
[----:B------:R-:W-:Y:S02]  /*36b0*/  FFMA.FTZ R15, R18, R20, -R15 ;  /* 0x00000014120f7223 */ /* 0x000fe4000001080f */
[-C--:B------:R-:W-:Y:S02]  /*36c0*/  FMUL.FTZ R5, R5, R8.reuse ;  /* 0x0000000805057220 */ /* 0x080fe40000410000 */
[----:B------:R-:W-:Y:S02]  /*36d0*/  FADD.FTZ R18, R103, R86 ;  /* 0x0000005667127221 */ /* 0x000fe40000010000 */
[----:B------:R-:W-:-:S02]  /*36e0*/  FFMA.FTZ R8, R4, R8, -R23 ;  /* 0x0000000804087223 */ /* 0x000fc40000010817 */
[CC--:B------:R-:W-:Y:S02]  /*36f0*/  FMUL.FTZ R23, R100.reuse, R21.reuse ;  /* 0x0000001564177220 */ /* 0x0c0fe40000410000 */
[-C--:B------:R-:W-:Y:S02]  /*3700*/  FMUL.FTZ R100, R100, R18.reuse ;  /* 0x0000001264647220 */ /* 0x080fe40000410000 */
[C---:B------:R-:W-:Y:S02]  /*3710*/  FFMA.FTZ R23, R101.reuse, R18, -R23 ;  /* 0x0000001265177223 */ /* 0x040fe40000010817 */
[----:B------:R-:W-:Y:S02]  /*3720*/  FFMA.FTZ R100, R101, R21, R100 ;  /* 0x0000001565647223 */ /* 0x000fe40000010064 */
[----:B------:R-:W-:Y:S01]  /*3730*/  FFMA.FTZ R9, R4, R9, R5 ;  /* 0x0000000904097223 */ /* 0x000fe20000010005 */
[----:B------:R-:W-:Y:S01]  /*3740*/  @!P1 MOV R5, R81 ;  /* 0x0000005100059202 */ /* 0x000fe20000000f00 */
[----:B------:R-:W-:-:S02]  /*3750*/  FADD.FTZ R23, R96, R23 ;  /* 0x0000001760177221 */ /* 0x000fc40000010000 */
[----:B------:R-:W-:Y:S02]  /*3760*/  FFMA.FTZ R4, R4, R11, R10 ;  /* 0x0000000b04047223 */ /* 0x000fe4000001000a */
[----:B------:R-:W-:Y:S02]  /*3770*/  FADD.FTZ R10, R6, R85 ;  /* 0x00000055060a7221 */ /* 0x000fe40000010000 */
[----:B------:R-:W-:Y:S02]  /*3780*/  FADD.FTZ R85, RZ, R100 ;  /* 0x00000064ff557221 */ /* 0x000fe40000010000 */
[----:B------:R-:W-:Y:S02]  /*3790*/  FFMA.FTZ R22, R19, R20, R22 ;  /* 0x0000001413167223 */ /* 0x000fe40000010016 */
[C---:B------:R-:W-:Y:S02]  /*37a0*/  FMUL.FTZ R19, R92.reuse, R23 ;  /* 0x000000175c137220 */ /* 0x040fe40000410000 */
[----:B------:R-:W-:Y:S01]  /*37b0*/  FADD.FTZ R11, R7, R4 ;  /* 0x00000004070b7221 */ /* 0x000fe20000010000 */
[----:B------:R-:W-:Y:S01]  /*37c0*/  @!P1 MOV R4, R80 ;  /* 0x0000005000049202 */ /* 0x000fe20000000f00 */
[-C--:B------:R-:W-:Y:S01]  /*37d0*/  FMUL.FTZ R7, R92, R85.reuse ;  /* 0x000000555c077220 */ /* 0x080fe20000410000 */
[----:B------:R-:W-:Y:S01]  /*37e0*/  IADD3 R80, P2, R80, 0x10, RZ ;  /* 0x0000001050507810 */ /* 0x000fe20007f5e0ff */
[C---:B------:R-:W-:Y:S01]  /*37f0*/  FFMA.FTZ R19, R94.reuse, R85, R19 ;  /* 0x000000555e137223 */ /* 0x040fe20000010013 */
[----:B------:R-:W-:Y:S01]  /*3800*/  @!P1 STS.128 [UR4+0x260], R8 ;  /* 0x00026008ff009988 */ /* 0x000fe20008000c04 */
[----:B------:R-:W-:Y:S01]  /*3810*/  FFMA.FTZ R94, R94, R23, -R7 ;  /* 0x000000175e5e7223 */ /* 0x000fe20000010807 */
[----:B------:R-:W-:Y:S01]  /*3820*/  UIADD3 UR4, UR4, 0x10, URZ ;  /* 0x0000001004047890 */ /* 0x000fe2000fffe03f */
[----:B------:R-:W-:Y:S01]  /*3830*/  FADD.FTZ R19, RZ, R19 ;  /* 0x00000013ff137221 */ /* 0x000fe20000010000 */
[----:B------:R0:W-:Y:S01]  /*3840*/  @!P1 STG.E.128 [R4.64], R8 ;  /* 0x0000000804009986 */ /* 0x0001e2000c101d06 */
[----:B------:R-:W-:Y:S01]  /*3850*/  FADD.FTZ R94, R95, R94 ;  /* 0x0000005e5f5e7221 */ /* 0x000fe20000010000 */
[----:B------:R-:W-:Y:S01]  /*3860*/  ISETP.GE.AND P1, PT, R109, c[0x0][0x16c], PT ;  /* 0x00005b006d007a0c */ /* 0x000fe20003f26270 */
[----:B------:R-:W-:Y:S01]  /*3870*/  FMUL.FTZ R6, R97, R19 ;  /* 0x0000001361067220 */ /* 0x000fe20000410000 */
[----:B------:R-:W-:Y:S01]  /*3880*/  IADD3.X R81, RZ, R81, RZ, P2, !PT ;  /* 0x00000051ff517210 */ /* 0x000fe200017fe4ff */
[----:B------:R-:W-:-:S02]  /*3890*/  FMUL.FTZ R12, R22, R12 ;  /* 0x0000000c160c7220 */ /* 0x000fc40000410000 */
[C---:B------:R-:W-:Y:S02]  /*38a0*/  FMUL.FTZ R13, R22.reuse, R13 ;  /* 0x0000000d160d7220 */ /* 0x040fe40000410000 */
[C---:B------:R-:W-:Y:S02]  /*38b0*/  FMUL.FTZ R14, R22.reuse, R14 ;  /* 0x0000000e160e7220 */ /* 0x040fe40000410000 */
[----:B------:R-:W-:Y:S02]  /*38c0*/  FMUL.FTZ R21, R22, R21 ;  /* 0x0000001516157220 */ /* 0x000fe40000410000 */
[C---:B------:R-:W-:Y:S02]  /*38d0*/  FFMA.FTZ R89, R15.reuse, R89, -R12 ;  /* 0x000000590f597223 */ /* 0x040fe4000001080c */
[C---:B------:R-:W-:Y:S02]  /*38e0*/  FFMA.FTZ R84, R15.reuse, R84, -R13 ;  /* 0x000000540f547223 */ /* 0x040fe4000001080d */
[----:B------:R-:W-:-:S02]  /*38f0*/  FFMA.FTZ R14, R15, R90, -R14 ;  /* 0x0000005a0f0e7223 */ /* 0x000fc4000001080e */
[-C--:B0-----:R-:W-:Y:S02]  /*3900*/  FMUL.FTZ R4, R97, R94.reuse ;  /* 0x0000005e61047220 */ /* 0x081fe40000410000 */
        /* <DEDUP_REMOVED lines=9> */
[C---:B------:R-:W-:Y:S02]  /*39a0*/  FMUL.FTZ R4, R22.reuse, R85 ;  /* 0x0000005516047220 */ /* 0x040fe40000410000 */
[----:B------:R-:W-:-:S02]  /*39b0*/  FMUL.FTZ R6, R22, R19 ;  /* 0x0000001316067220 */ /* 0x000fc40000410000 */
[C---:B------:R-:W-:Y:S02]  /*39c0*/  FMUL.FTZ R8, R22.reuse, R11 ;  /* 0x0000000b16087220 */ /* 0x040fe40000410000 */
[----:B------:R-:W-:Y:S02]  /*39d0*/  FADD.FTZ R104, R105, R104 ;  /* 0x0000006869687221 */ /* 0x000fe40000010000 */
[----:B------:R-:W-:Y:S02]  /*39e0*/  FMUL.FTZ R10, R22, R5 ;  /* 0x00000005160a7220 */ /* 0x000fe40000410000 */
        /* <DEDUP_REMOVED lines=15> */
.L_x_2075:
[----:B------:R-:W-:Y:S01]  /*3ae0*/  BAR.SYNC.DEFER_BLOCKING 0x0 ;  /* 0x0000000000007b1d */ /* 0x000fe20000010000 */
[----:B------:R-:W-:Y:S01]  /*3af0*/  F2FP.BF16.PACK_AB R0, R77, R70 ;  /* 0x000000464d00723e */ /* 0x000fe200000010ff */
[----:B------:R-:W-:Y:S01]  /*3b00*/  IMAD R61, R29, c[0x0][0x208], RZ ;  /* 0x000082001d3d7a24 */ /* 0x000fe200078e02ff */
[----:B------:R-:W-:-:S02]  /*3b10*/  ISETP.NE.AND P0, PT, R83, RZ, PT ;  /* 0x000000ff5300720c */ /* 0x000fc40003f05270 */
[C---:B------:R-:W-:Y:S01]  /*3b20*/  PRMT R6, R0.reuse, 0x7610, R6 ;  /* 0x0000761000067816 */ /* 0x040fe20000000006 */
[----:B------:R-:W-:Y:S01]  /*3b30*/  BSSY B0, `(.L_x_2077) ;  /* 0x0000030000007945 */ /* 0x000fe20003800000 */
[----:B------:R-:W-:Y:S02]  /*3b40*/  PRMT R7, R0, 0x7632, R7 ;  /* 0x0000763200077816 */ /* 0x000fe40000000007 */
[----:B------:R-:W-:Y:S02]  /*3b50*/  F2FP.BF16.PACK_AB R4, R72, R71 ;  /* 0x000000474804723e */ /* 0x000fe400000010ff */
[----:B------:R-:W-:Y:S02]  /*3b60*/  F2FP.BF16.PACK_AB R0, R74, R73 ;  /* 0x000000494a00723e */ /* 0x000fe400000010ff */
[----:B------:R-:W-:Y:S02]  /*3b70*/  F2FP.BF16.PACK_AB R5, R76, R75 ;  /* 0x0000004b4c05723e */ /* 0x000fe400000010ff */
[----:B------:R-:W-:-:S02]  /*3b80*/  PRMT R8, R4, 0x7632, R8 ;  /* 0x0000763204087816 */ /* 0x000fc40000000008 */
[----:B------:R-:W-:Y:S02]  /*3b90*/  PRMT R9, R0, 0x7632, R9 ;  /* 0x0000763200097816 */ /* 0x000fe40000000009 */
[----:B------:R-:W-:Y:S01]  /*3ba0*/  PRMT R10, R5, 0x7632, R10 ;  /* 0x00007632050a7816 */ /* 0x000fe2000000000a */
[----:B------:R-:W-:Y:S04]  /*3bb0*/  STS.U16 [R53], R6 ;  /* 0x0000000635007388 */ /* 0x000fe80000000400 */
[----:B------:R-:W-:Y:S04]  /*3bc0*/  STS.U16 [R53+0x2], R7 ;  /* 0x0000020735007388 */ /* 0x000fe80000000400 */
[----:B------:R0:W-:Y:S04]  /*3bd0*/  STS.U16 [R53+0x4], R4 ;  /* 0x0000040435007388 */ /* 0x0001e80000000400 */
[----:B------:R-:W-:Y:S04]  /*3be0*/  STS.U16 [R53+0x6], R8 ;  /* 0x0000060835007388 */ /* 0x000fe80000000400 */
[----:B------:R-:W-:Y:S01]  /*3bf0*/  STS.U16 [R53+0x8], R0 ;  /* 0x0000080035007388 */ /* 0x000fe20000000400 */
[----:B0-----:R-:W-:-:S03]  /*3c00*/  IMAD R4, R106, c[0x0][0x200], RZ ;  /* 0x000080006a047a24 */ /* 0x001fc600078e02ff */
[----:B------:R0:W-:Y:S01]  /*3c10*/  STS.U16 [R53+0xa], R9 ;  /* 0x00000a0935007388 */ /* 0x0001e20000000400 */
[----:B------:R-:W-:Y:S01]  /*3c20*/  IMAD R11, R31, c[0x0][0x204], R4 ;  /* 0x000081001f0b7a24 */ /* 0x000fe200078e0204 */
[----:B------:R-:W-:Y:S02]  /*3c30*/  SHF.L.U32 R4, R36, 0x8, RZ ;  /* 0x0000000824047819 */ /* 0x000fe400000006ff */
[----:B------:R1:W-:Y:S02]  /*3c40*/  STS.U16 [R53+0xc], R5 ;  /* 0x00000c0535007388 */ /* 0x0003e40000000400 */
[----:B------:R-:W-:Y:S02]  /*3c50*/  IADD3 R6, P2, R33, R4, RZ ;  /* 0x0000000421067210 */ /* 0x000fe40007f5e0ff */
[----:B------:R-:W-:Y:S01]  /*3c60*/  STS.U16 [R53+0xe], R10 ;  /* 0x00000e0a35007388 */ /* 0x000fe20000000400 */
[----:B------:R-:W-:-:S06]  /*3c70*/  NOP ;  /* 0x0000000000007918 */ /* 0x000fcc0000000000 */
[----:B------:R-:W-:Y:S01]  /*3c80*/  LDS.U16 R15, [R45] ;  /* 0x000000002d0f7984 */ /* 0x000fe20000000400 */
[----:B0-----:R-:W-:Y:S01]  /*3c90*/  IMAD.WIDE.U32 R8, R31, c[0x0][0x200], RZ ;  /* 0x000080001f087a25 */ /* 0x001fe200078e00ff */
[----:B-1----:R-:W-:Y:S02]  /*3ca0*/  SHF.R.S32.HI R5, RZ, 0x1f, R4 ;  /* 0x0000001fff057819 */ /* 0x002fe40000011404 */
[----:B------:R-:W-:Y:S02]  /*3cb0*/  LDS.U16 R19, [R46+0x40] ;  /* 0x000040002e137984 */ /* 0x000fe40000000400 */
[----:B------:R-:W-:Y:S02]  /*3cc0*/  IADD3 R13, R9, R11, RZ ;  /* 0x0000000b090d7210 */ /* 0x000fe40007ffe0ff */
[----:B------:R-:W-:Y:S01]  /*3cd0*/  LDS.U16 R21, [R47+0x80] ;  /* 0x000080002f157984 */ /* 0x000fe20000000400 */
[----:B------:R-:W-:Y:S02]  /*3ce0*/  MOV R12, R8 ;  /* 0x00000008000c7202 */ /* 0x000fe40000000f00 */
[----:B------:R-:W-:Y:S01]  /*3cf0*/  IADD3.X R7, R34, R5, RZ, P2, !PT ;  /* 0x0000000522077210 */ /* 0x000fe200017fe4ff */
        /* <DEDUP_REMOVED lines=19> */
.L_x_2078:
[----:B------:R-:W-:Y:S05]  /*3e30*/  BSYNC B0 ;  /* 0x0000000000007941 */ /* 0x000fea0003800000 */
.L_x_2077:
[----:B------:R-:W-:Y:S01]  /*3e40*/  HFMA2.MMA R8, -RZ, RZ, 0, 1.1920928955078125e-07 ;  /* 0x00000002ff087435 */ /* 0x000fe200000001ff */
[----:B0-----:R-:W-:Y:S01]  /*3e50*/  IMAD.WIDE.U32 R10, R26, c[0x0][0x208], R12 ;  /* 0x000082001a0a7a25 */ /* 0x001fe200078e000c */
[-C--:B------:R-:W-:Y:S02]  /*3e60*/  ISETP.GE.AND P1, PT, R39, R0.reuse, PT ;  /* 0x000000002700720c */ /* 0x080fe40003f26270 */
[----:B------:R-:W-:Y:S01]  /*3e70*/  ISETP.GE.AND P3, PT, R38, R0, PT ;  /* 0x000000002600720c */ /* 0x000fe20003f66270 */
[----:B------:R-:W-:Y:S01]  /*3e80*/  IMAD R61, R26, c[0x0][0x20c], R61 ;  /* 0x000083001a3d7a24 */ /* 0x000fe200078e023d */
[----:B------:R-:W-:Y:S02]  /*3e90*/  IADD3 R13, P2, R4, R10, RZ ;  /* 0x0000000a040d7210 */ /* 0x000fe40007f5e0ff */
[----:B------:R-:W-:Y:S02]  /*3ea0*/  ISETP.GE.AND P6, PT, R41, R0, PT ;  /* 0x000000002900720c */ /* 0x000fe40003fc6270 */
[----:B------:R-:W-:Y:S01]  /*3eb0*/  IMAD.WIDE R8, R33, R8, c[0x0][0x258] ;  /* 0x0000960021087625 */ /* 0x000fe200078e0208 */
[----:B------:R-:W-:-:S02]  /*3ec0*/  IADD3.X R11, R5, R61, R11, P2, !PT ;  /* 0x0000003d050b7210 */ /* 0x000fc400017fe40b */
[----:B------:R-:W-:Y:S02]  /*3ed0*/  ISETP.GE.AND P2, PT, R33, R82, PT ;  /* 0x000000522100720c */ /* 0x000fe40003f46270 */
[C---:B------:R-:W-:Y:S01]  /*3ee0*/  LEA R10, P4, R13.reuse, R8, 0x1 ;  /* 0x000000080d0a7211 */ /* 0x040fe200078808ff */
[----:B------:R-:W-:Y:S01]  /*3ef0*/  IMAD R8, R106, c[0x0][0x1f0], RZ ;  /* 0x00007c006a087a24 */ /* 0x000fe200078e02ff */
[-C--:B------:R-:W-:Y:S02]  /*3f00*/  ISETP.GE.AND P5, PT, R42, R0.reuse, PT ;  /* 0x000000002a00720c */ /* 0x080fe40003fa6270 */
[----:B------:R-:W-:Y:S01]  /*3f10*/  LEA.HI.X R11, R13, R9, R11, 0x1, P4 ;  /* 0x000000090d0b7211 */ /* 0x000fe200020f0c0b */
[----:B------:R-:W-:Y:S01]  /*3f20*/  IMAD R15, R31, c[0x0][0x1f4], R8 ;  /* 0x00007d001f0f7a24 */ /* 0x000fe200078e0208 */
[-C--:B------:R-:W-:Y:S01]  /*3f30*/  ISETP.GE.AND P4, PT, R43, R0.reuse, PT ;  /* 0x000000002b00720c */ /* 0x080fe20003f86270 */
[----:B------:R-:W-:Y:S01]  /*3f40*/  IMAD.WIDE.U32 R8, R31, c[0x0][0x1f0], RZ ;  /* 0x00007c001f087a25 */ /* 0x000fe200078e00ff */
[----:B------:R-:W-:Y:S01]  /*3f50*/  LOP3.LUT R39, R33, 0x20, RZ, 0xfc, !PT ;  /* 0x0000002021277812 */ /* 0x000fe200078efcff */
[----:B------:R0:W-:Y:S01]  /*3f60*/  @!P1 STG.E.U16 [R10.64+0x40], R19 ;  /* 0x000040130a009986 */ /* 0x0001e2000c101506 */
[-C--:B------:R-:W-:Y:S01]  /*3f70*/  ISETP.GE.AND P1, PT, R40, R0.reuse, PT ;  /* 0x000000002800720c */ /* 0x080fe20003f26270 */
[----:B------:R-:W-:Y:S01]  /*3f80*/  @!P2 IMAD.WIDE.U32 R12, R31, c[0x0][0x1f0], R4 ;  /* 0x00007c001f0caa25 */ /* 0x000fe200078e0004 */
[----:B------:R-:W-:Y:S01]  /*3f90*/  IADD3 R9, R9, R15, RZ ;  /* 0x0000000f09097210 */ /* 0x000fe20007ffe0ff */
[----:B------:R-:W-:Y:S01]  /*3fa0*/  @!P3 STG.E.U16 [R10.64+0x80], R21 ;  /* 0x000080150a00b986 */ /* 0x000fe2000c101506 */
[----:B------:R-:W-:-:S02]  /*3fb0*/  ISETP.GE.AND P3, PT, R44, R0, PT ;  /* 0x000000002c00720c */ /* 0x000fc40003f66270 */
[----:B------:R-:W-:Y:S01]  /*3fc0*/  @!P2 IADD3 R13, R15, R13, RZ ;  /* 0x0000000d0f0da210 */ /* 0x000fe20007ffe0ff */
[----:B------:R-:W-:Y:S01]  /*3fd0*/  IMAD R15, R29, c[0x0][0x1f8], RZ ;  /* 0x00007e001d0f7a24 */ /* 0x000fe200078e02ff */
[----:B------:R-:W-:Y:S01]  /*3fe0*/  @!P6 STG.E.U16 [R10.64+0x100], R25 ;  /* 0x000100190a00e986 */ /* 0x000fe2000c101506 */
[C---:B------:R-:W-:Y:S01]  /*3ff0*/  IMAD.WIDE.U32 R8, R26.reuse, c[0x0][0x1f8], R8 ;  /* 0x00007e001a087a25 */ /* 0x040fe200078e0008 */
[----:B------:R-:W-:Y:S02]  /*4000*/  SHF.L.U32 R0, R39, 0x1, RZ ;  /* 0x0000000127007819 */ /* 0x000fe400000006ff */
[----:B------:R-:W-:Y:S01]  /*4010*/  @!P5 STG.E.U16 [R10.64+0x140], R27 ;  /* 0x0001401b0a00d986 */ /* 0x000fe2000c101506 */
[----:B------:R-:W-:Y:S01]  /*4020*/  @!P2 IMAD.WIDE.U32 R12, R26, c[0x0][0x1f8], R12 ;  /* 0x00007e001a0caa25 */ /* 0x000fe200078e000c */
[----:B------:R-:W-:Y:S02]  /*4030*/  IADD3 R14, P6, R0, c[0x0][0x268], RZ ;  /* 0x00009a00000e7a10 */ /* 0x000fe40007fde0ff */
[----:B------:R-:W-:Y:S01]  /*4040*/  @!P1 STG.E.U16 [R10.64+0xc0], R23 ;  /* 0x0000c0170a009986 */ /* 0x000fe2000c101506 */
[----:B0-----:R-:W-:Y:S01]  /*4050*/  IMAD R19, R26, c[0x0][0x1fc], R15 ;  /* 0x00007f001a137a24 */ /* 0x001fe200078e020f */
[----:B------:R-:W-:-:S02]  /*4060*/  @!P2 IADD3 R18, P1, R33, R12, RZ ;  /* 0x0000000c2112a210 */ /* 0x000fc40007f3e0ff */
[----:B------:R-:W-:Y:S01]  /*4070*/  @!P4 STG.E.U16 [R10.64+0x180], R55 ;  /* 0x000180370a00c986 */ /* 0x000fe2000c101506 */
[----:B------:R-:W-:Y:S02]  /*4080*/  IADD3 R15, P5, R4, R8, RZ ;  /* 0x00000008040f7210 */ /* 0x000fe40007fbe0ff */
[----:B------:R-:W-:Y:S01]  /*4090*/  @!P2 IADD3.X R13, R34, R13, R19, P1, !PT ;  /* 0x0000000d220da210 */ /* 0x000fe20000ffe413 */
[----:B------:R0:W-:Y:S01]  /*40a0*/  @!P3 STG.E.U16 [R10.64+0x1c0], R57 ;  /* 0x0001c0390a00b986 */ /* 0x0001e2000c101506 */
[C---:B------:R-:W-:Y:S02]  /*40b0*/  @!P2 LEA R12, P1, R18.reuse, c[0x0][0x268], 0x1 ;  /* 0x00009a00120caa11 */ /* 0x040fe400078208ff */
[C---:B------:R-:W-:Y:S02]  /*40c0*/  SHF.L.U64.HI R8, R39.reuse, 0x1, R34 ;  /* 0x0000000127087819 */ /* 0x040fe40000010222 */
[----:B------:R-:W-:Y:S02]  /*40d0*/  @!P2 LEA.HI.X R13, R18, c[0x0][0x26c], R13, 0x1, P1 ;  /* 0x00009b00120daa11 */ /* 0x000fe400008f0c0d */
[----:B------:R-:W-:-:S02]  /*40e0*/  ISETP.GE.AND P1, PT, R39, R82, PT ;  /* 0x000000522700720c */ /* 0x000fc40003f26270 */
[----:B------:R-:W-:Y:S02]  /*40f0*/  IADD3.X R20, R5, R19, R9, P5, !PT ;  /* 0x0000001305147210 */ /* 0x000fe40002ffe409 */
[----:B------:R-:W-:Y:S02]  /*4100*/  IADD3.X R9, R8, c[0x0][0x26c], RZ, P6, !PT ;  /* 0x00009b0008097a10 */ /* 0x000fe400037fe4ff */
[C---:B------:R-:W-:Y:S02]  /*4110*/  LEA R14, P4, R15.reuse, R14, 0x1 ;  /* 0x0000000e0f0e7211 */ /* 0x040fe400078808ff */
[----:B------:R-:W-:Y:S01]  /*4120*/  PRMT R18, RZ, 0x7610, R18 ;  /* 0x00007610ff127816 */ /* 0x000fe20000000012 */
[----:B------:R-:W-:Y:S01]  /*4130*/  BAR.SYNC.DEFER_BLOCKING 0x0 ;  /* 0x0000000000007b1d */ /* 0x000fe20000010000 */
[----:B------:R-:W-:Y:S02]  /*4140*/  LEA.HI.X R15, R15, R9, R20, 0x1, P4 ;  /* 0x000000090f0f7211 */ /* 0x000fe400020f0c14 */
[----:B------:R-:W-:-:S02]  /*4150*/  PRMT R9, RZ, 0x7610, R9 ;  /* 0x00007610ff097816 */ /* 0x000fc40000000009 */
[-C--:B------:R-:W-:Y:S02]  /*4160*/  ISETP.GE.AND P6, PT, R38, R82.reuse, PT ;  /* 0x000000522600720c */ /* 0x080fe40003fc6270 */
[-C--:B------:R-:W-:Y:S02]  /*4170*/  ISETP.GE.AND P5, PT, R40, R82.reuse, PT ;  /* 0x000000522800720c */ /* 0x080fe40003fa6270 */
[-C--:B------:R-:W-:Y:S02]  /*4180*/  ISETP.GE.AND P4, PT, R41, R82.reuse, PT ;  /* 0x000000522900720c */ /* 0x080fe40003f86270 */
[-C--:B------:R-:W-:Y:S02]  /*4190*/  ISETP.GE.AND P3, PT, R42, R82.reuse, PT ;  /* 0x000000522a00720c */ /* 0x080fe40003f66270 */
[----:B0-----:R-:W-:Y:S02]  /*41a0*/  PRMT R10, RZ, 0x7610, R10 ;  /* 0x00007610ff0a7816 */ /* 0x001fe4000000000a */
[----:B------:R-:W-:Y:S01]  /*41b0*/  PRMT R11, RZ, 0x7610, R11 ;  /* 0x00007610ff0b7816 */ /* 0x000fe2000000000b */
[----:B------:R0:W2:Y:S01]  /*41c0*/  @!P2 LDG.E.U16 R18, [R12.64] ;  /* 0x000000060c12a981 */ /* 0x0000a2000c1e1500 */
[----:B------:R-:W-:-:S03]  /*41d0*/  ISETP.GE.AND P2, PT, R43, R82, PT ;  /* 0x000000522b00720c */ /* 0x000fc60003f46270 */
[----:B------:R-:W3:Y:S01]  /*41e0*/  @!P1 LDG.E.U16 R9, [R14.64] ;  /* 0x000000060e099981 */ /* 0x000ee2000c1e1500 */
[----:B------:R-:W-:Y:S02]  /*41f0*/  ISETP.GE.AND P1, PT, R44, R82, PT ;  /* 0x000000522c00720c */ /* 0x000fe40003f26270 */
[----:B------:R-:W-:Y:S01]  /*4200*/  PRMT R20, RZ, 0x7610, R20 ;  /* 0x00007610ff147816 */ /* 0x000fe20000000014 */
[----:B------:R-:W4:Y:S01]  /*4210*/  @!P6 LDG.E.U16 R10, [R14.64+0x40] ;  /* 0x000040060e0ae981 */ /* 0x000f22000c1e1500 */
[----:B------:R-:W-:Y:S02]  /*4220*/  PRMT R19, RZ, 0x7610, R19 ;  /* 0x00007610ff137816 */ /* 0x000fe40000000013 */
[----:B0-----:R-:W-:Y:S01]  /*4230*/  PRMT R12, RZ, 0x7610, R12 ;  /* 0x00007610ff0c7816 */ /* 0x001fe2000000000c */
[----:B------:R-:W5:Y:S01]  /*4240*/  @!P5 LDG.E.U16 R11, [R14.64+0x80] ;  /* 0x000080060e0bd981 */ /* 0x000f62000c1e1500 */
[----:B------:R-:W-:-:S03]  /*4250*/  PRMT R13, RZ, 0x7610, R13 ;  /* 0x00007610ff0d7816 */ /* 0x000fc6000000000d */
[----:B------:R-:W5:Y:S04]  /*4260*/  @!P2 LDG.E.U16 R20, [R14.64+0x140] ;  /* 0x000140060e14a981 */ /* 0x000f68000c1e1500 */
[----:B------:R-:W5:Y:S04]  /*4270*/  @!P4 LDG.E.U16 R12, [R14.64+0xc0] ;  /* 0x0000c0060e0cc981 */ /* 0x000f68000c1e1500 */
[----:B------:R-:W5:Y:S04]  /*4280*/  @!P3 LDG.E.U16 R13, [R14.64+0x100] ;  /* 0x000100060e0db981 */ /* 0x000f68000c1e1500 */
[----:B------:R-:W5:Y:S01]  /*4290*/  @!P1 LDG.E.U16 R19, [R14.64+0x180] ;  /* 0x000180060e139981 */ /* 0x000f62000c1e1500 */
[----:B------:R-:W-:Y:S03]  /*42a0*/  BSSY B0, `(.L_x_2079) ;  /* 0x0000076000007945 */ /* 0x000fe60003800000 */
[----:B--2---:R-:W-:Y:S04]  /*42b0*/  STS.U16 [R45], R18 ;  /* 0x000000122d007388 */ /* 0x004fe80000000400 */
[----:B---3--:R-:W-:Y:S04]  /*42c0*/  STS.U16 [R46+0x40], R9 ;  /* 0x000040092e007388 */ /* 0x008fe80000000400 */
[----:B----4-:R-:W-:Y:S04]  /*42d0*/  STS.U16 [R47+0x80], R10 ;  /* 0x0000800a2f007388 */ /* 0x010fe80000000400 */
[----:B-----5:R-:W-:Y:S04]  /*42e0*/  STS.U16 [R48+0xc0], R11 ;  /* 0x0000c00b30007388 */ /* 0x020fe80000000400 */
        /* <DEDUP_REMOVED lines=11> */
[----:B------:R-:W5:Y:S04]  /*43a0*/  LDS.U16 R12, [R53+0xc] ;  /* 0x00000c00350c7984 */ /* 0x000f680000000400 */
[----:B------:R-:W5:Y:S01]  /*43b0*/  LDS.U16 R13, [R53+0xe] ;  /* 0x00000e00350d7984 */ /* 0x000f620000000400 */
[----:B0-----:R-:W-:-:S02]  /*43c0*/  PRMT R21, RZ, 0x5410, R21 ;  /* 0x00005410ff157816 */ /* 0x001fc40000000015 */
[----:B-1----:R-:W-:Y:S02]  /*43d0*/  PRMT R14, RZ, 0x5410, R14 ;  /* 0x00005410ff0e7816 */ /* 0x002fe4000000000e */
        /* <DEDUP_REMOVED lines=8> */
[----:B------:R-:W-:Y:S01]  /*4460*/  FMUL.FTZ R22, R9, -1.4426950216293334961 ;  /* 0xbfb8aa3b09167820 */ /* 0x000fe20000410000 */
[----:B------:R-:W-:Y:S01]  /*4470*/  PRMT R54, RZ, 0x5410, R13 ;  /* 0x00005410ff367816 */ /* 0x000fe2000000000d */
[----:B------:R-:W-:-:S02]  /*4480*/  FMUL.FTZ R10, R23, -1.4426950216293334961 ;  /* 0xbfb8aa3b170a7820 */ /* 0x000fc40000410000 */
[----:B------:R-:W-:Y:S02]  /*4490*/  FMUL.FTZ R11, R24, -1.4426950216293334961 ;  /* 0xbfb8aa3b180b7820 */ /* 0x000fe40000410000 */
[----:B------:R-:W-:Y:S02]  /*44a0*/  FMUL.FTZ R12, R27, -1.4426950216293334961 ;  /* 0xbfb8aa3b1b0c7820 */ /* 0x000fe40000410000 */
[----:B------:R-:W-:Y:S01]  /*44b0*/  FMUL.FTZ R13, R54, -1.4426950216293334961 ;  /* 0xbfb8aa3b360d7820 */ /* 0x000fe20000410000 */
[----:B------:R-:W0:Y:S08]  /*44c0*/  MUFU.EX2 R18, R18 ;  /* 0x0000001200127308 */ /* 0x000e300000000800 */
[----:B------:R-:W1:Y:S08]  /*44d0*/  MUFU.EX2 R19, R19 ;  /* 0x0000001300137308 */ /* 0x000e700000000800 */
[----:B------:R-:W2:Y:S08]  /*44e0*/  MUFU.EX2 R20, R20 ;  /* 0x0000001400147308 */ /* 0x000eb00000000800 */
[----:B------:R-:W3:Y:S08]  /*44f0*/  MUFU.EX2 R22, R22 ;  /* 0x0000001600167308 */ /* 0x000ef00000000800 */
[----:B------:R-:W4:Y:S08]  /*4500*/  MUFU.EX2 R25, R11 ;  /* 0x0000000b00197308 */ /* 0x000f300000000800 */
[----:B------:R-:W5:Y:S08]  /*4510*/  MUFU.EX2 R55, R13 ;  /* 0x0000000d00377308 */ /* 0x000f700000000800 */
[----:B------:R-:W4:Y:S08]  /*4520*/  MUFU.EX2 R10, R10 ;  /* 0x0000000a000a7308 */ /* 0x000f300000000800 */
[----:B------:R-:W5:Y:S01]  /*4530*/  MUFU.EX2 R12, R12 ;  /* 0x0000000c000c7308 */ /* 0x000f620000000800 */
[----:B0-----:R-:W-:-:S02]  /*4540*/  FADD.FTZ R18, R18, 1 ;  /* 0x3f80000012127421 */ /* 0x001fc40000010000 */
[----:B-1----:R-:W-:Y:S02]  /*4550*/  FADD.FTZ R19, R19, 1 ;  /* 0x3f80000013137421 */ /* 0x002fe40000010000 */
[----:B--2---:R-:W-:Y:S02]  /*4560*/  FADD.FTZ R20, R20, 1 ;  /* 0x3f80000014147421 */ /* 0x004fe40000010000 */
[----:B---3--:R-:W-:Y:S02]  /*4570*/  FADD.FTZ R22, R22, 1 ;  /* 0x3f80000016167421 */ /* 0x008fe40000010000 */
[----:B----4-:R-:W-:Y:S02]  /*4580*/  FADD.FTZ R25, R25, 1 ;  /* 0x3f80000019197421 */ /* 0x010fe40000010000 */
[----:B-----5:R-:W-:Y:S02]  /*4590*/  FADD.FTZ R55, R55, 1 ;  /* 0x3f80000037377421 */ /* 0x020fe40000010000 */
[----:B------:R-:W-:-:S02]  /*45a0*/  FADD.FTZ R11, R10, 1 ;  /* 0x3f8000000a0b7421 */ /* 0x000fc40000010000 */
[----:B------:R-:W-:Y:S01]  /*45b0*/  FADD.FTZ R13, R12, 1 ;  /* 0x3f8000000c0d7421 */ /* 0x000fe20000010000 */
[----:B------:R-:W0:Y:S08]  /*45c0*/  MUFU.RCP R18, R18 ;  /* 0x0000001200127308 */ /* 0x000e300000001000 */
[----:B------:R-:W1:Y:S08]  /*45d0*/  MUFU.RCP R19, R19 ;  /* 0x0000001300137308 */ /* 0x000e700000001000 */
[----:B------:R-:W2:Y:S08]  /*45e0*/  MUFU.RCP R20, R20 ;  /* 0x0000001400147308 */ /* 0x000eb00000001000 */
[----:B------:R-:W3:Y:S08]  /*45f0*/  MUFU.RCP R22, R22 ;  /* 0x0000001600167308 */ /* 0x000ef00000001000 */
[----:B------:R-:W4:Y:S08]  /*4600*/  MUFU.RCP R56, R11 ;  /* 0x0000000b00387308 */ /* 0x000f300000001000 */
[----:B------:R-:W5:Y:S08]  /*4610*/  MUFU.RCP R25, R25 ;  /* 0x0000001900197308 */ /* 0x000f700000001000 */
[----:B------:R-:W4:Y:S08]  /*4620*/  MUFU.RCP R58, R13 ;  /* 0x0000000d003a7308 */ /* 0x000f300000001000 */
[----:B------:R-:W5:Y:S01]  /*4630*/  MUFU.RCP R55, R55 ;  /* 0x0000003700377308 */ /* 0x000f620000001000 */
[----:B0-----:R-:W-:-:S02]  /*4640*/  FMUL.FTZ R21, R21, R18 ;  /* 0x0000001215157220 */ /* 0x001fc40000410000 */
[----:B-1----:R-:W-:Y:S01]  /*4650*/  FMUL.FTZ R14, R14, R19 ;  /* 0x000000130e0e7220 */ /* 0x002fe20000410000 */
[----:B------:R-:W-:Y:S01]  /*4660*/  BAR.SYNC.DEFER_BLOCKING 0x0 ;  /* 0x0000000000007b1d */ /* 0x000fe20000010000 */
[----:B--2---:R-:W-:Y:S02]  /*4670*/  FMUL.FTZ R10, R15, R20 ;  /* 0x000000140f0a7220 */ /* 0x004fe40000410000 */
[----:B---3--:R-:W-:Y:S02]  /*4680*/  FMUL.FTZ R9, R9, R22 ;  /* 0x0000001609097220 */ /* 0x008fe40000410000 */
[----:B----4-:R-:W-:Y:S02]  /*4690*/  FMUL.FTZ R12, R23, R56 ;  /* 0x00000038170c7220 */ /* 0x010fe40000410000 */
        /* <DEDUP_REMOVED lines=11> */
[----:B------:R-:W-:Y:S02]  /*4750*/  F2FP.BF16.PACK_AB R14, R14, R21 ;  /* 0x000000150e0e723e */ /* 0x000fe400000010ff */
[----:B------:R-:W-:Y:S02]  /*4760*/  F2FP.BF16.PACK_AB R9, R9, R10 ;  /* 0x0000000a0909723e */ /* 0x000fe400000010ff */
[----:B------:R-:W-:Y:S02]  /*4770*/  F2FP.BF16.PACK_AB R11, R11, R12 ;  /* 0x0000000c0b0b723e */ /* 0x000fe400000010ff */
[----:B------:R-:W-:-:S02]  /*4780*/  F2FP.BF16.PACK_AB R13, R13, R18 ;  /* 0x000000120d0d723e */ /* 0x000fc400000010ff */
[----:B------:R-:W-:Y:S02]  /*4790*/  PRMT R10, R14, 0x7632, R10 ;  /* 0x000076320e0a7816 */ /* 0x000fe4000000000a */
[----:B------:R-:W-:Y:S02]  /*47a0*/  PRMT R12, R9, 0x7632, R12 ;  /* 0x00007632090c7816 */ /* 0x000fe4000000000c */
[----:B------:R-:W-:Y:S02]  /*47b0*/  PRMT R18, R11, 0x7632, R18 ;  /* 0x000076320b127816 */ /* 0x000fe40000000012 */
[----:B------:R-:W-:Y:S01]  /*47c0*/  PRMT R20, R13, 0x7632, R20 ;  /* 0x000076320d147816 */ /* 0x000fe20000000014 */
[----:B------:R-:W-:Y:S04]  /*47d0*/  STS.U16 [R53], R14 ;  /* 0x0000000e35007388 */ /* 0x000fe80000000400 */
[----:B------:R0:W-:Y:S04]  /*47e0*/  STS.U16 [R53+0x2], R10 ;  /* 0x0000020a35007388 */ /* 0x0001e80000000400 */
[----:B------:R-:W-:Y:S04]  /*47f0*/  STS.U16 [R53+0x4], R9 ;  /* 0x0000040935007388 */ /* 0x000fe80000000400 */
[----:B------:R-:W-:Y:S04]  /*4800*/  STS.U16 [R53+0x6], R12 ;  /* 0x0000060c35007388 */ /* 0x000fe80000000400 */
[----:B------:R-:W-:Y:S04]  /*4810*/  STS.U16 [R53+0x8], R11 ;  /* 0x0000080b35007388 */ /* 0x000fe80000000400 */
        /* <DEDUP_REMOVED lines=15> */
[----:B0-----:R-:W-:-:S04]  /*4910*/  IMAD R10, R106, c[0x0][0x210], RZ ;  /* 0x000084006a0a7a24 */ /* 0x001fc800078e02ff */
[C---:B-1----:R-:W-:Y:S02]  /*4920*/  IMAD R13, R31.reuse, c[0x0][0x214], R10 ;  /* 0x000085001f0d7a24 */ /* 0x042fe400078e020a */
[----:B------:R-:W-:-:S05]  /*4930*/  IMAD.WIDE.U32 R10, R31, c[0x0][0x210], RZ ;  /* 0x000084001f0a7a25 */ /* 0x000fca00078e00ff */
        /* <DEDUP_REMOVED lines=12> */
.L_x_2080:
[----:B------:R-:W-:Y:S05]  /*4a00*/  BSYNC B0 ;  /* 0x0000000000007941 */ /* 0x000fea0003800000 */
.L_x_2079:
[----:B------:R-:W-:Y:S01]  /*4a10*/  MOV R6, R10 ;  /* 0x0000000a00067202 */ /* 0x000fe20000000f00 */
[----:B------:R-:W-:Y:S01]  /*4a20*/  IMAD R11, R29, c[0x0][0x218], RZ ;  /* 0x000086001d0b7a24 */ /* 0x000fe200078e02ff */
[----:B------:R-:W-:Y:S02]  /*4a30*/  MOV R7, R23 ;  /* 0x0000001700077202 */ /* 0x000fe40000000f00 */
[----:B------:R-:W-:Y:S01]  /*4a40*/  IADD3 R0, P1, R0, c[0x0][0x270], RZ ;  /* 0x00009c0000007a10 */ /* 0x000fe20007f3e0ff */
[C---:B0-----:R-:W-:Y:S01]  /*4a50*/  IMAD R13, R26.reuse, c[0x0][0x21c], R11 ;  /* 0x000087001a0d7a24 */ /* 0x041fe200078e020b */
[-C--:B------:R-:W-:Y:S01]  /*4a60*/  ISETP.GE.AND P3, PT, R41, R14.reuse, PT ;  /* 0x0000000e2900720c */ /* 0x080fe20003f66270 */
[----:B------:R-:W-:Y:S01]  /*4a70*/  IMAD.WIDE.U32 R6, R26, c[0x0][0x218], R6 ;  /* 0x000086001a067a25 */ /* 0x000fe200078e0006 */
[-C--:B------:R-:W-:Y:S02]  /*4a80*/  ISETP.GE.AND P4, PT, R42, R14.reuse, PT ;  /* 0x0000000e2a00720c */ /* 0x080fe40003f86270 */
[----:B------:R-:W-:-:S02]  /*4a90*/  ISETP.GE.AND P5, PT, R43, R14, PT ;  /* 0x0000000e2b00720c */ /* 0x000fc40003fa6270 */
[----:B------:R-:W-:Y:S02]  /*4aa0*/  IADD3 R11, P0, R4, R6, RZ ;  /* 0x00000006040b7210 */ /* 0x000fe40007f1e0ff */
[----:B------:R-:W-:Y:S02]  /*4ab0*/  ISETP.GE.AND P6, PT, R44, R14, PT ;  /* 0x0000000e2c00720c */ /* 0x000fe40003fc6270 */
[----:B------:R-:W-:Y:S02]  /*4ac0*/  IADD3.X R5, R5, R13, R7, P0, !PT ;  /* 0x0000000d05057210 */ /* 0x000fe400007fe407 */
[----:B------:R-:W-:Y:S02]  /*4ad0*/  IADD3.X R8, R8, c[0x0][0x274], RZ, P1, !PT ;  /* 0x00009d0008087a10 */ /* 0x000fe40000ffe4ff */
[----:B------:R-:W-:Y:S02]  /*4ae0*/  LEA R4, P2, R11, R0, 0x1 ;  /* 0x000000000b047211 */ /* 0x000fe400078408ff */
[----:B------:R-:W-:-:S02]  /*4af0*/  ISETP.GE.AND P0, PT, R39, R14, PT ;  /* 0x0000000e2700720c */ /* 0x000fc40003f06270 */
[----:B------:R-:W-:Y:S02]  /*4b00*/  LEA.HI.X R5, R11, R8, R5, 0x1, P2 ;  /* 0x000000080b057211 */ /* 0x000fe400010f0c05 */
[----:B------:R-:W-:Y:S02]  /*4b10*/  IADD3 R36, R36, 0x1, RZ ;  /* 0x0000000124247810 */ /* 0x000fe40007ffe0ff */
[-C--:B------:R-:W-:Y:S01]  /*4b20*/  ISETP.GE.AND P1, PT, R38, R14.reuse, PT ;  /* 0x0000000e2600720c */ /* 0x080fe20003f26270 */
[----:B------:R0:W-:Y:S01]  /*4b30*/  @!P3 STG.E.U16 [R4.64+0xc0], R49 ;  /* 0x0000c0310400b986 */ /* 0x0001e2000c101506 */
[----:B------:R-:W-:-:S03]  /*4b40*/  ISETP.GE.AND P2, PT, R40, R14, PT ;  /* 0x0000000e2800720c */ /* 0x000fc60003f46270 */
[----:B------:R0:W-:Y:S04]  /*4b50*/  @!P4 STG.E.U16 [R4.64+0x100], R19 ;  /* 0x000100130400c986 */ /* 0x0001e8000c101506 */
[----:B------:R0:W-:Y:S04]  /*4b60*/  @!P5 STG.E.U16 [R4.64+0x140], R51 ;  /* 0x000140330400d986 */ /* 0x0001e8000c101506 */
[----:B------:R0:W-:Y:S04]  /*4b70*/  @!P6 STG.E.U16 [R4.64+0x180], R21 ;  /* 0x000180150400e986 */ /* 0x0001e8000c101506 */
[----:B------:R0:W-:Y:S01]  /*4b80*/  @!P0 STG.E.U16 [R4.64], R9 ;  /* 0x0000000904008986 */ /* 0x0001e2000c101506 */
[----:B------:R-:W-:-:S03]  /*4b90*/  ISETP.GE.AND P0, PT, R36, c[0x0][0x174], PT ;  /* 0x00005d0024007a0c */ /* 0x000fc60003f06270 */
        /* <DEDUP_REMOVED lines=8> */
.L_x_2081:
[----:B------:R-:W-:Y:S05]  /*4c20*/  EXIT ;  /* 0x000000000000794d */ /* 0x000fea0003800000 */
.L_x_2083:
        /* <DEDUP_REMOVED lines=13> */
.L_x_5369:


//--------------------- .text._Z25selective_scan_fwd_kernelI32Selective_Scan_fwd_kernel_traitsILi32ELi8ELi1ELb0ELb0ELb1ELb0EN3c108BFloat16ENS1_7complexIfEEEEv13SSMParamsBase --------------------------
	.section	.text._Z25selective_scan_fwd_kernelI32Selective_Scan_fwd_kernel_traitsILi32ELi8ELi1ELb0ELb0ELb1ELb0EN3c108BFloat16ENS1_7complexIfEEEEv13SSMParamsBase,"ax",@progbits
	.sectioninfo	@"SHI_REGISTERS=136"
	.align	128
        .global         _Z25selective_scan_fwd_kernelI32Selective_Scan_fwd_kernel_traitsILi32ELi8ELi1ELb0ELb0ELb1ELb0EN3c108BFloat16ENS1_7complexIfEEEEv13SSMParamsBase
        .type           _Z25selective_scan_fwd_kernelI32Selective_Scan_fwd_kernel_traitsILi32ELi8ELi1ELb0ELb0ELb1ELb0EN3c108BFloat16ENS1_7complexIfEEEEv13SSMParamsBase,@function
        .size           _Z25selective_scan_fwd_kernelI32Selective_Scan_fwd_kernel_traitsILi32ELi8ELi1ELb0ELb0ELb1ELb0EN3c108BFloat16ENS1_7complexIfEEEEv13SSMParamsBase,(.L_x_5370 - _Z25selective_scan_fwd_kernelI32Selective_Scan_fwd_kernel_traitsILi32ELi8ELi1ELb0ELb0ELb1ELb0EN3c108BFloat16ENS1_7complexIfEEEEv13SSMParamsBase)
        .other          _Z25selective_scan_fwd_kernelI32Selective_Scan_fwd_kernel_traitsILi32ELi8ELi1ELb0ELb0ELb1ELb0EN3c108BFloat16ENS1_7complexIfEEEEv13SSMParamsBase,@"STO_CUDA_ENTRY STV_DEFAULT"
_Z25selective_scan_fwd_kernelI32Selective_Scan_fwd_kernel_traitsILi32ELi8ELi1ELb0ELb0ELb1ELb0EN3c108BFloat16ENS1_7complexIfEEEEv13SSMParamsBase:
.text._Z25selective_scan_fwd_kernelI32Selective_Scan_fwd_kernel_traitsILi32ELi8ELi1ELb0ELb0ELb1ELb0EN3c108BFloat16ENS1_7complexIfEEEEv13SSMParamsBase:
        /* <DEDUP_REMOVED lines=14> */
[C---:B------:R-:W-:Y:S02]  /*00e0*/  @P0 LEA R6, P2, R0.reuse, c[0x0][0x238], 0x2 ;  /* 0x00008e0000060a11 */ /* 0x040fe400078410ff */
[C---:B------:R-:W-:Y:S02]  /*00f0*/  @P1 LEA R8, P3, R0.reuse, c[0x0][0x250], 0x2 ;  /* 0x0000940000081a11 */ /* 0x040fe400078610ff */
[C-C-:B------:R-:W-:Y:S02]  /*0100*/  @P0 LEA.HI.X R7, R0.reuse, c[0x0][0x23c], R3.reuse, 0x2, P2 ;  /* 0x00008f0000070a11 */ /* 0x140fe400010f1403 */
[----:B-1----:R-:W-:Y:S01]  /*0110*/  IADD3 R10, R5, 0xffffffe, RZ ;  /* 0x0ffffffe050a7810 */ /* 0x002fe20007ffe0ff */
[----:B------:R-:W0:Y:S01]  /*0120*/  S2UR UR6, SR_CTAID.X ;  /* 0x00000000000679c3 */ /* 0x000e220000002500 */
[----:B------:R-:W-:Y:S01]  /*0130*/  @P1 LEA.HI.X R9, R0, c[0x0][0x254], R3, 0x2, P3 ;  /* 0x0000950000091a11 */ /* 0x000fe200018f1403 */
[----:B------:R1:W5:Y:S01]  /*0140*/  @P0 LDG.E R2, [R6.64] ;  /* 0x0000000406020981 */ /* 0x000362000c1e1900 */
[----:B------:R2:W3:Y:S03]  /*0150*/  F2I.FTZ.U32.TRUNC.NTZ R11, R10 ;  /* 0x0000000a000b7305 */ /* 0x0004e6000021f000 */
[----:B------:R4:W5:Y:S01]  /*0160*/  @P1 LDG.E R4, [R8.64] ;  /* 0x0000000408041981 */ /* 0x000962000c1e1900 */
[----:B--2---:R-:W-:Y:S01]  /*0170*/  HFMA2.MMA R10, -RZ, RZ, 0, 0 ;  /* 0x00000000ff0a7435 */ /* 0x004fe200000001ff */
[----:B-1----:R-:W-:-:S02]  /*0180*/  MOV R6, c[0x0][0x174] ;  /* 0x00005d0000067a02 */ /* 0x002fc40000000f00 */
[----:B----4-:R-:W-:Y:S02]  /*0190*/  IABS R8, R0 ;  /* 0x0000000000087213 */ /* 0x010fe40000000000 */
[----:B------:R-:W-:Y:S02]  /*01a0*/  ISETP.GE.AND P0, PT, R6, 0x1, PT ;  /* 0x000000010600780c */ /* 0x000fe40003f06270 */
[----:B---3--:R-:W-:Y:S02]  /*01b0*/  IADD3 R12, RZ, -R11, RZ ;  /* 0x8000000bff0c7210 */ /* 0x008fe40007ffe0ff */
[----:B------:R-:W-:-:S03]  /*01c0*/  LOP3.LUT R9, R0, c[0x0][0x178], RZ, 0x3c, !PT ;  /* 0x00005e0000097a12 */ /* 0x000fc600078e3cff */
[----:B------:R-:W-:-:S04]  /*01d0*/  IMAD R7, R12, R13, RZ ;  /* 0x0000000d0c077224 */ /* 0x000fc800078e02ff */
[----:B------:R-:W-:-:S06]  /*01e0*/  IMAD.HI.U32 R11, R11, R7, R10 ;  /* 0x000000070b0b7227 */ /* 0x000fcc00078e000a */
[----:B------:R-:W-:-:S05]  /*01f0*/  IMAD.HI.U32 R7, R11, R8, RZ ;  /* 0x000000080b077227 */ /* 0x000fca00078e00ff */
[----:B------:R-:W-:-:S05]  /*0200*/  IADD3 R5, -R7, RZ, RZ ;  /* 0x000000ff07057210 */ /* 0x000fca0007ffe1ff */
[----:B------:R-:W-:Y:S01]  /*0210*/  IMAD R8, R13, R5, R8 ;  /* 0x000000050d087224 */ /* 0x000fe200078e0208 */
[----:B0-----:R-:W-:-:S04]  /*0220*/  MOV R5, UR6 ;  /* 0x0000000600057c02 */ /* 0x001fc80008000f00 */
[----:B------:R-:W-:Y:S02]  /*0230*/  ISETP.GT.U32.AND P1, PT, R13, R8, PT ;  /* 0x000000080d00720c */ /* 0x000fe40003f24070 */
[----:B------:R-:W-:Y:S01]  /*0240*/  SHF.R.S32.HI R6, RZ, 0x1f, R5 ;  /* 0x0000001fff067819 */ /* 0x000fe20000011405 */
[----:B------:R-:W-:Y:S10]  /*0250*/  @!P0 EXIT ;  /* 0x000000000000894d */ /* 0x000ff40003800000 */
[----:B------:R-:W0:Y:S01]  /*0260*/  S2R R80, SR_TID.X ;  /* 0x0000000000507919 */ /* 0x000e220000002100 */
[-C--:B------:R-:W-:Y:S01]  /*0270*/  @!P1 IADD3 R8, R8, -R13.reuse, RZ ;  /* 0x8000000d08089210 */ /* 0x080fe20007ffe0ff */
[----:B------:R-:W-:Y:S01]  /*0280*/  IMAD R10, R6, c[0x0][0x1b0], RZ ;  /* 0x00006c00060a7a24 */ /* 0x000fe200078e02ff */
[----:B------:R-:W-:Y:S01]  /*0290*/  ISETP.GE.AND P2, PT, R9, RZ, PT ;  /* 0x000000ff0900720c */ /* 0x000fe20003f46270 */
[C---:B------:R-:W-:Y:S01]  /*02a0*/  IMAD R11, R3.reuse, c[0x0][0x1d8], RZ ;  /* 0x00007600030b7a24 */ /* 0x040fe200078e02ff */
[----:B------:R-:W-:Y:S01]  /*02b0*/  ISETP.GE.U32.AND P0, PT, R8, R13, PT ;  /* 0x0000000d0800720c */ /* 0x000fe20003f06070 */
[----:B------:R-:W-:Y:S01]  /*02c0*/  IMAD R17, R3, c[0x0][0x1e8], RZ ;  /* 0x00007a0003117a24 */ /* 0x000fe200078e02ff */
[----:B------:R-:W-:Y:S01]  /*02d0*/  @!P1 IADD3 R7, R7, 0x1, RZ ;  /* 0x0000000107079810 */ /* 0x000fe20007ffe0ff */
[----:B------:R-:W-:Y:S01]  /*02e0*/  IMAD.WIDE.U32 R8, R0, c[0x0][0x1d8], RZ ;  /* 0x0000760000087a25 */ /* 0x000fe200078e00ff */
[----:B------:R-:W-:-:S03]  /*02f0*/  ISETP.NE.AND P1, PT, RZ, c[0x0][0x178], PT ;  /* 0x00005e00ff007a0c */ /* 0x000fc60003f25270 */
[C---:B------:R-:W-:Y:S01]  /*0300*/  IMAD R19, R5.reuse, c[0x0][0x1b4], R10 ;  /* 0x00006d0005137a24 */ /* 0x040fe200078e020a */
[----:B------:R-:W-:Y:S01]  /*0310*/  MOV R14, R8 ;  /* 0x00000008000e7202 */ /* 0x000fe20000000f00 */
[C---:B------:R-:W-:Y:S02]  /*0320*/  IMAD R15, R0.reuse, c[0x0][0x1dc], R11 ;  /* 0x00007700000f7a24 */ /* 0x040fe400078e020b */
[----:B------:R-:W-:Y:S02]  /*0330*/  IMAD.WIDE.U32 R12, R5, c[0x0][0x1b0], RZ ;  /* 0x00006c00050c7a25 */ /* 0x000fe400078e00ff */
[----:B------:R-:W-:Y:S02]  /*0340*/  @P0 IADD3 R7, R7, 0x1, RZ ;  /* 0x0000000107070810 */ /* 0x000fe40007ffe0ff */
[C---:B------:R-:W-:Y:S01]  /*0350*/  IMAD.WIDE.U32 R10, R0.reuse, c[0x0][0x1e8], RZ ;  /* 0x00007a00000a7a25 */ /* 0x040fe200078e00ff */
[----:B------:R-:W-:Y:S02]  /*0360*/  IADD3 R13, R13, R19, RZ ;  /* 0x000000130d0d7210 */ /* 0x000fe40007ffe0ff */
[----:B------:R-:W-:Y:S01]  /*0370*/  MOV R19, R7 ;  /* 0x0000000700137202 */ /* 0x000fe20000000f00 */
[----:B------:R-:W-:Y:S01]  /*0380*/  IMAD R17, R0, c[0x0][0x1ec], R17 ;  /* 0x00007b0000117a24 */ /* 0x000fe200078e0211 */
[----:B0-----:R-:W-:Y:S01]  /*0390*/  SHF.L.U32 R8, R80, 0x3, RZ ;  /* 0x0000000350087819 */ /* 0x001fe200000006ff */
[----:B------:R-:W-:Y:S01]  /*03a0*/  IMAD R16, R6, c[0x0][0x1d0], RZ ;  /* 0x0000740006107a24 */ /* 0x000fe200078e02ff */
[----:B------:R-:W-:Y:S01]  /*03b0*/  LOP3.LUT R7, R80, 0x1f, RZ, 0xc0, !PT ;  /* 0x0000001f50077812 */ /* 0x000fe200078ec0ff */
[----:B------:R-:W-:Y:S01]  /*03c0*/  IMAD R20, R6, c[0x0][0x1e0], RZ ;  /* 0x0000780006147a24 */ /* 0x000fe200078e02ff */
[----:B------:R-:W-:Y:S01]  /*03d0*/  IADD3 R11, R11, R17, RZ ;  /* 0x000000110b0b7210 */ /* 0x000fe20007ffe0ff */
[----:B------:R-:W-:Y:S01]  /*03e0*/  IMAD R21, R5, c[0x0][0x1d4], R16 ;  /* 0x0000750005157a24 */ /* 0x000fe200078e0210 */
[----:B------:R-:W-:-:S02]  /*03f0*/  LOP3.LUT R8, R8, 0xffffff00, RZ, 0xc0, !PT ;  /* 0xffffff0008087812 */ /* 0x000fc400078ec0ff */
[----:B------:R-:W-:Y:S01]  /*0400*/  IADD3 R15, R9, R15, RZ ;  /* 0x0000000f090f7210 */ /* 0x000fe20007ffe0ff */
[----:B------:R-:W-:Y:S01]  /*0410*/  IMAD.WIDE.U32 R16, R5, c[0x0][0x1e0], R10 ;  /* 0x0000780005107a25 */ /* 0x000fe200078e000a */
[----:B------:R-:W-:Y:S02]  /*0420*/  LOP3.LUT R9, R8, R7, RZ, 0xfc, !PT ;  /* 0x0000000708097212 */ /* 0x000fe400078efcff */
[----:B------:R-:W-:Y:S01]  /*0430*/  @!P2 IADD3 R19, -R19, RZ, RZ ;  /* 0x000000ff1313a210 */ /* 0x000fe20007ffe1ff */
[C---:B------:R-:W-:Y:S01]  /*0440*/  IMAD R11, R5.reuse, c[0x0][0x1e4], R20 ;  /* 0x00007900050b7a24 */ /* 0x040fe200078e0214 */
[----:B------:R-:W-:Y:S01]  /*0450*/  @!P1 LOP3.LUT R19, RZ, c[0x0][0x178], RZ, 0x33, !PT ;  /* 0x00005e00ff139a12 */ /* 0x000fe200078e33ff */
[----:B------:R-:W-:Y:S01]  /*0460*/  IMAD.WIDE.U32 R14, R5, c[0x0][0x1d0], R14 ;  /* 0x00007400050e7a25 */ /* 0x000fe200078e000e */
[----:B------:R-:W-:Y:S02]  /*0470*/  SHF.R.S32.HI R10, RZ, 0x1f, R9 ;  /* 0x0000001fff0a7819 */ /* 0x000fe40000011409 */
[----:B------:R-:W-:Y:S01]  /*0480*/  IADD3 R129, P1, R9, R16, RZ ;  /* 0x0000001009817210 */ /* 0x000fe20007f3e0ff */
[----:B------:R-:W-:Y:S01]  /*0490*/  IMAD.WIDE.U32 R12, R19, c[0x0][0x1c8], R12 ;  /* 0x00007200130c7a25 */ /* 0x000fe200078e000c */
[----:B------:R-:W-:-:S02]  /*04a0*/  SHF.R.S32.HI R18, RZ, 0x1f, R19 ;  /* 0x0000001fff127819 */ /* 0x000fc40000011413 */
[----:B------:R-:W-:Y:S02]  /*04b0*/  IADD3.X R16, R10, R17, R11, P1, !PT ;  /* 0x000000110a107210 */ /* 0x000fe40000ffe40b */
[----:B------:R-:W0:Y:S01]  /*04c0*/  S2R R11, SR_LANEID ;  /* 0x00000000000b7919 */ /* 0x000e220000000000 */
[----:B------:R-:W-:Y:S01]  /*04d0*/  IMAD R18, R18, c[0x0][0x1c8], RZ ;  /* 0x0000720012127a24 */ /* 0x000fe200078e02ff */
[----:B------:R-:W-:Y:S02]  /*04e0*/  IADD3 R131, P0, R9, R14, RZ ;  /* 0x0000000e09837210 */ /* 0x000fe40007f1e0ff */
[----:B------:R-:W-:Y:S01]  /*04f0*/  LEA R128, P2, R129, c[0x0][0x248], 0x1 ;  /* 0x0000920081807a11 */ /* 0x000fe200078408ff */
[----:B------:R-:W-:Y:S01]  /*0500*/  IMAD R41, R19, c[0x0][0x1cc], R18 ;  /* 0x0000730013297a24 */ /* 0x000fe200078e0212 */
[----:B------:R-:W-:Y:S02]  /*0510*/  IADD3.X R14, R10, R15, R21, P0, !PT ;  /* 0x0000000f0a0e7210 */ /* 0x000fe400007fe415 */
[----:B------:R-:W-:-:S02]  /*0520*/  LEA R130, P1, R131, c[0x0][0x240], 0x1 ;  /* 0x0000900083827a11 */ /* 0x000fc400078208ff */
[----:B------:R-:W-:Y:S02]  /*0530*/  LEA R40, P0, R12, c[0x0][0x230], 0x1 ;  /* 0x00008c000c287a11 */ /* 0x000fe400078008ff */
[----:B------:R-:W-:Y:S02]  /*0540*/  IADD3 R41, R13, R41, RZ ;  /* 0x000000290d297210 */ /* 0x000fe40007ffe0ff */
[----:B------:R-:W-:Y:S02]  /*0550*/  IADD3 R126, R8, R9, RZ ;  /* 0x00000009087e7210 */ /* 0x000fe40007ffe0ff */
[----:B------:R-:W-:Y:S02]  /*0560*/  LEA.HI.X R131, R131, c[0x0][0x244], R14, 0x1, P1 ;  /* 0x0000910083837a11 */ /* 0x000fe400008f0c0e */
[----:B------:R-:W-:Y:S02]  /*0570*/  LEA.HI.X R129, R129, c[0x0][0x24c], R16, 0x1, P2 ;  /* 0x0000930081817a11 */ /* 0x000fe400010f0c10 */
[----:B------:R-:W-:-:S02]  /*0580*/  LEA.HI.X R41, R12, c[0x0][0x234], R41, 0x1, P0 ;  /* 0x00008d000c297a11 */ /* 0x000fc400000f0c29 */
[----:B------:R-:W-:Y:S02]  /*0590*/  MOV R12, RZ ;  /* 0x000000ff000c7202 */ /* 0x000fe40000000f00 */
[----:B------:R-:W-:Y:S02]  /*05a0*/  SHF.R.S32.HI R127, RZ, 0x1f, R126 ;  /* 0x0000001fff7f7819 */ /* 0x000fe4000001147e */
        /* <DEDUP_REMOVED lines=14> */
[----:B0-----:R-:W-:Y:S02]  /*0690*/  IADD3 R27, R126, 0x1e0, RZ ;  /* 0x000001e07e1b7810 */ /* 0x001fe40007ffe0ff */
.L_x_2107:
[----:B------:R-:W-:Y:S01]  /*06a0*/  BAR.SYNC.DEFER_BLOCKING 0x0 ;  /* 0x0000000000007b1d */ /* 0x000fe20000010000 */
[----:B0-----:R-:W-:Y:S02]  /*06b0*/  MOV R29, 0xffffff00 ;  /* 0xffffff00001d7802 */ /* 0x001fe40000000f00 */
[----:B------:R-:W-:-:S02]  /*06c0*/  LOP3.LUT R37, R8, 0x20, R7, 0xfe, !PT ;  /* 0x0000002008257812 */ /* 0x000fc400078efe07 */
[--C-:B------:R-:W-:Y:S01]  /*06d0*/  LOP3.LUT R39, R8, 0x40, R7.reuse, 0xfe, !PT ;  /* 0x0000004008277812 */ /* 0x100fe200078efe07 */
[----:B------:R-:W-:Y:S01]  /*06e0*/  IMAD R42, R12, R29, c[0x0][0x168] ;  /* 0x00005a000c2a7624 */ /* 0x000fe200078e021d */
[----:B------:R-:W-:Y:S02]  /*06f0*/  LOP3.LUT R43, R8, 0x60, R7, 0xfe, !PT ;  /* 0x00000060082b7812 */ /* 0x000fe400078efe07 */
[----:B------:R-:W-:Y:S02]  /*0700*/  PRMT R28, RZ, 0x7610, R28 ;  /* 0x00007610ff1c7816 */ /* 0x000fe4000000001c */
[-C--:B------:R-:W-:Y:S02]  /*0710*/  ISETP.GE.AND P0, PT, R9, R42.reuse, PT ;  /* 0x0000002a0900720c */ /* 0x080fe40003f06270 */
[-C--:B------:R-:W-:Y:S02]  /*0720*/  ISETP.GE.AND P1, PT, R37, R42.reuse, PT ;  /* 0x0000002a2500720c */ /* 0x080fe40003f26270 */
[----:B------:R-:W-:-:S02]  /*0730*/  ISETP.GE.AND P2, PT, R39, R42, PT ;  /* 0x0000002a2700720c */ /* 0x000fc40003f46270 */
[----:B------:R-:W-:Y:S02]  /*0740*/  ISETP.GE.AND P3, PT, R43, R42, PT ;  /* 0x0000002a2b00720c */ /* 0x000fe40003f66270 */
[----:B------:R-:W-:Y:S02]  /*0750*/  PRMT R29, RZ, 0x7610, R29 ;  /* 0x00007610ff1d7816 */ /* 0x000fe4000000001d */
[----:B------:R-:W-:Y:S02]  /*0760*/  PRMT R30, RZ, 0x7610, R30 ;  /* 0x00007610ff1e7816 */ /* 0x000fe4000000001e */
[----:B------:R-:W-:Y:S01]  /*0770*/  PRMT R31, RZ, 0x7610, R31 ;  /* 0x00007610ff1f7816 */ /* 0x000fe2000000001f */
[----:B------:R-:W2:Y:S01]  /*0780*/  @!P0 LDG.E.U16 R28, [R130.64] ;  /* 0x00000004821c8981 */ /* 0x000ea2000c1e1500 */
[C-C-:B------:R-:W-:Y:S02]  /*0790*/  LOP3.LUT R45, R8.reuse, 0x80, R7.reuse, 0xfe, !PT ;  /* 0x00000080082d7812 */ /* 0x140fe400078efe07 */
[C-C-:B------:R-:W-:Y:S01]  /*07a0*/  LOP3.LUT R47, R8.reuse, 0xa0, R7.reuse, 0xfe, !PT ;  /* 0x000000a0082f7812 */ /* 0x140fe200078efe07 */
[----:B------:R-:W3:Y:S01]  /*07b0*/  @!P1 LDG.E.U16 R29, [R130.64+0x40] ;  /* 0x00004004821d9981 */ /* 0x000ee2000c1e1500 */
[----:B------:R-:W-:-:S02]  /*07c0*/  LOP3.LUT R49, R8, 0xc0, R7, 0xfe, !PT ;  /* 0x000000c008317812 */ /* 0x000fc400078efe07 */
[----:B------:R-:W-:Y:S01]  /*07d0*/  LOP3.LUT R53, R8, 0xe0, R7, 0xfe, !PT ;  /* 0x000000e008357812 */ /* 0x000fe200078efe07 */
[----:B------:R-:W4:Y:S01]  /*07e0*/  @!P2 LDG.E.U16 R30, [R130.64+0x80] ;  /* 0x00008004821ea981 */ /* 0x000f22000c1e1500 */
[-C--:B------:R-:W-:Y:S02]  /*07f0*/  ISETP.GE.AND P0, PT, R45, R42.reuse, PT ;  /* 0x0000002a2d00720c */ /* 0x080fe40003f06270 */
[-C--:B------:R-:W-:Y:S01]  /*0800*/  ISETP.GE.AND P1, PT, R47, R42.reuse, PT ;  /* 0x0000002a2f00720c */ /* 0x080fe20003f26270 */
[----:B------:R-:W4:Y:S01]  /*0810*/  @!P3 LDG.E.U16 R31, [R130.64+0xc0] ;  /* 0x0000c004821fb981 */ /* 0x000f22000c1e1500 */
[-C--:B------:R-:W-:Y:S02]  /*0820*/  ISETP.GE.AND P2, PT, R49, R42.reuse, PT ;  /* 0x0000002a3100720c */ /* 0x080fe40003f46270 */
[----:B------:R-:W-:Y:S02]  /*0830*/  ISETP.GE.AND P3, PT, R53, R42, PT ;  /* 0x0000002a3500720c */ /* 0x000fe40003f66270 */
[----:B------:R-:W-:-:S02]  /*0840*/  PRMT R32, RZ, 0x7610, R32 ;  /* 0x00007610ff207816 */ /* 0x000fc40000000020 */
        /* <DEDUP_REMOVED lines=8> */
[----:B------:R-:W-:Y:S02]  /*08d0*/  IADD3 R38, R11, 0x40, RZ ;  /* 0x000000400b267810 */ /* 0x000fe40007ffe0ff */
[----:B------:R-:W-:Y:S02]  /*08e0*/  ISETP.GE.AND P3, PT, R43, R42, PT ;  /* 0x0000002a2b00720c */ /* 0x000fe40003f66270 */
[C---:B------:R-:W-:Y:S02]  /*08f0*/  IADD3 R44, R11.reuse, 0x60, RZ ;  /* 0x000000600b2c7810 */ /* 0x040fe40007ffe0ff */
[-C--:B------:R-:W-:Y:S02]  /*0900*/  LEA.HI.SX32 R43, R11, R11.reuse, 0x1b ;  /* 0x0000000b0b2b7211 */ /* 0x080fe400078fdaff */
[-C--:B------:R-:W-:Y:S02]  /*0910*/  LEA.HI.SX32 R36, R36, R11.reuse, 0x1b ;  /* 0x0000000b24247211 */ /* 0x080fe400078fdaff */
[----:B------:R-:W-:-:S02]  /*0920*/  LEA.HI.SX32 R38, R38, R11, 0x1b ;  /* 0x0000000b26267211 */ /* 0x000fc400078fdaff */
[----:B------:R-:W-:Y:S02]  /*0930*/  LEA.HI.SX32 R46, R44, R11, 0x1b ;  /* 0x0000000b2c2e7211 */ /* 0x000fe400078fdaff */
[----:B------:R-:W-:Y:S02]  /*0940*/  ISETP.GE.AND P2, PT, R45, R42, PT ;  /* 0x0000002a2d00720c */ /* 0x000fe40003f46270 */
[----:B------:R-:W-:Y:S02]  /*0950*/  SHF.L.U32 R43, R43, 0x1, RZ ;  /* 0x000000012b2b7819 */ /* 0x000fe400000006ff */
[----:B------:R-:W-:Y:S02]  /*0960*/  SHF.L.U32 R44, R36, 0x1, RZ ;  /* 0x00000001242c7819 */ /* 0x000fe400000006ff */
[----:B------:R-:W-:Y:S02]  /*0970*/  SHF.L.U32 R45, R38, 0x1, RZ ;  /* 0x00000001262d7819 */ /* 0x000fe400000006ff */
[----:B------:R-:W-:-:S02]  /*0980*/  IADD3 R36, R11, 0x80, RZ ;  /* 0x000000800b247810 */ /* 0x000fc40007ffe0ff */
[C---:B------:R-:W-:Y:S02]  /*0990*/  IADD3 R38, R11.reuse, 0xa0, RZ ;  /* 0x000000a00b267810 */ /* 0x040fe40007ffe0ff */
[C---:B------:R-:W-:Y:S02]  /*09a0*/  IADD3 R48, R11.reuse, 0xc0, RZ ;  /* 0x000000c00b307810 */ /* 0x040fe40007ffe0ff */
[----:B------:R-:W-:Y:S02]  /*09b0*/  IADD3 R50, R11, 0xe0, RZ ;  /* 0x000000e00b327810 */ /* 0x000fe40007ffe0ff */
[-C--:B------:R-:W-:Y:S02]  /*09c0*/  LEA.HI.SX32 R36, R36, R11.reuse, 0x1b ;  /* 0x0000000b24247211 */ /* 0x080fe400078fdaff */
[----:B------:R-:W-:Y:S02]  /*09d0*/  ISETP.GE.AND P0, PT, R49, R42, PT ;  /* 0x0000002a3100720c */ /* 0x000fe40003f06270 */
[----:B------:R-:W-:-:S02]  /*09e0*/  LEA.HI.SX32 R38, R38, R11, 0x1b ;  /* 0x0000000b26267211 */ /* 0x000fc400078fdaff */
[-C--:B------:R-:W-:Y:S02]  /*09f0*/  LEA.HI.SX32 R49, R48, R11.reuse, 0x1b ;  /* 0x0000000b30317211 */ /* 0x080fe400078fdaff */
[----:B------:R-:W-:Y:S02]  /*0a00*/  ISETP.GE.AND P1, PT, R47, R42, PT ;  /* 0x0000002a2f00720c */ /* 0x000fe40003f26270 */
[----:B------:R-:W-:Y:S02]  /*0a10*/  SHF.L.U32 R46, R46, 0x1, RZ ;  /* 0x000000012e2e7819 */ /* 0x000fe400000006ff */
[----:B------:R-:W-:Y:S02]  /*0a20*/  LEA.HI.SX32 R50, R50, R11, 0x1b ;  /* 0x0000000b32327211 */ /* 0x000fe400078fdaff */
[----:B------:R-:W-:Y:S02]  /*0a30*/  SHF.L.U32 R47, R36, 0x1, RZ ;  /* 0x00000001242f7819 */ /* 0x000fe400000006ff */
[----:B------:R-:W-:-:S02]  /*0a40*/  SHF.L.U32 R48, R38, 0x1, RZ ;  /* 0x0000000126307819 */ /* 0x000fc400000006ff */
[----:B------:R-:W-:Y:S02]  /*0a50*/  SHF.L.U32 R49, R49, 0x1, RZ ;  /* 0x0000000131317819 */ /* 0x000fe400000006ff */
[----:B------:R-:W-:Y:S02]  /*0a60*/  SHF.L.U32 R50, R50, 0x1, RZ ;  /* 0x0000000132327819 */ /* 0x000fe400000006ff */
[-C--:B------:R-:W-:Y:S02]  /*0a70*/  ISETP.GE.AND P6, PT, R37, R42.reuse, PT ;  /* 0x0000002a2500720c */ /* 0x080fe40003fc6270 */
[-C--:B------:R-:W-:Y:S02]  /*0a80*/  ISETP.GE.AND P5, PT, R9, R42.reuse, PT ;  /* 0x0000002a0900720c */ /* 0x080fe40003fa6270 */
[----:B------:R-:W-:Y:S01]  /*0a90*/  ISETP.GE.AND P4, PT, R39, R42, PT ;  /* 0x0000002a2700720c */ /* 0x000fe20003f86270 */
[----:B--2---:R0:W-:Y:S04]  /*0aa0*/  STS.U16 [R43], R28 ;  /* 0x0000001c2b007388 */ /* 0x0041e80000000400 */
[----:B---3--:R1:W-:Y:S01]  /*0ab0*/  STS.U16 [R44+0x40], R29 ;  /* 0x0000401d2c007388 */ /* 0x0083e20000000400 */
[----:B0-----:R-:W-:-:S03]  /*0ac0*/  SHF.L.U32 R28, R11, 0x3, RZ ;  /* 0x000000030b1c7819 */ /* 0x001fc600000006ff */
[----:B----4-:R0:W-:Y:S01]  /*0ad0*/  STS.U16 [R45+0x80], R30 ;  /* 0x0000801e2d007388 */ /* 0x0101e20000000400 */
        /* <DEDUP_REMOVED lines=18> */
[----:B------:R-:W-:Y:S02]  /*0c00*/  PRMT R28, RZ, 0x7610, R28 ;  /* 0x00007610ff1c7816 */ /* 0x000fe4000000001c */
[----:B0-----:R-:W-:Y:S02]  /*0c10*/  PRMT R30, RZ, 0x7610, R30 ;  /* 0x00007610ff1e7816 */ /* 0x001fe4000000001e */
[----:B--2---:R-:W-:Y:S02]  /*0c20*/  PRMT R31, RZ, 0x7610, R31 ;  /* 0x00007610ff1f7816 */ /* 0x004fe4000000001f */
[----:B---3--:R-:W-:Y:S02]  /*0c30*/  PRMT R32, RZ, 0x7610, R32 ;  /* 0x00007610ff207816 */ /* 0x008fe40000000020 */
[----:B----4-:R-:W-:Y:S02]  /*0c40*/  PRMT R33, RZ, 0x7610, R33 ;  /* 0x00007610ff217816 */ /* 0x010fe40000000021 */
[----:B------:R-:W-:-:S02]  /*0c50*/  PRMT R34, RZ, 0x7610, R34 ;  /* 0x00007610ff227816 */ /* 0x000fc40000000022 */
[----:B------:R-:W-:Y:S01]  /*0c60*/  PRMT R35, RZ, 0x7610, R35 ;  /* 0x00007610ff237816 */ /* 0x000fe20000000023 */
        /* <DEDUP_REMOVED lines=11> */
[----:B---3--:R-:W-:Y:S04]  /*0d20*/  STS.U16 [R43], R28 ;  /* 0x0000001c2b007388 */ /* 0x008fe80000000400 */
        /* <DEDUP_REMOVED lines=13> */
[----:B------:R-:W3:Y:S04]  /*0e00*/  LDS.U16 R31, [R51+0xa] ;  /* 0x00000a00331f7984 */ /* 0x000ee80000000400 */
[----:B------:R-:W4:Y:S04]  /*0e10*/  LDS.U16 R32, [R51+0xc] ;  /* 0x00000c0033207984 */ /* 0x000f280000000400 */
[----:B------:R-:W4:Y:S01]  /*0e20*/  LDS.U16 R33, [R51+0xe] ;  /* 0x00000e0033217984 */ /* 0x000f220000000400 */
[----:B0-----:R-:W-:-:S05]  /*0e30*/  PRMT R35, RZ, 0x5410, R36 ;  /* 0x00005410ff237816 */ /* 0x001fca0000000024 */
[----:B-----5:R-:W-:-:S05]  /*0e40*/  FADD.FTZ R52, R35, R4 ;  /* 0x0000000423347221 */ /* 0x020fca0000010000 */
[----:B------:R-:W-:-:S04]  /*0e50*/  FSETP.GTU.FTZ.AND P2, PT, R52, 20, PT ;  /* 0x41a000003400780b */ /* 0x000fc80003f5c000 */
[----:B------:R-:W-:Y:S02]  /*0e60*/  ISETP.EQ.OR P4, PT, RZ, UR6, P2 ;  /* 0x00000006ff007c0c */ /* 0x000fe40009782670 */
[----:B-1----:R-:W-:Y:S02]  /*0e70*/  PRMT R57, RZ, 0x5410, R30 ;  /* 0x00005410ff397816 */ /* 0x002fe4000000001e */
[----:B--2---:R-:W-:Y:S02]  /*0e80*/  PRMT R37, RZ, 0x5410, R37 ;  /* 0x00005410ff257816 */ /* 0x004fe40000000025 */
[----:B---3--:R-:W-:Y:S02]  /*0e90*/  PRMT R39, RZ, 0x5410, R28 ;  /* 0x00005410ff277816 */ /* 0x008fe4000000001c */
[----:B----4-:R-:W-:Y:S02]  /*0ea0*/  PRMT R29, RZ, 0x5410, R29 ;  /* 0x00005410ff1d7816 */ /* 0x010fe4000000001d */
[----:B------:R-:W-:-:S02]  /*0eb0*/  PRMT R31, RZ, 0x5410, R31 ;  /* 0x00005410ff1f7816 */ /* 0x000fc4000000001f */
[----:B------:R-:W-:Y:S01]  /*0ec0*/  PRMT R59, RZ, 0x5410, R32 ;  /* 0x00005410ff3b7816 */ /* 0x000fe20000000020 */
[--C-:B------:R-:W-:Y:S01]  /*0ed0*/  FADD.FTZ R56, R57, R4.reuse ;  /* 0x0000000439387221 */ /* 0x100fe20000010000 */
[----:B------:R-:W-:Y:S01]  /*0ee0*/  PRMT R33, RZ, 0x5410, R33 ;  /* 0x00005410ff217816 */ /* 0x000fe20000000021 */
[--C-:B------:R-:W-:Y:S02]  /*0ef0*/  FADD.FTZ R53, R37, R4.reuse ;  /* 0x0000000425357221 */ /* 0x100fe40000010000 */
[--C-:B------:R-:W-:Y:S02]  /*0f00*/  FADD.FTZ R54, R39, R4.reuse ;  /* 0x0000000427367221 */ /* 0x100fe40000010000 */
[--C-:B------:R-:W-:Y:S02]  /*0f10*/  FADD.FTZ R55, R29, R4.reuse ;  /* 0x000000041d377221 */ /* 0x100fe40000010000 */
[--C-:B------:R-:W-:Y:S02]  /*0f20*/  FADD.FTZ R57, R31, R4.reuse ;  /* 0x000000041f397221 */ /* 0x100fe40000010000 */
[--C-:B------:R-:W-:Y:S01]  /*0f30*/  FADD.FTZ R58, R59, R4.reuse ;  /* 0x000000043b3a7221 */ /* 0x100fe20000010000 */
[----:B------:R-:W-:Y:S01]  /*0f40*/  FSETP.GTU.FTZ.AND P5, PT, R53, 20, PT ;  /* 0x41a000003500780b */ /* 0x000fe20003fbc000 */
[----:B------:R-:W-:Y:S01]  /*0f50*/  FADD.FTZ R59, R33, R4 ;  /* 0x00000004213b7221 */ /* 0x000fe20000010000 */
[----:B------:R-:W-:-:S02]  /*0f60*/  FSETP.GTU.FTZ.AND P1, PT, R54, 20, PT ;  /* 0x41a000003600780b */ /* 0x000fc40003f3c000 */
[----:B------:R-:W-:Y:S02]  /*0f70*/  FSETP.GTU.FTZ.AND P0, PT, R55, 20, PT ;  /* 0x41a000003700780b */ /* 0x000fe40003f1c000 */
[----:B------:R-:W-:Y:S02]  /*0f80*/  FSETP.GTU.FTZ.AND P6, PT, R56, 20, PT ;  /* 0x41a000003800780b */ /* 0x000fe40003fdc000 */
[----:B------:R-:W-:Y:S02]  /*0f90*/  FSETP.GTU.FTZ.AND P3, PT, R57, 20, PT ;  /* 0x41a000003900780b */ /* 0x000fe40003f7c000 */
[----:B------:R-:W-:Y:S01]  /*0fa0*/  FSETP.GTU.FTZ.AND P2, PT, R58, 20, PT ;  /* 0x41a000003a00780b */ /* 0x000fe20003f5c000 */
        /* <DEDUP_REMOVED lines=32> */
.L_x_2085:
[----:B------:R-:W-:Y:S05]  /*11b0*/  BSYNC B0 ;  /* 0x0000000000007941 */ /* 0x000fea0003800000 */
.L_x_2084:
        /* <DEDUP_REMOVED lines=8> */
[----:B------:R-:W-:Y:S02]  /*1240*/  ISETP.EQ.OR P4, PT, RZ, UR6, P4 ;  /* 0x00000006ff007c0c */ /* 0x000fe4000a782670 */
[----:B------:R-:W-:Y:S01]  /*1250*/  MOV R31, c[0x0][0x16c] ;  /* 0x00005b00001f7a02 */ /* 0x000fe20000000f00 */
        /* <DEDUP_REMOVED lines=32> */
.L_x_2087:
[----:B------:R-:W-:Y:S05]  /*1460*/  BSYNC B0 ;  /* 0x0000000000007941 */ /* 0x000fea0003800000 */
.L_x_2086:
        /* <DEDUP_REMOVED lines=33> */
.L_x_2089:
[----:B------:R-:W-:Y:S05]  /*1680*/  BSYNC B0 ;  /* 0x0000000000007941 */ /* 0x000fea0003800000 */
.L_x_2088:
        /* <DEDUP_REMOVED lines=33> */
.L_x_2091:
[----:B------:R-:W-:Y:S05]  /*18a0*/  BSYNC B0 ;  /* 0x0000000000007941 */ /* 0x000fea0003800000 */
.L_x_2090:
        /* <DEDUP_REMOVED lines=33> */
.L_x_2093:
[----:B------:R-:W-:Y:S05]  /*1ac0*/  BSYNC B0 ;  /* 0x0000000000007941 */ /* 0x000fea0003800000 */
.L_x_2092:
        /* <DEDUP_REMOVED lines=33> */
.L_x_2095:
[----:B------:R-:W-:Y:S05]  /*1ce0*/  BSYNC B0 ;  /* 0x0000000000007941 */ /* 0x000fea0003800000 */
.L_x_2094:
        /* <DEDUP_REMOVED lines=33> */
.L_x_2097:
[----:B------:R-:W-:Y:S05]  /*1f00*/  BSYNC B0 ;  /* 0x0000000000007941 */ /* 0x000fea0003800000 */
.L_x_2096:
        /* <DEDUP_REMOVED lines=33> */
.L_x_2099:
[----:B------:R-:W-:Y:S05]  /*2120*/  BSYNC B0 ;  /* 0x0000000000007941 */ /* 0x000fea0003800000 */
.L_x_2098:
[----:B------:R-:W-:Y:S01]  /*2130*/  ISETP.GE.AND P0, PT, R31, 0x1, PT ;  /* 0x000000011f00780c */ /* 0x000fe20003f06270 */
[----:B------:R-:W-:Y:S01]  /*2140*/  BAR.SYNC.DEFER_BLOCKING 0x0 ;  /* 0x0000000000007b1d */ /* 0x000fe20000010000 */
[----:B------:R-:W-:Y:S02]  /*2150*/  PRMT R61, RZ, 0x5410, R61 ;  /* 0x00005410ff3d7816 */ /* 0x000fe4000000003d */
[----:B------:R-:W-:Y:S02]  /*2160*/  PRMT R60, RZ, 0x5410, R60 ;  /* 0x00005410ff3c7816 */ /* 0x000fe4000000003c */
[----:B------:R-:W-:Y:S01]  /*2170*/  PRMT R63, RZ, 0x5410, R63 ;  /* 0x00005410ff3f7816 */ /* 0x000fe2000000003f */
[-C--:B------:R-:W-:Y:S01]  /*2180*/  FMUL.FTZ R72, R61, R2.reuse ;  /* 0x000000023d487220 */ /* 0x080fe20000410000 */
        /* <DEDUP_REMOVED lines=9> */
[----:B------:R-:W-:-:S02]  /*2220*/  FMUL.FTZ R77, R64, R2 ;  /* 0x00000002404d7220 */ /* 0x000fc40000410000 */
[-C--:B------:R-:W-:Y:S02]  /*2230*/  FMUL.FTZ R78, R67, R2.reuse ;  /* 0x00000002434e7220 */ /* 0x080fe40000410000 */
[----:B------:R-:W-:Y:S01]  /*2240*/  FMUL.FTZ R79, R66, R2 ;  /* 0x00000002424f7220 */ /* 0x000fe20000410000 */
[----:B------:R-:W-:Y:S05]  /*2250*/  @!P0 BRA `(.L_x_2100) ;  /* 0x000024c000008947 */ /* 0x000fea0003800000 */
[----:B------:R-:W-:Y:S01]  /*2260*/  ISETP.NE.AND P0, PT, R7, RZ, PT ;  /* 0x000000ff0700720c */ /* 0x000fe20003f05270 */
[----:B------:R-:W-:-:S03]  /*2270*/  HFMA2.MMA R81, -RZ, RZ, 0, 0 ;  /* 0x00000000ff517435 */ /* 0x000fc600000001ff */
[----:B------:R-:W-:-:S06]  /*2280*/  ISETP.EQ.OR P0, PT, R12, RZ, P0 ;  /* 0x000000ff0c00720c */ /* 0x000fcc0000702670 */
.L_x_2103:
        /* <DEDUP_REMOVED lines=10> */
[----:B------:R-:W-:Y:S02]  /*2330*/  LEA.HI.X R29, R30, c[0x0][0x224], R29, 0x3, P1 ;  /* 0x000089001e1d7a11 */ /* 0x000fe400008f1c1d */
[----:B------:R-:W-:-:S04]  /*2340*/  MOV R31, 0xffffff00 ;  /* 0xffffff00001f7802 */ /* 0x000fc80000000f00 */
[----:B------:R-:W2:Y:S01]  /*2350*/  LDG.E.64 R28, [R28.64] ;  /* 0x000000041c1c7981 */ /* 0x000ea2000c1e1b00 */
[----:B------:R-:W-:Y:S01]  /*2360*/  IMAD R42, R12, R31, c[0x0][0x168] ;  /* 0x00005a000c2a7624 */ /* 0x000fe200078e021f */
[----:B------:R-:W-:Y:S01]  /*2370*/  PRMT R87, RZ, 0x7610, R87 ;  /* 0x00007610ff577816 */ /* 0x000fe20000000057 */
[----:B------:R-:W-:Y:S01]  /*2380*/  IMAD R30, R68, c[0x0][0x1c0], RZ ;  /* 0x00007000441e7a24 */ /* 0x000fe200078e02ff */
[----:B------:R-:W-:Y:S01]  /*2390*/  PRMT R82, RZ, 0x7610, R82 ;  /* 0x00007610ff527816 */ /* 0x000fe20000000052 */
[----:B------:R-:W-:Y:S01]  /*23a0*/  IMAD.WIDE.U32 R32, R81, c[0x0][0x1c0], R126 ;  /* 0x0000700051207a25 */ /* 0x000fe200078e007e */
[----:B------:R-:W-:-:S03]  /*23b0*/  SHF.L.U32 R34, R42, 0x1, RZ ;  /* 0x000000012a227819 */ /* 0x000fc600000006ff */
[----:B------:R-:W-:Y:S01]  /*23c0*/  IMAD R31, R81, c[0x0][0x1c4], R30 ;  /* 0x00007100511f7a24 */ /* 0x000fe200078e021e */
[----:B------:R-:W-:Y:S02]  /*23d0*/  ISETP.GE.AND P1, PT, R13, R34, PT ;  /* 0x000000220d00720c */ /* 0x000fe40003f26270 */
[----:B------:R-:W-:Y:S02]  /*23e0*/  LEA R30, P2, R32, R40, 0x1 ;  /* 0x00000028201e7211 */ /* 0x000fe400078408ff */
[----:B------:R-:W-:Y:S02]  /*23f0*/  IADD3 R31, R33, R31, RZ ;  /* 0x0000001f211f7210 */ /* 0x000fe40007ffe0ff */
[-C--:B------:R-:W-:Y:S02]  /*2400*/  ISETP.GE.AND P6, PT, R126, R34.reuse, PT ;  /* 0x000000227e00720c */ /* 0x080fe40003fc6270 */
[----:B------:R-:W-:Y:S02]  /*2410*/  LEA.HI.X R31, R32, R41, R31, 0x1, P2 ;  /* 0x00000029201f7211 */ /* 0x000fe400010f0c1f */
[----:B------:R-:W-:-:S02]  /*2420*/  ISETP.GE.AND P2, PT, R14, R34, PT ;  /* 0x000000220e00720c */ /* 0x000fc40003f46270 */
[-C--:B------:R-:W-:Y:S01]  /*2430*/  ISETP.GE.AND P3, PT, R15, R34.reuse, PT ;  /* 0x000000220f00720c */ /* 0x080fe20003f66270 */
[----:B------:R0:W3:Y:S01]  /*2440*/  @!P1 LDG.E.U16 R87, [R30.64+0x40] ;  /* 0x000040041e579981 */ /* 0x0000e2000c1e1500 */
[-C--:B------:R-:W-:Y:S02]  /*2450*/  ISETP.GE.AND P1, PT, R19, R34.reuse, PT ;  /* 0x000000221300720c */ /* 0x080fe40003f26270 */
[-C--:B------:R-:W-:Y:S02]  /*2460*/  ISETP.GE.AND P4, PT, R16, R34.reuse, PT ;  /* 0x000000221000720c */ /* 0x080fe40003f86270 */
[----:B------:R-:W-:Y:S01]  /*2470*/  PRMT R85, RZ, 0x7610, R85 ;  /* 0x00007610ff557816 */ /* 0x000fe20000000055 */
[----:B------:R0:W4:Y:S01]  /*2480*/  @!P6 LDG.E.U16 R82, [R30.64] ;  /* 0x000000041e52e981 */ /* 0x000122000c1e1500 */
[----:B------:R-:W-:Y:S02]  /*2490*/  PRMT R90, RZ, 0x7610, R90 ;  /* 0x00007610ff5a7816 */ /* 0x000fe4000000005a */
[----:B------:R-:W-:-:S02]  /*24a0*/  ISETP.GE.AND P5, PT, R17, R34, PT ;  /* 0x000000221100720c */ /* 0x000fc40003fa6270 */
[----:B------:R-:W-:Y:S02]  /*24b0*/  PRMT R91, RZ, 0x7610, R91 ;  /* 0x00007610ff5b7816 */ /* 0x000fe4000000005b */
[----:B------:R-:W-:Y:S01]  /*24c0*/  PRMT R88, RZ, 0x7610, R88 ;  /* 0x00007610ff587816 */ /* 0x000fe20000000058 */
[----:B------:R0:W5:Y:S01]  /*24d0*/  @!P1 LDG.E.U16 R85, [R30.64+0x1c0] ;  /* 0x0001c0041e559981 */ /* 0x000162000c1e1500 */
[-C--:B------:R-:W-:Y:S02]  /*24e0*/  ISETP.GE.AND P6, PT, R18, R34.reuse, PT ;  /* 0x000000221200720c */ /* 0x080fe40003fc6270 */
[-C--:B------:R-:W-:Y:S01]  /*24f0*/  ISETP.GE.AND P1, PT, R20, R34.reuse, PT ;  /* 0x000000221400720c */ /* 0x080fe20003f26270 */
[----:B------:R0:W3:Y:S01]  /*2500*/  @!P2 LDG.E.U16 R90, [R30.64+0x80] ;  /* 0x000080041e5aa981 */ /* 0x0000e2000c1e1500 */
[-C--:B------:R-:W-:Y:S02]  /*2510*/  ISETP.GE.AND P2, PT, R21, R34.reuse, PT ;  /* 0x000000221500720c */ /* 0x080fe40003f46270 */
[----:B------:R-:W-:Y:S01]  /*2520*/  PRMT R89, RZ, 0x7610, R89 ;  /* 0x00007610ff597816 */ /* 0x000fe20000000059 */
[----:B------:R0:W3:Y:S01]  /*2530*/  @!P3 LDG.E.U16 R91, [R30.64+0xc0] ;  /* 0x0000c0041e5bb981 */ /* 0x0000e2000c1e1500 */
[----:B------:R-:W-:-:S03]  /*2540*/  ISETP.GE.AND P3, PT, R22, R34, PT ;  /* 0x000000221600720c */ /* 0x000fc60003f66270 */
[----:B------:R0:W3:Y:S01]  /*2550*/  @!P4 LDG.E.U16 R88, [R30.64+0x100] ;  /* 0x000100041e58c981 */ /* 0x0000e2000c1e1500 */
[----:B------:R-:W-:Y:S02]  /*2560*/  ISETP.GE.AND P4, PT, R23, R34, PT ;  /* 0x000000221700720c */ /* 0x000fe40003f86270 */
[----:B------:R-:W-:Y:S01]  /*2570*/  PRMT R86, RZ, 0x7610, R86 ;  /* 0x00007610ff567816 */ /* 0x000fe20000000056 */
[----:B------:R0:W3:Y:S01]  /*2580*/  @!P5 LDG.E.U16 R89, [R30.64+0x140] ;  /* 0x000140041e59d981 */ /* 0x0000e2000c1e1500 */
[----:B------:R-:W-:Y:S02]  /*2590*/  PRMT R35, RZ, 0x7610, R35 ;  /* 0x00007610ff237816 */ /* 0x000fe40000000023 */
[----:B------:R-:W-:Y:S02]  /*25a0*/  PRMT R32, RZ, 0x7610, R32 ;  /* 0x00007610ff207816 */ /* 0x000fe40000000020 */
[----:B------:R-:W-:Y:S01]  /*25b0*/  PRMT R39, RZ, 0x7610, R39 ;  /* 0x00007610ff277816 */ /* 0x000fe20000000027 */
[----:B------:R0:W3:Y:S01]  /*25c0*/  @!P6 LDG.E.U16 R86, [R30.64+0x180] ;  /* 0x000180041e56e981 */ /* 0x0000e2000c1e1500 */
[----:B------:R-:W-:-:S03]  /*25d0*/  PRMT R38, RZ, 0x7610, R38 ;  /* 0x00007610ff267816 */ /* 0x000fc60000000026 */
[----:B------:R0:W3:Y:S01]  /*25e0*/  @!P1 LDG.E.U16 R35, [R30.64+0x200] ;  /* 0x000200041e239981 */ /* 0x0000e2000c1e1500 */
[----:B------:R-:W-:-:S03]  /*25f0*/  ISETP.GE.AND P1, PT, R24, R34, PT ;  /* 0x000000221800720c */ /* 0x000fc60003f26270 */
[----:B------:R0:W3:Y:S01]  /*2600*/  @!P2 LDG.E.U16 R32, [R30.64+0x240] ;  /* 0x000240041e20a981 */ /* 0x0000e2000c1e1500 */
[----:B------:R-:W-:-:S03]  /*2610*/  ISETP.GE.AND P2, PT, R25, R34, PT ;  /* 0x000000221900720c */ /* 0x000fc60003f46270 */
[----:B------:R0:W3:Y:S01]  /*2620*/  @!P3 LDG.E.U16 R39, [R30.64+0x280] ;  /* 0x000280041e27b981 */ /* 0x0000e2000c1e1500 */
[----:B------:R-:W-:-:S03]  /*2630*/  ISETP.GE.AND P3, PT, R26, R34, PT ;  /* 0x000000221a00720c */ /* 0x000fc60003f66270 */
[----:B------:R0:W3:Y:S01]  /*2640*/  @!P4 LDG.E.U16 R38, [R30.64+0x2c0] ;  /* 0x0002c0041e26c981 */ /* 0x0000e2000c1e1500 */
[----:B------:R-:W-:Y:S02]  /*2650*/  ISETP.GE.AND P4, PT, R27, R34, PT ;  /* 0x000000221b00720c */ /* 0x000fe40003f86270 */
[----:B------:R-:W-:Y:S02]  /*2660*/  PRMT R34, RZ, 0x7610, R34 ;  /* 0x00007610ff227816 */ /* 0x000fe40000000022 */
[----:B------:R-:W-:-:S04]  /*2670*/  PRMT R33, RZ, 0x7610, R33 ;  /* 0x00007610ff217816 */ /* 0x000fc80000000021 */
[----:B------:R0:W3:Y:S04]  /*2680*/  @!P1 LDG.E.U16 R34, [R30.64+0x300] ;  /* 0x000300041e229981 */ /* 0x0000e8000c1e1500 */
[----:B------:R0:W3:Y:S01]  /*2690*/  @!P2 LDG.E.U16 R33, [R30.64+0x340] ;  /* 0x000340041e21a981 */ /* 0x0000e2000c1e1500 */
[----:B------:R-:W-:Y:S02]  /*26a0*/  PRMT R37, RZ, 0x7610, R37 ;  /* 0x00007610ff257816 */ /* 0x000fe40000000025 */
[----:B------:R-:W-:-:S04]  /*26b0*/  PRMT R36, RZ, 0x7610, R36 ;  /* 0x00007610ff247816 */ /* 0x000fc80000000024 */
[----:B------:R0:W3:Y:S04]  /*26c0*/  @!P3 LDG.E.U16 R37, [R30.64+0x380] ;  /* 0x000380041e25b981 */ /* 0x0000e8000c1e1500 */
[----:B------:R0:W3:Y:S04]  /*26d0*/  @!P4 LDG.E.U16 R36, [R30.64+0x3c0] ;  /* 0x0003c0041e24c981 */ /* 0x0000e8000c1e1500 */
[----:B------:R-:W1:Y:S01]  /*26e0*/  S2R R80, SR_TID.X ;  /* 0x0000000000507919 */ /* 0x000e620000002100 */
[----:B------:R-:W-:-:S04]  /*26f0*/  IMAD R105, R3, c[0x0][0x198], RZ ;  /* 0x0000660003697a24 */ /* 0x000fc800078e02ff */
[----:B------:R-:W-:Y:S02]  /*2700*/  IMAD R105, R0, c[0x0][0x19c], R105 ;  /* 0x0000670000697a24 */ /* 0x000fe400078e0269 */
[----:B------:R-:W-:-:S04]  /*2710*/  IMAD R68, R68, c[0x0][0x1a0], RZ ;  /* 0x0000680044447a24 */ /* 0x000fc800078e02ff */
[----:B------:R-:W-:Y:S01]  /*2720*/  IMAD R109, R81, c[0x0][0x1a4], R68 ;  /* 0x00006900516d7a24 */ /* 0x000fe200078e0244 */
[----:B------:R-:W-:-:S04]  /*2730*/  IADD3 R106, R11, 0x140, RZ ;  /* 0x000001400b6a7810 */ /* 0x000fc80007ffe0ff */
[----:B------:R-:W-:-:S04]  /*2740*/  LEA.HI.SX32 R106, R106, R11, 0x1b ;  /* 0x0000000b6a6a7211 */ /* 0x000fc800078fdaff */
[----:B------:R-:W-:Y:S01]  /*2750*/  SHF.L.U32 R106, R106, 0x1, RZ ;  /* 0x000000016a6a7819 */ /* 0x000fe200000006ff */
[-C--:B--2---:R-:W-:Y:S02]  /*2760*/  FMUL.FTZ R69, R29, R52.reuse ;  /* 0x000000341d457220 */ /* 0x084fe40000410000 */
[----:B------:R-:W-:Y:S02]  /*2770*/  FMUL.FTZ R84, R28, 1.4426950216293334961 ;  /* 0x3fb8aa3b1c547820 */ /* 0x000fe40000410000 */
[----:B------:R-:W-:Y:S02]  /*2780*/  FMUL.RZ R70, R69, 0.15915493667125701904 ;  /* 0x3e22f98345467820 */ /* 0x000fe4000040c000 */
[-C--:B------:R-:W-:Y:S02]  /*2790*/  FMUL.FTZ R69, R29, R53.reuse ;  /* 0x000000351d457220 */ /* 0x080fe40000410000 */
[----:B------:R-:W-:Y:S02]  /*27a0*/  FMUL.FTZ R28, R84, R52 ;  /* 0x00000034541c7220 */ /* 0x000fe40000410000 */
[----:B------:R-:W-:Y:S01]  /*27b0*/  FMUL.RZ R71, R69, 0.15915493667125701904 ;  /* 0x3e22f98345477820 */ /* 0x000fe2000040c000 */
[----:B-1----:R-:W-:Y:S01]  /*27c0*/  SHF.L.U32 R69, R80, 0x3, RZ ;  /* 0x0000000350457819 */ /* 0x002fe200000006ff */
[C---:B------:R-:W-:Y:S01]  /*27d0*/  FMUL.FTZ R94, R84.reuse, R53 ;  /* 0x00000035545e7220 */ /* 0x040fe20000410000 */
[----:B------:R-:W-:Y:S01]  /*27e0*/  MUFU.SIN R95, R70 ;  /* 0x00000046005f7308 */ /* 0x000fe20000000400 */
[-C--:B0-----:R-:W-:Y:S01]  /*27f0*/  FMUL.FTZ R30, R29, R54.reuse ;  /* 0x000000361d1e7220 */ /* 0x081fe20000410000 */
[----:B------:R-:W-:Y:S01]  /*2800*/  IADD3 R31, R69, 0x1, RZ ;  /* 0x00000001451f7810 */ /* 0x000fe20007ffe0ff */
[----:B------:R-:W-:-:S05]  /*2810*/  FMUL.FTZ R101, R84, R54 ;  /* 0x0000003654657220 */ /* 0x000fca0000410000 */
[----:B------:R-:W0:Y:S01]  /*2820*/  MUFU.EX2 R28, R28 ;  /* 0x0000001c001c7308 */ /* 0x000e220000000800 */
[----:B------:R-:W-:Y:S02]  /*2830*/  ISETP.GE.U32.AND P6, PT, R31, R42, PT ;  /* 0x0000002a1f00720c */ /* 0x000fe40003fc6070 */
[----:B------:R-:W-:-:S05]  /*2840*/  IADD3 R31, R69, 0x3, RZ ;  /* 0x00000003451f7810 */ /* 0x000fca0007ffe0ff */
[----:B------:R1:W2:Y:S01]  /*2850*/  MUFU.COS R97, R70 ;  /* 0x0000004600617308 */ /* 0x0002a20000000000 */
[----:B------:R-:W-:-:S07]  /*2860*/  ISETP.GE.U32.AND P4, PT, R31, R42, PT ;  /* 0x0000002a1f00720c */ /* 0x000fce0003f86070 */
[----:B------:R-:W-:Y:S01]  /*2870*/  MUFU.SIN R93, R71 ;  /* 0x00000047005d7308 */ /* 0x000fe20000000400 */
[----:B-1----:R-:W-:Y:S02]  /*2880*/  FMUL.RZ R70, R30, 0.15915493667125701904 ;  /* 0x3e22f9831e467820 */ /* 0x002fe4000040c000 */
[----:B------:R-:W-:-:S05]  /*2890*/  FMUL.FTZ R30, R29, R55 ;  /* 0x000000371d1e7220 */ /* 0x000fca0000410000 */
[----:B------:R-:W-:Y:S01]  /*28a0*/  MUFU.COS R99, R71 ;  /* 0x0000004700637308 */ /* 0x000fe20000000000 */
[----:B------:R-:W-:Y:S02]  /*28b0*/  FMUL.RZ R100, R30, 0.15915493667125701904 ;  /* 0x3e22f9831e647820 */ /* 0x000fe4000040c000 */
[----:B------:R-:W-:-:S05]  /*28c0*/  IMAD.WIDE.U32 R30, R0, c[0x0][0x198], RZ ;  /* 0x00006600001e7a25 */ /* 0x000fca00078e00ff */
[----:B------:R-:W1:Y:S01]  /*28d0*/  MUFU.EX2 R94, R94 ;  /* 0x0000005e005e7308 */ /* 0x000e620000000800 */
[----:B------:R-:W-:-:S07]  /*28e0*/  IADD3 R103, R69, 0x5, RZ ;  /* 0x0000000545677810 */ /* 0x000fce0007ffe0ff */
[----:B------:R-:W-:Y:S01]  /*28f0*/  MUFU.COS R98, R70 ;  /* 0x0000004600627308 */ /* 0x000fe20000000000 */
[----:B------:R-:W-:-:S07]  /*2900*/  IADD3 R31, R31, R105, RZ ;  /* 0x000000691f1f7210 */ /* 0x000fce0007ffe0ff */
[----:B------:R-:W1:Y:S01]  /*2910*/  MUFU.EX2 R101, R101 ;  /* 0x0000006500657308 */ /* 0x000e620000000800 */
[----:B0-----:R-:W-:-:S07]  /*2920*/  FMUL.FTZ R96, R28, R95 ;  /* 0x0000005f1c607220 */ /* 0x001fce0000410000 */
[----:B------:R0:W3:Y:S01]  /*2930*/  MUFU.SIN R92, R70 ;  /* 0x00000046005c7308 */ /* 0x0000e20000000400 */
[----:B--2---:R-:W-:Y:S01]  /*2940*/  FMUL.FTZ R97, R28, R97 ;  /* 0x000000611c617220 */ /* 0x004fe20000410000 */
[----:B------:R-:W-:Y:S01]  /*2950*/  ISETP.GE.U32.AND P2, PT, R103, R42, PT ;  /* 0x0000002a6700720c */ /* 0x000fe20003f46070 */
[----:B------:R-:W-:Y:S01]  /*2960*/  FMUL.FTZ R95, R61, R52 ;  /* 0x000000343d5f7220 */ /* 0x000fe20000410000 */
[----:B------:R-:W-:Y:S01]  /*2970*/  ISETP.GE.U32.AND P1, PT, R69, R42, PT ;  /* 0x0000002a4500720c */ /* 0x000fe20003f26070 */
[----:B------:R-:W-:Y:S01]  /*2980*/  IMAD.WIDE.U32 R30, R81, c[0x0][0x1a0], R30 ;  /* 0x00006800511e7a25 */ /* 0x000fe200078e001e */
[----:B------:R-:W-:-:S03]  /*2990*/  IADD3 R103, R69, 0x6, RZ ;  /* 0x0000000645677810 */ /* 0x000fc60007ffe0ff */
[-C--:B0-----:R-:W-:Y:S02]  /*29a0*/  FMUL.FTZ R70, R29, R56.reuse ;  /* 0x000000381d467220 */ /* 0x081fe40000410000 */
[C---:B-1----:R-:W-:Y:S02]  /*29b0*/  FMUL.FTZ R102, R94.reuse, R99 ;  /* 0x000000635e667220 */ /* 0x042fe40000410000 */
[----:B------:R-:W-:Y:S01]  /*29c0*/  FMUL.FTZ R93, R94, R93 ;  /* 0x0000005d5e5d7220 */ /* 0x000fe20000410000 */
[----:B------:R-:W-:Y:S01]  /*29d0*/  FSEL R95, R95, RZ, !P1 ;  /* 0x000000ff5f5f7208 */ /* 0x000fe20004800000 */
[----:B------:R-:W-:Y:S01]  /*29e0*/  FMUL.FTZ R94, R84, R56 ;  /* 0x00000038545e7220 */ /* 0x000fe20000410000 */
[----:B------:R-:W-:Y:S01]  /*29f0*/  FSEL R96, R96, RZ, !P1 ;  /* 0x000000ff60607208 */ /* 0x000fe20004800000 */
[----:B------:R-:W-:Y:S01]  /*2a00*/  FMUL.RZ R104, R70, 0.15915493667125701904 ;  /* 0x3e22f98346687820 */ /* 0x000fe2000040c000 */
[----:B------:R-:W-:Y:S02]  /*2a10*/  FSEL R97, R97, 1, !P1 ;  /* 0x3f80000061617808 */ /* 0x000fe40004800000 */
[----:B------:R-:W-:Y:S01]  /*2a20*/  ISETP.GE.U32.AND P1, PT, R103, R42, PT ;  /* 0x0000002a6700720c */ /* 0x000fe20003f26070 */
[----:B------:R-:W-:Y:S01]  /*2a30*/  FMUL.FTZ R103, R101, R98 ;  /* 0x0000006265677220 */ /* 0x000fe20000410000 */
[----:B------:R-:W-:Y:S01]  /*2a40*/  IADD3 R71, R69, 0x2, RZ ;  /* 0x0000000245477810 */ /* 0x000fe20007ffe0ff */
[----:B---3--:R-:W-:Y:S01]  /*2a50*/  FMUL.FTZ R101, R101, R92 ;  /* 0x0000005c65657220 */ /* 0x008fe20000410000 */
[----:B------:R-:W-:Y:S01]  /*2a60*/  IADD3 R109, R31, R109, RZ ;  /* 0x0000006d1f6d7210 */ /* 0x000fe20007ffe0ff */
[----:B------:R-:W-:Y:S01]  /*2a70*/  MUFU.SIN R70, R104 ;  /* 0x0000006800467308 */ /* 0x000fe20000000400 */
[----:B----4-:R-:W-:Y:S01]  /*2a80*/  STS.U16 [R43], R82 ;  /* 0x000000522b007388 */ /* 0x010fe20000000400 */
[----:B------:R-:W-:Y:S01]  /*2a90*/  ISETP.GE.U32.AND P5, PT, R71, R42, PT ;  /* 0x0000002a4700720c */ /* 0x000fe20003fa6070 */
[----:B------:R-:W-:-:S02]  /*2aa0*/  FMUL.FTZ R28, R84, R55 ;  /* 0x00000037541c7220 */ /* 0x000fc40000410000 */
[----:B------:R-:W-:Y:S03]  /*2ab0*/  STS.U16 [R44+0x40], R87 ;  /* 0x000040572c007388 */ /* 0x000fe60000000400 */
[----:B------:R0:W-:Y:S01]  /*2ac0*/  MUFU.EX2 R31, R94 ;  /* 0x0000005e001f7308 */ /* 0x0001e20000000800 */
[----:B------:R1:W-:Y:S01]  /*2ad0*/  STS.U16 [R45+0x80], R90 ;  /* 0x0000805a2d007388 */ /* 0x0003e20000000400 */
[----:B------:R-:W-:-:S06]  /*2ae0*/  IADD3 R71, R69, 0x4, RZ ;  /* 0x0000000445477810 */ /* 0x000fcc0007ffe0ff */
[----:B------:R2:W-:Y:S01]  /*2af0*/  MUFU.COS R92, R104 ;  /* 0x00000068005c7308 */ /* 0x0005e20000000000 */
[C---:B0-----:R-:W-:Y:S02]  /*2b00*/  IADD3 R94, R11.reuse, 0x100, RZ ;  /* 0x000001000b5e7810 */ /* 0x041fe40007ffe0ff */
[C---:B-1----:R-:W-:Y:S02]  /*2b10*/  IADD3 R90, R11.reuse, 0x160, RZ ;  /* 0x000001600b5a7810 */ /* 0x042fe40007ffe0ff */
[-C--:B------:R-:W-:Y:S02]  /*2b20*/  LEA.HI.SX32 R94, R94, R11.reuse, 0x1b ;  /* 0x0000000b5e5e7211 */ /* 0x080fe400078fdaff */
[----:B--2---:R-:W-:Y:S01]  /*2b30*/  IADD3 R104, R11, 0x120, RZ ;  /* 0x000001200b687810 */ /* 0x004fe20007ffe0ff */
[----:B------:R0:W-:Y:S01]  /*2b40*/  STS.U16 [R46+0xc0], R91 ;  /* 0x0000c05b2e007388 */ /* 0x0001e20000000400 */
[-C--:B------:R-:W-:Y:S02]  /*2b50*/  LEA.HI.SX32 R90, R90, R11.reuse, 0x1b ;  /* 0x0000000b5a5a7211 */ /* 0x080fe400078fdaff */
[----:B------:R-:W-:Y:S01]  /*2b60*/  LEA.HI.SX32 R104, R104, R11, 0x1b ;  /* 0x0000000b68687211 */ /* 0x000fe200078fdaff */
[----:B------:R-:W-:Y:S01]  /*2b70*/  STS.U16 [R47+0x100], R88 ;  /* 0x000100582f007388 */ /* 0x000fe20000000400 */
[----:B------:R-:W-:Y:S01]  /*2b80*/  ISETP.GE.U32.AND P3, PT, R71, R42, PT ;  /* 0x0000002a4700720c */ /* 0x000fe20003f66070 */
[----:B------:R-:W-:Y:S01]  /*2b90*/  MUFU.SIN R83, R100 ;  /* 0x0000006400537308 */ /* 0x000fe20000000400 */
[----:B------:R-:W-:Y:S01]  /*2ba0*/  SHF.L.U32 R94, R94, 0x1, RZ ;  /* 0x000000015e5e7819 */ /* 0x000fe200000006ff */
[----:B------:R1:W-:Y:S01]  /*2bb0*/  STS.U16 [R48+0x140], R89 ;  /* 0x0001405930007388 */ /* 0x0003e20000000400 */
[----:B------:R-:W-:Y:S01]  /*2bc0*/  IADD3 R105, R69, 0x7, RZ ;  /* 0x0000000745697810 */ /* 0x000fe20007ffe0ff */
[C---:B------:R-:W-:Y:S01]  /*2bd0*/  FMUL.FTZ R69, R29.reuse, R57 ;  /* 0x000000391d457220 */ /* 0x040fe20000410000 */
[----:B0-----:R-:W-:Y:S01]  /*2be0*/  SHF.L.U32 R91, R90, 0x1, RZ ;  /* 0x000000015a5b7819 */ /* 0x001fe200000006ff */
[----:B------:R0:W-:Y:S02]  /*2bf0*/  STS.U16 [R49+0x180], R86 ;  /* 0x0001805631007388 */ /* 0x0001e40000000400 */
[----:B------:R2:W-:Y:S01]  /*2c00*/  MUFU.COS R71, R100 ;  /* 0x0000006400477308 */ /* 0x0005e20000000000 */
[----:B------:R-:W-:Y:S01]  /*2c10*/  FMUL.FTZ R87, R29, R58 ;  /* 0x0000003a1d577220 */ /* 0x000fe20000410000 */
[----:B-1----:R-:W-:Y:S01]  /*2c20*/  SHF.L.U32 R89, R104, 0x1, RZ ;  /* 0x0000000168597819 */ /* 0x002fe200000006ff */
[----:B-----5:R1:W-:Y:S05]  /*2c30*/  STS.U16 [R50+0x1c0], R85 ;  /* 0x0001c05532007388 */ /* 0x0203ea0000000400 */
[----:B------:R-:W3:Y:S01]  /*2c40*/  MUFU.EX2 R28, R28 ;  /* 0x0000001c001c7308 */ /* 0x000ee20000000800 */
[----:B--2---:R-:W-:Y:S01]  /*2c50*/  FSEL R100, R93, RZ, !P6 ;  /* 0x000000ff5d647208 */ /* 0x004fe20007000000 */
[----:B------:R2:W-:Y:S01]  /*2c60*/  STS.U16 [R94+0x200], R35 ;  /* 0x000200235e007388 */ /* 0x0005e20000000400 */
[----:B------:R-:W-:Y:S01]  /*2c70*/  FMUL.FTZ R29, R29, R59 ;  /* 0x0000003b1d1d7220 */ /* 0x000fe20000410000 */
[C---:B0-----:R-:W-:Y:S01]  /*2c80*/  IADD3 R86, R11.reuse, 0x180, RZ ;  /* 0x000001800b567810 */ /* 0x041fe20007ffe0ff */
[----:B------:R-:W-:Y:S01]  /*2c90*/  FMUL.FTZ R98, R60, R53 ;  /* 0x000000353c627220 */ /* 0x000fe20000410000 */
[----:B------:R-:W-:Y:S01]  /*2ca0*/  STS.U16 [R89+0x240], R32 ;  /* 0x0002402059007388 */ /* 0x000fe20000000400 */
[----:B------:R-:W-:-:S03]  /*2cb0*/  IADD3 R88, R11, 0x1a0, RZ ;  /* 0x000001a00b587810 */ /* 0x000fc60007ffe0ff */
[----:B------:R-:W-:Y:S01]  /*2cc0*/  STS.U16 [R106+0x280], R39 ;  /* 0x000280276a007388 */ /* 0x000fe20000000400 */
[----:B------:R-:W-:Y:S01]  /*2cd0*/  FSEL R102, R102, 1, !P6 ;  /* 0x3f80000066667808 */ /* 0x000fe20007000000 */
[----:B------:R-:W-:Y:S01]  /*2ce0*/  FMUL.FTZ R82, R84, R57 ;  /* 0x0000003954527220 */ /* 0x000fe20000410000 */
[-C--:B------:R-:W-:Y:S01]  /*2cf0*/  LEA.HI.SX32 R86, R86, R11.reuse, 0x1b ;  /* 0x0000000b56567211 */ /* 0x080fe200078fdaff */
[----:B------:R0:W-:Y:S01]  /*2d00*/  STS.U16 [R91+0x2c0], R38 ;  /* 0x0002c0265b007388 */ /* 0x0001e20000000400 */
[----:B------:R-:W-:Y:S01]  /*2d10*/  FSEL R98, R98, RZ, !P6 ;  /* 0x000000ff62627208 */ /* 0x000fe20007000000 */
[----:B-1----:R-:W-:Y:S01]  /*2d20*/  FMUL.FTZ R85, R84, R58 ;  /* 0x0000003a54557220 */ /* 0x002fe20000410000 */
[----:B------:R-:W-:Y:S01]  /*2d30*/  LEA R68, P6, R30, c[0x0][0x228], 0x3 ;  /* 0x00008a001e447a11 */ /* 0x000fe200078c18ff */
[----:B--2---:R-:W-:Y:S01]  /*2d40*/  FMUL.FTZ R35, R95, R100 ;  /* 0x000000645f237220 */ /* 0x004fe20000410000 */
[----:B------:R-:W-:Y:S01]  /*2d50*/  LEA.HI.SX32 R88, R88, R11, 0x1b ;  /* 0x0000000b58587211 */ /* 0x000fe200078fdaff */
[----:B------:R-:W-:-:S02]  /*2d60*/  FMUL.RZ R107, R69, 0.15915493667125701904 ;  /* 0x3e22f983456b7820 */ /* 0x000fc4000040c000 */
[----:B0-----:R-:W-:Y:S02]  /*2d70*/  FMUL.RZ R38, R29, 0.15915493667125701904 ;  /* 0x3e22f9831d267820 */ /* 0x001fe4000040c000 */
[----:B------:R-:W-:Y:S01]  /*2d80*/  FMUL.FTZ R29, RZ, R100 ;  /* 0x00000064ff1d7220 */ /* 0x000fe20000410000 */
[----:B------:R-:W-:Y:S01]  /*2d90*/  IADD3 R94, R11, 0x1e0, RZ ;  /* 0x000001e00b5e7810 */ /* 0x000fe20007ffe0ff */
[----:B------:R-:W-:Y:S01]  /*2da0*/  FMUL.RZ R104, R87, 0.15915493667125701904 ;  /* 0x3e22f98357687820 */ /* 0x000fe2000040c000 */
[----:B------:R-:W-:Y:S01]  /*2db0*/  SHF.L.U32 R39, R86, 0x1, RZ ;  /* 0x0000000156277819 */ /* 0x000fe200000006ff */
[-C--:B------:R-:W-:Y:S01]  /*2dc0*/  FFMA.FTZ R29, R95, R102.reuse, -R29 ;  /* 0x000000665f1d7223 */ /* 0x080fe2000001081d */
[----:B------:R-:W-:Y:S01]  /*2dd0*/  LEA.HI.X R69, R30, c[0x0][0x22c], R109, 0x3, P6 ;  /* 0x00008b001e457a11 */ /* 0x000fe200030f1c6d */
[----:B------:R-:W-:Y:S01]  /*2de0*/  FFMA.FTZ R35, RZ, R102, R35 ;  /* 0x00000066ff237223 */ /* 0x000fe20000010023 */
[----:B------:R-:W-:Y:S01]  /*2df0*/  MUFU.COS R93, R107 ;  /* 0x0000006b005d7308 */ /* 0x000fe20000000000 */
[----:B------:R-:W-:Y:S01]  /*2e00*/  SHF.L.U32 R88, R88, 0x1, RZ ;  /* 0x0000000158587819 */ /* 0x000fe200000006ff */
[----:B---3--:R-:W-:Y:S01]  /*2e10*/  FMUL.FTZ R71, R28, R71 ;  /* 0x000000471c477220 */ /* 0x008fe20000410000 */
[----:B------:R-:W-:Y:S01]  /*2e20*/  FSEL R101, R101, RZ, !P5 ;  /* 0x000000ff65657208 */ /* 0x000fe20006800000 */
[----:B------:R0:W-:Y:S01]  /*2e30*/  STS.U16 [R39+0x300], R34 ;  /* 0x0003002227007388 */ /* 0x0001e20000000400 */
[----:B------:R-:W-:-:S03]  /*2e40*/  LEA.HI.SX32 R94, R94, R11, 0x1b ;  /* 0x0000000b5e5e7211 */ /* 0x000fc600078fdaff */
[----:B------:R-:W1:Y:S01]  /*2e50*/  MUFU.EX2 R82, R82 ;  /* 0x0000005200527308 */ /* 0x000e620000000800 */
[----:B------:R-:W-:Y:S01]  /*2e60*/  FMUL.FTZ R84, R84, R59 ;  /* 0x0000003b54547220 */ /* 0x000fe20000410000 */
[----:B------:R-:W-:Y:S01]  /*2e70*/  FSEL R103, R103, 1, !P5 ;  /* 0x3f80000067677808 */ /* 0x000fe20006800000 */
[----:B------:R-:W-:-:S05]  /*2e80*/  FMUL.FTZ R99, R63, R54 ;  /* 0x000000363f637220 */ /* 0x000fca0000410000 */
[----:B------:R-:W-:Y:S01]  /*2e90*/  MUFU.SIN R32, R104 ;  /* 0x0000006800207308 */ /* 0x000fe20000000400 */
[----:B0-----:R-:W-:Y:S01]  /*2ea0*/  FADD.FTZ R34, RZ, R35 ;  /* 0x00000023ff227221 */ /* 0x001fe20000010000 */
[----:B------:R-:W-:Y:S01]  /*2eb0*/  SHF.L.U32 R87, R94, 0x1, RZ ;  /* 0x000000015e577819 */ /* 0x000fe200000006ff */
[----:B------:R0:W-:Y:S05]  /*2ec0*/  STS.U16 [R88+0x340], R33 ;  /* 0x0003402158007388 */ /* 0x0001ea0000000400 */
[----:B------:R2:W-:Y:S01]  /*2ed0*/  MUFU.COS R86, R104 ;  /* 0x0000006800567308 */ /* 0x0005e20000000000 */
[C---:B------:R-:W-:Y:S02]  /*2ee0*/  FMUL.FTZ R94, R31.reuse, R92 ;  /* 0x0000005c1f5e7220 */ /* 0x040fe40000410000 */
[----:B------:R-:W-:-:S05]  /*2ef0*/  FMUL.FTZ R70, R31, R70 ;  /* 0x000000461f467220 */ /* 0x000fca0000410000 */
[----:B------:R-:W3:Y:S01]  /*2f00*/  MUFU.SIN R30, R107 ;  /* 0x0000006b001e7308 */ /* 0x000ee20000000400 */
[----:B--2---:R-:W-:Y:S02]  /*2f10*/  FMUL.FTZ R104, R28, R83 ;  /* 0x000000531c687220 */ /* 0x004fe40000410000 */
[----:B------:R-:W-:-:S05]  /*2f20*/  FADD.FTZ R28, R98, R29 ;  /* 0x0000001d621c7221 */ /* 0x000fca0000010000 */
[----:B------:R-:W2:Y:S01]  /*2f30*/  MUFU.EX2 R85, R85 ;  /* 0x0000005500557308 */ /* 0x000ea20000000800 */
[C---:B0-----:R-:W-:Y:S02]  /*2f40*/  FMUL.FTZ R33, R101.reuse, R28 ;  /* 0x0000001c65217220 */ /* 0x041fe40000410000 */
[-C--:B------:R-:W-:Y:S01]  /*2f50*/  FMUL.FTZ R31, R101, R34.reuse ;  /* 0x00000022651f7220 */ /* 0x080fe20000410000 */
[----:B------:R-:W-:Y:S01]  /*2f60*/  FSEL R99, R99, RZ, !P5 ;  /* 0x000000ff63637208 */ /* 0x000fe20006800000 */
[----:B------:R-:W-:-:S03]  /*2f70*/  FFMA.FTZ R33, R103, R34, R33 ;  /* 0x0000002267217223 */ /* 0x000fc60000010021 */
[----:B------:R-:W-:Y:S01]  /*2f80*/  MUFU.EX2 R84, R84 ;  /* 0x0000005400547308 */ /* 0x000fe20000000800 */
[----:B------:R-:W-:Y:S01]  /*2f90*/  FFMA.FTZ R28, R103, R28, -R31 ;  /* 0x0000001c671c7223 */ /* 0x000fe2000001081f */
[----:B------:R-:W-:Y:S01]  /*2fa0*/  FSEL R104, R104, RZ, !P4 ;  /* 0x000000ff68687208 */ /* 0x000fe20006000000 */
[----:B------:R-:W-:-:S05]  /*2fb0*/  FADD.FTZ R33, RZ, R33 ;  /* 0x00000021ff217221 */ /* 0x000fca0000010000 */
[----:B------:R-:W0:Y:S01]  /*2fc0*/  MUFU.SIN R29, R38 ;  /* 0x00000026001d7308 */ /* 0x000e220000000400 */
[----:B------:R-:W-:Y:S01]  /*2fd0*/  FADD.FTZ R28, R99, R28 ;  /* 0x0000001c631c7221 */ /* 0x000fe20000010000 */
[----:B------:R-:W-:Y:S01]  /*2fe0*/  ISETP.GE.U32.AND P5, PT, R105, R42, PT ;  /* 0x0000002a6900720c */ /* 0x000fe20003fa6070 */
[C---:B-1----:R-:W-:Y:S01]  /*2ff0*/  FMUL.FTZ R83, R82.reuse, R93 ;  /* 0x0000005d52537220 */ /* 0x042fe20000410000 */
[----:B------:R-:W-:Y:S01]  /*3000*/  FSEL R105, R71, 1, !P4 ;  /* 0x3f80000047697808 */ /* 0x000fe20006000000 */
[----:B---3--:R-:W-:Y:S02]  /*3010*/  FMUL.FTZ R82, R82, R30 ;  /* 0x0000001e52527220 */ /* 0x008fe40000410000 */
[C---:B--2---:R-:W-:Y:S02]  /*3020*/  FMUL.FTZ R86, R85.reuse, R86 ;  /* 0x0000005655567220 */ /* 0x044fe40000410000 */
[----:B------:R-:W-:Y:S02]  /*3030*/  FMUL.FTZ R85, R85, R32 ;  /* 0x0000002055557220 */ /* 0x000fe40000410000 */
[----:B------:R-:W-:-:S02]  /*3040*/  FMUL.FTZ R30, R104, R33 ;  /* 0x00000021681e7220 */ /* 0x000fc40000410000 */
[-C--:B------:R-:W-:Y:S02]  /*3050*/  FMUL.FTZ R32, R104, R28.reuse ;  /* 0x0000001c68207220 */ /* 0x080fe40000410000 */
[----:B------:R-:W-:Y:S02]  /*3060*/  FMUL.FTZ R106, R62, R55 ;  /* 0x000000373e6a7220 */ /* 0x000fe40000410000 */
[C---:B------:R-:W-:Y:S02]  /*3070*/  FFMA.FTZ R31, R105.reuse, R28, -R30 ;  /* 0x0000001c691f7223 */ /* 0x040fe4000001081e */
[----:B------:R-:W-:Y:S01]  /*3080*/  FFMA.FTZ R32, R105, R33, R32 ;  /* 0x0000002169207223 */ /* 0x000fe20000010020 */
[----:B------:R-:W-:Y:S01]  /*3090*/  FSEL R106, R106, RZ, !P4 ;  /* 0x000000ff6a6a7208 */ /* 0x000fe20006000000 */
[-C--:B------:R-:W-:Y:S01]  /*30a0*/  FMUL.FTZ R28, R96, R100.reuse ;  /* 0x00000064601c7220 */ /* 0x080fe20000410000 */
[----:B------:R-:W1:Y:S01]  /*30b0*/  MUFU.COS R89, R38 ;  /* 0x0000002600597308 */ /* 0x000e620000000000 */
[----:B0-----:R-:W-:Y:S01]  /*30c0*/  FMUL.FTZ R88, R84, R29 ;  /* 0x0000001d54587220 */ /* 0x001fe20000410000 */
[----:B------:R-:W-:Y:S01]  /*30d0*/  FSEL R92, R70, RZ, !P3 ;  /* 0x000000ff465c7208 */ /* 0x000fe20005800000 */
[----:B------:R-:W-:-:S02]  /*30e0*/  FMUL.FTZ R29, R97, R100 ;  /* 0x00000064611d7220 */ /* 0x000fc40000410000 */
[----:B------:R-:W-:Y:S02]  /*30f0*/  FFMA.FTZ R28, R97, R102, -R28 ;  /* 0x00000066611c7223 */ /* 0x000fe4000001081c */
[----:B------:R-:W-:Y:S01]  /*3100*/  FADD.FTZ R35, RZ, R32 ;  /* 0x00000020ff237221 */ /* 0x000fe20000010000 */
[----:B------:R-:W-:Y:S01]  /*3110*/  FSEL R94, R94, 1, !P3 ;  /* 0x3f8000005e5e7808 */ /* 0x000fe20005800000 */
[----:B------:R-:W-:Y:S02]  /*3120*/  FMUL.FTZ R93, R65, R56 ;  /* 0x00000038415d7220 */ /* 0x000fe40000410000 */
[----:B------:R-:W-:Y:S02]  /*3130*/  FADD.FTZ R33, R106, R31 ;  /* 0x0000001f6a217221 */ /* 0x000fe40000010000 */
[----:B------:R-:W-:Y:S02]  /*3140*/  FFMA.FTZ R30, R96, R102, R29 ;  /* 0x00000066601e7223 */ /* 0x000fe4000001001d */
[----:B------:R-:W-:-:S02]  /*3150*/  FMUL.FTZ R31, R101, R28 ;  /* 0x0000001c651f7220 */ /* 0x000fc40000410000 */
[C---:B------:R-:W-:Y:S01]  /*3160*/  FMUL.FTZ R32, R92.reuse, R35 ;  /* 0x000000235c207220 */ /* 0x040fe20000410000 */
[----:B------:R-:W-:Y:S01]  /*3170*/  FSEL R93, R93, RZ, !P3 ;  /* 0x000000ff5d5d7208 */ /* 0x000fe20005800000 */
[-C--:B------:R-:W-:Y:S02]  /*3180*/  FMUL.FTZ R34, R92, R33.reuse ;  /* 0x000000215c227220 */ /* 0x080fe40000410000 */
[-C--:B------:R-:W-:Y:S02]  /*3190*/  FMUL.FTZ R29, R101, R30.reuse ;  /* 0x0000001e651d7220 */ /* 0x080fe40000410000 */
[----:B------:R-:W-:Y:S02]  /*31a0*/  FFMA.FTZ R31, R103, R30, R31 ;  /* 0x0000001e671f7223 */ /* 0x000fe4000001001f */
[C---:B------:R-:W-:Y:S01]  /*31b0*/  FFMA.FTZ R32, R94.reuse, R33, -R32 ;  /* 0x000000215e207223 */ /* 0x040fe20000010820 */
[----:B------:R-:W-:Y:S01]  /*31c0*/  IADD3 R90, R11, 0x1c0, RZ ;  /* 0x000001c00b5a7810 */ /* 0x000fe20007ffe0ff */
[----:B------:R-:W-:Y:S01]  /*31d0*/  FFMA.FTZ R34, R94, R35, R34 ;  /* 0x000000235e227223 */ /* 0x000fe20000010022 */
[----:B------:R-:W-:Y:S01]  /*31e0*/  FSEL R82, R82, RZ, !P2 ;  /* 0x000000ff52527208 */ /* 0x000fe20005000000 */
[----:B------:R-:W-:-:S02]  /*31f0*/  FFMA.FTZ R29, R103, R28, -R29 ;  /* 0x0000001c671d7223 */ /* 0x000fc4000001081d */
[----:B------:R-:W-:Y:S02]  /*3200*/  FMUL.FTZ R28, R104, R31 ;  /* 0x0000001f681c7220 */ /* 0x000fe40000410000 */
[----:B------:R-:W-:Y:S01]  /*3210*/  FADD.FTZ R32, R93, R32 ;  /* 0x000000205d207221 */ /* 0x000fe20000010000 */
[----:B------:R-:W-:Y:S01]  /*3220*/  LEA.HI.SX32 R90, R90, R11, 0x1b ;  /* 0x0000000b5a5a7211 */ /* 0x000fe200078fdaff */
[----:B------:R-:W-:Y:S01]  /*3230*/  FADD.FTZ R34, RZ, R34 ;  /* 0x00000022ff227221 */ /* 0x000fe20000010000 */
[----:B------:R-:W-:Y:S01]  /*3240*/  FSEL R83, R83, 1, !P2 ;  /* 0x3f80000053537808 */ /* 0x000fe20005000000 */
[----:B-1----:R-:W-:Y:S02]  /*3250*/  FMUL.FTZ R89, R84, R89 ;  /* 0x0000005954597220 */ /* 0x002fe40000410000 */
[----:B------:R-:W-:Y:S02]  /*3260*/  FFMA.FTZ R33, R105, R29, -R28 ;  /* 0x0000001d69217223 */ /* 0x000fe4000001081c */
[----:B------:R-:W-:-:S02]  /*3270*/  FMUL.FTZ R30, R82, R32 ;  /* 0x00000020521e7220 */ /* 0x000fc40000410000 */
[----:B------:R-:W-:Y:S02]  /*3280*/  FMUL.FTZ R84, R64, R57 ;  /* 0x0000003940547220 */ /* 0x000fe40000410000 */
[----:B------:R-:W-:Y:S01]  /*3290*/  FMUL.FTZ R28, R104, R29 ;  /* 0x0000001d681c7220 */ /* 0x000fe20000410000 */
[----:B------:R-:W-:Y:S01]  /*32a0*/  SHF.L.U32 R90, R90, 0x1, RZ ;  /* 0x000000015a5a7819 */ /* 0x000fe200000006ff */
[-C--:B------:R-:W-:Y:S01]  /*32b0*/  FMUL.FTZ R29, R82, R34.reuse ;  /* 0x00000022521d7220 */ /* 0x080fe20000410000 */
[----:B------:R-:W-:Y:S01]  /*32c0*/  FSEL R84, R84, RZ, !P2 ;  /* 0x000000ff54547208 */ /* 0x000fe20005000000 */
[----:B------:R-:W-:Y:S02]  /*32d0*/  FFMA.FTZ R30, R83, R34, R30 ;  /* 0x00000022531e7223 */ /* 0x000fe4000001001e */
[----:B------:R-:W-:Y:S01]  /*32e0*/  FFMA.FTZ R31, R105, R31, R28 ;  /* 0x0000001f691f7223 */ /* 0x000fe2000001001c */
[----:B------:R-:W-:Y:S01]  /*32f0*/  FSEL R85, R85, RZ, !P1 ;  /* 0x000000ff55557208 */ /* 0x000fe20004800000 */
[----:B------:R-:W-:Y:S01]  /*3300*/  FFMA.FTZ R29, R83, R32, -R29 ;  /* 0x00000020531d7223 */ /* 0x000fe2000001081d */
[----:B------:R-:W-:Y:S01]  /*3310*/  STS.U16 [R90+0x380], R37 ;  /* 0x000380255a007388 */ /* 0x000fe20000000400 */
[----:B------:R-:W-:-:S02]  /*3320*/  FADD.FTZ R32, RZ, R30 ;  /* 0x0000001eff207221 */ /* 0x000fc40000010000 */
[----:B------:R-:W-:Y:S01]  /*3330*/  FMUL.FTZ R28, R92, R31 ;  /* 0x0000001f5c1c7220 */ /* 0x000fe20000410000 */
[----:B------:R0:W-:Y:S01]  /*3340*/  STS.U16 [R87+0x3c0], R36 ;  /* 0x0003c02457007388 */ /* 0x0001e20000000400 */
[----:B------:R-:W-:Y:S01]  /*3350*/  FADD.FTZ R30, R84, R29 ;  /* 0x0000001d541e7221 */ /* 0x000fe20000010000 */
[----:B------:R-:W-:Y:S01]  /*3360*/  FSEL R86, R86, 1, !P1 ;  /* 0x3f80000056567808 */ /* 0x000fe20004800000 */
[----:B------:R-:W-:Y:S01]  /*3370*/  FMUL.FTZ R35, R85, R32 ;  /* 0x0000002055237220 */ /* 0x000fe20000410000 */
[----:B------:R-:W-:Y:S01]  /*3380*/  FSEL R88, R88, RZ, !P5 ;  /* 0x000000ff58587208 */ /* 0x000fe20006800000 */
[-C--:B------:R-:W-:Y:S01]  /*3390*/  FMUL.FTZ R29, R92, R33.reuse ;  /* 0x000000215c1d7220 */ /* 0x080fe20000410000 */
[----:B------:R-:W-:Y:S01]  /*33a0*/  FSEL R89, R89, 1, !P5 ;  /* 0x3f80000059597808 */ /* 0x000fe20006800000 */
[----:B------:R-:W-:Y:S01]  /*33b0*/  FFMA.FTZ R28, R94, R33, -R28 ;  /* 0x000000215e1c7223 */ /* 0x000fe2000001081c */
[----:B------:R-:W-:-:S06]  /*33c0*/  NOP ;  /* 0x0000000000007918 */ /* 0x000fcc0000000000 */
[----:B0-----:R-:W-:Y:S01]  /*33d0*/  FMUL.FTZ R87, R67, R58 ;  /* 0x0000003a43577220 */ /* 0x001fe20000410000 */
[----:B------:R-:W2:Y:S01]  /*33e0*/  LDG.E.64 R68, [R68.64] ;  /* 0x0000000444447981 */ /* 0x000ea2000c1e1b00 */
[-C--:B------:R-:W-:Y:S02]  /*33f0*/  FMUL.FTZ R33, R85, R30.reuse ;  /* 0x0000001e55217220 */ /* 0x080fe40000410000 */
[----:B------:R-:W-:Y:S01]  /*3400*/  FFMA.FTZ R30, R86, R30, -R35 ;  /* 0x0000001e561e7223 */ /* 0x000fe20000010823 */
[----:B------:R-:W-:Y:S01]  /*3410*/  FSEL R87, R87, RZ, !P1 ;  /* 0x000000ff57577208 */ /* 0x000fe20004800000 */
[----:B------:R-:W-:Y:S02]  /*3420*/  FFMA.FTZ R29, R94, R31, R29 ;  /* 0x0000001f5e1d7223 */ /* 0x000fe4000001001d */
[----:B------:R-:W-:Y:S02]  /*3430*/  FFMA.FTZ R33, R86, R32, R33 ;  /* 0x0000002056217223 */ /* 0x000fe40000010021 */
[----:B------:R-:W-:-:S02]  /*3440*/  FADD.FTZ R31, R87, R30 ;  /* 0x0000001e571f7221 */ /* 0x000fc40000010000 */
[----:B------:R-:W-:Y:S02]  /*3450*/  FMUL.FTZ R30, R82, R29 ;  /* 0x0000001d521e7220 */ /* 0x000fe40000410000 */
[----:B------:R-:W-:Y:S02]  /*3460*/  FADD.FTZ R33, RZ, R33 ;  /* 0x00000021ff217221 */ /* 0x000fe40000010000 */
[----:B------:R-:W-:Y:S02]  /*3470*/  FMUL.FTZ R90, R66, R59 ;  /* 0x0000003b425a7220 */ /* 0x000fe40000410000 */
[----:B------:R-:W-:Y:S02]  /*3480*/  FMUL.FTZ R34, R88, R31 ;  /* 0x0000001f58227220 */ /* 0x000fe40000410000 */
[-C--:B------:R-:W-:Y:S02]  /*3490*/  FMUL.FTZ R32, R82, R28.reuse ;  /* 0x0000001c52207220 */ /* 0x080fe40000410000 */
[----:B------:R-:W-:-:S02]  /*34a0*/  FFMA.FTZ R30, R83, R28, -R30 ;  /* 0x0000001c531e7223 */ /* 0x000fc4000001081e */
[-C--:B------:R-:W-:Y:S01]  /*34b0*/  FMUL.FTZ R28, R88, R33.reuse ;  /* 0x00000021581c7220 */ /* 0x080fe20000410000 */
[----:B------:R-:W-:Y:S01]  /*34c0*/  FSEL R90, R90, RZ, !P5 ;  /* 0x000000ff5a5a7208 */ /* 0x000fe20006800000 */
[----:B------:R-:W-:Y:S02]  /*34d0*/  FFMA.FTZ R34, R89, R33, R34 ;  /* 0x0000002159227223 */ /* 0x000fe40000010022 */
[----:B------:R-:W-:Y:S02]  /*34e0*/  FFMA.FTZ R32, R83, R29, R32 ;  /* 0x0000001d53207223 */ /* 0x000fe40000010020 */
[----:B------:R-:W-:Y:S02]  /*34f0*/  FFMA.FTZ R33, R89, R31, -R28 ;  /* 0x0000001f59217223 */ /* 0x000fe4000001081c */
[----:B------:R-:W-:Y:S02]  /*3500*/  FMUL.FTZ R31, R85, R30 ;  /* 0x0000001e551f7220 */ /* 0x000fe40000410000 */
[----:B------:R-:W-:-:S02]  /*3510*/  FADD.FTZ R35, RZ, R34 ;  /* 0x00000022ff237221 */ /* 0x000fc40000010000 */
[-C--:B------:R-:W-:Y:S02]  /*3520*/  FMUL.FTZ R29, R85, R32.reuse ;  /* 0x00000020551d7220 */ /* 0x080fe40000410000 */
[----:B------:R-:W-:Y:S02]  /*3530*/  FADD.FTZ R34, R90, R33 ;  /* 0x000000215a227221 */ /* 0x000fe40000010000 */
[C---:B------:R-:W-:Y:S01]  /*3540*/  FFMA.FTZ R31, R86.reuse, R32, R31 ;  /* 0x00000020561f7223 */ /* 0x040fe2000001001f */
[----:B------:R-:W0:Y:S01]  /*3550*/  SHFL.UP PT, R37, R35, 0x1, RZ ;  /* 0x0420000023257989 */ /* 0x000e2200000e00ff */
[----:B------:R-:W-:Y:S02]  /*3560*/  FFMA.FTZ R29, R86, R30, -R29 ;  /* 0x0000001e561d7223 */ /* 0x000fe4000001081d */
[C---:B------:R-:W-:Y:S01]  /*3570*/  FMUL.FTZ R32, R88.reuse, R31 ;  /* 0x0000001f58207220 */ /* 0x040fe20000410000 */
[----:B------:R-:W1:Y:S01]  /*3580*/  SHFL.UP PT, R33, R34, 0x1, RZ ;  /* 0x0420000022217989 */ /* 0x000e6200000e00ff */
[----:B------:R-:W-:-:S02]  /*3590*/  FMUL.FTZ R28, R88, R29 ;  /* 0x0000001d581c7220 */ /* 0x000fc40000410000 */
        /* <DEDUP_REMOVED lines=42> */
[C---:B---3--:R-:W-:Y:S02]  /*3840*/  FMUL.FTZ R33, R30.reuse, R29 ;  /* 0x0000001d1e217220 */ /* 0x048fe40000410000 */
[----:B------:R-:W-:Y:S02]  /*3850*/  @P1 FADD.FTZ R35, R35, R28 ;  /* 0x0000001c23231221 */ /* 0x000fe40000010000 */
[-C--:B----4-:R-:W-:Y:S02]  /*3860*/  FMUL.FTZ R28, R30, R31.reuse ;  /* 0x0000001f1e1c7220 */ /* 0x090fe40000410000 */
[C---:B------:R-:W-:Y:S02]  /*3870*/  FFMA.FTZ R33, R32.reuse, R31, R33 ;  /* 0x0000001f20217223 */ /* 0x040fe40000010021 */
        /* <DEDUP_REMOVED lines=13> */
[CC--:B----4-:R-:W-:Y:S02]  /*3950*/  FMUL.FTZ R31, R33.reuse, R29.reuse ;  /* 0x0000001d211f7220 */ /* 0x0d0fe40000410000 */
[----:B------:R-:W-:Y:S01]  /*3960*/  FFMA.FTZ R30, R32, R29, R30 ;  /* 0x0000001d201e7223 */ /* 0x000fe2000001001e */
        /* <DEDUP_REMOVED lines=8> */
[----:B------:R-:W-:Y:S01]  /*39f0*/  CS2R R30, SRZ ;  /* 0x00000000001e7805 */ /* 0x000fe2000001ff00 */
[----:B------:R-:W-:Y:S01]  /*3a00*/  MOV R29, RZ ;  /* 0x000000ff001d7202 */ /* 0x000fe20000000f00 */
[----:B0-----:R-:W-:Y:S01]  /*3a10*/  FMUL.FTZ R38, R36, R71 ;  /* 0x0000004724267220 */ /* 0x001fe20000410000 */
[----:B------:R-:W-:-:S03]  /*3a20*/  MOV R28, 0x3f800000 ;  /* 0x3f800000001c7802 */ /* 0x000fc60000000f00 */
[-C--:B-1----:R-:W-:Y:S02]  /*3a30*/  FFMA.FTZ R107, R32, R33.reuse, -R38 ;  /* 0x00000021206b7223 */ /* 0x082fe40000010826 */
[C---:B------:R-:W-:Y:S01]  /*3a40*/  FMUL.FTZ R108, R36.reuse, R33 ;  /* 0x00000021246c7220 */ /* 0x040fe20000410000 */
[----:B------:R-:W-:Y:S01]  /*3a50*/  SHF.L.U32 R33, R11, 0x4, RZ ;  /* 0x000000040b217819 */ /* 0x000fe200000006ff */
[----:B---3--:R-:W-:Y:S01]  /*3a60*/  FMUL.FTZ R70, R36, R37 ;  /* 0x0000002524467220 */ /* 0x008fe20000410000 */
[----:B------:R-:W-:Y:S01]  /*3a70*/  SHF.L.U32 R91, R81, 0x4, RZ ;  /* 0x00000004515b7819 */ /* 0x000fe200000006ff */
[----:B------:R-:W-:Y:S01]  /*3a80*/  FFMA.FTZ R108, R32, R71, R108 ;  /* 0x00000047206c7223 */ /* 0x000fe2000001006c */
[----:B------:R-:W-:Y:S01]  /*3a90*/  LEA.HI.SX32 R33, R33, R33, 0x1b ;  /* 0x0000002121217211 */ /* 0x000fe200078fdaff */
[-C--:B----4-:R-:W-:Y:S02]  /*3aa0*/  FMUL.FTZ R38, R36, R39.reuse ;  /* 0x0000002724267220 */ /* 0x090fe40000410000 */
[C---:B------:R-:W-:Y:S01]  /*3ab0*/  FFMA.FTZ R39, R32.reuse, R39, R70 ;  /* 0x0000002720277223 */ /* 0x040fe20000010046 */
[----:B------:R-:W0:Y:S01]  /*3ac0*/  @!P0 LDS.128 R28, [R91+0x460] ;  /* 0x000460005b1c8984 */ /* 0x000e220000000c00 */
[----:B------:R-:W-:Y:S01]  /*3ad0*/  SHF.L.U32 R132, R33, 0x1, RZ ;  /* 0x0000000121847819 */ /* 0x000fe200000006ff */
[----:B------:R-:W-:-:S02]  /*3ae0*/  @P1 FFMA.FTZ R32, R32, R37, -R38 ;  /* 0x0000002520201223 */ /* 0x000fc40000010826 */
[----:B------:R-:W-:Y:S01]  /*3af0*/  @P1 FADD.FTZ R34, R34, R107 ;  /* 0x0000006b22221221 */ /* 0x000fe20000010000 */
[----:B------:R-:W-:Y:S01]  /*3b00*/  FSEL R33, R36, R39, !P1 ;  /* 0x0000002724217208 */ /* 0x000fe20004800000 */
[----:B------:R-:W-:Y:S01]  /*3b10*/  @P1 FADD.FTZ R35, R35, R108 ;  /* 0x0000006c23231221 */ /* 0x000fe20000010000 */
[C---:B------:R-:W-:Y:S01]  /*3b20*/  ISETP.NE.AND P1, PT, R11.reuse, 0x1f, PT ;  /* 0x0000001f0b00780c */ /* 0x040fe20003f25270 */
        /* <DEDUP_REMOVED lines=29> */
[----:B------:R-:W-:Y:S02]  /*3d00*/  PRMT R122, RZ, 0x5410, R122 ;  /* 0x00005410ff7a7816 */ /* 0x000fe4000000007a */
[----:B------:R-:W-:Y:S02]  /*3d10*/  PRMT R110, RZ, 0x5410, R110 ;  /* 0x00005410ff6e7816 */ /* 0x000fe4000000006e */
[----:B-1----:R-:W-:Y:S02]  /*3d20*/  @!P2 MOV R124, R28 ;  /* 0x0000001c007ca202 */ /* 0x002fe40000000f00 */
[----:B---3--:R-:W-:Y:S01]  /*3d30*/  @!P2 MOV R125, R31 ;  /* 0x0000001f007da202 */ /* 0x008fe20000000f00 */
[-C--:B------:R-:W-:Y:S02]  /*3d40*/  @P3 FMUL.FTZ R35, R71, R123.reuse ;  /* 0x0000007b47233220 */ /* 0x080fe40000410000 */
[C---:B------:R-:W-:Y:S01]  /*3d50*/  @P3 FMUL.FTZ R123, R70.reuse, R123 ;  /* 0x0000007b467b3220 */ /* 0x040fe20000410000 */
[----:B----4-:R-:W-:Y:S01]  /*3d60*/  @!P2 MOV R34, R30 ;  /* 0x0000001e0022a202 */ /* 0x010fe20000000f00 */
[----:B------:R-:W-:-:S02]  /*3d70*/  @P3 FFMA.FTZ R35, R70, R124, -R35 ;  /* 0x0000007c46233223 */ /* 0x000fc40000010823 */
[----:B------:R-:W-:Y:S01]  /*3d80*/  @P3 FFMA.FTZ R124, R71, R124, R123 ;  /* 0x0000007c477c3223 */ /* 0x000fe2000001007b */
[----:B------:R-:W-:Y:S01]  /*3d90*/  PRMT R32, RZ, 0x5410, R121 ;  /* 0x00005410ff207816 */ /* 0x000fe20000000079 */
[-C--:B--2---:R-:W-:Y:S02]  /*3da0*/  FMUL.FTZ R133, R122, R69.reuse ;  /* 0x000000457a857220 */ /* 0x084fe40000410000 */
[----:B------:R-:W-:Y:S01]  /*3db0*/  @P3 FADD.FTZ R125, R125, R124 ;  /* 0x0000007c7d7d3221 */ /* 0x000fe20000010000 */
[----:B------:R-:W-:Y:S01]  /*3dc0*/  PRMT R108, RZ, 0x5410, R108 ;  /* 0x00005410ff6c7816 */ /* 0x000fe2000000006c */
[----:B------:R-:W-:Y:S02]  /*3dd0*/  @P3 FADD.FTZ R34, R34, R35 ;  /* 0x0000002322223221 */ /* 0x000fe40000010000 */
[----:B------:R-:W-:Y:S02]  /*3de0*/  FMUL.FTZ R122, R122, R68 ;  /* 0x000000447a7a7220 */ /* 0x000fe40000410000 */
[----:B------:R-:W-:-:S02]  /*3df0*/  FMUL.FTZ R71, R110, R69 ;  /* 0x000000456e477220 */ /* 0x000fc40000410000 */
[----:B------:R-:W-:Y:S02]  /*3e00*/  FMUL.FTZ R70, R110, R68 ;  /* 0x000000446e467220 */ /* 0x000fe40000410000 */
[C---:B------:R-:W-:Y:S02]  /*3e10*/  FMUL.FTZ R110, R96.reuse, R125 ;  /* 0x0000007d606e7220 */ /* 0x040fe40000410000 */
[----:B------:R-:W-:Y:S01]  /*3e20*/  FMUL.FTZ R96, R96, R34 ;  /* 0x0000002260607220 */ /* 0x000fe20000410000 */
[----:B------:R-:W-:Y:S01]  /*3e30*/  PRMT R107, RZ, 0x5410, R107 ;  /* 0x00005410ff6b7816 */ /* 0x000fe2000000006b */
[C---:B------:R-:W-:Y:S02]  /*3e40*/  FFMA.FTZ R121, R32.reuse, R68, -R133 ;  /* 0x0000004420797223 */ /* 0x040fe40000010885 */
[-C--:B------:R-:W-:Y:S02]  /*3e50*/  FFMA.FTZ R122, R32, R69.reuse, R122 ;  /* 0x00000045207a7223 */ /* 0x080fe4000001007a */
[----:B------:R-:W-:-:S02]  /*3e60*/  FMUL.FTZ R32, R108, R69 ;  /* 0x000000456c207220 */ /* 0x000fc40000410000 */
[----:B------:R-:W-:Y:S02]  /*3e70*/  FMUL.FTZ R108, R108, R68 ;  /* 0x000000446c6c7220 */ /* 0x000fe40000410000 */
[C---:B------:R-:W-:Y:S01]  /*3e80*/  FFMA.FTZ R96, R97.reuse, R125, R96 ;  /* 0x0000007d61607223 */ /* 0x040fe20000010060 */
[----:B------:R-:W-:Y:S01]  /*3e90*/  PRMT R109, RZ, 0x5410, R109 ;  /* 0x00005410ff6d7816 */ /* 0x000fe2000000006d */
[----:B------:R-:W-:Y:S01]  /*3ea0*/  FFMA.FTZ R110, R97, R34, -R110 ;  /* 0x00000022616e7223 */ /* 0x000fe2000001086e */
[----:B------:R-:W-:Y:S01]  /*3eb0*/  PRMT R112, RZ, 0x5410, R112 ;  /* 0x00005410ff707816 */ /* 0x000fe20000000070 */
[CC--:B------:R-:W-:Y:S02]  /*3ec0*/  FFMA.FTZ R32, R107.reuse, R68.reuse, -R32 ;  /* 0x000000446b207223 */ /* 0x0c0fe40000010820 */
[----:B------:R-:W-:Y:S02]  /*3ed0*/  FFMA.FTZ R33, R107, R69, R108 ;  /* 0x000000456b217223 */ /* 0x000fe4000001006c */
[----:B------:R-:W-:Y:S01]  /*3ee0*/  FADD.FTZ R107, RZ, R96 ;  /* 0x00000060ff6b7221 */ /* 0x000fe20000010000 */
[----:B------:R-:W-:Y:S01]  /*3ef0*/  PRMT R111, RZ, 0x5410, R111 ;  /* 0x00005410ff6f7816 */ /* 0x000fe2000000006f */
[----:B------:R-:W-:Y:S01]  /*3f00*/  FADD.FTZ R95, R95, R110 ;  /* 0x0000006e5f5f7221 */ /* 0x000fe20000010000 */
[----:B------:R-:W-:Y:S01]  /*3f10*/  PRMT R116, RZ, 0x5410, R116 ;  /* 0x00005410ff747816 */ /* 0x000fe20000000074 */
[----:B------:R-:W-:-:S02]  /*3f20*/  FFMA.FTZ R71, R109, R68, -R71 ;  /* 0x000000446d477223 */ /* 0x000fc40000010847 */
[----:B------:R-:W-:Y:S02]  /*3f30*/  FFMA.FTZ R70, R109, R69, R70 ;  /* 0x000000456d467223 */ /* 0x000fe40000010046 */
[-C--:B------:R-:W-:Y:S02]  /*3f40*/  FMUL.FTZ R108, R112, R68.reuse ;  /* 0x00000044706c7220 */ /* 0x080fe40000410000 */
[C---:B------:R-:W-:Y:S02]  /*3f50*/  FMUL.FTZ R109, R100.reuse, R107 ;  /* 0x0000006b646d7220 */ /* 0x040fe40000410000 */
[----:B------:R-:W-:Y:S01]  /*3f60*/  FMUL.FTZ R100, R100, R95 ;  /* 0x0000005f64647220 */ /* 0x000fe20000410000 */
[----:B------:R-:W-:Y:S01]  /*3f70*/  PRMT R115, RZ, 0x5410, R115 ;  /* 0x00005410ff737816 */ /* 0x000fe20000000073 */
[----:B------:R-:W-:Y:S02]  /*3f80*/  FFMA.FTZ R34, R111, R69, R108 ;  /* 0x000000456f227223 */ /* 0x000fe4000001006c */
[----:B------:R-:W-:-:S02]  /*3f90*/  FMUL.FTZ R108, R116, R68 ;  /* 0x00000044746c7220 */ /* 0x000fc40000410000 */
[----:B------:R-:W-:Y:S02]  /*3fa0*/  FFMA.FTZ R110, R102, R107, R100 ;  /* 0x0000006b666e7223 */ /* 0x000fe40000010064 */
[----:B------:R-:W-:Y:S02]  /*3fb0*/  FMUL.FTZ R35, R112, R69 ;  /* 0x0000004570237220 */ /* 0x000fe40000410000 */
[----:B------:R-:W-:Y:S02]  /*3fc0*/  FFMA.FTZ R109, R102, R95, -R109 ;  /* 0x0000005f666d7223 */ /* 0x000fe4000001086d */
[----:B------:R-:W-:Y:S02]  /*3fd0*/  FFMA.FTZ R102, R115, R69, R108 ;  /* 0x0000004573667223 */ /* 0x000fe4000001006c */
[----:B------:R-:W-:Y:S02]  /*3fe0*/  FADD.FTZ R108, RZ, R110 ;  /* 0x0000006eff6c7221 */ /* 0x000fe40000010000 */
[----:B------:R-:W-:-:S02]  /*3ff0*/  FFMA.FTZ R35, R111, R68, -R35 ;  /* 0x000000446f237223 */ /* 0x000fc40000010823 */
[-C--:B------:R-:W-:Y:S02]  /*4000*/  FMUL.FTZ R111, R116, R69.reuse ;  /* 0x00000045746f7220 */ /* 0x080fe40000410000 */
[----:B------:R-:W-:Y:S02]  /*4010*/  FADD.FTZ R98, R98, R109 ;  /* 0x0000006d62627221 */ /* 0x000fe40000010000 */
[----:B------:R-:W-:Y:S01]  /*4020*/  FMUL.FTZ R109, R101, R108 ;  /* 0x0000006c656d7220 */ /* 0x000fe20000410000 */
[----:B------:R-:W-:Y:S01]  /*4030*/  PRMT R118, RZ, 0x5410, R118 ;  /* 0x00005410ff767816 */ /* 0x000fe20000000076 */
[----:B------:R-:W-:Y:S02]  /*4040*/  FFMA.FTZ R100, R115, R68, -R111 ;  /* 0x0000004473647223 */ /* 0x000fe4000001086f */
[-C--:B------:R-:W-:Y:S01]  /*4050*/  FMUL.FTZ R111, R101, R98.reuse ;  /* 0x00000062656f7220 */ /* 0x080fe20000410000 */
[----:B------:R-:W-:Y:S01]  /*4060*/  PRMT R114, RZ, 0x5410, R114 ;  /* 0x00005410ff727816 */ /* 0x000fe20000000072 */
[C---:B------:R-:W-:Y:S01]  /*4070*/  FFMA.FTZ R110, R103.reuse, R98, -R109 ;  /* 0x00000062676e7223 */ /* 0x040fe2000001086d */
[----:B------:R-:W-:Y:S01]  /*4080*/  PRMT R117, RZ, 0x5410, R117 ;  /* 0x00005410ff757816 */ /* 0x000fe20000000075 */
[-C--:B------:R-:W-:Y:S01]  /*4090*/  FMUL.FTZ R112, R118, R69.reuse ;  /* 0x0000004576707220 */ /* 0x080fe20000410000 */
[----:B------:R-:W-:Y:S01]  /*40a0*/  PRMT R120, RZ, 0x5410, R120 ;  /* 0x00005410ff787816 */ /* 0x000fe20000000078 */
[----:B------:R-:W-:Y:S01]  /*40b0*/  FFMA.FTZ R111, R103, R108, R111 ;  /* 0x0000006c676f7223 */ /* 0x000fe2000001006f */
[----:B------:R-:W-:Y:S01]  /*40c0*/  PRMT R113, RZ, 0x5410, R113 ;  /* 0x00005410ff717816 */ /* 0x000fe20000000071 */
[----:B------:R-:W-:Y:S01]  /*40d0*/  FADD.FTZ R110, R99, R110 ;  /* 0x0000006e636e7221 */ /* 0x000fe20000010000 */
[----:B------:R-:W-:Y:S01]  /*40e0*/  PRMT R119, RZ, 0x5410, R119 ;  /* 0x00005410ff777816 */ /* 0x000fe20000000077 */
[----:B------:R-:W-:-:S02]  /*40f0*/  FMUL.FTZ R97, R114, R69 ;  /* 0x0000004572617220 */ /* 0x000fc40000410000 */
[----:B------:R-:W-:Y:S02]  /*4100*/  FFMA.FTZ R109, R117, R68, -R112 ;  /* 0x00000044756d7223 */ /* 0x000fe40000010870 */
[----:B------:R-:W-:Y:S02]  /*4110*/  FMUL.FTZ R103, R120, R69 ;  /* 0x0000004578677220 */ /* 0x000fe40000410000 */
[----:B------:R-:W-:Y:S02]  /*4120*/  FADD.FTZ R99, RZ, R111 ;  /* 0x0000006fff637221 */ /* 0x000fe40000010000 */
[----:B------:R-:W-:Y:S02]  /*4130*/  FMUL.FTZ R112, R104, R110 ;  /* 0x0000006e68707220 */ /* 0x000fe40000410000 */
[-C--:B------:R-:W-:Y:S02]  /*4140*/  FMUL.FTZ R114, R114, R68.reuse ;  /* 0x0000004472727220 */ /* 0x080fe40000410000 */
[----:B------:R-:W-:-:S02]  /*4150*/  FFMA.FTZ R97, R113, R68, -R97 ;  /* 0x0000004471617223 */ /* 0x000fc40000010861 */
[-C--:B------:R-:W-:Y:S02]  /*4160*/  FMUL.FTZ R118, R118, R68.reuse ;  /* 0x0000004476767220 */ /* 0x080fe40000410000 */
[-C--:B------:R-:W-:Y:S02]  /*4170*/  FMUL.FTZ R120, R120, R68.reuse ;  /* 0x0000004478787220 */ /* 0x080fe40000410000 */
[----:B------:R-:W-:Y:S02]  /*4180*/  FFMA.FTZ R68, R119, R68, -R103 ;  /* 0x0000004477447223 */ /* 0x000fe40000010867 */
[----:B------:R-:W-:Y:S02]  /*4190*/  FMUL.FTZ R104, R104, R99 ;  /* 0x0000006368687220 */ /* 0x000fe40000410000 */
[----:B------:R-:W-:Y:S02]  /*41a0*/  FMUL.FTZ R111, R37, R31 ;  /* 0x0000001f256f7220 */ /* 0x000fe40000410000 */
[----:B------:R-:W-:-:S02]  /*41b0*/  FFMA.FTZ R103, R105, R99, R112 ;  /* 0x0000006369677223 */ /* 0x000fc40000010070 */
[----:B------:R-:W-:Y:S01]  /*41c0*/  FFMA.FTZ R105, R105, R110, -R104 ;  /* 0x0000006e69697223 */ /* 0x000fe20000010868 */
[----:B------:R-:W-:Y:S01]  /*41d0*/  ISETP.NE.AND P1, PT, R80, RZ, PT ;  /* 0x000000ff5000720c */ /* 0x000fe20003f25270 */
[----:B------:R-:W-:Y:S02]  /*41e0*/  FFMA.FTZ R96, R113, R69, R114 ;  /* 0x0000004571607223 */ /* 0x000fe40000010072 */
[-C--:B------:R-:W-:Y:S02]  /*41f0*/  FFMA.FTZ R111, R36, R30.reuse, -R111 ;  /* 0x0000001e246f7223 */ /* 0x080fe4000001086f */
[----:B------:R-:W-:Y:S02]  /*4200*/  FADD.FTZ R103, RZ, R103 ;  /* 0x00000067ff677221 */ /* 0x000fe40000010000 */
[C---:B------:R-:W-:Y:S02]  /*4210*/  FMUL.FTZ R30, R37.reuse, R30 ;  /* 0x0000001e251e7220 */ /* 0x040fe40000410000 */
[----:B------:R-:W-:-:S02]  /*4220*/  FMUL.FTZ R113, R37, R29 ;  /* 0x0000001d25717220 */ /* 0x000fc40000410000 */
[----:B------:R-:W-:Y:S02]  /*4230*/  FMUL.FTZ R37, R37, R28 ;  /* 0x0000001c25257220 */ /* 0x000fe40000410000 */
[----:B------:R-:W-:Y:S02]  /*4240*/  FADD.FTZ R105, R106, R105 ;  /* 0x000000696a697221 */ /* 0x000fe40000010000 */
[----:B------:R-:W-:Y:S02]  /*4250*/  FMUL.FTZ R104, R92, R103 ;  /* 0x000000675c687220 */ /* 0x000fe40000410000 */
[----:B------:R-:W-:Y:S02]  /*4260*/  FFMA.FTZ R29, R36, R29, R37 ;  /* 0x0000001d241d7223 */ /* 0x000fe40000010025 */
[-C--:B------:R-:W-:Y:S02]  /*4270*/  FMUL.FTZ R37, R92, R105.reuse ;  /* 0x000000695c257220 */ /* 0x080fe40000410000 */
[----:B------:R-:W-:-:S02]  /*4280*/  FFMA.FTZ R92, R94, R105, -R104 ;  /* 0x000000695e5c7223 */ /* 0x000fc40000010868 */
[C---:B------:R-:W-:Y:S01]  /*4290*/  FFMA.FTZ R28, R36.reuse, R28, -R113 ;  /* 0x0000001c241c7223 */ /* 0x040fe20000010871 */
[----:B------:R-:W-:Y:S01]  /*42a0*/  BSSY B0, `(.L_x_2101) ;  /* 0x000001b000007945 */ /* 0x000fe20003800000 */
[----:B------:R-:W-:Y:S02]  /*42b0*/  FFMA.FTZ R36, R36, R31, R30 ;  /* 0x0000001f24247223 */ /* 0x000fe4000001001e */
[----:B------:R-:W-:Y:S02]  /*42c0*/  FFMA.FTZ R37, R94, R103, R37 ;  /* 0x000000675e257223 */ /* 0x000fe40000010025 */
[----:B------:R-:W-:Y:S02]  /*42d0*/  FADD.FTZ R92, R93, R92 ;  /* 0x0000005c5d5c7221 */ /* 0x000fe40000010000 */
[----:B------:R-:W-:Y:S02]  /*42e0*/  FFMA.FTZ R101, R117, R69, R118 ;  /* 0x0000004575657223 */ /* 0x000fe40000010076 */
[----:B------:R-:W-:-:S02]  /*42f0*/  FADD.FTZ R30, R38, R111 ;  /* 0x0000006f261e7221 */ /* 0x000fc40000010000 */
[----:B------:R-:W-:Y:S02]  /*4300*/  FFMA.FTZ R69, R119, R69, R120 ;  /* 0x0000004577457223 */ /* 0x000fe40000010078 */
[----:B------:R-:W-:Y:S02]  /*4310*/  FMUL.FTZ R122, R107, R122 ;  /* 0x0000007a6b7a7220 */ /* 0x000fe40000410000 */
[----:B------:R-:W-:Y:S02]  /*4320*/  FADD.FTZ R93, RZ, R37 ;  /* 0x00000025ff5d7221 */ /* 0x000fe40000010000 */
[----:B------:R-:W-:Y:S02]  /*4330*/  FMUL.FTZ R38, R82, R92 ;  /* 0x0000005c52267220 */ /* 0x000fe40000410000 */
[----:B------:R-:W-:Y:S01]  /*4340*/  FADD.FTZ R31, R39, R36 ;  /* 0x00000024271f7221 */ /* 0x000fe20000010000 */
[----:B------:R-:W-:Y:S05]  /*4350*/  @P1 BRA `(.L_x_2102) ;  /* 0x000000f000001947 */ /* 0x000fea0003800000 */
[----:B------:R-:W0:Y:S01]  /*4360*/  S2UR UR6, SR_CTAID.Y ;  /* 0x00000000000679c3 */ /* 0x000e220000002600 */
[----:B------:R1:W-:Y:S07]  /*4370*/  STS.128 [R91+0x460], R28 ;  /* 0x0004601c5b007388 */ /* 0x0003ee0000000c00 */
        /* <DEDUP_REMOVED lines=13> */
.L_x_2102:
[----:B------:R-:W-:Y:S05]  /*4450*/  BSYNC B0 ;  /* 0x0000000000007941 */ /* 0x000fea0003800000 */
.L_x_2101:
[-C--:B------:R-:W-:Y:S01]  /*4460*/  FMUL.FTZ R82, R82, R93.reuse ;  /* 0x0000005d52527220 */ /* 0x080fe20000410000 */
[----:B------:R-:W-:Y:S01]  /*4470*/  IADD3 R81, R81, 0x1, RZ ;  /* 0x0000000151517810 */ /* 0x000fe20007ffe0ff */
[C---:B------:R-:W-:Y:S02]  /*4480*/  FFMA.FTZ R38, R83.reuse, R93, R38 ;  /* 0x0000005d53267223 */ /* 0x040fe40000010026 */
[----:B------:R-:W-:Y:S01]  /*4490*/  FFMA.FTZ R83, R83, R92, -R82 ;  /* 0x0000005c53537223 */ /* 0x000fe20000010852 */
[----:B------:R-:W-:Y:S01]  /*44a0*/  ISETP.GE.AND P1, PT, R81, c[0x0][0x16c], PT ;  /* 0x00005b0051007a0c */ /* 0x000fe20003f26270 */
[----:B------:R-:W-:Y:S02]  /*44b0*/  FADD.FTZ R38, RZ, R38 ;  /* 0x00000026ff267221 */ /* 0x000fe40000010000 */
[----:B------:R-:W-:Y:S02]  /*44c0*/  FADD.FTZ R84, R84, R83 ;  /* 0x0000005354547221 */ /* 0x000fe40000010000 */
[----:B-1----:R-:W-:-:S02]  /*44d0*/  FMUL.FTZ R29, R85, R38 ;  /* 0x00000026551d7220 */ /* 0x002fc40000410000 */
        /* <DEDUP_REMOVED lines=10> */
[----:B------:R-:W-:Y:S02]  /*4580*/  FMUL.FTZ R33, R108, R33 ;  /* 0x000000216c217220 */ /* 0x000fe40000410000 */
[----:B------:R-:W-:-:S02]  /*4590*/  FMUL.FTZ R70, R99, R70 ;  /* 0x0000004663467220 */ /* 0x000fc40000410000 */
[----:B------:R-:W-:Y:S02]  /*45a0*/  FMUL.FTZ R34, R103, R34 ;  /* 0x0000002267227220 */ /* 0x000fe40000410000 */
[----:B------:R-:W-:Y:S02]  /*45b0*/  FMUL.FTZ R96, R93, R96 ;  /* 0x000000605d607220 */ /* 0x000fe40000410000 */
[----:B------:R-:W-:Y:S02]  /*45c0*/  FMUL.FTZ R29, R38, R102 ;  /* 0x00000066261d7220 */ /* 0x000fe40000410000 */
[----:B------:R-:W-:Y:S02]  /*45d0*/  FMUL.FTZ R28, R85, R101 ;  /* 0x00000065551c7220 */ /* 0x000fe40000410000 */
[----:B------:R-:W-:Y:S02]  /*45e0*/  FADD.FTZ R89, R90, R89 ;  /* 0x000000595a597221 */ /* 0x000fe40000010000 */
[----:B------:R-:W-:-:S02]  /*45f0*/  FMUL.FTZ R69, R69, R30 ;  /* 0x0000001e45457220 */ /* 0x000fc40000410000 */
        /* <DEDUP_REMOVED lines=18> */
.L_x_2100:
[----:B------:R-:W-:Y:S01]  /*4720*/  BAR.SYNC.DEFER_BLOCKING 0x0 ;  /* 0x0000000000007b1d */ /* 0x000fe20000010000 */
[----:B------:R-:W-:Y:S02]  /*4730*/  ISETP.NE.AND P0, PT, R80, RZ, PT ;  /* 0x000000ff5000720c */ /* 0x000fe40003f05270 */
[----:B------:R-:W-:-:S02]  /*4740*/  F2FP.BF16.PACK_AB R72, R73, R72 ;  /* 0x000000484948723e */ /* 0x000fc400000010ff */
[----:B------:R-:W-:Y:S01]  /*4750*/  F2FP.BF16.PACK_AB R74, R75, R74 ;  /* 0x0000004a4b4a723e */ /* 0x000fe200000010ff */
[----:B------:R-:W-:Y:S01]  /*4760*/  BSSY B0, `(.L_x_2104) ;  /* 0x000002d000007945 */ /* 0x000fe20003800000 */
[----:B------:R-:W-:Y:S02]  /*4770*/  F2FP.BF16.PACK_AB R76, R77, R76 ;  /* 0x0000004c4d4c723e */ /* 0x000fe400000010ff */
[----:B------:R-:W-:Y:S02]  /*4780*/  F2FP.BF16.PACK_AB R78, R79, R78 ;  /* 0x0000004e4f4e723e */ /* 0x000fe400000010ff */
[----:B------:R-:W-:Y:S02]  /*4790*/  PRMT R28, R72, 0x7632, R28 ;  /* 0x00007632481c7816 */ /* 0x000fe4000000001c */
[----:B------:R-:W-:Y:S02]  /*47a0*/  PRMT R29, R74, 0x7632, R29 ;  /* 0x000076324a1d7816 */ /* 0x000fe4000000001d */
[----:B------:R-:W-:-:S02]  /*47b0*/  PRMT R30, R76, 0x7632, R30 ;  /* 0x000076324c1e7816 */ /* 0x000fc4000000001e */
[----:B------:R-:W-:Y:S01]  /*47c0*/  PRMT R31, R78, 0x7632, R31 ;  /* 0x000076324e1f7816 */ /* 0x000fe2000000001f */
[----:B------:R-:W-:Y:S04]  /*47d0*/  STS.U16 [R51], R72 ;  /* 0x0000004833007388 */ /* 0x000fe80000000400 */
[----:B------:R-:W-:Y:S04]  /*47e0*/  STS.U16 [R51+0x2], R28 ;  /* 0x0000021c33007388 */ /* 0x000fe80000000400 */
[----:B------:R-:W-:Y:S04]  /*47f0*/  STS.U16 [R51+0x4], R74 ;  /* 0x0000044a33007388 */ /* 0x000fe80000000400 */
[----:B------:R0:W-:Y:S04]  /*4800*/  STS.U16 [R51+0x6], R29 ;  /* 0x0000061d33007388 */ /* 0x0001e80000000400 */
[----:B------:R-:W-:Y:S04]  /*4810*/  STS.U16 [R51+0x8], R76 ;  /* 0x0000084c33007388 */ /* 0x000fe80000000400 */
[----:B------:R1:W-:Y:S01]  /*4820*/  STS.U16 [R51+0xa], R30 ;  /* 0x00000a1e33007388 */ /* 0x0003e20000000400 */
[----:B0-----:R-:W-:-:S03]  /*4830*/  IMAD.WIDE.U32 R28, R5, c[0x0][0x200], RZ ;  /* 0x00008000051c7a25 */ /* 0x001fc600078e00ff */
[----:B------:R-:W-:Y:S04]  /*4840*/  STS.U16 [R51+0xc], R78 ;  /* 0x00000c4e33007388 */ /* 0x000fe80000000400 */
[----:B------:R0:W-:Y:S01]  /*4850*/  STS.U16 [R51+0xe], R31 ;  /* 0x00000e1f33007388 */ /* 0x0001e20000000400 */
[----:B------:R-:W-:-:S06]  /*4860*/  NOP ;  /* 0x0000000000007918 */ /* 0x000fcc0000000000 */
[----:B------:R-:W-:Y:S01]  /*4870*/  LDS.U16 R43, [R43] ;  /* 0x000000002b2b7984 */ /* 0x000fe20000000400 */
[----:B-1----:R-:W-:-:S03]  /*4880*/  IMAD R30, R6, c[0x0][0x200], RZ ;  /* 0x00008000061e7a24 */ /* 0x002fc600078e02ff */
[----:B------:R-:W-:Y:S01]  /*4890*/  LDS.U16 R35, [R44+0x40] ;  /* 0x000040002c237984 */ /* 0x000fe20000000400 */
[----:B------:R-:W-:-:S03]  /*48a0*/  IMAD R33, R5, c[0x0][0x204], R30 ;  /* 0x0000810005217a24 */ /* 0x000fc600078e021e */
[----:B------:R-:W-:Y:S02]  /*48b0*/  LDS.U16 R45, [R45+0x80] ;  /* 0x000080002d2d7984 */ /* 0x000fe40000000400 */
[----:B0-----:R-:W-:Y:S02]  /*48c0*/  IADD3 R51, R29, R33, RZ ;  /* 0x000000211d337210 */ /* 0x001fe40007ffe0ff */
        /* <DEDUP_REMOVED lines=22> */
.L_x_2105:
[----:B------:R-:W-:Y:S05]  /*4a30*/  BSYNC B0 ;  /* 0x0000000000007941 */ /* 0x000fea0003800000 */
.L_x_2104:
[C-C-:B0-----:R-:W-:Y:S02]  /*4a40*/  LOP3.LUT R33, R8.reuse, 0x40, R7.reuse, 0xfe, !PT ;  /* 0x0000004008217812 */ /* 0x141fe400078efe07 */
[----:B------:R-:W-:Y:S02]  /*4a50*/  MOV R29, R51 ;  /* 0x00000033001d7202 */ /* 0x000fe40000000f00 */
[----:B------:R-:W-:Y:S02]  /*4a60*/  LOP3.LUT R31, R8, 0x20, R7, 0xfe, !PT ;  /* 0x00000020081f7812 */ /* 0x000fe400078efe07 */
[-C--:B------:R-:W-:Y:S01]  /*4a70*/  ISETP.GE.AND P2, PT, R33, R34.reuse, PT ;  /* 0x000000222100720c */ /* 0x080fe20003f46270 */
[----:B------:R-:W-:Y:S01]  /*4a80*/  IMAD R33, R3, c[0x0][0x208], RZ ;  /* 0x0000820003217a24 */ /* 0x000fe200078e02ff */
[----:B------:R-:W-:Y:S01]  /*4a90*/  ISETP.GE.AND P0, PT, R31, R34, PT ;  /* 0x000000221f00720c */ /* 0x000fe20003f06270 */
[----:B------:R-:W-:Y:S01]  /*4aa0*/  IMAD.WIDE.U32 R28, R0, c[0x0][0x208], R28 ;  /* 0x00008200001c7a25 */ /* 0x000fe200078e001c */
[----:B------:R-:W-:-:S02]  /*4ab0*/  SHF.L.U32 R31, R12, 0x8, RZ ;  /* 0x000000080c1f7819 */ /* 0x000fc400000006ff */
[----:B------:R-:W-:Y:S01]  /*4ac0*/  LOP3.LUT R43, R8, 0x60, R7, 0xfe, !PT ;  /* 0x00000060082b7812 */ /* 0x000fe200078efe07 */
[----:B------:R-:W-:Y:S01]  /*4ad0*/  IMAD R32, R0, c[0x0][0x20c], R33 ;  /* 0x0000830000207a24 */ /* 0x000fe200078e0221 */
[----:B------:R-:W-:Y:S02]  /*4ae0*/  SHF.R.S32.HI R33, RZ, 0x1f, R31 ;  /* 0x0000001fff217819 */ /* 0x000fe4000001141f */
[----:B------:R-:W-:Y:S02]  /*4af0*/  IADD3 R30, P5, R31, R28, RZ ;  /* 0x0000001c1f1e7210 */ /* 0x000fe40007fbe0ff */
[----:B------:R-:W-:Y:S02]  /*4b00*/  LEA R31, P4, R9, c[0x0][0x258], 0x1 ;  /* 0x00009600091f7a11 */ /* 0x000fe400078808ff */
[----:B------:R-:W-:Y:S02]  /*4b10*/  IADD3.X R29, R33, R32, R29, P5, !PT ;  /* 0x00000020211d7210 */ /* 0x000fe40002ffe41d */
[----:B------:R-:W-:-:S02]  /*4b20*/  ISETP.GE.AND P1, PT, R43, R34, PT ;  /* 0x000000222b00720c */ /* 0x000fc40003f26270 */
[----:B------:R-:W-:Y:S02]  /*4b30*/  LEA.HI.X R32, R9, c[0x0][0x25c], R10, 0x1, P4 ;  /* 0x0000970009207a11 */ /* 0x000fe400020f0c0a */
[----:B------:R-:W-:Y:S02]  /*4b40*/  LEA R28, P6, R30, R31, 0x1 ;  /* 0x0000001f1e1c7211 */ /* 0x000fe400078c08ff */
[C-C-:B------:R-:W-:Y:S02]  /*4b50*/  LOP3.LUT R33, R8.reuse, 0xa0, R7.reuse, 0xfe, !PT ;  /* 0x000000a008217812 */ /* 0x140fe400078efe07 */
[C-C-:B------:R-:W-:Y:S02]  /*4b60*/  LOP3.LUT R43, R8.reuse, 0xc0, R7.reuse, 0xfe, !PT ;  /* 0x000000c0082b7812 */ /* 0x140fe400078efe07 */
[----:B------:R-:W-:Y:S02]  /*4b70*/  LOP3.LUT R31, R8, 0xe0, R7, 0xfe, !PT ;  /* 0x000000e0081f7812 */ /* 0x000fe400078efe07 */
[----:B------:R-:W-:-:S02]  /*4b80*/  LEA.HI.X R29, R30, R32, R29, 0x1, P6 ;  /* 0x000000201e1d7211 */ /* 0x000fc400030f0c1d */
[-C--:B------:R-:W-:Y:S02]  /*4b90*/  ISETP.GE.AND P4, PT, R33, R34.reuse, PT ;  /* 0x000000222100720c */ /* 0x080fe40003f86270 */
[-C--:B------:R-:W-:Y:S01]  /*4ba0*/  ISETP.GE.AND P5, PT, R43, R34.reuse, PT ;  /* 0x000000222b00720c */ /* 0x080fe20003fa6270 */
[----:B------:R0:W-:Y:S01]  /*4bb0*/  @!P0 STG.E.U16 [R28.64+0x40], R35 ;  /* 0x000040231c008986 */ /* 0x0001e2000c101504 */
[-C--:B------:R-:W-:Y:S02]  /*4bc0*/  ISETP.GE.AND P6, PT, R31, R34.reuse, PT ;  /* 0x000000221f00720c */ /* 0x080fe40003fc6270 */
[----:B------:R-:W-:Y:S01]  /*4bd0*/  LOP3.LUT R51, R8, 0x80, R7, 0xfe, !PT ;  /* 0x0000008008337812 */ /* 0x000fe200078efe07 */
[----:B------:R0:W-:Y:S01]  /*4be0*/  @!P2 STG.E.U16 [R28.64+0x80], R45 ;  /* 0x0000802d1c00a986 */ /* 0x0001e2000c101504 */
[----:B------:R-:W-:Y:S02]  /*4bf0*/  IADD3 R12, R12, 0x1, RZ ;  /* 0x000000010c0c7810 */ /* 0x000fe40007ffe0ff */
[----:B------:R-:W-:Y:S01]  /*4c00*/  ISETP.GE.AND P3, PT, R51, R34, PT ;  /* 0x000000223300720c */ /* 0x000fe20003f66270 */
[----:B------:R0:W-:Y:S01]  /*4c10*/  @!P1 STG.E.U16 [R28.64+0xc0], R37 ;  /* 0x0000c0251c009986 */ /* 0x0001e2000c101504 */
[----:B------:R-:W-:-:S02]  /*4c20*/  ISETP.GE.AND P0, PT, R12, c[0x0][0x174], PT ;  /* 0x00005d000c007a0c */ /* 0x000fc40003f06270 */
[----:B------:R-:W-:Y:S01]  /*4c30*/  IADD3 R128, P1, R128, 0x200, RZ ;  /* 0x0000020080807810 */ /* 0x000fe20007f3e0ff */
[----:B------:R0:W-:Y:S01]  /*4c40*/  @!P4 STG.E.U16 [R28.64+0x140], R39 ;  /* 0x000140271c00c986 */ /* 0x0001e2000c101504 */
[----:B------:R-:W-:Y:S02]  /*4c50*/  IADD3 R130, P2, R130, 0x200, RZ ;  /* 0x0000020082827810 */ /* 0x000fe40007f5e0ff */
[----:B------:R-:W-:Y:S01]  /*4c60*/  IADD3.X R129, RZ, R129, RZ, P1, !PT ;  /* 0x00000081ff817210 */ /* 0x000fe20000ffe4ff */
[----:B------:R0:W-:Y:S01]  /*4c70*/  @!P5 STG.E.U16 [R28.64+0x180], R49 ;  /* 0x000180311c00d986 */ /* 0x0001e2000c101504 */
[----:B------:R-:W-:-:S03]  /*4c80*/  IADD3.X R131, RZ, R131, RZ, P2, !PT ;  /* 0x00000083ff837210 */ /* 0x000fc600017fe4ff */
[----:B------:R0:W-:Y:S04]  /*4c90*/  @!P6 STG.E.U16 [R28.64+0x1c0], R53 ;  /* 0x0001c0351c00e986 */ /* 0x0001e8000c101504 */
[----:B------:R0:W-:Y:S01]  /*4ca0*/  @!P3 STG.E.U16 [R28.64+0x100], R47 ;  /* 0x0001002f1c00b986 */ /* 0x0001e2000c101504 */
[----:B------:R-:W-:-:S04]  /*4cb0*/  IADD3 R40, P3, R40, 0x400, RZ ;  /* 0x0000040028287810 */ /* 0x000fc80007f7e0ff */
[----:B------:R-:W-:Y:S01]  /*4cc0*/  IADD3.X R41, RZ, R41, RZ, P3, !PT ;  /* 0x00000029ff297210 */ /* 0x000fe20001ffe4ff */
[----:B------:R-:W-:Y:S01]  /*4cd0*/  @P0 CALL.REL.NOINC `(.L_x_2106) ;  /* 0x0000001000000944 */ /* 0x000fe20003c00000 */
[----:B------:R-:W-:Y:S05]  /*4ce0*/  BRA `(.L_x_2107) ;  /* 0xffffb9b000007947 */ /* 0x000fea000383ffff */
.L_x_2106:
[----:B------:R-:W-:Y:S05]  /*4cf0*/  EXIT ;  /* 0x000000000000794d */ /* 0x000fea0003800000 */
.L_x_2108:
        /* <DEDUP_REMOVED lines=16> */
.L_x_5370:


//--------------------- .text._Z25selective_scan_fwd_kernelI32Selective_Scan_fwd_kernel_traitsILi32ELi8ELi1ELb0ELb0ELb1ELb1EN3c108BFloat16ENS1_7complexIfEEEEv13SSMParamsBase --------------------------
	.section	.text._Z25selective_scan_fwd_kernelI32Selective_Scan_fwd_kernel_traitsILi32ELi8ELi1ELb0ELb0ELb1ELb1EN3c108BFloat16ENS1_7complexIfEEEEv13SSMParamsBase,"ax",@progbits
	.sectioninfo	@"SHI_REGISTERS=135"
	.align	128
        .global         _Z25selective_scan_fwd_kernelI32Selective_Scan_fwd_kernel_traitsILi32ELi8ELi1ELb0ELb0ELb1ELb1EN3c108BFloat16ENS1_7complexIfEEEEv13SSMParamsBase
        .type           _Z25selective_scan_fwd_kernelI32Selective_Scan_fwd_kernel_traitsILi32ELi8ELi1ELb0ELb0ELb1ELb1EN3c108BFloat16ENS1_7complexIfEEEEv13SSMParamsBase,@function
        .size           _Z25selective_scan_fwd_kernelI32Selective_Scan_fwd_kernel_traitsILi32ELi8ELi1ELb0ELb0ELb1ELb1EN3c108BFloat16ENS1_7complexIfEEEEv13SSMParamsBase,(.L_x_5371 - _Z25selective_scan_fwd_kernelI32Selective_Scan_fwd_kernel_traitsILi32ELi8ELi1ELb0ELb0ELb1ELb1EN3c108BFloat16ENS1_7complexIfEEEEv13SSMParamsBase)
        .other          _Z25selective_scan_fwd_kernelI32Selective_Scan_fwd_kernel_traitsILi32ELi8ELi1ELb0ELb0ELb1ELb1EN3c108BFloat16ENS1_7complexIfEEEEv13SSMParamsBase,@"STO_CUDA_ENTRY STV_DEFAULT"
_Z25selective_scan_fwd_kernelI32Selective_Scan_fwd_kernel_traitsILi32ELi8ELi1ELb0ELb0ELb1ELb1EN3c108BFloat16ENS1_7complexIfEEEEv13SSMParamsBase:
.text._Z25selective_scan_fwd_kernelI32Selective_Scan_fwd_kernel_traitsILi32ELi8ELi1ELb0ELb0ELb1ELb1EN3c108BFloat16ENS1_7complexIfEEEEv13SSMParamsBase:
        /* <DEDUP_REMOVED lines=106> */
.L_x_2134:
        /* <DEDUP_REMOVED lines=177> */
.L_x_2110:
[----:B------:R-:W-:Y:S05]  /*11b0*/  BSYNC B0 ;  /* 0x0000000000007941 */ /* 0x000fea0003800000 */
.L_x_2109:
        /* <DEDUP_REMOVED lines=42> */
.L_x_2112:
[----:B------:R-:W-:Y:S05]  /*1460*/  BSYNC B0 ;  /* 0x0000000000007941 */ /* 0x000fea0003800000 */
.L_x_2111:
        /* <DEDUP_REMOVED lines=33> */
.L_x_2114:
[----:B------:R-:W-:Y:S05]  /*1680*/  BSYNC B0 ;  /* 0x0000000000007941 */ /* 0x000fea0003800000 */
.L_x_2113:
        /* <DEDUP_REMOVED lines=33> */
.L_x_2116:
[----:B------:R-:W-:Y:S05]  /*18a0*/  BSYNC B0 ;  /* 0x0000000000007941 */ /* 0x000fea0003800000 */
.L_x_2115:
        /* <DEDUP_REMOVED lines=33> */
.L_x_2118:
[----:B------:R-:W-:Y:S05]  /*1ac0*/  BSYNC B0 ;  /* 0x0000000000007941 */ /* 0x000fea0003800000 */
.L_x_2117:
        /* <DEDUP_REMOVED lines=33> */
.L_x_2120:
[----:B------:R-:W-:Y:S05]  /*1ce0*/  BSYNC B0 ;  /* 0x0000000000007941 */ /* 0x000fea0003800000 */
.L_x_2119:
        /* <DEDUP_REMOVED lines=33> */
.L_x_2122:
[----:B------:R-:W-:Y:S05]  /*1f00*/  BSYNC B0 ;  /* 0x0000000000007941 */ /* 0x000fea0003800000 */
.L_x_2121:
        /* <DEDUP_REMOVED lines=33> */
.L_x_2124:
[----:B------:R-:W-:Y:S05]  /*2120*/  BSYNC B0 ;  /* 0x0000000000007941 */ /* 0x000fea0003800000 */
.L_x_2123:
        /* <DEDUP_REMOVED lines=22> */
.L_x_2128:
        /* <DEDUP_REMOVED lines=9> */
[----:B------:R-:W-:Y:S02]  /*2320*/  MOV R31, 0xffffff00 ;  /* 0xffffff00001f7802 */ /* 0x000fe40000000f00 */
[----:B------:R-:W-:-:S03]  /*2330*/  LEA R28, P1, R30, c[0x0][0x220], 0x3 ;  /* 0x000088001e1c7a11 */ /* 0x000fc600078218ff */
[----:B------:R-:W-:Y:S01]  /*2340*/  IMAD R42, R12, R31, c[0x0][0x168] ;  /* 0x00005a000c2a7624 */ /* 0x000fe200078e021f */
[----:B------:R-:W-:Y:S01]  /*2350*/  LEA.HI.X R29, R30, c[0x0][0x224], R29, 0x3, P1 ;  /* 0x000089001e1d7a11 */ /* 0x000fe200008f1c1d */
[----:B------:R-:W-:-:S03]  /*2360*/  IMAD R30, R68, c[0x0][0x1c0], RZ ;  /* 0x00007000441e7a24 */ /* 0x000fc600078e02ff */
[----:B------:R-:W-:Y:S01]  /*2370*/  SHF.L.U32 R34, R42, 0x1, RZ ;  /* 0x000000012a227819 */ /* 0x000fe200000006ff */
[C---:B------:R-:W-:Y:S01]  /*2380*/  IMAD.WIDE.U32 R32, R81.reuse, c[0x0][0x1c0], R126 ;  /* 0x0000700051207a25 */ /* 0x040fe200078e007e */
[----:B------:R-:W2:Y:S01]  /*2390*/  LDG.E.64 R28, [R28.64] ;  /* 0x000000041c1c7981 */ /* 0x000ea2000c1e1b00 */
[----:B------:R-:W-:Y:S02]  /*23a0*/  PRMT R85, RZ, 0x7610, R85 ;  /* 0x00007610ff557816 */ /* 0x000fe40000000055 */
[----:B------:R-:W-:Y:S01]  /*23b0*/  IMAD R31, R81, c[0x0][0x1c4], R30 ;  /* 0x00007100511f7a24 */ /* 0x000fe200078e021e */
[----:B------:R-:W-:Y:S02]  /*23c0*/  ISETP.GE.AND P1, PT, R13, R34, PT ;  /* 0x000000220d00720c */ /* 0x000fe40003f26270 */
[----:B------:R-:W-:Y:S02]  /*23d0*/  LEA R30, P2, R32, R40, 0x1 ;  /* 0x00000028201e7211 */ /* 0x000fe400078408ff */
[----:B------:R-:W-:-:S02]  /*23e0*/  IADD3 R31, R33, R31, RZ ;  /* 0x0000001f211f7210 */ /* 0x000fc40007ffe0ff */
[-C--:B------:R-:W-:Y:S02]  /*23f0*/  ISETP.GE.AND P6, PT, R126, R34.reuse, PT ;  /* 0x000000227e00720c */ /* 0x080fe40003fc6270 */
[----:B------:R-:W-:Y:S02]  /*2400*/  LEA.HI.X R31, R32, R41, R31, 0x1, P2 ;  /* 0x00000029201f7211 */ /* 0x000fe400010f0c1f */
[-C--:B------:R-:W-:Y:S02]  /*2410*/  ISETP.GE.AND P2, PT, R14, R34.reuse, PT ;  /* 0x000000220e00720c */ /* 0x080fe40003f46270 */
[----:B------:R-:W-:Y:S01]  /*2420*/  PRMT R84, RZ, 0x7610, R84 ;  /* 0x00007610ff547816 */ /* 0x000fe20000000054 */
[----:B------:R0:W3:Y:S01]  /*2430*/  @!P1 LDG.E.U16 R85, [R30.64+0x40] ;  /* 0x000040041e559981 */ /* 0x0000e2000c1e1500 */
[-C--:B------:R-:W-:Y:S02]  /*2440*/  ISETP.GE.AND P1, PT, R19, R34.reuse, PT ;  /* 0x000000221300720c */ /* 0x080fe40003f26270 */
[----:B------:R-:W-:-:S02]  /*2450*/  ISETP.GE.AND P3, PT, R15, R34, PT ;  /* 0x000000220f00720c */ /* 0x000fc40003f66270 */
[-C--:B------:R-:W-:Y:S01]  /*2460*/  ISETP.GE.AND P4, PT, R16, R34.reuse, PT ;  /* 0x000000221000720c */ /* 0x080fe20003f86270 */
[----:B------:R0:W4:Y:S01]  /*2470*/  @!P6 LDG.E.U16 R84, [R30.64] ;  /* 0x000000041e54e981 */ /* 0x000122000c1e1500 */
[----:B------:R-:W-:Y:S02]  /*2480*/  PRMT R83, RZ, 0x7610, R83 ;  /* 0x00007610ff537816 */ /* 0x000fe40000000053 */
[----:B------:R-:W-:Y:S02]  /*2490*/  PRMT R92, RZ, 0x7610, R92 ;  /* 0x00007610ff5c7816 */ /* 0x000fe4000000005c */
[-C--:B------:R-:W-:Y:S02]  /*24a0*/  ISETP.GE.AND P5, PT, R17, R34.reuse, PT ;  /* 0x000000221100720c */ /* 0x080fe40003fa6270 */
[----:B------:R-:W-:Y:S01]  /*24b0*/  ISETP.GE.AND P6, PT, R18, R34, PT ;  /* 0x000000221200720c */ /* 0x000fe20003fc6270 */
[----:B------:R0:W5:Y:S01]  /*24c0*/  @!P1 LDG.E.U16 R83, [R30.64+0x1c0] ;  /* 0x0001c0041e539981 */ /* 0x000162000c1e1500 */
[----:B------:R-:W-:-:S02]  /*24d0*/  PRMT R89, RZ, 0x7610, R89 ;  /* 0x00007610ff597816 */ /* 0x000fc40000000059 */
[----:B------:R-:W-:Y:S01]  /*24e0*/  PRMT R90, RZ, 0x7610, R90 ;  /* 0x00007610ff5a7816 */ /* 0x000fe2000000005a */
[----:B------:R0:W3:Y:S01]  /*24f0*/  @!P2 LDG.E.U16 R92, [R30.64+0x80] ;  /* 0x000080041e5ca981 */ /* 0x0000e2000c1e1500 */
[-C--:B------:R-:W-:Y:S02]  /*2500*/  ISETP.GE.AND P1, PT, R20, R34.reuse, PT ;  /* 0x000000221400720c */ /* 0x080fe40003f26270 */
[-C--:B------:R-:W-:Y:S01]  /*2510*/  ISETP.GE.AND P2, PT, R21, R34.reuse, PT ;  /* 0x000000221500720c */ /* 0x080fe20003f46270 */
[----:B------:R0:W3:Y:S01]  /*2520*/  @!P3 LDG.E.U16 R89, [R30.64+0xc0] ;  /* 0x0000c0041e59b981 */ /* 0x0000e2000c1e1500 */
[----:B------:R-:W-:Y:S02]  /*2530*/  PRMT R87, RZ, 0x7610, R87 ;  /* 0x00007610ff577816 */ /* 0x000fe40000000057 */
[----:B------:R-:W-:Y:S01]  /*2540*/  PRMT R88, RZ, 0x7610, R88 ;  /* 0x00007610ff587816 */ /* 0x000fe20000000058 */
[----:B------:R0:W3:Y:S01]  /*2550*/  @!P4 LDG.E.U16 R90, [R30.64+0x100] ;  /* 0x000100041e5ac981 */ /* 0x0000e2000c1e1500 */
[----:B------:R-:W-:-:S02]  /*2560*/  ISETP.GE.AND P3, PT, R22, R34, PT ;  /* 0x000000221600720c */ /* 0x000fc40003f66270 */
[-C--:B------:R-:W-:Y:S01]  /*2570*/  ISETP.GE.AND P4, PT, R23, R34.reuse, PT ;  /* 0x000000221700720c */ /* 0x080fe20003f86270 */
[----:B------:R0:W3:Y:S01]  /*2580*/  @!P5 LDG.E.U16 R87, [R30.64+0x140] ;  /* 0x000140041e57d981 */ /* 0x0000e2000c1e1500 */
[----:B------:R-:W-:Y:S02]  /*2590*/  PRMT R35, RZ, 0x7610, R35 ;  /* 0x00007610ff237816 */ /* 0x000fe40000000023 */
[----:B------:R-:W-:Y:S01]  /*25a0*/  PRMT R32, RZ, 0x7610, R32 ;  /* 0x00007610ff207816 */ /* 0x000fe20000000020 */
[----:B------:R0:W3:Y:S01]  /*25b0*/  @!P6 LDG.E.U16 R88, [R30.64+0x180] ;  /* 0x000180041e58e981 */ /* 0x0000e2000c1e1500 */
[----:B------:R-:W-:Y:S02]  /*25c0*/  PRMT R39, RZ, 0x7610, R39 ;  /* 0x00007610ff277816 */ /* 0x000fe40000000027 */
[----:B------:R-:W-:Y:S01]  /*25d0*/  PRMT R38, RZ, 0x7610, R38 ;  /* 0x00007610ff267816 */ /* 0x000fe20000000026 */
        /* <DEDUP_REMOVED lines=18> */
[----:B------:R-:W-:Y:S01]  /*2700*/  IMAD R103, R0, c[0x0][0x19c], R103 ;  /* 0x0000670000677a24 */ /* 0x000fe200078e0267 */
[C---:B------:R-:W-:Y:S01]  /*2710*/  IADD3 R106, R11.reuse, 0x120, RZ ;  /* 0x000001200b6a7810 */ /* 0x040fe20007ffe0ff */
[----:B------:R-:W-:Y:S01]  /*2720*/  IMAD R68, R68, c[0x0][0x1a0], RZ ;  /* 0x0000680044447a24 */ /* 0x000fe200078e02ff */
[----:B------:R-:W-:Y:S02]  /*2730*/  IADD3 R108, R11, 0x140, RZ ;  /* 0x000001400b6c7810 */ /* 0x000fe40007ffe0ff */
[-C--:B------:R-:W-:Y:S01]  /*2740*/  LEA.HI.SX32 R106, R106, R11.reuse, 0x1b ;  /* 0x0000000b6a6a7211 */ /* 0x080fe200078fdaff */
[----:B------:R-:W-:Y:S01]  /*2750*/  IMAD R109, R81, c[0x0][0x1a4], R68 ;  /* 0x00006900516d7a24 */ /* 0x000fe200078e0244 */
[----:B------:R-:W-:-:S04]  /*2760*/  LEA.HI.SX32 R108, R108, R11, 0x1b ;  /* 0x0000000b6c6c7211 */ /* 0x000fc800078fdaff */
[----:B------:R-:W-:Y:S01]  /*2770*/  SHF.L.U32 R108, R108, 0x1, RZ ;  /* 0x000000016c6c7819 */ /* 0x000fe200000006ff */
[-C--:B--2---:R-:W-:Y:S02]  /*2780*/  FMUL.FTZ R69, R29, R52.reuse ;  /* 0x000000341d457220 */ /* 0x084fe40000410000 */
[----:B------:R-:W-:Y:S02]  /*2790*/  FMUL.FTZ R86, R28, 1.4426950216293334961 ;  /* 0x3fb8aa3b1c567820 */ /* 0x000fe40000410000 */
[----:B------:R-:W-:Y:S02]  /*27a0*/  FMUL.RZ R70, R69, 0.15915493667125701904 ;  /* 0x3e22f98345467820 */ /* 0x000fe4000040c000 */
[C---:B------:R-:W-:Y:S02]  /*27b0*/  FMUL.FTZ R69, R29.reuse, R53 ;  /* 0x000000351d457220 */ /* 0x040fe40000410000 */
[----:B------:R-:W-:Y:S02]  /*27c0*/  FMUL.FTZ R28, R86, R52 ;  /* 0x00000034561c7220 */ /* 0x000fe40000410000 */
[----:B0-----:R-:W-:-:S02]  /*27d0*/  FMUL.FTZ R30, R29, R54 ;  /* 0x000000361d1e7220 */ /* 0x001fc40000410000 */
[----:B------:R-:W-:Y:S01]  /*27e0*/  FMUL.FTZ R100, R86, R54 ;  /* 0x0000003656647220 */ /* 0x000fe20000410000 */
[----:B------:R-:W-:Y:S01]  /*27f0*/  MUFU.SIN R82, R70 ;  /* 0x0000004600527308 */ /* 0x000fe20000000400 */
[----:B------:R-:W-:Y:S01]  /*2800*/  FMUL.RZ R95, R69, 0.15915493667125701904 ;  /* 0x3e22f983455f7820 */ /* 0x000fe2000040c000 */
[----:B-1----:R-:W-:Y:S01]  /*2810*/  SHF.L.U32 R69, R80, 0x3, RZ ;  /* 0x0000000350457819 */ /* 0x002fe200000006ff */
[----:B------:R-:W-:-:S05]  /*2820*/  FMUL.RZ R30, R30, 0.15915493667125701904 ;  /* 0x3e22f9831e1e7820 */ /* 0x000fca000040c000 */
[----:B------:R0:W1:Y:S01]  /*2830*/  MUFU.EX2 R71, R28 ;  /* 0x0000001c00477308 */ /* 0x0000620000000800 */
[----:B------:R-:W-:Y:S01]  /*2840*/  FMUL.FTZ R98, R86, R53 ;  /* 0x0000003556627220 */ /* 0x000fe20000410000 */
[----:B------:R-:W-:-:S06]  /*2850*/  IADD3 R31, R69, 0x1, RZ ;  /* 0x00000001451f7810 */ /* 0x000fcc0007ffe0ff */
[----:B------:R-:W2:Y:S08]  /*2860*/  MUFU.COS R94, R70 ;  /* 0x00000046005e7308 */ /* 0x000eb00000000000 */
[----:B------:R-:W-:Y:S08]  /*2870*/  MUFU.SIN R93, R95 ;  /* 0x0000005f005d7308 */ /* 0x000ff00000000400 */
[----:B------:R1:W-:Y:S01]  /*2880*/  MUFU.COS R97, R95 ;  /* 0x0000005f00617308 */ /* 0x0003e20000000000 */
[----:B0-----:R-:W-:-:S07]  /*2890*/  FMUL.FTZ R28, R29, R55 ;  /* 0x000000371d1c7220 */ /* 0x001fce0000410000 */
[----:B------:R-:W-:Y:S01]  /*28a0*/  MUFU.COS R99, R30 ;  /* 0x0000001e00637308 */ /* 0x000fe20000000000 */
[----:B-1----:R-:W-:-:S07]  /*28b0*/  IADD3 R95, R69, 0x2, RZ ;  /* 0x00000002455f7810 */ /* 0x002fce0007ffe0ff */
[----:B------:R-:W0:Y:S01]  /*28c0*/  MUFU.EX2 R100, R100 ;  /* 0x0000006400647308 */ /* 0x000e220000000800 */
[----:B------:R-:W-:Y:S02]  /*28d0*/  ISETP.GE.U32.AND P5, PT, R95, R42, PT ;  /* 0x0000002a5f00720c */ /* 0x000fe40003fa6070 */
[----:B------:R-:W-:-:S05]  /*28e0*/  IADD3 R95, R69, 0x4, RZ ;  /* 0x00000004455f7810 */ /* 0x000fca0007ffe0ff */
[----:B------:R1:W0:Y:S01]  /*28f0*/  MUFU.SIN R91, R30 ;  /* 0x0000001e005b7308 */ /* 0x0002220000000400 */
[-C--:B------:R-:W-:Y:S02]  /*2900*/  ISETP.GE.U32.AND P6, PT, R31, R42.reuse, PT ;  /* 0x0000002a1f00720c */ /* 0x080fe40003fc6070 */
[----:B------:R-:W-:Y:S02]  /*2910*/  IADD3 R31, R69, 0x3, RZ ;  /* 0x00000003451f7810 */ /* 0x000fe40007ffe0ff */
[----:B------:R-:W-:Y:S01]  /*2920*/  ISETP.GE.U32.AND P3, PT, R95, R42, PT ;  /* 0x0000002a5f00720c */ /* 0x000fe20003f66070 */
[----:B------:R-:W-:Y:S02]  /*2930*/  FMUL.FTZ R95, R29, R56 ;  /* 0x000000381d5f7220 */ /* 0x000fe40000410000 */
[----:B------:R-:W0:Y:S01]  /*2940*/  MUFU.EX2 R98, R98 ;  /* 0x0000006200627308 */ /* 0x000e220000000800 */
[----:B------:R-:W-:Y:S01]  /*2950*/  FMUL.RZ R102, R28, 0.15915493667125701904 ;  /* 0x3e22f9831c667820 */ /* 0x000fe2000040c000 */
[----:B------:R-:W-:Y:S01]  /*2960*/  ISETP.GE.U32.AND P4, PT, R31, R42, PT ;  /* 0x0000002a1f00720c */ /* 0x000fe20003f86070 */
[----:B------:R-:W-:Y:S01]  /*2970*/  FMUL.FTZ R82, R71, R82 ;  /* 0x0000005247527220 */ /* 0x000fe20000410000 */
[----:B------:R-:W-:Y:S01]  /*2980*/  ISETP.GE.U32.AND P1, PT, R69, R42, PT ;  /* 0x0000002a4500720c */ /* 0x000fe20003f26070 */
[----:B-1----:R-:W-:-:S03]  /*2990*/  IMAD.WIDE.U32 R30, R0, c[0x0][0x198], RZ ;  /* 0x00006600001e7a25 */ /* 0x002fc600078e00ff */
[----:B------:R-:W-:Y:S01]  /*29a0*/  MUFU.SIN R70, R102 ;  /* 0x0000006600467308 */ /* 0x000fe20000000400 */
[----:B------:R-:W-:Y:S02]  /*29b0*/  FMUL.RZ R104, R95, 0.15915493667125701904 ;  /* 0x3e22f9835f687820 */ /* 0x000fe4000040c000 */
[----:B--2---:R-:W-:Y:S01]  /*29c0*/  FMUL.FTZ R96, R71, R94 ;  /* 0x0000005e47607220 */ /* 0x004fe20000410000 */
[----:B------:R-:W-:Y:S01]  /*29d0*/  FSEL R95, R82, RZ, !P1 ;  /* 0x000000ff525f7208 */ /* 0x000fe20004800000 */
[----:B------:R-:W-:-:S03]  /*29e0*/  FMUL.FTZ R71, R86, R55 ;  /* 0x0000003756477220 */ /* 0x000fc60000410000 */
[----:B------:R0:W-:Y:S01]  /*29f0*/  MUFU.COS R28, R102 ;  /* 0x00000066001c7308 */ /* 0x0001e20000000000 */
[----:B------:R-:W-:Y:S01]  /*2a00*/  IADD3 R101, R69, 0x5, RZ ;  /* 0x0000000545657810 */ /* 0x000fe20007ffe0ff */
[----:B----4-:R1:W-:Y:S01]  /*2a10*/  STS.U16 [R43], R84 ;  /* 0x000000542b007388 */ /* 0x0103e20000000400 */
[----:B------:R-:W-:Y:S01]  /*2a20*/  IADD3 R31, R31, R103, RZ ;  /* 0x000000671f1f7210 */ /* 0x000fe20007ffe0ff */
[----:B------:R-:W-:Y:S02]  /*2a30*/  FMUL.FTZ R94, R61, R52 ;  /* 0x000000343d5e7220 */ /* 0x000fe40000410000 */
[----:B---3--:R2:W-:Y:S01]  /*2a40*/  STS.U16 [R44+0x40], R85 ;  /* 0x000040552c007388 */ /* 0x0085e20000000400 */
[C---:B0-----:R-:W-:Y:S01]  /*2a50*/  FMUL.FTZ R102, R100.reuse, R99 ;  /* 0x0000006364667220 */ /* 0x041fe20000410000 */
[----:B------:R-:W-:Y:S01]  /*2a60*/  MUFU.SIN R82, R104 ;  /* 0x0000006800527308 */ /* 0x000fe20000000400 */
[----:B------:R-:W-:Y:S01]  /*2a70*/  FMUL.FTZ R100, R100, R91 ;  /* 0x0000005b64647220 */ /* 0x000fe20000410000 */
[----:B------:R0:W-:Y:S01]  /*2a80*/  STS.U16 [R45+0x80], R92 ;  /* 0x0000805c2d007388 */ /* 0x0001e20000000400 */
[----:B------:R-:W-:-:S05]  /*2a90*/  ISETP.GE.U32.AND P2, PT, R101, R42, PT ;  /* 0x0000002a6500720c */ /* 0x000fca0003f46070 */
[----:B------:R3:W-:Y:S01]  /*2aa0*/  MUFU.COS R91, R104 ;  /* 0x00000068005b7308 */ /* 0x0007e20000000000 */
[----:B------:R-:W-:Y:S01]  /*2ab0*/  STS.U16 [R46+0xc0], R89 ;  /* 0x0000c0592e007388 */ /* 0x000fe20000000400 */
[----:B------:R-:W-:Y:S01]  /*2ac0*/  IADD3 R101, R69, 0x6, RZ ;  /* 0x0000000645657810 */ /* 0x000fe20007ffe0ff */
[----:B------:R-:W-:Y:S02]  /*2ad0*/  IMAD.WIDE.U32 R30, R81, c[0x0][0x1a0], R30 ;  /* 0x00006800511e7a25 */ /* 0x000fe400078e001e */
[----:B------:R-:W-:Y:S01]  /*2ae0*/  STS.U16 [R47+0x100], R90 ;  /* 0x0001005a2f007388 */ /* 0x000fe20000000400 */
[----:B---3--:R-:W-:Y:S02]  /*2af0*/  IADD3 R104, R11, 0x100, RZ ;  /* 0x000001000b687810 */ /* 0x008fe40007ffe0ff */
[----:B------:R-:W3:Y:S01]  /*2b00*/  MUFU.EX2 R71, R71 ;  /* 0x0000004700477308 */ /* 0x000ee20000000800 */
[----:B------:R-:W-:Y:S01]  /*2b10*/  STS.U16 [R48+0x140], R87 ;  /* 0x0001405730007388 */ /* 0x000fe20000000400 */
[----:B------:R-:W-:Y:S01]  /*2b20*/  FMUL.FTZ R93, R98, R93 ;  /* 0x0000005d625d7220 */ /* 0x000fe20000410000 */
[----:B------:R-:W-:Y:S01]  /*2b30*/  LEA.HI.SX32 R104, R104, R11, 0x1b ;  /* 0x0000000b68687211 */ /* 0x000fe200078fdaff */
[----:B------:R-:W-:Y:S01]  /*2b40*/  FMUL.FTZ R103, R86, R56 ;  /* 0x0000003856677220 */ /* 0x000fe20000410000 */
[----:B------:R4:W-:Y:S01]  /*2b50*/  STS.U16 [R49+0x180], R88 ;  /* 0x0001805831007388 */ /* 0x0009e20000000400 */
[----:B------:R-:W-:Y:S01]  /*2b60*/  FSEL R94, R94, RZ, !P1 ;  /* 0x000000ff5e5e7208 */ /* 0x000fe20004800000 */
[----:B-1----:R-:W-:Y:S01]  /*2b70*/  FMUL.FTZ R84, R86, R57 ;  /* 0x0000003956547220 */ /* 0x002fe20000410000 */
[----:B------:R-:W-:Y:S01]  /*2b80*/  FSEL R96, R96, 1, !P1 ;  /* 0x3f80000060607808 */ /* 0x000fe20004800000 */
[----:B-----5:R1:W-:Y:S01]  /*2b90*/  STS.U16 [R50+0x1c0], R83 ;  /* 0x0001c05332007388 */ /* 0x0203e20000000400 */
[----:B------:R-:W-:Y:S01]  /*2ba0*/  ISETP.GE.U32.AND P1, PT, R101, R42, PT ;  /* 0x0000002a6500720c */ /* 0x000fe20003f26070 */
[----:B--2---:R-:W-:Y:S01]  /*2bb0*/  FMUL.FTZ R85, R86, R59 ;  /* 0x0000003b56557220 */ /* 0x004fe20000410000 */
[----:B0-----:R-:W-:-:S02]  /*2bc0*/  IADD3 R92, R11, 0x160, RZ ;  /* 0x000001600b5c7810 */ /* 0x001fc40007ffe0ff */
[----:B----4-:R-:W-:Y:S01]  /*2bd0*/  IADD3 R88, R11, 0x1a0, RZ ;  /* 0x000001a00b587810 */ /* 0x010fe20007ffe0ff */
[----:B------:R-:W-:Y:S01]  /*2be0*/  FMUL.FTZ R101, R98, R97 ;  /* 0x0000006162657220 */ /* 0x000fe20000410000 */
[----:B------:R-:W-:Y:S01]  /*2bf0*/  SHF.L.U32 R104, R104, 0x1, RZ ;  /* 0x0000000168687819 */ /* 0x000fe200000006ff */
[-C--:B-1----:R-:W-:Y:S01]  /*2c00*/  FMUL.FTZ R83, R86, R58.reuse ;  /* 0x0000003a56537220 */ /* 0x082fe20000410000 */
[----:B------:R-:W-:Y:S01]  /*2c10*/  IADD3 R105, R69, 0x7, RZ ;  /* 0x0000000745697810 */ /* 0x000fe20007ffe0ff */
[----:B------:R-:W-:Y:S01]  /*2c20*/  FMUL.FTZ R69, R29, R57 ;  /* 0x000000391d457220 */ /* 0x000fe20000410000 */
[----:B------:R-:W-:Y:S01]  /*2c30*/  IADD3 R109, R31, R109, RZ ;  /* 0x0000006d1f6d7210 */ /* 0x000fe20007ffe0ff */
[----:B------:R-:W-:Y:S01]  /*2c40*/  FMUL.FTZ R87, R29, R58 ;  /* 0x0000003a1d577220 */ /* 0x000fe20000410000 */
[----:B------:R-:W-:Y:S01]  /*2c50*/  SHF.L.U32 R89, R106, 0x1, RZ ;  /* 0x000000016a597819 */ /* 0x000fe200000006ff */
[----:B------:R0:W1:Y:S01]  /*2c60*/  MUFU.EX2 R31, R103 ;  /* 0x00000067001f7308 */ /* 0x0000620000000800 */
[----:B------:R-:W-:Y:S01]  /*2c70*/  IADD3 R86, R11, 0x180, RZ ;  /* 0x000001800b567810 */ /* 0x000fe20007ffe0ff */
[----:B------:R-:W-:Y:S01]  /*2c80*/  FMUL.FTZ R29, R29, R59 ;  /* 0x0000003b1d1d7220 */ /* 0x000fe20000410000 */
[----:B------:R-:W-:-:S02]  /*2c90*/  FSEL R99, R93, RZ, !P6 ;  /* 0x000000ff5d637208 */ /* 0x000fc40007000000 */
[-C--:B------:R-:W-:Y:S01]  /*2ca0*/  LEA.HI.SX32 R88, R88, R11.reuse, 0x1b ;  /* 0x0000000b58587211 */ /* 0x080fe200078fdaff */
[----:B------:R2:W-:Y:S01]  /*2cb0*/  STS.U16 [R104+0x200], R35 ;  /* 0x0002002368007388 */ /* 0x0005e20000000400 */
[----:B------:R-:W-:Y:S01]  /*2cc0*/  LEA.HI.SX32 R92, R92, R11, 0x1b ;  /* 0x0000000b5c5c7211 */ /* 0x000fe200078fdaff */
[----:B------:R-:W-:Y:S01]  /*2cd0*/  FMUL.FTZ R97, R60, R53 ;  /* 0x000000353c617220 */ /* 0x000fe20000410000 */
[----:B------:R-:W-:Y:S01]  /*2ce0*/  LEA.HI.SX32 R86, R86, R11, 0x1b ;  /* 0x0000000b56567211 */ /* 0x000fe200078fdaff */
[----:B------:R4:W-:Y:S01]  /*2cf0*/  STS.U16 [R89+0x240], R32 ;  /* 0x0002402059007388 */ /* 0x0009e20000000400 */
[----:B------:R-:W-:Y:S02]  /*2d00*/  FSEL R101, R101, 1, !P6 ;  /* 0x3f80000065657808 */ /* 0x000fe40007000000 */
[----:B------:R-:W-:Y:S01]  /*2d10*/  SHF.L.U32 R106, R88, 0x1, RZ ;  /* 0x00000001586a7819 */ /* 0x000fe200000006ff */
[----:B------:R-:W-:Y:S01]  /*2d20*/  FMUL.FTZ R88, R94, R99 ;  /* 0x000000635e587220 */ /* 0x000fe20000410000 */
[----:B0-----:R-:W-:-:S02]  /*2d30*/  SHF.L.U32 R103, R92, 0x1, RZ ;  /* 0x000000015c677819 */ /* 0x001fc400000006ff */
[----:B--2---:R-:W-:Y:S01]  /*2d40*/  SHF.L.U32 R35, R86, 0x1, RZ ;  /* 0x0000000156237819 */ /* 0x004fe200000006ff */
[----:B----4-:R-:W-:Y:S02]  /*2d50*/  FMUL.RZ R89, R29, 0.15915493667125701904 ;  /* 0x3e22f9831d597820 */ /* 0x010fe4000040c000 */
[----:B------:R-:W-:Y:S01]  /*2d60*/  FMUL.FTZ R29, RZ, R99 ;  /* 0x00000063ff1d7220 */ /* 0x000fe20000410000 */
[----:B------:R-:W-:Y:S01]  /*2d70*/  FSEL R97, R97, RZ, !P6 ;  /* 0x000000ff61617208 */ /* 0x000fe20007000000 */
[----:B---3--:R-:W-:Y:S01]  /*2d80*/  FMUL.FTZ R104, R71, R28 ;  /* 0x0000001c47687220 */ /* 0x008fe20000410000 */
[----:B------:R-:W-:Y:S01]  /*2d90*/  STS.U16 [R108+0x280], R39 ;  /* 0x000280276c007388 */ /* 0x000fe20000000400 */
[-C--:B------:R-:W-:Y:S02]  /*2da0*/  FFMA.FTZ R88, RZ, R101.reuse, R88 ;  /* 0x00000065ff587223 */ /* 0x080fe40000010058 */
[----:B------:R-:W-:Y:S01]  /*2db0*/  FFMA.FTZ R28, R94, R101, -R29 ;  /* 0x000000655e1c7223 */ /* 0x000fe2000001081d */
[----:B------:R-:W-:Y:S01]  /*2dc0*/  STS.U16 [R103+0x2c0], R38 ;  /* 0x0002c02667007388 */ /* 0x000fe20000000400 */
[----:B------:R-:W-:-:S03]  /*2dd0*/  FSEL R100, R100, RZ, !P5 ;  /* 0x000000ff64647208 */ /* 0x000fc60006800000 */
[----:B------:R0:W-:Y:S01]  /*2de0*/  STS.U16 [R35+0x300], R34 ;  /* 0x0003002223007388 */ /* 0x0001e20000000400 */
[----:B------:R-:W-:-:S03]  /*2df0*/  FMUL.FTZ R98, R63, R54 ;  /* 0x000000363f627220 */ /* 0x000fc60000410000 */
[----:B------:R2:W-:Y:S01]  /*2e00*/  STS.U16 [R106+0x340], R33 ;  /* 0x000340216a007388 */ /* 0x0005e20000000400 */
[----:B------:R-:W-:Y:S01]  /*2e10*/  FSEL R102, R102, 1, !P5 ;  /* 0x3f80000066667808 */ /* 0x000fe20006800000 */
[C---:B-1----:R-:W-:Y:S02]  /*2e20*/  FMUL.FTZ R29, R31.reuse, R91 ;  /* 0x0000005b1f1d7220 */ /* 0x042fe40000410000 */
[----:B0-----:R-:W-:Y:S02]  /*2e30*/  FADD.FTZ R35, RZ, R88 ;  /* 0x00000058ff237221 */ /* 0x001fe40000010000 */
[----:B------:R-:W-:Y:S02]  /*2e40*/  FMUL.FTZ R82, R31, R82 ;  /* 0x000000521f527220 */ /* 0x000fe40000410000 */
[----:B--2---:R-:W-:Y:S02]  /*2e50*/  FADD.FTZ R33, R97, R28 ;  /* 0x0000001c61217221 */ /* 0x004fe40000010000 */
[C---:B------:R-:W-:Y:S01]  /*2e60*/  FMUL.FTZ R31, R100.reuse, R35 ;  /* 0x00000023641f7220 */ /* 0x040fe20000410000 */
[----:B------:R-:W-:Y:S01]  /*2e70*/  IADD3 R90, R11, 0x1c0, RZ ;  /* 0x000001c00b5a7810 */ /* 0x000fe20007ffe0ff */
[-C--:B------:R-:W-:Y:S01]  /*2e80*/  FMUL.FTZ R34, R100, R33.reuse ;  /* 0x0000002164227220 */ /* 0x080fe20000410000 */
[----:B------:R-:W-:Y:S01]  /*2e90*/  FSEL R98, R98, RZ, !P5 ;  /* 0x000000ff62627208 */ /* 0x000fe20006800000 */
[----:B------:R-:W-:Y:S01]  /*2ea0*/  FMUL.RZ R107, R69, 0.15915493667125701904 ;  /* 0x3e22f983456b7820 */ /* 0x000fe2000040c000 */
[----:B------:R-:W-:Y:S01]  /*2eb0*/  MUFU.EX2 R85, R85 ;  /* 0x0000005500557308 */ /* 0x000fe20000000800 */
[----:B------:R-:W-:Y:S01]  /*2ec0*/  FMUL.FTZ R70, R71, R70 ;  /* 0x0000004647467220 */ /* 0x000fe20000410000 */
[----:B------:R-:W-:Y:S01]  /*2ed0*/  IADD3 R92, R11, 0x1e0, RZ ;  /* 0x000001e00b5c7810 */ /* 0x000fe20007ffe0ff */
[----:B------:R-:W-:Y:S01]  /*2ee0*/  FFMA.FTZ R31, R102, R33, -R31 ;  /* 0x00000021661f7223 */ /* 0x000fe2000001081f */
[----:B------:R-:W-:Y:S01]  /*2ef0*/  LEA R68, P6, R30, c[0x0][0x228], 0x3 ;  /* 0x00008a001e447a11 */ /* 0x000fe200078c18ff */
[----:B------:R-:W-:-:S03]  /*2f00*/  FFMA.FTZ R34, R102, R35, R34 ;  /* 0x0000002366227223 */ /* 0x000fc60000010022 */
[----:B------:R-:W-:Y:S01]  /*2f10*/  MUFU.COS R38, R89 ;  /* 0x0000005900267308 */ /* 0x000fe20000000000 */
[-C--:B------:R-:W-:Y:S01]  /*2f20*/  LEA.HI.SX32 R90, R90, R11.reuse, 0x1b ;  /* 0x0000000b5a5a7211 */ /* 0x080fe200078fdaff */
[----:B------:R-:W-:Y:S01]  /*2f30*/  FADD.FTZ R31, R98, R31 ;  /* 0x0000001f621f7221 */ /* 0x000fe20000010000 */
[----:B------:R-:W-:Y:S02]  /*2f40*/  LEA.HI.SX32 R92, R92, R11, 0x1b ;  /* 0x0000000b5c5c7211 */ /* 0x000fe400078fdaff */
[----:B------:R-:W-:-:S03]  /*2f50*/  FSEL R103, R70, RZ, !P4 ;  /* 0x000000ff46677208 */ /* 0x000fc60006000000 */
[----:B------:R-:W-:Y:S01]  /*2f60*/  MUFU.COS R93, R107 ;  /* 0x0000006b005d7308 */ /* 0x000fe20000000000 */
[----:B------:R-:W-:Y:S01]  /*2f70*/  LEA.HI.X R69, R30, c[0x0][0x22c], R109, 0x3, P6 ;  /* 0x00008b001e457a11 */ /* 0x000fe200030f1c6d */
[----:B------:R-:W-:Y:S01]  /*2f80*/  FADD.FTZ R34, RZ, R34 ;  /* 0x00000022ff227221 */ /* 0x000fe20000010000 */
[----:B------:R-:W-:-:S05]  /*2f90*/  SHF.L.U32 R90, R90, 0x1, RZ ;  /* 0x000000015a5a7819 */ /* 0x000fca00000006ff */
[----:B------:R-:W0:Y:S01]  /*2fa0*/  MUFU.EX2 R84, R84 ;  /* 0x0000005400547308 */ /* 0x000e220000000800 */
[----:B------:R-:W-:Y:S01]  /*2fb0*/  ISETP.GE.U32.AND P5, PT, R105, R42, PT ;  /* 0x0000002a6900720c */ /* 0x000fe20003fa6070 */
[----:B------:R-:W-:Y:S01]  /*2fc0*/  FMUL.FTZ R35, R103, R31 ;  /* 0x0000001f67237220 */ /* 0x000fe20000410000 */
[----:B------:R-:W-:Y:S01]  /*2fd0*/  SHF.L.U32 R39, R92, 0x1, RZ ;  /* 0x000000015c277819 */ /* 0x000fe200000006ff */
[----:B------:R-:W-:Y:S01]  /*2fe0*/  FMUL.FTZ R105, R62, R55 ;  /* 0x000000373e697220 */ /* 0x000fe20000410000 */
[----:B------:R-:W-:-:S03]  /*2ff0*/  FSEL R104, R104, 1, !P4 ;  /* 0x3f80000068687808 */ /* 0x000fc60006000000 */
[----:B------:R-:W1:Y:S01]  /*3000*/  MUFU.SIN R30, R107 ;  /* 0x0000006b001e7308 */ /* 0x000e620000000400 */
[-C--:B------:R-:W-:Y:S01]  /*3010*/  FMUL.FTZ R33, R103, R34.reuse ;  /* 0x0000002267217220 */ /* 0x080fe20000410000 */
[----:B------:R-:W-:Y:S01]  /*3020*/  STS.U16 [R90+0x380], R37 ;  /* 0x000380255a007388 */ /* 0x000fe20000000400 */
[----:B------:R-:W-:Y:S01]  /*3030*/  FMUL.RZ R87, R87, 0.15915493667125701904 ;  /* 0x3e22f98357577820 */ /* 0x000fe2000040c000 */
[----:B------:R-:W-:Y:S01]  /*3040*/  FSEL R105, R105, RZ, !P4 ;  /* 0x000000ff69697208 */ /* 0x000fe20006000000 */
[----:B------:R-:W-:Y:S01]  /*3050*/  FFMA.FTZ R35, R104, R34, R35 ;  /* 0x0000002268237223 */ /* 0x000fe20000010023 */
[----:B------:R2:W-:Y:S01]  /*3060*/  STS.U16 [R39+0x3c0], R36 ;  /* 0x0003c02427007388 */ /* 0x0005e20000000400 */
[----:B------:R-:W-:Y:S01]  /*3070*/  FSEL R91, R82, RZ, !P3 ;  /* 0x000000ff525b7208 */ /* 0x000fe20005800000 */
[----:B------:R-:W-:Y:S01]  /*3080*/  MUFU.EX2 R83, R83 ;  /* 0x0000005300537308 */ /* 0x000fe20000000800 */
[----:B------:R-:W-:Y:S01]  /*3090*/  FMUL.FTZ R34, R96, R99 ;  /* 0x0000006360227220 */ /* 0x000fe20000410000 */
[----:B------:R-:W-:-:S06]  /*30a0*/  NOP ;  /* 0x0000000000007918 */ /* 0x000fcc0000000000 */
[----:B--2---:R-:W-:Y:S01]  /*30b0*/  FFMA.FTZ R36, R104, R31, -R33 ;  /* 0x0000001f68247223 */ /* 0x004fe20000010821 */
[----:B------:R-:W-:Y:S01]  /*30c0*/  MUFU.SIN R32, R87 ;  /* 0x0000005700207308 */ /* 0x000fe20000000400 */
[----:B------:R-:W-:Y:S01]  /*30d0*/  FMUL.FTZ R31, R95, R99 ;  /* 0x000000635f1f7220 */ /* 0x000fe20000410000 */
[----:B------:R-:W2:Y:S01]  /*30e0*/  LDG.E.64 R68, [R68.64] ;  /* 0x0000000444447981 */ /* 0x000ea2000c1e1b00 */
[----:B0-----:R-:W-:-:S05]  /*30f0*/  FMUL.FTZ R28, R84, R93 ;  /* 0x0000005d541c7220 */ /* 0x001fca0000410000 */
[----:B------:R-:W0:Y:S01]  /*3100*/  MUFU.COS R86, R87 ;  /* 0x0000005700567308 */ /* 0x000e220000000000 */
[----:B------:R-:W-:Y:S01]  /*3110*/  FMUL.FTZ R92, R65, R56 ;  /* 0x00000038415c7220 */ /* 0x000fe20000410000 */
[----:B------:R-:W-:Y:S01]  /*3120*/  FSEL R93, R29, 1, !P3 ;  /* 0x3f8000001d5d7808 */ /* 0x000fe20005800000 */
[----:B------:R-:W-:-:S05]  /*3130*/  FFMA.FTZ R31, R96, R101, -R31 ;  /* 0x00000065601f7223 */ /* 0x000fca000001081f */
[----:B------:R3:W4:Y:S01]  /*3140*/  MUFU.SIN R88, R89 ;  /* 0x0000005900587308 */ /* 0x0007220000000400 */
[----:B------:R-:W-:Y:S02]  /*3150*/  FADD.FTZ R36, R105, R36 ;  /* 0x0000002469247221 */ /* 0x000fe40000010000 */
[----:B------:R-:W-:Y:S02]  /*3160*/  FFMA.FTZ R33, R95, R101, R34 ;  /* 0x000000655f217223 */ /* 0x000fe40000010022 */
[----:B---3--:R-:W-:Y:S02]  /*3170*/  FMUL.FTZ R89, R85, R38 ;  /* 0x0000002655597220 */ /* 0x008fe40000410000 */
[----:B------:R-:W-:Y:S01]  /*3180*/  FADD.FTZ R38, RZ, R35 ;  /* 0x00000023ff267221 */ /* 0x000fe20000010000 */
[----:B------:R-:W-:Y:S01]  /*3190*/  FSEL R92, R92, RZ, !P3 ;  /* 0x000000ff5c5c7208 */ /* 0x000fe20005800000 */
[----:B-1----:R-:W-:Y:S02]  /*31a0*/  FMUL.FTZ R30, R84, R30 ;  /* 0x0000001e541e7220 */ /* 0x002fe40000410000 */
[----:B------:R-:W-:-:S02]  /*31b0*/  FMUL.FTZ R35, R91, R38 ;  /* 0x000000265b237220 */ /* 0x000fc40000410000 */
[----:B------:R-:W-:Y:S02]  /*31c0*/  FMUL.FTZ R34, R100, R31 ;  /* 0x0000001f64227220 */ /* 0x000fe40000410000 */
[-C--:B------:R-:W-:Y:S02]  /*31d0*/  FMUL.FTZ R37, R91, R36.reuse ;  /* 0x000000245b257220 */ /* 0x080fe40000410000 */
[C---:B------:R-:W-:Y:S01]  /*31e0*/  FFMA.FTZ R35, R93.reuse, R36, -R35 ;  /* 0x000000245d237223 */ /* 0x040fe20000010823 */
[----:B------:R-:W-:Y:S01]  /*31f0*/  FSEL R82, R30, RZ, !P2 ;  /* 0x000000ff1e527208 */ /* 0x000fe20005000000 */
[-C--:B------:R-:W-:Y:S02]  /*3200*/  FMUL.FTZ R29, R100, R33.reuse ;  /* 0x00000021641d7220 */ /* 0x080fe40000410000 */
[----:B------:R-:W-:Y:S02]  /*3210*/  FFMA.FTZ R34, R102, R33, R34 ;  /* 0x0000002166227223 */ /* 0x000fe40000010022 */
[----:B------:R-:W-:-:S02]  /*3220*/  FFMA.FTZ R37, R93, R38, R37 ;  /* 0x000000265d257223 */ /* 0x000fc40000010025 */
[----:B------:R-:W-:Y:S02]  /*3230*/  FADD.FTZ R35, R92, R35 ;  /* 0x000000235c237221 */ /* 0x000fe40000010000 */
[C---:B0-----:R-:W-:Y:S02]  /*3240*/  FMUL.FTZ R86, R83.reuse, R86 ;  /* 0x0000005653567220 */ /* 0x041fe40000410000 */
[----:B------:R-:W-:Y:S01]  /*3250*/  FMUL.FTZ R32, R83, R32 ;  /* 0x0000002053207220 */ /* 0x000fe20000410000 */
[----:B------:R-:W-:Y:S01]  /*3260*/  FSEL R83, R28, 1, !P2 ;  /* 0x3f8000001c537808 */ /* 0x000fe20005000000 */
[----:B------:R-:W-:Y:S02]  /*3270*/  FFMA.FTZ R29, R102, R31, -R29 ;  /* 0x0000001f661d7223 */ /* 0x000fe4000001081d */
[----:B------:R-:W-:Y:S02]  /*3280*/  FMUL.FTZ R30, R103, R34 ;  /* 0x00000022671e7220 */ /* 0x000fe40000410000 */
[----:B------:R-:W-:-:S02]  /*3290*/  FADD.FTZ R37, RZ, R37 ;  /* 0x00000025ff257221 */ /* 0x000fc40000010000 */
[----:B------:R-:W-:Y:S02]  /*32a0*/  FMUL.FTZ R36, R82, R35 ;  /* 0x0000002352247220 */ /* 0x000fe40000410000 */
[----:B------:R-:W-:Y:S02]  /*32b0*/  FMUL.FTZ R84, R64, R57 ;  /* 0x0000003940547220 */ /* 0x000fe40000410000 */
[----:B------:R-:W-:Y:S02]  /*32c0*/  FFMA.FTZ R30, R104, R29, -R30 ;  /* 0x0000001d681e7223 */ /* 0x000fe4000001081e */
[----:B------:R-:W-:Y:S02]  /*32d0*/  FMUL.FTZ R28, R82, R37 ;  /* 0x00000025521c7220 */ /* 0x000fe40000410000 */
[----:B------:R-:W-:Y:S01]  /*32e0*/  FMUL.FTZ R29, R103, R29 ;  /* 0x0000001d671d7220 */ /* 0x000fe20000410000 */
[----:B------:R-:W-:Y:S01]  /*32f0*/  FSEL R84, R84, RZ, !P2 ;  /* 0x000000ff54547208 */ /* 0x000fe20005000000 */
[----:B------:R-:W-:-:S02]  /*3300*/  FFMA.FTZ R36, R83, R37, R36 ;  /* 0x0000002553247223 */ /* 0x000fc40000010024 */
[----:B----4-:R-:W-:Y:S01]  /*3310*/  FMUL.FTZ R88, R85, R88 ;  /* 0x0000005855587220 */ /* 0x010fe20000410000 */
[----:B------:R-:W-:Y:S01]  /*3320*/  FSEL R85, R32, RZ, !P1 ;  /* 0x000000ff20557208 */ /* 0x000fe20004800000 */
[----:B------:R-:W-:Y:S02]  /*3330*/  FFMA.FTZ R35, R83, R35, -R28 ;  /* 0x0000002353237223 */ /* 0x000fe4000001081c */
[----:B------:R-:W-:Y:S02]  /*3340*/  FFMA.FTZ R34, R104, R34, R29 ;  /* 0x0000002268227223 */ /* 0x000fe4000001001d */
[----:B------:R-:W-:Y:S01]  /*3350*/  FADD.FTZ R36, RZ, R36 ;  /* 0x00000024ff247221 */ /* 0x000fe20000010000 */
[----:B------:R-:W-:Y:S01]  /*3360*/  FSEL R86, R86, 1, !P1 ;  /* 0x3f80000056567808 */ /* 0x000fe20004800000 */
[----:B------:R-:W-:Y:S02]  /*3370*/  FMUL.FTZ R87, R67, R58 ;  /* 0x0000003a43577220 */ /* 0x000fe40000410000 */
[----:B------:R-:W-:-:S02]  /*3380*/  FADD.FTZ R35, R84, R35 ;  /* 0x0000002354237221 */ /* 0x000fc40000010000 */
[----:B------:R-:W-:Y:S02]  /*3390*/  FMUL.FTZ R28, R91, R34 ;  /* 0x000000225b1c7220 */ /* 0x000fe40000410000 */
[----:B------:R-:W-:Y:S02]  /*33a0*/  FMUL.FTZ R31, R85, R36 ;  /* 0x00000024551f7220 */ /* 0x000fe40000410000 */
[-C--:B------:R-:W-:Y:S01]  /*33b0*/  FMUL.FTZ R29, R91, R30.reuse ;  /* 0x0000001e5b1d7220 */ /* 0x080fe20000410000 */
[----:B------:R-:W-:Y:S01]  /*33c0*/  FSEL R87, R87, RZ, !P1 ;  /* 0x000000ff57577208 */ /* 0x000fe20004800000 */
[-C--:B------:R-:W-:Y:S02]  /*33d0*/  FMUL.FTZ R33, R85, R35.reuse ;  /* 0x0000002355217220 */ /* 0x080fe40000410000 */
[----:B------:R-:W-:Y:S02]  /*33e0*/  FFMA.FTZ R28, R93, R30, -R28 ;  /* 0x0000001e5d1c7223 */ /* 0x000fe4000001081c */
[----:B------:R-:W-:-:S02]  /*33f0*/  FFMA.FTZ R30, R86, R35, -R31 ;  /* 0x00000023561e7223 */ /* 0x000fc4000001081f */
[----:B------:R-:W-:Y:S01]  /*3400*/  FFMA.FTZ R29, R93, R34, R29 ;  /* 0x000000225d1d7223 */ /* 0x000fe2000001001d */
[----:B------:R-:W-:Y:S01]  /*3410*/  FSEL R88, R88, RZ, !P5 ;  /* 0x000000ff58587208 */ /* 0x000fe20006800000 */
[----:B------:R-:W-:Y:S02]  /*3420*/  FFMA.FTZ R33, R86, R36, R33 ;  /* 0x0000002456217223 */ /* 0x000fe40000010021 */
[----:B------:R-:W-:Y:S02]  /*3430*/  FADD.FTZ R31, R87, R30 ;  /* 0x0000001e571f7221 */ /* 0x000fe40000010000 */
[----:B------:R-:W-:Y:S01]  /*3440*/  FMUL.FTZ R30, R82, R29 ;  /* 0x0000001d521e7220 */ /* 0x000fe20000410000 */
[----:B------:R-:W-:Y:S01]  /*3450*/  FSEL R89, R89, 1, !P5 ;  /* 0x3f80000059597808 */ /* 0x000fe20006800000 */
[----:B------:R-:W-:Y:S02]  /*3460*/  FADD.FTZ R33, RZ, R33 ;  /* 0x00000021ff217221 */ /* 0x000fe40000010000 */
[----:B------:R-:W-:-:S02]  /*3470*/  FMUL.FTZ R90, R66, R59 ;  /* 0x0000003b425a7220 */ /* 0x000fc40000410000 */
[----:B------:R-:W-:Y:S02]  /*3480*/  FMUL.FTZ R34, R88, R31 ;  /* 0x0000001f58227220 */ /* 0x000fe40000410000 */
[-C--:B------:R-:W-:Y:S02]  /*3490*/  FMUL.FTZ R32, R82, R28.reuse ;  /* 0x0000001c52207220 */ /* 0x080fe40000410000 */
[----:B------:R-:W-:Y:S02]  /*34a0*/  FFMA.FTZ R30, R83, R28, -R30 ;  /* 0x0000001c531e7223 */ /* 0x000fe4000001081e */
[-C--:B------:R-:W-:Y:S01]  /*34b0*/  FMUL.FTZ R28, R88, R33.reuse ;  /* 0x00000021581c7220 */ /* 0x080fe20000410000 */
[----:B------:R-:W-:Y:S01]  /*34c0*/  FSEL R90, R90, RZ, !P5 ;  /* 0x000000ff5a5a7208 */ /* 0x000fe20006800000 */
[----:B------:R-:W-:Y:S02]  /*34d0*/  FFMA.FTZ R34, R89, R33, R34 ;  /* 0x0000002159227223 */ /* 0x000fe40000010022 */
[----:B------:R-:W-:-:S02]  /*34e0*/  FFMA.FTZ R32, R83, R29, R32 ;  /* 0x0000001d53207223 */ /* 0x000fc40000010020 */
[----:B------:R-:W-:Y:S02]  /*34f0*/  FFMA.FTZ R33, R89, R31, -R28 ;  /* 0x0000001f59217223 */ /* 0x000fe4000001081c */
[C---:B------:R-:W-:Y:S02]  /*3500*/  FMUL.FTZ R31, R85.reuse, R30 ;  /* 0x0000001e551f7220 */ /* 0x040fe40000410000 */
[----:B------:R-:W-:Y:S02]  /*3510*/  FADD.FTZ R35, RZ, R34 ;  /* 0x00000022ff237221 */ /* 0x000fe40000010000 */
[-C--:B------:R-:W-:Y:S02]  /*3520*/  FMUL.FTZ R29, R85, R32.reuse ;  /* 0x00000020551d7220 */ /* 0x080fe40000410000 */
[----:B------:R-:W-:Y:S02]  /*3530*/  FADD.FTZ R34, R90, R33 ;  /* 0x000000215a227221 */ /* 0x000fe40000010000 */
[C---:B------:R-:W-:Y:S01]  /*3540*/  FFMA.FTZ R31, R86.reuse, R32, R31 ;  /* 0x00000020561f7223 */ /* 0x040fe2000001001f */
[----:B------:R-:W0:Y:S01]  /*3550*/  SHFL.UP PT, R37, R35, 0x1, RZ ;  /* 0x0420000023257989 */ /* 0x000e2200000e00ff */
[----:B------:R-:W-:-:S02]  /*3560*/  FFMA.FTZ R29, R86, R30, -R29 ;  /* 0x0000001e561d7223 */ /* 0x000fc4000001081d */
        /* <DEDUP_REMOVED lines=76> */
[----:B-1----:R-:W-:-:S03]  /*3a30*/  FFMA.FTZ R107, R32, R33, -R38 ;  /* 0x00000021206b7223 */ /* 0x002fc60000010826 */
[----:B------:R-:W0:Y:S01]  /*3a40*/  @!P0 LDS.128 R28, [R81.X16+0x460] ;  /* 0x00046000511c8984 */ /* 0x000e22000000cc00 */
[C---:B------:R-:W-:Y:S01]  /*3a50*/  FMUL.FTZ R106, R36.reuse, R33 ;  /* 0x00000021246a7220 */ /* 0x040fe20000410000 */
[----:B------:R-:W-:Y:S01]  /*3a60*/  SHF.L.U32 R33, R11, 0x4, RZ ;  /* 0x000000040b217819 */ /* 0x000fe200000006ff */
[----:B---3--:R-:W-:Y:S02]  /*3a70*/  FMUL.FTZ R70, R36, R37 ;  /* 0x0000002524467220 */ /* 0x008fe40000410000 */
[----:B------:R-:W-:Y:S01]  /*3a80*/  FFMA.FTZ R106, R32, R71, R106 ;  /* 0x00000047206a7223 */ /* 0x000fe2000001006a */
[----:B------:R-:W-:Y:S01]  /*3a90*/  LEA.HI.SX32 R33, R33, R33, 0x1b ;  /* 0x0000002121217211 */ /* 0x000fe200078fdaff */
[-C--:B----4-:R-:W-:Y:S02]  /*3aa0*/  FMUL.FTZ R38, R36, R39.reuse ;  /* 0x0000002724267220 */ /* 0x090fe40000410000 */
[C---:B------:R-:W-:Y:S01]  /*3ab0*/  FFMA.FTZ R39, R32.reuse, R39, R70 ;  /* 0x0000002720277223 */ /* 0x040fe20000010046 */
        /* <DEDUP_REMOVED lines=31> */
[----:B------:R1:W3:Y:S04]  /*3cb0*/  SHFL.UP PT, R123, R32, 0x1, RZ ;  /* 0x04200000207b7989 */ /* 0x0002e800000e00ff */
[----:B------:R-:W4:Y:S04]  /*3cc0*/  SHFL.UP PT, R124, R35, 0x1, RZ ;  /* 0x04200000237c7989 */ /* 0x000f2800000e00ff */
[----:B------:R5:W5:Y:S01]  /*3cd0*/  SHFL.UP PT, R125, R34, 0x1, RZ ;  /* 0x04200000227d7989 */ /* 0x000b6200000e00ff */
[----:B0-----:R-:W-:-:S02]  /*3ce0*/  @!P2 MOV R122, R29 ;  /* 0x0000001d007aa202 */ /* 0x001fc40000000f00 */
[----:B------:R-:W-:Y:S02]  /*3cf0*/  PRMT R132, RZ, 0x5410, R121 ;  /* 0x00005410ff847816 */ /* 0x000fe40000000079 */
[----:B------:R-:W-:Y:S02]  /*3d00*/  PRMT R107, RZ, 0x5410, R107 ;  /* 0x00005410ff6b7816 */ /* 0x000fe4000000006b */
[----:B-1----:R-:W-:Y:S01]  /*3d10*/  PRMT R32, RZ, 0x5410, R120 ;  /* 0x00005410ff207816 */ /* 0x002fe20000000078 */
[----:B--2---:R-:W-:Y:S01]  /*3d20*/  FMUL.FTZ R121, R132, R69 ;  /* 0x0000004584797220 */ /* 0x004fe20000410000 */
[----:B---3--:R-:W-:Y:S02]  /*3d30*/  @!P2 MOV R123, R28 ;  /* 0x0000001c007ba202 */ /* 0x008fe40000000f00 */
[----:B----4-:R-:W-:Y:S01]  /*3d40*/  @!P2 MOV R124, R31 ;  /* 0x0000001f007ca202 */ /* 0x010fe20000000f00 */
[-C--:B-----5:R-:W-:Y:S02]  /*3d50*/  @P3 FMUL.FTZ R34, R71, R122.reuse ;  /* 0x0000007a47223220 */ /* 0x0a0fe40000410000 */
[C---:B------:R-:W-:Y:S01]  /*3d60*/  @P3 FMUL.FTZ R122, R70.reuse, R122 ;  /* 0x0000007a467a3220 */ /* 0x040fe20000410000 */
[----:B------:R-:W-:Y:S01]  /*3d70*/  @!P2 MOV R125, R30 ;  /* 0x0000001e007da202 */ /* 0x000fe20000000f00 */
[----:B------:R-:W-:-:S02]  /*3d80*/  @P3 FFMA.FTZ R34, R70, R123, -R34 ;  /* 0x0000007b46223223 */ /* 0x000fc40000010822 */
[----:B------:R-:W-:Y:S01]  /*3d90*/  @P3 FFMA.FTZ R71, R71, R123, R122 ;  /* 0x0000007b47473223 */ /* 0x000fe2000001007a */
[----:B------:R-:W-:Y:S01]  /*3da0*/  PRMT R106, RZ, 0x5410, R106 ;  /* 0x00005410ff6a7816 */ /* 0x000fe2000000006a */
[-C--:B------:R-:W-:Y:S01]  /*3db0*/  FMUL.FTZ R132, R132, R68.reuse ;  /* 0x0000004484847220 */ /* 0x080fe20000410000 */
[----:B------:R-:W-:Y:S01]  /*3dc0*/  PRMT R109, RZ, 0x5410, R109 ;  /* 0x00005410ff6d7816 */ /* 0x000fe2000000006d */
[C---:B------:R-:W-:Y:S02]  /*3dd0*/  FMUL.FTZ R35, R107.reuse, R69 ;  /* 0x000000456b237220 */ /* 0x040fe40000410000 */
[----:B------:R-:W-:Y:S02]  /*3de0*/  @P3 FADD.FTZ R124, R124, R71 ;  /* 0x000000477c7c3221 */ /* 0x000fe40000010000 */
[-C--:B------:R-:W-:Y:S02]  /*3df0*/  FMUL.FTZ R33, R107, R68.reuse ;  /* 0x000000446b217220 */ /* 0x080fe40000410000 */
[----:B------:R-:W-:-:S02]  /*3e00*/  FFMA.FTZ R120, R32, R68, -R121 ;  /* 0x0000004420787223 */ /* 0x000fc40000010879 */
[----:B------:R-:W-:Y:S01]  /*3e10*/  @P3 FADD.FTZ R125, R125, R34 ;  /* 0x000000227d7d3221 */ /* 0x000fe20000010000 */
[----:B------:R-:W-:Y:S01]  /*3e20*/  PRMT R108, RZ, 0x5410, R108 ;  /* 0x00005410ff6c7816 */ /* 0x000fe2000000006c */
[-C--:B------:R-:W-:Y:S01]  /*3e30*/  FFMA.FTZ R121, R32, R69.reuse, R132 ;  /* 0x0000004520797223 */ /* 0x080fe20000010084 */
[----:B------:R-:W-:Y:S01]  /*3e40*/  PRMT R111, RZ, 0x5410, R111 ;  /* 0x00005410ff6f7816 */ /* 0x000fe2000000006f */
[C---:B------:R-:W-:Y:S02]  /*3e50*/  FFMA.FTZ R32, R106.reuse, R68, -R35 ;  /* 0x000000446a207223 */ /* 0x040fe40000010823 */
[----:B------:R-:W-:Y:S02]  /*3e60*/  FMUL.FTZ R34, R95, R124 ;  /* 0x0000007c5f227220 */ /* 0x000fe40000410000 */
[-C--:B------:R-:W-:Y:S02]  /*3e70*/  FFMA.FTZ R33, R106, R69.reuse, R33 ;  /* 0x000000456a217223 */ /* 0x080fe40000010021 */
[----:B------:R-:W-:-:S02]  /*3e80*/  FMUL.FTZ R35, R109, R69 ;  /* 0x000000456d237220 */ /* 0x000fc40000410000 */
[-C--:B------:R-:W-:Y:S02]  /*3e90*/  FMUL.FTZ R106, R109, R68.reuse ;  /* 0x000000446d6a7220 */ /* 0x080fe40000410000 */
[-C--:B------:R-:W-:Y:S01]  /*3ea0*/  FMUL.FTZ R95, R95, R125.reuse ;  /* 0x0000007d5f5f7220 */ /* 0x080fe20000410000 */
[----:B------:R-:W-:Y:S01]  /*3eb0*/  PRMT R110, RZ, 0x5410, R110 ;  /* 0x00005410ff6e7816 */ /* 0x000fe2000000006e */
[----:B------:R-:W-:Y:S01]  /*3ec0*/  FFMA.FTZ R125, R96, R125, -R34 ;  /* 0x0000007d607d7223 */ /* 0x000fe20000010822 */
[----:B------:R-:W-:Y:S01]  /*3ed0*/  PRMT R113, RZ, 0x5410, R113 ;  /* 0x00005410ff717816 */ /* 0x000fe20000000071 */
[C---:B------:R-:W-:Y:S02]  /*3ee0*/  FFMA.FTZ R70, R108.reuse, R68, -R35 ;  /* 0x000000446c467223 */ /* 0x040fe40000010823 */
[-C--:B------:R-:W-:Y:S02]  /*3ef0*/  FFMA.FTZ R35, R108, R69.reuse, R106 ;  /* 0x000000456c237223 */ /* 0x080fe4000001006a */
[----:B------:R-:W-:-:S02]  /*3f00*/  FMUL.FTZ R71, R111, R69 ;  /* 0x000000456f477220 */ /* 0x000fc40000410000 */
[----:B------:R-:W-:Y:S02]  /*3f10*/  FFMA.FTZ R95, R96, R124, R95 ;  /* 0x0000007c605f7223 */ /* 0x000fe4000001005f */
[-C--:B------:R-:W-:Y:S02]  /*3f20*/  FMUL.FTZ R106, R111, R68.reuse ;  /* 0x000000446f6a7220 */ /* 0x080fe40000410000 */
[----:B------:R-:W-:Y:S01]  /*3f30*/  FADD.FTZ R94, R94, R125 ;  /* 0x0000007d5e5e7221 */ /* 0x000fe20000010000 */
[----:B------:R-:W-:Y:S01]  /*3f40*/  PRMT R112, RZ, 0x5410, R112 ;  /* 0x00005410ff707816 */ /* 0x000fe20000000070 */
[C---:B------:R-:W-:Y:S01]  /*3f50*/  FFMA.FTZ R34, R110.reuse, R68, -R71 ;  /* 0x000000446e227223 */ /* 0x040fe20000010847 */
[----:B------:R-:W-:Y:S01]  /*3f60*/  PRMT R115, RZ, 0x5410, R115 ;  /* 0x00005410ff737816 */ /* 0x000fe20000000073 */
[----:B------:R-:W-:Y:S02]  /*3f70*/  FADD.FTZ R108, RZ, R95 ;  /* 0x0000005fff6c7221 */ /* 0x000fe40000010000 */
[----:B------:R-:W-:-:S02]  /*3f80*/  FFMA.FTZ R71, R110, R69, R106 ;  /* 0x000000456e477223 */ /* 0x000fc4000001006a */
[-C--:B------:R-:W-:Y:S02]  /*3f90*/  FMUL.FTZ R107, R113, R69.reuse ;  /* 0x00000045716b7220 */ /* 0x080fe40000410000 */
[C---:B------:R-:W-:Y:S01]  /*3fa0*/  FMUL.FTZ R106, R99.reuse, R94 ;  /* 0x0000005e636a7220 */ /* 0x040fe20000410000 */
[----:B------:R-:W-:Y:S01]  /*3fb0*/  PRMT R114, RZ, 0x5410, R114 ;  /* 0x00005410ff727816 */ /* 0x000fe20000000072 */
[----:B------:R-:W-:Y:S02]  /*3fc0*/  FMUL.FTZ R110, R99, R108 ;  /* 0x0000006c636e7220 */ /* 0x000fe40000410000 */
[----:B------:R-:W-:Y:S02]  /*3fd0*/  FFMA.FTZ R96, R112, R68, -R107 ;  /* 0x0000004470607223 */ /* 0x000fe4000001086b */
[----:B------:R-:W-:Y:S02]  /*3fe0*/  FMUL.FTZ R99, R115, R69 ;  /* 0x0000004573637220 */ /* 0x000fe40000410000 */
[----:B------:R-:W-:-:S02]  /*3ff0*/  FFMA.FTZ R107, R101, R108, R106 ;  /* 0x0000006c656b7223 */ /* 0x000fc4000001006a */
[----:B------:R-:W-:Y:S02]  /*4000*/  FFMA.FTZ R110, R101, R94, -R110 ;  /* 0x0000005e656e7223 */ /* 0x000fe4000001086e */
[----:B------:R-:W-:Y:S01]  /*4010*/  FFMA.FTZ R106, R114, R68, -R99 ;  /* 0x00000044726a7223 */ /* 0x000fe20000010863 */
[----:B------:R-:W-:Y:S01]  /*4020*/  PRMT R117, RZ, 0x5410, R117 ;  /* 0x00005410ff757816 */ /* 0x000fe20000000075 */
[----:B------:R-:W-:Y:S02]  /*4030*/  FADD.FTZ R99, RZ, R107 ;  /* 0x0000006bff637221 */ /* 0x000fe40000010000 */
[----:B------:R-:W-:Y:S01]  /*4040*/  FADD.FTZ R97, R97, R110 ;  /* 0x0000006e61617221 */ /* 0x000fe20000010000 */
[----:B------:R-:W-:Y:S01]  /*4050*/  PRMT R116, RZ, 0x5410, R116 ;  /* 0x00005410ff747816 */ /* 0x000fe20000000074 */
[----:B------:R-:W-:Y:S01]  /*4060*/  FMUL.FTZ R107, R100, R99 ;  /* 0x00000063646b7220 */ /* 0x000fe20000410000 */
[----:B------:R-:W-:Y:S01]  /*4070*/  PRMT R119, RZ, 0x5410, R119 ;  /* 0x00005410ff777816 */ /* 0x000fe20000000077 */
[----:B------:R-:W-:-:S02]  /*4080*/  FMUL.FTZ R111, R117, R69 ;  /* 0x00000045756f7220 */ /* 0x000fc40000410000 */
[-C--:B------:R-:W-:Y:S02]  /*4090*/  FMUL.FTZ R110, R100, R97.reuse ;  /* 0x00000061646e7220 */ /* 0x080fe40000410000 */
[----:B------:R-:W-:Y:S01]  /*40a0*/  FFMA.FTZ R109, R102, R97, -R107 ;  /* 0x00000061666d7223 */ /* 0x000fe2000001086b */
[----:B------:R-:W-:Y:S01]  /*40b0*/  PRMT R118, RZ, 0x5410, R118 ;  /* 0x00005410ff767816 */ /* 0x000fe20000000076 */
[-C--:B------:R-:W-:Y:S02]  /*40c0*/  FMUL.FTZ R113, R113, R68.reuse ;  /* 0x0000004471717220 */ /* 0x080fe40000410000 */
[----:B------:R-:W-:Y:S02]  /*40d0*/  FFMA.FTZ R107, R116, R68, -R111 ;  /* 0x00000044746b7223 */ /* 0x000fe4000001086f */
[----:B------:R-:W-:Y:S02]  /*40e0*/  FFMA.FTZ R110, R102, R99, R110 ;  /* 0x00000063666e7223 */ /* 0x000fe4000001006e */
[----:B------:R-:W-:-:S02]  /*40f0*/  FMUL.FTZ R111, R119, R69 ;  /* 0x00000045776f7220 */ /* 0x000fc40000410000 */
[----:B------:R-:W-:Y:S02]  /*4100*/  FADD.FTZ R109, R98, R109 ;  /* 0x0000006d626d7221 */ /* 0x000fe40000010000 */
[----:B------:R-:W-:Y:S02]  /*4110*/  FFMA.FTZ R95, R112, R69, R113 ;  /* 0x00000045705f7223 */ /* 0x000fe40000010071 */
[-C--:B------:R-:W-:Y:S02]  /*4120*/  FMUL.FTZ R112, R115, R68.reuse ;  /* 0x0000004473707220 */ /* 0x080fe40000410000 */
[-C--:B------:R-:W-:Y:S02]  /*4130*/  FMUL.FTZ R117, R117, R68.reuse ;  /* 0x0000004475757220 */ /* 0x080fe40000410000 */
[----:B------:R-:W-:Y:S02]  /*4140*/  FMUL.FTZ R119, R119, R68 ;  /* 0x0000004477777220 */ /* 0x000fe40000410000 */
[----:B------:R-:W-:-:S02]  /*4150*/  FADD.FTZ R98, RZ, R110 ;  /* 0x0000006eff627221 */ /* 0x000fc40000010000 */
[----:B------:R-:W-:Y:S02]  /*4160*/  FFMA.FTZ R68, R118, R68, -R111 ;  /* 0x0000004476447223 */ /* 0x000fe4000001086f */
[C---:B------:R-:W-:Y:S02]  /*4170*/  FMUL.FTZ R111, R103.reuse, R109 ;  /* 0x0000006d676f7220 */ /* 0x040fe40000410000 */
[-C--:B------:R-:W-:Y:S02]  /*4180*/  FMUL.FTZ R102, R103, R98.reuse ;  /* 0x0000006267667220 */ /* 0x080fe40000410000 */
[----:B------:R-:W-:Y:S02]  /*4190*/  FMUL.FTZ R103, R37, R31 ;  /* 0x0000001f25677220 */ /* 0x000fe40000410000 */
[C---:B------:R-:W-:Y:S02]  /*41a0*/  FFMA.FTZ R111, R104.reuse, R98, R111 ;  /* 0x00000062686f7223 */ /* 0x040fe4000001006f */
[----:B------:R-:W-:Y:S01]  /*41b0*/  FFMA.FTZ R104, R104, R109, -R102 ;  /* 0x0000006d68687223 */ /* 0x000fe20000010866 */
[----:B------:R-:W-:Y:S01]  /*41c0*/  ISETP.NE.AND P1, PT, R80, RZ, PT ;  /* 0x000000ff5000720c */ /* 0x000fe20003f25270 */
[----:B------:R-:W-:-:S02]  /*41d0*/  FFMA.FTZ R103, R36, R30, -R103 ;  /* 0x0000001e24677223 */ /* 0x000fc40000010867 */
[----:B------:R-:W-:Y:S02]  /*41e0*/  FADD.FTZ R102, RZ, R111 ;  /* 0x0000006fff667221 */ /* 0x000fe40000010000 */
[C---:B------:R-:W-:Y:S02]  /*41f0*/  FMUL.FTZ R30, R37.reuse, R30 ;  /* 0x0000001e251e7220 */ /* 0x040fe40000410000 */
[C---:B------:R-:W-:Y:S02]  /*4200*/  FMUL.FTZ R111, R37.reuse, R29 ;  /* 0x0000001d256f7220 */ /* 0x040fe40000410000 */
[----:B------:R-:W-:Y:S02]  /*4210*/  FMUL.FTZ R37, R37, R28 ;  /* 0x0000001c25257220 */ /* 0x000fe40000410000 */
[----:B------:R-:W-:Y:S02]  /*4220*/  FADD.FTZ R104, R105, R104 ;  /* 0x0000006869687221 */ /* 0x000fe40000010000 */
[----:B------:R-:W-:-:S02]  /*4230*/  FMUL.FTZ R105, R91, R102 ;  /* 0x000000665b697220 */ /* 0x000fc40000410000 */
[C---:B------:R-:W-:Y:S02]  /*4240*/  FFMA.FTZ R29, R36.reuse, R29, R37 ;  /* 0x0000001d241d7223 */ /* 0x040fe40000010025 */
[-C--:B------:R-:W-:Y:S02]  /*4250*/  FMUL.FTZ R37, R91, R104.reuse ;  /* 0x000000685b257220 */ /* 0x080fe40000410000 */
[C---:B------:R-:W-:Y:S02]  /*4260*/  FFMA.FTZ R91, R93.reuse, R104, -R105 ;  /* 0x000000685d5b7223 */ /* 0x040fe40000010869 */
[C---:B------:R-:W-:Y:S01]  /*4270*/  FFMA.FTZ R28, R36.reuse, R28, -R111 ;  /* 0x0000001c241c7223 */ /* 0x040fe2000001086f */
[----:B------:R-:W-:Y:S01]  /*4280*/  BSSY B0, `(.L_x_2126) ;  /* 0x000001c000007945 */ /* 0x000fe20003800000 */
[----:B------:R-:W-:Y:S02]  /*4290*/  FFMA.FTZ R36, R36, R31, R30 ;  /* 0x0000001f24247223 */ /* 0x000fe4000001001e */
[----:B------:R-:W-:-:S02]  /*42a0*/  FFMA.FTZ R37, R93, R102, R37 ;  /* 0x000000665d257223 */ /* 0x000fc40000010025 */
[----:B------:R-:W-:Y:S02]  /*42b0*/  FADD.FTZ R91, R92, R91 ;  /* 0x0000005b5c5b7221 */ /* 0x000fe40000010000 */
[-C--:B------:R-:W-:Y:S02]  /*42c0*/  FFMA.FTZ R101, R114, R69.reuse, R112 ;  /* 0x0000004572657223 */ /* 0x080fe40000010070 */
[-C--:B------:R-:W-:Y:S02]  /*42d0*/  FFMA.FTZ R100, R116, R69.reuse, R117 ;  /* 0x0000004574647223 */ /* 0x080fe40000010075 */
[----:B------:R-:W-:Y:S02]  /*42e0*/  FADD.FTZ R30, R38, R103 ;  /* 0x00000067261e7221 */ /* 0x000fe40000010000 */
[----:B------:R-:W-:Y:S02]  /*42f0*/  FFMA.FTZ R69, R118, R69, R119 ;  /* 0x0000004576457223 */ /* 0x000fe40000010077 */
[----:B------:R-:W-:-:S02]  /*4300*/  FMUL.FTZ R121, R108, R121 ;  /* 0x000000796c797220 */ /* 0x000fc40000410000 */
        /* <DEDUP_REMOVED lines=19> */
.L_x_2127:
[----:B------:R-:W-:Y:S05]  /*4440*/  BSYNC B0 ;  /* 0x0000000000007941 */ /* 0x000fea0003800000 */
.L_x_2126:
        /* <DEDUP_REMOVED lines=44> */
.L_x_2125:
[----:B------:R-:W-:Y:S01]  /*4710*/  BAR.SYNC.DEFER_BLOCKING 0x0 ;  /* 0x0000000000007b1d */ /* 0x000fe20000010000 */
[----:B------:R-:W-:Y:S02]  /*4720*/  F2FP.BF16.PACK_AB R28, R73, R72 ;  /* 0x00000048491c723e */ /* 0x000fe400000010ff */
        /* <DEDUP_REMOVED lines=9> */
[C---:B------:R-:W-:Y:S02]  /*47c0*/  PRMT R35, R30.reuse, 0x7610, R35 ;  /* 0x000076101e237816 */ /* 0x040fe40000000023 */
[----:B------:R-:W-:Y:S01]  /*47d0*/  PRMT R36, R30, 0x7632, R36 ;  /* 0x000076321e247816 */ /* 0x000fe20000000024 */
[----:B------:R-:W-:Y:S01]  /*47e0*/  IMAD R30, R6, c[0x0][0x200], RZ ;  /* 0x00008000061e7a24 */ /* 0x000fe200078e02ff */
[----:B------:R-:W-:Y:S01]  /*47f0*/  ISETP.GE.AND P1, PT, R9, R42, PT ;  /* 0x0000002a0900720c */ /* 0x000fe20003f26270 */
[----:B------:R0:W-:Y:S01]  /*4800*/  STS.U16 [R51], R31 ;  /* 0x0000001f33007388 */ /* 0x0001e20000000400 */
[C-C-:B------:R-:W-:Y:S01]  /*4810*/  LOP3.LUT R53, R8.reuse, 0x20, R7.reuse, 0xfe, !PT ;  /* 0x0000002008357812 */ /* 0x140fe200078efe07 */
[----:B------:R-:W-:Y:S01]  /*4820*/  IMAD R39, R5, c[0x0][0x204], R30 ;  /* 0x0000810005277a24 */ /* 0x000fe200078e021e */
[--C-:B------:R-:W-:Y:S01]  /*4830*/  LOP3.LUT R55, R8, 0x40, R7.reuse, 0xfe, !PT ;  /* 0x0000004008377812 */ /* 0x100fe200078efe07 */
[----:B------:R1:W-:Y:S01]  /*4840*/  STS.U16 [R51+0x2], R32 ;  /* 0x0000022033007388 */ /* 0x0003e20000000400 */
[----:B------:R-:W-:Y:S01]  /*4850*/  IMAD R30, R6, c[0x0][0x1f0], RZ ;  /* 0x00007c00061e7a24 */ /* 0x000fe200078e02ff */
[----:B------:R-:W-:-:S02]  /*4860*/  LOP3.LUT R57, R8, 0x60, R7, 0xfe, !PT ;  /* 0x0000006008397812 */ /* 0x000fc400078efe07 */
[----:B------:R-:W-:Y:S01]  /*4870*/  STS.U16 [R51+0x4], R29 ;  /* 0x0000041d33007388 */ /* 0x000fe20000000400 */
[----:B------:R-:W-:Y:S02]  /*4880*/  IMAD R61, R5, c[0x0][0x1f4], R30 ;  /* 0x00007d00053d7a24 */ /* 0x000fe400078e021e */
[----:B0-----:R-:W-:Y:S01]  /*4890*/  IMAD R31, R3, c[0x0][0x208], RZ ;  /* 0x00008200031f7a24 */ /* 0x001fe200078e02ff */
[----:B------:R0:W-:Y:S01]  /*48a0*/  STS.U16 [R51+0x6], R33 ;  /* 0x0000062133007388 */ /* 0x0001e20000000400 */
[----:B-1----:R-:W-:-:S03]  /*48b0*/  SHF.L.U32 R32, R12, 0x8, RZ ;  /* 0x000000080c207819 */ /* 0x002fc600000006ff */
[----:B------:R1:W-:Y:S04]  /*48c0*/  STS.U16 [R51+0x8], R28 ;  /* 0x0000081c33007388 */ /* 0x0003e80000000400 */
[----:B------:R-:W-:Y:S01]  /*48d0*/  STS.U16 [R51+0xa], R34 ;  /* 0x00000a2233007388 */ /* 0x000fe20000000400 */
[----:B0-----:R-:W-:-:S03]  /*48e0*/  SHF.R.S32.HI R33, RZ, 0x1f, R32 ;  /* 0x0000001fff217819 */ /* 0x001fc60000011420 */
[----:B------:R0:W-:Y:S01]  /*48f0*/  STS.U16 [R51+0xc], R35 ;  /* 0x00000c2333007388 */ /* 0x0001e20000000400 */
[----:B-1----:R-:W-:-:S03]  /*4900*/  IMAD.WIDE.U32 R28, R5, c[0x0][0x200], RZ ;  /* 0x00008000051c7a25 */ /* 0x002fc600078e00ff */
[----:B------:R1:W-:Y:S01]  /*4910*/  STS.U16 [R51+0xe], R36 ;  /* 0x00000e2433007388 */ /* 0x0003e20000000400 */
[----:B------:R-:W-:-:S06]  /*4920*/  NOP ;  /* 0x0000000000007918 */ /* 0x000fcc0000000000 */
[----:B------:R-:W-:Y:S01]  /*4930*/  LDS.U16 R59, [R43] ;  /* 0x000000002b3b7984 */ /* 0x000fe20000000400 */
[----:B------:R-:W-:Y:S01]  /*4940*/  IADD3 R29, R29, R39, RZ ;  /* 0x000000271d1d7210 */ /* 0x000fe20007ffe0ff */
[C---:B0-----:R-:W-:Y:S01]  /*4950*/  IMAD R35, R0.reuse, c[0x0][0x20c], R31 ;  /* 0x0000830000237a24 */ /* 0x041fe200078e021f */
[----:B------:R-:W-:Y:S01]  /*4960*/  LEA R31, P2, R9, c[0x0][0x258], 0x1 ;  /* 0x00009600091f7a11 */ /* 0x000fe200078408ff */
[----:B------:R-:W-:Y:S01]  /*4970*/  LDS.U16 R71, [R44+0x40] ;  /* 0x000040002c477984 */ /* 0x000fe20000000400 */
[----:B-1----:R-:W-:Y:S02]  /*4980*/  @!P1 IMAD.WIDE.U32 R36, R5, c[0x0][0x1f0], R32 ;  /* 0x00007c0005249a25 */ /* 0x002fe400078e0020 */
[----:B------:R-:W-:Y:S01]  /*4990*/  LEA.HI.X R34, R9, c[0x0][0x25c], R10, 0x1, P2 ;  /* 0x0000970009227a11 */ /* 0x000fe200010f0c0a */
[----:B------:R-:W-:Y:S01]  /*49a0*/  LDS.U16 R81, [R45+0x80] ;  /* 0x000080002d517984 */ /* 0x000fe20000000400 */
[----:B------:R-:W-:Y:S01]  /*49b0*/  IMAD.WIDE.U32 R28, R0, c[0x0][0x208], R28 ;  /* 0x00008200001c7a25 */ /* 0x000fe200078e001c */
[----:B------:R-:W-:-:S02]  /*49c0*/  @!P1 IADD3 R37, R61, R37, RZ ;  /* 0x000000253d259210 */ /* 0x000fc40007ffe0ff */
[----:B------:R-:W-:Y:S02]  /*49d0*/  LDS.U16 R83, [R46+0xc0] ;  /* 0x0000c0002e537984 */ /* 0x000fe40000000400 */
[----:B------:R-:W-:Y:S01]  /*49e0*/  IADD3 R28, P3, R32, R28, RZ ;  /* 0x0000001c201c7210 */ /* 0x000fe20007f7e0ff */
[----:B------:R-:W-:Y:S01]  /*49f0*/  @!P1 IMAD.WIDE.U32 R36, R0, c[0x0][0x1f8], R36 ;  /* 0x00007e0000249a25 */ /* 0x000fe200078e0024 */
[----:B------:R-:W-:Y:S02]  /*4a00*/  LDS.U16 R85, [R47+0x100] ;  /* 0x000100002f557984 */ /* 0x000fe40000000400 */
[----:B------:R-:W-:Y:S02]  /*4a10*/  IADD3.X R29, R33, R35, R29, P3, !PT ;  /* 0x00000023211d7210 */ /* 0x000fe40001ffe41d */
[----:B------:R-:W-:Y:S01]  /*4a20*/  LDS.U16 R69, [R48+0x140] ;  /* 0x0001400030457984 */ /* 0x000fe20000000400 */
[C---:B------:R-:W-:Y:S02]  /*4a30*/  LEA R30, P2, R28.reuse, R31, 0x1 ;  /* 0x0000001f1c1e7211 */ /* 0x040fe400078408ff */
[----:B------:R-:W-:Y:S01]  /*4a40*/  @!P1 IADD3 R56, P6, R9, R36, RZ ;  /* 0x0000002409389210 */ /* 0x000fe20007fde0ff */
[----:B------:R-:W-:Y:S01]  /*4a50*/  LDS.U16 R65, [R49+0x180] ;  /* 0x0001800031417984 */ /* 0x000fe20000000400 */
[----:B------:R-:W-:Y:S01]  /*4a60*/  LEA.HI.X R31, R28, R34, R29, 0x1, P2 ;  /* 0x000000221c1f7211 */ /* 0x000fe200010f0c1d */
[----:B------:R-:W-:Y:S01]  /*4a70*/  IMAD R29, R3, c[0x0][0x1f8], RZ ;  /* 0x00007e00031d7a24 */ /* 0x000fe200078e02ff */
[----:B------:R-:W-:Y:S01]  /*4a80*/  IADD3 R28, P2, R9, R32, RZ ;  /* 0x00000020091c7210 */ /* 0x000fe20007f5e0ff */
[----:B------:R-:W-:Y:S01]  /*4a90*/  LDS.U16 R67, [R50+0x1c0] ;  /* 0x0001c00032437984 */ /* 0x000fe20000000400 */
[----:B------:R-:W-:-:S03]  /*4aa0*/  IMAD.WIDE.U32 R34, R5, c[0x0][0x1f0], RZ ;  /* 0x00007c0005227a25 */ /* 0x000fc600078e00ff */
[----:B------:R-:W-:Y:S01]  /*4ab0*/  @!P0 STS [0x210], R42 ;  /* 0x0002102aff008388 */ /* 0x000fe20000000800 */
[----:B------:R-:W-:Y:S01]  /*4ac0*/  IMAD R89, R0, c[0x0][0x1fc], R29 ;  /* 0x00007f0000597a24 */ /* 0x000fe200078e021d */
[C---:B------:R-:W-:Y:S02]  /*4ad0*/  IADD3.X R29, R10.reuse, R33, RZ, P2, !PT ;  /* 0x000000210a1d7210 */ /* 0x040fe400017fe4ff */
[----:B------:R-:W-:Y:S01]  /*4ae0*/  BAR.SYNC.DEFER_BLOCKING 0x0 ;  /* 0x0000000000007b1d */ /* 0x000fe20000010000 */
[----:B------:R-:W-:Y:S02]  /*4af0*/  IADD3 R35, R35, R61, RZ ;  /* 0x0000003d23237210 */ /* 0x000fe40007ffe0ff */
[----:B------:R-:W-:-:S03]  /*4b00*/  @!P1 IADD3.X R87, R10, R37, R89, P6, !PT ;  /* 0x000000250a579210 */ /* 0x000fc600037fe459 */
[----:B------:R-:W0:Y:S02]  /*4b10*/  LDS R54, [0x210] ;  /* 0x00021000ff367984 */ /* 0x000e240000000800 */
[-C--:B0-----:R-:W-:Y:S02]  /*4b20*/  ISETP.GE.AND P5, PT, R9, R54.reuse, PT ;  /* 0x000000360900720c */ /* 0x081fe40003fa6270 */
[-C--:B------:R-:W-:Y:S02]  /*4b30*/  ISETP.GE.AND P4, PT, R53, R54.reuse, PT ;  /* 0x000000363500720c */ /* 0x080fe40003f86270 */
[-C--:B------:R-:W-:Y:S02]  /*4b40*/  ISETP.GE.AND P2, PT, R55, R54.reuse, PT ;  /* 0x000000363700720c */ /* 0x080fe40003f46270 */
[----:B------:R-:W-:-:S07]  /*4b50*/  ISETP.GE.AND P3, PT, R57, R54, PT ;  /* 0x000000363900720c */ /* 0x000fce0003f66270 */
        /* <DEDUP_REMOVED lines=10> */
.L_x_2130:
[----:B------:R-:W-:Y:S05]  /*4c00*/  BSYNC B0 ;  /* 0x0000000000007941 */ /* 0x000fea0003800000 */
.L_x_2129:
[----:B------:R-:W-:Y:S01]  /*4c10*/  IADD3 R52, P5, R9, 0x20, RZ ;  /* 0x0000002009347810 */ /* 0x000fe20007fbe0ff */
[----:B------:R1:W-:Y:S01]  /*4c20*/  @!P4 STG.E.U16 [R30.64+0x40], R71 ;  /* 0x000040471e00c986 */ /* 0x0003e2000c101504 */
[----:B0-----:R-:W-:Y:S01]  /*4c30*/  LOP3.LUT R39, R8, 0x80, R7, 0xfe, !PT ;  /* 0x0000008008277812 */ /* 0x001fe200078efe07 */
[----:B------:R-:W-:Y:S01]  /*4c40*/  IMAD.WIDE.U32 R34, R0, c[0x0][0x1f8], R34 ;  /* 0x00007e0000227a25 */ /* 0x000fe200078e0022 */
[C-C-:B------:R-:W-:Y:S01]  /*4c50*/  LOP3.LUT R59, R8.reuse, 0xa0, R7.reuse, 0xfe, !PT ;  /* 0x000000a0083b7812 */ /* 0x140fe200078efe07 */
[----:B------:R-:W-:Y:S01]  /*4c60*/  @!P2 STG.E.U16 [R30.64+0x80], R81 ;  /* 0x000080511e00a986 */ /* 0x000fe2000c101504 */
[C-C-:B------:R-:W-:Y:S02]  /*4c70*/  LOP3.LUT R61, R8.reuse, 0xc0, R7.reuse, 0xfe, !PT ;  /* 0x000000c0083d7812 */ /* 0x140fe400078efe07 */
[----:B------:R-:W-:Y:S01]  /*4c80*/  LOP3.LUT R63, R8, 0xe0, R7, 0xfe, !PT ;  /* 0x000000e0083f7812 */ /* 0x000fe200078efe07 */
[----:B------:R-:W-:Y:S01]  /*4c90*/  @!P3 STG.E.U16 [R30.64+0xc0], R83 ;  /* 0x0000c0531e00b986 */ /* 0x000fe2000c101504 */
[----:B------:R-:W-:-:S02]  /*4ca0*/  IADD3.X R37, RZ, R10, RZ, P5, !PT ;  /* 0x0000000aff257210 */ /* 0x000fc40002ffe4ff */
[-C--:B------:R-:W-:Y:S02]  /*4cb0*/  ISETP.GE.AND P4, PT, R39, R54.reuse, PT ;  /* 0x000000362700720c */ /* 0x080fe40003f86270 */
[-C--:B------:R-:W-:Y:S02]  /*4cc0*/  ISETP.GE.AND P5, PT, R59, R54.reuse, PT ;  /* 0x000000363b00720c */ /* 0x080fe40003fa6270 */
[-C--:B------:R-:W-:Y:S02]  /*4cd0*/  ISETP.GE.AND P2, PT, R61, R54.reuse, PT ;  /* 0x000000363d00720c */ /* 0x080fe40003f46270 */
[----:B------:R-:W-:Y:S02]  /*4ce0*/  ISETP.GE.AND P3, PT, R63, R54, PT ;  /* 0x000000363f00720c */ /* 0x000fe40003f66270 */
[C---:B------:R-:W-:Y:S02]  /*4cf0*/  SHF.L.U64.HI R38, R52.reuse, 0x1, R37 ;  /* 0x0000000134267819 */ /* 0x040fe40000010225 */
[----:B------:R-:W-:-:S02]  /*4d00*/  SHF.L.U32 R52, R52, 0x1, RZ ;  /* 0x0000000134347819 */ /* 0x000fc400000006ff */
[----:B-1----:R-:W-:Y:S01]  /*4d10*/  PRMT R71, RZ, 0x7610, R71 ;  /* 0x00007610ff477816 */ /* 0x002fe20000000047 */
[----:B------:R-:W-:Y:S01]  /*4d20*/  @!P4 STG.E.U16 [R30.64+0x100], R85 ;  /* 0x000100551e00c986 */ /* 0x000fe2000c101504 */
[----:B------:R-:W-:Y:S02]  /*4d30*/  IADD3 R37, P4, R32, R34, RZ ;  /* 0x0000002220257210 */ /* 0x000fe40007f9e0ff */
[----:B------:R-:W-:Y:S01]  /*4d40*/  IADD3 R34, P6, R52, c[0x0][0x268], RZ ;  /* 0x00009a0034227a10 */ /* 0x000fe20007fde0ff */
[----:B------:R-:W-:Y:S01]  /*4d50*/  @!P5 STG.E.U16 [R30.64+0x140], R69 ;  /* 0x000140451e00d986 */ /* 0x000fe2000c101504 */
[----:B------:R-:W-:Y:S02]  /*4d60*/  IADD3.X R54, R33, R89, R35, P4, !PT ;  /* 0x0000005921367210 */ /* 0x000fe400027fe423 */
[----:B------:R-:W-:Y:S01]  /*4d70*/  IADD3.X R35, R38, c[0x0][0x26c], RZ, P6, !PT ;  /* 0x00009b0026237a10 */ /* 0x000fe200037fe4ff */
[----:B------:R-:W-:Y:S01]  /*4d80*/  @!P2 STG.E.U16 [R30.64+0x180], R65 ;  /* 0x000180411e00a986 */ /* 0x000fe2000c101504 */
[----:B------:R-:W-:-:S02]  /*4d90*/  LEA R34, P6, R37, R34, 0x1 ;  /* 0x0000002225227211 */ /* 0x000fc400078c08ff */
[-C--:B------:R-:W-:Y:S01]  /*4da0*/  ISETP.GE.AND P5, PT, R53, R42.reuse, PT ;  /* 0x0000002a3500720c */ /* 0x080fe20003fa6270 */
[----:B------:R0:W-:Y:S01]  /*4db0*/  @!P3 STG.E.U16 [R30.64+0x1c0], R67 ;  /* 0x0001c0431e00b986 */ /* 0x0001e2000c101504 */
[----:B------:R-:W-:Y:S02]  /*4dc0*/  LEA.HI.X R35, R37, R35, R54, 0x1, P6 ;  /* 0x0000002325237211 */ /* 0x000fe400030f0c36 */
[-C--:B------:R-:W-:Y:S01]  /*4dd0*/  ISETP.GE.AND P6, PT, R55, R42.reuse, PT ;  /* 0x0000002a3700720c */ /* 0x080fe20003fc6270 */
[----:B------:R-:W-:Y:S01]  /*4de0*/  BAR.SYNC.DEFER_BLOCKING 0x0 ;  /* 0x0000000000007b1d */ /* 0x000fe20000010000 */
[C---:B------:R-:W-:Y:S02]  /*4df0*/  @!P1 LEA R36, P4, R56.reuse, c[0x0][0x268], 0x1 ;  /* 0x00009a0038249a11 */ /* 0x040fe400078808ff */
[----:B------:R-:W-:Y:S02]  /*4e00*/  ISETP.GE.AND P3, PT, R57, R42, PT ;  /* 0x0000002a3900720c */ /* 0x000fe40003f66270 */
[----:B------:R-:W-:-:S02]  /*4e10*/  @!P1 LEA.HI.X R37, R56, c[0x0][0x26c], R87, 0x1, P4 ;  /* 0x00009b0038259a11 */ /* 0x000fc400020f0c57 */
[----:B------:R-:W-:Y:S02]  /*4e20*/  PRMT R56, RZ, 0x7610, R56 ;  /* 0x00007610ff387816 */ /* 0x000fe40000000038 */
[-C--:B------:R-:W-:Y:S02]  /*4e30*/  ISETP.GE.AND P2, PT, R39, R42.reuse, PT ;  /* 0x0000002a2700720c */ /* 0x080fe40003f46270 */
[-C--:B------:R-:W-:Y:S02]  /*4e40*/  ISETP.GE.AND P4, PT, R59, R42.reuse, PT ;  /* 0x0000002a3b00720c */ /* 0x080fe40003f86270 */
[----:B------:R-:W-:Y:S02]  /*4e50*/  PRMT R54, RZ, 0x7610, R54 ;  /* 0x00007610ff367816 */ /* 0x000fe40000000036 */
[----:B0-----:R-:W-:Y:S02]  /*4e60*/  PRMT R31, RZ, 0x7610, R31 ;  /* 0x00007610ff1f7816 */ /* 0x001fe4000000001f */
[----:B------:R-:W-:Y:S01]  /*4e70*/  PRMT R30, RZ, 0x7610, R30 ;  /* 0x00007610ff1e7816 */ /* 0x000fe2000000001e */
[----:B------:R-:W2:Y:S01]  /*4e80*/  @!P5 LDG.E.U16 R71, [R34.64] ;  /* 0x000000042247d981 */ /* 0x000ea2000c1e1500 */
[----:B------:R-:W-:-:S03]  /*4e90*/  ISETP.GE.AND P5, PT, R61, R42, PT ;  /* 0x0000002a3d00720c */ /* 0x000fc60003fa6270 */
[----:B------:R-:W3:Y:S01]  /*4ea0*/  @!P6 LDG.E.U16 R56, [R34.64+0x40] ;  /* 0x000040042238e981 */ /* 0x000ee2000c1e1500 */
[----:B------:R-:W-:Y:S02]  /*4eb0*/  ISETP.GE.AND P6, PT, R63, R42, PT ;  /* 0x0000002a3f00720c */ /* 0x000fe40003fc6270 */
[----:B------:R-:W-:Y:S01]  /*4ec0*/  PRMT R65, RZ, 0x7610, R65 ;  /* 0x00007610ff417816 */ /* 0x000fe20000000041 */
[----:B------:R-:W4:Y:S01]  /*4ed0*/  @!P1 LDG.E.U16 R54, [R36.64] ;  /* 0x0000000424369981 */ /* 0x000f22000c1e1500 */
[----:B------:R-:W-:Y:S02]  /*4ee0*/  PRMT R58, RZ, 0x7610, R58 ;  /* 0x00007610ff3a7816 */ /* 0x000fe4000000003a */
[----:B------:R-:W-:Y:S01]  /*4ef0*/  PRMT R67, RZ, 0x7610, R67 ;  /* 0x00007610ff437816 */ /* 0x000fe20000000043 */
[----:B------:R-:W5:Y:S04]  /*4f00*/  @!P3 LDG.E.U16 R31, [R34.64+0x80] ;  /* 0x00008004221fb981 */ /* 0x000f68000c1e1500 */
[----:B------:R-:W3:Y:S04]  /*4f10*/  @!P2 LDG.E.U16 R30, [R34.64+0xc0] ;  /* 0x0000c004221ea981 */ /* 0x000ee8000c1e1500 */
[----:B------:R-:W5:Y:S04]  /*4f20*/  @!P4 LDG.E.U16 R65, [R34.64+0x100] ;  /* 0x000100042241c981 */ /* 0x000f68000c1e1500 */
[----:B------:R-:W5:Y:S04]  /*4f30*/  @!P5 LDG.E.U16 R58, [R34.64+0x140] ;  /* 0x00014004223ad981 */ /* 0x000f68000c1e1500 */
[----:B------:R-:W5:Y:S01]  /*4f40*/  @!P6 LDG.E.U16 R67, [R34.64+0x180] ;  /* 0x000180042243e981 */ /* 0x000f62000c1e1500 */
[----:B------:R-:W-:Y:S03]  /*4f50*/  BSSY B0, `(.L_x_2131) ;  /* 0x0000078000007945 */ /* 0x000fe60003800000 */
[----:B----4-:R-:W-:Y:S04]  /*4f60*/  STS.U16 [R43], R54 ;  /* 0x000000362b007388 */ /* 0x010fe80000000400 */
[----:B--2---:R-:W-:Y:S04]  /*4f70*/  STS.U16 [R44+0x40], R71 ;  /* 0x000040472c007388 */ /* 0x004fe80000000400 */
[----:B---3--:R-:W-:Y:S04]  /*4f80*/  STS.U16 [R45+0x80], R56 ;  /* 0x000080382d007388 */ /* 0x008fe80000000400 */
        /* <DEDUP_REMOVED lines=16> */
[----:B------:R-:W-:Y:S01]  /*5090*/  FMUL.FTZ R58, R56, -1.4426950216293334961 ;  /* 0xbfb8aa3b383a7820 */ /* 0x000fe20000410000 */
[----:B--2---:R-:W-:-:S03]  /*50a0*/  PRMT R35, RZ, 0x5410, R35 ;  /* 0x00005410ff237816 */ /* 0x004fc60000000023 */
[----:B------:R-:W-:Y:S02]  /*50b0*/  FMUL.FTZ R64, R37, -1.4426950216293334961 ;  /* 0xbfb8aa3b25407820 */ /* 0x000fe40000410000 */
[----:B------:R-:W1:Y:S01]  /*50c0*/  MUFU.EX2 R58, R58 ;  /* 0x0000003a003a7308 */ /* 0x000e620000000800 */
[----:B---3--:R-:W-:Y:S01]  /*50d0*/  PRMT R54, RZ, 0x5410, R54 ;  /* 0x00005410ff367816 */ /* 0x008fe20000000036 */
[----:B------:R-:W-:Y:S01]  /*50e0*/  FMUL.FTZ R62, R35, -1.4426950216293334961 ;  /* 0xbfb8aa3b233e7820 */ /* 0x000fe20000410000 */
[----:B----4-:R-:W-:-:S03]  /*50f0*/  PRMT R67, RZ, 0x5410, R30 ;  /* 0x00005410ff437816 */ /* 0x010fc6000000001e */
[----:B------:R-:W-:Y:S02]  /*5100*/  FMUL.FTZ R65, R54, -1.4426950216293334961 ;  /* 0xbfb8aa3b36417820 */ /* 0x000fe40000410000 */
[----:B------:R-:W2:Y:S01]  /*5110*/  MUFU.EX2 R64, R64 ;  /* 0x0000004000407308 */ /* 0x000ea20000000800 */
[----:B-----5:R-:W-:Y:S01]  /*5120*/  PRMT R34, RZ, 0x5410, R34 ;  /* 0x00005410ff227816 */ /* 0x020fe20000000022 */
[----:B------:R-:W-:Y:S01]  /*5130*/  FMUL.FTZ R30, R67, -1.4426950216293334961 ;  /* 0xbfb8aa3b431e7820 */ /* 0x000fe20000410000 */
[----:B------:R-:W-:-:S03]  /*5140*/  PRMT R66, RZ, 0x5410, R31 ;  /* 0x00005410ff427816 */ /* 0x000fc6000000001f */
[----:B------:R-:W-:Y:S02]  /*5150*/  FMUL.FTZ R60, R34, -1.4426950216293334961 ;  /* 0xbfb8aa3b223c7820 */ /* 0x000fe40000410000 */
[----:B------:R-:W3:Y:S01]  /*5160*/  MUFU.EX2 R62, R62 ;  /* 0x0000003e003e7308 */ /* 0x000ee20000000800 */
[----:B-1----:R-:W-:Y:S02]  /*5170*/  FADD.FTZ R58, R58, 1 ;  /* 0x3f8000003a3a7421 */ /* 0x002fe40000010000 */
[----:B------:R-:W-:-:S05]  /*5180*/  FMUL.FTZ R31, R66, -1.4426950216293334961 ;  /* 0xbfb8aa3b421f7820 */ /* 0x000fca0000410000 */
[----:B------:R-:W1:Y:S01]  /*5190*/  MUFU.EX2 R65, R65 ;  /* 0x0000004100417308 */ /* 0x000e620000000800 */
[----:B--2---:R-:W-:Y:S01]  /*51a0*/  FADD.FTZ R64, R64, 1 ;  /* 0x3f80000040407421 */ /* 0x004fe20000010000 */
[----:B0-----:R-:W-:-:S06]  /*51b0*/  PRMT R68, RZ, 0x5410, R36 ;  /* 0x00005410ff447816 */ /* 0x001fcc0000000024 */
[----:B------:R-:W-:Y:S01]  /*51c0*/  MUFU.EX2 R30, R30 ;  /* 0x0000001e001e7308 */ /* 0x000fe20000000800 */
[----:B---3--:R-:W-:Y:S02]  /*51d0*/  FADD.FTZ R62, R62, 1 ;  /* 0x3f8000003e3e7421 */ /* 0x008fe40000010000 */
[----:B------:R-:W-:-:S05]  /*51e0*/  FMUL.FTZ R36, R68, -1.4426950216293334961 ;  /* 0xbfb8aa3b44247820 */ /* 0x000fca0000410000 */
[----:B------:R-:W0:Y:S01]  /*51f0*/  MUFU.EX2 R69, R36 ;  /* 0x0000002400457308 */ /* 0x000e220000000800 */
[----:B-1----:R-:W-:-:S07]  /*5200*/  FADD.FTZ R65, R65, 1 ;  /* 0x3f80000041417421 */ /* 0x002fce0000010000 */
[----:B------:R-:W1:Y:S08]  /*5210*/  MUFU.EX2 R60, R60 ;  /* 0x0000003c003c7308 */ /* 0x000e700000000800 */
[----:B------:R-:W2:Y:S01]  /*5220*/  MUFU.EX2 R31, R31 ;  /* 0x0000001f001f7308 */ /* 0x000ea20000000800 */
[----:B0-----:R-:W-:-:S07]  /*5230*/  FADD.FTZ R69, R69, 1 ;  /* 0x3f80000045457421 */ /* 0x001fce0000010000 */
[----:B------:R0:W3:Y:S01]  /*5240*/  MUFU.RCP R71, R58 ;  /* 0x0000003a00477308 */ /* 0x0000e20000001000 */
[----:B-1----:R-:W-:Y:S02]  /*5250*/  FADD.FTZ R60, R60, 1 ;  /* 0x3f8000003c3c7421 */ /* 0x002fe40000010000 */
[----:B--2---:R-:W-:-:S05]  /*5260*/  FADD.FTZ R36, R31, 1 ;  /* 0x3f8000001f247421 */ /* 0x004fca0000010000 */
[----:B------:R-:W1:Y:S01]  /*5270*/  MUFU.RCP R64, R64 ;  /* 0x0000004000407308 */ /* 0x000e620000001000 */
[----:B0-----:R-:W-:Y:S02]  /*5280*/  FADD.FTZ R58, R30, 1 ;  /* 0x3f8000001e3a7421 */ /* 0x001fe40000010000 */
[----:B---3--:R-:W-:-:S05]  /*5290*/  FMUL.FTZ R31, R56, R71 ;  /* 0x00000047381f7220 */ /* 0x008fca0000410000 */
[----:B------:R-:W0:Y:S01]  /*52a0*/  MUFU.RCP R81, R60 ;  /* 0x0000003c00517308 */ /* 0x000e220000001000 */
[----:B------:R-:W-:-:S07]  /*52b0*/  FMUL.FTZ R31, R31, R72 ;  /* 0x000000481f1f7220 */ /* 0x000fce0000410000 */
[----:B------:R-:W2:Y:S01]  /*52c0*/  MUFU.RCP R62, R62 ;  /* 0x0000003e003e7308 */ /* 0x000ea20000001000 */
[----:B-1----:R-:W-:-:S04]  /*52d0*/  FMUL.FTZ R30, R37, R64 ;  /* 0x00000040251e7220 */ /* 0x002fc80000410000 */
[----:B------:R-:W-:-:S03]  /*52e0*/  FMUL.FTZ R30, R30, R75 ;  /* 0x0000004b1e1e7220 */ /* 0x000fc60000410000 */
[----:B------:R-:W1:Y:S01]  /*52f0*/  MUFU.RCP R65, R65 ;  /* 0x0000004100417308 */ /* 0x000e620000001000 */
[----:B0-----:R-:W-:-:S04]  /*5300*/  FMUL.FTZ R34, R34, R81 ;  /* 0x0000005122227220 */ /* 0x001fc80000410000 */
[----:B------:R-:W-:-:S03]  /*5310*/  FMUL.FTZ R34, R34, R73 ;  /* 0x0000004922227220 */ /* 0x000fc60000410000 */
[----:B------:R-:W0:Y:S01]  /*5320*/  MUFU.RCP R83, R36 ;  /* 0x0000002400537308 */ /* 0x000e220000001000 */
[----:B--2---:R-:W-:Y:S01]  /*5330*/  FMUL.FTZ R35, R35, R62 ;  /* 0x0000003e23237220 */ /* 0x004fe20000410000 */
[----:B------:R-:W-:Y:S01]  /*5340*/  F2FP.BF16.PACK_AB R31, R34, R31 ;  /* 0x0000001f221f723e */ /* 0x000fe200000010ff */
[----:B------:R-:W-:Y:S02]  /*5350*/  BAR.SYNC.DEFER_BLOCKING 0x0 ;  /* 0x0000000000007b1d */ /* 0x000fe40000010000 */
[----:B------:R-:W-:Y:S01]  /*5360*/  FMUL.FTZ R35, R35, R74 ;  /* 0x0000004a23237220 */ /* 0x000fe20000410000 */
[----:B------:R-:W-:Y:S01]  /*5370*/  PRMT R34, R31, 0x7632, R34 ;  /* 0x000076321f227816 */ /* 0x000fe20000000022 */
[----:B-1----:R-:W-:Y:S02]  /*5380*/  FMUL.FTZ R37, R54, R65 ;  /* 0x0000004136257220 */ /* 0x002fe40000410000 */
[----:B------:R-:W1:Y:S01]  /*5390*/  MUFU.RCP R58, R58 ;  /* 0x0000003a003a7308 */ /* 0x000e620000001000 */
[----:B------:R-:W-:Y:S01]  /*53a0*/  F2FP.BF16.PACK_AB R30, R30, R35 ;  /* 0x000000231e1e723e */ /* 0x000fe200000010ff */
[----:B------:R-:W-:-:S03]  /*53b0*/  FMUL.FTZ R37, R37, R76 ;  /* 0x0000004c25257220 */ /* 0x000fc60000410000 */
[----:B------:R-:W-:Y:S01]  /*53c0*/  PRMT R35, R30, 0x7632, R35 ;  /* 0x000076321e237816 */ /* 0x000fe20000000023 */
[----:B0-----:R-:W-:Y:S02]  /*53d0*/  FMUL.FTZ R66, R66, R83 ;  /* 0x0000005342427220 */ /* 0x001fe40000410000 */
[----:B------:R-:W0:Y:S02]  /*53e0*/  MUFU.RCP R69, R69 ;  /* 0x0000004500457308 */ /* 0x000e240000001000 */
[----:B------:R-:W-:Y:S02]  /*53f0*/  FMUL.FTZ R66, R66, R77 ;  /* 0x0000004d42427220 */ /* 0x000fe40000410000 */
[----:B-1----:R-:W-:-:S03]  /*5400*/  FMUL.FTZ R67, R67, R58 ;  /* 0x0000003a43437220 */ /* 0x002fc60000410000 */
[----:B------:R-:W-:Y:S01]  /*5410*/  F2FP.BF16.PACK_AB R37, R66, R37 ;  /* 0x000000254225723e */ /* 0x000fe200000010ff */
[----:B------:R-:W-:Y:S01]  /*5420*/  STS.U16 [R51], R31 ;  /* 0x0000001f33007388 */ /* 0x000fe20000000400 */
[----:B------:R-:W-:Y:S02]  /*5430*/  FMUL.FTZ R67, R67, R78 ;  /* 0x0000004e43437220 */ /* 0x000fe40000410000 */
[C---:B------:R-:W-:Y:S01]  /*5440*/  PRMT R36, R37.reuse, 0x7610, R36 ;  /* 0x0000761025247816 */ /* 0x040fe20000000024 */
[----:B------:R1:W-:Y:S01]  /*5450*/  STS.U16 [R51+0x2], R34 ;  /* 0x0000022233007388 */ /* 0x0003e20000000400 */
[----:B------:R-:W-:Y:S01]  /*5460*/  PRMT R54, R37, 0x7632, R54 ;  /* 0x0000763225367816 */ /* 0x000fe20000000036 */
[----:B0-----:R-:W-:Y:S02]  /*5470*/  FMUL.FTZ R68, R68, R69 ;  /* 0x0000004544447220 */ /* 0x001fe40000410000 */
[----:B------:R0:W-:Y:S02]  /*5480*/  STS.U16 [R51+0x4], R30 ;  /* 0x0000041e33007388 */ /* 0x0001e40000000400 */
[----:B------:R-:W-:-:S02]  /*5490*/  FMUL.FTZ R68, R68, R79 ;  /* 0x0000004f44447220 */ /* 0x000fc40000410000 */
[----:B------:R2:W-:Y:S01]  /*54a0*/  STS.U16 [R51+0x6], R35 ;  /* 0x0000062333007388 */ /* 0x0005e20000000400 */
[----:B-1----:R-:W-:Y:S02]  /*54b0*/  IMAD R34, R6, c[0x0][0x210], RZ ;  /* 0x0000840006227a24 */ /* 0x002fe400078e02ff */
[----:B------:R-:W-:Y:S01]  /*54c0*/  F2FP.BF16.PACK_AB R67, R68, R67 ;  /* 0x000000434443723e */ /* 0x000fe200000010ff */
[----:B------:R-:W-:Y:S01]  /*54d0*/  STS.U16 [R51+0x8], R36 ;  /* 0x0000082433007388 */ /* 0x000fe20000000400 */
[----:B0-----:R-:W-:Y:S02]  /*54e0*/  IMAD.WIDE.U32 R30, R5, c[0x0][0x210], RZ ;  /* 0x00008400051e7a25 */ /* 0x001fe400078e00ff */
[C---:B------:R-:W-:Y:S01]  /*54f0*/  PRMT R56, R67.reuse, 0x7610, R56 ;  /* 0x0000761043387816 */ /* 0x040fe20000000038 */
[----:B------:R-:W-:Y:S01]  /*5500*/  STS.U16 [R51+0xa], R54 ;  /* 0x00000a3633007388 */ /* 0x000fe20000000400 */
[----:B------:R-:W-:Y:S01]  /*5510*/  PRMT R58, R67, 0x7632, R58 ;  /* 0x00007632433a7816 */ /* 0x000fe2000000003a */
[----:B--2---:R-:W-:-:S02]  /*5520*/  IMAD R35, R5, c[0x0][0x214], R34 ;  /* 0x0000850005237a24 */ /* 0x004fc400078e0222 */
[----:B------:R-:W-:Y:S04]  /*5530*/  STS.U16 [R51+0xc], R56 ;  /* 0x00000c3833007388 */ /* 0x000fe80000000400 */
[----:B------:R0:W-:Y:S01]  /*5540*/  STS.U16 [R51+0xe], R58 ;  /* 0x00000e3a33007388 */ /* 0x0001e20000000400 */
[----:B------:R-:W-:-:S06]  /*5550*/  NOP ;  /* 0x0000000000007918 */ /* 0x000fcc0000000000 */
[----:B------:R-:W-:Y:S01]  /*5560*/  LDS.U16 R43, [R43] ;  /* 0x000000002b2b7984 */ /* 0x000fe20000000400 */
[----:B0-----:R-:W-:-:S03]  /*5570*/  IADD3 R51, R31, R35, RZ ;  /* 0x000000231f337210 */ /* 0x001fc60007ffe0ff */
        /* <DEDUP_REMOVED lines=21> */
.L_x_2132:
[----:B------:R-:W-:Y:S05]  /*56d0*/  BSYNC B0 ;  /* 0x0000000000007941 */ /* 0x000fea0003800000 */
.L_x_2131:
[----:B------:R-:W-:Y:S01]  /*56e0*/  MOV R28, R30 ;  /* 0x0000001e001c7202 */ /* 0x000fe20000000f00 */
[----:B------:R-:W-:Y:S01]  /*56f0*/  IMAD R31, R3, c[0x0][0x218], RZ ;  /* 0x00008600031f7a24 */ /* 0x000fe200078e02ff */
[----:B------:R-:W-:Y:S02]  /*5700*/  MOV R29, R51 ;  /* 0x00000033001d7202 */ /* 0x000fe40000000f00 */
[-C--:B------:R-:W-:Y:S01]  /*5710*/  ISETP.GE.AND P5, PT, R61, R36.reuse, PT ;  /* 0x000000243d00720c */ /* 0x080fe20003fa6270 */
[C---:B0-----:R-:W-:Y:S01]  /*5720*/  IMAD R35, R0.reuse, c[0x0][0x21c], R31 ;  /* 0x0000870000237a24 */ /* 0x041fe200078e021f */
[-C--:B------:R-:W-:Y:S01]  /*5730*/  ISETP.GE.AND P0, PT, R53, R36.reuse, PT ;  /* 0x000000243500720c */ /* 0x080fe20003f06270 */
[----:B------:R-:W-:Y:S01]  /*5740*/  IMAD.WIDE.U32 R28, R0, c[0x0][0x218], R28 ;  /* 0x00008600001c7a25 */ /* 0x000fe200078e001c */
[----:B------:R-:W-:Y:S02]  /*5750*/  IADD3 R12, R12, 0x1, RZ ;  /* 0x000000010c0c7810 */ /* 0x000fe40007ffe0ff */
        /* <DEDUP_REMOVED lines=11> */
[----:B------:R-:W-:-:S03]  /*5810*/  ISETP.GE.AND P3, PT, R39, R36, PT ;  /* 0x000000242700720c */ /* 0x000fc60003f66270 */
[----:B------:R0:W-:Y:S01]  /*5820*/  @!P0 STG.E.U16 [R28.64], R37 ;  /* 0x000000251c008986 */ /* 0x0001e2000c101504 */
[----:B------:R-:W-:-:S03]  /*5830*/  ISETP.GE.AND P0, PT, R12, c[0x0][0x174], PT ;  /* 0x00005d000c007a0c */ /* 0x000fc60003f06270 */
[----:B------:R0:W-:Y:S04]  /*5840*/  @!P4 STG.E.U16 [R28.64+0x100], R67 ;  /* 0x000100431c00c986 */ /* 0x0001e8000c101504 */
[----:B------:R0:W-:Y:S04]  /*5850*/  @!P6 STG.E.U16 [R28.64+0x180], R69 ;  /* 0x000180451c00e986 */ /* 0x0001e8000c101504 */
        /* <DEDUP_REMOVED lines=11> */
.L_x_2133:
[----:B------:R-:W-:Y:S05]  /*5910*/  EXIT ;  /* 0x000000000000794d */ /* 0x000fea0003800000 */
.L_x_2135:
        /* <DEDUP_REMOVED lines=14> */
.L_x_5371:


//--------------------- .text._Z25selective_scan_fwd_kernelI32Selective_Scan_fwd_kernel_traitsILi32ELi8ELi1ELb0ELb1ELb0ELb0EN3c108BFloat16ENS1_7complexIfEEEEv13SSMParamsBase --------------------------
	.section	.text._Z25selective_scan_fwd_kernelI32Selective_Scan_fwd_kernel_traitsILi32ELi8ELi1ELb0ELb1ELb0ELb0EN3c108BFloat16ENS1_7complexIfEEEEv13SSMParamsBase,"ax",@progbits
	.sectioninfo	@"SHI_REGISTERS=137"
	.align	128
        .global         _Z25selective_scan_fwd_kernelI32Selective_Scan_fwd_kernel_traitsILi32ELi8ELi1ELb0ELb1ELb0ELb0EN3c108BFloat16ENS1_7complexIfEEEEv13SSMParamsBase
        .type           _Z25selective_scan_fwd_kernelI32Selective_Scan_fwd_kernel_traitsILi32ELi8ELi1ELb0ELb1ELb0ELb0EN3c108BFloat16ENS1_7complexIfEEEEv13SSMParamsBase,@function
        .size           _Z25selective_scan_fwd_kernelI32Selective_Scan_fwd_kernel_traitsILi32ELi8ELi1ELb0ELb1ELb0ELb0EN3c108BFloat16ENS1_7complexIfEEEEv13SSMParamsBase,(.L_x_5372 - _Z25selective_scan_fwd_kernelI32Selective_Scan_fwd_kernel_traitsILi32ELi8ELi1ELb0ELb1ELb0ELb0EN3c108BFloat16ENS1_7complexIfEEEEv13SSMParamsBase)
        .other          _Z25selective_scan_fwd_kernelI32Selective_Scan_fwd_kernel_traitsILi32ELi8ELi1ELb0ELb1ELb0ELb0EN3c108BFloat16ENS1_7complexIfEEEEv13SSMParamsBase,@"STO_CUDA_ENTRY STV_DEFAULT"
_Z25selective_scan_fwd_kernelI32Selective_Scan_fwd_kernel_traitsILi32ELi8ELi1ELb0ELb1ELb0ELb0EN3c108BFloat16ENS1_7complexIfEEEEv13SSMParamsBase:
.text._Z25selective_scan_fwd_kernelI32Selective_Scan_fwd_kernel_traitsILi32ELi8ELi1ELb0ELb1ELb0ELb0EN3c108BFloat16ENS1_7complexIfEEEEv13SSMParamsBase:
[----:B------:R-:W-:Y:S02]  /*0000*/  MOV R1, c[0x0][0x28] ;  /* 0x00000a0000017a02 */ /* 0x000fe40000000f00 */
[----:B------:R-:W-:Y:S01]  /*0010*/  IABS R9, c[0x0][0x178] ;  /* 0x00005e0000097a13 */ /* 0x000fe20000000000 */
[----:B------:R-:W0:Y:S01]  /*0020*/  S2R R77, SR_CTAID.Y ;  /* 0x00000000004d7919 */ /* 0x000e220000002600 */
[----:B------:R-:W-:Y:S01]  /*0030*/  ISETP.NE.U32.AND P0, PT, RZ, c[0x0][0x238], PT ;  /* 0x00008e00ff007a0c */ /* 0x000fe20003f05070 */
[----:B------:R-:W-:Y:S01]  /*0040*/  HFMA2.MMA R74, -RZ, RZ, 0, 0 ;  /* 0x00000000ff4a7435 */ /* 0x000fe200000001ff */
[----:B------:R-:W1:Y:S01]  /*0050*/  I2F.RP R0, R9 ;  /* 0x0000000900007306 */ /* 0x000e620000209400 */
[----:B------:R-:W-:Y:S01]  /*0060*/  ISETP.NE.U32.AND P1, PT, RZ, c[0x0][0x250], PT ;  /* 0x00009400ff007a0c */ /* 0x000fe20003f25070 */
[----:B------:R-:W-:Y:S01]  /*0070*/  ULDC.64 UR4, c[0x0][0x118] ;  /* 0x0000460000047ab9 */ /* 0x000fe20000000a00 */
[----:B------:R-:W-:Y:S02]  /*0080*/  ISETP.NE.AND.EX P0, PT, RZ, c[0x0][0x23c], PT, P0 ;  /* 0x00008f00ff007a0c */ /* 0x000fe40003f05300 */
[----:B------:R-:W-:Y:S02]  /*0090*/  ISETP.NE.AND.EX P1, PT, RZ, c[0x0][0x254], PT, P1 ;  /* 0x00009500ff007a0c */ /* 0x000fe40003f25310 */
[----:B------:R-:W-:Y:S01]  /*00a0*/  MOV R72, RZ ;  /* 0x000000ff00487202 */ /* 0x000fe20000000f00 */
[----:B-1----:R-:W1:Y:S01]  /*00b0*/  MUFU.RCP R0, R0 ;  /* 0x0000000000007308 */ /* 0x002e620000001000 */
[----:B0-----:R-:W-:-:S07]  /*00c0*/  SHF.R.S32.HI R76, RZ, 0x1f, R77 ;  /* 0x0000001fff4c7819 */ /* 0x001fce000001144d */
[C---:B------:R-:W-:Y:S02]  /*00d0*/  @P0 LEA R2, P2, R77.reuse, c[0x0][0x238], 0x2 ;  /* 0x00008e004d020a11 */ /* 0x040fe400078410ff */
[C---:B------:R-:W-:Y:S02]  /*00e0*/  @P1 LEA R4, P3, R77.reuse, c[0x0][0x250], 0x2 ;  /* 0x000094004d041a11 */ /* 0x040fe400078610ff */
[C-C-:B------:R-:W-:Y:S01]  /*00f0*/  @P0 LEA.HI.X R3, R77.reuse, c[0x0][0x23c], R76.reuse, 0x2, P2 ;  /* 0x00008f004d030a11 */ /* 0x140fe200010f144c */
[----:B------:R-:W0:Y:S01]  /*0100*/  S2R R70, SR_CTAID.X ;  /* 0x0000000000467919 */ /* 0x000e220000002500 */
[----:B------:R-:W-:Y:S02]  /*0110*/  @P1 LEA.HI.X R5, R77, c[0x0][0x254], R76, 0x2, P3 ;  /* 0x000095004d051a11 */ /* 0x000fe400018f144c */
[----:B-1----:R-:W-:Y:S01]  /*0120*/  IADD3 R6, R0, 0xffffffe, RZ ;  /* 0x0ffffffe00067810 */ /* 0x002fe20007ffe0ff */
[----:B------:R1:W5:Y:S03]  /*0130*/  @P0 LDG.E R74, [R2.64] ;  /* 0x00000004024a0981 */ /* 0x000366000c1e1900 */
[----:B------:R2:W3:Y:S01]  /*0140*/  F2I.FTZ.U32.TRUNC.NTZ R7, R6 ;  /* 0x0000000600077305 */ /* 0x0004e2000021f000 */
[----:B------:R4:W5:Y:S01]  /*0150*/  @P1 LDG.E R72, [R4.64] ;  /* 0x0000000404481981 */ /* 0x000962000c1e1900 */
[----:B-1----:R-:W-:Y:S01]  /*0160*/  IABS R2, R77 ;  /* 0x0000004d00027213 */ /* 0x002fe20000000000 */
[----:B--2---:R-:W-:Y:S01]  /*0170*/  HFMA2.MMA R6, -RZ, RZ, 0, 0 ;  /* 0x00000000ff067435 */ /* 0x004fe200000001ff */
[----:B----4-:R-:W-:-:S04]  /*0180*/  MOV R4, c[0x0][0x174] ;  /* 0x00005d0000047a02 */ /* 0x010fc80000000f00 */
[----:B------:R-:W-:Y:S02]  /*0190*/  ISETP.GE.AND P0, PT, R4, 0x1, PT ;  /* 0x000000010400780c */ /* 0x000fe40003f06270 */
[----:B---3--:R-:W-:Y:S02]  /*01a0*/  IADD3 R8, RZ, -R7, RZ ;  /* 0x80000007ff087210 */ /* 0x008fe40007ffe0ff */
[----:B------:R-:W-:Y:S02]  /*01b0*/  LOP3.LUT R4, R77, c[0x0][0x178], RZ, 0x3c, !PT ;  /* 0x00005e004d047a12 */ /* 0x000fe400078e3cff */
[----:B0-----:R-:W-:Y:S01]  /*01c0*/  SHF.R.S32.HI R127, RZ, 0x1f, R70 ;  /* 0x0000001fff7f7819 */ /* 0x001fe20000011446 */
[----:B------:R-:W-:-:S04]  /*01d0*/  IMAD R11, R8, R9, RZ ;  /* 0x00000009080b7224 */ /* 0x000fc800078e02ff */
[----:B------:R-:W-:-:S06]  /*01e0*/  IMAD.HI.U32 R7, R7, R11, R6 ;  /* 0x0000000b07077227 */ /* 0x000fcc00078e0006 */
[----:B------:R-:W-:-:S05]  /*01f0*/  IMAD.HI.U32 R0, R7, R2, RZ ;  /* 0x0000000207007227 */ /* 0x000fca00078e00ff */
[----:B------:R-:W-:-:S05]  /*0200*/  IADD3 R3, -R0, RZ, RZ ;  /* 0x000000ff00037210 */ /* 0x000fca0007ffe1ff */
[----:B------:R-:W-:-:S05]  /*0210*/  IMAD R2, R9, R3, R2 ;  /* 0x0000000309027224 */ /* 0x000fca00078e0202 */
        /* <DEDUP_REMOVED lines=8> */
[----:B------:R-:W-:Y:S01]  /*02a0*/  IMAD R13, R70, c[0x0][0x194], R3 ;  /* 0x00006500460d7a24 */ /* 0x000fe200078e0203 */
[----:B------:R-:W-:Y:S01]  /*02b0*/  @!P1 IADD3 R0, R0, 0x1, RZ ;  /* 0x0000000100009810 */ /* 0x000fe20007ffe0ff */
[C---:B------:R-:W-:Y:S01]  /*02c0*/  IMAD.WIDE.U32 R2, R77.reuse, c[0x0][0x1d8], RZ ;  /* 0x000076004d027a25 */ /* 0x040fe200078e00ff */
[----:B------:R-:W-:Y:S01]  /*02d0*/  ISETP.NE.AND P1, PT, RZ, c[0x0][0x178], PT ;  /* 0x00005e00ff007a0c */ /* 0x000fe20003f25270 */
[----:B------:R-:W1:Y:S01]  /*02e0*/  S2R R64, SR_LANEID ;  /* 0x0000000000407919 */ /* 0x000e620000000000 */
[----:B------:R-:W-:Y:S01]  /*02f0*/  MOV R62, RZ ;  /* 0x000000ff003e7202 */ /* 0x000fe20000000f00 */
[----:B------:R-:W-:-:S02]  /*0300*/  IMAD R9, R77, c[0x0][0x1dc], R8 ;  /* 0x000077004d097a24 */ /* 0x000fc400078e0208 */
[----:B------:R-:W-:Y:S02]  /*0310*/  IMAD R10, R76, c[0x0][0x1e8], RZ ;  /* 0x00007a004c0a7a24 */ /* 0x000fe400078e02ff */
[----:B------:R-:W-:Y:S01]  /*0320*/  IMAD.WIDE.U32 R4, R77, c[0x0][0x1e8], RZ ;  /* 0x00007a004d047a25 */ /* 0x000fe200078e00ff */
[----:B------:R-:W-:Y:S02]  /*0330*/  IADD3 R3, R3, R9, RZ ;  /* 0x0000000903037210 */ /* 0x000fe40007ffe0ff */
[----:B------:R-:W-:Y:S01]  /*0340*/  @P0 IADD3 R0, R0, 0x1, RZ ;  /* 0x0000000100000810 */ /* 0x000fe20007ffe0ff */
[----:B------:R-:W-:Y:S02]  /*0350*/  IMAD R11, R77, c[0x0][0x1ec], R10 ;  /* 0x00007b004d0b7a24 */ /* 0x000fe400078e020a */
[----:B------:R-:W-:Y:S01]  /*0360*/  IMAD.WIDE.U32 R6, R70, c[0x0][0x190], RZ ;  /* 0x0000640046067a25 */ /* 0x000fe200078e00ff */
[----:B------:R-:W-:Y:S02]  /*0370*/  @!P2 IADD3 R0, -R0, RZ, RZ ;  /* 0x000000ff0000a210 */ /* 0x000fe40007ffe1ff */
[C---:B0-----:R-:W-:Y:S01]  /*0380*/  LOP3.LUT R68, R78.reuse, 0x1f, RZ, 0xc0, !PT ;  /* 0x0000001f4e447812 */ /* 0x041fe200078ec0ff */
[----:B------:R-:W-:Y:S01]  /*0390*/  IMAD R9, R127, c[0x0][0x1d0], RZ ;  /* 0x000074007f097a24 */ /* 0x000fe200078e02ff */
[----:B------:R-:W-:Y:S01]  /*03a0*/  SHF.L.U32 R63, R78, 0x3, RZ ;  /* 0x000000034e3f7819 */ /* 0x000fe200000006ff */
[----:B------:R-:W-:Y:S01]  /*03b0*/  IMAD.WIDE.U32 R2, R70, c[0x0][0x1d0], R2 ;  /* 0x0000740046027a25 */ /* 0x000fe200078e0002 */
[----:B------:R-:W-:-:S02]  /*03c0*/  @!P1 LOP3.LUT R0, RZ, c[0x0][0x178], RZ, 0x33, !PT ;  /* 0x00005e00ff009a12 */ /* 0x000fc400078e33ff */
[----:B------:R-:W-:Y:S01]  /*03d0*/  LOP3.LUT R75, R68, 0xffffff00, R63, 0xf8, !PT ;  /* 0xffffff00444b7812 */ /* 0x000fe200078ef83f */
[----:B------:R-:W-:Y:S01]  /*03e0*/  IMAD.WIDE.U32 R20, R77, c[0x0][0x1b8], RZ ;  /* 0x00006e004d147a25 */ /* 0x000fe200078e00ff */
[----:B------:R-:W-:Y:S02]  /*03f0*/  SHF.R.S32.HI R8, RZ, 0x1f, R0 ;  /* 0x0000001fff087819 */ /* 0x000fe40000011400 */
[----:B------:R-:W-:Y:S01]  /*0400*/  IADD3 R5, R5, R11, RZ ;  /* 0x0000000b05057210 */ /* 0x000fe20007ffe0ff */
[----:B------:R-:W-:Y:S01]  /*0410*/  IMAD R11, R70, c[0x0][0x1d4], R9 ;  /* 0x00007500460b7a24 */ /* 0x000fe200078e0209 */
[----:B------:R-:W-:Y:S01]  /*0420*/  IADD3 R7, R7, R13, RZ ;  /* 0x0000000d07077210 */ /* 0x000fe20007ffe0ff */
[----:B------:R-:W-:Y:S01]  /*0430*/  IMAD R9, R8, c[0x0][0x1a8], RZ ;  /* 0x00006a0008097a24 */ /* 0x000fe200078e02ff */
[----:B------:R-:W-:Y:S01]  /*0440*/  SHF.R.S32.HI R66, RZ, 0x1f, R75 ;  /* 0x0000001fff427819 */ /* 0x000fe2000001144b */
[----:B------:R-:W-:Y:S01]  /*0450*/  IMAD R13, R127, c[0x0][0x1e0], RZ ;  /* 0x000078007f0d7a24 */ /* 0x000fe200078e02ff */
[----:B------:R-:W-:Y:S01]  /*0460*/  IADD3 R17, P0, R75, R2, RZ ;  /* 0x000000024b117210 */ /* 0x000fe20007f1e0ff */
[----:B------:R-:W-:Y:S01]  /*0470*/  IMAD R9, R0, c[0x0][0x1ac], R9 ;  /* 0x00006b0000097a24 */ /* 0x000fe200078e0209 */
[----:B------:R-:W-:Y:S01]  /*0480*/  LOP3.LUT R18, R63, 0xffffff00, RZ, 0xc0, !PT ;  /* 0xffffff003f127812 */ /* 0x000fe200078ec0ff */
[----:B------:R-:W-:Y:S01]  /*0490*/  IMAD.WIDE.U32 R4, R70, c[0x0][0x1e0], R4 ;  /* 0x0000780046047a25 */ /* 0x000fe200078e0004 */
[----:B------:R-:W-:-:S02]  /*04a0*/  IADD3.X R8, R66, R3, R11, P0, !PT ;  /* 0x0000000342087210 */ /* 0x000fc400007fe40b */
[----:B------:R-:W-:Y:S01]  /*04b0*/  IADD3 R18, R18, R75, RZ ;  /* 0x0000004b12127210 */ /* 0x000fe20007ffe0ff */
[----:B------:R-:W-:Y:S01]  /*04c0*/  IMAD.WIDE.U32 R2, R0, c[0x0][0x1a8], R6 ;  /* 0x00006a0000027a25 */ /* 0x000fe200078e0006 */
[----:B------:R-:W-:Y:S02]  /*04d0*/  IADD3 R25, P1, R75, R4, RZ ;  /* 0x000000044b197210 */ /* 0x000fe40007f3e0ff */
[----:B------:R-:W-:Y:S01]  /*04e0*/  IADD3 R73, R63, 0x1, RZ ;  /* 0x000000013f497810 */ /* 0x000fe20007ffe0ff */
[----:B------:R-:W-:Y:S01]  /*04f0*/  IMAD R13, R70, c[0x0][0x1e4], R13 ;  /* 0x00007900460d7a24 */ /* 0x000fe200078e020d */
[----:B------:R-:W-:Y:S01]  /*0500*/  LEA R44, P0, R2, c[0x0][0x228], 0x1 ;  /* 0x00008a00022c7a11 */ /* 0x000fe200078008ff */
[----:B------:R-:W-:Y:S01]  /*0510*/  IMAD R0, R70, c[0x0][0x164], R77 ;  /* 0x0000590046007a24 */ /* 0x000fe200078e024d */
[----:B------:R-:W-:Y:S02]  /*0520*/  IADD3 R43, R3, R9, RZ ;  /* 0x00000009032b7210 */ /* 0x000fe40007ffe0ff */
[----:B------:R-:W-:Y:S01]  /*0530*/  IADD3.X R4, R66, R5, R13, P1, !PT ;  /* 0x0000000542047210 */ /* 0x000fe20000ffe40d */
[----:B------:R-:W-:Y:S01]  /*0540*/  IMAD R0, R0, c[0x0][0x174], RZ ;  /* 0x00005d0000007a24 */ /* 0x000fe200078e02ff */
[----:B------:R-:W-:Y:S01]  /*0550*/  LEA.HI.X R43, R2, c[0x0][0x22c], R43, 0x1, P0 ;  /* 0x00008b00022b7a11 */ /* 0x000fe200000f0c2b */
[----:B------:R-:W-:Y:S01]  /*0560*/  IMAD R2, R76, c[0x0][0x1b8], RZ ;  /* 0x00006e004c027a24 */ /* 0x000fe200078e02ff */
[----:B------:R-:W-:Y:S01]  /*0570*/  LEA R16, P1, R17, c[0x0][0x240], 0x1 ;  /* 0x0000900011107a11 */ /* 0x000fe200078208ff */
[----:B------:R-:W-:Y:S01]  /*0580*/  IMAD R60, R0, c[0x0][0x16c], RZ ;  /* 0x00005b00003c7a24 */ /* 0x000fe200078e02ff */
[----:B------:R-:W-:Y:S01]  /*0590*/  LEA R10, P2, R25, c[0x0][0x248], 0x1 ;  /* 0x00009200190a7a11 */ /* 0x000fe200078408ff */
[----:B------:R-:W-:Y:S01]  /*05a0*/  IMAD R61, R77, c[0x0][0x1bc], R2 ;  /* 0x00006f004d3d7a24 */ /* 0x000fe200078e0202 */
[----:B------:R-:W-:-:S02]  /*05b0*/  IADD3 R71, R63, 0x2, RZ ;  /* 0x000000023f477810 */ /* 0x000fc40007ffe0ff */
[C---:B------:R-:W-:Y:S02]  /*05c0*/  IADD3 R69, R63.reuse, 0x3, RZ ;  /* 0x000000033f457810 */ /* 0x040fe40007ffe0ff */
[C---:B------:R-:W-:Y:S02]  /*05d0*/  IADD3 R67, R63.reuse, 0x4, RZ ;  /* 0x000000043f437810 */ /* 0x040fe40007ffe0ff */
[----:B------:R-:W-:Y:S02]  /*05e0*/  IADD3 R65, R63, 0x5, RZ ;  /* 0x000000053f417810 */ /* 0x000fe40007ffe0ff */
[----:B------:R-:W-:Y:S02]  /*05f0*/  LEA.HI.X R17, R17, c[0x0][0x244], R8, 0x1, P1 ;  /* 0x0000910011117a11 */ /* 0x000fe400008f0c08 */
[----:B------:R-:W-:Y:S02]  /*0600*/  LEA.HI.X R25, R25, c[0x0][0x24c], R4, 0x1, P2 ;  /* 0x0000930019197a11 */ /* 0x000fe400010f0c04 */
[----:B------:R-:W-:-:S02]  /*0610*/  IADD3 R63, R63, 0x6, RZ ;  /* 0x000000063f3f7810 */ /* 0x000fc40007ffe0ff */
[----:B------:R-:W-:Y:S02]  /*0620*/  IADD3 R61, R21, R61, RZ ;  /* 0x0000003d153d7210 */ /* 0x000fe40007ffe0ff */
        /* <DEDUP_REMOVED lines=15> */
[----:B-1----:R-:W-:Y:S02]  /*0720*/  IADD3 R45, R18, 0x1e0, RZ ;  /* 0x000001e0122d7810 */ /* 0x002fe40007ffe0ff */
.L_x_2159:
[----:B------:R-:W-:Y:S01]  /*0730*/  BAR.SYNC.DEFER_BLOCKING 0x0 ;  /* 0x0000000000007b1d */ /* 0x000fe20000010000 */
[----:B------:R-:W-:Y:S02]  /*0740*/  MOV R3, 0xffffff00 ;  /* 0xffffff0000037802 */ /* 0x000fe40000000f00 */
[----:B0-----:R-:W-:-:S02]  /*0750*/  LOP3.LUT R5, R75, 0x20, RZ, 0xfc, !PT ;  /* 0x000000204b057812 */ /* 0x001fc400078efcff */
[C---:B------:R-:W-:Y:S01]  /*0760*/  LOP3.LUT R7, R75.reuse, 0x40, RZ, 0xfc, !PT ;  /* 0x000000404b077812 */ /* 0x040fe200078efcff */
[----:B------:R-:W-:Y:S01]  /*0770*/  IMAD R42, R62, R3, c[0x0][0x168] ;  /* 0x00005a003e2a7624 */ /* 0x000fe200078e0203 */
[C---:B------:R-:W-:Y:S02]  /*0780*/  LOP3.LUT R9, R75.reuse, 0x60, RZ, 0xfc, !PT ;  /* 0x000000604b097812 */ /* 0x040fe400078efcff */
        /* <DEDUP_REMOVED lines=9> */
[C---:B------:R-:W-:Y:S02]  /*0820*/  LOP3.LUT R11, R75.reuse, 0x80, RZ, 0xfc, !PT ;  /* 0x000000804b0b7812 */ /* 0x040fe400078efcff */
[C---:B------:R-:W-:Y:S01]  /*0830*/  LOP3.LUT R13, R75.reuse, 0xa0, RZ, 0xfc, !PT ;  /* 0x000000a04b0d7812 */ /* 0x040fe200078efcff */
[----:B------:R-:W3:Y:S01]  /*0840*/  @!P1 LDG.E.U16 R3, [R16.64+0x40] ;  /* 0x0000400410039981 */ /* 0x000ee2000c1e1500 */
[----:B------:R-:W-:-:S02]  /*0850*/  LOP3.LUT R15, R75, 0xc0, RZ, 0xfc, !PT ;  /* 0x000000c04b0f7812 */ /* 0x000fc400078efcff */
[----:B------:R-:W-:Y:S01]  /*0860*/  LOP3.LUT R23, R75, 0xe0, RZ, 0xfc, !PT ;  /* 0x000000e04b177812 */ /* 0x000fe200078efcff */
        /* <DEDUP_REMOVED lines=14> */
[----:B------:R-:W-:-:S02]  /*0950*/  ISETP.GE.AND P6, PT, R5, R42, PT ;  /* 0x0000002a0500720c */ /* 0x000fc40003fc6270 */
[-C--:B------:R-:W-:Y:S02]  /*0960*/  ISETP.GE.AND P4, PT, R7, R42.reuse, PT ;  /* 0x0000002a0700720c */ /* 0x080fe40003f86270 */
[C---:B------:R-:W-:Y:S02]  /*0970*/  IADD3 R5, R64.reuse, 0x20, RZ ;  /* 0x0000002040057810 */ /* 0x040fe40007ffe0ff */
[----:B------:R-:W-:Y:S02]  /*0980*/  ISETP.GE.AND P3, PT, R9, R42, PT ;  /* 0x0000002a0900720c */ /* 0x000fe40003f66270 */
[C---:B------:R-:W-:Y:S02]  /*0990*/  IADD3 R7, R64.reuse, 0x40, RZ ;  /* 0x0000004040077810 */ /* 0x040fe40007ffe0ff */
[C---:B------:R-:W-:Y:S02]  /*09a0*/  IADD3 R9, R64.reuse, 0x60, RZ ;  /* 0x0000006040097810 */ /* 0x040fe40007ffe0ff */
[----:B------:R-:W-:-:S02]  /*09b0*/  LEA.HI.SX32 R41, R64, R64, 0x1b ;  /* 0x0000004040297211 */ /* 0x000fc400078fdaff */
[-C--:B------:R-:W-:Y:S02]  /*09c0*/  LEA.HI.SX32 R5, R5, R64.reuse, 0x1b ;  /* 0x0000004005057211 */ /* 0x080fe400078fdaff */
[-C--:B------:R-:W-:Y:S02]  /*09d0*/  LEA.HI.SX32 R7, R7, R64.reuse, 0x1b ;  /* 0x0000004007077211 */ /* 0x080fe400078fdaff */
[----:B------:R-:W-:Y:S02]  /*09e0*/  LEA.HI.SX32 R9, R9, R64, 0x1b ;  /* 0x0000004009097211 */ /* 0x000fe400078fdaff */
[----:B------:R-:W-:Y:S02]  /*09f0*/  SHF.L.U32 R41, R41, 0x1, RZ ;  /* 0x0000000129297819 */ /* 0x000fe400000006ff */
[----:B------:R-:W-:Y:S02]  /*0a00*/  SHF.L.U32 R40, R5, 0x1, RZ ;  /* 0x0000000105287819 */ /* 0x000fe400000006ff */
[----:B------:R-:W-:-:S02]  /*0a10*/  SHF.L.U32 R39, R7, 0x1, RZ ;  /* 0x0000000107277819 */ /* 0x000fc400000006ff */
[C---:B------:R-:W-:Y:S02]  /*0a20*/  IADD3 R5, R64.reuse, 0x80, RZ ;  /* 0x0000008040057810 */ /* 0x040fe40007ffe0ff */
[----:B------:R-:W-:Y:S02]  /*0a30*/  SHF.L.U32 R37, R9, 0x1, RZ ;  /* 0x0000000109257819 */ /* 0x000fe400000006ff */
[C---:B------:R-:W-:Y:S02]  /*0a40*/  IADD3 R7, R64.reuse, 0xa0, RZ ;  /* 0x000000a040077810 */ /* 0x040fe40007ffe0ff */
[----:B------:R-:W-:Y:S02]  /*0a50*/  ISETP.GE.AND P2, PT, R11, R42, PT ;  /* 0x0000002a0b00720c */ /* 0x000fe40003f46270 */
[C---:B------:R-:W-:Y:S02]  /*0a60*/  IADD3 R9, R64.reuse, 0xc0, RZ ;  /* 0x000000c040097810 */ /* 0x040fe40007ffe0ff */
[----:B------:R-:W-:-:S02]  /*0a70*/  IADD3 R11, R64, 0xe0, RZ ;  /* 0x000000e0400b7810 */ /* 0x000fc40007ffe0ff */
[-C--:B------:R-:W-:Y:S02]  /*0a80*/  LEA.HI.SX32 R5, R5, R64.reuse, 0x1b ;  /* 0x0000004005057211 */ /* 0x080fe400078fdaff */
[-C--:B------:R-:W-:Y:S02]  /*0a90*/  LEA.HI.SX32 R7, R7, R64.reuse, 0x1b ;  /* 0x0000004007077211 */ /* 0x080fe400078fdaff */
[-C--:B------:R-:W-:Y:S02]  /*0aa0*/  LEA.HI.SX32 R9, R9, R64.reuse, 0x1b ;  /* 0x0000004009097211 */ /* 0x080fe400078fdaff */
[----:B------:R-:W-:Y:S02]  /*0ab0*/  LEA.HI.SX32 R11, R11, R64, 0x1b ;  /* 0x000000400b0b7211 */ /* 0x000fe400078fdaff */
[----:B------:R-:W-:Y:S02]  /*0ac0*/  SHF.L.U32 R35, R5, 0x1, RZ ;  /* 0x0000000105237819 */ /* 0x000fe400000006ff */
[----:B------:R-:W-:-:S02]  /*0ad0*/  SHF.L.U32 R33, R7, 0x1, RZ ;  /* 0x0000000107217819 */ /* 0x000fc400000006ff */
[----:B------:R-:W-:Y:S02]  /*0ae0*/  SHF.L.U32 R31, R9, 0x1, RZ ;  /* 0x00000001091f7819 */ /* 0x000fe400000006ff */
[----:B------:R-:W-:Y:S02]  /*0af0*/  SHF.L.U32 R29, R11, 0x1, RZ ;  /* 0x000000010b1d7819 */ /* 0x000fe400000006ff */
[-C--:B------:R-:W-:Y:S02]  /*0b00*/  ISETP.GE.AND P1, PT, R13, R42.reuse, PT ;  /* 0x0000002a0d00720c */ /* 0x080fe40003f26270 */
[----:B------:R-:W-:Y:S02]  /*0b10*/  PRMT R13, RZ, 0x7610, R13 ;  /* 0x00007610ff0d7816 */ /* 0x000fe4000000000d */
[-C--:B------:R-:W-:Y:S02]  /*0b20*/  ISETP.GE.AND P5, PT, R75, R42.reuse, PT ;  /* 0x0000002a4b00720c */ /* 0x080fe40003fa6270 */
[----:B------:R-:W-:-:S02]  /*0b30*/  ISETP.GE.AND P0, PT, R15, R42, PT ;  /* 0x0000002a0f00720c */ /* 0x000fc40003f06270 */
[----:B------:R-:W-:Y:S02]  /*0b40*/  PRMT R22, RZ, 0x7610, R22 ;  /* 0x00007610ff167816 */ /* 0x000fe40000000016 */
[----:B------:R-:W-:Y:S02]  /*0b50*/  PRMT R24, RZ, 0x7610, R24 ;  /* 0x00007610ff187816 */ /* 0x000fe40000000018 */
[----:B------:R-:W-:Y:S02]  /*0b60*/  PRMT R26, RZ, 0x7610, R26 ;  /* 0x00007610ff1a7816 */ /* 0x000fe4000000001a */
[----:B------:R-:W-:Y:S01]  /*0b70*/  PRMT R28, RZ, 0x7610, R28 ;  /* 0x00007610ff1c7816 */ /* 0x000fe2000000001c */
[----:B--2---:R0:W-:Y:S04]  /*0b80*/  STS.U16 [R41], R0 ;  /* 0x0000000029007388 */ /* 0x0041e80000000400 */
[----:B---3--:R-:W-:Y:S01]  /*0b90*/  STS.U16 [R40+0x40], R3 ;  /* 0x0000400328007388 */ /* 0x008fe20000000400 */
[----:B0-----:R-:W-:-:S03]  /*0ba0*/  SHF.L.U32 R0, R64, 0x3, RZ ;  /* 0x0000000340007819 */ /* 0x001fc600000006ff */
[----:B----4-:R0:W-:Y:S01]  /*0bb0*/  STS.U16 [R39+0x80], R2 ;  /* 0x0000800227007388 */ /* 0x0101e20000000400 */
[----:B------:R-:W-:-:S03]  /*0bc0*/  LEA.HI.SX32 R27, R0, R0, 0x1b ;  /* 0x00000000001b7211 */ /* 0x000fc600078fdaff */
[----:B------:R-:W-:Y:S01]  /*0bd0*/  STS.U16 [R37+0xc0], R4 ;  /* 0x0000c00425007388 */ /* 0x000fe20000000400 */
[----:B------:R-:W-:-:S03]  /*0be0*/  SHF.L.U32 R27, R27, 0x1, RZ ;  /* 0x000000011b1b7819 */ /* 0x000fc600000006ff */
[----:B------:R-:W-:Y:S01]  /*0bf0*/  STS.U16 [R35+0x100], R6 ;  /* 0x0001000623007388 */ /* 0x000fe20000000400 */
[----:B0-----:R-:W-:-:S03]  /*0c00*/  MOV R2, R10 ;  /* 0x0000000a00027202 */ /* 0x001fc60000000f00 */
        /* <DEDUP_REMOVED lines=14> */
[----:B------:R-:W-:Y:S02]  /*0cf0*/  PRMT R0, RZ, 0x7610, R0 ;  /* 0x00007610ff007816 */ /* 0x000fe40000000000 */
[----:B0-----:R-:W-:Y:S02]  /*0d00*/  PRMT R12, RZ, 0x7610, R12 ;  /* 0x00007610ff0c7816 */ /* 0x001fe4000000000c */
[----:B-1----:R-:W-:Y:S01]  /*0d10*/  PRMT R14, RZ, 0x7610, R14 ;  /* 0x00007610ff0e7816 */ /* 0x002fe2000000000e */
        /* <DEDUP_REMOVED lines=38> */
[----:B------:R-:W-:Y:S01]  /*0f80*/  FADD.FTZ R32, R13, R72 ;  /* 0x000000480d207221 */ /* 0x000fe20000010000 */
        /* <DEDUP_REMOVED lines=45> */
.L_x_2137:
[----:B------:R-:W-:Y:S05]  /*1260*/  BSYNC B0 ;  /* 0x0000000000007941 */ /* 0x000fea0003800000 */
.L_x_2136:
        /* <DEDUP_REMOVED lines=42> */
.L_x_2139:
[----:B------:R-:W-:Y:S05]  /*1510*/  BSYNC B0 ;  /* 0x0000000000007941 */ /* 0x000fea0003800000 */
.L_x_2138:
        /* <DEDUP_REMOVED lines=33> */
.L_x_2141:
[----:B------:R-:W-:Y:S05]  /*1730*/  BSYNC B0 ;  /* 0x0000000000007941 */ /* 0x000fea0003800000 */
.L_x_2140:
        /* <DEDUP_REMOVED lines=33> */
.L_x_2143:
[----:B------:R-:W-:Y:S05]  /*1950*/  BSYNC B0 ;  /* 0x0000000000007941 */ /* 0x000fea0003800000 */
.L_x_2142:
        /* <DEDUP_REMOVED lines=33> */
.L_x_2145:
[----:B------:R-:W-:Y:S05]  /*1b70*/  BSYNC B0 ;  /* 0x0000000000007941 */ /* 0x000fea0003800000 */
.L_x_2144:
        /* <DEDUP_REMOVED lines=33> */
.L_x_2147:
[----:B------:R-:W-:Y:S05]  /*1d90*/  BSYNC B0 ;  /* 0x0000000000007941 */ /* 0x000fea0003800000 */
.L_x_2146:
        /* <DEDUP_REMOVED lines=33> */
.L_x_2149:
[----:B------:R-:W-:Y:S05]  /*1fb0*/  BSYNC B0 ;  /* 0x0000000000007941 */ /* 0x000fea0003800000 */
.L_x_2148:
        /* <DEDUP_REMOVED lines=33> */
.L_x_2151:
[----:B------:R-:W-:Y:S05]  /*21d0*/  BSYNC B0 ;  /* 0x0000000000007941 */ /* 0x000fea0003800000 */
.L_x_2150:
        /* <DEDUP_REMOVED lines=20> */
[----:B------:R-:W-:Y:S01]  /*2320*/  HFMA2.MMA R95, -RZ, RZ, 0, 0 ;  /* 0x00000000ff5f7435 */ /* 0x000fe200000001ff */
[----:B------:R-:W-:Y:S02]  /*2330*/  FMUL.FTZ R87, R11, R38 ;  /* 0x000000260b577220 */ /* 0x000fe40000410000 */
[----:B------:R-:W-:Y:S01]  /*2340*/  FMUL.FTZ R88, R13, R36 ;  /* 0x000000240d587220 */ /* 0x000fe20000410000 */
[----:B------:R-:W-:Y:S01]  /*2350*/  ISETP.EQ.OR P0, PT, R62, RZ, P0 ;  /* 0x000000ff3e00720c */ /* 0x000fe20000702670 */
[----:B------:R-:W-:Y:S02]  /*2360*/  FMUL.FTZ R89, R9, R34 ;  /* 0x0000002209597220 */ /* 0x000fe40000410000 */
[----:B------:R-:W-:-:S02]  /*2370*/  FMUL.FTZ R90, R15, R32 ;  /* 0x000000200f5a7220 */ /* 0x000fc40000410000 */
[----:B------:R-:W-:Y:S02]  /*2380*/  FMUL.FTZ R91, R91, R30 ;  /* 0x0000001e5b5b7220 */ /* 0x000fe40000410000 */
[----:B------:R-:W-:Y:S02]  /*2390*/  FMUL.FTZ R92, R5, R28 ;  /* 0x0000001c055c7220 */ /* 0x000fe40000410000 */
[----:B------:R-:W-:Y:S02]  /*23a0*/  FMUL.FTZ R93, R93, R26 ;  /* 0x0000001a5d5d7220 */ /* 0x000fe40000410000 */
[----:B------:R-:W-:Y:S02]  /*23b0*/  FMUL.FTZ R94, R7, R0 ;  /* 0x00000000075e7220 */ /* 0x000fe40000410000 */
.L_x_2155:
        /* <DEDUP_REMOVED lines=9> */
[----:B------:R-:W-:Y:S01]  /*2450*/  MOV R7, 0xffffff00 ;  /* 0xffffff0000077802 */ /* 0x000fe20000000f00 */
[----:B------:R-:W-:Y:S01]  /*2460*/  IMAD R6, R10, c[0x0][0x1a0], RZ ;  /* 0x000068000a067a24 */ /* 0x000fe200078e02ff */
[----:B------:R-:W-:Y:S01]  /*2470*/  LEA R12, P1, R4, c[0x0][0x220], 0x3 ;  /* 0x00008800040c7a11 */ /* 0x000fe200078218ff */
[----:B------:R-:W-:-:S03]  /*2480*/  IMAD.WIDE.U32 R8, R95, c[0x0][0x1a0], R18 ;  /* 0x000068005f087a25 */ /* 0x000fc600078e0012 */
[----:B------:R-:W-:Y:S01]  /*2490*/  LEA.HI.X R13, R4, c[0x0][0x224], R5, 0x3, P1 ;  /* 0x00008900040d7a11 */ /* 0x000fe200008f1c05 */
[----:B------:R-:W-:Y:S02]  /*24a0*/  IMAD R42, R62, R7, c[0x0][0x168] ;  /* 0x00005a003e2a7624 */ /* 0x000fe400078e0207 */
[----:B------:R-:W-:Y:S01]  /*24b0*/  IMAD R7, R95, c[0x0][0x1a4], R6 ;  /* 0x000069005f077a24 */ /* 0x000fe200078e0206 */
[----:B------:R-:W-:Y:S01]  /*24c0*/  LEA R6, P1, R8, R44, 0x1 ;  /* 0x0000002c08067211 */ /* 0x000fe200078208ff */
[----:B------:R0:W2:Y:S01]  /*24d0*/  LDG.E.64 R4, [R12.64] ;  /* 0x000000040c047981 */ /* 0x0000a2000c1e1b00 */
[----:B------:R-:W-:Y:S02]  /*24e0*/  SHF.L.U32 R11, R42, 0x1, RZ ;  /* 0x000000012a0b7819 */ /* 0x000fe400000006ff */
[----:B------:R-:W-:Y:S02]  /*24f0*/  IADD3 R7, R9, R7, RZ ;  /* 0x0000000709077210 */ /* 0x000fe40007ffe0ff */
[----:B------:R-:W-:-:S02]  /*2500*/  ISETP.GE.AND P2, PT, R58, R11, PT ;  /* 0x0000000b3a00720c */ /* 0x000fc40003f46270 */
[----:B------:R-:W-:Y:S02]  /*2510*/  LEA.HI.X R7, R8, R43, R7, 0x1, P1 ;  /* 0x0000002b08077211 */ /* 0x000fe400008f0c07 */
        /* <DEDUP_REMOVED lines=8> */
[----:B------:R1:W3:Y:S01]  /*25a0*/  @!P1 LDG.E.U16 R25, [R6.64+0x40] ;  /* 0x0000400406199981 */ /* 0x0002e2000c1e1500 */
[----:B------:R-:W-:Y:S02]  /*25b0*/  PRMT R96, RZ, 0x7610, R96 ;  /* 0x00007610ff607816 */ /* 0x000fe40000000060 */
[-C--:B------:R-:W-:Y:S01]  /*25c0*/  ISETP.GE.AND P1, PT, R53, R11.reuse, PT ;  /* 0x0000000b3500720c */ /* 0x080fe20003f26270 */
[----:B------:R1:W4:Y:S01]  /*25d0*/  @!P2 LDG.E.U16 R98, [R6.64+0x80] ;  /* 0x000080040662a981 */ /* 0x000322000c1e1500 */
[----:B------:R-:W-:-:S02]  /*25e0*/  ISETP.GE.AND P2, PT, R52, R11, PT ;  /* 0x0000000b3400720c */ /* 0x000fc40003f46270 */
[-C--:B------:R-:W-:Y:S01]  /*25f0*/  ISETP.GE.AND P5, PT, R55, R11.reuse, PT ;  /* 0x0000000b3700720c */ /* 0x080fe20003fa6270 */
[----:B------:R1:W5:Y:S01]  /*2600*/  @!P3 LDG.E.U16 R100, [R6.64+0xc0] ;  /* 0x0000c0040664b981 */ /* 0x000362000c1e1500 */
[-C--:B------:R-:W-:Y:S02]  /*2610*/  ISETP.GE.AND P3, PT, R51, R11.reuse, PT ;  /* 0x0000000b3300720c */ /* 0x080fe40003f66270 */
[----:B------:R-:W-:Y:S01]  /*2620*/  PRMT R104, RZ, 0x7610, R104 ;  /* 0x00007610ff687816 */ /* 0x000fe20000000068 */
[----:B------:R1:W3:Y:S01]  /*2630*/  @!P4 LDG.E.U16 R102, [R6.64+0x100] ;  /* 0x000100040666c981 */ /* 0x0002e2000c1e1500 */
[----:B------:R-:W-:-:S03]  /*2640*/  ISETP.GE.AND P4, PT, R50, R11, PT ;  /* 0x0000000b3200720c */ /* 0x000fc60003f86270 */
[----:B------:R1:W3:Y:S01]  /*2650*/  @!P6 LDG.E.U16 R96, [R6.64] ;  /* 0x000000040660e981 */ /* 0x0002e2000c1e1500 */
        /* <DEDUP_REMOVED lines=8> */
[-C--:B------:R-:W-:Y:S01]  /*26e0*/  ISETP.GE.AND P1, PT, R49, R11.reuse, PT ;  /* 0x0000000b3100720c */ /* 0x080fe20003f26270 */
[----:B------:R1:W4:Y:S01]  /*26f0*/  @!P2 LDG.E.U16 R97, [R6.64+0x200] ;  /* 0x000200040661a981 */ /* 0x000322000c1e1500 */
[----:B------:R-:W-:-:S03]  /*2700*/  ISETP.GE.AND P2, PT, R48, R11, PT ;  /* 0x0000000b3000720c */ /* 0x000fc60003f46270 */
[----:B------:R1:W5:Y:S01]  /*2710*/  @!P3 LDG.E.U16 R99, [R6.64+0x240] ;  /* 0x000240040663b981 */ /* 0x000362000c1e1500 */
[----:B------:R-:W-:-:S03]  /*2720*/  ISETP.GE.AND P3, PT, R47, R11, PT ;  /* 0x0000000b2f00720c */ /* 0x000fc60003f66270 */
[----:B------:R1:W5:Y:S01]  /*2730*/  @!P4 LDG.E.U16 R101, [R6.64+0x280] ;  /* 0x000280040665c981 */ /* 0x000362000c1e1500 */
[-C--:B------:R-:W-:Y:S02]  /*2740*/  ISETP.GE.AND P4, PT, R46, R11.reuse, PT ;  /* 0x0000000b2e00720c */ /* 0x080fe40003f86270 */
[----:B------:R-:W-:Y:S01]  /*2750*/  ISETP.GE.AND P5, PT, R45, R11, PT ;  /* 0x0000000b2d00720c */ /* 0x000fe20003fa6270 */
[----:B------:R1:W5:Y:S01]  /*2760*/  @!P6 LDG.E.U16 R106, [R6.64+0x180] ;  /* 0x00018004066ae981 */ /* 0x000362000c1e1500 */
[----:B------:R-:W-:Y:S02]  /*2770*/  PRMT R23, RZ, 0x7610, R23 ;  /* 0x00007610ff177816 */ /* 0x000fe40000000017 */
[----:B------:R-:W-:Y:S02]  /*2780*/  PRMT R24, RZ, 0x7610, R24 ;  /* 0x00007610ff187816 */ /* 0x000fe40000000018 */
[----:B------:R-:W-:Y:S02]  /*2790*/  PRMT R22, RZ, 0x7610, R22 ;  /* 0x00007610ff167816 */ /* 0x000fe40000000016 */
[----:B------:R-:W-:Y:S01]  /*27a0*/  PRMT R14, RZ, 0x7610, R14 ;  /* 0x00007610ff0e7816 */ /* 0x000fe2000000000e */
[----:B------:R1:W5:Y:S01]  /*27b0*/  @!P1 LDG.E.U16 R23, [R6.64+0x2c0] ;  /* 0x0002c00406179981 */ /* 0x000362000c1e1500 */
[----:B0-----:R-:W-:-:S03]  /*27c0*/  PRMT R13, RZ, 0x7610, R13 ;  /* 0x00007610ff0d7816 */ /* 0x001fc6000000000d */
[----:B------:R1:W5:Y:S04]  /*27d0*/  @!P2 LDG.E.U16 R24, [R6.64+0x300] ;  /* 0x000300040618a981 */ /* 0x000368000c1e1500 */
[----:B------:R1:W5:Y:S04]  /*27e0*/  @!P3 LDG.E.U16 R22, [R6.64+0x340] ;  /* 0x000340040616b981 */ /* 0x000368000c1e1500 */
[----:B------:R1:W5:Y:S04]  /*27f0*/  @!P4 LDG.E.U16 R14, [R6.64+0x380] ;  /* 0x00038004060ec981 */ /* 0x000368000c1e1500 */
[----:B------:R1:W5:Y:S04]  /*2800*/  @!P5 LDG.E.U16 R13, [R6.64+0x3c0] ;  /* 0x0003c004060dd981 */ /* 0x000368000c1e1500 */
[----:B------:R-:W0:Y:S02]  /*2810*/  S2R R78, SR_TID.X ;  /* 0x00000000004e7919 */ /* 0x000e240000002100 */
[----:B0-----:R-:W-:-:S04]  /*2820*/  SHF.L.U32 R115, R78, 0x3, RZ ;  /* 0x000000034e737819 */ /* 0x001fc800000006ff */
[----:B------:R-:W-:-:S04]  /*2830*/  IADD3 R105, R115, 0x7, RZ ;  /* 0x0000000773697810 */ /* 0x000fc80007ffe0ff */
[----:B------:R-:W-:Y:S02]  /*2840*/  ISETP.GE.U32.AND P1, PT, R105, R42, PT ;  /* 0x0000002a6900720c */ /* 0x000fe40003f26070 */
[----:B------:R-:W-:-:S04]  /*2850*/  IADD3 R105, R64, 0x120, RZ ;  /* 0x0000012040697810 */ /* 0x000fc80007ffe0ff */
[----:B------:R-:W-:Y:S02]  /*2860*/  LEA.HI.SX32 R105, R105, R64, 0x1b ;  /* 0x0000004069697211 */ /* 0x000fe400078fdaff */
[-C--:B------:R-:W-:Y:S02]  /*2870*/  ISETP.GE.U32.AND P2, PT, R115, R42.reuse, PT ;  /* 0x0000002a7300720c */ /* 0x080fe40003f46070 */
[-C--:B------:R-:W-:Y:S02]  /*2880*/  ISETP.GE.U32.AND P3, PT, R73, R42.reuse, PT ;  /* 0x0000002a4900720c */ /* 0x080fe40003f66070 */
[-C--:B------:R-:W-:Y:S02]  /*2890*/  ISETP.GE.U32.AND P4, PT, R71, R42.reuse, PT ;  /* 0x0000002a4700720c */ /* 0x080fe40003f86070 */
[----:B------:R-:W-:Y:S01]  /*28a0*/  ISETP.GE.U32.AND P5, PT, R69, R42, PT ;  /* 0x0000002a4500720c */ /* 0x000fe20003fa6070 */
[----:B--2---:R-:W-:Y:S02]  /*28b0*/  FMUL.FTZ R8, R5, R38 ;  /* 0x0000002605087220 */ /* 0x004fe40000410000 */
[----:B------:R-:W-:-:S02]  /*28c0*/  FMUL.FTZ R103, R4, 1.4426950216293334961 ;  /* 0x3fb8aa3b04677820 */ /* 0x000fc40000410000 */
[----:B------:R-:W-:Y:S02]  /*28d0*/  FMUL.RZ R8, R8, 0.15915493667125701904 ;  /* 0x3e22f98308087820 */ /* 0x000fe4000040c000 */
[----:B-1----:R-:W-:Y:S02]  /*28e0*/  FMUL.FTZ R6, R5, R0 ;  /* 0x0000000005067220 */ /* 0x002fe40000410000 */
[----:B------:R-:W-:Y:S01]  /*28f0*/  MUFU.SIN R15, R8 ;  /* 0x00000008000f7308 */ /* 0x000fe20000000400 */
[C---:B------:R-:W-:Y:S02]  /*2900*/  FMUL.FTZ R4, R103.reuse, R38 ;  /* 0x0000002667047220 */ /* 0x040fe40000410000 */
[C---:B------:R-:W-:Y:S02]  /*2910*/  FMUL.FTZ R12, R103.reuse, R36 ;  /* 0x00000024670c7220 */ /* 0x040fe40000410000 */
[C---:B------:R-:W-:Y:S02]  /*2920*/  FMUL.FTZ R11, R103.reuse, R34 ;  /* 0x00000022670b7220 */ /* 0x040fe40000410000 */
[C---:B------:R-:W-:Y:S01]  /*2930*/  FMUL.FTZ R9, R103.reuse, R32 ;  /* 0x0000002067097220 */ /* 0x040fe20000410000 */
[----:B------:R0:W-:Y:S01]  /*2940*/  MUFU.COS R111, R8 ;  /* 0x00000008006f7308 */ /* 0x0001e20000000000 */
[----:B------:R-:W-:-:S02]  /*2950*/  FMUL.FTZ R112, R103, R30 ;  /* 0x0000001e67707220 */ /* 0x000fc40000410000 */
[C---:B------:R-:W-:Y:S02]  /*2960*/  FMUL.FTZ R7, R103.reuse, R26 ;  /* 0x0000001a67077220 */ /* 0x040fe40000410000 */
[----:B------:R-:W-:Y:S02]  /*2970*/  FMUL.RZ R107, R6, 0.15915493667125701904 ;  /* 0x3e22f983066b7820 */ /* 0x000fe4000040c000 */
[C---:B0-----:R-:W-:Y:S02]  /*2980*/  FMUL.FTZ R8, R103.reuse, R28 ;  /* 0x0000001c67087220 */ /* 0x041fe40000410000 */
[----:B------:R-:W-:Y:S01]  /*2990*/  FMUL.FTZ R103, R103, R0 ;  /* 0x0000000067677220 */ /* 0x000fe20000410000 */
[----:B------:R-:W-:Y:S01]  /*29a0*/  MUFU.SIN R117, R107 ;  /* 0x0000006b00757308 */ /* 0x000fe20000000400 */
[----:B------:R-:W-:-:S07]  /*29b0*/  FMUL.FTZ R6, R5, R36 ;  /* 0x0000002405067220 */ /* 0x000fce0000410000 */
[----:B------:R0:W-:Y:S01]  /*29c0*/  MUFU.EX2 R114, R103 ;  /* 0x0000006700727308 */ /* 0x0001e20000000800 */
[----:B------:R-:W-:Y:S01]  /*29d0*/  FMUL.RZ R109, R6, 0.15915493667125701904 ;  /* 0x3e22f983066d7820 */ /* 0x000fe2000040c000 */
[----:B---3--:R1:W-:Y:S06]  /*29e0*/  STS.U16 [R41], R96 ;  /* 0x0000006029007388 */ /* 0x0083ec0000000400 */
[----:B------:R2:W-:Y:S01]  /*29f0*/  MUFU.COS R119, R107 ;  /* 0x0000006b00777308 */ /* 0x0005e20000000000 */
[----:B0-----:R-:W-:Y:S01]  /*2a00*/  IADD3 R103, R64, 0x100, RZ ;  /* 0x0000010040677810 */ /* 0x001fe20007ffe0ff */
[----:B------:R0:W-:Y:S03]  /*2a10*/  STS.U16 [R40+0x40], R25 ;  /* 0x0000401928007388 */ /* 0x0001e60000000400 */
[----:B------:R-:W-:-:S03]  /*2a20*/  LEA.HI.SX32 R103, R103, R64, 0x1b ;  /* 0x0000004067677211 */ /* 0x000fc600078fdaff */
[----:B------:R-:W3:Y:S01]  /*2a30*/  MUFU.EX2 R4, R4 ;  /* 0x0000000400047308 */ /* 0x000ee20000000800 */
[C---:B--2---:R-:W-:Y:S01]  /*2a40*/  IADD3 R107, R64.reuse, 0x140, RZ ;  /* 0x00000140406b7810 */ /* 0x044fe20007ffe0ff */
[----:B----4-:R-:W-:Y:S01]  /*2a50*/  STS.U16 [R39+0x80], R98 ;  /* 0x0000806227007388 */ /* 0x010fe20000000400 */
[----:B-1----:R-:W-:Y:S02]  /*2a60*/  SHF.L.U32 R96, R103, 0x1, RZ ;  /* 0x0000000167607819 */ /* 0x002fe400000006ff */
[----:B------:R-:W-:Y:S01]  /*2a70*/  LEA.HI.SX32 R107, R107, R64, 0x1b ;  /* 0x000000406b6b7211 */ /* 0x000fe200078fdaff */
[----:B-----5:R1:W-:Y:S01]  /*2a80*/  STS.U16 [R37+0xc0], R100 ;  /* 0x0000c06425007388 */ /* 0x0203e20000000400 */
[C---:B0-----:R-:W-:Y:S02]  /*2a90*/  IADD3 R25, R64.reuse, 0x160, RZ ;  /* 0x0000016040197810 */ /* 0x041fe40007ffe0ff */
[C---:B------:R-:W-:Y:S01]  /*2aa0*/  IADD3 R103, R64.reuse, 0x180, RZ ;  /* 0x0000018040677810 */ /* 0x040fe20007ffe0ff */
[----:B------:R-:W-:Y:S01]  /*2ab0*/  MUFU.SIN R113, R109 ;  /* 0x0000006d00717308 */ /* 0x000fe20000000400 */
[----:B------:R-:W-:Y:S01]  /*2ac0*/  SHF.L.U32 R116, R107, 0x1, RZ ;  /* 0x000000016b747819 */ /* 0x000fe200000006ff */
[----:B------:R-:W-:Y:S01]  /*2ad0*/  FMUL.FTZ R6, R5, R34 ;  /* 0x0000002205067220 */ /* 0x000fe20000410000 */
[----:B------:R-:W-:Y:S01]  /*2ae0*/  STS.U16 [R35+0x100], R102 ;  /* 0x0001006623007388 */ /* 0x000fe20000000400 */
[----:B------:R-:W-:-:S02]  /*2af0*/  IADD3 R107, R64, 0x1c0, RZ ;  /* 0x000001c0406b7810 */ /* 0x000fc40007ffe0ff */
[----:B-1----:R-:W-:Y:S02]  /*2b00*/  SHF.L.U32 R100, R105, 0x1, RZ ;  /* 0x0000000169647819 */ /* 0x002fe400000006ff */
[C---:B------:R-:W-:Y:S01]  /*2b10*/  IADD3 R105, R64.reuse, 0x1a0, RZ ;  /* 0x000001a040697810 */ /* 0x040fe20007ffe0ff */
[----:B------:R0:W-:Y:S01]  /*2b20*/  MUFU.COS R115, R109 ;  /* 0x0000006d00737308 */ /* 0x0001e20000000000 */
[----:B------:R-:W-:Y:S01]  /*2b30*/  STS.U16 [R33+0x140], R104 ;  /* 0x0001406821007388 */ /* 0x000fe20000000400 */
[-C--:B------:R-:W-:Y:S02]  /*2b40*/  LEA.HI.SX32 R25, R25, R64.reuse, 0x1b ;  /* 0x0000004019197211 */ /* 0x080fe400078fdaff */
[-C--:B------:R-:W-:Y:S01]  /*2b50*/  LEA.HI.SX32 R103, R103, R64.reuse, 0x1b ;  /* 0x0000004067677211 */ /* 0x080fe200078fdaff */
[----:B------:R-:W-:Y:S01]  /*2b60*/  STS.U16 [R31+0x180], R106 ;  /* 0x0001806a1f007388 */ /* 0x000fe20000000400 */
[-C--:B------:R-:W-:Y:S02]  /*2b70*/  LEA.HI.SX32 R105, R105, R64.reuse, 0x1b ;  /* 0x0000004069697211 */ /* 0x080fe400078fdaff */
[----:B0-----:R-:W-:Y:S01]  /*2b80*/  IADD3 R109, R64, 0x1e0, RZ ;  /* 0x000001e0406d7810 */ /* 0x001fe20007ffe0ff */
[----:B------:R-:W-:Y:S01]  /*2b90*/  STS.U16 [R29+0x1c0], R108 ;  /* 0x0001c06c1d007388 */ /* 0x000fe20000000400 */
[----:B------:R-:W0:Y:S01]  /*2ba0*/  MUFU.EX2 R12, R12 ;  /* 0x0000000c000c7308 */ /* 0x000e220000000800 */
[----:B------:R-:W-:Y:S01]  /*2bb0*/  FMUL.RZ R118, R6, 0.15915493667125701904 ;  /* 0x3e22f98306767820 */ /* 0x000fe2000040c000 */
[----:B------:R-:W-:Y:S01]  /*2bc0*/  LEA.HI.SX32 R107, R107, R64, 0x1b ;  /* 0x000000406b6b7211 */ /* 0x000fe200078fdaff */
[----:B------:R1:W-:Y:S01]  /*2bd0*/  STS.U16 [R96+0x200], R97 ;  /* 0x0002006160007388 */ /* 0x0003e20000000400 */
[----:B------:R-:W-:Y:S01]  /*2be0*/  FMUL.FTZ R6, R5, R32 ;  /* 0x0000002005067220 */ /* 0x000fe20000410000 */
[----:B------:R-:W-:-:S02]  /*2bf0*/  LEA.HI.SX32 R109, R109, R64, 0x1b ;  /* 0x000000406d6d7211 */ /* 0x000fc400078fdaff */
[----:B------:R-:W-:Y:S01]  /*2c00*/  STS.U16 [R100+0x240], R99 ;  /* 0x0002406364007388 */ /* 0x000fe20000000400 */
[----:B------:R-:W-:-:S03]  /*2c10*/  SHF.L.U32 R105, R105, 0x1, RZ ;  /* 0x0000000169697819 */ /* 0x000fc600000006ff */
[----:B------:R3:W-:Y:S01]  /*2c20*/  STS.U16 [R116+0x280], R101 ;  /* 0x0002806574007388 */ /* 0x0007e20000000400 */
[----:B-1----:R-:W-:Y:S02]  /*2c30*/  SHF.L.U32 R96, R25, 0x1, RZ ;  /* 0x0000000119607819 */ /* 0x002fe400000006ff */
[----:B------:R-:W-:Y:S01]  /*2c40*/  SHF.L.U32 R97, R103, 0x1, RZ ;  /* 0x0000000167617819 */ /* 0x000fe200000006ff */
[----:B------:R-:W-:Y:S01]  /*2c50*/  FMUL.RZ R120, R6, 0.15915493667125701904 ;  /* 0x3e22f98306787820 */ /* 0x000fe2000040c000 */
[----:B------:R-:W-:Y:S01]  /*2c60*/  SHF.L.U32 R107, R107, 0x1, RZ ;  /* 0x000000016b6b7819 */ /* 0x000fe200000006ff */
[----:B------:R-:W-:Y:S01]  /*2c70*/  FMUL.FTZ R6, R5, R30 ;  /* 0x0000001e05067220 */ /* 0x000fe20000410000 */
[----:B------:R-:W-:Y:S01]  /*2c80*/  SHF.L.U32 R106, R109, 0x1, RZ ;  /* 0x000000016d6a7819 */ /* 0x000fe200000006ff */
[----:B---3--:R-:W-:Y:S01]  /*2c90*/  FMUL.FTZ R101, R4, R15 ;  /* 0x0000000f04657220 */ /* 0x008fe20000410000 */
[----:B------:R-:W-:Y:S01]  /*2ca0*/  SHF.L.U32 R15, R64, 0x4, RZ ;  /* 0x00000004400f7819 */ /* 0x000fe200000006ff */
[----:B------:R1:W-:Y:S01]  /*2cb0*/  STS.U16 [R96+0x2c0], R23 ;  /* 0x0002c01760007388 */ /* 0x0003e20000000400 */
[----:B------:R-:W-:-:S02]  /*2cc0*/  FMUL.RZ R108, R6, 0.15915493667125701904 ;  /* 0x3e22f983066c7820 */ /* 0x000fc4000040c000 */
[----:B------:R-:W-:Y:S01]  /*2cd0*/  LEA.HI.SX32 R15, R15, R15, 0x1b ;  /* 0x0000000f0f0f7211 */ /* 0x000fe200078fdaff */
[----:B------:R-:W-:Y:S01]  /*2ce0*/  STS.U16 [R97+0x300], R24 ;  /* 0x0003001861007388 */ /* 0x000fe20000000400 */
[----:B------:R-:W-:-:S03]  /*2cf0*/  FMUL.FTZ R6, R5, R28 ;  /* 0x0000001c05067220 */ /* 0x000fc60000410000 */
[----:B------:R-:W-:Y:S04]  /*2d00*/  STS.U16 [R105+0x340], R22 ;  /* 0x0003401669007388 */ /* 0x000fe80000000400 */
[----:B------:R-:W-:Y:S04]  /*2d10*/  STS.U16 [R107+0x380], R14 ;  /* 0x0003800e6b007388 */ /* 0x000fe80000000400 */
[----:B------:R2:W-:Y:S01]  /*2d20*/  STS.U16 [R106+0x3c0], R13 ;  /* 0x0003c00d6a007388 */ /* 0x0005e20000000400 */
[C---:B0-----:R-:W-:Y:S02]  /*2d30*/  FMUL.FTZ R99, R12.reuse, R115 ;  /* 0x000000730c637220 */ /* 0x041fe40000410000 */
[----:B-1----:R-:W-:-:S02]  /*2d40*/  FMUL.FTZ R96, R12, R113 ;  /* 0x000000710c607220 */ /* 0x002fc40000410000 */
[----:B--2---:R-:W-:Y:S01]  /*2d50*/  FMUL.FTZ R13, R5, R26 ;  /* 0x0000001a050d7220 */ /* 0x004fe20000410000 */
[----:B------:R-:W-:Y:S01]  /*2d60*/  SHF.L.U32 R5, R15, 0x1, RZ ;  /* 0x000000010f057819 */ /* 0x000fe200000006ff */
[----:B------:R-:W-:-:S06]  /*2d70*/  NOP ;  /* 0x0000000000007918 */ /* 0x000fcc0000000000 */
[----:B------:R-:W0:Y:S01]  /*2d80*/  LDS.U16 R12, [R5] ;  /* 0x00000000050c7984 */ /* 0x000e220000000400 */
[----:B------:R-:W-:Y:S03]  /*2d90*/  MUFU.EX2 R11, R11 ;  /* 0x0000000b000b7308 */ /* 0x000fe60000000800 */
[----:B------:R-:W1:Y:S05]  /*2da0*/  LDS.U16 R14, [R5+0x2] ;  /* 0x00000200050e7984 */ /* 0x000e6a0000000400 */
[----:B------:R-:W2:Y:S01]  /*2db0*/  MUFU.COS R98, R118 ;  /* 0x0000007600627308 */ /* 0x000ea20000000000 */
[----:B------:R-:W3:Y:S01]  /*2dc0*/  LDS.U16 R22, [R5+0x6] ;  /* 0x0000060005167984 */ /* 0x000ee20000000400 */
[----:B------:R-:W-:-:S03]  /*2dd0*/  FMUL.FTZ R100, R4, R111 ;  /* 0x0000006f04647220 */ /* 0x000fc60000410000 */
[----:B------:R-:W4:Y:S03]  /*2de0*/  LDS.U16 R15, [R5+0x4] ;  /* 0x00000400050f7984 */ /* 0x000f260000000400 */
[----:B------:R-:W5:Y:S08]  /*2df0*/  MUFU.SIN R110, R118 ;  /* 0x00000076006e7308 */ /* 0x000f700000000400 */
[----:B------:R-:W-:Y:S08]  /*2e00*/  MUFU.EX2 R9, R9 ;  /* 0x0000000900097308 */ /* 0x000ff00000000800 */
[----:B------:R-:W-:Y:S08]  /*2e10*/  MUFU.SIN R102, R120 ;  /* 0x0000007800667308 */ /* 0x000ff00000000400 */
[----:B------:R-:W0:Y:S01]  /*2e20*/  MUFU.COS R104, R120 ;  /* 0x0000007800687308 */ /* 0x000e220000000000 */
[----:B------:R-:W-:Y:S01]  /*2e30*/  FMUL.RZ R109, R6, 0.15915493667125701904 ;  /* 0x3e22f983066d7820 */ /* 0x000fe2000040c000 */
[----:B------:R-:W-:-:S06]  /*2e40*/  FSEL R100, R100, 1, !P2 ;  /* 0x3f80000064647808 */ /* 0x000fcc0005000000 */
[----:B------:R-:W-:Y:S01]  /*2e50*/  MUFU.EX2 R112, R112 ;  /* 0x0000007000707308 */ /* 0x000fe20000000800 */
[----:B------:R-:W-:-:S07]  /*2e60*/  FSEL R96, R96, RZ, !P3 ;  /* 0x000000ff60607208 */ /* 0x000fce0005800000 */
[----:B------:R-:W0:Y:S08]  /*2e70*/  MUFU.COS R103, R108 ;  /* 0x0000006c00677308 */ /* 0x000e300000000000 */
[----:B------:R-:W1:Y:S01]  /*2e80*/  MUFU.SIN R25, R108 ;  /* 0x0000006c00197308 */ /* 0x000e620000000400 */
[----:B------:R-:W-:Y:S01]  /*2e90*/  FSEL R101, R101, RZ, !P2 ;  /* 0x000000ff65657208 */ /* 0x000fe20005000000 */
[----:B--2---:R-:W-:Y:S01]  /*2ea0*/  FMUL.FTZ R97, R11, R98 ;  /* 0x000000620b617220 */ /* 0x004fe20000410000 */
[----:B------:R-:W-:Y:S01]  /*2eb0*/  FSEL R99, R99, 1, !P3 ;  /* 0x3f80000063637808 */ /* 0x000fe20005800000 */
[----:B------:R-:W-:Y:S01]  /*2ec0*/  FMUL.FTZ R24, R100, R96 ;  /* 0x0000006064187220 */ /* 0x000fe20000410000 */
[----:B------:R-:W-:Y:S01]  /*2ed0*/  LDS.U16 R23, [R5+0x8] ;  /* 0x0000080005177984 */ /* 0x000fe20000000400 */
[----:B-----5:R-:W-:-:S02]  /*2ee0*/  FMUL.FTZ R98, R11, R110 ;  /* 0x0000006e0b627220 */ /* 0x020fc40000410000 */
[----:B------:R-:W-:Y:S01]  /*2ef0*/  MUFU.EX2 R8, R8 ;  /* 0x0000000800087308 */ /* 0x000fe20000000800 */
[C---:B0-----:R-:W-:Y:S02]  /*2f00*/  FMUL.FTZ R104, R9.reuse, R104 ;  /* 0x0000006809687220 */ /* 0x041fe40000410000 */
[----:B------:R-:W-:-:S05]  /*2f10*/  FMUL.FTZ R102, R9, R102 ;  /* 0x0000006609667220 */ /* 0x000fca0000410000 */
[----:B------:R-:W0:Y:S01]  /*2f20*/  MUFU.SIN R105, R109 ;  /* 0x0000006d00697308 */ /* 0x000e220000000400 */
[----:B------:R-:W-:Y:S02]  /*2f30*/  FMUL.RZ R13, R13, 0.15915493667125701904 ;  /* 0x3e22f9830d0d7820 */ /* 0x000fe4000040c000 */
[C---:B------:R-:W-:Y:S01]  /*2f40*/  FMUL.FTZ R9, R101.reuse, R96 ;  /* 0x0000006065097220 */ /* 0x040fe20000410000 */
[----:B------:R-:W-:Y:S01]  /*2f50*/  FSEL R98, R98, RZ, !P4 ;  /* 0x000000ff62627208 */ /* 0x000fe20006000000 */
[----:B------:R-:W-:Y:S02]  /*2f60*/  FFMA.FTZ R107, R101, R99, R24 ;  /* 0x00000063656b7223 */ /* 0x000fe40000010018 */
[C---:B------:R-:W-:Y:S01]  /*2f70*/  FMUL.FTZ R113, R112.reuse, R103 ;  /* 0x0000006770717220 */ /* 0x040fe20000410000 */
[----:B------:R-:W2:Y:S01]  /*2f80*/  MUFU.COS R11, R109 ;  /* 0x0000006d000b7308 */ /* 0x000ea20000000000 */
[----:B------:R-:W5:Y:S01]  /*2f90*/  LDS.U16 R24, [R5+0xa] ;  /* 0x00000a0005187984 */ /* 0x000f620000000400 */
[----:B-1----:R-:W-:-:S02]  /*2fa0*/  FMUL.FTZ R112, R112, R25 ;  /* 0x0000001970707220 */ /* 0x002fc40000410000 */
[----:B------:R-:W-:-:S04]  /*2fb0*/  FFMA.FTZ R25, R100, R99, -R9 ;  /* 0x0000006364197223 */ /* 0x000fc80000010809 */
[----:B------:R-:W-:Y:S01]  /*2fc0*/  MUFU.EX2 R7, R7 ;  /* 0x0000000700077308 */ /* 0x000fe20000000800 */
[C---:B------:R-:W-:Y:S01]  /*2fd0*/  FMUL.FTZ R4, R114.reuse, R119 ;  /* 0x0000007772047220 */ /* 0x040fe20000410000 */
[----:B------:R-:W-:Y:S01]  /*2fe0*/  FSEL R97, R97, 1, !P4 ;  /* 0x3f80000061617808 */ /* 0x000fe20006000000 */
[----:B------:R-:W-:-:S05]  /*2ff0*/  FMUL.FTZ R6, R114, R117 ;  /* 0x0000007572067220 */ /* 0x000fca0000410000 */
[----:B------:R-:W-:Y:S01]  /*3000*/  MUFU.SIN R106, R13 ;  /* 0x0000000d006a7308 */ /* 0x000fe20000000400 */
[C---:B------:R-:W-:Y:S02]  /*3010*/  FMUL.FTZ R110, R98.reuse, R107 ;  /* 0x0000006b626e7220 */ /* 0x040fe40000410000 */
[----:B------:R-:W-:-:S05]  /*3020*/  FMUL.FTZ R114, R98, R25 ;  /* 0x0000001962727220 */ /* 0x000fca0000410000 */
[----:B------:R0:W1:Y:S01]  /*3030*/  MUFU.COS R108, R13 ;  /* 0x0000000d006c7308 */ /* 0x0000620000000000 */
[----:B------:R-:W-:Y:S01]  /*3040*/  FSEL R103, R102, RZ, !P5 ;  /* 0x000000ff66677208 */ /* 0x000fe20006800000 */
[C---:B------:R-:W-:Y:S01]  /*3050*/  FFMA.FTZ R114, R97.reuse, R107, R114 ;  /* 0x0000006b61727223 */ /* 0x040fe20000010072 */
[----:B------:R-:W-:Y:S01]  /*3060*/  FSEL R102, R104, 1, !P5 ;  /* 0x3f80000068667808 */ /* 0x000fe20006800000 */
[C---:B0-----:R-:W-:Y:S02]  /*3070*/  FMUL.FTZ R13, R8.reuse, R105 ;  /* 0x00000069080d7220 */ /* 0x041fe40000410000 */
[----:B------:R-:W-:Y:S02]  /*3080*/  FFMA.FTZ R105, R97, R25, -R110 ;  /* 0x0000001961697223 */ /* 0x000fe4000001086e */
[----:B------:R-:W0:Y:S01]  /*3090*/  LDS.U16 R110, [R5+0xe] ;  /* 0x00000e00056e7984 */ /* 0x000e220000000400 */
[----:B------:R-:W-:Y:S01]  /*30a0*/  FMUL.FTZ R104, R103, R114 ;  /* 0x0000007267687220 */ /* 0x000fe20000410000 */
[----:B------:R-:W-:Y:S01]  /*30b0*/  PRMT R12, RZ, 0x5410, R12 ;  /* 0x00005410ff0c7816 */ /* 0x000fe2000000000c */
[----:B--2---:R-:W-:Y:S01]  /*30c0*/  FMUL.FTZ R9, R8, R11 ;  /* 0x0000000b08097220 */ /* 0x004fe20000410000 */
[----:B------:R-:W2:Y:S01]  /*30d0*/  LDS.U16 R25, [R5+0xc] ;  /* 0x00000c0005197984 */ /* 0x000ea20000000400 */
[C---:B-1----:R-:W-:Y:S01]  /*30e0*/  FMUL.FTZ R8, R7.reuse, R108 ;  /* 0x0000006c07087220 */ /* 0x042fe20000410000 */
[----:B------:R-:W-:Y:S01]  /*30f0*/  PRMT R14, RZ, 0x5410, R14 ;  /* 0x00005410ff0e7816 */ /* 0x000fe2000000000e */
[----:B------:R-:W-:-:S02]  /*3100*/  FMUL.FTZ R11, R7, R106 ;  /* 0x0000006a070b7220 */ /* 0x000fc40000410000 */
[-C--:B------:R-:W-:Y:S02]  /*3110*/  FFMA.FTZ R7, R102, R105.reuse, -R104 ;  /* 0x0000006966077223 */ /* 0x080fe40000010868 */
[----:B------:R-:W-:Y:S02]  /*3120*/  FMUL.FTZ R104, R87, R12 ;  /* 0x0000000c57687220 */ /* 0x000fe40000410000 */
[----:B------:R-:W-:Y:S01]  /*3130*/  FMUL.FTZ R107, R103, R105 ;  /* 0x00000069676b7220 */ /* 0x000fe20000410000 */
[----:B---3--:R-:W-:Y:S01]  /*3140*/  PRMT R105, RZ, 0x5410, R22 ;  /* 0x00005410ff697816 */ /* 0x008fe20000000016 */
[----:B------:R-:W-:Y:S01]  /*3150*/  FMUL.FTZ R106, R87, R14 ;  /* 0x0000000e576a7220 */ /* 0x000fe20000410000 */
[----:B------:R-:W-:Y:S01]  /*3160*/  FSEL R104, R104, RZ, !P2 ;  /* 0x000000ff68687208 */ /* 0x000fe20005000000 */
[----:B------:R-:W-:Y:S01]  /*3170*/  FFMA.FTZ R12, R102, R114, R107 ;  /* 0x00000072660c7223 */ /* 0x000fe2000001006b */
[----:B----4-:R-:W-:Y:S01]  /*3180*/  PRMT R15, RZ, 0x5410, R15 ;  /* 0x00005410ff0f7816 */ /* 0x010fe2000000000f */
[----:B------:R-:W-:Y:S01]  /*3190*/  FMUL.FTZ R107, R88, R105 ;  /* 0x00000069586b7220 */ /* 0x000fe20000410000 */
[----:B------:R-:W-:Y:S01]  /*31a0*/  FSEL R105, R106, RZ, !P2 ;  /* 0x000000ff6a697208 */ /* 0x000fe20005000000 */
[-C--:B------:R-:W-:Y:S01]  /*31b0*/  FMUL.FTZ R108, R104, R96.reuse ;  /* 0x00000060686c7220 */ /* 0x080fe20000410000 */
[----:B------:R-:W1:Y:S01]  /*31c0*/  LDS.U16 R14, [R5+0x10] ;  /* 0x00001000050e7984 */ /* 0x000e620000000400 */
[----:B------:R-:W-:Y:S01]  /*31d0*/  FMUL.FTZ R106, R88, R15 ;  /* 0x0000000f586a7220 */ /* 0x000fe20000410000 */
[----:B------:R-:W-:Y:S01]  /*31e0*/  FSEL R107, R107, RZ, !P3 ;  /* 0x000000ff6b6b7208 */ /* 0x000fe20005800000 */
[C---:B------:R-:W-:Y:S01]  /*31f0*/  FMUL.FTZ R22, R105.reuse, R96 ;  /* 0x0000006069167220 */ /* 0x040fe20000410000 */
[----:B-----5:R-:W-:Y:S01]  /*3200*/  PRMT R24, RZ, 0x5410, R24 ;  /* 0x00005410ff187816 */ /* 0x020fe20000000018 */
[-C--:B------:R-:W-:Y:S01]  /*3210*/  FFMA.FTZ R108, R105, R99.reuse, R108 ;  /* 0x00000063696c7223 */ /* 0x080fe2000001006c */
[----:B------:R-:W-:Y:S01]  /*3220*/  FSEL R106, R106, RZ, !P3 ;  /* 0x000000ff6a6a7208 */ /* 0x000fe20005800000 */
[----:B------:R-:W-:Y:S01]  /*3230*/  FFMA.FTZ R109, R104, R99, -R22 ;  /* 0x00000063686d7223 */ /* 0x000fe20000010816 */
[----:B------:R-:W3:Y:S01]  /*3240*/  LDS.U16 R15, [R5+0x12] ;  /* 0x00001200050f7984 */ /* 0x000ee20000000400 */
[----:B------:R-:W-:Y:S01]  /*3250*/  FADD.FTZ R111, R107, R108 ;  /* 0x0000006c6b6f7221 */ /* 0x000fe20000010000 */
[----:B------:R-:W-:Y:S01]  /*3260*/  PRMT R108, RZ, 0x5410, R23 ;  /* 0x00005410ff6c7816 */ /* 0x000fe20000000017 */
[----:B------:R-:W-:Y:S01]  /*3270*/  FADD.FTZ R109, R106, R109 ;  /* 0x0000006d6a6d7221 */ /* 0x000fe20000010000 */
[----:B------:R-:W4:Y:S01]  /*3280*/  LDS.U16 R23, [R5+0x16] ;  /* 0x0000160005177984 */ /* 0x000f220000000400 */
[----:B------:R-:W-:-:S02]  /*3290*/  FMUL.FTZ R114, R98, R111 ;  /* 0x0000006f62727220 */ /* 0x000fc40000410000 */
[C---:B------:R-:W-:Y:S01]  /*32a0*/  FMUL.FTZ R108, R89.reuse, R108 ;  /* 0x0000006c596c7220 */ /* 0x040fe20000410000 */
[----:B------:R-:W5:Y:S01]  /*32b0*/  LDS.U16 R22, [R5+0x14] ;  /* 0x0000140005167984 */ /* 0x000f620000000400 */
[----:B------:R-:W-:Y:S02]  /*32c0*/  FMUL.FTZ R24, R89, R24 ;  /* 0x0000001859187220 */ /* 0x000fe40000410000 */
[CC--:B------:R-:W-:Y:S02]  /*32d0*/  FFMA.FTZ R115, R97.reuse, R109.reuse, -R114 ;  /* 0x0000006d61737223 */ /* 0x0c0fe40000010872 */
[----:B------:R-:W-:Y:S01]  /*32e0*/  FMUL.FTZ R114, R98, R109 ;  /* 0x0000006d62727220 */ /* 0x000fe20000410000 */
[----:B------:R-:W-:Y:S02]  /*32f0*/  FSEL R108, R108, RZ, !P4 ;  /* 0x000000ff6c6c7208 */ /* 0x000fe40006000000 */
[----:B------:R-:W-:Y:S01]  /*3300*/  FSEL R109, R24, RZ, !P4 ;  /* 0x000000ff186d7208 */ /* 0x000fe20006000000 */
[----:B------:R-:W-:Y:S01]  /*3310*/  FFMA.FTZ R114, R97, R111, R114 ;  /* 0x0000006f61727223 */ /* 0x000fe20000010072 */
[----:B0-----:R-:W-:Y:S01]  /*3320*/  PRMT R111, RZ, 0x5410, R110 ;  /* 0x00005410ff6f7816 */ /* 0x001fe2000000006e */
[----:B------:R-:W-:Y:S01]  /*3330*/  FADD.FTZ R115, R108, R115 ;  /* 0x000000736c737221 */ /* 0x000fe20000010000 */
[----:B--2---:R-:W-:Y:S01]  /*3340*/  PRMT R25, RZ, 0x5410, R25 ;  /* 0x00005410ff197816 */ /* 0x004fe20000000019 */
[----:B------:R-:W-:-:S02]  /*3350*/  FADD.FTZ R114, R109, R114 ;  /* 0x000000726d727221 */ /* 0x000fc40000010000 */
[C---:B------:R-:W-:Y:S02]  /*3360*/  FMUL.FTZ R110, R90.reuse, R111 ;  /* 0x0000006f5a6e7220 */ /* 0x040fe40000410000 */
[C---:B------:R-:W-:Y:S02]  /*3370*/  FMUL.FTZ R111, R103.reuse, R115 ;  /* 0x00000073676f7220 */ /* 0x040fe40000410000 */
[----:B------:R-:W-:Y:S01]  /*3380*/  FMUL.FTZ R24, R103, R114 ;  /* 0x0000007267187220 */ /* 0x000fe20000410000 */
[----:B------:R-:W-:Y:S01]  /*3390*/  ISETP.GE.U32.AND P2, PT, R67, R42, PT ;  /* 0x0000002a4300720c */ /* 0x000fe20003f46070 */
[----:B------:R-:W-:Y:S01]  /*33a0*/  FMUL.FTZ R25, R90, R25 ;  /* 0x000000195a197220 */ /* 0x000fe20000410000 */
[----:B------:R-:W-:Y:S01]  /*33b0*/  FSEL R110, R110, RZ, !P5 ;  /* 0x000000ff6e6e7208 */ /* 0x000fe20006800000 */
[----:B------:R-:W-:Y:S01]  /*33c0*/  FFMA.FTZ R117, R102, R114, R111 ;  /* 0x0000007266757223 */ /* 0x000fe2000001006f */
[----:B------:R-:W-:Y:S01]  /*33d0*/  FSEL R112, R112, RZ, !P2 ;  /* 0x000000ff70707208 */ /* 0x000fe20005000000 */
[----:B------:R-:W-:Y:S01]  /*33e0*/  FFMA.FTZ R114, R102, R115, -R24 ;  /* 0x0000007366727223 */ /* 0x000fe20000010818 */
[----:B------:R-:W-:Y:S01]  /*33f0*/  FSEL R111, R25, RZ, !P5 ;  /* 0x000000ff196f7208 */ /* 0x000fe20006800000 */
[----:B------:R-:W0:Y:S01]  /*3400*/  LDS.U16 R24, [R5+0x18] ;  /* 0x0000180005187984 */ /* 0x000e220000000400 */
[----:B------:R-:W-:Y:S01]  /*3410*/  FADD.FTZ R117, R110, R117 ;  /* 0x000000756e757221 */ /* 0x000fe20000010000 */
[----:B------:R-:W-:-:S02]  /*3420*/  FSEL R113, R113, 1, !P2 ;  /* 0x3f80000071717808 */ /* 0x000fc40005000000 */
[----:B------:R-:W2:Y:S01]  /*3430*/  LDS.U16 R25, [R5+0x1a] ;  /* 0x00001a0005197984 */ /* 0x000ea20000000400 */
[----:B------:R-:W-:Y:S02]  /*3440*/  FADD.FTZ R115, R111, R114 ;  /* 0x000000726f737221 */ /* 0x000fe40000010000 */
[----:B------:R-:W-:Y:S01]  /*3450*/  FMUL.FTZ R116, R112, R117 ;  /* 0x0000007570747220 */ /* 0x000fe20000410000 */
[----:B------:R-:W-:-:S03]  /*3460*/  ISETP.GE.U32.AND P3, PT, R65, R42, PT ;  /* 0x0000002a4100720c */ /* 0x000fc60003f66070 */
[-C--:B------:R-:W-:Y:S01]  /*3470*/  FFMA.FTZ R119, R113, R115.reuse, -R116 ;  /* 0x0000007371777223 */ /* 0x080fe20000010874 */
[----:B-1----:R-:W-:Y:S01]  /*3480*/  PRMT R14, RZ, 0x5410, R14 ;  /* 0x00005410ff0e7816 */ /* 0x002fe2000000000e */
[----:B------:R-:W-:Y:S01]  /*3490*/  FMUL.FTZ R116, R112, R115 ;  /* 0x0000007370747220 */ /* 0x000fe20000410000 */
[----:B------:R-:W-:Y:S02]  /*34a0*/  FSEL R115, R13, RZ, !P3 ;  /* 0x000000ff0d737208 */ /* 0x000fe40005800000 */
[----:B------:R-:W1:Y:S01]  /*34b0*/  LDS.U16 R13, [R5+0x1e] ;  /* 0x00001e00050d7984 */ /* 0x000e620000000400 */
[----:B------:R-:W-:Y:S01]  /*34c0*/  FFMA.FTZ R118, R113, R117, R116 ;  /* 0x0000007571767223 */ /* 0x000fe20000010074 */
[----:B------:R-:W-:Y:S01]  /*34d0*/  FSEL R116, R9, 1, !P3 ;  /* 0x3f80000009747808 */ /* 0x000fe20005800000 */
[----:B------:R-:W-:Y:S01]  /*34e0*/  FMUL.FTZ R114, R91, R14 ;  /* 0x0000000e5b727220 */ /* 0x000fe20000410000 */
[----:B------:R5:W1:Y:S01]  /*34f0*/  LDS.U16 R9, [R5+0x1c] ;  /* 0x00001c0005097984 */ /* 0x000a620000000400 */
[----:B---3--:R-:W-:-:S03]  /*3500*/  PRMT R14, RZ, 0x5410, R15 ;  /* 0x00005410ff0e7816 */ /* 0x008fc6000000000f */
[----:B------:R-:W-:Y:S02]  /*3510*/  FSEL R114, R114, RZ, !P2 ;  /* 0x000000ff72727208 */ /* 0x000fe40005000000 */
[----:B------:R-:W-:Y:S01]  /*3520*/  FMUL.FTZ R14, R91, R14 ;  /* 0x0000000e5b0e7220 */ /* 0x000fe20000410000 */
[----:B----4-:R-:W-:-:S04]  /*3530*/  PRMT R23, RZ, 0x5410, R23 ;  /* 0x00005410ff177816 */ /* 0x010fc80000000017 */
[----:B------:R-:W-:Y:S01]  /*3540*/  FSEL R117, R14, RZ, !P2 ;  /* 0x000000ff0e757208 */ /* 0x000fe20005000000 */
[----:B------:R-:W-:Y:S01]  /*3550*/  FADD.FTZ R14, R114, R119 ;  /* 0x00000077720e7221 */ /* 0x000fe20000010000 */
[----:B-----5:R-:W-:Y:S01]  /*3560*/  PRMT R5, RZ, 0x5410, R22 ;  /* 0x00005410ff057816 */ /* 0x020fe20000000016 */
[C---:B------:R-:W-:Y:S02]  /*3570*/  FMUL.FTZ R23, R92.reuse, R23 ;  /* 0x000000175c177220 */ /* 0x040fe40000410000 */
[----:B------:R-:W-:Y:S02]  /*3580*/  FADD.FTZ R118, R117, R118 ;  /* 0x0000007675767221 */ /* 0x000fe40000010000 */
[----:B------:R-:W-:Y:S01]  /*3590*/  FMUL.FTZ R15, R115, R14 ;  /* 0x0000000e730f7220 */ /* 0x000fe20000410000 */
[----:B------:R-:W-:Y:S01]  /*35a0*/  ISETP.GE.U32.AND P2, PT, R63, R42, PT ;  /* 0x0000002a3f00720c */ /* 0x000fe20003f46070 */
[----:B------:R-:W-:Y:S02]  /*35b0*/  FMUL.FTZ R119, R92, R5 ;  /* 0x000000055c777220 */ /* 0x000fe40000410000 */
[-C--:B------:R-:W-:Y:S01]  /*35c0*/  FFMA.FTZ R123, R116, R118.reuse, R15 ;  /* 0x00000076747b7223 */ /* 0x080fe2000001000f */
[----:B------:R-:W-:Y:S01]  /*35d0*/  FSEL R121, R8, 1, !P2 ;  /* 0x3f80000008797808 */ /* 0x000fe20005000000 */
[----:B------:R-:W-:Y:S01]  /*35e0*/  FMUL.FTZ R15, R115, R118 ;  /* 0x00000076730f7220 */ /* 0x000fe20000410000 */
[----:B------:R-:W-:Y:S01]  /*35f0*/  FSEL R118, R23, RZ, !P3 ;  /* 0x000000ff17767208 */ /* 0x000fe20005800000 */
[C---:B------:R-:W-:Y:S01]  /*3600*/  FMUL.FTZ R8, R112.reuse, R12 ;  /* 0x0000000c70087220 */ /* 0x040fe20000410000 */
[----:B0-----:R-:W-:Y:S01]  /*3610*/  PRMT R24, RZ, 0x5410, R24 ;  /* 0x00005410ff187816 */ /* 0x001fe20000000018 */
[----:B------:R-:W-:Y:S01]  /*3620*/  FMUL.FTZ R5, R112, R7 ;  /* 0x0000000770057220 */ /* 0x000fe20000410000 */
[----:B------:R-:W-:Y:S01]  /*3630*/  FSEL R119, R119, RZ, !P3 ;  /* 0x000000ff77777208 */ /* 0x000fe20005800000 */
[----:B------:R-:W-:Y:S01]  /*3640*/  FFMA.FTZ R14, R116, R14, -R15 ;  /* 0x0000000e740e7223 */ /* 0x000fe2000001080f */
[----:B------:R-:W-:Y:S01]  /*3650*/  FSEL R120, R11, RZ, !P2 ;  /* 0x000000ff0b787208 */ /* 0x000fe20005000000 */
[----:B------:R-:W-:-:S02]  /*3660*/  FADD.FTZ R123, R118, R123 ;  /* 0x0000007b767b7221 */ /* 0x000fc40000010000 */
[----:B------:R-:W-:Y:S01]  /*3670*/  FFMA.FTZ R7, R113, R7, -R8 ;  /* 0x0000000771077223 */ /* 0x000fe20000010808 */
[----:B--2---:R-:W-:Y:S01]  /*3680*/  PRMT R8, RZ, 0x5410, R25 ;  /* 0x00005410ff087816 */ /* 0x004fe20000000019 */
[----:B------:R-:W-:Y:S02]  /*3690*/  FMUL.FTZ R24, R93, R24 ;  /* 0x000000185d187220 */ /* 0x000fe40000410000 */
[----:B------:R-:W-:Y:S02]  /*36a0*/  FADD.FTZ R14, R119, R14 ;  /* 0x0000000e770e7221 */ /* 0x000fe40000010000 */
[----:B------:R-:W-:Y:S01]  /*36b0*/  FMUL.FTZ R11, R120, R123 ;  /* 0x0000007b780b7220 */ /* 0x000fe20000410000 */
[----:B------:R-:W-:Y:S01]  /*36c0*/  FSEL R124, R24, RZ, !P2 ;  /* 0x000000ff187c7208 */ /* 0x000fe20005000000 */
[----:B------:R-:W-:Y:S01]  /*36d0*/  FMUL.FTZ R8, R93, R8 ;  /* 0x000000085d087220 */ /* 0x000fe20000410000 */
[----:B-1----:R-:W-:Y:S01]  /*36e0*/  PRMT R13, RZ, 0x5410, R13 ;  /* 0x00005410ff0d7816 */ /* 0x002fe2000000000d */
[----:B------:R-:W-:-:S02]  /*36f0*/  FMUL.FTZ R22, R120, R14 ;  /* 0x0000000e78167220 */ /* 0x000fc40000410000 */
[----:B------:R-:W-:Y:S01]  /*3700*/  FFMA.FTZ R15, R121, R14, -R11 ;  /* 0x0000000e790f7223 */ /* 0x000fe2000001080b */
[----:B------:R-:W-:Y:S01]  /*3710*/  FSEL R122, R6, RZ, !P1 ;  /* 0x000000ff067a7208 */ /* 0x000fe20004800000 */
[----:B------:R-:W-:Y:S01]  /*3720*/  FFMA.FTZ R5, R113, R12, R5 ;  /* 0x0000000c71057223 */ /* 0x000fe20000010005 */
[----:B------:R-:W-:Y:S01]  /*3730*/  FSEL R125, R8, RZ, !P2 ;  /* 0x000000ff087d7208 */ /* 0x000fe20005000000 */
[----:B------:R-:W-:Y:S01]  /*3740*/  FFMA.FTZ R22, R121, R123, R22 ;  /* 0x0000007b79167223 */ /* 0x000fe20000010016 */
[----:B------:R-:W-:Y:S01]  /*3750*/  PRMT R9, RZ, 0x5410, R9 ;  /* 0x00005410ff097816 */ /* 0x000fe20000000009 */
[----:B------:R-:W-:Y:S01]  /*3760*/  FADD.FTZ R15, R124, R15 ;  /* 0x0000000f7c0f7221 */ /* 0x000fe20000010000 */
[----:B------:R-:W-:Y:S01]  /*3770*/  FSEL R123, R4, 1, !P1 ;  /* 0x3f800000047b7808 */ /* 0x000fe20004800000 */
[----:B------:R-:W-:Y:S02]  /*3780*/  FMUL.FTZ R11, R115, R5 ;  /* 0x00000005730b7220 */ /* 0x000fe40000410000 */
[----:B------:R-:W-:-:S02]  /*3790*/  FMUL.FTZ R13, R94, R13 ;  /* 0x0000000d5e0d7220 */ /* 0x000fc40000410000 */
[----:B------:R-:W-:Y:S02]  /*37a0*/  FADD.FTZ R22, R125, R22 ;  /* 0x000000167d167221 */ /* 0x000fe40000010000 */
[----:B------:R-:W-:Y:S01]  /*37b0*/  FMUL.FTZ R6, R122, R15 ;  /* 0x0000000f7a067220 */ /* 0x000fe20000410000 */
[----:B------:R-:W-:Y:S01]  /*37c0*/  FSEL R126, R13, RZ, !P1 ;  /* 0x000000ff0d7e7208 */ /* 0x000fe20004800000 */
[----:B------:R-:W-:Y:S02]  /*37d0*/  FFMA.FTZ R11, R116, R7, -R11 ;  /* 0x00000007740b7223 */ /* 0x000fe4000001080b */
[----:B------:R-:W-:Y:S02]  /*37e0*/  FMUL.FTZ R9, R94, R9 ;  /* 0x000000095e097220 */ /* 0x000fe40000410000 */
[----:B------:R-:W-:Y:S02]  /*37f0*/  FMUL.FTZ R7, R115, R7 ;  /* 0x0000000773077220 */ /* 0x000fe40000410000 */
[----:B------:R-:W-:-:S02]  /*3800*/  FMUL.FTZ R4, R122, R22 ;  /* 0x000000167a047220 */ /* 0x000fc40000410000 */
[----:B------:R-:W-:Y:S01]  /*3810*/  FFMA.FTZ R13, R123, R22, R6 ;  /* 0x000000167b0d7223 */ /* 0x000fe20000010006 */
[----:B------:R-:W-:Y:S01]  /*3820*/  FSEL R128, R9, RZ, !P1 ;  /* 0x000000ff09807208 */ /* 0x000fe20004800000 */
[----:B------:R-:W-:Y:S02]  /*3830*/  FFMA.FTZ R5, R116, R5, R7 ;  /* 0x0000000574057223 */ /* 0x000fe40000010007 */
[----:B------:R-:W-:Y:S02]  /*3840*/  FFMA.FTZ R15, R123, R15, -R4 ;  /* 0x0000000f7b0f7223 */ /* 0x000fe40000010804 */
[----:B------:R-:W-:Y:S02]  /*3850*/  FADD.FTZ R7, R126, R13 ;  /* 0x0000000d7e077221 */ /* 0x000fe40000010000 */
        /* <DEDUP_REMOVED lines=9> */
[C---:B------:R-:W-:Y:S02]  /*38f0*/  FFMA.FTZ R4, R123.reuse, R4, -R5 ;  /* 0x000000047b047223 */ /* 0x040fe40000010805 */
[----:B------:R-:W-:Y:S01]  /*3900*/  FFMA.FTZ R11, R123, R8, R9 ;  /* 0x000000087b0b7223 */ /* 0x000fe20000010009 */
[----:B------:R-:W-:Y:S01]  /*3910*/  MOV R8, R20 ;  /* 0x0000001400087202 */ /* 0x000fe20000000f00 */
[----:B------:R-:W-:Y:S01]  /*3920*/  IMAD R14, R10, c[0x0][0x1c0], RZ ;  /* 0x000070000a0e7a24 */ /* 0x000fe200078e02ff */
[----:B------:R-:W-:Y:S01]  /*3930*/  MOV R9, R61 ;  /* 0x0000003d00097202 */ /* 0x000fe20000000f00 */
[----:B------:R-:W2:Y:S02]  /*3940*/  SHFL.UP PT, R5, R4, 0x1, RZ ;  /* 0x0420000004057989 */ /* 0x000ea400000e00ff */
[----:B------:R-:W-:-:S02]  /*3950*/  IMAD R15, R95, c[0x0][0x1c4], R14 ;  /* 0x000071005f0f7a24 */ /* 0x000fc400078e020e */
[----:B------:R-:W3:Y:S01]  /*3960*/  SHFL.UP PT, R10, R11, 0x1, RZ ;  /* 0x042000000b0a7989 */ /* 0x000ee200000e00ff */
[----:B------:R-:W-:Y:S01]  /*3970*/  IMAD.WIDE.U32 R8, R95, c[0x0][0x1c0], R8 ;  /* 0x000070005f087a25 */ /* 0x000fe200078e0008 */
[----:B------:R-:W-:-:S04]  /*3980*/  ISETP.GE.AND P1, PT, R64, 0x1, PT ;  /* 0x000000014000780c */ /* 0x000fc80003f26270 */
[----:B------:R-:W-:Y:S01]  /*3990*/  IADD3 R15, R9, R15, RZ ;  /* 0x0000000f090f7210 */ /* 0x000fe20007ffe0ff */
[----:B0-----:R-:W-:-:S04]  /*39a0*/  FMUL.FTZ R9, R11, R13 ;  /* 0x0000000d0b097220 */ /* 0x001fc80000410000 */
[-C--:B-1----:R-:W-:Y:S02]  /*39b0*/  FFMA.FTZ R9, R4, R12.reuse, -R9 ;  /* 0x0000000c04097223 */ /* 0x082fe40000010809 */
[----:B------:R-:W-:Y:S01]  /*39c0*/  FMUL.FTZ R12, R11, R12 ;  /* 0x0000000c0b0c7220 */ /* 0x000fe20000410000 */
[----:B------:R-:W-:-:S03]  /*39d0*/  LEA R22, P2, R8, c[0x0][0x230], 0x3 ;  /* 0x00008c0008167a11 */ /* 0x000fc600078418ff */
[----:B------:R-:W-:Y:S02]  /*39e0*/  FFMA.FTZ R12, R4, R13, R12 ;  /* 0x0000000d040c7223 */ /* 0x000fe4000001000c */
[----:B------:R-:W-:Y:S02]  /*39f0*/  @P1 FADD.FTZ R6, R6, R9 ;  /* 0x0000000906061221 */ /* 0x000fe40000010000 */
[----:B------:R-:W-:Y:S01]  /*3a00*/  @P1 FADD.FTZ R7, R7, R12 ;  /* 0x0000000c07071221 */ /* 0x000fe20000010000 */
[----:B------:R-:W-:Y:S01]  /*3a10*/  LEA.HI.X R23, R8, c[0x0][0x234], R15, 0x3, P2 ;  /* 0x00008d0008177a11 */ /* 0x000fe200010f1c0f */
[C---:B--2---:R-:W-:Y:S02]  /*3a20*/  FMUL.FTZ R9, R11.reuse, R5 ;  /* 0x000000050b097220 */ /* 0x044fe40000410000 */
        /* <DEDUP_REMOVED lines=45> */
[----:B---3--:R-:W-:Y:S02]  /*3d00*/  FMUL.FTZ R10, R8, R5 ;  /* 0x00000005080a7220 */ /* 0x008fe40000410000 */
[C---:B------:R-:W-:Y:S02]  /*3d10*/  FFMA.FTZ R12, R4.reuse, R25, R11 ;  /* 0x00000019040c7223 */ /* 0x040fe4000001000b */
[-C--:B----4-:R-:W-:Y:S02]  /*3d20*/  FFMA.FTZ R11, R4, R9.reuse, R10 ;  /* 0x00000009040b7223 */ /* 0x090fe4000001000a */
[----:B------:R-:W-:Y:S02]  /*3d30*/  FMUL.FTZ R9, R8, R9 ;  /* 0x0000000908097220 */ /* 0x000fe40000410000 */
[----:B------:R-:W-:Y:S02]  /*3d40*/  @P1 FADD.FTZ R7, R7, R12 ;  /* 0x0000000c07071221 */ /* 0x000fe40000010000 */
[----:B------:R-:W-:-:S02]  /*3d50*/  @P1 FFMA.FTZ R4, R4, R5, -R9 ;  /* 0x0000000504041223 */ /* 0x000fc40000010809 */
[----:B------:R-:W-:Y:S01]  /*3d60*/  @P1 FADD.FTZ R6, R6, R15 ;  /* 0x0000000f06061221 */ /* 0x000fe20000010000 */
[----:B------:R-:W0:Y:S01]  /*3d70*/  SHFL.UP PT, R10, R7, 0x10, RZ ;  /* 0x06000000070a7989 */ /* 0x000e2200000e00ff */
[----:B------:R-:W-:-:S03]  /*3d80*/  FSEL R11, R8, R11, !P1 ;  /* 0x0000000b080b7208 */ /* 0x000fc60004800000 */
[----:B------:R-:W1:Y:S04]  /*3d90*/  SHFL.UP PT, R5, R4, 0x10, RZ ;  /* 0x0600000004057989 */ /* 0x000e6800000e00ff */
[----:B------:R-:W3:Y:S04]  /*3da0*/  SHFL.UP PT, R9, R6, 0x10, RZ ;  /* 0x0600000006097989 */ /* 0x000ee800000e00ff */
[----:B------:R-:W4:Y:S01]  /*3db0*/  SHFL.UP PT, R8, R11, 0x10, RZ ;  /* 0x060000000b087989 */ /* 0x000f2200000e00ff */
[----:B------:R-:W-:Y:S01]  /*3dc0*/  MOV R13, RZ ;  /* 0x000000ff000d7202 */ /* 0x000fe20000000f00 */
[----:B------:R-:W-:Y:S01]  /*3dd0*/  CS2R R14, SRZ ;  /* 0x00000000000e7805 */ /* 0x000fe2000001ff00 */
[----:B------:R-:W-:-:S02]  /*3de0*/  MOV R12, 0x3f800000 ;  /* 0x3f800000000c7802 */ /* 0x000fc40000000f00 */
[----:B------:R-:W-:Y:S02]  /*3df0*/  SHF.L.U32 R129, R95, 0x4, RZ ;  /* 0x000000045f817819 */ /* 0x000fe400000006ff */
[----:B------:R-:W-:-:S03]  /*3e00*/  ISETP.GE.AND P1, PT, R64, 0x10, PT ;  /* 0x000000104000780c */ /* 0x000fc60003f26270 */
[----:B------:R-:W5:Y:S01]  /*3e10*/  @!P0 LDS.128 R12, [R129+0x460] ;  /* 0x00046000810c8984 */ /* 0x000f620000000c00 */
[C---:B0-----:R-:W-:Y:S01]  /*3e20*/  FMUL.FTZ R24, R11.reuse, R10 ;  /* 0x0000000a0b187220 */ /* 0x041fe20000410000 */
[----:B------:R-:W-:Y:S01]  /*3e30*/  ISETP.NE.AND P2, PT, R64, 0x1f, PT ;  /* 0x0000001f4000780c */ /* 0x000fe20003f45270 */
[C---:B-1----:R-:W-:Y:S02]  /*3e40*/  FMUL.FTZ R25, R11.reuse, R5 ;  /* 0x000000050b197220 */ /* 0x042fe40000410000 */
[CC--:B---3--:R-:W-:Y:S02]  /*3e50*/  FMUL.FTZ R133, R11.reuse, R9.reuse ;  /* 0x000000090b857220 */ /* 0x0c8fe40000410000 */
[C---:B------:R-:W-:Y:S02]  /*3e60*/  FFMA.FTZ R131, R4.reuse, R9, -R24 ;  /* 0x0000000904837223 */ /* 0x040fe40000010818 */
[-C--:B----4-:R-:W-:Y:S02]  /*3e70*/  FMUL.FTZ R9, R11, R8.reuse ;  /* 0x000000080b097220 */ /* 0x090fe40000410000 */
[----:B------:R-:W-:-:S02]  /*3e80*/  FFMA.FTZ R8, R4, R8, R25 ;  /* 0x0000000804087223 */ /* 0x000fc40000010019 */
[C---:B------:R-:W-:Y:S02]  /*3e90*/  FFMA.FTZ R10, R4.reuse, R10, R133 ;  /* 0x0000000a040a7223 */ /* 0x040fe40000010085 */
[----:B------:R-:W-:Y:S01]  /*3ea0*/  @P1 FFMA.FTZ R4, R4, R5, -R9 ;  /* 0x0000000504041223 */ /* 0x000fe20000010809 */
[----:B------:R-:W-:Y:S01]  /*3eb0*/  FSEL R5, R11, R8, !P1 ;  /* 0x000000080b057208 */ /* 0x000fe20004800000 */
[----:B------:R-:W-:Y:S02]  /*3ec0*/  @P1 FADD.FTZ R6, R6, R131 ;  /* 0x0000008306061221 */ /* 0x000fe40000010000 */
        /* <DEDUP_REMOVED lines=50> */
[----:B------:R-:W-:Y:S02]  /*41f0*/  FFMA.FTZ R5, R113, R111, -R4 ;  /* 0x0000006f71057223 */ /* 0x000fe40000010804 */
        /* <DEDUP_REMOVED lines=15> */
[----:B------:R-:W-:Y:S02]  /*42f0*/  FFMA.FTZ R115, R116, R112, R115 ;  /* 0x0000007074737223 */ /* 0x000fe40000010073 */
[----:B------:R-:W-:Y:S02]  /*4300*/  FADD.FTZ R14, R10, R25 ;  /* 0x000000190a0e7221 */ /* 0x000fe40000010000 */
[----:B--2---:R-:W-:Y:S02]  /*4310*/  FMUL.FTZ R9, R23, R100 ;  /* 0x0000006417097220 */ /* 0x004fe40000410000 */
[----:B------:R-:W-:Y:S01]  /*4320*/  FADD.FTZ R15, R11, R8 ;  /* 0x000000080b0f7221 */ /* 0x000fe20000010000 */
[----:B------:R-:W-:Y:S05]  /*4330*/  @P1 BRA `(.L_x_2154) ;  /* 0x0000008000001947 */ /* 0x000fea0003800000 */
[----:B------:R-:W-:Y:S01]  /*4340*/  IMAD R5, R62, c[0x0][0x16c], R95 ;  /* 0x00005b003e057a24 */ /* 0x000fe200078e025f */
[----:B------:R0:W-:Y:S04]  /*4350*/  STS.128 [R129+0x460], R12 ;  /* 0x0004600c81007388 */ /* 0x0001e80000000c00 */
[----:B------:R-:W-:-:S02]  /*4360*/  SHF.R.S32.HI R11, RZ, 0x1f, R5 ;  /* 0x0000001fff0b7819 */ /* 0x000fc40000011405 */
[----:B------:R-:W-:-:S04]  /*4370*/  IADD3 R5, P1, R60, R5, RZ ;  /* 0x000000053c057210 */ /* 0x000fc80007f3e0ff */
[----:B------:R-:W-:Y:S02]  /*4380*/  LEA.HI.X.SX32 R8, R60, R11, 0x1, P1 ;  /* 0x0000000b3c087211 */ /* 0x000fe400008f0eff */
[----:B------:R-:W-:-:S04]  /*4390*/  LEA R4, P1, R5, c[0x0][0x260], 0x4 ;  /* 0x0000980005047a11 */ /* 0x000fc800078220ff */
[----:B------:R-:W-:-:S05]  /*43a0*/  LEA.HI.X R5, R5, c[0x0][0x264], R8, 0x4, P1 ;  /* 0x0000990005057a11 */ /* 0x000fca00008f2408 */
[----:B------:R0:W-:Y:S04]  /*43b0*/  STG.E.128 [R4.64], R12 ;  /* 0x0000000c04007986 */ /* 0x0001e8000c101d04 */
.L_x_2154:
[----:B------:R-:W-:Y:S05]  /*43c0*/  BSYNC B0 ;  /* 0x0000000000007941 */ /* 0x000fea0003800000 */
.L_x_2153:
[----:B0-----:R-:W-:Y:S01]  /*43d0*/  FFMA.FTZ R4, R22, R7, -R9 ;  /* 0x0000000716047223 */ /* 0x001fe20000010809 */
[----:B------:R-:W-:Y:S01]  /*43e0*/  IADD3 R95, R95, 0x1, RZ ;  /* 0x000000015f5f7810 */ /* 0x000fe20007ffe0ff */
[----:B------:R-:W-:Y:S02]  /*43f0*/  FADD.FTZ R119, R119, R6 ;  /* 0x0000000677777221 */ /* 0x000fe40000010000 */
[----:B------:R-:W-:Y:S01]  /*4400*/  FADD.FTZ R115, R118, R115 ;  /* 0x0000007376737221 */ /* 0x000fe20000010000 */
[----:B------:R-:W-:Y:S01]  /*4410*/  ISETP.GE.AND P1, PT, R95, c[0x0][0x16c], PT ;  /* 0x00005b005f007a0c */ /* 0x000fe20003f26270 */
[----:B------:R-:W-:Y:S02]  /*4420*/  FFMA.FTZ R79, R4, 2, R79 ;  /* 0x40000000044f7823 */ /* 0x000fe4000001004f */
[C---:B------:R-:W-:Y:S02]  /*4430*/  FMUL.FTZ R4, R120.reuse, R119 ;  /* 0x0000007778047220 */ /* 0x040fe40000410000 */
[----:B------:R-:W-:-:S02]  /*4440*/  FMUL.FTZ R120, R120, R115 ;  /* 0x0000007378787220 */ /* 0x000fc40000410000 */
[----:B------:R-:W-:Y:S02]  /*4450*/  FMUL.FTZ R5, R23, R107 ;  /* 0x0000006b17057220 */ /* 0x000fe40000410000 */
[C---:B------:R-:W-:Y:S02]  /*4460*/  FFMA.FTZ R4, R121.reuse, R115, R4 ;  /* 0x0000007379047223 */ /* 0x040fe40000010004 */
[----:B------:R-:W-:Y:S02]  /*4470*/  FFMA.FTZ R121, R121, R119, -R120 ;  /* 0x0000007779797223 */ /* 0x000fe40000010878 */
[----:B------:R-:W-:Y:S02]  /*4480*/  FFMA.FTZ R5, R22, R99, -R5 ;  /* 0x0000006316057223 */ /* 0x000fe40000010805 */
[----:B------:R-:W-:Y:S02]  /*4490*/  FADD.FTZ R125, R125, R4 ;  /* 0x000000047d7d7221 */ /* 0x000fe40000010000 */
[----:B------:R-:W-:-:S02]  /*44a0*/  FADD.FTZ R121, R124, R121 ;  /* 0x000000797c797221 */ /* 0x000fc40000010000 */
[----:B------:R-:W-:Y:S02]  /*44b0*/  FMUL.FTZ R7, R23, R98 ;  /* 0x0000006217077220 */ /* 0x000fe40000410000 */
[----:B------:R-:W-:Y:S02]  /*44c0*/  FFMA.FTZ R80, R5, 2, R80 ;  /* 0x4000000005507823 */ /* 0x000fe40000010050 */
[----:B------:R-:W-:Y:S02]  /*44d0*/  FMUL.FTZ R5, R23, R110 ;  /* 0x0000006e17057220 */ /* 0x000fe40000410000 */
[C---:B------:R-:W-:Y:S02]  /*44e0*/  FMUL.FTZ R4, R122.reuse, R125 ;  /* 0x0000007d7a047220 */ /* 0x040fe40000410000 */
[----:B------:R-:W-:Y:S02]  /*44f0*/  FMUL.FTZ R122, R122, R121 ;  /* 0x000000797a7a7220 */ /* 0x000fe40000410000 */
[----:B------:R-:W-:-:S02]  /*4500*/  FFMA.FTZ R6, R22, R108, -R7 ;  /* 0x0000006c16067223 */ /* 0x000fc40000010807 */
[----:B------:R-:W-:Y:S02]  /*4510*/  FFMA.FTZ R7, R22, R111, -R5 ;  /* 0x0000006f16077223 */ /* 0x000fe40000010805 */
[C---:B------:R-:W-:Y:S02]  /*4520*/  FFMA.FTZ R5, R123.reuse, R121, -R4 ;  /* 0x000000797b057223 */ /* 0x040fe40000010804 */
[----:B------:R-:W-:Y:S02]  /*4530*/  FFMA.FTZ R123, R123, R125, R122 ;  /* 0x0000007d7b7b7223 */ /* 0x000fe4000001007a */
[----:B------:R-:W-:Y:S02]  /*4540*/  FFMA.FTZ R82, R7, 2, R82 ;  /* 0x4000000007527823 */ /* 0x000fe40000010052 */
[----:B------:R-:W-:Y:S02]  /*4550*/  FADD.FTZ R126, R126, R123 ;  /* 0x0000007b7e7e7221 */ /* 0x000fe40000010000 */
[----:B------:R-:W-:-:S02]  /*4560*/  FADD.FTZ R128, R128, R5 ;  /* 0x0000000580807221 */ /* 0x000fc40000010000 */
[C---:B------:R-:W-:Y:S02]  /*4570*/  FMUL.FTZ R9, R23.reuse, R112 ;  /* 0x0000007017097220 */ /* 0x040fe40000410000 */
[C---:B------:R-:W-:Y:S02]  /*4580*/  FMUL.FTZ R5, R23.reuse, R115 ;  /* 0x0000007317057220 */ /* 0x040fe40000410000 */
[C---:B------:R-:W-:Y:S02]  /*4590*/  FMUL.FTZ R7, R23.reuse, R125 ;  /* 0x0000007d17077220 */ /* 0x040fe40000410000 */
[----:B------:R-:W-:Y:S02]  /*45a0*/  FMUL.FTZ R23, R23, R126 ;  /* 0x0000007e17177220 */ /* 0x000fe40000410000 */
[----:B------:R-:W-:Y:S02]  /*45b0*/  FFMA.FTZ R81, R6, 2, R81 ;  /* 0x4000000006517823 */ /* 0x000fe40000010051 */
[----:B------:R-:W-:-:S02]  /*45c0*/  FFMA.FTZ R4, R22, R114, -R9 ;  /* 0x0000007216047223 */ /* 0x000fc40000010809 */
        /* <DEDUP_REMOVED lines=9> */
.L_x_2152:
[----:B------:R-:W-:Y:S01]  /*4660*/  BAR.SYNC.DEFER_BLOCKING 0x0 ;  /* 0x0000000000007b1d */ /* 0x000fe20000010000 */
[----:B------:R-:W-:Y:S01]  /*4670*/  ISETP.NE.AND P0, PT, R78, RZ, PT ;  /* 0x000000ff4e00720c */ /* 0x000fe20003f05270 */
[----:B------:R-:W-:Y:S01]  /*4680*/  IMAD R7, R127, c[0x0][0x200], RZ ;  /* 0x000080007f077a24 */ /* 0x000fe200078e02ff */
[----:B------:R-:W-:Y:S02]  /*4690*/  F2FP.BF16.PACK_AB R79, R80, R79 ;  /* 0x0000004f504f723e */ /* 0x000fe400000010ff */
[----:B------:R-:W-:Y:S01]  /*46a0*/  F2FP.BF16.PACK_AB R81, R82, R81 ;  /* 0x000000515251723e */ /* 0x000fe200000010ff */
[----:B------:R-:W-:Y:S01]  /*46b0*/  IMAD R9, R70, c[0x0][0x204], R7 ;  /* 0x0000810046097a24 */ /* 0x000fe200078e0207 */
[----:B------:R-:W-:Y:S01]  /*46c0*/  F2FP.BF16.PACK_AB R83, R84, R83 ;  /* 0x000000535453723e */ /* 0x000fe200000010ff */
[----:B------:R-:W-:Y:S01]  /*46d0*/  BSSY B0, `(.L_x_2156) ;  /* 0x000002a000007945 */ /* 0x000fe20003800000 */
[----:B------:R-:W-:-:S02]  /*46e0*/  F2FP.BF16.PACK_AB R85, R86, R85 ;  /* 0x000000555655723e */ /* 0x000fc400000010ff */
[----:B------:R-:W-:Y:S02]  /*46f0*/  PRMT R0, R79, 0x7632, R0 ;  /* 0x000076324f007816 */ /* 0x000fe40000000000 */
[----:B------:R-:W-:Y:S02]  /*4700*/  PRMT R4, R81, 0x7632, R4 ;  /* 0x0000763251047816 */ /* 0x000fe40000000004 */
[----:B------:R-:W-:Y:S02]  /*4710*/  PRMT R5, R83, 0x7632, R5 ;  /* 0x0000763253057816 */ /* 0x000fe40000000005 */
[----:B------:R-:W-:Y:S01]  /*4720*/  PRMT R6, R85, 0x7632, R6 ;  /* 0x0000763255067816 */ /* 0x000fe20000000006 */
[----:B------:R-:W-:Y:S04]  /*4730*/  STS.U16 [R27], R79 ;  /* 0x0000004f1b007388 */ /* 0x000fe80000000400 */
        /* <DEDUP_REMOVED lines=35> */
.L_x_2157:
[----:B------:R-:W-:Y:S05]  /*4970*/  BSYNC B0 ;  /* 0x0000000000007941 */ /* 0x000fea0003800000 */
.L_x_2156:
[----:B------:R-:W-:Y:S01]  /*4980*/  MOV R5, R13 ;  /* 0x0000000d00057202 */ /* 0x000fe20000000f00 */
[----:B------:R-:W-:Y:S01]  /*4990*/  IMAD R6, R76, c[0x0][0x208], RZ ;  /* 0x000082004c067a24 */ /* 0x000fe200078e02ff */
[C---:B------:R-:W-:Y:S02]  /*49a0*/  LOP3.LUT R7, R75.reuse, 0x20, RZ, 0xfc, !PT ;  /* 0x000000204b077812 */ /* 0x040fe400078efcff */
[----:B0-----:R-:W-:Y:S01]  /*49b0*/  LOP3.LUT R9, R75, 0x40, RZ, 0xfc, !PT ;  /* 0x000000404b097812 */ /* 0x001fe200078efcff */
[----:B------:R-:W-:Y:S01]  /*49c0*/  IMAD.WIDE.U32 R4, R77, c[0x0][0x208], R4 ;  /* 0x000082004d047a25 */ /* 0x000fe200078e0004 */
[-C--:B------:R-:W-:Y:S02]  /*49d0*/  ISETP.GE.AND P0, PT, R7, R0.reuse, PT ;  /* 0x000000000700720c */ /* 0x080fe40003f06270 */
[----:B------:R-:W-:Y:S01]  /*49e0*/  SHF.L.U32 R7, R62, 0x8, RZ ;  /* 0x000000083e077819 */ /* 0x000fe200000006ff */
[----:B------:R-:W-:Y:S01]  /*49f0*/  IMAD R8, R77, c[0x0][0x20c], R6 ;  /* 0x000083004d087a24 */ /* 0x000fe200078e0206 */
[----:B------:R-:W-:-:S02]  /*4a00*/  ISETP.GE.AND P2, PT, R9, R0, PT ;  /* 0x000000000900720c */ /* 0x000fc40003f46270 */
[----:B------:R-:W-:Y:S02]  /*4a10*/  SHF.R.S32.HI R9, RZ, 0x1f, R7 ;  /* 0x0000001fff097819 */ /* 0x000fe40000011407 */
[----:B------:R-:W-:Y:S02]  /*4a20*/  IADD3 R6, P5, R7, R4, RZ ;  /* 0x0000000407067210 */ /* 0x000fe40007fbe0ff */
[C---:B------:R-:W-:Y:S02]  /*4a30*/  LOP3.LUT R13, R75.reuse, 0x60, RZ, 0xfc, !PT ;  /* 0x000000604b0d7812 */ /* 0x040fe400078efcff */
[----:B------:R-:W-:Y:S02]  /*4a40*/  LEA R7, P4, R75, c[0x0][0x258], 0x1 ;  /* 0x000096004b077a11 */ /* 0x000fe400078808ff */
[----:B------:R-:W-:Y:S02]  /*4a50*/  IADD3.X R5, R9, R8, R5, P5, !PT ;  /* 0x0000000809057210 */ /* 0x000fe40002ffe405 */
[----:B------:R-:W-:-:S02]  /*4a60*/  ISETP.GE.AND P1, PT, R13, R0, PT ;  /* 0x000000000d00720c */ /* 0x000fc40003f26270 */
[C---:B------:R-:W-:Y:S02]  /*4a70*/  LEA.HI.X R8, R75.reuse, c[0x0][0x25c], R66, 0x1, P4 ;  /* 0x000097004b087a11 */ /* 0x040fe400020f0c42 */
[C---:B------:R-:W-:Y:S02]  /*4a80*/  LEA R4, P6, R6.reuse, R7, 0x1 ;  /* 0x0000000706047211 */ /* 0x040fe400078c08ff */
[C---:B------:R-:W-:Y:S02]  /*4a90*/  LOP3.LUT R9, R75.reuse, 0xa0, RZ, 0xfc, !PT ;  /* 0x000000a04b097812 */ /* 0x040fe400078efcff */
[C---:B------:R-:W-:Y:S02]  /*4aa0*/  LOP3.LUT R13, R75.reuse, 0xc0, RZ, 0xfc, !PT ;  /* 0x000000c04b0d7812 */ /* 0x040fe400078efcff */
[----:B------:R-:W-:Y:S02]  /*4ab0*/  LOP3.LUT R7, R75, 0xe0, RZ, 0xfc, !PT ;  /* 0x000000e04b077812 */ /* 0x000fe400078efcff */
[----:B------:R-:W-:-:S02]  /*4ac0*/  LEA.HI.X R5, R6, R8, R5, 0x1, P6 ;  /* 0x0000000806057211 */ /* 0x000fc400030f0c05 */
[-C--:B------:R-:W-:Y:S02]  /*4ad0*/  ISETP.GE.AND P4, PT, R9, R0.reuse, PT ;  /* 0x000000000900720c */ /* 0x080fe40003f86270 */
[-C--:B------:R-:W-:Y:S01]  /*4ae0*/  ISETP.GE.AND P5, PT, R13, R0.reuse, PT ;  /* 0x000000000d00720c */ /* 0x080fe20003fa6270 */
[----:B------:R0:W-:Y:S01]  /*4af0*/  @!P0 STG.E.U16 [R4.64+0x40], R11 ;  /* 0x0000400b04008986 */ /* 0x0001e2000c101504 */
[-C--:B------:R-:W-:Y:S02]  /*4b00*/  ISETP.GE.AND P6, PT, R7, R0.reuse, PT ;  /* 0x000000000700720c */ /* 0x080fe40003fc6270 */
[----:B------:R-:W-:Y:S01]  /*4b10*/  LOP3.LUT R15, R75, 0x80, RZ, 0xfc, !PT ;  /* 0x000000804b0f7812 */ /* 0x000fe200078efcff */
        /* <DEDUP_REMOVED lines=17> */
.L_x_2158:
[----:B------:R-:W-:Y:S05]  /*4c30*/  EXIT ;  /* 0x000000000000794d */ /* 0x000fea0003800000 */
.L_x_2160:
        /* <DEDUP_REMOVED lines=12> */
.L_x_5372:


//--------------------- .text._Z25selective_scan_fwd_kernelI32Selective_Scan_fwd_kernel_traitsILi32ELi8ELi1ELb0ELb1ELb0ELb1EN3c108BFloat16ENS1_7complexIfEEEEv13SSMParamsBase --------------------------
	.section	.text._Z25selective_scan_fwd_kernelI32Selective_Scan_fwd_kernel_traitsILi32ELi8ELi1ELb0ELb1ELb0ELb1EN3c108BFloat16ENS1_7complexIfEEEEv13SSMParamsBase,"ax",@progbits
	.sectioninfo	@"SHI_REGISTERS=137"
	.align	128
        .global         _Z25selective_scan_fwd_kernelI32Selective_Scan_fwd_kernel_traitsILi32ELi8ELi1ELb0ELb1ELb0ELb1EN3c108BFloat16ENS1_7complexIfEEEEv13SSMParamsBase
        .type           _Z25selective_scan_fwd_kernelI32Selective_Scan_fwd_kernel_traitsILi32ELi8ELi1ELb0ELb1ELb0ELb1EN3c108BFloat16ENS1_7complexIfEEEEv13SSMParamsBase,@function
        .size           _Z25selective_scan_fwd_kernelI32Selective_Scan_fwd_kernel_traitsILi32ELi8ELi1ELb0ELb1ELb0ELb1EN3c108BFloat16ENS1_7complexIfEEEEv13SSMParamsBase,(.L_x_5373 - _Z25selective_scan_fwd_kernelI32Selective_Scan_fwd_kernel_traitsILi32ELi8ELi1ELb0ELb1ELb0ELb1EN3c108BFloat16ENS1_7complexIfEEEEv13SSMParamsBase)
        .other          _Z25selective_scan_fwd_kernelI32Selective_Scan_fwd_kernel_traitsILi32ELi8ELi1ELb0ELb1ELb0ELb1EN3c108BFloat16ENS1_7complexIfEEEEv13SSMParamsBase,@"STO_CUDA_ENTRY STV_DEFAULT"
_Z25selective_scan_fwd_kernelI32Selective_Scan_fwd_kernel_traitsILi32ELi8ELi1ELb0ELb1ELb0ELb1EN3c108BFloat16ENS1_7complexIfEEEEv13SSMParamsBase:
.text._Z25selective_scan_fwd_kernelI32Selective_Scan_fwd_kernel_traitsILi32ELi8ELi1ELb0ELb1ELb0ELb1EN3c108BFloat16ENS1_7complexIfEEEEv13SSMParamsBase:
        /* <DEDUP_REMOVED lines=13> */
[C---:B------:R-:W-:Y:S01]  /*00d0*/  @P0 LEA R2, P2, R69.reuse, c[0x0][0x238], 0x2 ;  /* 0x00008e0045020a11 */ /* 0x040fe200078410ff */
[----:B------:R-:W0:Y:S01]  /*00e0*/  S2R R60, SR_CTAID.X ;  /* 0x00000000003c7919 */ /* 0x000e220000002500 */
[C---:B------:R-:W-:Y:S02]  /*00f0*/  @P1 LEA R4, P3, R69.reuse, c[0x0][0x250], 0x2 ;  /* 0x0000940045041a11 */ /* 0x040fe400078610ff */
[C-C-:B------:R-:W-:Y:S02]  /*0100*/  @P0 LEA.HI.X R3, R69.reuse, c[0x0][0x23c], R66.reuse, 0x2, P2 ;  /* 0x00008f0045030a11 */ /* 0x140fe400010f1442 */
[----:B------:R-:W-:Y:S02]  /*0110*/  @P1 LEA.HI.X R5, R69, c[0x0][0x254], R66, 0x2, P3 ;  /* 0x0000950045051a11 */ /* 0x000fe400018f1442 */
[----:B-1----:R-:W-:Y:S01]  /*0120*/  IADD3 R6, R0, 0xffffffe, RZ ;  /* 0x0ffffffe00067810 */ /* 0x002fe20007ffe0ff */
[----:B------:R1:W5:Y:S03]  /*0130*/  @P0 LDG.E R64, [R2.64] ;  /* 0x0000000402400981 */ /* 0x000366000c1e1900 */
[----:B------:R2:W3:Y:S01]  /*0140*/  F2I.FTZ.U32.TRUNC.NTZ R7, R6 ;  /* 0x0000000600077305 */ /* 0x0004e2000021f000 */
[----:B------:R4:W5:Y:S01]  /*0150*/  @P1 LDG.E R62, [R4.64] ;  /* 0x00000004043e1981 */ /* 0x000962000c1e1900 */
[----:B-1----:R-:W-:Y:S01]  /*0160*/  IABS R2, R69 ;  /* 0x0000004500027213 */ /* 0x002fe20000000000 */
[----:B--2---:R-:W-:Y:S01]  /*0170*/  HFMA2.MMA R6, -RZ, RZ, 0, 0 ;  /* 0x00000000ff067435 */ /* 0x004fe200000001ff */
[----:B------:R-:W-:-:S04]  /*0180*/  MOV R3, c[0x0][0x174] ;  /* 0x00005d0000037a02 */ /* 0x000fc80000000f00 */
[----:B------:R-:W-:Y:S02]  /*0190*/  ISETP.GE.AND P0, PT, R3, 0x1, PT ;  /* 0x000000010300780c */ /* 0x000fe40003f06270 */
[----:B---3--:R-:W-:-:S05]  /*01a0*/  IADD3 R8, RZ, -R7, RZ ;  /* 0x80000007ff087210 */ /* 0x008fca0007ffe0ff */
[----:B------:R-:W-:-:S04]  /*01b0*/  IMAD R11, R8, R9, RZ ;  /* 0x00000009080b7224 */ /* 0x000fc800078e02ff */
[----:B------:R-:W-:-:S06]  /*01c0*/  IMAD.HI.U32 R7, R7, R11, R6 ;  /* 0x0000000b07077227 */ /* 0x000fcc00078e0006 */
[----:B------:R-:W-:-:S05]  /*01d0*/  IMAD.HI.U32 R8, R7, R2, RZ ;  /* 0x0000000207087227 */ /* 0x000fca00078e00ff */
[----:B------:R-:W-:-:S05]  /*01e0*/  IADD3 R0, -R8, RZ, RZ ;  /* 0x000000ff08007210 */ /* 0x000fca0007ffe1ff */
[----:B------:R-:W-:-:S05]  /*01f0*/  IMAD R0, R9, R0, R2 ;  /* 0x0000000009007224 */ /* 0x000fca00078e0202 */
[----:B------:R-:W-:Y:S01]  /*0200*/  ISETP.GT.U32.AND P1, PT, R9, R0, PT ;  /* 0x000000000900720c */ /* 0x000fe20003f24070 */
[----:B------:R-:W-:-:S12]  /*0210*/  @!P0 EXIT ;  /* 0x000000000000894d */ /* 0x000fd80003800000 */
[----:B0---4-:R-:W0:Y:S01]  /*0220*/  S2R R71, SR_TID.X ;  /* 0x0000000000477919 */ /* 0x011e220000002100 */
[-C--:B------:R-:W-:Y:S01]  /*0230*/  @!P1 IADD3 R0, R0, -R9.reuse, RZ ;  /* 0x8000000900009210 */ /* 0x080fe20007ffe0ff */
[----:B------:R-:W-:Y:S01]  /*0240*/  IMAD R6, R66, c[0x0][0x1e8], RZ ;  /* 0x00007a0042067a24 */ /* 0x000fe200078e02ff */
[C---:B------:R-:W-:Y:S01]  /*0250*/  LOP3.LUT R10, R69.reuse, c[0x0][0x178], RZ, 0x3c, !PT ;  /* 0x00005e00450a7a12 */ /* 0x040fe200078e3cff */
[C---:B------:R-:W-:Y:S01]  /*0260*/  IMAD.WIDE.U32 R2, R69.reuse, c[0x0][0x1d8], RZ ;  /* 0x0000760045027a25 */ /* 0x040fe200078e00ff */
[----:B------:R-:W-:Y:S01]  /*0270*/  ISETP.GE.U32.AND P0, PT, R0, R9, PT ;  /* 0x000000090000720c */ /* 0x000fe20003f06070 */
[----:B------:R-:W1:Y:S01]  /*0280*/  S2R R54, SR_LANEID ;  /* 0x0000000000367919 */ /* 0x000e620000000000 */
[----:B------:R-:W-:Y:S01]  /*0290*/  ISETP.GE.AND P2, PT, R10, RZ, PT ;  /* 0x000000ff0a00720c */ /* 0x000fe20003f46270 */
[----:B------:R-:W-:Y:S01]  /*02a0*/  IMAD R0, R66, c[0x0][0x1d8], RZ ;  /* 0x0000760042007a24 */ /* 0x000fe200078e02ff */
[----:B------:R-:W-:Y:S01]  /*02b0*/  @!P1 IADD3 R8, R8, 0x1, RZ ;  /* 0x0000000108089810 */ /* 0x000fe20007ffe0ff */
[----:B------:R-:W-:Y:S01]  /*02c0*/  IMAD.WIDE.U32 R4, R69, c[0x0][0x1e8], RZ ;  /* 0x00007a0045047a25 */ /* 0x000fe200078e00ff */
[----:B------:R-:W-:-:S02]  /*02d0*/  ISETP.NE.AND P1, PT, RZ, c[0x0][0x178], PT ;  /* 0x00005e00ff007a0c */ /* 0x000fc40003f25270 */
[----:B------:R-:W-:Y:S01]  /*02e0*/  SHF.R.S32.HI R122, RZ, 0x1f, R60 ;  /* 0x0000001fff7a7819 */ /* 0x000fe2000001143c */
[C---:B------:R-:W-:Y:S01]  /*02f0*/  IMAD R7, R69.reuse, c[0x0][0x1dc], R0 ;  /* 0x0000770045077a24 */ /* 0x040fe200078e0200 */
[----:B------:R-:W-:Y:S01]  /*0300*/  MOV R52, RZ ;  /* 0x000000ff00347202 */ /* 0x000fe20000000f00 */
[----:B------:R-:W-:Y:S02]  /*0310*/  IMAD R9, R69, c[0x0][0x1ec], R6 ;  /* 0x00007b0045097a24 */ /* 0x000fe400078e0206 */
[----:B------:R-:W-:Y:S01]  /*0320*/  @P0 IADD3 R8, R8, 0x1, RZ ;  /* 0x0000000108080810 */ /* 0x000fe20007ffe0ff */
[----:B------:R-:W-:Y:S01]  /*0330*/  IMAD R11, R122, c[0x0][0x190], RZ ;  /* 0x000064007a0b7a24 */ /* 0x000fe200078e02ff */
[----:B------:R-:W-:Y:S01]  /*0340*/  IADD3 R3, R3, R7, RZ ;  /* 0x0000000703037210 */ /* 0x000fe20007ffe0ff */
[----:B------:R-:W-:Y:S01]  /*0350*/  IMAD.WIDE.U32 R6, R60, c[0x0][0x190], RZ ;  /* 0x000064003c067a25 */ /* 0x000fe200078e00ff */
[----:B------:R-:W-:Y:S02]  /*0360*/  @!P2 IADD3 R8, -R8, RZ, RZ ;  /* 0x000000ff0808a210 */ /* 0x000fe40007ffe1ff */
[C---:B0-----:R-:W-:Y:S01]  /*0370*/  SHF.L.U32 R58, R71.reuse, 0x3, RZ ;  /* 0x00000003473a7819 */ /* 0x041fe200000006ff */
[C---:B------:R-:W-:Y:S01]  /*0380*/  IMAD R11, R60.reuse, c[0x0][0x194], R11 ;  /* 0x000065003c0b7a24 */ /* 0x040fe200078e020b */
[----:B------:R-:W-:Y:S01]  /*0390*/  LOP3.LUT R67, R71, 0x1f, RZ, 0xc0, !PT ;  /* 0x0000001f47437812 */ /* 0x000fe200078ec0ff */
[----:B------:R-:W-:Y:S01]  /*03a0*/  IMAD.WIDE.U32 R2, R60, c[0x0][0x1d0], R2 ;  /* 0x000074003c027a25 */ /* 0x000fe200078e0002 */
[----:B------:R-:W-:-:S02]  /*03b0*/  LOP3.LUT R58, R58, 0xffffff00, RZ, 0xc0, !PT ;  /* 0xffffff003a3a7812 */ /* 0x000fc400078ec0ff */
[----:B------:R-:W-:Y:S01]  /*03c0*/  @!P1 LOP3.LUT R8, RZ, c[0x0][0x178], RZ, 0x33, !PT ;  /* 0x00005e00ff089a12 */ /* 0x000fe200078e33ff */
[C---:B------:R-:W-:Y:S01]  /*03d0*/  IMAD R13, R122.reuse, c[0x0][0x1e0], RZ ;  /* 0x000078007a0d7a24 */ /* 0x040fe200078e02ff */
[----:B------:R-:W-:Y:S01]  /*03e0*/  IADD3 R5, R5, R9, RZ ;  /* 0x0000000905057210 */ /* 0x000fe20007ffe0ff */
[----:B------:R-:W-:Y:S01]  /*03f0*/  IMAD R9, R122, c[0x0][0x1d0], RZ ;  /* 0x000074007a097a24 */ /* 0x000fe200078e02ff */
[----:B------:R-:W-:Y:S01]  /*0400*/  LOP3.LUT R65, R58, R67, RZ, 0xfc, !PT ;  /* 0x000000433a417212 */ /* 0x000fe200078efcff */
[C---:B------:R-:W-:Y:S01]  /*0410*/  IMAD R13, R60.reuse, c[0x0][0x1e4], R13 ;  /* 0x000079003c0d7a24 */ /* 0x040fe200078e020d */
[----:B------:R-:W-:Y:S01]  /*0420*/  SHF.R.S32.HI R0, RZ, 0x1f, R8 ;  /* 0x0000001fff007819 */ /* 0x000fe20000011408 */
[C---:B------:R-:W-:Y:S01]  /*0430*/  IMAD.WIDE.U32 R4, R60.reuse, c[0x0][0x1e0], R4 ;  /* 0x000078003c047a25 */ /* 0x040fe200078e0004 */
[----:B------:R-:W-:Y:S02]  /*0440*/  IADD3 R7, R7, R11, RZ ;  /* 0x0000000b07077210 */ /* 0x000fe40007ffe0ff */
[----:B------:R-:W-:Y:S01]  /*0450*/  SHF.R.S32.HI R56, RZ, 0x1f, R65 ;  /* 0x0000001fff387819 */ /* 0x000fe20000011441 */
[----:B------:R-:W-:Y:S01]  /*0460*/  IMAD R11, R60, c[0x0][0x1d4], R9 ;  /* 0x000075003c0b7a24 */ /* 0x000fe200078e0209 */
[C---:B------:R-:W-:Y:S01]  /*0470*/  IADD3 R17, P0, R65.reuse, R2, RZ ;  /* 0x0000000241117210 */ /* 0x040fe20007f1e0ff */
[----:B------:R-:W-:Y:S01]  /*0480*/  IMAD R9, R0, c[0x0][0x1a8], RZ ;  /* 0x00006a0000097a24 */ /* 0x000fe200078e02ff */
[----:B------:R-:W-:Y:S01]  /*0490*/  IADD3 R75, P1, R65, R4, RZ ;  /* 0x00000004414b7210 */ /* 0x000fe20007f3e0ff */
[----:B------:R-:W-:Y:S01]  /*04a0*/  IMAD R0, R60, c[0x0][0x164], R69 ;  /* 0x000059003c007a24 */ /* 0x000fe200078e0245 */
[----:B------:R-:W-:Y:S01]  /*04b0*/  IADD3.X R10, R56, R3, R11, P0, !PT ;  /* 0x00000003380a7210 */ /* 0x000fe200007fe40b */
[----:B------:R-:W-:Y:S01]  /*04c0*/  IMAD.WIDE.U32 R2, R8, c[0x0][0x1a8], R6 ;  /* 0x00006a0008027a25 */ /* 0x000fe200078e0006 */
[----:B------:R-:W-:-:S02]  /*04d0*/  IADD3.X R4, R56, R5, R13, P1, !PT ;  /* 0x0000000538047210 */ /* 0x000fc40000ffe40d */
[----:B------:R-:W-:Y:S01]  /*04e0*/  LEA R16, P1, R17, c[0x0][0x240], 0x1 ;  /* 0x0000900011107a11 */ /* 0x000fe200078208ff */
[----:B------:R-:W-:Y:S01]  /*04f0*/  IMAD R9, R8, c[0x0][0x1ac], R9 ;  /* 0x00006b0008097a24 */ /* 0x000fe200078e0209 */
[----:B------:R-:W-:Y:S01]  /*0500*/  LEA R8, P2, R75, c[0x0][0x248], 0x1 ;  /* 0x000092004b087a11 */ /* 0x000fe200078408ff */
[----:B------:R-:W-:Y:S01]  /*0510*/  IMAD R0, R0, c[0x0][0x174], RZ ;  /* 0x00005d0000007a24 */ /* 0x000fe200078e02ff */
[----:B------:R-:W-:Y:S02]  /*0520*/  LEA R34, P0, R2, c[0x0][0x228], 0x1 ;  /* 0x00008a0002227a11 */ /* 0x000fe400078008ff */
[----:B------:R-:W-:Y:S01]  /*0530*/  IADD3 R33, R3, R9, RZ ;  /* 0x0000000903217210 */ /* 0x000fe20007ffe0ff */
[----:B------:R-:W-:Y:S01]  /*0540*/  IMAD R50, R0, c[0x0][0x16c], RZ ;  /* 0x00005b0000327a24 */ /* 0x000fe200078e02ff */
[----:B------:R-:W-:Y:S02]  /*0550*/  IADD3 R18, R58, R65, RZ ;  /* 0x000000413a127210 */ /* 0x000fe40007ffe0ff */
[----:B------:R-:W-:-:S02]  /*0560*/  LEA.HI.X R17, R17, c[0x0][0x244], R10, 0x1, P1 ;  /* 0x0000910011117a11 */ /* 0x000fc400008f0c0a */
[----:B------:R-:W-:Y:S02]  /*0570*/  LEA.HI.X R75, R75, c[0x0][0x24c], R4, 0x1, P2 ;  /* 0x000093004b4b7a11 */ /* 0x000fe400010f0c04 */
[----:B------:R-:W-:Y:S02]  /*0580*/  LEA.HI.X R33, R2, c[0x0][0x22c], R33, 0x1, P0 ;  /* 0x00008b0002217a11 */ /* 0x000fe400000f0c21 */
[C-C-:B------:R-:W-:Y:S02]  /*0590*/  LOP3.LUT R63, R58.reuse, 0x20, R67.reuse, 0xfe, !PT ;  /* 0x000000203a3f7812 */ /* 0x140fe400078efe43 */
[C-C-:B------:R-:W-:Y:S02]  /*05a0*/  LOP3.LUT R61, R58.reuse, 0x40, R67.reuse, 0xfe, !PT ;  /* 0x000000403a3d7812 */ /* 0x140fe400078efe43 */
[C-C-:B------:R-:W-:Y:S02]  /*05b0*/  LOP3.LUT R59, R58.reuse, 0x60, R67.reuse, 0xfe, !PT ;  /* 0x000000603a3b7812 */ /* 0x140fe400078efe43 */
[----:B------:R-:W-:-:S02]  /*05c0*/  LOP3.LUT R57, R58, 0x80, R67, 0xfe, !PT ;  /* 0x000000803a397812 */ /* 0x000fc400078efe43 */
[C-C-:B------:R-:W-:Y:S02]  /*05d0*/  LOP3.LUT R55, R58.reuse, 0xa0, R67.reuse, 0xfe, !PT ;  /* 0x000000a03a377812 */ /* 0x140fe400078efe43 */
[C-C-:B------:R-:W-:Y:S02]  /*05e0*/  LOP3.LUT R53, R58.reuse, 0xc0, R67.reuse, 0xfe, !PT ;  /* 0x000000c03a357812 */ /* 0x140fe400078efe43 */
[----:B------:R-:W-:Y:S02]  /*05f0*/  LOP3.LUT R51, R58, 0xe0, R67, 0xfe, !PT ;  /* 0x000000e03a337812 */ /* 0x000fe400078efe43 */
[----:B------:R-:W-:Y:S02]  /*0600*/  SHF.R.S32.HI R19, RZ, 0x1f, R18 ;  /* 0x0000001fff137819 */ /* 0x000fe40000011412 */
        /* <DEDUP_REMOVED lines=14> */
[----:B-1----:R-:W-:Y:S02]  /*06f0*/  IADD3 R35, R18, 0x1e0, RZ ;  /* 0x000001e012237810 */ /* 0x002fe40007ffe0ff */
.L_x_2186:
        /* <DEDUP_REMOVED lines=17> */
[----:B-1----:R-:W-:Y:S02]  /*0810*/  PRMT R5, RZ, 0x7610, R5 ;  /* 0x00007610ff057816 */ /* 0x002fe40000000005 */
        /* <DEDUP_REMOVED lines=10> */
[C---:B0-----:R-:W-:Y:S02]  /*08c0*/  IADD3 R13, R54.reuse, 0x40, RZ ;  /* 0x00000040360d7810 */ /* 0x041fe40007ffe0ff */
        /* <DEDUP_REMOVED lines=21> */
[----:B------:R-:W-:Y:S02]  /*0a20*/  ISETP.GE.AND P6, PT, R65, R32, PT ;  /* 0x000000204100720c */ /* 0x000fe40003fc6270 */
[----:B------:R-:W-:-:S02]  /*0a30*/  PRMT R12, RZ, 0x7610, R12 ;  /* 0x00007610ff0c7816 */ /* 0x000fc4000000000c */
[-C--:B------:R-:W-:Y:S02]  /*0a40*/  ISETP.GE.AND P5, PT, R63, R32.reuse, PT ;  /* 0x000000203f00720c */ /* 0x080fe40003fa6270 */
        /* <DEDUP_REMOVED lines=8> */
[----:B------:R-:W-:Y:S02]  /*0ad0*/  PRMT R20, RZ, 0x7610, R20 ;  /* 0x00007610ff147816 */ /* 0x000fe40000000014 */
[----:B------:R-:W-:Y:S02]  /*0ae0*/  PRMT R21, RZ, 0x7610, R21 ;  /* 0x00007610ff157816 */ /* 0x000fe40000000015 */
[----:B------:R-:W-:-:S02]  /*0af0*/  PRMT R22, RZ, 0x7610, R22 ;  /* 0x00007610ff167816 */ /* 0x000fc40000000016 */
[----:B------:R-:W-:Y:S01]  /*0b00*/  PRMT R23, RZ, 0x7610, R23 ;  /* 0x00007610ff177816 */ /* 0x000fe20000000017 */
[----:B--2---:R0:W-:Y:S04]  /*0b10*/  STS.U16 [R31], R0 ;  /* 0x000000001f007388 */ /* 0x0041e80000000400 */
[----:B---3--:R1:W-:Y:S04]  /*0b20*/  STS.U16 [R30+0x40], R3 ;  /* 0x000040031e007388 */ /* 0x0083e80000000400 */
[----:B----4-:R2:W-:Y:S01]  /*0b30*/  STS.U16 [R29+0x80], R2 ;  /* 0x000080021d007388 */ /* 0x0105e20000000400 */
[----:B0-----:R-:W-:-:S04]  /*0b40*/  SHF.L.U32 R0, R54, 0x3, RZ ;  /* 0x0000000336007819 */ /* 0x001fc800000006ff */
[----:B------:R-:W-:Y:S02]  /*0b50*/  LEA.HI.SX32 R0, R0, R0, 0x1b ;  /* 0x0000000000007211 */ /* 0x000fe400078fdaff */
[----:B-1----:R-:W-:Y:S01]  /*0b60*/  MOV R3, R75 ;  /* 0x0000004b00037202 */ /* 0x002fe20000000f00 */
[----:B------:R-:W-:Y:S01]  /*0b70*/  STS.U16 [R28+0xc0], R5 ;  /* 0x0000c0051c007388 */ /* 0x000fe20000000400 */
[----:B------:R-:W-:Y:S02]  /*0b80*/  SHF.L.U32 R0, R0, 0x1, RZ ;  /* 0x0000000100007819 */ /* 0x000fe400000006ff */
[----:B--2---:R-:W-:Y:S01]  /*0b90*/  MOV R2, R8 ;  /* 0x0000000800027202 */ /* 0x004fe20000000f00 */
        /* <DEDUP_REMOVED lines=13> */
[----:B------:R-:W-:Y:S06]  /*0c70*/  BAR.SYNC.DEFER_BLOCKING 0x0 ;  /* 0x0000000000007b1d */ /* 0x000fec0000010000 */
[----:B------:R-:W2:Y:S01]  /*0c80*/  @!P6 LDG.E.U16 R12, [R2.64] ;  /* 0x00000004020ce981 */ /* 0x000ea2000c1e1500 */
[----:B------:R-:W-:-:S03]  /*0c90*/  ISETP.GE.AND P6, PT, R51, R32, PT ;  /* 0x000000203300720c */ /* 0x000fc60003fc6270 */
[----:B------:R-:W3:Y:S04]  /*0ca0*/  @!P5 LDG.E.U16 R13, [R2.64+0x40] ;  /* 0x00004004020dd981 */ /* 0x000ee8000c1e1500 */
        /* <DEDUP_REMOVED lines=22> */
[----:B------:R-:W4:Y:S04]  /*0e10*/  LDS.U16 R15, [R0+0xa] ;  /* 0x00000a00000f7984 */ /* 0x000f280000000400 */
[----:B------:R-:W4:Y:S04]  /*0e20*/  LDS.U16 R20, [R0+0xc] ;  /* 0x00000c0000147984 */ /* 0x000f280000000400 */
[----:B------:R-:W4:Y:S01]  /*0e30*/  LDS.U16 R21, [R0+0xe] ;  /* 0x00000e0000157984 */ /* 0x000f220000000400 */
[----:B0-----:R-:W-:-:S02]  /*0e40*/  PRMT R23, RZ, 0x5410, R68 ;  /* 0x00005410ff177816 */ /* 0x001fc40000000044 */
[----:B-1----:R-:W-:-:S03]  /*0e50*/  PRMT R73, RZ, 0x5410, R70 ;  /* 0x00005410ff497816 */ /* 0x002fc60000000046 */
[----:B-----5:R-:W-:Y:S01]  /*0e60*/  FADD.FTZ R82, R23, R62 ;  /* 0x0000003e17527221 */ /* 0x020fe20000010000 */
        /* <DEDUP_REMOVED lines=15> */
[----:B------:R-:W-:Y:S01]  /*0f60*/  PRMT R21, RZ, 0x5410, R21 ;  /* 0x00005410ff157816 */ /* 0x000fe20000000015 */
[--C-:B------:R-:W-:Y:S01]  /*0f70*/  FADD.FTZ R70, R79, R62.reuse ;  /* 0x0000003e4f467221 */ /* 0x100fe20000010000 */
[----:B------:R-:W-:Y:S02]  /*0f80*/  FSETP.GTU.FTZ.AND P6, PT, R74, 20, PT ;  /* 0x41a000004a00780b */ /* 0x000fe40003fdc000 */
[----:B------:R-:W-:Y:S01]  /*0f90*/  FSETP.GTU.FTZ.AND P3, PT, R72, 20, PT ;  /* 0x41a000004800780b */ /* 0x000fe20003f7c000 */
[----:B------:R-:W-:Y:S01]  /*0fa0*/  FADD.FTZ R68, R21, R62 ;  /* 0x0000003e15447221 */ /* 0x000fe20000010000 */
[----:B------:R-:W-:Y:S01]  /*0fb0*/  FSETP.GTU.FTZ.AND P2, PT, R70, 20, PT ;  /* 0x41a000004600780b */ /* 0x000fe20003f5c000 */
        /* <DEDUP_REMOVED lines=32> */
.L_x_2162:
[----:B------:R-:W-:Y:S05]  /*11c0*/  BSYNC B0 ;  /* 0x0000000000007941 */ /* 0x000fea0003800000 */
.L_x_2161:
        /* <DEDUP_REMOVED lines=42> */
.L_x_2164:
[----:B------:R-:W-:Y:S05]  /*1470*/  BSYNC B0 ;  /* 0x0000000000007941 */ /* 0x000fea0003800000 */
.L_x_2163:
        /* <DEDUP_REMOVED lines=33> */
.L_x_2166:
[----:B------:R-:W-:Y:S05]  /*1690*/  BSYNC B0 ;  /* 0x0000000000007941 */ /* 0x000fea0003800000 */
.L_x_2165:
        /* <DEDUP_REMOVED lines=33> */
.L_x_2168:
[----:B------:R-:W-:Y:S05]  /*18b0*/  BSYNC B0 ;  /* 0x0000000000007941 */ /* 0x000fea0003800000 */
.L_x_2167:
        /* <DEDUP_REMOVED lines=33> */
.L_x_2170:
[----:B------:R-:W-:Y:S05]  /*1ad0*/  BSYNC B0 ;  /* 0x0000000000007941 */ /* 0x000fea0003800000 */
.L_x_2169:
        /* <DEDUP_REMOVED lines=33> */
.L_x_2172:
[----:B------:R-:W-:Y:S05]  /*1cf0*/  BSYNC B0 ;  /* 0x0000000000007941 */ /* 0x000fea0003800000 */
.L_x_2171:
        /* <DEDUP_REMOVED lines=33> */
.L_x_2174:
[----:B------:R-:W-:Y:S05]  /*1f10*/  BSYNC B0 ;  /* 0x0000000000007941 */ /* 0x000fea0003800000 */
.L_x_2173:
        /* <DEDUP_REMOVED lines=33> */
.L_x_2176:
[----:B------:R-:W-:Y:S05]  /*2130*/  BSYNC B0 ;  /* 0x0000000000007941 */ /* 0x000fea0003800000 */
.L_x_2175:
        /* <DEDUP_REMOVED lines=20> */
[----:B------:R-:W-:Y:S01]  /*2280*/  FMUL.FTZ R81, R11, R82 ;  /* 0x000000520b517220 */ /* 0x000fe20000410000 */
[----:B------:R-:W-:Y:S01]  /*2290*/  MOV R95, RZ ;  /* 0x000000ff005f7202 */ /* 0x000fe20000000f00 */
        /* <DEDUP_REMOVED lines=8> */
.L_x_2180:
        /* <DEDUP_REMOVED lines=11> */
[----:B------:R-:W-:-:S03]  /*23d0*/  LEA R12, P1, R4, c[0x0][0x220], 0x3 ;  /* 0x00008800040c7a11 */ /* 0x000fc600078218ff */
[----:B------:R-:W-:Y:S01]  /*23e0*/  IMAD R32, R52, R7, c[0x0][0x168] ;  /* 0x00005a0034207624 */ /* 0x000fe200078e0207 */
[----:B------:R-:W-:Y:S01]  /*23f0*/  LEA.HI.X R13, R4, c[0x0][0x224], R5, 0x3, P1 ;  /* 0x00008900040d7a11 */ /* 0x000fe200008f1c05 */
[----:B------:R-:W-:-:S03]  /*2400*/  IMAD.WIDE.U32 R8, R95, c[0x0][0x1a0], R18 ;  /* 0x000068005f087a25 */ /* 0x000fc600078e0012 */
[----:B------:R-:W-:Y:S01]  /*2410*/  SHF.L.U32 R11, R32, 0x1, RZ ;  /* 0x00000001200b7819 */ /* 0x000fe200000006ff */
[----:B------:R-:W-:Y:S01]  /*2420*/  IMAD R7, R95, c[0x0][0x1a4], R6 ;  /* 0x000069005f077a24 */ /* 0x000fe200078e0206 */
[----:B------:R0:W2:Y:S01]  /*2430*/  LDG.E.64 R4, [R12.64] ;  /* 0x000000040c047981 */ /* 0x0000a2000c1e1b00 */
[----:B------:R-:W-:Y:S02]  /*2440*/  LEA R6, P2, R8, R34, 0x1 ;  /* 0x0000002208067211 */ /* 0x000fe400078408ff */
[----:B------:R-:W-:Y:S02]  /*2450*/  ISETP.GE.AND P1, PT, R49, R11, PT ;  /* 0x0000000b3100720c */ /* 0x000fe40003f26270 */
[----:B------:R-:W-:Y:S02]  /*2460*/  IADD3 R7, R9, R7, RZ ;  /* 0x0000000709077210 */ /* 0x000fe40007ffe0ff */
[----:B------:R-:W-:Y:S02]  /*2470*/  ISETP.GE.AND P6, PT, R18, R11, PT ;  /* 0x0000000b1200720c */ /* 0x000fe40003fc6270 */
[----:B------:R-:W-:-:S02]  /*2480*/  LEA.HI.X R7, R8, R33, R7, 0x1, P2 ;  /* 0x0000002108077211 */ /* 0x000fc400010f0c07 */
[----:B0-----:R-:W-:Y:S02]  /*2490*/  PRMT R13, RZ, 0x7610, R13 ;  /* 0x00007610ff0d7816 */ /* 0x001fe4000000000d */
[-C--:B------:R-:W-:Y:S02]  /*24a0*/  ISETP.GE.AND P2, PT, R48, R11.reuse, PT ;  /* 0x0000000b3000720c */ /* 0x080fe40003f46270 */
[-C--:B------:R-:W-:Y:S02]  /*24b0*/  ISETP.GE.AND P3, PT, R47, R11.reuse, PT ;  /* 0x0000000b2f00720c */ /* 0x080fe40003f66270 */
[----:B------:R-:W3:Y:S01]  /*24c0*/  @!P1 LDG.E.U16 R13, [R6.64+0x40] ;  /* 0x00004004060d9981 */ /* 0x000ee2000c1e1500 */
[----:B------:R-:W-:Y:S02]  /*24d0*/  ISETP.GE.AND P1, PT, R43, R11, PT ;  /* 0x0000000b2b00720c */ /* 0x000fe40003f26270 */
[----:B------:R-:W-:Y:S02]  /*24e0*/  PRMT R8, RZ, 0x7610, R8 ;  /* 0x00007610ff087816 */ /* 0x000fe40000000008 */
[----:B------:R-:W-:-:S02]  /*24f0*/  PRMT R97, RZ, 0x7610, R97 ;  /* 0x00007610ff617816 */ /* 0x000fc40000000061 */
[----:B------:R-:W-:Y:S02]  /*2500*/  PRMT R22, RZ, 0x7610, R22 ;  /* 0x00007610ff167816 */ /* 0x000fe40000000016 */
[-C--:B------:R-:W-:Y:S01]  /*2510*/  ISETP.GE.AND P4, PT, R46, R11.reuse, PT ;  /* 0x0000000b2e00720c */ /* 0x080fe20003f86270 */
[----:B------:R-:W4:Y:S01]  /*2520*/  @!P6 LDG.E.U16 R8, [R6.64] ;  /* 0x000000040608e981 */ /* 0x000f22000c1e1500 */
[----:B------:R-:W-:Y:S02]  /*2530*/  PRMT R15, RZ, 0x7610, R15 ;  /* 0x00007610ff0f7816 */ /* 0x000fe4000000000f */
[-C--:B------:R-:W-:Y:S01]  /*2540*/  ISETP.GE.AND P5, PT, R45, R11.reuse, PT ;  /* 0x0000000b2d00720c */ /* 0x080fe20003fa6270 */
[----:B------:R0:W5:Y:S01]  /*2550*/  @!P1 LDG.E.U16 R97, [R6.64+0x1c0] ;  /* 0x0001c00406619981 */ /* 0x000162000c1e1500 */
[-C--:B------:R-:W-:Y:S02]  /*2560*/  ISETP.GE.AND P6, PT, R44, R11.reuse, PT ;  /* 0x0000000b2c00720c */ /* 0x080fe40003fc6270 */
[-C--:B------:R-:W-:Y:S01]  /*2570*/  ISETP.GE.AND P1, PT, R42, R11.reuse, PT ;  /* 0x0000000b2a00720c */ /* 0x080fe20003f26270 */
[----:B------:R0:W5:Y:S01]  /*2580*/  @!P2 LDG.E.U16 R22, [R6.64+0x80] ;  /* 0x000080040616a981 */ /* 0x000162000c1e1500 */
[----:B------:R-:W-:-:S02]  /*2590*/  ISETP.GE.AND P2, PT, R41, R11, PT ;  /* 0x0000000b2900720c */ /* 0x000fc40003f46270 */
[----:B------:R-:W-:Y:S01]  /*25a0*/  PRMT R94, RZ, 0x7610, R94 ;  /* 0x00007610ff5e7816 */ /* 0x000fe2000000005e */
[----:B------:R0:W5:Y:S01]  /*25b0*/  @!P3 LDG.E.U16 R15, [R6.64+0xc0] ;  /* 0x0000c004060fb981 */ /* 0x000162000c1e1500 */
[-C--:B------:R-:W-:Y:S02]  /*25c0*/  ISETP.GE.AND P3, PT, R40, R11.reuse, PT ;  /* 0x0000000b2800720c */ /* 0x080fe40003f66270 */
[----:B------:R-:W-:Y:S02]  /*25d0*/  PRMT R71, RZ, 0x7610, R71 ;  /* 0x00007610ff477816 */ /* 0x000fe40000000047 */
[----:B------:R-:W-:Y:S01]  /*25e0*/  PRMT R96, RZ, 0x7610, R96 ;  /* 0x00007610ff607816 */ /* 0x000fe20000000060 */
[----:B------:R0:W5:Y:S01]  /*25f0*/  @!P4 LDG.E.U16 R94, [R6.64+0x100] ;  /* 0x00010004065ec981 */ /* 0x000162000c1e1500 */
[----:B------:R-:W-:Y:S02]  /*2600*/  PRMT R98, RZ, 0x7610, R98 ;  /* 0x00007610ff627816 */ /* 0x000fe40000000062 */
[----:B------:R-:W-:Y:S01]  /*2610*/  PRMT R99, RZ, 0x7610, R99 ;  /* 0x00007610ff637816 */ /* 0x000fe20000000063 */
[----:B------:R0:W5:Y:S01]  /*2620*/  @!P5 LDG.E.U16 R71, [R6.64+0x140] ;  /* 0x000140040647d981 */ /* 0x000162000c1e1500 */
[----:B------:R-:W-:-:S02]  /*2630*/  ISETP.GE.AND P4, PT, R39, R11, PT ;  /* 0x0000000b2700720c */ /* 0x000fc40003f86270 */
[----:B------:R-:W-:Y:S01]  /*2640*/  PRMT R100, RZ, 0x7610, R100 ;  /* 0x00007610ff647816 */ /* 0x000fe20000000064 */
[----:B------:R0:W5:Y:S01]  /*2650*/  @!P6 LDG.E.U16 R96, [R6.64+0x180] ;  /* 0x000180040660e981 */ /* 0x000162000c1e1500 */
[----:B------:R-:W-:-:S03]  /*2660*/  ISETP.GE.AND P5, PT, R38, R11, PT ;  /* 0x0000000b2600720c */ /* 0x000fc60003fa6270 */
[----:B------:R0:W5:Y:S01]  /*2670*/  @!P1 LDG.E.U16 R98, [R6.64+0x200] ;  /* 0x0002000406629981 */ /* 0x000162000c1e1500 */
[----:B------:R-:W-:-:S03]  /*2680*/  ISETP.GE.AND P1, PT, R37, R11, PT ;  /* 0x0000000b2500720c */ /* 0x000fc60003f26270 */
[----:B------:R0:W5:Y:S01]  /*2690*/  @!P2 LDG.E.U16 R99, [R6.64+0x240] ;  /* 0x000240040663a981 */ /* 0x000162000c1e1500 */
[-C--:B------:R-:W-:Y:S02]  /*26a0*/  ISETP.GE.AND P2, PT, R36, R11.reuse, PT ;  /* 0x0000000b2400720c */ /* 0x080fe40003f46270 */
[----:B------:R-:W-:Y:S01]  /*26b0*/  PRMT R101, RZ, 0x7610, R101 ;  /* 0x00007610ff657816 */ /* 0x000fe20000000065 */
[----:B------:R0:W5:Y:S01]  /*26c0*/  @!P3 LDG.E.U16 R100, [R6.64+0x280] ;  /* 0x000280040664b981 */ /* 0x000162000c1e1500 */
[----:B------:R-:W-:Y:S02]  /*26d0*/  ISETP.GE.AND P3, PT, R35, R11, PT ;  /* 0x0000000b2300720c */ /* 0x000fe40003f66270 */
        /* <DEDUP_REMOVED lines=8> */
[----:B------:R0:W5:Y:S01]  /*2760*/  @!P3 LDG.E.U16 R105, [R6.64+0x3c0] ;  /* 0x0003c0040669b981 */ /* 0x000162000c1e1500 */
[----:B------:R-:W-:-:S02]  /*2770*/  IADD3 R109, R54, 0x120, RZ ;  /* 0x00000120366d7810 */ /* 0x000fc40007ffe0ff */
[----:B------:R-:W-:Y:S02]  /*2780*/  IADD3 R111, R54, 0x140, RZ ;  /* 0x00000140366f7810 */ /* 0x000fe40007ffe0ff */
[-C--:B------:R-:W-:Y:S02]  /*2790*/  LEA.HI.SX32 R109, R109, R54.reuse, 0x1b ;  /* 0x000000366d6d7211 */ /* 0x080fe400078fdaff */
[----:B------:R-:W-:-:S04]  /*27a0*/  LEA.HI.SX32 R111, R111, R54, 0x1b ;  /* 0x000000366f6f7211 */ /* 0x000fc800078fdaff */
[----:B------:R-:W-:Y:S01]  /*27b0*/  SHF.L.U32 R111, R111, 0x1, RZ ;  /* 0x000000016f6f7819 */ /* 0x000fe200000006ff */
[----:B--2---:R-:W-:Y:S02]  /*27c0*/  FMUL.FTZ R23, R4, 1.4426950216293334961 ;  /* 0x3fb8aa3b04177820 */ /* 0x004fe40000410000 */
[C---:B------:R-:W-:Y:S02]  /*27d0*/  FMUL.FTZ R4, R5.reuse, R80 ;  /* 0x0000005005047220 */ /* 0x040fe40000410000 */
[----:B------:R-:W-:Y:S02]  /*27e0*/  FMUL.FTZ R9, R5, R82 ;  /* 0x0000005205097220 */ /* 0x000fe40000410000 */
[----:B------:R-:W-:Y:S02]  /*27f0*/  FMUL.RZ R107, R4, 0.15915493667125701904 ;  /* 0x3e22f983046b7820 */ /* 0x000fe4000040c000 */
[----:B------:R-:W-:Y:S02]  /*2800*/  FMUL.RZ R106, R9, 0.15915493667125701904 ;  /* 0x3e22f983096a7820 */ /* 0x000fe4000040c000 */
[----:B------:R-:W-:Y:S01]  /*2810*/  MUFU.SIN R9, R107 ;  /* 0x0000006b00097308 */ /* 0x000fe20000000400 */
[----:B------:R-:W-:-:S07]  /*2820*/  FMUL.FTZ R4, R5, R78 ;  /* 0x0000004e05047220 */ /* 0x000fce0000410000 */
[----:B------:R1:W-:Y:S01]  /*2830*/  MUFU.COS R11, R107 ;  /* 0x0000006b000b7308 */ /* 0x0003e20000000000 */
[----:B------:R-:W-:Y:S02]  /*2840*/  FMUL.RZ R108, R4, 0.15915493667125701904 ;  /* 0x3e22f983046c7820 */ /* 0x000fe4000040c000 */
[----:B------:R-:W-:Y:S01]  /*2850*/  FMUL.FTZ R4, R5, R76 ;  /* 0x0000004c05047220 */ /* 0x000fe20000410000 */
[----:B-1----:R-:W-:Y:S01]  /*2860*/  IADD3 R107, R54, 0x100, RZ ;  /* 0x00000100366b7810 */ /* 0x002fe20007ffe0ff */
[----:B----4-:R-:W-:Y:S03]  /*2870*/  STS.U16 [R31], R8 ;  /* 0x000000081f007388 */ /* 0x010fe60000000400 */
[----:B------:R-:W-:Y:S01]  /*2880*/  LEA.HI.SX32 R107, R107, R54, 0x1b ;  /* 0x000000366b6b7211 */ /* 0x000fe200078fdaff */
[----:B---3--:R1:W-:Y:S01]  /*2890*/  STS.U16 [R30+0x40], R13 ;  /* 0x0000400d1e007388 */ /* 0x0083e20000000400 */
[----:B0-----:R-:W-:Y:S03]  /*28a0*/  MUFU.SIN R6, R108 ;  /* 0x0000006c00067308 */ /* 0x001fe60000000400 */
[----:B-----5:R-:W-:Y:S01]  /*28b0*/  STS.U16 [R29+0x80], R22 ;  /* 0x000080161d007388 */ /* 0x020fe20000000400 */
[----:B------:R-:W-:-:S03]  /*28c0*/  SHF.L.U32 R107, R107, 0x1, RZ ;  /* 0x000000016b6b7819 */ /* 0x000fc600000006ff */
[----:B------:R0:W-:Y:S01]  /*28d0*/  STS.U16 [R28+0xc0], R15 ;  /* 0x0000c00f1c007388 */ /* 0x0001e20000000400 */
[C---:B-1----:R-:W-:Y:S01]  /*28e0*/  IADD3 R13, R54.reuse, 0x160, RZ ;  /* 0x00000160360d7810 */ /* 0x042fe20007ffe0ff */
[----:B------:R1:W-:Y:S02]  /*28f0*/  MUFU.COS R7, R108 ;  /* 0x0000006c00077308 */ /* 0x0003e40000000000 */
[----:B------:R-:W-:Y:S01]  /*2900*/  STS.U16 [R27+0x100], R94 ;  /* 0x0001005e1b007388 */ /* 0x000fe20000000400 */
[----:B0-----:R-:W-:-:S03]  /*2910*/  IADD3 R15, R54, 0x180, RZ ;  /* 0x00000180360f7810 */ /* 0x001fc60007ffe0ff */
[----:B------:R0:W-:Y:S01]  /*2920*/  STS.U16 [R26+0x140], R71 ;  /* 0x000140471a007388 */ /* 0x0001e20000000400 */
[----:B-1----:R-:W-:Y:S01]  /*2930*/  FMUL.RZ R108, R4, 0.15915493667125701904 ;  /* 0x3e22f983046c7820 */ /* 0x002fe2000040c000 */
[-C--:B------:R-:W-:Y:S02]  /*2940*/  LEA.HI.SX32 R4, R13, R54.reuse, 0x1b ;  /* 0x000000360d047211 */ /* 0x080fe400078fdaff */
[----:B------:R1:W-:Y:S01]  /*2950*/  STS.U16 [R25+0x180], R96 ;  /* 0x0001806019007388 */ /* 0x0003e20000000400 */
[----:B------:R-:W-:Y:S01]  /*2960*/  LEA.HI.SX32 R15, R15, R54, 0x1b ;  /* 0x000000360f0f7211 */ /* 0x000fe200078fdaff */
[----:B------:R-:W-:Y:S02]  /*2970*/  MUFU.SIN R14, R106 ;  /* 0x0000006a000e7308 */ /* 0x000fe40000000400 */
[----:B------:R2:W-:Y:S01]  /*2980*/  STS.U16 [R24+0x1c0], R97 ;  /* 0x0001c06118007388 */ /* 0x0005e20000000400 */
[----:B0-----:R-:W-:-:S03]  /*2990*/  IADD3 R71, R54, 0x1a0, RZ ;  /* 0x000001a036477810 */ /* 0x001fc60007ffe0ff */
[----:B------:R0:W-:Y:S01]  /*29a0*/  STS.U16 [R107+0x200], R98 ;  /* 0x000200626b007388 */ /* 0x0001e20000000400 */
[----:B-1----:R-:W-:Y:S01]  /*29b0*/  SHF.L.U32 R96, R109, 0x1, RZ ;  /* 0x000000016d607819 */ /* 0x002fe200000006ff */
[----:B------:R1:W-:Y:S01]  /*29c0*/  MUFU.COS R20, R106 ;  /* 0x0000006a00147308 */ /* 0x0003e20000000000 */
[C---:B--2---:R-:W-:Y:S02]  /*29d0*/  IADD3 R97, R54.reuse, 0x1c0, RZ ;  /* 0x000001c036617810 */ /* 0x044fe40007ffe0ff */
[----:B------:R-:W-:Y:S02]  /*29e0*/  SHF.L.U32 R109, R15, 0x1, RZ ;  /* 0x000000010f6d7819 */ /* 0x000fe400000006ff */
[----:B0-----:R-:W-:Y:S02]  /*29f0*/  IADD3 R107, R54, 0x1e0, RZ ;  /* 0x000001e0366b7810 */ /* 0x001fe40007ffe0ff */
[----:B-1----:R-:W-:Y:S02]  /*2a00*/  SHF.L.U32 R106, R4, 0x1, RZ ;  /* 0x00000001046a7819 */ /* 0x002fe400000006ff */
[----:B------:R-:W-:-:S02]  /*2a10*/  SHF.L.U32 R4, R54, 0x4, RZ ;  /* 0x0000000436047819 */ /* 0x000fc400000006ff */
[-C--:B------:R-:W-:Y:S01]  /*2a20*/  LEA.HI.SX32 R71, R71, R54.reuse, 0x1b ;  /* 0x0000003647477211 */ /* 0x080fe200078fdaff */
[----:B------:R0:W-:Y:S01]  /*2a30*/  STS.U16 [R96+0x240], R99 ;  /* 0x0002406360007388 */ /* 0x0001e20000000400 */
[-C--:B------:R-:W-:Y:S02]  /*2a40*/  LEA.HI.SX32 R97, R97, R54.reuse, 0x1b ;  /* 0x0000003661617211 */ /* 0x080fe400078fdaff */
[----:B------:R-:W-:Y:S01]  /*2a50*/  LEA.HI.SX32 R107, R107, R54, 0x1b ;  /* 0x000000366b6b7211 */ /* 0x000fe200078fdaff */
[----:B------:R1:W-:Y:S01]  /*2a60*/  STS.U16 [R111+0x280], R100 ;  /* 0x000280646f007388 */ /* 0x0003e20000000400 */
[----:B------:R-:W-:-:S03]  /*2a70*/  LEA.HI.SX32 R4, R4, R4, 0x1b ;  /* 0x0000000404047211 */ /* 0x000fc600078fdaff */
[----:B------:R-:W-:Y:S01]  /*2a80*/  STS.U16 [R106+0x2c0], R101 ;  /* 0x0002c0656a007388 */ /* 0x000fe20000000400 */
[----:B0-----:R-:W-:-:S03]  /*2a90*/  SHF.L.U32 R99, R97, 0x1, RZ ;  /* 0x0000000161637819 */ /* 0x001fc600000006ff */
[----:B------:R0:W-:Y:S01]  /*2aa0*/  STS.U16 [R109+0x300], R102 ;  /* 0x000300666d007388 */ /* 0x0001e20000000400 */
[----:B-1----:R-:W-:Y:S01]  /*2ab0*/  SHF.L.U32 R100, R71, 0x1, RZ ;  /* 0x0000000147647819 */ /* 0x002fe200000006ff */
[----:B------:R-:W-:Y:S01]  /*2ac0*/  FMUL.FTZ R94, R5, R74 ;  /* 0x0000004a055e7220 */ /* 0x000fe20000410000 */
[----:B------:R-:W-:-:S03]  /*2ad0*/  SHF.L.U32 R4, R4, 0x1, RZ ;  /* 0x0000000104047819 */ /* 0x000fc600000006ff */
[----:B------:R-:W-:Y:S01]  /*2ae0*/  STS.U16 [R100+0x340], R103 ;  /* 0x0003406764007388 */ /* 0x000fe20000000400 */
[----:B0-----:R-:W-:-:S03]  /*2af0*/  SHF.L.U32 R102, R107, 0x1, RZ ;  /* 0x000000016b667819 */ /* 0x001fc600000006ff */
[----:B------:R-:W-:Y:S01]  /*2b00*/  STS.U16 [R99+0x380], R104 ;  /* 0x0003806863007388 */ /* 0x000fe20000000400 */
[----:B------:R-:W-:-:S03]  /*2b10*/  FMUL.RZ R101, R94, 0.15915493667125701904 ;  /* 0x3e22f9835e657820 */ /* 0x000fc6000040c000 */
[----:B------:R-:W-:Y:S01]  /*2b20*/  STS.U16 [R102+0x3c0], R105 ;  /* 0x0003c06966007388 */ /* 0x000fe20000000400 */
[----:B------:R-:W-:-:S06]  /*2b30*/  NOP ;  /* 0x0000000000007918 */ /* 0x000fcc0000000000 */
[----:B------:R-:W0:Y:S04]  /*2b40*/  LDS.U16 R94, [R4] ;  /* 0x00000000045e7984 */ /* 0x000e280000000400 */
[----:B------:R-:W1:Y:S04]  /*2b50*/  LDS.U16 R96, [R4+0x2] ;  /* 0x0000020004607984 */ /* 0x000e680000000400 */
[----:B------:R-:W2:Y:S04]  /*2b60*/  S2R R71, SR_TID.X ;  /* 0x0000000000477919 */ /* 0x000ea80000002100 */
[----:B------:R-:W3:Y:S01]  /*2b70*/  LDS.U16 R99, [R4+0x4] ;  /* 0x0000040004637984 */ /* 0x000ee20000000400 */
[----:B------:R-:W-:-:S02]  /*2b80*/  FMUL.FTZ R21, R23, R82 ;  /* 0x0000005217157220 */ /* 0x000fc40000410000 */
[----:B------:R-:W-:Y:S01]  /*2b90*/  FMUL.FTZ R12, R23, R80 ;  /* 0x00000050170c7220 */ /* 0x000fe20000410000 */
[----:B------:R-:W4:Y:S03]  /*2ba0*/  LDS.U16 R100, [R4+0x6] ;  /* 0x0000060004647984 */ /* 0x000f260000000400 */
[----:B------:R-:W5:Y:S01]  /*2bb0*/  MUFU.EX2 R21, R21 ;  /* 0x0000001500157308 */ /* 0x000f620000000800 */
[----:B------:R-:W-:-:S07]  /*2bc0*/  FMUL.FTZ R97, R5, R72 ;  /* 0x0000004805617220 */ /* 0x000fce0000410000 */
[----:B------:R-:W0:Y:S01]  /*2bd0*/  MUFU.EX2 R12, R12 ;  /* 0x0000000c000c7308 */ /* 0x000e220000000800 */
[----:B--2---:R-:W-:-:S07]  /*2be0*/  SHF.L.U32 R115, R71, 0x3, RZ ;  /* 0x0000000347737819 */ /* 0x004fce00000006ff */
[----:B------:R-:W-:Y:S01]  /*2bf0*/  MUFU.SIN R109, R101 ;  /* 0x00000065006d7308 */ /* 0x000fe20000000400 */
[----:B------:R-:W-:-:S07]  /*2c00*/  FMUL.FTZ R98, R23, R74 ;  /* 0x0000004a17627220 */ /* 0x000fce0000410000 */
[----:B------:R2:W-:Y:S01]  /*2c10*/  MUFU.COS R107, R101 ;  /* 0x00000065006b7308 */ /* 0x0005e20000000000 */
[----:B0-----:R-:W-:Y:S02]  /*2c20*/  PRMT R94, RZ, 0x5410, R94 ;  /* 0x00005410ff5e7816 */ /* 0x001fe4000000005e */
[----:B-1----:R-:W-:Y:S02]  /*2c30*/  PRMT R96, RZ, 0x5410, R96 ;  /* 0x00005410ff607816 */ /* 0x002fe40000000060 */
[----:B--2---:R-:W-:-:S03]  /*2c40*/  IADD3 R101, R115, 0x2, RZ ;  /* 0x0000000273657810 */ /* 0x004fc60007ffe0ff */
[----:B------:R-:W-:Y:S01]  /*2c50*/  MUFU.SIN R13, R108 ;  /* 0x0000006c000d7308 */ /* 0x000fe20000000400 */
[----:B------:R-:W-:Y:S02]  /*2c60*/  ISETP.GE.U32.AND P1, PT, R101, R32, PT ;  /* 0x000000206500720c */ /* 0x000fe40003f26070 */
[----:B------:R-:W-:-:S05]  /*2c70*/  IADD3 R101, R115, 0x4, RZ ;  /* 0x0000000473657810 */ /* 0x000fca0007ffe0ff */
[----:B------:R0:W-:Y:S01]  /*2c80*/  MUFU.COS R15, R108 ;  /* 0x0000006c000f7308 */ /* 0x0001e20000000000 */
[----:B------:R-:W-:Y:S01]  /*2c90*/  ISETP.GE.U32.AND P4, PT, R101, R32, PT ;  /* 0x000000206500720c */ /* 0x000fe20003f86070 */
[----:B-----5:R-:W-:Y:S01]  /*2ca0*/  FMUL.FTZ R20, R21, R20 ;  /* 0x0000001415147220 */ /* 0x020fe20000410000 */
[----:B------:R-:W-:Y:S01]  /*2cb0*/  IADD3 R105, R115, 0x5, RZ ;  /* 0x0000000573697810 */ /* 0x000fe20007ffe0ff */
[----:B------:R-:W-:Y:S01]  /*2cc0*/  FMUL.FTZ R14, R21, R14 ;  /* 0x0000000e150e7220 */ /* 0x000fe20000410000 */
[----:B------:R-:W-:Y:S01]  /*2cd0*/  ISETP.GE.U32.AND P6, PT, R115, R32, PT ;  /* 0x000000207300720c */ /* 0x000fe20003fc6070 */
[----:B------:R-:W-:Y:S02]  /*2ce0*/  FMUL.FTZ R94, R81, R94 ;  /* 0x0000005e515e7220 */ /* 0x000fe40000410000 */
[----:B0-----:R-:W-:Y:S01]  /*2cf0*/  FMUL.RZ R108, R97, 0.15915493667125701904 ;  /* 0x3e22f983616c7820 */ /* 0x001fe2000040c000 */
[----:B------:R-:W-:Y:S01]  /*2d00*/  IADD3 R97, R115, 0x1, RZ ;  /* 0x0000000173617810 */ /* 0x000fe20007ffe0ff */
[----:B------:R0:W-:Y:S01]  /*2d10*/  MUFU.EX2 R106, R98 ;  /* 0x00000062006a7308 */ /* 0x0001e20000000800 */
[----:B------:R-:W-:-:S02]  /*2d20*/  FMUL.FTZ R8, R23, R78 ;  /* 0x0000004e17087220 */ /* 0x000fc40000410000 */
[----:B------:R-:W-:Y:S01]  /*2d30*/  FMUL.FTZ R22, R23, R76 ;  /* 0x0000004c17167220 */ /* 0x000fe20000410000 */
[----:B------:R-:W-:Y:S01]  /*2d40*/  ISETP.GE.U32.AND P2, PT, R97, R32, PT ;  /* 0x000000206100720c */ /* 0x000fe20003f46070 */
[C---:B------:R-:W-:Y:S02]  /*2d50*/  FMUL.FTZ R102, R23.reuse, R72 ;  /* 0x0000004817667220 */ /* 0x040fe40000410000 */
[C---:B------:R-:W-:Y:S02]  /*2d60*/  FMUL.FTZ R101, R23.reuse, R68 ;  /* 0x0000004417657220 */ /* 0x040fe40000410000 */
[----:B0-----:R-:W-:Y:S02]  /*2d70*/  FMUL.FTZ R98, R23, R70 ;  /* 0x0000004617627220 */ /* 0x001fe40000410000 */
[----:B------:R-:W-:Y:S01]  /*2d80*/  FMUL.FTZ R21, R81, R96 ;  /* 0x0000006051157220 */ /* 0x000fe20000410000 */
[----:B------:R-:W-:Y:S01]  /*2d90*/  IADD3 R97, R115, 0x3, RZ ;  /* 0x0000000373617810 */ /* 0x000fe20007ffe0ff */
[----:B------:R-:W-:-:S02]  /*2da0*/  FMUL.FTZ R23, R5, R70 ;  /* 0x0000004605177220 */ /* 0x000fc40000410000 */
[C---:B------:R-:W-:Y:S02]  /*2db0*/  FMUL.FTZ R11, R12.reuse, R11 ;  /* 0x0000000b0c0b7220 */ /* 0x040fe40000410000 */
[----:B------:R-:W-:Y:S01]  /*2dc0*/  FMUL.FTZ R9, R12, R9 ;  /* 0x000000090c097220 */ /* 0x000fe20000410000 */
[----:B---3--:R-:W-:Y:S01]  /*2dd0*/  PRMT R12, RZ, 0x5410, R99 ;  /* 0x00005410ff0c7816 */ /* 0x008fe20000000063 */
[----:B------:R-:W-:Y:S01]  /*2de0*/  FMUL.FTZ R5, R5, R68 ;  /* 0x0000004405057220 */ /* 0x000fe20000410000 */
[-C--:B------:R-:W-:Y:S01]  /*2df0*/  ISETP.GE.U32.AND P3, PT, R105, R32.reuse, PT ;  /* 0x000000206900720c */ /* 0x080fe20003f66070 */
[----:B------:R-:W-:Y:S01]  /*2e00*/  FMUL.RZ R105, R23, 0.15915493667125701904 ;  /* 0x3e22f98317697820 */ /* 0x000fe2000040c000 */
[----:B------:R-:W-:Y:S02]  /*2e10*/  FSEL R96, R94, RZ, !P6 ;  /* 0x000000ff5e607208 */ /* 0x000fe40007000000 */
[----:B------:R-:W-:Y:S02]  /*2e20*/  FSEL R94, R21, RZ, !P6 ;  /* 0x000000ff155e7208 */ /* 0x000fe40007000000 */
[----:B------:R-:W-:-:S02]  /*2e30*/  ISETP.GE.U32.AND P5, PT, R97, R32, PT ;  /* 0x000000206100720c */ /* 0x000fc40003fa6070 */
[C---:B------:R-:W-:Y:S02]  /*2e40*/  IADD3 R23, R115.reuse, 0x6, RZ ;  /* 0x0000000673177810 */ /* 0x040fe40007ffe0ff */
[----:B------:R-:W-:Y:S01]  /*2e50*/  IADD3 R21, R115, 0x7, RZ ;  /* 0x0000000773157810 */ /* 0x000fe20007ffe0ff */
[----:B------:R-:W-:Y:S01]  /*2e60*/  FMUL.RZ R115, R5, 0.15915493667125701904 ;  /* 0x3e22f98305737820 */ /* 0x000fe2000040c000 */
[----:B------:R-:W-:Y:S01]  /*2e70*/  FSEL R97, R14, RZ, !P6 ;  /* 0x000000ff0e617208 */ /* 0x000fe20007000000 */
[----:B------:R-:W-:Y:S01]  /*2e80*/  FMUL.FTZ R5, R83, R12 ;  /* 0x0000000c53057220 */ /* 0x000fe20000410000 */
[----:B------:R-:W0:Y:S01]  /*2e90*/  LDS.U16 R14, [R4+0xa] ;  /* 0x00000a00040e7984 */ /* 0x000e220000000400 */
[----:B------:R-:W1:Y:S03]  /*2ea0*/  MUFU.EX2 R8, R8 ;  /* 0x0000000800087308 */ /* 0x000e660000000800 */
[----:B------:R-:W2:Y:S05]  /*2eb0*/  LDS.U16 R12, [R4+0x8] ;  /* 0x00000800040c7984 */ /* 0x000eaa0000000400 */
[----:B------:R-:W3:Y:S08]  /*2ec0*/  MUFU.EX2 R22, R22 ;  /* 0x0000001600167308 */ /* 0x000ef00000000800 */
[----:B------:R-:W-:Y:S08]  /*2ed0*/  MUFU.SIN R104, R108 ;  /* 0x0000006c00687308 */ /* 0x000ff00000000400 */
[----:B------:R5:W0:Y:S01]  /*2ee0*/  MUFU.EX2 R103, R102 ;  /* 0x0000006600677308 */ /* 0x000a220000000800 */
[----:B----4-:R-:W-:-:S02]  /*2ef0*/  PRMT R100, RZ, 0x5410, R100 ;  /* 0x00005410ff647816 */ /* 0x010fc40000000064 */
[----:B------:R-:W-:Y:S01]  /*2f00*/  FSEL R99, R9, RZ, !P2 ;  /* 0x000000ff09637208 */ /* 0x000fe20005000000 */
[----:B-1----:R-:W-:-:S04]  /*2f10*/  FMUL.FTZ R6, R8, R6 ;  /* 0x0000000608067220 */ /* 0x002fc80000410000 */
[----:B------:R1:W-:Y:S01]  /*2f20*/  MUFU.EX2 R111, R98 ;  /* 0x00000062006f7308 */ /* 0x0003e20000000800 */
[----:B-----5:R-:W-:Y:S02]  /*2f30*/  FMUL.FTZ R102, R83, R100 ;  /* 0x0000006453667220 */ /* 0x020fe40000410000 */
[----:B------:R-:W-:-:S05]  /*2f40*/  FMUL.FTZ R109, R106, R109 ;  /* 0x0000006d6a6d7220 */ /* 0x000fca0000410000 */
[----:B------:R3:W4:Y:S01]  /*2f50*/  MUFU.COS R110, R108 ;  /* 0x0000006c006e7308 */ /* 0x0007220000000000 */
[----:B-1----:R-:W-:Y:S01]  /*2f60*/  FSEL R98, R20, 1, !P6 ;  /* 0x3f80000014627808 */ /* 0x002fe20007000000 */
[----:B------:R-:W-:-:S06]  /*2f70*/  FMUL.FTZ R7, R8, R7 ;  /* 0x0000000708077220 */ /* 0x000fcc0000410000 */
[----:B------:R-:W1:Y:S01]  /*2f80*/  MUFU.COS R20, R105 ;  /* 0x0000006900147308 */ /* 0x000e620000000000 */
[----:B---3--:R-:W-:Y:S02]  /*2f90*/  FMUL.FTZ R108, R22, R15 ;  /* 0x0000000f166c7220 */ /* 0x008fe40000410000 */
[----:B------:R-:W-:-:S05]  /*2fa0*/  FMUL.FTZ R8, R96, R99 ;  /* 0x0000006360087220 */ /* 0x000fca0000410000 */
[----:B------:R3:W5:Y:S01]  /*2fb0*/  MUFU.SIN R112, R105 ;  /* 0x0000006900707308 */ /* 0x0007620000000400 */
[----:B------:R-:W-:Y:S01]  /*2fc0*/  ISETP.GE.U32.AND P6, PT, R23, R32, PT ;  /* 0x000000201700720c */ /* 0x000fe20003fc6070 */
[----:B------:R-:W2:Y:S01]  /*2fd0*/  LDS.U16 R15, [R4+0xe] ;  /* 0x00000e00040f7984 */ /* 0x000ea20000000400 */
[----:B------:R-:W-:-:S05]  /*2fe0*/  FSEL R102, R102, RZ, !P2 ;  /* 0x000000ff66667208 */ /* 0x000fca0005000000 */
[----:B------:R0:W-:Y:S01]  /*2ff0*/  MUFU.EX2 R113, R101 ;  /* 0x0000006500717308 */ /* 0x0001e20000000800 */
[----:B---3--:R-:W-:Y:S02]  /*3000*/  FMUL.FTZ R105, R22, R13 ;  /* 0x0000000d16697220 */ /* 0x008fe40000410000 */
[----:B------:R-:W-:Y:S01]  /*3010*/  FMUL.FTZ R22, R106, R107 ;  /* 0x0000006b6a167220 */ /* 0x000fe20000410000 */
[----:B------:R-:W-:Y:S01]  /*3020*/  FSEL R100, R5, RZ, !P2 ;  /* 0x000000ff05647208 */ /* 0x000fe20005000000 */
[----:B------:R-:W3:Y:S03]  /*3030*/  LDS.U16 R13, [R4+0xc] ;  /* 0x00000c00040d7984 */ /* 0x000ee60000000400 */
[----:B------:R-:W5:Y:S01]  /*3040*/  MUFU.COS R106, R115 ;  /* 0x00000073006a7308 */ /* 0x000f620000000000 */
[----:B0-----:R-:W-:Y:S01]  /*3050*/  FSEL R101, R11, 1, !P2 ;  /* 0x3f8000000b657808 */ /* 0x001fe20005000000 */
[----:B------:R-:W-:Y:S01]  /*3060*/  FMUL.FTZ R11, R103, R104 ;  /* 0x00000068670b7220 */ /* 0x000fe20000410000 */
[----:B------:R-:W-:Y:S01]  /*3070*/  FSEL R104, R6, RZ, !P1 ;  /* 0x000000ff06687208 */ /* 0x000fe20004800000 */
[----:B------:R-:W-:-:S02]  /*3080*/  FMUL.FTZ R6, R94, R99 ;  /* 0x000000635e067220 */ /* 0x000fc40000410000 */
[-C--:B------:R-:W-:Y:S01]  /*3090*/  FFMA.FTZ R23, R94, R101.reuse, R8 ;  /* 0x000000655e177223 */ /* 0x080fe20000010008 */
[----:B------:R-:W-:Y:S01]  /*30a0*/  ISETP.GE.U32.AND P2, PT, R21, R32, PT ;  /* 0x000000201500720c */ /* 0x000fe20003f46070 */
[----:B------:R-:W-:Y:S02]  /*30b0*/  FFMA.FTZ R21, R96, R101, -R6 ;  /* 0x0000006560157223 */ /* 0x000fe40000010806 */
[----:B------:R-:W-:Y:S02]  /*30c0*/  FADD.FTZ R23, R102, R23 ;  /* 0x0000001766177221 */ /* 0x000fe40000010000 */
[----:B----4-:R-:W-:Y:S01]  /*30d0*/  FMUL.FTZ R9, R103, R110 ;  /* 0x0000006e67097220 */ /* 0x010fe20000410000 */
[----:B------:R-:W-:Y:S01]  /*30e0*/  FSEL R103, R7, 1, !P1 ;  /* 0x3f80000007677808 */ /* 0x000fe20004800000 */
[----:B-1----:R-:W-:Y:S02]  /*30f0*/  FMUL.FTZ R5, R111, R20 ;  /* 0x000000146f057220 */ /* 0x002fe40000410000 */
[----:B------:R-:W-:-:S02]  /*3100*/  FADD.FTZ R21, R100, R21 ;  /* 0x0000001564157221 */ /* 0x000fc40000010000 */
[C---:B------:R-:W-:Y:S01]  /*3110*/  FMUL.FTZ R20, R104.reuse, R23 ;  /* 0x0000001768147220 */ /* 0x040fe20000410000 */
[----:B------:R-:W0:Y:S01]  /*3120*/  MUFU.SIN R114, R115 ;  /* 0x0000007300727308 */ /* 0x000e220000000400 */
[----:B-----5:R-:W-:Y:S02]  /*3130*/  FMUL.FTZ R8, R111, R112 ;  /* 0x000000706f087220 */ /* 0x020fe40000410000 */
[----:B------:R-:W-:Y:S02]  /*3140*/  FMUL.FTZ R6, R113, R106 ;  /* 0x0000006a71067220 */ /* 0x000fe40000410000 */
[-C--:B------:R-:W-:Y:S02]  /*3150*/  FMUL.FTZ R106, R104, R21.reuse ;  /* 0x00000015686a7220 */ /* 0x080fe40000410000 */
[C---:B------:R-:W-:Y:S01]  /*3160*/  FFMA.FTZ R112, R103.reuse, R21, -R20 ;  /* 0x0000001567707223 */ /* 0x040fe20000010814 */
[----:B------:R-:W-:Y:S01]  /*3170*/  PRMT R14, RZ, 0x5410, R14 ;  /* 0x00005410ff0e7816 */ /* 0x000fe2000000000e */
[----:B------:R-:W1:Y:S01]  /*3180*/  LDS.U16 R21, [R4+0x12] ;  /* 0x0000120004157984 */ /* 0x000e620000000400 */
[----:B--2---:R-:W-:Y:S01]  /*3190*/  PRMT R12, RZ, 0x5410, R12 ;  /* 0x00005410ff0c7816 */ /* 0x004fe2000000000c */
[----:B------:R-:W-:-:S02]  /*31a0*/  FFMA.FTZ R111, R103, R23, R106 ;  /* 0x00000017676f7223 */ /* 0x000fc4000001006a */
[----:B------:R-:W2:Y:S01]  /*31b0*/  LDS.U16 R20, [R4+0x10] ;  /* 0x0000100004147984 */ /* 0x000ea20000000400 */
[-C--:B------:R-:W-:Y:S02]  /*31c0*/  FMUL.FTZ R106, R98, R99.reuse ;  /* 0x00000063626a7220 */ /* 0x080fe40000410000 */
[C---:B------:R-:W-:Y:S02]  /*31d0*/  FMUL.FTZ R14, R85.reuse, R14 ;  /* 0x0000000e550e7220 */ /* 0x040fe40000410000 */
[----:B------:R-:W-:Y:S02]  /*31e0*/  FMUL.FTZ R12, R85, R12 ;  /* 0x0000000c550c7220 */ /* 0x000fe40000410000 */
[C---:B------:R-:W-:Y:S02]  /*31f0*/  FMUL.FTZ R23, R97.reuse, R99 ;  /* 0x0000006361177220 */ /* 0x040fe40000410000 */
[-C--:B------:R-:W-:Y:S01]  /*3200*/  FFMA.FTZ R110, R97, R101.reuse, R106 ;  /* 0x00000065616e7223 */ /* 0x080fe2000001006a */
[----:B------:R-:W-:Y:S01]  /*3210*/  FSEL R106, R14, RZ, !P1 ;  /* 0x000000ff0e6a7208 */ /* 0x000fe20004800000 */
[----:B------:R-:W-:Y:S01]  /*3220*/  FFMA.FTZ R23, R98, R101, -R23 ;  /* 0x0000006562177223 */ /* 0x000fe20000010817 */
[----:B------:R-:W-:Y:S01]  /*3230*/  FSEL R107, R12, RZ, !P1 ;  /* 0x000000ff0c6b7208 */ /* 0x000fe20004800000 */
[----:B------:R-:W-:Y:S01]  /*3240*/  FMUL.FTZ R12, R104, R110 ;  /* 0x0000006e680c7220 */ /* 0x000fe20000410000 */
[----:B------:R-:W-:Y:S01]  /*3250*/  FSEL R105, R105, RZ, !P5 ;  /* 0x000000ff69697208 */ /* 0x000fe20006800000 */
[----:B0-----:R-:W-:Y:S01]  /*3260*/  FMUL.FTZ R7, R113, R114 ;  /* 0x0000007271077220 */ /* 0x001fe20000410000 */
[----:B------:R-:W0:Y:S01]  /*3270*/  LDS.U16 R14, [R4+0x16] ;  /* 0x00001600040e7984 */ /* 0x000e220000000400 */
[----:B------:R-:W-:-:S02]  /*3280*/  FADD.FTZ R114, R106, R111 ;  /* 0x0000006f6a727221 */ /* 0x000fc40000010000 */
[-C--:B------:R-:W-:Y:S02]  /*3290*/  FMUL.FTZ R111, R104, R23.reuse ;  /* 0x00000017686f7220 */ /* 0x080fe40000410000 */
[----:B------:R-:W-:Y:S02]  /*32a0*/  FFMA.FTZ R23, R103, R23, -R12 ;  /* 0x0000001767177223 */ /* 0x000fe4000001080c */
[----:B------:R-:W4:Y:S01]  /*32b0*/  LDS.U16 R12, [R4+0x14] ;  /* 0x00001400040c7984 */ /* 0x000f220000000400 */
[----:B------:R-:W-:Y:S01]  /*32c0*/  FSEL R108, R108, 1, !P5 ;  /* 0x3f8000006c6c7808 */ /* 0x000fe20006800000 */
[----:B------:R-:W-:Y:S02]  /*32d0*/  FADD.FTZ R112, R107, R112 ;  /* 0x000000706b707221 */ /* 0x000fe40000010000 */
[----:B------:R-:W-:Y:S02]  /*32e0*/  FMUL.FTZ R115, R105, R114 ;  /* 0x0000007269737220 */ /* 0x000fe40000410000 */
[----:B------:R-:W-:Y:S01]  /*32f0*/  FFMA.FTZ R113, R103, R110, R111 ;  /* 0x0000006e67717223 */ /* 0x000fe2000001006f */
[----:B------:R-:W-:Y:S01]  /*3300*/  FSEL R110, R109, RZ, !P4 ;  /* 0x000000ff6d6e7208 */ /* 0x000fe20006000000 */
[-C--:B------:R-:W-:Y:S01]  /*3310*/  FMUL.FTZ R117, R105, R112.reuse ;  /* 0x0000007069757220 */ /* 0x080fe20000410000 */
[----:B------:R-:W-:Y:S01]  /*3320*/  FSEL R109, R22, 1, !P4 ;  /* 0x3f800000166d7808 */ /* 0x000fe20006000000 */
[----:B------:R-:W-:Y:S01]  /*3330*/  FFMA.FTZ R116, R108, R112, -R115 ;  /* 0x000000706c747223 */ /* 0x000fe20000010873 */
[----:B------:R-:W-:-:S02]  /*3340*/  PRMT R112, RZ, 0x5410, R15 ;  /* 0x00005410ff707816 */ /* 0x000fc4000000000f */
[----:B---3--:R-:W-:Y:S01]  /*3350*/  PRMT R22, RZ, 0x5410, R13 ;  /* 0x00005410ff167816 */ /* 0x008fe2000000000d */
[----:B------:R-:W3:Y:S01]  /*3360*/  LDS.U16 R15, [R4+0x1a] ;  /* 0x00001a00040f7984 */ /* 0x000ee20000000400 */
[----:B------:R-:W-:Y:S02]  /*3370*/  FMUL.FTZ R111, R105, R113 ;  /* 0x00000071696f7220 */ /* 0x000fe40000410000 */
[C---:B------:R-:W-:Y:S01]  /*3380*/  FMUL.FTZ R112, R87.reuse, R112 ;  /* 0x0000007057707220 */ /* 0x040fe20000410000 */
[----:B------:R-:W5:Y:S01]  /*3390*/  LDS.U16 R13, [R4+0x18] ;  /* 0x00001800040d7984 */ /* 0x000f620000000400 */
[----:B------:R-:W-:Y:S02]  /*33a0*/  FMUL.FTZ R22, R87, R22 ;  /* 0x0000001657167220 */ /* 0x000fe40000410000 */
[----:B------:R-:W-:Y:S01]  /*33b0*/  FFMA.FTZ R118, R108, R23, -R111 ;  /* 0x000000176c767223 */ /* 0x000fe2000001086f */
[----:B------:R-:W-:Y:S01]  /*33c0*/  FSEL R112, R112, RZ, !P5 ;  /* 0x000000ff70707208 */ /* 0x000fe20006800000 */
[----:B------:R-:W-:Y:S01]  /*33d0*/  FFMA.FTZ R117, R108, R114, R117 ;  /* 0x000000726c757223 */ /* 0x000fe20000010075 */
[----:B------:R-:W-:-:S02]  /*33e0*/  FSEL R111, R22, RZ, !P5 ;  /* 0x000000ff166f7208 */ /* 0x000fc40006800000 */
[----:B-1----:R-:W-:Y:S01]  /*33f0*/  PRMT R22, RZ, 0x5410, R21 ;  /* 0x00005410ff167816 */ /* 0x002fe20000000015 */
[----:B------:R-:W-:Y:S01]  /*3400*/  FADD.FTZ R117, R112, R117 ;  /* 0x0000007570757221 */ /* 0x000fe20000010000 */
[----:B--2---:R-:W-:Y:S01]  /*3410*/  PRMT R20, RZ, 0x5410, R20 ;  /* 0x00005410ff147816 */ /* 0x004fe20000000014 */
[----:B------:R-:W-:Y:S01]  /*3420*/  FADD.FTZ R116, R111, R116 ;  /* 0x000000746f747221 */ /* 0x000fe20000010000 */
[----:B------:R-:W-:Y:S01]  /*3430*/  FSEL R115, R11, RZ, !P3 ;  /* 0x000000ff0b737208 */ /* 0x000fe20005800000 */
[----:B------:R-:W-:Y:S01]  /*3440*/  FMUL.FTZ R23, R105, R23 ;  /* 0x0000001769177220 */ /* 0x000fe20000410000 */
[----:B------:R-:W1:Y:S01]  /*3450*/  LDS.U16 R11, [R4+0x1e] ;  /* 0x00001e00040b7984 */ /* 0x000e620000000400 */
[----:B------:R-:W-:Y:S02]  /*3460*/  FMUL.FTZ R22, R89, R22 ;  /* 0x0000001659167220 */ /* 0x000fe40000410000 */
[C---:B------:R-:W-:Y:S02]  /*3470*/  FMUL.FTZ R21, R110.reuse, R117 ;  /* 0x000000756e157220 */ /* 0x040fe40000410000 */
[----:B------:R-:W-:-:S02]  /*3480*/  FMUL.FTZ R114, R110, R116 ;  /* 0x000000746e727220 */ /* 0x000fc40000410000 */
[----:B------:R-:W-:Y:S02]  /*3490*/  FMUL.FTZ R20, R89, R20 ;  /* 0x0000001459147220 */ /* 0x000fe40000410000 */
[----:B------:R-:W-:Y:S01]  /*34a0*/  FFMA.FTZ R23, R108, R113, R23 ;  /* 0x000000716c177223 */ /* 0x000fe20000010017 */
[----:B------:R-:W-:Y:S01]  /*34b0*/  FSEL R113, R22, RZ, !P4 ;  /* 0x000000ff16717208 */ /* 0x000fe20006000000 */
[----:B------:R-:W-:Y:S01]  /*34c0*/  FFMA.FTZ R21, R109, R116, -R21 ;  /* 0x000000746d157223 */ /* 0x000fe20000010815 */
[----:B------:R-:W-:Y:S01]  /*34d0*/  FSEL R116, R9, 1, !P3 ;  /* 0x3f80000009747808 */ /* 0x000fe20005800000 */
[----:B------:R-:W-:Y:S01]  /*34e0*/  FFMA.FTZ R22, R109, R117, R114 ;  /* 0x000000756d167223 */ /* 0x000fe20000010072 */
[----:B------:R2:W1:Y:S01]  /*34f0*/  LDS.U16 R9, [R4+0x1c] ;  /* 0x00001c0004097984 */ /* 0x0004620000000400 */
[----:B------:R-:W-:Y:S02]  /*3500*/  FSEL R114, R20, RZ, !P4 ;  /* 0x000000ff14727208 */ /* 0x000fe40006000000 */
[----:B------:R-:W-:Y:S01]  /*3510*/  FADD.FTZ R22, R113, R22 ;  /* 0x0000001671167221 */ /* 0x000fe20000010000 */
[----:B0-----:R-:W-:-:S02]  /*3520*/  PRMT R14, RZ, 0x5410, R14 ;  /* 0x00005410ff0e7816 */ /* 0x001fc4000000000e */
[----:B------:R-:W-:Y:S01]  /*3530*/  FADD.FTZ R21, R114, R21 ;  /* 0x0000001572157221 */ /* 0x000fe20000010000 */
[----:B----4-:R-:W-:Y:S01]  /*3540*/  PRMT R12, RZ, 0x5410, R12 ;  /* 0x00005410ff0c7816 */ /* 0x010fe2000000000c */
[----:B------:R-:W-:Y:S02]  /*3550*/  FMUL.FTZ R20, R115, R22 ;  /* 0x0000001673147220 */ /* 0x000fe40000410000 */
[----:B------:R-:W-:Y:S02]  /*3560*/  FMUL.FTZ R14, R91, R14 ;  /* 0x0000000e5b0e7220 */ /* 0x000fe40000410000 */
[-C--:B------:R-:W-:Y:S02]  /*3570*/  FFMA.FTZ R121, R116, R21.reuse, -R20 ;  /* 0x0000001574797223 */ /* 0x080fe40000010814 */
[----:B------:R-:W-:Y:S02]  /*3580*/  FMUL.FTZ R21, R115, R21 ;  /* 0x0000001573157220 */ /* 0x000fe40000410000 */
[----:B------:R-:W-:-:S02]  /*3590*/  FMUL.FTZ R20, R110, R23 ;  /* 0x000000176e147220 */ /* 0x000fc40000410000 */
[----:B------:R-:W-:Y:S01]  /*35a0*/  FMUL.FTZ R12, R91, R12 ;  /* 0x0000000c5b0c7220 */ /* 0x000fe20000410000 */
[----:B------:R-:W-:Y:S01]  /*35b0*/  FSEL R117, R14, RZ, !P3 ;  /* 0x000000ff0e757208 */ /* 0x000fe20005800000 */
[----:B------:R-:W-:Y:S02]  /*35c0*/  FFMA.FTZ R22, R116, R22, R21 ;  /* 0x0000001674167223 */ /* 0x000fe40000010015 */
[-C--:B------:R-:W-:Y:S02]  /*35d0*/  FFMA.FTZ R20, R109, R118.reuse, -R20 ;  /* 0x000000766d147223 */ /* 0x080fe40000010814 */
[----:B--2---:R-:W-:Y:S01]  /*35e0*/  FMUL.FTZ R4, R110, R118 ;  /* 0x000000766e047220 */ /* 0x004fe20000410000 */
[----:B------:R-:W-:Y:S01]  /*35f0*/  FSEL R118, R12, RZ, !P3 ;  /* 0x000000ff0c767208 */ /* 0x000fe20005800000 */
[----:B------:R-:W-:Y:S01]  /*3600*/  FADD.FTZ R22, R117, R22 ;  /* 0x0000001675167221 */ /* 0x000fe20000010000 */
[----:B------:R-:W-:Y:S02]  /*3610*/  FSEL R119, R8, RZ, !P6 ;  /* 0x000000ff08777208 */ /* 0x000fe40007000000 */
[----:B---3--:R-:W-:Y:S01]  /*3620*/  PRMT R15, RZ, 0x5410, R15 ;  /* 0x00005410ff0f7816 */ /* 0x008fe2000000000f */
[----:B------:R-:W-:Y:S01]  /*3630*/  FADD.FTZ R121, R118, R121 ;  /* 0x0000007976797221 */ /* 0x000fe20000010000 */
[----:B------:R-:W-:Y:S01]  /*3640*/  FSEL R120, R5, 1, !P6 ;  /* 0x3f80000005787808 */ /* 0x000fe20007000000 */
[----:B------:R-:W-:Y:S01]  /*3650*/  FMUL.FTZ R5, R119, R22 ;  /* 0x0000001677057220 */ /* 0x000fe20000410000 */
[----:B-----5:R-:W-:Y:S01]  /*3660*/  PRMT R13, RZ, 0x5410, R13 ;  /* 0x00005410ff0d7816 */ /* 0x020fe2000000000d */
[----:B------:R-:W-:-:S02]  /*3670*/  FMUL.FTZ R15, R92, R15 ;  /* 0x0000000f5c0f7220 */ /* 0x000fc40000410000 */
[----:B------:R-:W-:Y:S02]  /*3680*/  FFMA.FTZ R4, R109, R23, R4 ;  /* 0x000000176d047223 */ /* 0x000fe40000010004 */
[-C--:B------:R-:W-:Y:S01]  /*3690*/  FMUL.FTZ R23, R119, R121.reuse ;  /* 0x0000007977177220 */ /* 0x080fe20000410000 */
[----:B------:R-:W-:Y:S01]  /*36a0*/  FSEL R123, R7, RZ, !P2 ;  /* 0x000000ff077b7208 */ /* 0x000fe20005000000 */
[----:B------:R-:W-:Y:S01]  /*36b0*/  FFMA.FTZ R21, R120, R121, -R5 ;  /* 0x0000007978157223 */ /* 0x000fe20000010805 */
[----:B------:R-:W-:Y:S01]  /*36c0*/  FSEL R121, R15, RZ, !P6 ;  /* 0x000000ff0f797208 */ /* 0x000fe20007000000 */
[----:B------:R-:W-:Y:S02]  /*36d0*/  FMUL.FTZ R13, R92, R13 ;  /* 0x0000000d5c0d7220 */ /* 0x000fe40000410000 */
[----:B------:R-:W-:Y:S02]  /*36e0*/  FMUL.FTZ R7, R115, R20 ;  /* 0x0000001473077220 */ /* 0x000fe40000410000 */
[----:B------:R-:W-:Y:S01]  /*36f0*/  FFMA.FTZ R22, R120, R22, R23 ;  /* 0x0000001678167223 */ /* 0x000fe20000010017 */
[----:B------:R-:W-:Y:S01]  /*3700*/  FSEL R124, R13, RZ, !P6 ;  /* 0x000000ff0d7c7208 */ /* 0x000fe20007000000 */
[----:B------:R-:W-:-:S02]  /*3710*/  FMUL.FTZ R5, R115, R4 ;  /* 0x0000000473057220 */ /* 0x000fc40000410000 */
[----:B------:R-:W-:Y:S01]  /*3720*/  FFMA.FTZ R12, R116, R4, R7 ;  /* 0x00000004740c7223 */ /* 0x000fe20000010007 */
[----:B-1----:R-:W-:Y:S01]  /*3730*/  PRMT R4, RZ, 0x5410, R11 ;  /* 0x00005410ff047816 */ /* 0x002fe2000000000b */
[----:B------:R-:W-:Y:S01]  /*3740*/  FADD.FTZ R22, R121, R22 ;  /* 0x0000001679167221 */ /* 0x000fe20000010000 */
[----:B------:R-:W-:Y:S01]  /*3750*/  FSEL R125, R6, 1, !P2 ;  /* 0x3f800000067d7808 */ /* 0x000fe20005000000 */
[----:B------:R-:W-:Y:S02]  /*3760*/  FADD.FTZ R6, R124, R21 ;  /* 0x000000157c067221 */ /* 0x000fe40000010000 */
[----:B------:R-:W-:Y:S02]  /*3770*/  FMUL.FTZ R8, R123, R22 ;  /* 0x000000167b087220 */ /* 0x000fe40000410000 */
[----:B------:R-:W-:Y:S01]  /*3780*/  FMUL.FTZ R126, R93, R4 ;  /* 0x000000045d7e7220 */ /* 0x000fe20000410000 */
[----:B------:R-:W-:Y:S01]  /*3790*/  PRMT R4, RZ, 0x5410, R9 ;  /* 0x00005410ff047816 */ /* 0x000fe20000000009 */
[----:B------:R-:W-:-:S02]  /*37a0*/  FFMA.FTZ R14, R125, R6, -R8 ;  /* 0x000000067d0e7223 */ /* 0x000fc40000010808 */
[----:B------:R-:W-:Y:S01]  /*37b0*/  FMUL.FTZ R6, R123, R6 ;  /* 0x000000067b067220 */ /* 0x000fe20000410000 */
[----:B------:R-:W-:Y:S01]  /*37c0*/  FSEL R126, R126, RZ, !P2 ;  /* 0x000000ff7e7e7208 */ /* 0x000fe20005000000 */
[----:B------:R-:W-:Y:S02]  /*37d0*/  FMUL.FTZ R4, R93, R4 ;  /* 0x000000045d047220 */ /* 0x000fe40000410000 */
[----:B------:R-:W-:Y:S02]  /*37e0*/  FFMA.FTZ R7, R125, R22, R6 ;  /* 0x000000167d077223 */ /* 0x000fe40000010006 */
[----:B------:R-:W-:Y:S01]  /*37f0*/  FFMA.FTZ R5, R116, R20, -R5 ;  /* 0x0000001474057223 */ /* 0x000fe20000010805 */
[----:B------:R-:W-:Y:S01]  /*3800*/  FSEL R127, R4, RZ, !P2 ;  /* 0x000000ff047f7208 */ /* 0x000fe20005000000 */
[----:B------:R-:W-:Y:S02]  /*3810*/  IMAD R6, R66, c[0x0][0x1b8], RZ ;  /* 0x00006e0042067a24 */ /* 0x000fe400078e02ff */
[----:B------:R-:W-:-:S02]  /*3820*/  FADD.FTZ R7, R126, R7 ;  /* 0x000000077e077221 */ /* 0x000fc40000010000 */
[----:B------:R-:W-:-:S04]  /*3830*/  IMAD.WIDE.U32 R8, R69, c[0x0][0x1b8], RZ ;  /* 0x00006e0045087a25 */ /* 0x000fc800078e00ff */
[----:B------:R-:W-:Y:S02]  /*3840*/  IMAD R13, R69, c[0x0][0x1bc], R6 ;  /* 0x00006f00450d7a24 */ /* 0x000fe400078e0206 */
[C---:B------:R-:W-:Y:S02]  /*3850*/  FMUL.FTZ R11, R119.reuse, R5 ;  /* 0x00000005770b7220 */ /* 0x040fe40000410000 */
[-C--:B------:R-:W-:Y:S02]  /*3860*/  FMUL.FTZ R4, R119, R12.reuse ;  /* 0x0000000c77047220 */ /* 0x080fe40000410000 */
[----:B------:R-:W-:Y:S02]  /*3870*/  FADD.FTZ R6, R127, R14 ;  /* 0x0000000e7f067221 */ /* 0x000fe40000010000 */
[----:B------:R-:W0:Y:S01]  /*3880*/  SHFL.UP PT, R14, R7, 0x1, RZ ;  /* 0x04200000070e7989 */ /* 0x000e2200000e00ff */
[C---:B------:R-:W-:Y:S01]  /*3890*/  FFMA.FTZ R12, R120.reuse, R12, R11 ;  /* 0x0000000c780c7223 */ /* 0x040fe2000001000b */
[----:B------:R-:W-:Y:S01]  /*38a0*/  IADD3 R9, R9, R13, RZ ;  /* 0x0000000d09097210 */ /* 0x000fe20007ffe0ff */
[----:B------:R-:W-:Y:S01]  /*38b0*/  FFMA.FTZ R4, R120, R5, -R4 ;  /* 0x0000000578047223 */ /* 0x000fe20000010804 */
[----:B------:R-:W1:Y:S01]  /*38c0*/  SHFL.UP PT, R13, R6, 0x1, RZ ;  /* 0x04200000060d7989 */ /* 0x000e6200000e00ff */
[----:B------:R-:W-:-:S02]  /*38d0*/  FMUL.FTZ R5, R123, R12 ;  /* 0x0000000c7b057220 */ /* 0x000fc40000410000 */
[-C--:B------:R-:W-:Y:S02]  /*38e0*/  FMUL.FTZ R11, R123, R4.reuse ;  /* 0x000000047b0b7220 */ /* 0x080fe40000410000 */
[----:B------:R-:W-:Y:S02]  /*38f0*/  IMAD R10, R10, c[0x0][0x1c0], RZ ;  /* 0x000070000a0a7a24 */ /* 0x000fe400078e02ff */
[C---:B------:R-:W-:Y:S02]  /*3900*/  FFMA.FTZ R4, R125.reuse, R4, -R5 ;  /* 0x000000047d047223 */ /* 0x040fe40000010805 */
[----:B------:R-:W-:Y:S02]  /*3910*/  FFMA.FTZ R11, R125, R12, R11 ;  /* 0x0000000c7d0b7223 */ /* 0x000fe4000001000b */
[C---:B------:R-:W-:Y:S01]  /*3920*/  IMAD R15, R95.reuse, c[0x0][0x1c4], R10 ;  /* 0x000071005f0f7a24 */ /* 0x040fe200078e020a */
[----:B------:R-:W2:Y:S01]  /*3930*/  SHFL.UP PT, R5, R4, 0x1, RZ ;  /* 0x0420000004057989 */ /* 0x000ea200000e00ff */
[----:B------:R-:W-:-:S03]  /*3940*/  IMAD.WIDE.U32 R8, R95, c[0x0][0x1c0], R8 ;  /* 0x000070005f087a25 */ /* 0x000fc600078e0008 */
[----:B------:R-:W3:Y:S01]  /*3950*/  SHFL.UP PT, R10, R11, 0x1, RZ ;  /* 0x042000000b0a7989 */ /* 0x000ee200000e00ff */
[----:B------:R-:W-:Y:S02]  /*3960*/  ISETP.GE.AND P1, PT, R54, 0x1, PT ;  /* 0x000000013600780c */ /* 0x000fe40003f26270 */
        /* <DEDUP_REMOVED lines=9> */
[C---:B--2---:R-:W-:Y:S01]  /*3a00*/  FMUL.FTZ R9, R11.reuse, R5 ;  /* 0x000000050b097220 */ /* 0x044fe20000410000 */
[----:B------:R-:W0:Y:S01]  /*3a10*/  SHFL.UP PT, R13, R6, 0x2, RZ ;  /* 0x04400000060d7989 */ /* 0x000e2200000e00ff */
[----:B---3--:R-:W-:-:S03]  /*3a20*/  FMUL.FTZ R8, R11, R10 ;  /* 0x0000000a0b087220 */ /* 0x008fc60000410000 */
[----:B------:R-:W1:Y:S01]  /*3a30*/  SHFL.UP PT, R15, R7, 0x2, RZ ;  /* 0x04400000070f7989 */ /* 0x000e6200000e00ff */
[C---:B------:R-:W-:Y:S02]  /*3a40*/  FFMA.FTZ R10, R4.reuse, R10, R9 ;  /* 0x0000000a040a7223 */ /* 0x040fe40000010009 */
[----:B------:R-:W-:Y:S01]  /*3a50*/  @P1 FFMA.FTZ R4, R4, R5, -R8 ;  /* 0x0000000504041223 */ /* 0x000fe20000010808 */
[----:B------:R-:W2:Y:S02]  /*3a60*/  LDG.E.64 R20, [R20.64] ;  /* 0x0000000414147981 */ /* 0x000ea4000c1e1b00 */
[----:B------:R-:W-:Y:S02]  /*3a70*/  FSEL R10, R11, R10, !P1 ;  /* 0x0000000a0b0a7208 */ /* 0x000fe40004800000 */
        /* <DEDUP_REMOVED lines=50> */
[----:B------:R-:W-:Y:S01]  /*3da0*/  HFMA2.MMA R13, -RZ, RZ, 0, 0 ;  /* 0x00000000ff0d7435 */ /* 0x000fe200000001ff */
[----:B------:R-:W-:Y:S01]  /*3db0*/  MOV R12, 0x3f800000 ;  /* 0x3f800000000c7802 */ /* 0x000fe20000000f00 */
[----:B------:R-:W-:Y:S01]  /*3dc0*/  CS2R R14, SRZ ;  /* 0x00000000000e7805 */ /* 0x000fe2000001ff00 */
[----:B------:R-:W-:Y:S01]  /*3dd0*/  IMAD.SHL.U32 R128, R95, 0x10, RZ ;  /* 0x000000105f807824 */ /* 0x000fe200078e00ff */
[----:B------:R-:W-:-:S02]  /*3de0*/  ISETP.GE.AND P1, PT, R54, 0x10, PT ;  /* 0x000000103600780c */ /* 0x000fc40003f26270 */
[----:B------:R-:W-:-:S04]  /*3df0*/  ISETP.NE.AND P2, PT, R54, 0x1f, PT ;  /* 0x0000001f3600780c */ /* 0x000fc80003f45270 */
[----:B------:R-:W5:Y:S01]  /*3e00*/  @!P0 LDS.128 R12, [R128+0x460] ;  /* 0x00046000800c8984 */ /* 0x000f620000000c00 */
[C---:B0-----:R-:W-:Y:S02]  /*3e10*/  FMUL.FTZ R22, R11.reuse, R10 ;  /* 0x0000000a0b167220 */ /* 0x041fe40000410000 */
        /* <DEDUP_REMOVED lines=88> */
.L_x_2179:
[----:B------:R-:W-:Y:S05]  /*43a0*/  BSYNC B0 ;  /* 0x0000000000007941 */ /* 0x000fea0003800000 */
.L_x_2178:
[----:B------:R-:W-:Y:S01]  /*43b0*/  FADD.FTZ R118, R118, R9 ;  /* 0x0000000976767221 */ /* 0x000fe20000010000 */
[----:B------:R-:W-:Y:S01]  /*43c0*/  IADD3 R95, R95, 0x1, RZ ;  /* 0x000000015f5f7810 */ /* 0x000fe20007ffe0ff */
[----:B------:R-:W-:Y:S02]  /*43d0*/  FADD.FTZ R116, R117, R116 ;  /* 0x0000007475747221 */ /* 0x000fe40000010000 */
[----:B0-----:R-:W-:Y:S01]  /*43e0*/  FMUL.FTZ R5, R119, R118 ;  /* 0x0000007677057220 */ /* 0x001fe20000410000 */
[----:B------:R-:W-:Y:S01]  /*43f0*/  ISETP.GE.AND P1, PT, R95, c[0x0][0x16c], PT ;  /* 0x00005b005f007a0c */ /* 0x000fe20003f26270 */
[----:B------:R-:W-:Y:S02]  /*4400*/  FMUL.FTZ R119, R119, R116 ;  /* 0x0000007477777220 */ /* 0x000fe40000410000 */
[----:B------:R-:W-:Y:S02]  /*4410*/  FMUL.FTZ R9, R21, R102 ;  /* 0x0000006615097220 */ /* 0x000fe40000410000 */
[----:B------:R-:W-:-:S02]  /*4420*/  FFMA.FTZ R4, R120, R116, R5 ;  /* 0x0000007478047223 */ /* 0x000fc40000010005 */
[----:B------:R-:W-:Y:S02]  /*4430*/  FFMA.FTZ R119, R120, R118, -R119 ;  /* 0x0000007678777223 */ /* 0x000fe40000010877 */
[----:B------:R-:W-:Y:S02]  /*4440*/  FFMA.FTZ R6, R20, R99, -R9 ;  /* 0x0000006314067223 */ /* 0x000fe40000010809 */
[----:B------:R-:W-:Y:S02]  /*4450*/  FADD.FTZ R10, R121, R4 ;  /* 0x00000004790a7221 */ /* 0x000fe40000010000 */
[----:B------:R-:W-:Y:S02]  /*4460*/  FADD.FTZ R124, R124, R119 ;  /* 0x000000777c7c7221 */ /* 0x000fe40000010000 */
[----:B------:R-:W-:Y:S02]  /*4470*/  FFMA.FTZ R7, R20, R96, -R7 ;  /* 0x0000006014077223 */ /* 0x000fe40000010807 */
[----:B------:R-:W-:-:S02]  /*4480*/  FFMA.FTZ R79, R6, 2, R79 ;  /* 0x40000000064f7823 */ /* 0x000fc4000001004f */
[C---:B------:R-:W-:Y:S02]  /*4490*/  FMUL.FTZ R4, R123.reuse, R10 ;  /* 0x0000000a7b047220 */ /* 0x040fe40000410000 */
[----:B------:R-:W-:Y:S02]  /*44a0*/  FMUL.FTZ R6, R123, R124 ;  /* 0x0000007c7b067220 */ /* 0x000fe40000410000 */
[----:B------:R-:W-:Y:S02]  /*44b0*/  FFMA.FTZ R90, R7, 2, R90 ;  /* 0x40000000075a7823 */ /* 0x000fe4000001005a */
[----:B------:R-:W-:Y:S02]  /*44c0*/  FMUL.FTZ R7, R21, R106 ;  /* 0x0000006a15077220 */ /* 0x000fe40000410000 */
[C---:B------:R-:W-:Y:S02]  /*44d0*/  FFMA.FTZ R4, R125.reuse, R124, -R4 ;  /* 0x0000007c7d047223 */ /* 0x040fe40000010804 */
[----:B------:R-:W-:-:S02]  /*44e0*/  FFMA.FTZ R125, R125, R10, R6 ;  /* 0x0000000a7d7d7223 */ /* 0x000fc40000010006 */
[----:B------:R-:W-:Y:S02]  /*44f0*/  FFMA.FTZ R7, R20, R22, -R7 ;  /* 0x0000001614077223 */ /* 0x000fe40000010807 */
[----:B------:R-:W-:Y:S02]  /*4500*/  FMUL.FTZ R5, R21, R112 ;  /* 0x0000007015057220 */ /* 0x000fe40000410000 */
[----:B------:R-:W-:Y:S02]  /*4510*/  FADD.FTZ R126, R126, R125 ;  /* 0x0000007d7e7e7221 */ /* 0x000fe40000010000 */
[----:B------:R-:W-:Y:S02]  /*4520*/  FFMA.FTZ R88, R7, 2, R88 ;  /* 0x4000000007587823 */ /* 0x000fe40000010058 */
[----:B------:R-:W-:Y:S02]  /*4530*/  FFMA.FTZ R8, R20, R111, -R5 ;  /* 0x0000006f14087223 */ /* 0x000fe40000010805 */
[----:B------:R-:W-:-:S02]  /*4540*/  FMUL.FTZ R5, R21, R110 ;  /* 0x0000006e15057220 */ /* 0x000fc40000410000 */
[C---:B------:R-:W-:Y:S02]  /*4550*/  FMUL.FTZ R7, R21.reuse, R116 ;  /* 0x0000007415077220 */ /* 0x040fe40000410000 */
[----:B------:R-:W-:Y:S02]  /*4560*/  FMUL.FTZ R9, R21, R10 ;  /* 0x0000000a15097220 */ /* 0x000fe40000410000 */
[----:B------:R-:W-:Y:S02]  /*4570*/  FADD.FTZ R127, R127, R4 ;  /* 0x000000047f7f7221 */ /* 0x000fe40000010000 */
[----:B------:R-:W-:Y:S02]  /*4580*/  FMUL.FTZ R21, R21, R126 ;  /* 0x0000007e15157220 */ /* 0x000fe40000410000 */
        /* <DEDUP_REMOVED lines=8> */
[----:B------:R-:W-:Y:S01]  /*4610*/  FFMA.FTZ R73, R20, 2, R73 ;  /* 0x4000000014497823 */ /* 0x000fe20000010049 */
[----:B------:R-:W-:Y:S01]  /*4620*/  @P1 CALL.REL.NOINC `(.L_x_2177) ;  /* 0x0000001000001944 */ /* 0x000fe20003c00000 */
[----:B------:R-:W-:Y:S05]  /*4630*/  BRA `(.L_x_2180) ;  /* 0xffffdce000007947 */ /* 0x000fea000383ffff */
.L_x_2177:
[----:B------:R-:W-:Y:S01]  /*4640*/  BAR.SYNC.DEFER_BLOCKING 0x0 ;  /* 0x0000000000007b1d */ /* 0x000fe20000010000 */
[----:B------:R-:W-:Y:S01]  /*4650*/  F2FP.BF16.PACK_AB R4, R79, R90 ;  /* 0x0000005a4f04723e */ /* 0x000fe200000010ff */
[----:B------:R-:W-:Y:S01]  /*4660*/  HFMA2.MMA R12, -RZ, RZ, 0, 1.1920928955078125e-07 ;  /* 0x00000002ff0c7435 */ /* 0x000fe200000001ff */
[----:B------:R-:W-:Y:S01]  /*4670*/  ISETP.NE.AND P0, PT, R71, RZ, PT ;  /* 0x000000ff4700720c */ /* 0x000fe20003f05270 */
[----:B------:R-:W-:Y:S01]  /*4680*/  IMAD R14, R66, c[0x0][0x1f8], RZ ;  /* 0x00007e00420e7a24 */ /* 0x000fe200078e02ff */
[C---:B------:R-:W-:Y:S01]  /*4690*/  PRMT R7, R4.reuse, 0x7610, R7 ;  /* 0x0000761004077816 */ /* 0x040fe20000000007 */
[----:B------:R-:W-:Y:S01]  /*46a0*/  BSSY B0, `(.L_x_2181) ;  /* 0x0000046000007945 */ /* 0x000fe20003800000 */
[----:B------:R-:W-:Y:S02]  /*46b0*/  PRMT R8, R4, 0x7632, R8 ;  /* 0x0000763204087816 */ /* 0x000fe40000000008 */
[----:B------:R-:W-:-:S02]  /*46c0*/  F2FP.BF16.PACK_AB R5, R77, R88 ;  /* 0x000000584d05723e */ /* 0x000fc400000010ff */
[----:B------:R-:W-:Y:S02]  /*46d0*/  F2FP.BF16.PACK_AB R4, R75, R86 ;  /* 0x000000564b04723e */ /* 0x000fe400000010ff */
[----:B------:R-:W-:Y:S02]  /*46e0*/  F2FP.BF16.PACK_AB R6, R73, R84 ;  /* 0x000000544906723e */ /* 0x000fe400000010ff */
[----:B------:R-:W-:Y:S02]  /*46f0*/  PRMT R9, R5, 0x7632, R9 ;  /* 0x0000763205097816 */ /* 0x000fe40000000009 */
[----:B------:R-:W-:Y:S02]  /*4700*/  PRMT R10, R4, 0x7632, R10 ;  /* 0x00007632040a7816 */ /* 0x000fe4000000000a */
[----:B------:R-:W-:Y:S02]  /*4710*/  PRMT R11, R6, 0x7632, R11 ;  /* 0x00007632060b7816 */ /* 0x000fe4000000000b */
[----:B------:R-:W-:Y:S01]  /*4720*/  ISETP.GE.AND P2, PT, R65, R32, PT ;  /* 0x000000204100720c */ /* 0x000fe20003f46270 */
[----:B------:R-:W-:Y:S04]  /*4730*/  STS.U16 [R0], R7 ;  /* 0x0000000700007388 */ /* 0x000fe80000000400 */
[----:B------:R0:W-:Y:S04]  /*4740*/  STS.U16 [R0+0x2], R8 ;  /* 0x0000020800007388 */ /* 0x0001e80000000400 */
[----:B------:R1:W-:Y:S04]  /*4750*/  STS.U16 [R0+0x4], R5 ;  /* 0x0000040500007388 */ /* 0x0003e80000000400 */
[----:B------:R-:W-:Y:S01]  /*4760*/  STS.U16 [R0+0x6], R9 ;  /* 0x0000060900007388 */ /* 0x000fe20000000400 */
[----:B0-----:R-:W-:-:S03]  /*4770*/  IMAD R8, R66, c[0x0][0x208], RZ ;  /* 0x0000820042087a24 */ /* 0x001fc600078e02ff */
[----:B------:R0:W-:Y:S01]  /*4780*/  STS.U16 [R0+0x8], R4 ;  /* 0x0000080400007388 */ /* 0x0001e20000000400 */
[----:B-1----:R-:W-:-:S03]  /*4790*/  IMAD R5, R122, c[0x0][0x200], RZ ;  /* 0x000080007a057a24 */ /* 0x002fc600078e02ff */
[----:B------:R-:W-:Y:S01]  /*47a0*/  STS.U16 [R0+0xa], R10 ;  /* 0x00000a0a00007388 */ /* 0x000fe20000000400 */
[----:B------:R-:W-:Y:S02]  /*47b0*/  IMAD R97, R69, c[0x0][0x20c], R8 ;  /* 0x0000830045617a24 */ /* 0x000fe400078e0208 */
[----:B------:R-:W-:Y:S01]  /*47c0*/  IMAD R93, R60, c[0x0][0x204], R5 ;  /* 0x000081003c5d7a24 */ /* 0x000fe200078e0205 */
[----:B------:R1:W-:Y:S01]  /*47d0*/  STS.U16 [R0+0xc], R6 ;  /* 0x00000c0600007388 */ /* 0x0003e20000000400 */
[----:B0-----:R-:W-:-:S03]  /*47e0*/  SHF.L.U32 R4, R52, 0x8, RZ ;  /* 0x0000000834047819 */ /* 0x001fc600000006ff */
[----:B------:R0:W-:Y:S01]  /*47f0*/  STS.U16 [R0+0xe], R11 ;  /* 0x00000e0b00007388 */ /* 0x0001e20000000400 */
[----:B------:R-:W-:-:S06]  /*4800*/  NOP ;  /* 0x0000000000007918 */ /* 0x000fcc0000000000 */
[----:B------:R-:W-:Y:S01]  /*4810*/  LDS.U16 R21, [R31] ;  /* 0x000000001f157984 */ /* 0x000fe20000000400 */
[----:B-1----:R-:W-:Y:S01]  /*4820*/  IMAD.WIDE.U32 R6, R60, c[0x0][0x200], RZ ;  /* 0x000080003c067a25 */ /* 0x002fe200078e00ff */
[----:B------:R-:W-:Y:S02]  /*4830*/  SHF.R.S32.HI R5, RZ, 0x1f, R4 ;  /* 0x0000001fff057819 */ /* 0x000fe40000011404 */
[----:B------:R-:W-:Y:S01]  /*4840*/  LDS.U16 R23, [R30+0x40] ;  /* 0x000040001e177984 */ /* 0x000fe20000000400 */
[----:B0-----:R-:W-:Y:S01]  /*4850*/  IMAD R11, R122, c[0x0][0x1f0], RZ ;  /* 0x00007c007a0b7a24 */ /* 0x001fe200078e02ff */
[----:B------:R-:W-:Y:S02]  /*4860*/  IADD3 R7, R7, R93, RZ ;  /* 0x0000005d07077210 */ /* 0x000fe40007ffe0ff */
[----:B------:R-:W-:Y:S01]  /*4870*/  LDS.U16 R81, [R29+0x80] ;  /* 0x000080001d517984 */ /* 0x000fe20000000400 */
[C---:B------:R-:W-:Y:S02]  /*4880*/  IMAD R95, R60.reuse, c[0x0][0x1f4], R11 ;  /* 0x00007d003c5f7a24 */ /* 0x040fe400078e020b */
[----:B------:R-:W-:Y:S01]  /*4890*/  IMAD.WIDE.U32 R8, R69, c[0x0][0x208], R6 ;  /* 0x0000820045087a25 */ /* 0x000fe200078e0006 */
[----:B------:R-:W-:Y:S03]  /*48a0*/  LDS.U16 R83, [R28+0xc0] ;  /* 0x0000c0001c537984 */ /* 0x000fe60000000400 */
[----:B------:R-:W-:Y:S01]  /*48b0*/  @!P2 IMAD.WIDE.U32 R10, R60, c[0x0][0x1f0], R4 ;  /* 0x00007c003c0aaa25 */ /* 0x000fe200078e0004 */
[----:B------:R-:W-:Y:S01]  /*48c0*/  LDS.U16 R85, [R27+0x100] ;  /* 0x000100001b557984 */ /* 0x000fe20000000400 */
[----:B------:R-:W-:-:S02]  /*48d0*/  IADD3 R15, P1, R4, R8, RZ ;  /* 0x00000008040f7210 */ /* 0x000fc40007f3e0ff */
[----:B------:R-:W-:Y:S01]  /*48e0*/  IMAD.WIDE R6, R65, R12, c[0x0][0x258] ;  /* 0x0000960041067625 */ /* 0x000fe200078e020c */
[----:B------:R-:W-:Y:S01]  /*48f0*/  LDS.U16 R87, [R26+0x140] ;  /* 0x000140001a577984 */ /* 0x000fe20000000400 */
[----:B------:R-:W-:Y:S02]  /*4900*/  @!P2 IADD3 R13, R95, R11, RZ ;  /* 0x0000000b5f0da210 */ /* 0x000fe40007ffe0ff */
[----:B------:R-:W-:Y:S01]  /*4910*/  @!P2 MOV R12, R10 ;  /* 0x0000000a000ca202 */ /* 0x000fe20000000f00 */
[----:B------:R-:W-:Y:S01]  /*4920*/  LDS.U16 R89, [R25+0x180] ;  /* 0x0001800019597984 */ /* 0x000fe20000000400 */
[----:B------:R-:W-:Y:S01]  /*4930*/  IADD3.X R8, R5, R97, R9, P1, !PT ;  /* 0x0000006105087210 */ /* 0x000fe20000ffe409 */
[----:B------:R-:W-:Y:S01]  /*4940*/  IMAD.WIDE.U32 R10, R60, c[0x0][0x1f0], RZ ;  /* 0x00007c003c0a7a25 */ /* 0x000fe200078e00ff */
[----:B------:R-:W-:Y:S01]  /*4950*/  LEA R6, P1, R15, R6, 0x1 ;  /* 0x000000060f067211 */ /* 0x000fe200078208ff */
[----:B------:R-:W-:Y:S02]  /*4960*/  LDS.U16 R91, [R24+0x1c0] ;  /* 0x0001c000185b7984 */ /* 0x000fe40000000400 */
[----:B------:R-:W-:Y:S01]  /*4970*/  @!P2 IMAD.WIDE.U32 R12, R69, c[0x0][0x1f8], R12 ;  /* 0x00007e00450caa25 */ /* 0x000fe200078e000c */
[----:B------:R-:W-:Y:S01]  /*4980*/  LEA.HI.X R7, R15, R7, R8, 0x1, P1 ;  /* 0x000000070f077211 */ /* 0x000fe200008f0c08 */
[----:B------:R-:W-:Y:S04]  /*4990*/  @!P0 STS [0x210], R32 ;  /* 0x00021020ff008388 */ /* 0x000fe80000000800 */
[----:B------:R-:W-:Y:S01]  /*49a0*/  BAR.SYNC.DEFER_BLOCKING 0x0 ;  /* 0x0000000000007b1d */ /* 0x000fe20000010000 */
[----:B------:R-:W-:Y:S01]  /*49b0*/  IADD3 R8, P1, R65, R4, RZ ;  /* 0x0000000441087210 */ /* 0x000fe20007f3e0ff */
[----:B------:R-:W-:Y:S01]  /*49c0*/  IMAD R97, R69, c[0x0][0x1fc], R14 ;  /* 0x00007f0045617a24 */ /* 0x000fe200078e020e */
[----:B------:R-:W-:-:S02]  /*49d0*/  @!P2 IADD3 R22, P6, R65, R12, RZ ;  /* 0x0000000c4116a210 */ /* 0x000fc40007fde0ff */
[----:B------:R-:W-:Y:S02]  /*49e0*/  IADD3.X R9, R56, R5, RZ, P1, !PT ;  /* 0x0000000538097210 */ /* 0x000fe40000ffe4ff */
[----:B------:R-:W-:Y:S01]  /*49f0*/  IADD3 R11, R11, R95, RZ ;  /* 0x0000005f0b0b7210 */ /* 0x000fe20007ffe0ff */
[----:B------:R-:W0:Y:S02]  /*4a00*/  LDS R20, [0x210] ;  /* 0x00021000ff147984 */ /* 0x000e240000000800 */
[-C--:B0-----:R-:W-:Y:S02]  /*4a10*/  ISETP.GE.AND P5, PT, R65, R20.reuse, PT ;  /* 0x000000144100720c */ /* 0x081fe40003fa6270 */
[-C--:B------:R-:W-:Y:S02]  /*4a20*/  ISETP.GE.AND P3, PT, R63, R20.reuse, PT ;  /* 0x000000143f00720c */ /* 0x080fe40003f66270 */
[-C--:B------:R-:W-:Y:S02]  /*4a30*/  ISETP.GE.AND P4, PT, R61, R20.reuse, PT ;  /* 0x000000143d00720c */ /* 0x080fe40003f86270 */
[----:B------:R-:W-:-:S02]  /*4a40*/  ISETP.GE.AND P1, PT, R59, R20, PT ;  /* 0x000000143b00720c */ /* 0x000fc40003f26270 */
[----:B------:R-:W-:-:S05]  /*4a50*/  @!P2 IADD3.X R63, R56, R13, R97, P6, !PT ;  /* 0x0000000d383fa210 */ /* 0x000fca00037fe461 */
        /* <DEDUP_REMOVED lines=10> */
.L_x_2182:
[----:B------:R-:W-:Y:S05]  /*4b00*/  BSYNC B0 ;  /* 0x0000000000007941 */ /* 0x000fea0003800000 */
.L_x_2181:
[C---:B------:R-:W-:Y:S01]  /*4b10*/  @!P2 LEA R12, P6, R22.reuse, c[0x0][0x268], 0x1 ;  /* 0x00009a00160caa11 */ /* 0x040fe200078c08ff */
[----:B------:R-:W-:Y:S01]  /*4b20*/  @!P3 STG.E.U16 [R6.64+0x40], R23 ;  /* 0x000040170600b986 */ /* 0x000fe2000c101504 */
[-C--:B------:R-:W-:Y:S01]  /*4b30*/  ISETP.GE.AND P3, PT, R57, R20.reuse, PT ;  /* 0x000000143900720c */ /* 0x080fe20003f66270 */
[----:B------:R-:W-:Y:S01]  /*4b40*/  IMAD.WIDE.U32 R10, R69, c[0x0][0x1f8], R10 ;  /* 0x00007e00450a7a25 */ /* 0x000fe200078e000a */
[----:B------:R-:W-:Y:S01]  /*4b50*/  @!P2 LEA.HI.X R13, R22, c[0x0][0x26c], R63, 0x1, P6 ;  /* 0x00009b00160daa11 */ /* 0x000fe200030f0c3f */
[----:B------:R-:W-:Y:S01]  /*4b60*/  @!P4 STG.E.U16 [R6.64+0x80], R81 ;  /* 0x000080510600c986 */ /* 0x000fe2000c101504 */
[-C--:B------:R-:W-:Y:S02]  /*4b70*/  ISETP.GE.AND P4, PT, R55, R20.reuse, PT ;  /* 0x000000143700720c */ /* 0x080fe40003f86270 */
[-C--:B------:R-:W-:Y:S01]  /*4b80*/  ISETP.GE.AND P5, PT, R53, R20.reuse, PT ;  /* 0x000000143500720c */ /* 0x080fe20003fa6270 */
[----:B------:R-:W-:Y:S01]  /*4b90*/  @!P1 STG.E.U16 [R6.64+0xc0], R83 ;  /* 0x0000c05306009986 */ /* 0x000fe2000c101504 */
[----:B------:R-:W-:-:S02]  /*4ba0*/  ISETP.GE.AND P6, PT, R51, R20, PT ;  /* 0x000000143300720c */ /* 0x000fc40003fc6270 */
[----:B------:R-:W-:Y:S02]  /*4bb0*/  LOP3.LUT R63, R58, 0x20, R67, 0xfe, !PT ;  /* 0x000000203a3f7812 */ /* 0x000fe400078efe43 */
[----:B0-----:R-:W-:Y:S01]  /*4bc0*/  IADD3 R21, P1, R4, R10, RZ ;  /* 0x0000000a04157210 */ /* 0x001fe20007f3e0ff */
[----:B------:R-:W-:Y:S01]  /*4bd0*/  @!P3 STG.E.U16 [R6.64+0x100], R85 ;  /* 0x000100550600b986 */ /* 0x000fe2000c101504 */
[----:B------:R-:W-:Y:S02]  /*4be0*/  SHF.L.U32 R10, R63, 0x1, RZ ;  /* 0x000000013f0a7819 */ /* 0x000fe400000006ff */
[----:B------:R-:W-:Y:S01]  /*4bf0*/  IADD3.X R22, R5, R97, R11, P1, !PT ;  /* 0x0000006105167210 */ /* 0x000fe20000ffe40b */
[----:B------:R-:W-:Y:S01]  /*4c00*/  @!P4 STG.E.U16 [R6.64+0x140], R87 ;  /* 0x000140570600c986 */ /* 0x000fe2000c101504 */
[----:B------:R-:W-:Y:S02]  /*4c10*/  IADD3 R14, P1, R10, c[0x0][0x268], RZ ;  /* 0x00009a000a0e7a10 */ /* 0x000fe40007f3e0ff */
[----:B------:R-:W-:Y:S01]  /*4c20*/  SHF.L.U64.HI R11, R63, 0x1, R56 ;  /* 0x000000013f0b7819 */ /* 0x000fe20000010238 */
[----:B------:R-:W-:Y:S01]  /*4c30*/  @!P5 STG.E.U16 [R6.64+0x180], R89 ;  /* 0x000180590600d986 */ /* 0x000fe2000c101504 */
[----:B------:R-:W-:-:S02]  /*4c40*/  LEA R14, P3, R21, R14, 0x1 ;  /* 0x0000000e150e7211 */ /* 0x000fc400078608ff */
[----:B------:R-:W-:Y:S01]  /*4c50*/  IADD3.X R15, R11, c[0x0][0x26c], RZ, P1, !PT ;  /* 0x00009b000b0f7a10 */ /* 0x000fe20000ffe4ff */
[----:B------:R0:W-:Y:S01]  /*4c60*/  @!P6 STG.E.U16 [R6.64+0x1c0], R91 ;  /* 0x0001c05b0600e986 */ /* 0x0001e2000c101504 */
[-C--:B------:R-:W-:Y:S02]  /*4c70*/  ISETP.GE.AND P1, PT, R63, R32.reuse, PT ;  /* 0x000000203f00720c */ /* 0x080fe40003f26270 */
[----:B------:R-:W-:Y:S01]  /*4c80*/  PRMT R20, RZ, 0x7610, R20 ;  /* 0x00007610ff147816 */ /* 0x000fe20000000014 */
[----:B------:R-:W-:Y:S01]  /*4c90*/  BAR.SYNC.DEFER_BLOCKING 0x0 ;  /* 0x0000000000007b1d */ /* 0x000fe20000010000 */
[----:B------:R-:W-:Y:S02]  /*4ca0*/  LEA.HI.X R15, R21, R15, R22, 0x1, P3 ;  /* 0x0000000f150f7211 */ /* 0x000fe400018f0c16 */
[----:B------:R-:W-:Y:S02]  /*4cb0*/  PRMT R21, RZ, 0x7610, R21 ;  /* 0x00007610ff157816 */ /* 0x000fe40000000015 */
[----:B------:R-:W-:-:S02]  /*4cc0*/  ISETP.GE.AND P6, PT, R61, R32, PT ;  /* 0x000000203d00720c */ /* 0x000fc40003fc6270 */
        /* <DEDUP_REMOVED lines=35> */
[----:B------:R-:W5:Y:S04]  /*4f00*/  LDS.U16 R13, [R0+0xe] ;  /* 0x00000e00000d7984 */ /* 0x000f680000000400 */
[----:B------:R-:W5:Y:S01]  /*4f10*/  LDS.U16 R12, [R0+0xc] ;  /* 0x00000c00000c7984 */ /* 0x000f620000000400 */
[----:B0-----:R-:W-:-:S02]  /*4f20*/  PRMT R14, RZ, 0x5410, R14 ;  /* 0x00005410ff0e7816 */ /* 0x001fc4000000000e */
[----:B-1----:R-:W-:-:S03]  /*4f30*/  PRMT R68, RZ, 0x5410, R68 ;  /* 0x00005410ff447816 */ /* 0x002fc60000000044 */
[----:B------:R-:W-:Y:S01]  /*4f40*/  FMUL.FTZ R22, R14, -1.4426950216293334961 ;  /* 0xbfb8aa3b0e167820 */ /* 0x000fe20000410000 */
[----:B--2---:R-:W-:Y:S01]  /*4f50*/  PRMT R15, RZ, 0x5410, R15 ;  /* 0x00005410ff0f7816 */ /* 0x004fe2000000000f */
[----:B------:R-:W-:Y:S01]  /*4f60*/  FMUL.FTZ R21, R68, -1.4426950216293334961 ;  /* 0xbfb8aa3b44157820 */ /* 0x000fe20000410000 */
[----:B---3--:R-:W-:-:S03]  /*4f70*/  PRMT R20, RZ, 0x5410, R20 ;  /* 0x00005410ff147816 */ /* 0x008fc60000000014 */
[----:B------:R-:W-:Y:S01]  /*4f80*/  FMUL.FTZ R23, R15, -1.4426950216293334961 ;  /* 0xbfb8aa3b0f177820 */ /* 0x000fe20000410000 */
[----:B----4-:R-:W-:Y:S02]  /*4f90*/  PRMT R6, RZ, 0x5410, R6 ;  /* 0x00005410ff067816 */ /* 0x010fe40000000006 */
[----:B-----5:R-:W-:Y:S02]  /*4fa0*/  PRMT R74, RZ, 0x5410, R7 ;  /* 0x00005410ff4a7816 */ /* 0x020fe40000000007 */
[----:B------:R-:W-:Y:S01]  /*4fb0*/  PRMT R80, RZ, 0x5410, R13 ;  /* 0x00005410ff507816 */ /* 0x000fe2000000000d */
[----:B------:R-:W-:Y:S01]  /*4fc0*/  FMUL.FTZ R70, R20, -1.4426950216293334961 ;  /* 0xbfb8aa3b14467820 */ /* 0x000fe20000410000 */
[----:B------:R-:W-:Y:S01]  /*4fd0*/  PRMT R76, RZ, 0x5410, R12 ;  /* 0x00005410ff4c7816 */ /* 0x000fe2000000000c */
[----:B------:R-:W-:Y:S01]  /*4fe0*/  FMUL.FTZ R72, R6, -1.4426950216293334961 ;  /* 0xbfb8aa3b06487820 */ /* 0x000fe20000410000 */
[----:B------:R-:W0:Y:S01]  /*4ff0*/  MUFU.EX2 R22, R22 ;  /* 0x0000001600167308 */ /* 0x000e220000000800 */
[----:B------:R-:W-:-:S02]  /*5000*/  FMUL.FTZ R7, R74, -1.4426950216293334961 ;  /* 0xbfb8aa3b4a077820 */ /* 0x000fc40000410000 */
[----:B------:R-:W-:Y:S02]  /*5010*/  FMUL.FTZ R13, R80, -1.4426950216293334961 ;  /* 0xbfb8aa3b500d7820 */ /* 0x000fe40000410000 */
[----:B------:R-:W-:-:S03]  /*5020*/  FMUL.FTZ R12, R76, -1.4426950216293334961 ;  /* 0xbfb8aa3b4c0c7820 */ /* 0x000fc60000410000 */
[----:B------:R-:W1:Y:S08]  /*5030*/  MUFU.EX2 R21, R21 ;  /* 0x0000001500157308 */ /* 0x000e700000000800 */
[----:B------:R-:W2:Y:S08]  /*5040*/  MUFU.EX2 R23, R23 ;  /* 0x0000001700177308 */ /* 0x000eb00000000800 */
[----:B------:R-:W3:Y:S08]  /*5050*/  MUFU.EX2 R70, R70 ;  /* 0x0000004600467308 */ /* 0x000ef00000000800 */
[----:B------:R-:W4:Y:S08]  /*5060*/  MUFU.EX2 R72, R72 ;  /* 0x0000004800487308 */ /* 0x000f300000000800 */
[----:B------:R-:W5:Y:S08]  /*5070*/  MUFU.EX2 R7, R7 ;  /* 0x0000000700077308 */ /* 0x000f700000000800 */
[----:B------:R5:W4:Y:S08]  /*5080*/  MUFU.EX2 R78, R12 ;  /* 0x0000000c004e7308 */ /* 0x000b300000000800 */
[----:B------:R-:W5:Y:S01]  /*5090*/  MUFU.EX2 R13, R13 ;  /* 0x0000000d000d7308 */ /* 0x000f620000000800 */
[----:B0-----:R-:W-:-:S02]  /*50a0*/  FADD.FTZ R22, R22, 1 ;  /* 0x3f80000016167421 */ /* 0x001fc40000010000 */
[----:B-1----:R-:W-:Y:S02]  /*50b0*/  FADD.FTZ R21, R21, 1 ;  /* 0x3f80000015157421 */ /* 0x002fe40000010000 */
[----:B--2---:R-:W-:Y:S02]  /*50c0*/  FADD.FTZ R23, R23, 1 ;  /* 0x3f80000017177421 */ /* 0x004fe40000010000 */
[----:B---3--:R-:W-:Y:S01]  /*50d0*/  FADD.FTZ R70, R70, 1 ;  /* 0x3f80000046467421 */ /* 0x008fe20000010000 */
[----:B------:R0:W-:Y:S01]  /*50e0*/  MUFU.RCP R81, R22 ;  /* 0x0000001600517308 */ /* 0x0001e20000001000 */
[----:B----4-:R-:W-:Y:S02]  /*50f0*/  FADD.FTZ R72, R72, 1 ;  /* 0x3f80000048487421 */ /* 0x010fe40000010000 */
[----:B-----5:R-:W-:Y:S02]  /*5100*/  FADD.FTZ R12, R7, 1 ;  /* 0x3f800000070c7421 */ /* 0x020fe40000010000 */
[----:B------:R-:W-:-:S02]  /*5110*/  FADD.FTZ R78, R78, 1 ;  /* 0x3f8000004e4e7421 */ /* 0x000fc40000010000 */
[----:B0-----:R-:W-:Y:S01]  /*5120*/  FADD.FTZ R22, R13, 1 ;  /* 0x3f8000000d167421 */ /* 0x001fe20000010000 */
[----:B------:R-:W0:Y:S08]  /*5130*/  MUFU.RCP R21, R21 ;  /* 0x0000001500157308 */ /* 0x000e300000001000 */
[----:B------:R-:W1:Y:S08]  /*5140*/  MUFU.RCP R82, R23 ;  /* 0x0000001700527308 */ /* 0x000e700000001000 */
[----:B------:R-:W2:Y:S08]  /*5150*/  MUFU.RCP R83, R70 ;  /* 0x0000004600537308 */ /* 0x000eb00000001000 */
[----:B------:R-:W3:Y:S08]  /*5160*/  MUFU.RCP R85, R72 ;  /* 0x0000004800557308 */ /* 0x000ef00000001000 */
[----:B------:R-:W4:Y:S08]  /*5170*/  MUFU.RCP R87, R12 ;  /* 0x0000000c00577308 */ /* 0x000f300000001000 */
[----:B------:R-:W5:Y:S08]  /*5180*/  MUFU.RCP R89, R78 ;  /* 0x0000004e00597308 */ /* 0x000f700000001000 */
[----:B------:R-:W5:Y:S01]  /*5190*/  MUFU.RCP R23, R22 ;  /* 0x0000001600177308 */ /* 0x000f620000001000 */
[----:B0-----:R-:W-:-:S02]  /*51a0*/  FMUL.FTZ R7, R68, R21 ;  /* 0x0000001544077220 */ /* 0x001fc40000410000 */
[----:B------:R-:W-:Y:S02]  /*51b0*/  FMUL.FTZ R14, R14, R81 ;  /* 0x000000510e0e7220 */ /* 0x000fe40000410000 */
[----:B-1----:R-:W-:Y:S02]  /*51c0*/  FMUL.FTZ R15, R15, R82 ;  /* 0x000000520f0f7220 */ /* 0x002fe40000410000 */
[----:B--2---:R-:W-:Y:S02]  /*51d0*/  FMUL.FTZ R20, R20, R83 ;  /* 0x0000005314147220 */ /* 0x004fe40000410000 */
[----:B---3--:R-:W-:Y:S02]  /*51e0*/  FMUL.FTZ R13, R6, R85 ;  /* 0x00000055060d7220 */ /* 0x008fe40000410000 */
[----:B----4-:R-:W-:Y:S02]  /*51f0*/  FMUL.FTZ R74, R74, R87 ;  /* 0x000000574a4a7220 */ /* 0x010fe40000410000 */
[----:B-----5:R-:W-:-:S02]  /*5200*/  FMUL.FTZ R21, R76, R89 ;  /* 0x000000594c157220 */ /* 0x020fc40000410000 */
[----:B------:R-:W-:Y:S01]  /*5210*/  FMUL.FTZ R80, R80, R23 ;  /* 0x0000001750507220 */ /* 0x000fe20000410000 */
[----:B------:R-:W-:Y:S01]  /*5220*/  BAR.SYNC.DEFER_BLOCKING 0x0 ;  /* 0x0000000000007b1d */ /* 0x000fe20000010000 */
        /* <DEDUP_REMOVED lines=15> */
[C---:B------:R-:W-:Y:S02]  /*5320*/  PRMT R20, R21.reuse, 0x7610, R20 ;  /* 0x0000761015147816 */ /* 0x040fe40000000014 */
[----:B------:R-:W-:Y:S01]  /*5330*/  PRMT R22, R21, 0x7632, R22 ;  /* 0x0000763215167816 */ /* 0x000fe20000000016 */
[----:B------:R-:W-:Y:S04]  /*5340*/  STS.U16 [R0], R7 ;  /* 0x0000000700007388 */ /* 0x000fe80000000400 */
[----:B------:R-:W-:Y:S04]  /*5350*/  STS.U16 [R0+0x2], R6 ;  /* 0x0000020600007388 */ /* 0x000fe80000000400 */
        /* <DEDUP_REMOVED lines=18> */
[----:B0-----:R-:W-:-:S02]  /*5480*/  IMAD R13, R122, c[0x0][0x210], RZ ;  /* 0x000084007a0d7a24 */ /* 0x001fc400078e02ff */
[----:B------:R-:W-:-:S04]  /*5490*/  IMAD.WIDE.U32 R6, R60, c[0x0][0x210], RZ ;  /* 0x000084003c067a25 */ /* 0x000fc800078e00ff */
        /* <DEDUP_REMOVED lines=13> */
.L_x_2184:
[----:B------:R-:W-:Y:S05]  /*5570*/  BSYNC B0 ;  /* 0x0000000000007941 */ /* 0x000fea0003800000 */
.L_x_2183:
[----:B------:R-:W-:Y:S01]  /*5580*/  MOV R7, R75 ;  /* 0x0000004b00077202 */ /* 0x000fe20000000f00 */
[----:B------:R-:W-:Y:S01]  /*5590*/  IMAD R8, R66, c[0x0][0x218], RZ ;  /* 0x0000860042087a24 */ /* 0x000fe200078e02ff */
[----:B------:R-:W-:Y:S02]  /*55a0*/  IADD3 R10, P1, R10, c[0x0][0x270], RZ ;  /* 0x00009c000a0a7a10 */ /* 0x000fe40007f3e0ff */
[-C--:B------:R-:W-:Y:S01]  /*55b0*/  ISETP.GE.AND P4, PT, R55, R0.reuse, PT ;  /* 0x000000003700720c */ /* 0x080fe20003f86270 */
[----:B------:R-:W-:Y:S01]  /*55c0*/  IMAD.WIDE.U32 R6, R69, c[0x0][0x218], R6 ;  /* 0x0000860045067a25 */ /* 0x000fe200078e0006 */
[-C--:B------:R-:W-:Y:S02]  /*55d0*/  ISETP.GE.AND P5, PT, R53, R0.reuse, PT ;  /* 0x000000003500720c */ /* 0x080fe40003fa6270 */
[----:B------:R-:W-:Y:S01]  /*55e0*/  ISETP.GE.AND P6, PT, R51, R0, PT ;  /* 0x000000003300720c */ /* 0x000fe20003fc6270 */
[----:B------:R-:W-:Y:S01]  /*55f0*/  IMAD R9, R69, c[0x0][0x21c], R8 ;  /* 0x0000870045097a24 */ /* 0x000fe200078e0208 */
[----:B------:R-:W-:-:S02]  /*5600*/  IADD3 R6, P0, R4, R6, RZ ;  /* 0x0000000604067210 */ /* 0x000fc40007f1e0ff */
[----:B------:R-:W-:Y:S02]  /*5610*/  IADD3.X R11, R11, c[0x0][0x274], RZ, P1, !PT ;  /* 0x00009d000b0b7a10 */ /* 0x000fe40000ffe4ff */
[----:B------:R-:W-:Y:S02]  /*5620*/  IADD3.X R5, R5, R9, R7, P0, !PT ;  /* 0x0000000905057210 */ /* 0x000fe400007fe407 */
[C---:B------:R-:W-:Y:S02]  /*5630*/  LEA R4, P2, R6.reuse, R10, 0x1 ;  /* 0x0000000a06047211 */ /* 0x040fe400078408ff */
[----:B------:R-:W-:Y:S02]  /*5640*/  ISETP.GE.AND P0, PT, R63, R0, PT ;  /* 0x000000003f00720c */ /* 0x000fe40003f06270 */
[----:B------:R-:W-:Y:S02]  /*5650*/  LEA.HI.X R5, R6, R11, R5, 0x1, P2 ;  /* 0x0000000b06057211 */ /* 0x000fe400010f0c05 */
[----:B------:R-:W-:-:S02]  /*5660*/  IADD3 R52, R52, 0x1, RZ ;  /* 0x0000000134347810 */ /* 0x000fc40007ffe0ff */
[-C--:B------:R-:W-:Y:S01]  /*5670*/  ISETP.GE.AND P1, PT, R61, R0.reuse, PT ;  /* 0x000000003d00720c */ /* 0x080fe20003f26270 */
[----:B------:R1:W-:Y:S01]  /*5680*/  @!P4 STG.E.U16 [R4.64+0x100], R23 ;  /* 0x000100170400c986 */ /* 0x0003e2000c101504 */
[-C--:B------:R-:W-:Y:S02]  /*5690*/  ISETP.GE.AND P2, PT, R59, R0.reuse, PT ;  /* 0x000000003b00720c */ /* 0x080fe40003f46270 */
[----:B------:R-:W-:Y:S01]  /*56a0*/  ISETP.GE.AND P3, PT, R57, R0, PT ;  /* 0x000000003900720c */ /* 0x000fe20003f66270 */
        /* <DEDUP_REMOVED lines=15> */
.L_x_2185:
[----:B------:R-:W-:Y:S05]  /*57a0*/  EXIT ;  /* 0x000000000000794d */ /* 0x000fea0003800000 */
.L_x_2187:
        /* <DEDUP_REMOVED lines=13> */
.L_x_5373:


//--------------------- .text._Z25selective_scan_fwd_kernelI32Selective_Scan_fwd_kernel_traitsILi32ELi8ELi1ELb0ELb1ELb1ELb0EN3c108BFloat16ENS1_7complexIfEEEEv13SSMParamsBase --------------------------
	.section	.text._Z25selective_scan_fwd_kernelI32Selective_Scan_fwd_kernel_traitsILi32ELi8ELi1ELb0ELb1ELb1ELb0EN3c108BFloat16ENS1_7complexIfEEEEv13SSMParamsBase,"ax",@progbits
	.sectioninfo	@"SHI_REGISTERS=143"
	.align	128
        .global         _Z25selective_scan_fwd_kernelI32Selective_Scan_fwd_kernel_traitsILi32ELi8ELi1ELb0ELb1ELb1ELb0EN3c108BFloat16ENS1_7complexIfEEEEv13SSMParamsBase
        .type           _Z25selective_scan_fwd_kernelI32Selective_Scan_fwd_kernel_traitsILi32ELi8ELi1ELb0ELb1ELb1ELb0EN3c108BFloat16ENS1_7complexIfEEEEv13SSMParamsBase,@function
        .size           _Z25selective_scan_fwd_kernelI32Selective_Scan_fwd_kernel_traitsILi32ELi8ELi1ELb0ELb1ELb1ELb0EN3c108BFloat16ENS1_7complexIfEEEEv13SSMParamsBase,(.L_x_5374 - _Z25selective_scan_fwd_kernelI32Selective_Scan_fwd_kernel_traitsILi32ELi8ELi1ELb0ELb1ELb1ELb0EN3c108BFloat16ENS1_7complexIfEEEEv13SSMParamsBase)
        .other          _Z25selective_scan_fwd_kernelI32Selective_Scan_fwd_kernel_traitsILi32ELi8ELi1ELb0ELb1ELb1ELb0EN3c108BFloat16ENS1_7complexIfEEEEv13SSMParamsBase,@"STO_CUDA_ENTRY STV_DEFAULT"
_Z25selective_scan_fwd_kernelI32Selective_Scan_fwd_kernel_traitsILi32ELi8ELi1ELb0ELb1ELb1ELb0EN3c108BFloat16ENS1_7complexIfEEEEv13SSMParamsBase:
.text._Z25selective_scan_fwd_kernelI32Selective_Scan_fwd_kernel_traitsILi32ELi8ELi1ELb0ELb1ELb1ELb0EN3c108BFloat16ENS1_7complexIfEEEEv13SSMParamsBase:
        /* <DEDUP_REMOVED lines=9> */
[----:B------:R-:W-:-:S03]  /*0090*/  ISETP.NE.AND.EX P1, PT, RZ, c[0x0][0x254], PT, P1 ;  /* 0x00009500ff007a0c */ /* 0x000fc60003f25310 */
[----:B-1----:R-:W1:Y:S01]  /*00a0*/  MUFU.RCP R8, R8 ;  /* 0x0000000800087308 */ /* 0x002e620000001000 */
[----:B0-----:R-:W-:Y:S01]  /*00b0*/  IMAD.U32 R0, RZ, RZ, UR4 ;  /* 0x00000004ff007e24 */ /* 0x001fe2000f8e00ff */
[----:B------:R-:W-:-:S04]  /*00c0*/  ULDC.64 UR4, c[0x0][0x118] ;  /* 0x0000460000047ab9 */ /* 0x000fc80000000a00 */
[----:B------:R-:W-:Y:S02]  /*00d0*/  SHF.R.S32.HI R23, RZ, 0x1f, R0 ;  /* 0x0000001fff177819 */ /* 0x000fe40000011400 */
[C---:B------:R-:W-:Y:S01]  /*00e0*/  @P0 LEA R2, P2, R0.reuse, c[0x0][0x238], 0x2 ;  /* 0x00008e0000020a11 */ /* 0x040fe200078410ff */
[----:B------:R-:W0:Y:S01]  /*00f0*/  S2UR UR6, SR_CTAID.X ;  /* 0x00000000000679c3 */ /* 0x000e220000002500 */
[----:B------:R-:W-:Y:S02]  /*0100*/  @P1 LEA R4, P3, R0, c[0x0][0x250], 0x2 ;  /* 0x0000940000041a11 */ /* 0x000fe400078610ff */
[----:B-1----:R-:W-:Y:S02]  /*0110*/  IADD3 R6, R8, 0xffffffe, RZ ;  /* 0x0ffffffe08067810 */ /* 0x002fe40007ffe0ff */
[C-C-:B------:R-:W-:Y:S02]  /*0120*/  @P0 LEA.HI.X R3, R0.reuse, c[0x0][0x23c], R23.reuse, 0x2, P2 ;  /* 0x00008f0000030a11 */ /* 0x140fe400010f1417 */
[----:B------:R1:W2:Y:S01]  /*0130*/  F2I.FTZ.U32.TRUNC.NTZ R7, R6 ;  /* 0x0000000600077305 */ /* 0x0002a2000021f000 */
[----:B------:R-:W-:-:S02]  /*0140*/  @P1 LEA.HI.X R5, R0, c[0x0][0x254], R23, 0x2, P3 ;  /* 0x0000950000051a11 */ /* 0x000fc400018f1417 */
[----:B------:R3:W5:Y:S04]  /*0150*/  @P0 LDG.E R22, [R2.64] ;  /* 0x0000000402160981 */ /* 0x000768000c1e1900 */
[----:B------:R4:W5:Y:S01]  /*0160*/  @P1 LDG.E R24, [R4.64] ;  /* 0x0000000404181981 */ /* 0x000962000c1e1900 */
[----:B-1----:R-:W-:Y:S01]  /*0170*/  IMAD.MOV.U32 R6, RZ, RZ, RZ ;  /* 0x000000ffff067224 */ /* 0x002fe200078e00ff */
[----:B---3--:R-:W-:Y:S02]  /*0180*/  IABS R2, R0 ;  /* 0x0000000000027213 */ /* 0x008fe40000000000 */
[----:B--2---:R-:W-:Y:S01]  /*0190*/  IADD3 R10, RZ, -R7, RZ ;  /* 0x80000007ff0a7210 */ /* 0x004fe20007ffe0ff */
[----:B0-----:R-:W-:-:S04]  /*01a0*/  IMAD.U32 R25, RZ, RZ, UR6 ;  /* 0x00000006ff197e24 */ /* 0x001fc8000f8e00ff */
[----:B------:R-:W-:Y:S01]  /*01b0*/  IMAD R11, R10, R9, RZ ;  /* 0x000000090a0b7224 */ /* 0x000fe200078e02ff */
[----:B------:R-:W-:-:S03]  /*01c0*/  SHF.R.S32.HI R130, RZ, 0x1f, R25 ;  /* 0x0000001fff827819 */ /* 0x000fc60000011419 */
[----:B------:R-:W-:-:S06]  /*01d0*/  IMAD.HI.U32 R7, R7, R11, R6 ;  /* 0x0000000b07077227 */ /* 0x000fcc00078e0006 */
[----:B------:R-:W-:-:S05]  /*01e0*/  IMAD.HI.U32 R12, R7, R2, RZ ;  /* 0x00000002070c7227 */ /* 0x000fca00078e00ff */
[----:B------:R-:W-:-:S05]  /*01f0*/  IADD3 R3, -R12, RZ, RZ ;  /* 0x000000ff0c037210 */ /* 0x000fca0007ffe1ff */
[----:B------:R-:W-:Y:S01]  /*0200*/  IMAD R2, R9, R3, R2 ;  /* 0x0000000309027224 */ /* 0x000fe200078e0202 */
[----:B------:R-:W-:-:S04]  /*0210*/  MOV R3, c[0x0][0x174] ;  /* 0x00005d0000037a02 */ /* 0x000fc80000000f00 */
[----:B------:R-:W-:Y:S02]  /*0220*/  ISETP.GE.AND P0, PT, R3, 0x1, PT ;  /* 0x000000010300780c */ /* 0x000fe40003f06270 */
[----:B------:R-:W-:-:S13]  /*0230*/  ISETP.GT.U32.AND P1, PT, R9, R2, PT ;  /* 0x000000020900720c */ /* 0x000fda0003f24070 */
[----:B------:R-:W-:Y:S01]  /*0240*/  @!P1 IADD3 R2, R2, -R9, RZ ;  /* 0x8000000902029210 */ /* 0x000fe20007ffe0ff */
[----:B------:R-:W-:Y:S06]  /*0250*/  @!P0 EXIT ;  /* 0x000000000000894d */ /* 0x000fec0003800000 */
[----:B----4-:R-:W0:Y:S01]  /*0260*/  S2R R65, SR_TID.X ;  /* 0x0000000000417919 */ /* 0x010e220000002100 */
[----:B------:R-:W-:Y:S01]  /*0270*/  ISETP.GE.U32.AND P0, PT, R2, R9, PT ;  /* 0x000000090200720c */ /* 0x000fe20003f06070 */
[----:B------:R-:W-:Y:S01]  /*0280*/  IMAD R4, R130, c[0x0][0x190], RZ ;  /* 0x0000640082047a24 */ /* 0x000fe200078e02ff */
[----:B------:R-:W-:Y:S01]  /*0290*/  LOP3.LUT R8, R0, c[0x0][0x178], RZ, 0x3c, !PT ;  /* 0x00005e0000087a12 */ /* 0x000fe200078e3cff */
[C---:B------:R-:W-:Y:S01]  /*02a0*/  IMAD R5, R23.reuse, c[0x0][0x1d8], RZ ;  /* 0x0000760017057a24 */ /* 0x040fe200078e02ff */
[----:B------:R-:W-:Y:S01]  /*02b0*/  @!P1 IADD3 R12, R12, 0x1, RZ ;  /* 0x000000010c0c9810 */ /* 0x000fe20007ffe0ff */
[----:B------:R-:W-:Y:S01]  /*02c0*/  IMAD R11, R23, c[0x0][0x1e8], RZ ;  /* 0x00007a00170b7a24 */ /* 0x000fe200078e02ff */
[----:B------:R-:W-:Y:S01]  /*02d0*/  ISETP.GE.AND P2, PT, R8, RZ, PT ;  /* 0x000000ff0800720c */ /* 0x000fe20003f46270 */
[C---:B------:R-:W-:Y:S01]  /*02e0*/  IMAD.WIDE.U32 R2, R0.reuse, c[0x0][0x1d8], RZ ;  /* 0x0000760000027a25 */ /* 0x040fe200078e00ff */
[----:B------:R-:W-:Y:S01]  /*02f0*/  ISETP.NE.AND P1, PT, RZ, c[0x0][0x178], PT ;  /* 0x00005e00ff007a0c */ /* 0x000fe20003f25270 */
[----:B------:R-:W1:Y:S01]  /*0300*/  S2R R31, SR_LANEID ;  /* 0x00000000001f7919 */ /* 0x000e620000000000 */
[----:B------:R-:W-:Y:S01]  /*0310*/  MOV R32, RZ ;  /* 0x000000ff00207202 */ /* 0x000fe20000000f00 */
[----:B------:R-:W-:Y:S01]  /*0320*/  IMAD R13, R25, c[0x0][0x194], R4 ;  /* 0x00006500190d7a24 */ /* 0x000fe200078e0204 */
[----:B------:R-:W-:Y:S01]  /*0330*/  MOV R8, R2 ;  /* 0x0000000200087202 */ /* 0x000fe20000000f00 */
[----:B------:R-:W-:Y:S01]  /*0340*/  IMAD R9, R0, c[0x0][0x1dc], R5 ;  /* 0x0000770000097a24 */ /* 0x000fe200078e0205 */
[----:B------:R-:W-:Y:S01]  /*0350*/  @P0 IADD3 R12, R12, 0x1, RZ ;  /* 0x000000010c0c0810 */ /* 0x000fe20007ffe0ff */
[----:B------:R-:W-:-:S04]  /*0360*/  IMAD.WIDE.U32 R4, R0, c[0x0][0x1e8], RZ ;  /* 0x00007a0000047a25 */ /* 0x000fc800078e00ff */
[----:B------:R-:W-:Y:S02]  /*0370*/  IMAD R11, R0, c[0x0][0x1ec], R11 ;  /* 0x00007b00000b7a24 */ /* 0x000fe400078e020b */
[----:B------:R-:W-:Y:S01]  /*0380*/  IMAD R10, R130, c[0x0][0x1b0], RZ ;  /* 0x00006c00820a7a24 */ /* 0x000fe200078e02ff */
[----:B0-----:R-:W-:Y:S01]  /*0390*/  SHF.L.U32 R28, R65, 0x3, RZ ;  /* 0x00000003411c7819 */ /* 0x001fe200000006ff */
[----:B------:R-:W-:Y:S01]  /*03a0*/  IMAD.IADD R9, R3, 0x1, R9 ;  /* 0x0000000103097824 */ /* 0x000fe200078e0209 */
[----:B------:R-:W-:Y:S01]  /*03b0*/  IADD3 R11, R5, R11, RZ ;  /* 0x0000000b050b7210 */ /* 0x000fe20007ffe0ff */
[----:B------:R-:W-:Y:S01]  /*03c0*/  IMAD.WIDE.U32 R2, R25, c[0x0][0x1b0], RZ ;  /* 0x00006c0019027a25 */ /* 0x000fe200078e00ff */
[----:B------:R-:W-:Y:S02]  /*03d0*/  LOP3.LUT R27, R65, 0x1f, RZ, 0xc0, !PT ;  /* 0x0000001f411b7812 */ /* 0x000fe400078ec0ff */
[----:B------:R-:W-:Y:S01]  /*03e0*/  LOP3.LUT R28, R28, 0xffffff00, RZ, 0xc0, !PT ;  /* 0xffffff001c1c7812 */ /* 0x000fe200078ec0ff */
[----:B------:R-:W-:-:S02]  /*03f0*/  IMAD R5, R25, c[0x0][0x1b4], R10 ;  /* 0x00006d0019057a24 */ /* 0x000fc400078e020a */
[----:B------:R-:W-:Y:S01]  /*0400*/  IMAD.MOV.U32 R10, RZ, RZ, R4 ;  /* 0x000000ffff0a7224 */ /* 0x000fe200078e0004 */
[----:B------:R-:W-:Y:S01]  /*0410*/  LOP3.LUT R29, R28, R27, RZ, 0xfc, !PT ;  /* 0x0000001b1c1d7212 */ /* 0x000fe200078efcff */
[----:B------:R-:W-:Y:S01]  /*0420*/  IMAD.WIDE.U32 R6, R25, c[0x0][0x190], RZ ;  /* 0x0000640019067a25 */ /* 0x000fe200078e00ff */
[----:B------:R-:W-:Y:S02]  /*0430*/  IADD3 R5, R3, R5, RZ ;  /* 0x0000000503057210 */ /* 0x000fe40007ffe0ff */
[----:B------:R-:W-:Y:S01]  /*0440*/  SHF.R.S32.HI R30, RZ, 0x1f, R29 ;  /* 0x0000001fff1e7819 */ /* 0x000fe2000001141d */
[----:B------:R-:W-:Y:S01]  /*0450*/  IMAD R4, R130, c[0x0][0x1d0], RZ ;  /* 0x0000740082047a24 */ /* 0x000fe200078e02ff */
[----:B------:R-:W-:Y:S01]  /*0460*/  IADD3 R7, R7, R13, RZ ;  /* 0x0000000d07077210 */ /* 0x000fe20007ffe0ff */
[----:B------:R-:W-:Y:S01]  /*0470*/  IMAD.WIDE.U32 R8, R25, c[0x0][0x1d0], R8 ;  /* 0x0000740019087a25 */ /* 0x000fe200078e0008 */
[----:B------:R-:W-:-:S03]  /*0480*/  IADD3 R18, R28, R29, RZ ;  /* 0x0000001d1c127210 */ /* 0x000fc60007ffe0ff */
[----:B------:R-:W-:Y:S01]  /*0490*/  @!P2 IMAD.MOV R12, RZ, RZ, -R12 ;  /* 0x000000ffff0ca224 */ /* 0x000fe200078e0a0c */
[----:B------:R-:W-:Y:S01]  /*04a0*/  @!P1 LOP3.LUT R12, RZ, c[0x0][0x178], RZ, 0x33, !PT ;  /* 0x00005e00ff0c9a12 */ /* 0x000fe200078e33ff */
[----:B------:R-:W-:Y:S01]  /*04b0*/  IMAD R14, R130, c[0x0][0x1e0], RZ ;  /* 0x00007800820e7a24 */ /* 0x000fe200078e02ff */
[----:B------:R-:W-:Y:S01]  /*04c0*/  IADD3 R17, P0, R29, R8, RZ ;  /* 0x000000081d117210 */ /* 0x000fe20007f1e0ff */
[C---:B------:R-:W-:Y:S01]  /*04d0*/  IMAD R3, R25.reuse, c[0x0][0x1d4], R4 ;  /* 0x0000750019037a24 */ /* 0x040fe200078e0204 */
[----:B------:R-:W-:Y:S01]  /*04e0*/  SHF.R.S32.HI R8, RZ, 0x1f, R12 ;  /* 0x0000001fff087819 */ /* 0x000fe2000001140c */
[C---:B------:R-:W-:Y:S01]  /*04f0*/  IMAD.WIDE.U32 R10, R25.reuse, c[0x0][0x1e0], R10 ;  /* 0x00007800190a7a25 */ /* 0x040fe200078e000a */
[----:B------:R-:W-:Y:S02]  /*0500*/  MOV R4, R2 ;  /* 0x0000000200047202 */ /* 0x000fe40000000f00 */
[----:B------:R-:W-:Y:S01]  /*0510*/  IADD3 R33, R18, 0x20, RZ ;  /* 0x0000002012217810 */ /* 0x000fe20007ffe0ff */
[----:B------:R-:W-:Y:S01]  /*0520*/  IMAD R13, R25, c[0x0][0x1e4], R14 ;  /* 0x00007900190d7a24 */ /* 0x000fe200078e020e */
[----:B------:R-:W-:Y:S01]  /*0530*/  IADD3.X R14, R30, R9, R3, P0, !PT ;  /* 0x000000091e0e7210 */ /* 0x000fe200007fe403 */
[----:B------:R-:W-:Y:S01]  /*0540*/  IMAD.WIDE.U32 R2, R12, c[0x0][0x1a8], R6 ;  /* 0x00006a000c027a25 */ /* 0x000fe200078e0006 */
[----:B------:R-:W-:-:S02]  /*0550*/  IADD3 R67, P1, R29, R10, RZ ;  /* 0x0000000a1d437210 */ /* 0x000fc40007f3e0ff */
[----:B------:R-:W-:Y:S01]  /*0560*/  LEA R16, P0, R17, c[0x0][0x240], 0x1 ;  /* 0x0000900011107a11 */ /* 0x000fe200078008ff */
[----:B------:R-:W-:Y:S01]  /*0570*/  IMAD R9, R8, c[0x0][0x1a8], RZ ;  /* 0x00006a0008097a24 */ /* 0x000fe200078e02ff */
[----:B------:R-:W-:Y:S01]  /*0580*/  IADD3.X R10, R30, R11, R13, P1, !PT ;  /* 0x0000000b1e0a7210 */ /* 0x000fe20000ffe40d */
[----:B------:R-:W-:Y:S01]  /*0590*/  IMAD R7, R8, c[0x0][0x1c8], RZ ;  /* 0x0000720008077a24 */ /* 0x000fe200078e02ff */
[----:B------:R-:W-:Y:S01]  /*05a0*/  LEA R56, P1, R67, c[0x0][0x248], 0x1 ;  /* 0x0000920043387a11 */ /* 0x000fe200078208ff */
[C---:B------:R-:W-:Y:S01]  /*05b0*/  IMAD R9, R12.reuse, c[0x0][0x1ac], R9 ;  /* 0x00006b000c097a24 */ /* 0x040fe200078e0209 */
[----:B------:R-:W-:Y:S01]  /*05c0*/  LEA.HI.X R17, R17, c[0x0][0x244], R14, 0x1, P0 ;  /* 0x0000910011117a11 */ /* 0x000fe200000f0c0e */
[----:B------:R-:W-:Y:S01]  /*05d0*/  IMAD.WIDE.U32 R4, R12, c[0x0][0x1c8], R4 ;  /* 0x000072000c047a25 */ /* 0x000fe200078e0004 */
[----:B------:R-:W-:Y:S02]  /*05e0*/  LEA.HI.X R67, R67, c[0x0][0x24c], R10, 0x1, P1 ;  /* 0x0000930043437a11 */ /* 0x000fe400008f0c0a */
[----:B------:R-:W-:Y:S01]  /*05f0*/  LEA R44, P0, R2, c[0x0][0x228], 0x1 ;  /* 0x00008a00022c7a11 */ /* 0x000fe200078008ff */
[----:B------:R-:W-:Y:S01]  /*0600*/  IMAD R7, R12, c[0x0][0x1cc], R7 ;  /* 0x000073000c077a24 */ /* 0x000fe200078e0207 */
[----:B------:R-:W-:-:S02]  /*0610*/  IADD3 R3, R3, R9, RZ ;  /* 0x0000000903037210 */ /* 0x000fc40007ffe0ff */
[----:B------:R-:W-:Y:S01]  /*0620*/  LEA R45, P1, R4, c[0x0][0x230], 0x1 ;  /* 0x00008c00042d7a11 */ /* 0x000fe200078208ff */
[----:B------:R-:W-:Y:S01]  /*0630*/  IMAD.IADD R47, R5, 0x1, R7 ;  /* 0x00000001052f7824 */ /* 0x000fe200078e0207 */
[----:B------:R-:W-:Y:S02]  /*0640*/  LEA.HI.X R46, R2, c[0x0][0x22c], R3, 0x1, P0 ;  /* 0x00008b00022e7a11 */ /* 0x000fe400000f0c03 */
[----:B------:R-:W-:Y:S02]  /*0650*/  IADD3 R34, R18, 0x40, RZ ;  /* 0x0000004012227810 */ /* 0x000fe40007ffe0ff */
[----:B------:R-:W-:Y:S02]  /*0660*/  LEA.HI.X R47, R4, c[0x0][0x234], R47, 0x1, P1 ;  /* 0x00008d00042f7a11 */ /* 0x000fe400008f0c2f */
        /* <DEDUP_REMOVED lines=9> */
.L_x_2211:
[----:B------:R-:W-:Y:S01]  /*0700*/  BAR.SYNC.DEFER_BLOCKING 0x0 ;  /* 0x0000000000007b1d */ /* 0x000fe20000010000 */
[----:B------:R-:W-:Y:S01]  /*0710*/  IMAD.MOV.U32 R3, RZ, RZ, -0x100 ;  /* 0xffffff00ff037424 */ /* 0x000fe200078e00ff */
[C-C-:B0-----:R-:W-:Y:S02]  /*0720*/  LOP3.LUT R5, R28.reuse, 0x20, R27.reuse, 0xfe, !PT ;  /* 0x000000201c057812 */ /* 0x141fe400078efe1b */
[--C-:B------:R-:W-:Y:S01]  /*0730*/  LOP3.LUT R7, R28, 0x40, R27.reuse, 0xfe, !PT ;  /* 0x000000401c077812 */ /* 0x100fe200078efe1b */
[----:B------:R-:W-:Y:S01]  /*0740*/  IMAD R48, R32, R3, c[0x0][0x168] ;  /* 0x00005a0020307624 */ /* 0x000fe200078e0203 */
[----:B------:R-:W-:Y:S02]  /*0750*/  LOP3.LUT R9, R28, 0x60, R27, 0xfe, !PT ;  /* 0x000000601c097812 */ /* 0x000fe400078efe1b */
[----:B------:R-:W-:Y:S02]  /*0760*/  PRMT R2, RZ, 0x7610, R2 ;  /* 0x00007610ff027816 */ /* 0x000fe40000000002 */
[----:B------:R-:W-:-:S02]  /*0770*/  ISETP.GE.AND P0, PT, R29, R48, PT ;  /* 0x000000301d00720c */ /* 0x000fc40003f06270 */
[-C--:B------:R-:W-:Y:S02]  /*0780*/  ISETP.GE.AND P1, PT, R5, R48.reuse, PT ;  /* 0x000000300500720c */ /* 0x080fe40003f26270 */
[-C--:B------:R-:W-:Y:S02]  /*0790*/  ISETP.GE.AND P2, PT, R7, R48.reuse, PT ;  /* 0x000000300700720c */ /* 0x080fe40003f46270 */
[----:B------:R-:W-:Y:S02]  /*07a0*/  ISETP.GE.AND P3, PT, R9, R48, PT ;  /* 0x000000300900720c */ /* 0x000fe40003f66270 */
[----:B------:R-:W-:Y:S02]  /*07b0*/  PRMT R3, RZ, 0x7610, R3 ;  /* 0x00007610ff037816 */ /* 0x000fe40000000003 */
[----:B------:R-:W-:Y:S02]  /*07c0*/  PRMT R4, RZ, 0x7610, R4 ;  /* 0x00007610ff047816 */ /* 0x000fe40000000004 */
[----:B------:R-:W-:-:S02]  /*07d0*/  PRMT R6, RZ, 0x7610, R6 ;  /* 0x00007610ff067816 */ /* 0x000fc40000000006 */
[C-C-:B------:R-:W-:Y:S01]  /*07e0*/  LOP3.LUT R11, R28.reuse, 0x80, R27.reuse, 0xfe, !PT ;  /* 0x000000801c0b7812 */ /* 0x140fe200078efe1b */
[----:B------:R-:W2:Y:S01]  /*07f0*/  @!P0 LDG.E.U16 R2, [R16.64] ;  /* 0x0000000410028981 */ /* 0x000ea2000c1e1500 */
[C-C-:B------:R-:W-:Y:S02]  /*0800*/  LOP3.LUT R13, R28.reuse, 0xa0, R27.reuse, 0xfe, !PT ;  /* 0x000000a01c0d7812 */ /* 0x140fe400078efe1b */
[C-C-:B------:R-:W-:Y:S01]  /*0810*/  LOP3.LUT R15, R28.reuse, 0xc0, R27.reuse, 0xfe, !PT ;  /* 0x000000c01c0f7812 */ /* 0x140fe200078efe1b */
[----:B------:R-:W3:Y:S01]  /*0820*/  @!P1 LDG.E.U16 R3, [R16.64+0x40] ;  /* 0x0000400410039981 */ /* 0x000ee2000c1e1500 */
[----:B------:R-:W-:Y:S02]  /*0830*/  LOP3.LUT R21, R28, 0xe0, R27, 0xfe, !PT ;  /* 0x000000e01c157812 */ /* 0x000fe400078efe1b */
        /* <DEDUP_REMOVED lines=16> */
[C---:B------:R-:W-:Y:S02]  /*0940*/  IADD3 R26, R31.reuse, 0x40, RZ ;  /* 0x000000401f1a7810 */ /* 0x040fe40007ffe0ff */
[-C--:B------:R-:W-:Y:S02]  /*0950*/  LEA.HI.SX32 R51, R31, R31.reuse, 0x1b ;  /* 0x0000001f1f337211 */ /* 0x080fe400078fdaff */
[-C--:B------:R-:W-:Y:S02]  /*0960*/  LEA.HI.SX32 R10, R10, R31.reuse, 0x1b ;  /* 0x0000001f0a0a7211 */ /* 0x080fe400078fdaff */
[-C--:B------:R-:W-:Y:S02]  /*0970*/  LEA.HI.SX32 R50, R50, R31.reuse, 0x1b ;  /* 0x0000001f32327211 */ /* 0x080fe400078fdaff */
[----:B------:R-:W-:-:S02]  /*0980*/  LEA.HI.SX32 R53, R26, R31, 0x1b ;  /* 0x0000001f1a357211 */ /* 0x000fc400078fdaff */
[----:B------:R-:W-:Y:S02]  /*0990*/  SHF.L.U32 R51, R51, 0x1, RZ ;  /* 0x0000000133337819 */ /* 0x000fe400000006ff */
[----:B------:R-:W-:Y:S02]  /*09a0*/  SHF.L.U32 R26, R10, 0x1, RZ ;  /* 0x000000010a1a7819 */ /* 0x000fe400000006ff */
[----:B------:R-:W-:Y:S02]  /*09b0*/  SHF.L.U32 R55, R50, 0x1, RZ ;  /* 0x0000000132377819 */ /* 0x000fe400000006ff */
[C---:B------:R-:W-:Y:S02]  /*09c0*/  IADD3 R10, R31.reuse, 0x80, RZ ;  /* 0x000000801f0a7810 */ /* 0x040fe40007ffe0ff */
[C---:B------:R-:W-:Y:S02]  /*09d0*/  IADD3 R50, R31.reuse, 0xa0, RZ ;  /* 0x000000a01f327810 */ /* 0x040fe40007ffe0ff */
[----:B------:R-:W-:-:S02]  /*09e0*/  IADD3 R52, R31, 0xc0, RZ ;  /* 0x000000c01f347810 */ /* 0x000fc40007ffe0ff */
[----:B------:R-:W-:Y:S02]  /*09f0*/  IADD3 R54, R31, 0xe0, RZ ;  /* 0x000000e01f367810 */ /* 0x000fe40007ffe0ff */
[-C--:B------:R-:W-:Y:S02]  /*0a00*/  LEA.HI.SX32 R10, R10, R31.reuse, 0x1b ;  /* 0x0000001f0a0a7211 */ /* 0x080fe400078fdaff */
[-C--:B------:R-:W-:Y:S01]  /*0a10*/  LEA.HI.SX32 R50, R50, R31.reuse, 0x1b ;  /* 0x0000001f32327211 */ /* 0x080fe200078fdaff */
[----:B------:R-:W-:Y:S01]  /*0a20*/  IMAD.SHL.U32 R53, R53, 0x2, RZ ;  /* 0x0000000235357824 */ /* 0x000fe200078e00ff */
[-C--:B------:R-:W-:Y:S02]  /*0a30*/  LEA.HI.SX32 R52, R52, R31.reuse, 0x1b ;  /* 0x0000001f34347211 */ /* 0x080fe400078fdaff */
[----:B------:R-:W-:Y:S01]  /*0a40*/  LEA.HI.SX32 R54, R54, R31, 0x1b ;  /* 0x0000001f36367211 */ /* 0x000fe200078fdaff */
[----:B------:R-:W-:Y:S01]  /*0a50*/  IMAD.SHL.U32 R57, R50, 0x2, RZ ;  /* 0x0000000232397824 */ /* 0x000fe200078e00ff */
[----:B------:R-:W-:-:S02]  /*0a60*/  SHF.L.U32 R63, R10, 0x1, RZ ;  /* 0x000000010a3f7819 */ /* 0x000fc400000006ff */
[----:B------:R-:W-:Y:S01]  /*0a70*/  SHF.L.U32 R61, R52, 0x1, RZ ;  /* 0x00000001343d7819 */ /* 0x000fe200000006ff */
[----:B------:R-:W-:Y:S01]  /*0a80*/  IMAD.SHL.U32 R59, R54, 0x2, RZ ;  /* 0x00000002363b7824 */ /* 0x000fe200078e00ff */
[-C--:B------:R-:W-:Y:S02]  /*0a90*/  ISETP.GE.AND P6, PT, R5, R48.reuse, PT ;  /* 0x000000300500720c */ /* 0x080fe40003fc6270 */
[-C--:B------:R-:W-:Y:S02]  /*0aa0*/  ISETP.GE.AND P4, PT, R7, R48.reuse, PT ;  /* 0x000000300700720c */ /* 0x080fe40003f86270 */
[-C--:B------:R-:W-:Y:S02]  /*0ab0*/  ISETP.GE.AND P3, PT, R9, R48.reuse, PT ;  /* 0x000000300900720c */ /* 0x080fe40003f66270 */
[-C--:B------:R-:W-:Y:S02]  /*0ac0*/  ISETP.GE.AND P2, PT, R11, R48.reuse, PT ;  /* 0x000000300b00720c */ /* 0x080fe40003f46270 */
[----:B------:R-:W-:-:S02]  /*0ad0*/  ISETP.GE.AND P1, PT, R13, R48, PT ;  /* 0x000000300d00720c */ /* 0x000fc40003f26270 */
[----:B------:R-:W-:Y:S02]  /*0ae0*/  PRMT R13, RZ, 0x7610, R13 ;  /* 0x00007610ff0d7816 */ /* 0x000fe4000000000d */
[-C--:B------:R-:W-:Y:S02]  /*0af0*/  ISETP.GE.AND P5, PT, R29, R48.reuse, PT ;  /* 0x000000301d00720c */ /* 0x080fe40003fa6270 */
[----:B------:R-:W-:Y:S02]  /*0b00*/  ISETP.GE.AND P0, PT, R15, R48, PT ;  /* 0x000000300f00720c */ /* 0x000fe40003f06270 */
[----:B------:R-:W-:Y:S02]  /*0b10*/  PRMT R50, RZ, 0x7610, R50 ;  /* 0x00007610ff327816 */ /* 0x000fe40000000032 */
[----:B------:R-:W-:Y:S02]  /*0b20*/  PRMT R52, RZ, 0x7610, R52 ;  /* 0x00007610ff347816 */ /* 0x000fe40000000034 */
[----:B------:R-:W-:Y:S01]  /*0b30*/  PRMT R54, RZ, 0x7610, R54 ;  /* 0x00007610ff367816 */ /* 0x000fe20000000036 */
[----:B--2---:R0:W-:Y:S04]  /*0b40*/  STS.U16 [R51], R2 ;  /* 0x0000000233007388 */ /* 0x0041e80000000400 */
[----:B---3--:R1:W-:Y:S01]  /*0b50*/  STS.U16 [R26+0x40], R3 ;  /* 0x000040031a007388 */ /* 0x0083e20000000400 */
[----:B0-----:R-:W-:-:S03]  /*0b60*/  SHF.L.U32 R2, R31, 0x3, RZ ;  /* 0x000000031f027819 */ /* 0x001fc600000006ff */
[----:B----4-:R-:W-:Y:S01]  /*0b70*/  STS.U16 [R53+0x80], R4 ;  /* 0x0000800435007388 */ /* 0x010fe20000000400 */
[----:B------:R-:W-:-:S03]  /*0b80*/  LEA.HI.SX32 R49, R2, R2, 0x1b ;  /* 0x0000000202317211 */ /* 0x000fc600078fdaff */
[----:B------:R-:W-:Y:S02]  /*0b90*/  STS.U16 [R55+0xc0], R6 ;  /* 0x0000c00637007388 */ /* 0x000fe40000000400 */
[----:B------:R-:W-:Y:S02]  /*0ba0*/  IMAD.SHL.U32 R49, R49, 0x2, RZ ;  /* 0x0000000231317824 */ /* 0x000fe400078e00ff */
[----:B------:R-:W-:Y:S04]  /*0bb0*/  STS.U16 [R63+0x100], R8 ;  /* 0x000100083f007388 */ /* 0x000fe80000000400 */
        /* <DEDUP_REMOVED lines=12> */
[----:B------:R-:W-:-:S02]  /*0c80*/  MOV R2, R56 ;  /* 0x0000003800027202 */ /* 0x000fc40000000f00 */
[----:B-1----:R-:W-:Y:S01]  /*0c90*/  MOV R3, R67 ;  /* 0x0000004300037202 */ /* 0x002fe20000000f00 */
[----:B------:R-:W-:Y:S01]  /*0ca0*/  BAR.SYNC.DEFER_BLOCKING 0x0 ;  /* 0x0000000000007b1d */ /* 0x000fe20000010000 */
[----:B0-----:R-:W-:Y:S02]  /*0cb0*/  PRMT R12, RZ, 0x7610, R12 ;  /* 0x00007610ff0c7816 */ /* 0x001fe4000000000c */
[----:B--2---:R-:W-:Y:S02]  /*0cc0*/  PRMT R14, RZ, 0x7610, R14 ;  /* 0x00007610ff0e7816 */ /* 0x004fe4000000000e */
[----:B---3--:R-:W-:Y:S02]  /*0cd0*/  PRMT R20, RZ, 0x7610, R20 ;  /* 0x00007610ff147816 */ /* 0x008fe40000000014 */
        /* <DEDUP_REMOVED lines=31> */
[----:B-----5:R-:W-:-:S05]  /*0ed0*/  FADD.FTZ R50, R15, R24 ;  /* 0x000000180f327221 */ /* 0x020fca0000010000 */
[----:B------:R-:W-:-:S04]  /*0ee0*/  FSETP.GTU.FTZ.AND P2, PT, R50, 20, PT ;  /* 0x41a000003200780b */ /* 0x000fc80003f5c000 */
[----:B------:R-:W-:Y:S02]  /*0ef0*/  ISETP.EQ.OR P4, PT, RZ, UR6, P2 ;  /* 0x00000006ff007c0c */ /* 0x000fe40009782670 */
[----:B--2---:R-:W-:Y:S02]  /*0f00*/  PRMT R13, RZ, 0x5410, R13 ;  /* 0x00005410ff0d7816 */ /* 0x004fe4000000000d */
[----:B---3--:R-:W-:Y:S02]  /*0f10*/  PRMT R21, RZ, 0x5410, R21 ;  /* 0x00005410ff157816 */ /* 0x008fe40000000015 */
[----:B----4-:R-:W-:Y:S02]  /*0f20*/  PRMT R67, RZ, 0x5410, R12 ;  /* 0x00005410ff437816 */ /* 0x010fe4000000000c */
[----:B------:R-:W-:Y:S02]  /*0f30*/  PRMT R69, RZ, 0x5410, R14 ;  /* 0x00005410ff457816 */ /* 0x000fe4000000000e */
[----:B------:R-:W-:Y:S01]  /*0f40*/  PRMT R71, RZ, 0x5410, R20 ;  /* 0x00005410ff477816 */ /* 0x000fe20000000014 */
[----:B------:R-:W-:-:S02]  /*0f50*/  FADD.FTZ R56, R13, R24 ;  /* 0x000000180d387221 */ /* 0x000fc40000010000 */
[----:B------:R-:W-:Y:S01]  /*0f60*/  FADD.FTZ R52, R21, R24 ;  /* 0x0000001815347221 */ /* 0x000fe20000010000 */
[----:B------:R-:W-:Y:S01]  /*0f70*/  PRMT R13, RZ, 0x5410, R64 ;  /* 0x00005410ff0d7816 */ /* 0x000fe20000000040 */
        /* <DEDUP_REMOVED lines=43> */
.L_x_2189:
[----:B------:R-:W-:Y:S05]  /*1230*/  BSYNC B0 ;  /* 0x0000000000007941 */ /* 0x000fea0003800000 */
.L_x_2188:
        /* <DEDUP_REMOVED lines=42> */
.L_x_2191:
[----:B------:R-:W-:Y:S05]  /*14e0*/  BSYNC B0 ;  /* 0x0000000000007941 */ /* 0x000fea0003800000 */
.L_x_2190:
        /* <DEDUP_REMOVED lines=33> */
.L_x_2193:
[----:B------:R-:W-:Y:S05]  /*1700*/  BSYNC B0 ;  /* 0x0000000000007941 */ /* 0x000fea0003800000 */
.L_x_2192:
        /* <DEDUP_REMOVED lines=33> */
.L_x_2195:
[----:B------:R-:W-:Y:S05]  /*1920*/  BSYNC B0 ;  /* 0x0000000000007941 */ /* 0x000fea0003800000 */
.L_x_2194:
        /* <DEDUP_REMOVED lines=33> */
.L_x_2197:
[----:B------:R-:W-:Y:S05]  /*1b40*/  BSYNC B0 ;  /* 0x0000000000007941 */ /* 0x000fea0003800000 */
.L_x_2196:
        /* <DEDUP_REMOVED lines=33> */
.L_x_2199:
[----:B------:R-:W-:Y:S05]  /*1d60*/  BSYNC B0 ;  /* 0x0000000000007941 */ /* 0x000fea0003800000 */
.L_x_2198:
        /* <DEDUP_REMOVED lines=33> */
.L_x_2201:
[----:B------:R-:W-:Y:S05]  /*1f80*/  BSYNC B0 ;  /* 0x0000000000007941 */ /* 0x000fea0003800000 */
.L_x_2200:
        /* <DEDUP_REMOVED lines=33> */
.L_x_2203:
[----:B------:R-:W-:Y:S05]  /*21a0*/  BSYNC B0 ;  /* 0x0000000000007941 */ /* 0x000fea0003800000 */
.L_x_2202:
        /* <DEDUP_REMOVED lines=19> */
[----:B------:R-:W-:Y:S01]  /*22e0*/  FMUL.FTZ R74, R11, R50 ;  /* 0x000000320b4a7220 */ /* 0x000fe20000410000 */
[----:B------:R-:W-:Y:S01]  /*22f0*/  MOV R83, RZ ;  /* 0x000000ff00537202 */ /* 0x000fe20000000f00 */
[----:B------:R-:W-:Y:S02]  /*2300*/  FMUL.FTZ R75, R75, R52 ;  /* 0x000000344b4b7220 */ /* 0x000fe40000410000 */
[----:B------:R-:W-:Y:S02]  /*2310*/  FMUL.FTZ R76, R9, R54 ;  /* 0x00000036094c7220 */ /* 0x000fe40000410000 */
[----:B------:R-:W-:Y:S02]  /*2320*/  FMUL.FTZ R77, R77, R56 ;  /* 0x000000384d4d7220 */ /* 0x000fe40000410000 */
[----:B------:R-:W-:-:S02]  /*2330*/  FMUL.FTZ R78, R7, R58 ;  /* 0x0000003a074e7220 */ /* 0x000fc40000410000 */
[----:B------:R-:W-:Y:S02]  /*2340*/  FMUL.FTZ R79, R79, R60 ;  /* 0x0000003c4f4f7220 */ /* 0x000fe40000410000 */
[----:B------:R-:W-:Y:S02]  /*2350*/  FMUL.FTZ R80, R13, R62 ;  /* 0x0000003e0d507220 */ /* 0x000fe40000410000 */
[----:B------:R-:W-:Y:S02]  /*2360*/  FMUL.FTZ R81, R5, R64 ;  /* 0x0000004005517220 */ /* 0x000fe40000410000 */
.L_x_2207:
[----:B------:R-:W-:Y:S01]  /*2370*/  IMAD R7, R23, c[0x0][0x180], RZ ;  /* 0x0000600017077a24 */ /* 0x000fe200078e02ff */
[----:B------:R-:W-:Y:S01]  /*2380*/  SHF.R.S32.HI R12, RZ, 0x1f, R83 ;  /* 0x0000001fff0c7819 */ /* 0x000fe20000011453 */
[----:B------:R-:W-:Y:S01]  /*2390*/  IMAD.WIDE.U32 R4, R0, c[0x0][0x180], RZ ;  /* 0x0000600000047a25 */ /* 0x000fe200078e00ff */
[----:B------:R-:W-:-:S03]  /*23a0*/  SHF.R.S32.HI R19, RZ, 0x1f, R18 ;  /* 0x0000001fff137819 */ /* 0x000fc60000011412 */
[----:B------:R-:W-:Y:S02]  /*23b0*/  IMAD R7, R0, c[0x0][0x184], R7 ;  /* 0x0000610000077a24 */ /* 0x000fe400078e0207 */
[----:B------:R-:W-:-:S03]  /*23c0*/  IMAD R6, R12, c[0x0][0x188], RZ ;  /* 0x000062000c067a24 */ /* 0x000fc600078e02ff */
[----:B------:R-:W-:Y:S01]  /*23d0*/  IADD3 R5, R5, R7, RZ ;  /* 0x0000000705057210 */ /* 0x000fe20007ffe0ff */
[C---:B------:R-:W-:Y:S01]  /*23e0*/  IMAD R7, R83.reuse, c[0x0][0x18c], R6 ;  /* 0x0000630053077a24 */ /* 0x040fe200078e0206 */
[----:B------:R-:W-:Y:S01]  /*23f0*/  MOV R13, 0xffffff00 ;  /* 0xffffff00000d7802 */ /* 0x000fe20000000f00 */
[----:B------:R-:W-:Y:S02]  /*2400*/  IMAD R6, R12, c[0x0][0x1a0], RZ ;  /* 0x000068000c067a24 */ /* 0x000fe400078e02ff */
[----:B------:R-:W-:-:S04]  /*2410*/  IMAD.WIDE.U32 R4, R83, c[0x0][0x188], R4 ;  /* 0x0000620053047a25 */ /* 0x000fc800078e0004 */
[----:B------:R-:W-:Y:S01]  /*2420*/  IMAD.IADD R5, R5, 0x1, R7 ;  /* 0x0000000105057824 */ /* 0x000fe200078e0207 */
[C---:B------:R-:W-:Y:S01]  /*2430*/  LEA R8, P0, R4.reuse, c[0x0][0x220], 0x3 ;  /* 0x0000880004087a11 */ /* 0x040fe200078018ff */
[C---:B------:R-:W-:Y:S02]  /*2440*/  IMAD R7, R83.reuse, c[0x0][0x1a4], R6 ;  /* 0x0000690053077a24 */ /* 0x040fe400078e0206 */
[----:B------:R-:W-:Y:S01]  /*2450*/  IMAD.WIDE.U32 R10, R83, c[0x0][0x1a0], R18 ;  /* 0x00006800530a7a25 */ /* 0x000fe200078e0012 */
[----:B------:R-:W-:-:S03]  /*2460*/  LEA.HI.X R9, R4, c[0x0][0x224], R5, 0x3, P0 ;  /* 0x0000890004097a11 */ /* 0x000fc600000f1c05 */
[----:B------:R-:W-:Y:S01]  /*2470*/  IMAD R48, R32, R13, c[0x0][0x168] ;  /* 0x00005a0020307624 */ /* 0x000fe200078e020d */
[----:B------:R-:W-:Y:S01]  /*2480*/  IADD3 R7, R11, R7, RZ ;  /* 0x000000070b077210 */ /* 0x000fe20007ffe0ff */
[----:B------:R-:W2:Y:S01]  /*2490*/  LDG.E.64 R4, [R8.64] ;  /* 0x0000000408047981 */ /* 0x000ea2000c1e1b00 */
[----:B------:R-:W-:Y:S01]  /*24a0*/  LEA R6, P0, R10, R44, 0x1 ;  /* 0x0000002c0a067211 */ /* 0x000fe200078008ff */
[----:B------:R-:W-:Y:S01]  /*24b0*/  IMAD.SHL.U32 R84, R48, 0x2, RZ ;  /* 0x0000000230547824 */ /* 0x000fe200078e00ff */
[----:B------:R-:W-:Y:S02]  /*24c0*/  PRMT R11, RZ, 0x7610, R11 ;  /* 0x00007610ff0b7816 */ /* 0x000fe4000000000b */
[----:B------:R-:W-:Y:S02]  /*24d0*/  LEA.HI.X R7, R10, R46, R7, 0x1, P0 ;  /* 0x0000002e0a077211 */ /* 0x000fe400000f0c07 */
[-C--:B------:R-:W-:Y:S02]  /*24e0*/  ISETP.GE.AND P0, PT, R33, R84.reuse, PT ;  /* 0x000000542100720c */ /* 0x080fe40003f06270 */
[----:B------:R-:W-:-:S02]  /*24f0*/  ISETP.GE.AND P6, PT, R18, R84, PT ;  /* 0x000000541200720c */ /* 0x000fc40003fc6270 */
[----:B------:R-:W-:Y:S02]  /*2500*/  IADD3 R87, R18, 0x60, RZ ;  /* 0x0000006012577810 */ /* 0x000fe40007ffe0ff */
[-C--:B------:R-:W-:Y:S02]  /*2510*/  ISETP.GE.AND P1, PT, R34, R84.reuse, PT ;  /* 0x000000542200720c */ /* 0x080fe40003f26270 */
[-C--:B------:R-:W-:Y:S02]  /*2520*/  ISETP.GE.AND P2, PT, R87, R84.reuse, PT ;  /* 0x000000545700720c */ /* 0x080fe40003f46270 */
[----:B------:R-:W-:Y:S02]  /*2530*/  PRMT R10, RZ, 0x7610, R10 ;  /* 0x00007610ff0a7816 */ /* 0x000fe4000000000a */
[----:B------:R-:W-:Y:S01]  /*2540*/  IADD3 R93, R18, 0x80, RZ ;  /* 0x00000080125d7810 */ /* 0x000fe20007ffe0ff */
[----:B------:R0:W3:Y:S01]  /*2550*/  @!P0 LDG.E.U16 R11, [R6.64+0x40] ;  /* 0x00004004060b8981 */ /* 0x0000e2000c1e1500 */
[----:B------:R-:W-:-:S02]  /*2560*/  ISETP.GE.AND P0, PT, R36, R84, PT ;  /* 0x000000542400720c */ /* 0x000fc40003f06270 */
[C---:B------:R-:W-:Y:S01]  /*2570*/  IADD3 R95, R18.reuse, 0xa0, RZ ;  /* 0x000000a0125f7810 */ /* 0x040fe20007ffe0ff */
[----:B------:R0:W4:Y:S01]  /*2580*/  @!P6 LDG.E.U16 R10, [R6.64] ;  /* 0x00000004060ae981 */ /* 0x000122000c1e1500 */
[----:B------:R-:W-:Y:S02]  /*2590*/  IADD3 R97, R18, 0xc0, RZ ;  /* 0x000000c012617810 */ /* 0x000fe40007ffe0ff */
[----:B------:R-:W-:Y:S02]  /*25a0*/  PRMT R13, RZ, 0x7610, R13 ;  /* 0x00007610ff0d7816 */ /* 0x000fe4000000000d */
[----:B------:R-:W-:Y:S02]  /*25b0*/  PRMT R20, RZ, 0x7610, R20 ;  /* 0x00007610ff147816 */ /* 0x000fe40000000014 */
[----:B------:R-:W-:Y:S02]  /*25c0*/  PRMT R86, RZ, 0x7610, R86 ;  /* 0x00007610ff567816 */ /* 0x000fe40000000056 */
[-C--:B------:R-:W-:Y:S01]  /*25d0*/  ISETP.GE.AND P3, PT, R93, R84.reuse, PT ;  /* 0x000000545d00720c */ /* 0x080fe20003f66270 */
[----:B------:R0:W5:Y:S01]  /*25e0*/  @!P0 LDG.E.U16 R13, [R6.64+0x200] ;  /* 0x00020004060d8981 */ /* 0x000162000c1e1500 */
[----:B------:R-:W-:-:S02]  /*25f0*/  ISETP.GE.AND P4, PT, R95, R84, PT ;  /* 0x000000545f00720c */ /* 0x000fc40003f86270 */
[-C--:B------:R-:W-:Y:S01]  /*2600*/  ISETP.GE.AND P5, PT, R97, R84.reuse, PT ;  /* 0x000000546100720c */ /* 0x080fe20003fa6270 */
[----:B------:R0:W5:Y:S01]  /*2610*/  @!P1 LDG.E.U16 R20, [R6.64+0x80] ;  /* 0x0000800406149981 */ /* 0x000162000c1e1500 */
[-C--:B------:R-:W-:Y:S02]  /*2620*/  ISETP.GE.AND P6, PT, R35, R84.reuse, PT ;  /* 0x000000542300720c */ /* 0x080fe40003fc6270 */
[-C--:B------:R-:W-:Y:S01]  /*2630*/  ISETP.GE.AND P0, PT, R37, R84.reuse, PT ;  /* 0x000000542500720c */ /* 0x080fe20003f06270 */
[----:B------:R0:W5:Y:S01]  /*2640*/  @!P2 LDG.E.U16 R86, [R6.64+0xc0] ;  /* 0x0000c0040656a981 */ /* 0x000162000c1e1500 */
[-C--:B------:R-:W-:Y:S02]  /*2650*/  ISETP.GE.AND P1, PT, R38, R84.reuse, PT ;  /* 0x000000542600720c */ /* 0x080fe40003f26270 */
[----:B------:R-:W-:Y:S02]  /*2660*/  PRMT R88, RZ, 0x7610, R88 ;  /* 0x00007610ff587816 */ /* 0x000fe40000000058 */
[----:B------:R-:W-:-:S02]  /*2670*/  ISETP.GE.AND P2, PT, R39, R84, PT ;  /* 0x000000542700720c */ /* 0x000fc40003f46270 */
[----:B------:R-:W-:Y:S02]  /*2680*/  PRMT R90, RZ, 0x7610, R90 ;  /* 0x00007610ff5a7816 */ /* 0x000fe4000000005a */
[----:B------:R-:W-:Y:S01]  /*2690*/  PRMT R92, RZ, 0x7610, R92 ;  /* 0x00007610ff5c7816 */ /* 0x000fe2000000005c */
[----:B------:R0:W5:Y:S01]  /*26a0*/  @!P3 LDG.E.U16 R88, [R6.64+0x100] ;  /* 0x000100040658b981 */ /* 0x000162000c1e1500 */
[----:B------:R-:W-:Y:S02]  /*26b0*/  PRMT R94, RZ, 0x7610, R94 ;  /* 0x00007610ff5e7816 */ /* 0x000fe4000000005e */
[----:B------:R-:W-:Y:S01]  /*26c0*/  PRMT R21, RZ, 0x7610, R21 ;  /* 0x00007610ff157816 */ /* 0x000fe20000000015 */
[----:B------:R0:W5:Y:S01]  /*26d0*/  @!P4 LDG.E.U16 R90, [R6.64+0x140] ;  /* 0x00014004065ac981 */ /* 0x000162000c1e1500 */
[----:B------:R-:W-:Y:S02]  /*26e0*/  PRMT R96, RZ, 0x7610, R96 ;  /* 0x00007610ff607816 */ /* 0x000fe40000000060 */
[----:B------:R-:W-:Y:S01]  /*26f0*/  PRMT R65, RZ, 0x7610, R65 ;  /* 0x00007610ff417816 */ /* 0x000fe20000000041 */
[----:B------:R0:W5:Y:S04]  /*2700*/  @!P5 LDG.E.U16 R92, [R6.64+0x180] ;  /* 0x00018004065cd981 */ /* 0x000168000c1e1500 */
[----:B------:R0:W5:Y:S04]  /*2710*/  @!P6 LDG.E.U16 R94, [R6.64+0x1c0] ;  /* 0x0001c004065ee981 */ /* 0x000168000c1e1500 */
[----:B------:R0:W5:Y:S01]  /*2720*/  @!P0 LDG.E.U16 R21, [R6.64+0x240] ;  /* 0x0002400406158981 */ /* 0x000162000c1e1500 */
[----:B------:R-:W-:-:S03]  /*2730*/  ISETP.GE.AND P0, PT, R40, R84, PT ;  /* 0x000000542800720c */ /* 0x000fc60003f06270 */
[----:B------:R0:W5:Y:S01]  /*2740*/  @!P1 LDG.E.U16 R96, [R6.64+0x280] ;  /* 0x0002800406609981 */ /* 0x000162000c1e1500 */
[----:B------:R-:W-:-:S03]  /*2750*/  ISETP.GE.AND P1, PT, R41, R84, PT ;  /* 0x000000542900720c */ /* 0x000fc60003f26270 */
[----:B------:R0:W5:Y:S01]  /*2760*/  @!P2 LDG.E.U16 R65, [R6.64+0x2c0] ;  /* 0x0002c0040641a981 */ /* 0x000162000c1e1500 */
[-C--:B------:R-:W-:Y:S02]  /*2770*/  ISETP.GE.AND P2, PT, R42, R84.reuse, PT ;  /* 0x000000542a00720c */ /* 0x080fe40003f46270 */
[-C--:B------:R-:W-:Y:S02]  /*2780*/  ISETP.GE.AND P3, PT, R43, R84.reuse, PT ;  /* 0x000000542b00720c */ /* 0x080fe40003f66270 */
[----:B------:R-:W-:Y:S02]  /*2790*/  PRMT R98, RZ, 0x7610, R98 ;  /* 0x00007610ff627816 */ /* 0x000fe40000000062 */
[----:B------:R-:W-:Y:S02]  /*27a0*/  PRMT R100, RZ, 0x7610, R100 ;  /* 0x00007610ff647816 */ /* 0x000fe40000000064 */
[----:B------:R-:W-:Y:S02]  /*27b0*/  PRMT R89, RZ, 0x7610, R89 ;  /* 0x00007610ff597816 */ /* 0x000fe40000000059 */
[----:B------:R-:W-:Y:S01]  /*27c0*/  PRMT R102, RZ, 0x7610, R102 ;  /* 0x00007610ff667816 */ /* 0x000fe20000000066 */
[----:B------:R0:W5:Y:S04]  /*27d0*/  @!P0 LDG.E.U16 R98, [R6.64+0x300] ;  /* 0x0003000406628981 */ /* 0x000168000c1e1500 */
[----:B------:R0:W5:Y:S04]  /*27e0*/  @!P1 LDG.E.U16 R100, [R6.64+0x340] ;  /* 0x0003400406649981 */ /* 0x000168000c1e1500 */
[----:B------:R0:W5:Y:S04]  /*27f0*/  @!P2 LDG.E.U16 R89, [R6.64+0x380] ;  /* 0x000380040659a981 */ /* 0x000168000c1e1500 */
[----:B------:R0:W5:Y:S01]  /*2800*/  @!P3 LDG.E.U16 R102, [R6.64+0x3c0] ;  /* 0x0003c0040666b981 */ /* 0x000162000c1e1500 */
[----:B------:R-:W-:-:S02]  /*2810*/  ISETP.GE.AND P0, PT, R93, R84, PT ;  /* 0x000000545d00720c */ /* 0x000fc40003f06270 */
[-C--:B------:R-:W-:Y:S02]  /*2820*/  ISETP.GE.AND P1, PT, R95, R84.reuse, PT ;  /* 0x000000545f00720c */ /* 0x080fe40003f26270 */
[-C--:B------:R-:W-:Y:S02]  /*2830*/  ISETP.GE.AND P2, PT, R97, R84.reuse, PT ;  /* 0x000000546100720c */ /* 0x080fe40003f46270 */
[----:B------:R-:W-:Y:S02]  /*2840*/  ISETP.GE.AND P6, PT, R87, R84, PT ;  /* 0x000000545700720c */ /* 0x000fe40003fc6270 */
[----:B------:R-:W-:Y:S02]  /*2850*/  PRMT R112, RZ, 0x7610, R112 ;  /* 0x00007610ff707816 */ /* 0x000fe40000000070 */
[----:B------:R-:W-:Y:S02]  /*2860*/  PRMT R114, RZ, 0x7610, R114 ;  /* 0x00007610ff727816 */ /* 0x000fe40000000072 */
[----:B------:R-:W-:-:S02]  /*2870*/  PRMT R110, RZ, 0x7610, R110 ;  /* 0x00007610ff6e7816 */ /* 0x000fc4000000006e */
[----:B------:R-:W-:Y:S02]  /*2880*/  PRMT R108, RZ, 0x7610, R108 ;  /* 0x00007610ff6c7816 */ /* 0x000fe4000000006c */
[-C--:B------:R-:W-:Y:S02]  /*2890*/  ISETP.GE.AND P4, PT, R33, R84.reuse, PT ;  /* 0x000000542100720c */ /* 0x080fe40003f86270 */
[----:B------:R-:W-:Y:S02]  /*28a0*/  PRMT R128, RZ, 0x7610, R128 ;  /* 0x00007610ff807816 */ /* 0x000fe40000000080 */
[----:B------:R-:W-:Y:S02]  /*28b0*/  ISETP.GE.AND P5, PT, R34, R84, PT ;  /* 0x000000542200720c */ /* 0x000fe40003fa6270 */
        /* <DEDUP_REMOVED lines=9> */
[----:B--2---:R-:W-:Y:S02]  /*2950*/  FMUL.FTZ R91, R4, 1.4426950216293334961 ;  /* 0x3fb8aa3b045b7820 */ /* 0x004fe40000410000 */
[C---:B------:R-:W-:Y:S02]  /*2960*/  FMUL.FTZ R4, R5.reuse, R52 ;  /* 0x0000003405047220 */ /* 0x040fe40000410000 */
[----:B------:R-:W-:Y:S02]  /*2970*/  FMUL.FTZ R8, R5, R50 ;  /* 0x0000003205087220 */ /* 0x000fe40000410000 */
[----:B------:R-:W-:Y:S02]  /*2980*/  FMUL.RZ R99, R4, 0.15915493667125701904 ;  /* 0x3e22f98304637820 */ /* 0x000fe4000040c000 */
[----:B------:R-:W-:Y:S02]  /*2990*/  IMAD R4, R12, c[0x0][0x1c0], RZ ;  /* 0x000070000c047a24 */ /* 0x000fe400078e02ff */
[----:B------:R-:W-:-:S02]  /*29a0*/  FMUL.RZ R14, R8, 0.15915493667125701904 ;  /* 0x3e22f983080e7820 */ /* 0x000fc4000040c000 */
[----:B------:R-:W-:-:S04]  /*29b0*/  IMAD.WIDE.U32 R8, R83, c[0x0][0x1c0], R18 ;  /* 0x0000700053087a25 */ /* 0x000fc800078e0012 */
[----:B0-----:R-:W-:Y:S01]  /*29c0*/  IMAD R7, R83, c[0x0][0x1c4], R4 ;  /* 0x0000710053077a24 */ /* 0x001fe200078e0204 */
[----:B------:R-:W-:-:S04]  /*29d0*/  LEA R6, P3, R8, R45, 0x1 ;  /* 0x0000002d08067211 */ /* 0x000fc800078608ff */
[----:B------:R-:W-:-:S04]  /*29e0*/  IADD3 R4, R9, R7, RZ ;  /* 0x0000000709047210 */ /* 0x000fc80007ffe0ff */
[----:B------:R-:W-:Y:S01]  /*29f0*/  LEA.HI.X R7, R8, R47, R4, 0x1, P3 ;  /* 0x0000002f08077211 */ /* 0x000fe200018f0c04 */
[----:B------:R-:W-:Y:S01]  /*2a00*/  FMUL.FTZ R8, R5, R54 ;  /* 0x0000003605087220 */ /* 0x000fe20000410000 */
[----:B----4-:R0:W-:Y:S01]  /*2a10*/  STS.U16 [R51], R10 ;  /* 0x0000000a33007388 */ /* 0x0101e20000000400 */
[C---:B------:R-:W-:Y:S02]  /*2a20*/  IADD3 R4, R31.reuse, 0x100, RZ ;  /* 0x000001001f047810 */ /* 0x040fe40007ffe0ff */
[----:B------:R-:W-:Y:S01]  /*2a30*/  FMUL.RZ R93, R8, 0.15915493667125701904 ;  /* 0x3e22f983085d7820 */ /* 0x000fe2000040c000 */
[----:B------:R-:W-:Y:S01]  /*2a40*/  IADD3 R8, R31, 0x120, RZ ;  /* 0x000001201f087810 */ /* 0x000fe20007ffe0ff */
[----:B---3--:R-:W-:Y:S01]  /*2a50*/  STS.U16 [R26+0x40], R11 ;  /* 0x0000400b1a007388 */ /* 0x008fe20000000400 */
[-C--:B------:R-:W-:Y:S02]  /*2a60*/  LEA.HI.SX32 R4, R4, R31.reuse, 0x1b ;  /* 0x0000001f04047211 */ /* 0x080fe400078fdaff */
[----:B------:R-:W-:-:S02]  /*2a70*/  LEA.HI.SX32 R8, R8, R31, 0x1b ;  /* 0x0000001f08087211 */ /* 0x000fc400078fdaff */
[C---:B0-----:R-:W-:Y:S01]  /*2a80*/  IADD3 R10, R31.reuse, 0x140, RZ ;  /* 0x000001401f0a7810 */ /* 0x041fe20007ffe0ff */
[----:B-----5:R0:W-:Y:S01]  /*2a90*/  STS.U16 [R53+0x80], R20 ;  /* 0x0000801435007388 */ /* 0x0201e20000000400 */
[----:B------:R-:W-:Y:S02]  /*2aa0*/  SHF.L.U32 R4, R4, 0x1, RZ ;  /* 0x0000000104047819 */ /* 0x000fe400000006ff */
[----:B------:R-:W-:Y:S01]  /*2ab0*/  LEA.HI.SX32 R9, R10, R31, 0x1b ;  /* 0x0000001f0a097211 */ /* 0x000fe200078fdaff */
[----:B------:R1:W-:Y:S01]  /*2ac0*/  STS.U16 [R55+0xc0], R86 ;  /* 0x0000c05637007388 */ /* 0x0003e20000000400 */
[----:B0-----:R-:W-:Y:S01]  /*2ad0*/  IADD3 R20, R31, 0x160, RZ ;  /* 0x000001601f147810 */ /* 0x001fe20007ffe0ff */
[----:B------:R-:W-:-:S03]  /*2ae0*/  IMAD.SHL.U32 R8, R8, 0x2, RZ ;  /* 0x0000000208087824 */ /* 0x000fc600078e00ff */
[----:B------:R-:W-:Y:S01]  /*2af0*/  LEA.HI.SX32 R10, R20, R31, 0x1b ;  /* 0x0000001f140a7211 */ /* 0x000fe200078fdaff */
[----:B------:R-:W-:Y:S01]  /*2b00*/  STS.U16 [R63+0x100], R88 ;  /* 0x000100583f007388 */ /* 0x000fe20000000400 */
[----:B------:R-:W-:Y:S01]  /*2b10*/  SHF.L.U32 R9, R9, 0x1, RZ ;  /* 0x0000000109097819 */ /* 0x000fe200000006ff */
[----:B------:R-:W-:Y:S01]  /*2b20*/  FMUL.FTZ R11, R5, R56 ;  /* 0x00000038050b7220 */ /* 0x000fe20000410000 */
[----:B------:R-:W-:Y:S01]  /*2b30*/  SHF.L.U32 R10, R10, 0x1, RZ ;  /* 0x000000010a0a7819 */ /* 0x000fe200000006ff */
[----:B------:R-:W-:Y:S01]  /*2b40*/  STS.U16 [R57+0x140], R90 ;  /* 0x0001405a39007388 */ /* 0x000fe20000000400 */
[----:B------:R-:W-:-:S03]  /*2b50*/  IADD3 R20, R31, 0x180, RZ ;  /* 0x000001801f147810 */ /* 0x000fc60007ffe0ff */
[----:B------:R0:W-:Y:S04]  /*2b60*/  STS.U16 [R61+0x180], R92 ;  /* 0x0001805c3d007388 */ /* 0x0001e80000000400 */
[----:B------:R-:W-:Y:S04]  /*2b70*/  STS.U16 [R59+0x1c0], R94 ;  /* 0x0001c05e3b007388 */ /* 0x000fe80000000400 */
[----:B------:R2:W-:Y:S01]  /*2b80*/  STS.U16 [R4+0x200], R13 ;  /* 0x0002000d04007388 */ /* 0x0005e20000000400 */
[----:B-1----:R-:W-:Y:S01]  /*2b90*/  IADD3 R86, R31, 0x1a0, RZ ;  /* 0x000001a01f567810 */ /* 0x002fe20007ffe0ff */
[----:B0-----:R-:W-:-:S02]  /*2ba0*/  FMUL.RZ R61, R11, 0.15915493667125701904 ;  /* 0x3e22f9830b3d7820 */ /* 0x001fc4000040c000 */
[----:B------:R-:W-:Y:S01]  /*2bb0*/  STS.U16 [R8+0x240], R21 ;  /* 0x0002401508007388 */ /* 0x000fe20000000400 */
[----:B------:R-:W-:-:S03]  /*2bc0*/  LEA.HI.SX32 R11, R20, R31, 0x1b ;  /* 0x0000001f140b7211 */ /* 0x000fc600078fdaff */
[----:B------:R-:W-:Y:S01]  /*2bd0*/  STS.U16 [R9+0x280], R96 ;  /* 0x0002806009007388 */ /* 0x000fe20000000400 */
[----:B------:R-:W-:-:S03]  /*2be0*/  IADD3 R20, R31, 0x1c0, RZ ;  /* 0x000001c01f147810 */ /* 0x000fc60007ffe0ff */
[----:B------:R0:W-:Y:S01]  /*2bf0*/  STS.U16 [R10+0x2c0], R65 ;  /* 0x0002c0410a007388 */ /* 0x0001e20000000400 */
[----:B------:R-:W-:Y:S02]  /*2c00*/  IADD3 R88, R31, 0x1e0, RZ ;  /* 0x000001e01f587810 */ /* 0x000fe40007ffe0ff */
[-C--:B--2---:R-:W-:Y:S02]  /*2c10*/  LEA.HI.SX32 R13, R86, R31.reuse, 0x1b ;  /* 0x0000001f560d7211 */ /* 0x084fe400078fdaff */
[-C--:B------:R-:W-:Y:S01]  /*2c20*/  LEA.HI.SX32 R20, R20, R31.reuse, 0x1b ;  /* 0x0000001f14147211 */ /* 0x080fe200078fdaff */
[----:B0-----:R-:W0:Y:S01]  /*2c30*/  S2R R65, SR_TID.X ;  /* 0x0000000000417919 */ /* 0x001e220000002100 */
[----:B------:R-:W-:Y:S01]  /*2c40*/  LEA.HI.SX32 R21, R88, R31, 0x1b ;  /* 0x0000001f58157211 */ /* 0x000fe200078fdaff */
[----:B------:R-:W-:Y:S01]  /*2c50*/  IMAD.SHL.U32 R11, R11, 0x2, RZ ;  /* 0x000000020b0b7824 */ /* 0x000fe200078e00ff */
[----:B------:R-:W-:Y:S02]  /*2c60*/  SHF.L.U32 R13, R13, 0x1, RZ ;  /* 0x000000010d0d7819 */ /* 0x000fe400000006ff */
[----:B------:R-:W-:Y:S01]  /*2c70*/  SHF.L.U32 R20, R20, 0x1, RZ ;  /* 0x0000000114147819 */ /* 0x000fe200000006ff */
[----:B------:R-:W-:Y:S01]  /*2c80*/  IMAD.SHL.U32 R21, R21, 0x2, RZ ;  /* 0x0000000215157824 */ /* 0x000fe200078e00ff */
[----:B------:R-:W-:Y:S01]  /*2c90*/  STS.U16 [R11+0x300], R98 ;  /* 0x000300620b007388 */ /* 0x000fe20000000400 */
[----:B------:R-:W-:-:S03]  /*2ca0*/  ISETP.GE.AND P3, PT, R18, R84, PT ;  /* 0x000000541200720c */ /* 0x000fc60003f66270 */
[----:B------:R-:W-:Y:S04]  /*2cb0*/  STS.U16 [R13+0x340], R100 ;  /* 0x000340640d007388 */ /* 0x000fe80000000400 */
[----:B------:R1:W-:Y:S04]  /*2cc0*/  STS.U16 [R20+0x380], R89 ;  /* 0x0003805914007388 */ /* 0x0003e80000000400 */
[----:B------:R-:W-:Y:S01]  /*2cd0*/  STS.U16 [R21+0x3c0], R102 ;  /* 0x0003c06615007388 */ /* 0x000fe20000000400 */
[----:B------:R-:W-:-:S06]  /*2ce0*/  NOP ;  /* 0x0000000000007918 */ /* 0x000fcc0000000000 */
[----:B------:R2:W3:Y:S01]  /*2cf0*/  @!P1 LDG.E.U16 R112, [R6.64+0x140] ;  /* 0x0001400406709981 */ /* 0x0004e2000c1e1500 */
[----:B------:R-:W-:Y:S01]  /*2d00*/  ISETP.GE.AND P1, PT, R37, R84, PT ;  /* 0x000000542500720c */ /* 0x000fe20003f26270 */
[----:B------:R-:W-:Y:S02]  /*2d10*/  FMUL.FTZ R55, R5, R58 ;  /* 0x0000003a05377220 */ /* 0x000fe40000410000 */
[----:B------:R2:W4:Y:S01]  /*2d20*/  @!P2 LDG.E.U16 R114, [R6.64+0x180] ;  /* 0x000180040672a981 */ /* 0x000522000c1e1500 */
[----:B------:R-:W-:Y:S01]  /*2d30*/  FMUL.FTZ R59, R91, R56 ;  /* 0x000000385b3b7220 */ /* 0x000fe20000410000 */
[-C--:B------:R-:W-:Y:S01]  /*2d40*/  ISETP.GE.AND P2, PT, R38, R84.reuse, PT ;  /* 0x000000542600720c */ /* 0x080fe20003f46270 */
[----:B------:R-:W-:Y:S01]  /*2d50*/  FMUL.RZ R63, R55, 0.15915493667125701904 ;  /* 0x3e22f983373f7820 */ /* 0x000fe2000040c000 */
[----:B------:R2:W5:Y:S01]  /*2d60*/  @!P6 LDG.E.U16 R110, [R6.64+0xc0] ;  /* 0x0000c004066ee981 */ /* 0x000562000c1e1500 */
[-C--:B------:R-:W-:Y:S01]  /*2d70*/  ISETP.GE.AND P6, PT, R35, R84.reuse, PT ;  /* 0x000000542300720c */ /* 0x080fe20003fc6270 */
[----:B------:R-:W-:Y:S01]  /*2d80*/  MUFU.SIN R85, R14 ;  /* 0x0000000e00557308 */ /* 0x000fe20000000400 */
[----:B0-----:R-:W-:Y:S01]  /*2d90*/  SHF.L.U32 R105, R65, 0x3, RZ ;  /* 0x0000000341697819 */ /* 0x001fe200000006ff */
[----:B------:R2:W3:Y:S01]  /*2da0*/  @!P0 LDG.E.U16 R108, [R6.64+0x100] ;  /* 0x00010004066c8981 */ /* 0x0004e2000c1e1500 */
[----:B------:R-:W-:-:S02]  /*2db0*/  ISETP.GE.AND P0, PT, R36, R84, PT ;  /* 0x000000542400720c */ /* 0x000fc40003f06270 */
[----:B------:R-:W-:Y:S01]  /*2dc0*/  PRMT R55, RZ, 0x7610, R55 ;  /* 0x00007610ff377816 */ /* 0x000fe20000000037 */
[----:B------:R2:W3:Y:S02]  /*2dd0*/  @!P3 LDG.E.U16 R128, [R6.64] ;  /* 0x000000040680b981 */ /* 0x0004e4000c1e1500 */
[----:B------:R-:W-:Y:S01]  /*2de0*/  MUFU.COS R15, R14 ;  /* 0x0000000e000f7308 */ /* 0x000fe20000000000 */
[-C--:B------:R-:W-:Y:S01]  /*2df0*/  ISETP.GE.AND P3, PT, R39, R84.reuse, PT ;  /* 0x000000542700720c */ /* 0x080fe20003f66270 */
[----:B------:R2:W3:Y:S04]  /*2e00*/  @!P1 LDG.E.U16 R119, [R6.64+0x240] ;  /* 0x0002400406779981 */ /* 0x0004e8000c1e1500 */
[----:B------:R2:W3:Y:S02]  /*2e10*/  @!P4 LDG.E.U16 R55, [R6.64+0x40] ;  /* 0x000040040637c981 */ /* 0x0004e4000c1e1500 */
[----:B------:R-:W-:Y:S01]  /*2e20*/  MUFU.SIN R12, R99 ;  /* 0x00000063000c7308 */ /* 0x000fe20000000400 */
[----:B------:R-:W-:Y:S01]  /*2e30*/  ISETP.GE.AND P4, PT, R40, R84, PT ;  /* 0x000000542800720c */ /* 0x000fe20003f86270 */
[----:B------:R2:W3:Y:S04]  /*2e40*/  @!P2 LDG.E.U16 R118, [R6.64+0x280] ;  /* 0x000280040676a981 */ /* 0x0004e8000c1e1500 */
[----:B------:R2:W3:Y:S02]  /*2e50*/  @!P5 LDG.E.U16 R124, [R6.64+0x80] ;  /* 0x00008004067cd981 */ /* 0x0004e4000c1e1500 */
[----:B------:R-:W-:Y:S02]  /*2e60*/  MUFU.COS R14, R99 ;  /* 0x00000063000e7308 */ /* 0x000fe40000000000 */
[----:B------:R2:W3:Y:S04]  /*2e70*/  @!P6 LDG.E.U16 R116, [R6.64+0x1c0] ;  /* 0x0001c0040674e981 */ /* 0x0004e8000c1e1500 */
[----:B------:R2:W3:Y:S02]  /*2e80*/  @!P0 LDG.E.U16 R109, [R6.64+0x200] ;  /* 0x00020004066d8981 */ /* 0x0004e4000c1e1500 */
[----:B------:R0:W-:Y:S02]  /*2e90*/  MUFU.EX2 R86, R59 ;  /* 0x0000003b00567308 */ /* 0x0001e40000000800 */
[----:B------:R2:W3:Y:S04]  /*2ea0*/  @!P3 LDG.E.U16 R117, [R6.64+0x2c0] ;  /* 0x0002c0040675b981 */ /* 0x0004e8000c1e1500 */
[----:B------:R2:W3:Y:S02]  /*2eb0*/  @!P4 LDG.E.U16 R122, [R6.64+0x300] ;  /* 0x00030004067ac981 */ /* 0x0004e4000c1e1500 */
[----:B------:R-:W-:Y:S01]  /*2ec0*/  MUFU.SIN R97, R63 ;  /* 0x0000003f00617308 */ /* 0x000fe20000000400 */
[----:B0-----:R-:W-:-:S07]  /*2ed0*/  SHF.L.U32 R59, R31, 0x4, RZ ;  /* 0x000000041f3b7819 */ /* 0x001fce00000006ff */
[----:B------:R0:W-:Y:S01]  /*2ee0*/  MUFU.COS R99, R63 ;  /* 0x0000003f00637308 */ /* 0x0001e20000000000 */
[----:B-1----:R-:W-:Y:S02]  /*2ef0*/  LEA.HI.SX32 R89, R59, R59, 0x1b ;  /* 0x0000003b3b597211 */ /* 0x002fe400078fdaff */
[----:B0-----:R-:W-:-:S05]  /*2f00*/  IADD3 R63, R105, 0x1, RZ ;  /* 0x00000001693f7810 */ /* 0x001fca0007ffe0ff */
[----:B------:R-:W-:Y:S01]  /*2f10*/  MUFU.SIN R57, R61 ;  /* 0x0000003d00397308 */ /* 0x000fe20000000400 */
[----:B------:R-:W-:Y:S02]  /*2f20*/  ISETP.GE.U32.AND P1, PT, R63, R48, PT ;  /* 0x000000303f00720c */ /* 0x000fe40003f26070 */
[----:B------:R-:W-:Y:S01]  /*2f30*/  IADD3 R63, R105, 0x2, RZ ;  /* 0x00000002693f7810 */ /* 0x000fe20007ffe0ff */
[----:B------:R-:W-:-:S04]  /*2f40*/  FMUL.FTZ R59, R91, R58 ;  /* 0x0000003a5b3b7220 */ /* 0x000fc80000410000 */
[----:B------:R0:W-:Y:S01]  /*2f50*/  MUFU.COS R95, R61 ;  /* 0x0000003d005f7308 */ /* 0x0001e20000000000 */
[----:B------:R-:W-:Y:S01]  /*2f60*/  IMAD.SHL.U32 R89, R89, 0x2, RZ ;  /* 0x0000000259597824 */ /* 0x000fe200078e00ff */
[----:B------:R-:W-:Y:S02]  /*2f70*/  ISETP.GE.U32.AND P2, PT, R63, R48, PT ;  /* 0x000000303f00720c */ /* 0x000fe40003f46070 */
[-C--:B------:R-:W-:Y:S02]  /*2f80*/  ISETP.GE.AND P5, PT, R41, R84.reuse, PT ;  /* 0x000000542900720c */ /* 0x080fe40003fa6270 */
[----:B------:R-:W-:Y:S01]  /*2f90*/  ISETP.GE.AND P6, PT, R42, R84, PT ;  /* 0x000000542a00720c */ /* 0x000fe20003fc6270 */
[----:B0-----:R-:W-:Y:S01]  /*2fa0*/  FMUL.FTZ R61, R5, R60 ;  /* 0x0000003c053d7220 */ /* 0x001fe20000410000 */
[----:B------:R-:W-:Y:S01]  /*2fb0*/  ISETP.GE.AND P0, PT, R43, R84, PT ;  /* 0x000000542b00720c */ /* 0x000fe20003f06270 */
[----:B------:R-:W-:Y:S01]  /*2fc0*/  FMUL.FTZ R84, R91, R60 ;  /* 0x0000003c5b547220 */ /* 0x000fe20000410000 */
[----:B------:R-:W-:Y:S01]  /*2fd0*/  IADD3 R63, R105, 0x3, RZ ;  /* 0x00000003693f7810 */ /* 0x000fe20007ffe0ff */
[----:B------:R-:W-:Y:S01]  /*2fe0*/  FMUL.RZ R61, R61, 0.15915493667125701904 ;  /* 0x3e22f9833d3d7820 */ /* 0x000fe2000040c000 */
[----:B------:R0:W-:Y:S02]  /*2ff0*/  MUFU.EX2 R94, R59 ;  /* 0x0000003b005e7308 */ /* 0x0001e40000000800 */
[----:B------:R-:W-:Y:S01]  /*3000*/  ISETP.GE.U32.AND P3, PT, R63, R48, PT ;  /* 0x000000303f00720c */ /* 0x000fe20003f66070 */
[----:B------:R-:W-:Y:S01]  /*3010*/  FMUL.FTZ R87, R91, R52 ;  /* 0x000000345b577220 */ /* 0x000fe20000410000 */
[----:B------:R-:W-:Y:S01]  /*3020*/  IADD3 R63, R105, 0x4, RZ ;  /* 0x00000004693f7810 */ /* 0x000fe20007ffe0ff */
[----:B------:R-:W-:Y:S01]  /*3030*/  FMUL.FTZ R53, R91, R54 ;  /* 0x000000365b357220 */ /* 0x000fe20000410000 */
[----:B------:R2:W3:Y:S02]  /*3040*/  @!P5 LDG.E.U16 R120, [R6.64+0x340] ;  /* 0x000340040678d981 */ /* 0x0004e4000c1e1500 */
[----:B------:R1:W-:Y:S02]  /*3050*/  MUFU.EX2 R96, R84 ;  /* 0x0000005400607308 */ /* 0x0003e40000000800 */
[----:B0-----:R-:W0:Y:S01]  /*3060*/  LDS.U16 R59, [R89] ;  /* 0x00000000593b7984 */ /* 0x001e220000000400 */
[----:B------:R-:W-:Y:S01]  /*3070*/  ISETP.GE.U32.AND P4, PT, R63, R48, PT ;  /* 0x000000303f00720c */ /* 0x000fe20003f86070 */
[----:B------:R-:W-:-:S02]  /*3080*/  FMUL.FTZ R63, R5, R64 ;  /* 0x00000040053f7220 */ /* 0x000fc40000410000 */
[----:B------:R-:W-:Y:S01]  /*3090*/  FMUL.FTZ R82, R91, R50 ;  /* 0x000000325b527220 */ /* 0x000fe20000410000 */
[----:B------:R2:W3:Y:S01]  /*30a0*/  @!P0 LDG.E.U16 R126, [R6.64+0x3c0] ;  /* 0x0003c004067e8981 */ /* 0x0004e2000c1e1500 */
[----:B------:R-:W-:Y:S01]  /*30b0*/  MUFU.SIN R103, R61 ;  /* 0x0000003d00677308 */ /* 0x000fe20000000400 */
[----:B-1----:R-:W-:-:S07]  /*30c0*/  FMUL.FTZ R84, R5, R62 ;  /* 0x0000003e05547220 */ /* 0x002fce0000410000 */
[----:B------:R1:W-:Y:S01]  /*30d0*/  MUFU.COS R101, R61 ;  /* 0x0000003d00657308 */ /* 0x0003e20000000000 */
[----:B------:R-:W-:Y:S02]  /*30e0*/  FMUL.RZ R92, R84, 0.15915493667125701904 ;  /* 0x3e22f983545c7820 */ /* 0x000fe4000040c000 */
[----:B------:R-:W-:Y:S04]  /*30f0*/  LDS.U16 R84, [R89+0x6] ;  /* 0x0000060059547984 */ /* 0x000fe80000000400 */
[----:B-1----:R-:W1:Y:S01]  /*3100*/  LDS.U16 R61, [R89+0x2] ;  /* 0x00000200593d7984 */ /* 0x002e620000000400 */
[----:B------:R-:W-:-:S03]  /*3110*/  FMUL.RZ R100, R63, 0.15915493667125701904 ;  /* 0x3e22f9833f647820 */ /* 0x000fc6000040c000 */
[----:B------:R-:W1:Y:S01]  /*3120*/  LDS.U16 R63, [R89+0x4] ;  /* 0x00000400593f7984 */ /* 0x000e620000000400 */
[----:B------:R-:W0:Y:S01]  /*3130*/  MUFU.EX2 R87, R87 ;  /* 0x0000005700577308 */ /* 0x000e220000000800 */
[----:B------:R-:W-:Y:S01]  /*3140*/  PRMT R5, RZ, 0x7610, R5 ;  /* 0x00007610ff057816 */ /* 0x000fe20000000005 */
[C---:B------:R-:W-:Y:S02]  /*3150*/  FMUL.FTZ R88, R91.reuse, R62 ;  /* 0x0000003e5b587220 */ /* 0x040fe40000410000 */
[----:B------:R-:W-:-:S04]  /*3160*/  FMUL.FTZ R90, R91, R64 ;  /* 0x000000405b5a7220 */ /* 0x000fc80000410000 */
[----:B------:R-:W-:Y:S01]  /*3170*/  MUFU.COS R26, R93 ;  /* 0x0000005d001a7308 */ /* 0x000fe20000000000 */
[----:B------:R-:W-:Y:S01]  /*3180*/  IADD3 R91, R105, 0x5, RZ ;  /* 0x00000005695b7810 */ /* 0x000fe20007ffe0ff */
[----:B------:R2:W3:Y:S06]  /*3190*/  @!P6 LDG.E.U16 R5, [R6.64+0x380] ;  /* 0x000380040605e981 */ /* 0x0004ec000c1e1500 */
[----:B------:R-:W1:Y:S01]  /*31a0*/  MUFU.EX2 R53, R53 ;  /* 0x0000003500357308 */ /* 0x000e620000000800 */
[----:B0-----:R-:W-:-:S07]  /*31b0*/  PRMT R59, RZ, 0x5410, R59 ;  /* 0x00005410ff3b7816 */ /* 0x001fce000000003b */
[----:B------:R-:W0:Y:S01]  /*31c0*/  MUFU.EX2 R82, R82 ;  /* 0x0000005200527308 */ /* 0x000e220000000800 */
[----:B--2---:R-:W2:Y:S01]  /*31d0*/  LDS.U16 R6, [R89+0x8] ;  /* 0x0000080059067984 */ /* 0x004ea20000000400 */
[----:B------:R-:W-:-:S06]  /*31e0*/  ISETP.GE.U32.AND P5, PT, R91, R48, PT ;  /* 0x000000305b00720c */ /* 0x000fcc0003fa6070 */
[----:B------:R-:W0:Y:S01]  /*31f0*/  MUFU.SIN R51, R93 ;  /* 0x0000005d00337308 */ /* 0x000e220000000400 */
[----:B------:R-:W-:Y:S01]  /*3200*/  IADD3 R91, R105, 0x6, RZ ;  /* 0x00000006695b7810 */ /* 0x000fe20007ffe0ff */
[----:B------:R-:W-:Y:S01]  /*3210*/  FMUL.FTZ R59, R74, R59 ;  /* 0x0000003b4a3b7220 */ /* 0x000fe20000410000 */
[----:B-1----:R-:W-:Y:S01]  /*3220*/  PRMT R61, RZ, 0x5410, R61 ;  /* 0x00005410ff3d7816 */ /* 0x002fe2000000003d */
[----:B------:R-:W-:Y:S01]  /*3230*/  FMUL.FTZ R12, R87, R12 ;  /* 0x0000000c570c7220 */ /* 0x000fe20000410000 */
[-C--:B------:R-:W-:Y:S01]  /*3240*/  ISETP.GE.U32.AND P0, PT, R105, R48.reuse, PT ;  /* 0x000000306900720c */ /* 0x080fe20003f06070 */
[----:B------:R-:W1:Y:S01]  /*3250*/  LDS.U16 R7, [R89+0xa] ;  /* 0x00000a0059077984 */ /* 0x000e620000000400 */
[----:B------:R-:W-:Y:S01]  /*3260*/  FMUL.FTZ R101, R96, R101 ;  /* 0x0000006560657220 */ /* 0x000fe20000410000 */
[----:B------:R-:W-:Y:S01]  /*3270*/  PRMT R84, RZ, 0x5410, R84 ;  /* 0x00005410ff547816 */ /* 0x000fe20000000054 */
[----:B------:R-:W-:Y:S01]  /*3280*/  FMUL.FTZ R61, R74, R61 ;  /* 0x0000003d4a3d7220 */ /* 0x000fe20000410000 */
[----:B------:R-:W-:Y:S01]  /*3290*/  ISETP.GE.U32.AND P6, PT, R91, R48, PT ;  /* 0x000000305b00720c */ /* 0x000fe20003fc6070 */
[----:B------:R-:W-:Y:S01]  /*32a0*/  FMUL.FTZ R104, R87, R14 ;  /* 0x0000000e57687220 */ /* 0x000fe20000410000 */
[----:B------:R-:W-:Y:S01]  /*32b0*/  FSEL R91, R59, RZ, !P0 ;  /* 0x000000ff3b5b7208 */ /* 0x000fe20004000000 */
[----:B------:R-:W-:Y:S01]  /*32c0*/  FMUL.FTZ R96, R96, R103 ;  /* 0x0000006760607220 */ /* 0x000fe20000410000 */
[----:B------:R-:W-:Y:S01]  /*32d0*/  FSEL R103, R12, RZ, !P1 ;  /* 0x000000ff0c677208 */ /* 0x000fe20004800000 */
[----:B------:R-:W-:Y:S01]  /*32e0*/  FMUL.FTZ R102, R53, R26 ;  /* 0x0000001a35667220 */ /* 0x000fe20000410000 */
[----:B------:R-:W-:Y:S01]  /*32f0*/  PRMT R26, RZ, 0x5410, R63 ;  /* 0x00005410ff1a7816 */ /* 0x000fe2000000003f */
[----:B------:R-:W-:Y:S01]  /*3300*/  MUFU.SIN R111, R92 ;  /* 0x0000005c006f7308 */ /* 0x000fe20000000400 */
[----:B0-----:R-:W-:Y:S01]  /*3310*/  FMUL.FTZ R15, R82, R15 ;  /* 0x0000000f520f7220 */ /* 0x001fe20000410000 */
[----:B------:R-:W-:Y:S01]  /*3320*/  FSEL R104, R104, 1, !P1 ;  /* 0x3f80000068687808 */ /* 0x000fe20004800000 */
[----:B------:R-:W-:-:S02]  /*3330*/  FMUL.FTZ R84, R75, R84 ;  /* 0x000000544b547220 */ /* 0x000fc40000410000 */
[----:B------:R-:W-:-:S03]  /*3340*/  FMUL.FTZ R51, R53, R51 ;  /* 0x0000003335337220 */ /* 0x000fc60000410000 */
[----:B------:R0:W-:Y:S01]  /*3350*/  MUFU.COS R113, R92 ;  /* 0x0000005c00717308 */ /* 0x0001e20000000000 */
[----:B------:R-:W-:Y:S01]  /*3360*/  FMUL.FTZ R85, R82, R85 ;  /* 0x0000005552557220 */ /* 0x000fe20000410000 */
[----:B------:R-:W-:Y:S01]  /*3370*/  IADD3 R105, R105, 0x7, RZ ;  /* 0x0000000769697810 */ /* 0x000fe20007ffe0ff */
[----:B------:R-:W-:Y:S01]  /*3380*/  FMUL.FTZ R53, R91, R103 ;  /* 0x000000675b357220 */ /* 0x000fe20000410000 */
[----:B------:R-:W1:Y:S01]  /*3390*/  LDS.U16 R12, [R89+0xc] ;  /* 0x00000c00590c7984 */ /* 0x000e620000000400 */
[----:B------:R-:W-:-:S03]  /*33a0*/  FMUL.FTZ R26, R75, R26 ;  /* 0x0000001a4b1a7220 */ /* 0x000fc60000410000 */
[----:B------:R2:W-:Y:S01]  /*33b0*/  MUFU.EX2 R115, R90 ;  /* 0x0000005a00737308 */ /* 0x0005e20000000800 */
[----:B0-----:R-:W-:Y:S01]  /*33c0*/  FSEL R92, R61, RZ, !P0 ;  /* 0x000000ff3d5c7208 */ /* 0x001fe20004000000 */
[----:B------:R-:W0:Y:S01]  /*33d0*/  LDS.U16 R14, [R89+0xe] ;  /* 0x00000e00590e7984 */ /* 0x000e220000000400 */
[----:B------:R-:W-:Y:S02]  /*33e0*/  FSEL R93, R15, 1, !P0 ;  /* 0x3f8000000f5d7808 */ /* 0x000fe40004000000 */
[----:B------:R-:W-:Y:S01]  /*33f0*/  FSEL R106, R84, RZ, !P1 ;  /* 0x000000ff546a7208 */ /* 0x000fe20004800000 */
[C---:B------:R-:W-:Y:S02]  /*3400*/  FMUL.FTZ R15, R92.reuse, R103 ;  /* 0x000000675c0f7220 */ /* 0x040fe40000410000 */
[----:B------:R-:W-:Y:S01]  /*3410*/  FFMA.FTZ R53, R92, R104, R53 ;  /* 0x000000685c357223 */ /* 0x000fe20000010035 */
[----:B------:R-:W1:Y:S01]  /*3420*/  MUFU.EX2 R88, R88 ;  /* 0x0000005800587308 */ /* 0x000e620000000800 */
[----:B--2---:R-:W-:-:S02]  /*3430*/  FSEL R90, R85, RZ, !P0 ;  /* 0x000000ff555a7208 */ /* 0x004fc40004000000 */
[----:B------:R-:W-:Y:S01]  /*3440*/  ISETP.GE.U32.AND P0, PT, R105, R48, PT ;  /* 0x000000306900720c */ /* 0x000fe20003f06070 */
[----:B------:R-:W-:Y:S01]  /*3450*/  FADD.FTZ R59, R106, R53 ;  /* 0x000000356a3b7221 */ /* 0x000fe20000010000 */
[----:B------:R-:W-:Y:S02]  /*3460*/  FSEL R105, R51, RZ, !P2 ;  /* 0x000000ff33697208 */ /* 0x000fe40005000000 */
[----:B------:R-:W-:Y:S01]  /*3470*/  FSEL R107, R26, RZ, !P1 ;  /* 0x000000ff1a6b7208 */ /* 0x000fe20004800000 */
[----:B------:R-:W-:Y:S01]  /*3480*/  FFMA.FTZ R26, R91, R104, -R15 ;  /* 0x000000685b1a7223 */ /* 0x000fe2000001080f */
[----:B------:R-:W2:Y:S01]  /*3490*/  MUFU.COS R98, R100 ;  /* 0x0000006400627308 */ /* 0x000ea20000000000 */
[----:B------:R-:W-:Y:S01]  /*34a0*/  FMUL.FTZ R51, R93, R103 ;  /* 0x000000675d337220 */ /* 0x000fe20000410000 */
[----:B------:R-:W-:Y:S01]  /*34b0*/  FSEL R102, R102, 1, !P2 ;  /* 0x3f80000066667808 */ /* 0x000fe20005000000 */
[----:B------:R-:W-:Y:S02]  /*34c0*/  FADD.FTZ R26, R107, R26 ;  /* 0x0000001a6b1a7221 */ /* 0x000fe40000010000 */
[----:B------:R-:W-:-:S03]  /*34d0*/  FMUL.FTZ R61, R105, R59 ;  /* 0x0000003b693d7220 */ /* 0x000fc60000410000 */
[----:B------:R-:W0:Y:S01]  /*34e0*/  MUFU.SIN R82, R100 ;  /* 0x0000006400527308 */ /* 0x000e220000000400 */
[C---:B------:R-:W-:Y:S02]  /*34f0*/  FMUL.FTZ R15, R90.reuse, R103 ;  /* 0x000000675a0f7220 */ /* 0x040fe40000410000 */
[----:B------:R-:W-:Y:S02]  /*3500*/  FFMA.FTZ R53, R90, R104, R51 ;  /* 0x000000685a357223 */ /* 0x000fe40000010033 */
[-C--:B------:R-:W-:Y:S02]  /*3510*/  FMUL.FTZ R51, R105, R26.reuse ;  /* 0x0000001a69337220 */ /* 0x080fe40000410000 */
[----:B------:R-:W-:Y:S02]  /*3520*/  FFMA.FTZ R61, R102, R26, -R61 ;  /* 0x0000001a663d7223 */ /* 0x000fe4000001083d */
[----:B------:R-:W-:Y:S02]  /*3530*/  FMUL.FTZ R57, R86, R57 ;  /* 0x0000003956397220 */ /* 0x000fe40000410000 */
[----:B------:R-:W-:-:S02]  /*3540*/  FFMA.FTZ R26, R93, R104, -R15 ;  /* 0x000000685d1a7223 */ /* 0x000fc4000001080f */
[----:B------:R-:W-:Y:S02]  /*3550*/  FMUL.FTZ R15, R105, R53 ;  /* 0x00000035690f7220 */ /* 0x000fe40000410000 */
[C---:B-1----:R-:W-:Y:S02]  /*3560*/  FMUL.FTZ R113, R88.reuse, R113 ;  /* 0x0000007158717220 */ /* 0x042fe40000410000 */
[----:B------:R-:W-:Y:S01]  /*3570*/  FMUL.FTZ R111, R88, R111 ;  /* 0x0000006f586f7220 */ /* 0x000fe20000410000 */
[----:B------:R-:W-:Y:S01]  /*3580*/  FSEL R88, R57, RZ, !P3 ;  /* 0x000000ff39587208 */ /* 0x000fe20005800000 */
[----:B------:R-:W-:Y:S02]  /*3590*/  FFMA.FTZ R57, R102, R26, -R15 ;  /* 0x0000001a66397223 */ /* 0x000fe4000001080f */
[----:B------:R-:W1:Y:S01]  /*35a0*/  LDS.U16 R15, [R89+0x10] ;  /* 0x00001000590f7984 */ /* 0x000e620000000400 */
[C---:B--2---:R-:W-:Y:S02]  /*35b0*/  FMUL.FTZ R121, R115.reuse, R98 ;  /* 0x0000006273797220 */ /* 0x044fe40000410000 */
[----:B0-----:R-:W-:-:S02]  /*35c0*/  FMUL.FTZ R115, R115, R82 ;  /* 0x0000005273737220 */ /* 0x001fc40000410000 */
[----:B------:R-:W-:Y:S01]  /*35d0*/  FFMA.FTZ R82, R102, R59, R51 ;  /* 0x0000003b66527223 */ /* 0x000fe20000010033 */
[----:B------:R-:W-:Y:S02]  /*35e0*/  PRMT R51, RZ, 0x5410, R6 ;  /* 0x00005410ff337816 */ /* 0x000fe40000000006 */
[----:B------:R-:W0:Y:S01]  /*35f0*/  LDS.U16 R6, [R89+0x12] ;  /* 0x0000120059067984 */ /* 0x000e220000000400 */
[----:B------:R-:W-:Y:S02]  /*3600*/  PRMT R7, RZ, 0x5410, R7 ;  /* 0x00005410ff077816 */ /* 0x000fe40000000007 */
[----:B------:R-:W-:Y:S02]  /*3610*/  FMUL.FTZ R51, R76, R51 ;  /* 0x000000334c337220 */ /* 0x000fe40000410000 */
[----:B------:R-:W-:Y:S02]  /*3620*/  FMUL.FTZ R87, R86, R95 ;  /* 0x0000005f56577220 */ /* 0x000fe40000410000 */
[----:B------:R-:W-:Y:S01]  /*3630*/  FMUL.FTZ R85, R76, R7 ;  /* 0x000000074c557220 */ /* 0x000fe20000410000 */
[----:B------:R-:W-:Y:S01]  /*3640*/  FSEL R86, R51, RZ, !P2 ;  /* 0x000000ff33567208 */ /* 0x000fe20005000000 */
[----:B------:R-:W-:Y:S01]  /*3650*/  FMUL.FTZ R59, R105, R26 ;  /* 0x0000001a693b7220 */ /* 0x000fe20000410000 */
[----:B------:R-:W-:Y:S04]  /*3660*/  LDS.U16 R7, [R89+0x14] ;  /* 0x0000140059077984 */ /* 0x000fe80000000400 */
[----:B------:R-:W2:Y:S01]  /*3670*/  LDS.U16 R26, [R89+0x16] ;  /* 0x00001600591a7984 */ /* 0x000ea20000000400 */
[----:B------:R-:W-:Y:S01]  /*3680*/  FSEL R85, R85, RZ, !P2 ;  /* 0x000000ff55557208 */ /* 0x000fe20005000000 */
[----:B------:R-:W-:Y:S01]  /*3690*/  FADD.FTZ R61, R86, R61 ;  /* 0x0000003d563d7221 */ /* 0x000fe20000010000 */
[----:B------:R-:W-:-:S02]  /*36a0*/  PRMT R12, RZ, 0x5410, R12 ;  /* 0x00005410ff0c7816 */ /* 0x000fc4000000000c */
[----:B------:R-:W-:Y:S01]  /*36b0*/  FSEL R87, R87, 1, !P3 ;  /* 0x3f80000057577808 */ /* 0x000fe20005800000 */
[----:B------:R-:W-:Y:S01]  /*36c0*/  FADD.FTZ R82, R85, R82 ;  /* 0x0000005255527221 */ /* 0x000fe20000010000 */
[----:B------:R-:W-:Y:S01]  /*36d0*/  PRMT R14, RZ, 0x5410, R14 ;  /* 0x00005410ff0e7816 */ /* 0x000fe2000000000e */
[----:B------:R-:W-:Y:S02]  /*36e0*/  FMUL.FTZ R51, R88, R61 ;  /* 0x0000003d58337220 */ /* 0x000fe40000410000 */
[C---:B------:R-:W-:Y:S02]  /*36f0*/  FMUL.FTZ R12, R77.reuse, R12 ;  /* 0x0000000c4d0c7220 */ /* 0x040fe40000410000 */
[----:B------:R-:W-:Y:S02]  /*3700*/  FFMA.FTZ R59, R102, R53, R59 ;  /* 0x00000035663b7223 */ /* 0x000fe4000001003b */
[----:B------:R-:W-:Y:S02]  /*3710*/  FMUL.FTZ R14, R77, R14 ;  /* 0x0000000e4d0e7220 */ /* 0x000fe40000410000 */
[----:B------:R-:W-:-:S02]  /*3720*/  FMUL.FTZ R98, R88, R82 ;  /* 0x0000005258627220 */ /* 0x000fc40000410000 */
[C---:B------:R-:W-:Y:S01]  /*3730*/  FFMA.FTZ R51, R87.reuse, R82, R51 ;  /* 0x0000005257337223 */ /* 0x040fe20000010033 */
[----:B------:R-:W-:Y:S01]  /*3740*/  FSEL R82, R12, RZ, !P3 ;  /* 0x000000ff0c527208 */ /* 0x000fe20005800000 */
[----:B------:R-:W-:Y:S02]  /*3750*/  FMUL.FTZ R95, R94, R99 ;  /* 0x000000635e5f7220 */ /* 0x000fe40000410000 */
[----:B------:R-:W-:Y:S02]  /*3760*/  FMUL.FTZ R12, R88, R59 ;  /* 0x0000003b580c7220 */ /* 0x000fe40000410000 */
[----:B------:R-:W-:Y:S01]  /*3770*/  FMUL.FTZ R94, R94, R97 ;  /* 0x000000615e5e7220 */ /* 0x000fe20000410000 */
[----:B------:R-:W-:Y:S01]  /*3780*/  FSEL R84, R14, RZ, !P3 ;  /* 0x000000ff0e547208 */ /* 0x000fe20005800000 */
[C---:B------:R-:W-:Y:S02]  /*3790*/  FFMA.FTZ R61, R87.reuse, R61, -R98 ;  /* 0x0000003d573d7223 */ /* 0x040fe40000010862 */
[-C--:B------:R-:W-:Y:S01]  /*37a0*/  FMUL.FTZ R14, R88, R57.reuse ;  /* 0x00000039580e7220 */ /* 0x080fe20000410000 */
[----:B------:R-:W-:Y:S01]  /*37b0*/  FSEL R94, R94, RZ, !P4 ;  /* 0x000000ff5e5e7208 */ /* 0x000fe20006000000 */
[----:B------:R-:W-:-:S02]  /*37c0*/  FFMA.FTZ R57, R87, R57, -R12 ;  /* 0x0000003957397223 */ /* 0x000fc4000001080c */
[----:B------:R-:W4:Y:S01]  /*37d0*/  LDS.U16 R12, [R89+0x18] ;  /* 0x00001800590c7984 */ /* 0x000f220000000400 */
[----:B------:R-:W-:Y:S01]  /*37e0*/  FADD.FTZ R61, R82, R61 ;  /* 0x0000003d523d7221 */ /* 0x000fe20000010000 */
[----:B------:R-:W-:Y:S01]  /*37f0*/  FSEL R95, R95, 1, !P4 ;  /* 0x3f8000005f5f7808 */ /* 0x000fe20006000000 */
[----:B------:R-:W-:Y:S01]  /*3800*/  FADD.FTZ R51, R84, R51 ;  /* 0x0000003354337221 */ /* 0x000fe20000010000 */
[----:B-1----:R-:W-:Y:S01]  /*3810*/  PRMT R15, RZ, 0x5410, R15 ;  /* 0x00005410ff0f7816 */ /* 0x002fe2000000000f */
[----:B------:R-:W-:Y:S02]  /*3820*/  FMUL.FTZ R100, R94, R61 ;  /* 0x0000003d5e647220 */ /* 0x000fe40000410000 */
[----:B------:R-:W-:Y:S02]  /*3830*/  FFMA.FTZ R59, R87, R59, R14 ;  /* 0x0000003b573b7223 */ /* 0x000fe4000001000e */
[----:B------:R-:W1:Y:S01]  /*3840*/  LDS.U16 R14, [R89+0x1a] ;  /* 0x00001a00590e7984 */ /* 0x000e620000000400 */
[----:B------:R-:W-:-:S02]  /*3850*/  FFMA.FTZ R134, R95, R51, R100 ;  /* 0x000000335f867223 */ /* 0x000fc40000010064 */
[----:B------:R-:W-:Y:S01]  /*3860*/  FMUL.FTZ R100, R78, R15 ;  /* 0x0000000f4e647220 */ /* 0x000fe20000410000 */
[----:B0-----:R-:W-:Y:S01]  /*3870*/  PRMT R15, RZ, 0x5410, R6 ;  /* 0x00005410ff0f7816 */ /* 0x001fe20000000006 */
[----:B------:R-:W-:Y:S01]  /*3880*/  FMUL.FTZ R98, R94, R51 ;  /* 0x000000335e627220 */ /* 0x000fe20000410000 */
[----:B------:R-:W0:Y:S02]  /*3890*/  LDS.U16 R6, [R89+0x1c] ;  /* 0x00001c0059067984 */ /* 0x000e240000000400 */
[----:B------:R-:W-:Y:S01]  /*38a0*/  FSEL R100, R100, RZ, !P4 ;  /* 0x000000ff64647208 */ /* 0x000fe20006000000 */
[----:B------:R-:W-:Y:S02]  /*38b0*/  FMUL.FTZ R99, R78, R15 ;  /* 0x0000000f4e637220 */ /* 0x000fe40000410000 */
[C---:B------:R-:W-:Y:S01]  /*38c0*/  FFMA.FTZ R61, R95.reuse, R61, -R98 ;  /* 0x0000003d5f3d7223 */ /* 0x040fe20000010862 */
[----:B------:R-:W0:Y:S01]  /*38d0*/  LDS.U16 R15, [R89+0x1e] ;  /* 0x00001e00590f7984 */ /* 0x000e220000000400 */
[----:B------:R-:W-:Y:S01]  /*38e0*/  FMUL.FTZ R98, R94, R59 ;  /* 0x0000003b5e627220 */ /* 0x000fe20000410000 */
[----:B--2---:R-:W-:Y:S01]  /*38f0*/  PRMT R26, RZ, 0x5410, R26 ;  /* 0x00005410ff1a7816 */ /* 0x004fe2000000001a */
[----:B------:R-:W-:Y:S01]  /*3900*/  FADD.FTZ R61, R100, R61 ;  /* 0x0000003d643d7221 */ /* 0x000fe20000010000 */
[----:B------:R-:W-:Y:S01]  /*3910*/  FSEL R96, R96, RZ, !P5 ;  /* 0x000000ff60607208 */ /* 0x000fe20006800000 */
[----:B------:R-:W-:Y:S01]  /*3920*/  FFMA.FTZ R51, R95, R57, -R98 ;  /* 0x000000395f337223 */ /* 0x000fe20000010862 */
[----:B------:R-:W-:Y:S01]  /*3930*/  FSEL R99, R99, RZ, !P4 ;  /* 0x000000ff63637208 */ /* 0x000fe20006000000 */
[----:B------:R-:W-:Y:S01]  /*3940*/  FMUL.FTZ R26, R79, R26 ;  /* 0x0000001a4f1a7220 */ /* 0x000fe20000410000 */
[----:B------:R-:W-:Y:S01]  /*3950*/  PRMT R98, RZ, 0x5410, R7 ;  /* 0x00005410ff627816 */ /* 0x000fe20000000007 */
[----:B------:R-:W-:Y:S01]  /*3960*/  FMUL.FTZ R7, R96, R61 ;  /* 0x0000003d60077220 */ /* 0x000fe20000410000 */
[----:B------:R-:W-:Y:S01]  /*3970*/  FSEL R101, R101, 1, !P5 ;  /* 0x3f80000065657808 */ /* 0x000fe20006800000 */
[----:B------:R-:W-:-:S02]  /*3980*/  FADD.FTZ R134, R99, R134 ;  /* 0x0000008663867221 */ /* 0x000fc40000010000 */
[----:B------:R-:W-:Y:S01]  /*3990*/  FMUL.FTZ R97, R79, R98 ;  /* 0x000000624f617220 */ /* 0x000fe20000410000 */
[----:B------:R-:W-:Y:S01]  /*39a0*/  FSEL R98, R26, RZ, !P5 ;  /* 0x000000ff1a627208 */ /* 0x000fe20006800000 */
[----:B------:R-:W-:Y:S02]  /*39b0*/  FMUL.FTZ R132, R94, R57 ;  /* 0x000000395e847220 */ /* 0x000fe40000410000 */
[-C--:B------:R-:W-:Y:S02]  /*39c0*/  FFMA.FTZ R7, R101, R134.reuse, R7 ;  /* 0x0000008665077223 */ /* 0x080fe40000010007 */
[----:B------:R-:W-:Y:S02]  /*39d0*/  FMUL.FTZ R136, R96, R134 ;  /* 0x0000008660887220 */ /* 0x000fe40000410000 */
[----:B------:R-:W-:Y:S02]  /*39e0*/  FFMA.FTZ R132, R95, R59, R132 ;  /* 0x0000003b5f847223 */ /* 0x000fe40000010084 */
[----:B------:R-:W-:-:S02]  /*39f0*/  FADD.FTZ R134, R98, R7 ;  /* 0x0000000762867221 */ /* 0x000fc40000010000 */
[C---:B------:R-:W-:Y:S02]  /*3a00*/  FMUL.FTZ R7, R96.reuse, R51 ;  /* 0x0000003360077220 */ /* 0x040fe40000410000 */
[-C--:B------:R-:W-:Y:S02]  /*3a10*/  FMUL.FTZ R26, R96, R132.reuse ;  /* 0x00000084601a7220 */ /* 0x080fe40000410000 */
[C---:B------:R-:W-:Y:S01]  /*3a20*/  FFMA.FTZ R132, R101.reuse, R132, R7 ;  /* 0x0000008465847223 */ /* 0x040fe20000010007 */
[----:B----4-:R-:W-:Y:S01]  /*3a30*/  PRMT R7, RZ, 0x5410, R12 ;  /* 0x00005410ff077816 */ /* 0x010fe2000000000c */
[----:B------:R-:W-:Y:S01]  /*3a40*/  FFMA.FTZ R136, R101, R61, -R136 ;  /* 0x0000003d65887223 */ /* 0x000fe20000010888 */
[----:B------:R-:W-:-:S03]  /*3a50*/  FSEL R97, R97, RZ, !P5 ;  /* 0x000000ff61617208 */ /* 0x000fc60006800000 */
[C---:B------:R-:W-:Y:S01]  /*3a60*/  FMUL.FTZ R123, R80.reuse, R7 ;  /* 0x00000007507b7220 */ /* 0x040fe20000410000 */
[----:B-1----:R-:W-:Y:S01]  /*3a70*/  PRMT R7, RZ, 0x5410, R14 ;  /* 0x00005410ff077816 */ /* 0x002fe2000000000e */
[----:B------:R-:W-:Y:S01]  /*3a80*/  FADD.FTZ R136, R97, R136 ;  /* 0x0000008861887221 */ /* 0x000fe20000010000 */
[----:B------:R-:W-:Y:S02]  /*3a90*/  FSEL R111, R111, RZ, !P6 ;  /* 0x000000ff6f6f7208 */ /* 0x000fe40007000000 */
[----:B------:R-:W-:Y:S01]  /*3aa0*/  FSEL R113, R113, 1, !P6 ;  /* 0x3f80000071717808 */ /* 0x000fe20007000000 */
[----:B------:R-:W-:Y:S02]  /*3ab0*/  FMUL.FTZ R7, R80, R7 ;  /* 0x0000000750077220 */ /* 0x000fe40000410000 */
[C---:B------:R-:W-:Y:S02]  /*3ac0*/  FMUL.FTZ R53, R111.reuse, R134 ;  /* 0x000000866f357220 */ /* 0x040fe40000410000 */
[----:B------:R-:W-:-:S02]  /*3ad0*/  FMUL.FTZ R57, R111, R136 ;  /* 0x000000886f397220 */ /* 0x000fc40000410000 */
[----:B------:R-:W-:Y:S02]  /*3ae0*/  FFMA.FTZ R26, R101, R51, -R26 ;  /* 0x00000033651a7223 */ /* 0x000fe4000001081a */
[----:B------:R-:W-:Y:S01]  /*3af0*/  FMUL.FTZ R12, R111, R132 ;  /* 0x000000846f0c7220 */ /* 0x000fe20000410000 */
[----:B------:R-:W-:Y:S01]  /*3b00*/  FSEL R123, R123, RZ, !P6 ;  /* 0x000000ff7b7b7208 */ /* 0x000fe20007000000 */
[----:B------:R-:W-:Y:S01]  /*3b10*/  FFMA.FTZ R136, R113, R136, -R53 ;  /* 0x0000008871887223 */ /* 0x000fe20000010835 */
[----:B------:R-:W-:Y:S01]  /*3b20*/  FSEL R125, R7, RZ, !P6 ;  /* 0x000000ff077d7208 */ /* 0x000fe20007000000 */
[C---:B------:R-:W-:Y:S01]  /*3b30*/  FFMA.FTZ R138, R113.reuse, R134, R57 ;  /* 0x00000086718a7223 */ /* 0x040fe20000010039 */
[----:B0-----:R-:W-:Y:S01]  /*3b40*/  PRMT R6, RZ, 0x5410, R6 ;  /* 0x00005410ff067816 */ /* 0x001fe20000000006 */
[-C--:B------:R-:W-:Y:S01]  /*3b50*/  FFMA.FTZ R134, R113, R26.reuse, -R12 ;  /* 0x0000001a71867223 */ /* 0x080fe2000001080c */
[----:B------:R-:W-:Y:S01]  /*3b60*/  PRMT R12, RZ, 0x5410, R15 ;  /* 0x00005410ff0c7816 */ /* 0x000fe2000000000f */
[----:B------:R-:W-:Y:S01]  /*3b70*/  FADD.FTZ R136, R123, R136 ;  /* 0x000000887b887221 */ /* 0x000fe20000010000 */
[----:B------:R-:W-:Y:S01]  /*3b80*/  FSEL R115, R115, RZ, !P0 ;  /* 0x000000ff73737208 */ /* 0x000fe20004000000 */
[----:B------:R-:W-:Y:S01]  /*3b90*/  FADD.FTZ R138, R125, R138 ;  /* 0x0000008a7d8a7221 */ /* 0x000fe20000010000 */
[----:B------:R-:W-:Y:S01]  /*3ba0*/  FSEL R121, R121, 1, !P0 ;  /* 0x3f80000079797808 */ /* 0x000fe20004000000 */
[----:B------:R-:W-:-:S02]  /*3bb0*/  FMUL.FTZ R26, R111, R26 ;  /* 0x0000001a6f1a7220 */ /* 0x000fc40000410000 */
[C---:B------:R-:W-:Y:S02]  /*3bc0*/  FMUL.FTZ R12, R81.reuse, R12 ;  /* 0x0000000c510c7220 */ /* 0x040fe40000410000 */
[----:B------:R-:W-:Y:S02]  /*3bd0*/  FMUL.FTZ R6, R81, R6 ;  /* 0x0000000651067220 */ /* 0x000fe40000410000 */
[C---:B------:R-:W-:Y:S02]  /*3be0*/  FMUL.FTZ R14, R115.reuse, R136 ;  /* 0x00000088730e7220 */ /* 0x040fe40000410000 */
[----:B------:R-:W-:Y:S02]  /*3bf0*/  FMUL.FTZ R7, R115, R138 ;  /* 0x0000008a73077220 */ /* 0x000fe40000410000 */
[----:B------:R-:W-:Y:S01]  /*3c00*/  FFMA.FTZ R26, R113, R132, R26 ;  /* 0x00000084711a7223 */ /* 0x000fe2000001001a */
[----:B------:R-:W-:Y:S01]  /*3c10*/  FSEL R129, R12, RZ, !P0 ;  /* 0x000000ff0c817208 */ /* 0x000fe20004000000 */
[C---:B------:R-:W-:Y:S01]  /*3c20*/  FFMA.FTZ R138, R121.reuse, R138, R14 ;  /* 0x0000008a798a7223 */ /* 0x040fe2000001000e */
[----:B------:R-:W-:Y:S01]  /*3c30*/  FSEL R127, R6, RZ, !P0 ;  /* 0x000000ff067f7208 */ /* 0x000fe20004000000 */
[----:B------:R-:W-:-:S02]  /*3c40*/  FFMA.FTZ R14, R121, R136, -R7 ;  /* 0x00000088790e7223 */ /* 0x000fc40000010807 */
[----:B------:R-:W-:Y:S02]  /*3c50*/  FMUL.FTZ R12, R115, R26 ;  /* 0x0000001a730c7220 */ /* 0x000fe40000410000 */
[----:B------:R-:W-:Y:S02]  /*3c60*/  FADD.FTZ R15, R129, R138 ;  /* 0x0000008a810f7221 */ /* 0x000fe40000010000 */
[----:B------:R-:W-:Y:S02]  /*3c70*/  FADD.FTZ R14, R127, R14 ;  /* 0x0000000e7f0e7221 */ /* 0x000fe40000010000 */
[-C--:B------:R-:W-:Y:S02]  /*3c80*/  FMUL.FTZ R6, R115, R134.reuse ;  /* 0x0000008673067220 */ /* 0x080fe40000410000 */
[C---:B------:R-:W-:Y:S01]  /*3c90*/  FFMA.FTZ R12, R121.reuse, R134, -R12 ;  /* 0x00000086790c7223 */ /* 0x040fe2000001080c */
[----:B------:R-:W0:Y:S01]  /*3ca0*/  SHFL.UP PT, R57, R15, 0x1, RZ ;  /* 0x042000000f397989 */ /* 0x000e2200000e00ff */
[----:B------:R-:W-:-:S03]  /*3cb0*/  FFMA.FTZ R6, R121, R26, R6 ;  /* 0x0000001a79067223 */ /* 0x000fc60000010006 */
[----:B------:R-:W1:Y:S04]  /*3cc0*/  SHFL.UP PT, R53, R14, 0x1, RZ ;  /* 0x042000000e357989 */ /* 0x000e6800000e00ff */
[----:B------:R-:W2:Y:S04]  /*3cd0*/  SHFL.UP PT, R7, R12, 0x1, RZ ;  /* 0x042000000c077989 */ /* 0x000ea800000e00ff */
[----:B------:R-:W4:Y:S01]  /*3ce0*/  SHFL.UP PT, R51, R6, 0x1, RZ ;  /* 0x0420000006337989 */ /* 0x000f2200000e00ff */
[----:B------:R-:W-:Y:S01]  /*3cf0*/  ISETP.GE.AND P0, PT, R31, 0x1, PT ;  /* 0x000000011f00780c */ /* 0x000fe20003f06270 */
[----:B0-----:R-:W-:-:S02]  /*3d00*/  FMUL.FTZ R59, R6, R57 ;  /* 0x00000039063b7220 */ /* 0x001fc40000410000 */
[C---:B-1----:R-:W-:Y:S02]  /*3d10*/  FMUL.FTZ R61, R6.reuse, R53 ;  /* 0x00000035063d7220 */ /* 0x042fe40000410000 */
[----:B--2---:R-:W-:Y:S02]  /*3d20*/  FMUL.FTZ R26, R6, R7 ;  /* 0x00000007061a7220 */ /* 0x004fe40000410000 */
[C---:B------:R-:W-:Y:S02]  /*3d30*/  FFMA.FTZ R59, R12.reuse, R53, -R59 ;  /* 0x000000350c3b7223 */ /* 0x040fe4000001083b */
[C---:B------:R-:W-:Y:S02]  /*3d40*/  FFMA.FTZ R132, R12.reuse, R57, R61 ;  /* 0x000000390c847223 */ /* 0x040fe4000001003d */
        /* <DEDUP_REMOVED lines=8> */
[----:B------:R-:W2:Y:S04]  /*3dd0*/  SHFL.UP PT, R6, R12, 0x2, RZ ;  /* 0x044000000c067989 */ /* 0x000ea800000e00ff */
[----:B------:R-:W4:Y:S01]  /*3de0*/  SHFL.UP PT, R7, R53, 0x2, RZ ;  /* 0x0440000035077989 */ /* 0x000f2200000e00ff */
[----:B------:R-:W-:Y:S01]  /*3df0*/  ISETP.GE.AND P0, PT, R31, 0x2, PT ;  /* 0x000000021f00780c */ /* 0x000fe20003f06270 */
[----:B0-----:R-:W-:-:S02]  /*3e00*/  FMUL.FTZ R61, R53, R51 ;  /* 0x00000033353d7220 */ /* 0x001fc40000410000 */
[CC--:B-1----:R-:W-:Y:S02]  /*3e10*/  FMUL.FTZ R63, R53.reuse, R26.reuse ;  /* 0x0000001a353f7220 */ /* 0x0c2fe40000410000 */
[C---:B------:R-:W-:Y:S02]  /*3e20*/  FFMA.FTZ R61, R12.reuse, R26, -R61 ;  /* 0x0000001a0c3d7223 */ /* 0x040fe4000001083d */
[C---:B--2---:R-:W-:Y:S02]  /*3e30*/  FMUL.FTZ R59, R53.reuse, R6 ;  /* 0x00000006353b7220 */ /* 0x044fe40000410000 */
[C---:B------:R-:W-:Y:S02]  /*3e40*/  FFMA.FTZ R26, R12.reuse, R51, R63 ;  /* 0x000000330c1a7223 */ /* 0x040fe4000001003f */
[-C--:B----4-:R-:W-:Y:S02]  /*3e50*/  FMUL.FTZ R57, R53, R7.reuse ;  /* 0x0000000735397220 */ /* 0x090fe40000410000 */
[----:B------:R-:W-:-:S02]  /*3e60*/  FFMA.FTZ R132, R12, R7, R59 ;  /* 0x000000070c847223 */ /* 0x000fc4000001003b */
[----:B------:R-:W-:Y:S02]  /*3e70*/  @P0 FFMA.FTZ R12, R12, R6, -R57 ;  /* 0x000000060c0c0223 */ /* 0x000fe40000010839 */
[----:B------:R-:W-:Y:S01]  /*3e80*/  @P0 FADD.FTZ R15, R15, R26 ;  /* 0x0000001a0f0f0221 */ /* 0x000fe20000010000 */
[----:B------:R-:W-:Y:S01]  /*3e90*/  FSEL R132, R53, R132, !P0 ;  /* 0x0000008435847208 */ /* 0x000fe20004000000 */
[----:B------:R-:W-:Y:S01]  /*3ea0*/  @P0 FADD.FTZ R14, R14, R61 ;  /* 0x0000003d0e0e0221 */ /* 0x000fe20000010000 */
[----:B------:R-:W0:Y:S04]  /*3eb0*/  SHFL.UP PT, R7, R12, 0x4, RZ ;  /* 0x048000000c077989 */ /* 0x000e2800000e00ff */
[----:B------:R-:W1:Y:S04]  /*3ec0*/  SHFL.UP PT, R61, R15, 0x4, RZ ;  /* 0x048000000f3d7989 */ /* 0x000e6800000e00ff */
[----:B------:R-:W2:Y:S04]  /*3ed0*/  SHFL.UP PT, R59, R14, 0x4, RZ ;  /* 0x048000000e3b7989 */ /* 0x000ea800000e00ff */
[----:B------:R-:W4:Y:S01]  /*3ee0*/  SHFL.UP PT, R57, R132, 0x4, RZ ;  /* 0x0480000084397989 */ /* 0x000f2200000e00ff */
[----:B------:R-:W-:-:S02]  /*3ef0*/  IADD3 R6, R31, 0x40, RZ ;  /* 0x000000401f067810 */ /* 0x000fc40007ffe0ff */
[C---:B------:R-:W-:Y:S02]  /*3f00*/  ISETP.GE.AND P0, PT, R31.reuse, 0x4, PT ;  /* 0x000000041f00780c */ /* 0x040fe40003f06270 */
[----:B------:R-:W-:Y:S02]  /*3f10*/  LEA.HI.SX32 R6, R6, R31, 0x1b ;  /* 0x0000001f06067211 */ /* 0x000fe400078fdaff */
[----:B------:R-:W-:-:S03]  /*3f20*/  IADD3 R26, R31, 0x20, RZ ;  /* 0x000000201f1a7810 */ /* 0x000fc60007ffe0ff */
[----:B------:R-:W-:Y:S02]  /*3f30*/  IMAD.SHL.U32 R53, R6, 0x2, RZ ;  /* 0x0000000206357824 */ /* 0x000fe400078e00ff */
[C---:B0-----:R-:W-:Y:S01]  /*3f40*/  FMUL.FTZ R6, R132.reuse, R7 ;  /* 0x0000000784067220 */ /* 0x041fe20000410000 */
[----:B------:R-:W-:Y:S01]  /*3f50*/  LEA.HI.SX32 R51, R31, R31, 0x1b ;  /* 0x0000001f1f337211 */ /* 0x000fe200078fdaff */
[----:B-1----:R-:W-:Y:S01]  /*3f60*/  FMUL.FTZ R63, R132, R61 ;  /* 0x0000003d843f7220 */ /* 0x002fe20000410000 */
[----:B------:R-:W-:Y:S01]  /*3f70*/  LEA.HI.SX32 R26, R26, R31, 0x1b ;  /* 0x0000001f1a1a7211 */ /* 0x000fe200078fdaff */
[-C--:B--2---:R-:W-:Y:S01]  /*3f80*/  FMUL.FTZ R131, R132, R59.reuse ;  /* 0x0000003b84837220 */ /* 0x084fe20000410000 */
[----:B------:R-:W-:Y:S01]  /*3f90*/  SHF.L.U32 R51, R51, 0x1, RZ ;  /* 0x0000000133337819 */ /* 0x000fe200000006ff */
[C---:B------:R-:W-:Y:S02]  /*3fa0*/  FFMA.FTZ R63, R12.reuse, R59, -R63 ;  /* 0x0000003b0c3f7223 */ /* 0x040fe4000001083f */
[----:B----4-:R-:W-:-:S02]  /*3fb0*/  FFMA.FTZ R133, R12, R57, R6 ;  /* 0x000000390c857223 */ /* 0x010fc40000010006 */
[----:B------:R-:W-:Y:S01]  /*3fc0*/  FMUL.FTZ R57, R132, R57 ;  /* 0x0000003984397220 */ /* 0x000fe20000410000 */
[----:B------:R-:W-:Y:S01]  /*3fd0*/  SHF.L.U32 R26, R26, 0x1, RZ ;  /* 0x000000011a1a7819 */ /* 0x000fe200000006ff */
[C---:B------:R-:W-:Y:S02]  /*3fe0*/  FFMA.FTZ R6, R12.reuse, R61, R131 ;  /* 0x0000003d0c067223 */ /* 0x040fe40000010083 */
[----:B------:R-:W-:Y:S02]  /*3ff0*/  @P0 FFMA.FTZ R12, R12, R7, -R57 ;  /* 0x000000070c0c0223 */ /* 0x000fe40000010839 */
[----:B------:R-:W-:Y:S01]  /*4000*/  @P0 FADD.FTZ R14, R14, R63 ;  /* 0x0000003f0e0e0221 */ /* 0x000fe20000010000 */
[----:B---3--:R-:W-:Y:S01]  /*4010*/  STS.U16 [R51+0x420], R128 ;  /* 0x0004208033007388 */ /* 0x008fe20000000400 */
[----:B------:R-:W-:Y:S01]  /*4020*/  @P0 FADD.FTZ R15, R15, R6 ;  /* 0x000000060f0f0221 */ /* 0x000fe20000010000 */
[----:B------:R-:W-:Y:S02]  /*4030*/  FSEL R133, R132, R133, !P0 ;  /* 0x0000008584857208 */ /* 0x000fe40004000000 */
[----:B------:R0:W-:Y:S04]  /*4040*/  STS.U16 [R26+0x460], R55 ;  /* 0x000460371a007388 */ /* 0x0001e80000000400 */
[----:B------:R-:W-:Y:S04]  /*4050*/  STS.U16 [R53+0x4a0], R124 ;  /* 0x0004a07c35007388 */ /* 0x000fe80000000400 */
[----:B------:R-:W1:Y:S04]  /*4060*/  SHFL.UP PT, R6, R12, 0x8, RZ ;  /* 0x050000000c067989 */ /* 0x000e6800000e00ff */
[----:B------:R-:W2:Y:S04]  /*4070*/  SHFL.UP PT, R124, R14, 0x8, RZ ;  /* 0x050000000e7c7989 */ /* 0x000ea800000e00ff */
[----:B------:R-:W3:Y:S04]  /*4080*/  SHFL.UP PT, R128, R15, 0x8, RZ ;  /* 0x050000000f807989 */ /* 0x000ee800000e00ff */
[----:B------:R-:W4:Y:S01]  /*4090*/  SHFL.UP PT, R7, R133, 0x8, RZ ;  /* 0x0500000085077989 */ /* 0x000f2200000e00ff */
[----:B------:R-:W-:-:S02]  /*40a0*/  IADD3 R140, R31, 0x60, RZ ;  /* 0x000000601f8c7810 */ /* 0x000fc40007ffe0ff */
[C---:B------:R-:W-:Y:S02]  /*40b0*/  IADD3 R138, R31.reuse, 0x80, RZ ;  /* 0x000000801f8a7810 */ /* 0x040fe40007ffe0ff */
[-C--:B------:R-:W-:Y:S02]  /*40c0*/  LEA.HI.SX32 R140, R140, R31.reuse, 0x1b ;  /* 0x0000001f8c8c7211 */ /* 0x080fe400078fdaff */
[C---:B------:R-:W-:Y:S02]  /*40d0*/  IADD3 R136, R31.reuse, 0xa0, RZ ;  /* 0x000000a01f887810 */ /* 0x040fe40007ffe0ff */
[----:B------:R-:W-:Y:S02]  /*40e0*/  LEA.HI.SX32 R138, R138, R31, 0x1b ;  /* 0x0000001f8a8a7211 */ /* 0x000fe400078fdaff */
[C---:B------:R-:W-:Y:S02]  /*40f0*/  IADD3 R134, R31.reuse, 0xc0, RZ ;  /* 0x000000c01f867810 */ /* 0x040fe40007ffe0ff */
[----:B------:R-:W-:-:S02]  /*4100*/  ISETP.GE.AND P0, PT, R31, 0x8, PT ;  /* 0x000000081f00780c */ /* 0x000fc40003f06270 */
[----:B------:R-:W-:Y:S02]  /*4110*/  IADD3 R132, R31, 0xe0, RZ ;  /* 0x000000e01f847810 */ /* 0x000fe40007ffe0ff */
[----:B0-----:R-:W-:Y:S02]  /*4120*/  SHF.L.U32 R55, R140, 0x1, RZ ;  /* 0x000000018c377819 */ /* 0x001fe400000006ff */
[-C--:B------:R-:W-:Y:S02]  /*4130*/  LEA.HI.SX32 R136, R136, R31.reuse, 0x1b ;  /* 0x0000001f88887211 */ /* 0x080fe400078fdaff */
[----:B------:R-:W-:Y:S01]  /*4140*/  SHF.L.U32 R63, R138, 0x1, RZ ;  /* 0x000000018a3f7819 */ /* 0x000fe200000006ff */
[C---:B-1----:R-:W-:Y:S01]  /*4150*/  FMUL.FTZ R131, R133.reuse, R6 ;  /* 0x0000000685837220 */ /* 0x042fe20000410000 */
[-C--:B------:R-:W-:Y:S01]  /*4160*/  LEA.HI.SX32 R134, R134, R31.reuse, 0x1b ;  /* 0x0000001f86867211 */ /* 0x080fe200078fdaff */
[C---:B--2---:R-:W-:Y:S01]  /*4170*/  FMUL.FTZ R137, R133.reuse, R124 ;  /* 0x0000007c85897220 */ /* 0x044fe20000410000 */
[----:B------:R-:W-:Y:S01]  /*4180*/  LEA.HI.SX32 R132, R132, R31, 0x1b ;  /* 0x0000001f84847211 */ /* 0x000fe200078fdaff */
[----:B-----5:R-:W-:Y:S01]  /*4190*/  STS.U16 [R55+0x4e0], R110 ;  /* 0x0004e06e37007388 */ /* 0x020fe20000000400 */
[-C--:B---3--:R-:W-:Y:S01]  /*41a0*/  FMUL.FTZ R135, R133, R128.reuse ;  /* 0x0000008085877220 */ /* 0x088fe20000410000 */
[----:B------:R-:W-:Y:S01]  /*41b0*/  SHF.L.U32 R61, R134, 0x1, RZ ;  /* 0x00000001863d7819 */ /* 0x000fe200000006ff */
[----:B------:R-:W-:Y:S01]  /*41c0*/  IMAD.SHL.U32 R57, R136, 0x2, RZ ;  /* 0x0000000288397824 */ /* 0x000fe200078e00ff */
[----:B------:R4:W-:Y:S01]  /*41d0*/  STS.U16 [R63+0x520], R108 ;  /* 0x0005206c3f007388 */ /* 0x0009e20000000400 */
[----:B------:R-:W-:Y:S01]  /*41e0*/  SHF.L.U32 R59, R132, 0x1, RZ ;  /* 0x00000001843b7819 */ /* 0x000fe200000006ff */
[----:B------:R-:W-:-:S02]  /*41f0*/  FFMA.FTZ R128, R12, R128, R137 ;  /* 0x000000800c807223 */ /* 0x000fc40000010089 */
[C---:B------:R-:W-:Y:S01]  /*4200*/  FFMA.FTZ R135, R12.reuse, R124, -R135 ;  /* 0x0000007c0c877223 */ /* 0x040fe20000010887 */
[----:B------:R-:W-:Y:S01]  /*4210*/  STS.U16 [R57+0x560], R112 ;  /* 0x0005607039007388 */ /* 0x000fe20000000400 */
[CC--:B----4-:R-:W-:Y:S02]  /*4220*/  FFMA.FTZ R108, R12.reuse, R7.reuse, R131 ;  /* 0x000000070c6c7223 */ /* 0x0d0fe40000010083 */
[----:B------:R-:W-:Y:S01]  /*4230*/  FMUL.FTZ R7, R133, R7 ;  /* 0x0000000785077220 */ /* 0x000fe20000410000 */
[----:B------:R-:W-:Y:S01]  /*4240*/  STS.U16 [R61+0x5a0], R114 ;  /* 0x0005a0723d007388 */ /* 0x000fe20000000400 */
[----:B------:R-:W-:Y:S02]  /*4250*/  @P0 FADD.FTZ R15, R15, R128 ;  /* 0x000000800f0f0221 */ /* 0x000fe40000010000 */
[----:B------:R-:W-:Y:S01]  /*4260*/  @P0 FFMA.FTZ R12, R12, R6, -R7 ;  /* 0x000000060c0c0223 */ /* 0x000fe20000010807 */
[----:B------:R-:W-:Y:S01]  /*4270*/  STS.U16 [R59+0x5e0], R116 ;  /* 0x0005e0743b007388 */ /* 0x000fe20000000400 */
[----:B------:R-:W-:Y:S01]  /*4280*/  @P0 FADD.FTZ R14, R14, R135 ;  /* 0x000000870e0e0221 */ /* 0x000fe20000010000 */
[----:B------:R-:W-:-:S02]  /*4290*/  FSEL R108, R133, R108, !P0 ;  /* 0x0000006c856c7208 */ /* 0x000fc40004000000 */
[----:B------:R-:W-:Y:S04]  /*42a0*/  STS.U16 [R4+0x620], R109 ;  /* 0x0006206d04007388 */ /* 0x000fe80000000400 */
[----:B------:R0:W-:Y:S01]  /*42b0*/  STS.U16 [R8+0x660], R119 ;  /* 0x0006607708007388 */ /* 0x0001e20000000400 */
[----:B------:R-:W-:-:S03]  /*42c0*/  ISETP.NE.AND P0, PT, R27, RZ, PT ;  /* 0x000000ff1b00720c */ /* 0x000fc60003f05270 */
[----:B------:R1:W-:Y:S04]  /*42d0*/  STS.U16 [R9+0x6a0], R118 ;  /* 0x0006a07609007388 */ /* 0x0003e80000000400 */
[----:B------:R-:W-:Y:S04]  /*42e0*/  STS.U16 [R10+0x6e0], R117 ;  /* 0x0006e0750a007388 */ /* 0x000fe80000000400 */
[----:B------:R-:W2:Y:S04]  /*42f0*/  SHFL.UP PT, R119, R15, 0x10, RZ ;  /* 0x060000000f777989 */ /* 0x000ea800000e00ff */
[----:B------:R-:W3:Y:S04]  /*4300*/  SHFL.UP PT, R7, R12, 0x10, RZ ;  /* 0x060000000c077989 */ /* 0x000ee800000e00ff */
[----:B------:R-:W4:Y:S01]  /*4310*/  SHFL.UP PT, R117, R14, 0x10, RZ ;  /* 0x060000000e757989 */ /* 0x000f2200000e00ff */
[----:B------:R-:W-:-:S03]  /*4320*/  ISETP.EQ.OR P0, PT, R32, RZ, P0 ;  /* 0x000000ff2000720c */ /* 0x000fc60000702670 */
[----:B------:R-:W5:Y:S01]  /*4330*/  SHFL.UP PT, R109, R108, 0x10, RZ ;  /* 0x060000006c6d7989 */ /* 0x000f6200000e00ff */
[----:B0-----:R-:W-:Y:S01]  /*4340*/  HFMA2.MMA R8, -RZ, RZ, 1.875, 0 ;  /* 0x3f800000ff087435 */ /* 0x001fe200000001ff */
[----:B-1----:R-:W-:Y:S02]  /*4350*/  IMAD.MOV.U32 R9, RZ, RZ, RZ ;  /* 0x000000ffff097224 */ /* 0x002fe400078e00ff */
[----:B------:R0:W-:Y:S04]  /*4360*/  STS.U16 [R11+0x720], R122 ;  /* 0x0007207a0b007388 */ /* 0x0001e80000000400 */
[----:B------:R-:W-:Y:S01]  /*4370*/  STS.U16 [R13+0x760], R120 ;  /* 0x000760780d007388 */ /* 0x000fe20000000400 */
[----:B0-----:R-:W-:-:S03]  /*4380*/  CS2R R10, SRZ ;  /* 0x00000000000a7805 */ /* 0x001fc6000001ff00 */
[----:B------:R3:W-:Y:S04]  /*4390*/  STS.U16 [R20+0x7a0], R5 ;  /* 0x0007a00514007388 */ /* 0x0007e80000000400 */
[----:B------:R-:W-:Y:S01]  /*43a0*/  STS.U16 [R21+0x7e0], R126 ;  /* 0x0007e07e15007388 */ /* 0x000fe20000000400 */
[----:B------:R-:W-:-:S06]  /*43b0*/  NOP ;  /* 0x0000000000007918 */ /* 0x000fcc0000000000 */
[----:B------:R-:W0:Y:S01]  /*43c0*/  @!P0 LDS.128 R8, [R83.X16+0x880] ;  /* 0x0008800053088984 */ /* 0x000e22000000cc00 */
[----:B------:R-:W-:Y:S01]  /*43d0*/  ISETP.GE.AND P0, PT, R31, 0x10, PT ;  /* 0x000000101f00780c */ /* 0x000fe20003f06270 */
[C---:B--2---:R-:W-:Y:S02]  /*43e0*/  FMUL.FTZ R4, R108.reuse, R119 ;  /* 0x000000776c047220 */ /* 0x044fe40000410000 */
[C---:B---3--:R-:W-:Y:S01]  /*43f0*/  FMUL.FTZ R5, R108.reuse, R7 ;  /* 0x000000076c057220 */ /* 0x048fe20000410000 */
[----:B------:R-:W-:Y:S01]  /*4400*/  LDS.U16 R131, [R89+0x420] ;  /* 0x0004200059837984 */ /* 0x000fe20000000400 */
[-C--:B----4-:R-:W-:Y:S02]  /*4410*/  FMUL.FTZ R6, R108, R117.reuse ;  /* 0x000000756c067220 */ /* 0x090fe40000410000 */
[C---:B------:R-:W-:Y:S01]  /*4420*/  FFMA.FTZ R117, R12.reuse, R117, -R4 ;  /* 0x000000750c757223 */ /* 0x040fe20000010804 */
[----:B------:R-:W-:Y:S01]  /*4430*/  LDS.U16 R132, [R89+0x422] ;  /* 0x0004220059847984 */ /* 0x000fe20000000400 */
[----:B-----5:R-:W-:-:S02]  /*4440*/  FFMA.FTZ R5, R12, R109, R5 ;  /* 0x0000006d0c057223 */ /* 0x020fc40000010005 */
[----:B------:R-:W-:Y:S01]  /*4450*/  FMUL.FTZ R4, R108, R109 ;  /* 0x0000006d6c047220 */ /* 0x000fe20000410000 */
[----:B------:R-:W-:Y:S01]  /*4460*/  LDS.U16 R126, [R89+0x424] ;  /* 0x00042400597e7984 */ /* 0x000fe20000000400 */
[----:B------:R-:W-:Y:S01]  /*4470*/  FFMA.FTZ R6, R12, R119, R6 ;  /* 0x000000770c067223 */ /* 0x000fe20000010006 */
[----:B------:R-:W-:Y:S01]  /*4480*/  FSEL R13, R108, R5, !P0 ;  /* 0x000000056c0d7208 */ /* 0x000fe20004000000 */
[----:B------:R-:W-:Y:S01]  /*4490*/  @P0 FFMA.FTZ R12, R12, R7, -R4 ;  /* 0x000000070c0c0223 */ /* 0x000fe20000010804 */
[----:B------:R-:W-:Y:S01]  /*44a0*/  LDS.U16 R128, [R89+0x426] ;  /* 0x0004260059807984 */ /* 0x000fe20000000400 */
[----:B------:R-:W-:Y:S02]  /*44b0*/  @P0 FADD.FTZ R14, R14, R117 ;  /* 0x000000750e0e0221 */ /* 0x000fe40000010000 */
[----:B------:R-:W-:Y:S01]  /*44c0*/  @P0 FADD.FTZ R15, R15, R6 ;  /* 0x000000060f0f0221 */ /* 0x000fe20000010000 */
[C---:B------:R-:W-:Y:S01]  /*44d0*/  ISETP.NE.AND P0, PT, R31.reuse, 0x1f, PT ;  /* 0x0000001f1f00780c */ /* 0x040fe20003f05270 */
        /* <DEDUP_REMOVED lines=30> */
[-C--:B------:R-:W-:Y:S02]  /*46c0*/  @P2 FFMA.FTZ R89, R20, R136.reuse, -R89 ;  /* 0x0000008814592223 */ /* 0x080fe40000010859 */
[----:B------:R-:W-:Y:S02]  /*46d0*/  @P2 FFMA.FTZ R136, R21, R136, R135 ;  /* 0x0000008815882223 */ /* 0x000fe40000010087 */
[----:B------:R-:W-:Y:S02]  /*46e0*/  @P2 FADD.FTZ R134, R134, R89 ;  /* 0x0000005986862221 */ /* 0x000fe40000010000 */
[----:B------:R-:W-:-:S02]  /*46f0*/  @P2 FADD.FTZ R133, R133, R136 ;  /* 0x0000008885852221 */ /* 0x000fc40000010000 */
[CC--:B------:R-:W-:Y:S02]  /*4700*/  FMUL.FTZ R12, R90.reuse, R134.reuse ;  /* 0x000000865a0c7220 */ /* 0x0c0fe40000410000 */
        /* <DEDUP_REMOVED lines=8> */
[----:B------:R-:W-:Y:S02]  /*4790*/  FMUL.FTZ R15, R5, R11 ;  /* 0x0000000b050f7220 */ /* 0x000fe40000410000 */
[C---:B------:R-:W-:Y:S02]  /*47a0*/  FFMA.FTZ R103, R104.reuse, R133, R103 ;  /* 0x0000008568677223 */ /* 0x040fe40000010067 */
[----:B------:R-:W-:Y:S02]  /*47b0*/  FFMA.FTZ R12, R104, R90, -R13 ;  /* 0x0000005a680c7223 */ /* 0x000fe4000001080d */
[----:B------:R-:W-:-:S02]  /*47c0*/  FFMA.FTZ R15, R4, R10, -R15 ;  /* 0x0000000a040f7223 */ /* 0x000fc4000001080f */
[C---:B------:R-:W-:Y:S02]  /*47d0*/  FMUL.FTZ R13, R5.reuse, R9 ;  /* 0x00000009050d7220 */ /* 0x040fe40000410000 */
[C---:B------:R-:W-:Y:S02]  /*47e0*/  FMUL.FTZ R10, R5.reuse, R10 ;  /* 0x0000000a050a7220 */ /* 0x040fe40000410000 */
[----:B------:R-:W-:Y:S02]  /*47f0*/  FADD.FTZ R103, R106, R103 ;  /* 0x000000676a677221 */ /* 0x000fe40000010000 */
[-C--:B------:R-:W-:Y:S02]  /*4800*/  FMUL.FTZ R5, R5, R8.reuse ;  /* 0x0000000805057220 */ /* 0x080fe40000410000 */
[----:B------:R-:W-:Y:S02]  /*4810*/  FADD.FTZ R12, R107, R12 ;  /* 0x0000000c6b0c7221 */ /* 0x000fe40000010000 */
[----:B------:R-:W-:-:S02]  /*4820*/  FFMA.FTZ R8, R4, R8, -R13 ;  /* 0x0000000804087223 */ /* 0x000fc4000001080d */
[C---:B------:R-:W-:Y:S02]  /*4830*/  FMUL.FTZ R13, R105.reuse, R103 ;  /* 0x00000067690d7220 */ /* 0x040fe40000410000 */
[C---:B------:R-:W-:Y:S01]  /*4840*/  FFMA.FTZ R9, R4.reuse, R9, R5 ;  /* 0x0000000904097223 */ /* 0x040fe20000010005 */
[----:B------:R-:W-:Y:S01]  /*4850*/  BSSY B0, `(.L_x_2205) ;  /* 0x0000017000007945 */ /* 0x000fe20003800000 */
[-C--:B------:R-:W-:Y:S02]  /*4860*/  FMUL.FTZ R105, R105, R12.reuse ;  /* 0x0000000c69697220 */ /* 0x080fe40000410000 */
[----:B------:R-:W-:Y:S02]  /*4870*/  FFMA.FTZ R4, R4, R11, R10 ;  /* 0x0000000b04047223 */ /* 0x000fe4000001000a */
[C---:B------:R-:W-:Y:S02]  /*4880*/  FFMA.FTZ R13, R102.reuse, R12, -R13 ;  /* 0x0000000c660d7223 */ /* 0x040fe4000001080d */
[----:B------:R-:W-:-:S02]  /*4890*/  FFMA.FTZ R102, R102, R103, R105 ;  /* 0x0000006766667223 */ /* 0x000fc40000010069 */
        /* <DEDUP_REMOVED lines=18> */
.L_x_2206:
[----:B------:R-:W-:Y:S05]  /*49c0*/  BSYNC B0 ;  /* 0x0000000000007941 */ /* 0x000fea0003800000 */
.L_x_2205:
[----:B------:R-:W-:Y:S01]  /*49d0*/  FADD.FTZ R13, R86, R13 ;  /* 0x0000000d560d7221 */ /* 0x000fe20000010000 */
[----:B------:R-:W-:Y:S01]  /*49e0*/  PRMT R116, RZ, 0x5410, R116 ;  /* 0x00005410ff747816 */ /* 0x000fe20000000074 */
[----:B------:R-:W-:Y:S01]  /*49f0*/  FADD.FTZ R85, R85, R102 ;  /* 0x0000006655557221 */ /* 0x000fe20000010000 */
[----:B-1----:R-:W-:Y:S01]  /*4a00*/  IADD3 R83, R83, 0x1, RZ ;  /* 0x0000000153537810 */ /* 0x002fe20007ffe0ff */
[C---:B------:R-:W-:Y:S01]  /*4a10*/  FMUL.FTZ R4, R88.reuse, R13 ;  /* 0x0000000d58047220 */ /* 0x040fe20000410000 */
[----:B------:R-:W-:Y:S01]  /*4a20*/  PRMT R128, RZ, 0x5410, R128 ;  /* 0x00005410ff807816 */ /* 0x000fe20000000080 */
[-C--:B------:R-:W-:Y:S01]  /*4a30*/  FMUL.FTZ R88, R88, R85.reuse ;  /* 0x0000005558587220 */ /* 0x080fe20000410000 */
[----:B------:R-:W-:Y:S01]  /*4a40*/  PRMT R114, RZ, 0x5410, R114 ;  /* 0x00005410ff727816 */ /* 0x000fe20000000072 */
[----:B------:R-:W-:Y:S01]  /*4a50*/  FFMA.FTZ R5, R87, R85, R4 ;  /* 0x0000005557057223 */ /* 0x000fe20000010004 */
[----:B------:R-:W-:Y:S01]  /*4a60*/  ISETP.GE.AND P0, PT, R83, c[0x0][0x16c], PT ;  /* 0x00005b0053007a0c */ /* 0x000fe20003f06270 */
[----:B------:R-:W-:Y:S01]  /*4a70*/  FFMA.FTZ R87, R87, R13, -R88 ;  /* 0x0000000d57577223 */ /* 0x000fe20000010858 */
[----:B------:R-:W-:Y:S01]  /*4a80*/  PRMT R126, RZ, 0x5410, R126 ;  /* 0x00005410ff7e7816 */ /* 0x000fe2000000007e */
[----:B------:R-:W-:Y:S01]  /*4a90*/  FADD.FTZ R9, R84, R5 ;  /* 0x0000000554097221 */ /* 0x000fe20000010000 */
[----:B------:R-:W-:Y:S01]  /*4aa0*/  PRMT R132, RZ, 0x5410, R132 ;  /* 0x00005410ff847816 */ /* 0x000fe20000000084 */
[----:B------:R-:W-:Y:S01]  /*4ab0*/  FADD.FTZ R87, R82, R87 ;  /* 0x0000005752577221 */ /* 0x000fe20000010000 */
[----:B------:R-:W-:Y:S01]  /*4ac0*/  PRMT R124, RZ, 0x5410, R124 ;  /* 0x00005410ff7c7816 */ /* 0x000fe2000000007c */
[C---:B------:R-:W-:Y:S01]  /*4ad0*/  FMUL.FTZ R4, R94.reuse, R9 ;  /* 0x000000095e047220 */ /* 0x040fe20000410000 */
[----:B------:R-:W-:Y:S01]  /*4ae0*/  PRMT R120, RZ, 0x5410, R120 ;  /* 0x00005410ff787816 */ /* 0x000fe20000000078 */
[-C--:B------:R-:W-:Y:S01]  /*4af0*/  FMUL.FTZ R94, R94, R87.reuse ;  /* 0x000000575e5e7220 */ /* 0x080fe20000410000 */
[----:B------:R-:W-:Y:S01]  /*4b00*/  PRMT R118, RZ, 0x5410, R118 ;  /* 0x00005410ff767816 */ /* 0x000fe20000000076 */
[C---:B------:R-:W-:Y:S01]  /*4b10*/  FFMA.FTZ R5, R95.reuse, R87, -R4 ;  /* 0x000000575f057223 */ /* 0x040fe20000010804 */
[----:B------:R-:W-:Y:S01]  /*4b20*/  PRMT R110, RZ, 0x5410, R110 ;  /* 0x00005410ff6e7816 */ /* 0x000fe2000000006e */
[----:B------:R-:W-:Y:S01]  /*4b30*/  FFMA.FTZ R94, R95, R9, R94 ;  /* 0x000000095f5e7223 */ /* 0x000fe2000001005e */
        /* <DEDUP_REMOVED lines=22> */
[----:B------:R-:W-:Y:S02]  /*4ca0*/  FMUL.FTZ R5, R116, R5 ;  /* 0x0000000574057220 */ /* 0x000fe40000410000 */
[-C--:B------:R-:W-:Y:S02]  /*4cb0*/  FMUL.FTZ R4, R115, R125.reuse ;  /* 0x0000007d73047220 */ /* 0x080fe40000410000 */
[----:B------:R-:W-:Y:S02]  /*4cc0*/  FFMA.FTZ R6, R121, R125, R6 ;  /* 0x0000007d79067223 */ /* 0x000fe40000010006 */
[----:B------:R-:W-:-:S02]  /*4cd0*/  FMUL.FTZ R7, R128, R103 ;  /* 0x0000006780077220 */ /* 0x000fc40000410000 */
[----:B------:R-:W-:Y:S02]  /*4ce0*/  FFMA.FTZ R114, R114, R96, -R5 ;  /* 0x0000006072727223 */ /* 0x000fe40000010805 */
[----:B------:R-:W-:Y:S02]  /*4cf0*/  FFMA.FTZ R4, R121, R8, -R4 ;  /* 0x0000000879047223 */ /* 0x000fe40000010804 */
[----:B------:R-:W-:Y:S02]  /*4d00*/  FADD.FTZ R5, R129, R6 ;  /* 0x0000000681057221 */ /* 0x000fe40000010000 */
[----:B------:R-:W-:Y:S02]  /*4d10*/  FFMA.FTZ R126, R126, R12, -R7 ;  /* 0x0000000c7e7e7223 */ /* 0x000fe40000010807 */
        /* <DEDUP_REMOVED lines=23> */
.L_x_2204:
[----:B------:R-:W-:Y:S01]  /*4e90*/  BAR.SYNC.DEFER_BLOCKING 0x0 ;  /* 0x0000000000007b1d */ /* 0x000fe20000010000 */
[----:B------:R-:W-:Y:S02]  /*4ea0*/  ISETP.NE.AND P0, PT, R65, RZ, PT ;  /* 0x000000ff4100720c */ /* 0x000fe40003f05270 */
[----:B------:R-:W-:Y:S02]  /*4eb0*/  F2FP.BF16.PACK_AB R66, R67, R66 ;  /* 0x000000424342723e */ /* 0x000fe400000010ff */
[----:B------:R-:W-:Y:S01]  /*4ec0*/  F2FP.BF16.PACK_AB R68, R69, R68 ;  /* 0x000000444544723e */ /* 0x000fe200000010ff */
[----:B------:R-:W-:Y:S01]  /*4ed0*/  BSSY B0, `(.L_x_2208) ;  /* 0x000002d000007945 */ /* 0x000fe20003800000 */
[----:B------:R-:W-:Y:S02]  /*4ee0*/  F2FP.BF16.PACK_AB R70, R71, R70 ;  /* 0x000000464746723e */ /* 0x000fe400000010ff */
        /* <DEDUP_REMOVED lines=43> */
.L_x_2209:
[----:B------:R-:W-:Y:S05]  /*51a0*/  BSYNC B0 ;  /* 0x0000000000007941 */ /* 0x000fea0003800000 */
.L_x_2208:
[C---:B0-----:R-:W-:Y:S01]  /*51b0*/  LOP3.LUT R9, R28.reuse, 0x40, R27, 0xfe, !PT ;  /* 0x000000401c097812 */ /* 0x041fe200078efe1b */
[----:B------:R-:W-:Y:S01]  /*51c0*/  IMAD.MOV.U32 R5, RZ, RZ, R13 ;  /* 0x000000ffff057224 */ /* 0x000fe200078e000d */
[----:B------:R-:W-:Y:S02]  /*51d0*/  LOP3.LUT R7, R28, 0x20, R27, 0xfe, !PT ;  /* 0x000000201c077812 */ /* 0x000fe400078efe1b */
[-C--:B------:R-:W-:Y:S01]  /*51e0*/  ISETP.GE.AND P2, PT, R9, R10.reuse, PT ;  /* 0x0000000a0900720c */ /* 0x080fe20003f46270 */
[----:B------:R-:W-:Y:S01]  /*51f0*/  IMAD R9, R23, c[0x0][0x208], RZ ;  /* 0x0000820017097a24 */ /* 0x000fe200078e02ff */
[----:B------:R-:W-:Y:S01]  /*5200*/  ISETP.GE.AND P0, PT, R7, R10, PT ;  /* 0x0000000a0700720c */ /* 0x000fe20003f06270 */
[----:B------:R-:W-:Y:S01]  /*5210*/  IMAD.WIDE.U32 R4, R0, c[0x0][0x208], R4 ;  /* 0x0000820000047a25 */ /* 0x000fe200078e0004 */
[----:B------:R-:W-:Y:S02]  /*5220*/  SHF.L.U32 R7, R32, 0x8, RZ ;  /* 0x0000000820077819 */ /* 0x000fe400000006ff */
[----:B------:R-:W-:Y:S01]  /*5230*/  LOP3.LUT R13, R28, 0x60, R27, 0xfe, !PT ;  /* 0x000000601c0d7812 */ /* 0x000fe200078efe1b */
[----:B------:R-:W-:Y:S01]  /*5240*/  IMAD R8, R0, c[0x0][0x20c], R9 ;  /* 0x0000830000087a24 */ /* 0x000fe200078e0209 */
[----:B------:R-:W-:-:S02]  /*5250*/  SHF.R.S32.HI R9, RZ, 0x1f, R7 ;  /* 0x0000001fff097819 */ /* 0x000fc40000011407 */
[----:B------:R-:W-:Y:S02]  /*5260*/  IADD3 R6, P5, R7, R4, RZ ;  /* 0x0000000407067210 */ /* 0x000fe40007fbe0ff */
[----:B------:R-:W-:Y:S02]  /*5270*/  LEA R7, P4, R29, c[0x0][0x258], 0x1 ;  /* 0x000096001d077a11 */ /* 0x000fe400078808ff */
[----:B------:R-:W-:Y:S02]  /*5280*/  IADD3.X R5, R9, R8, R5, P5, !PT ;  /* 0x0000000809057210 */ /* 0x000fe40002ffe405 */
[----:B------:R-:W-:Y:S02]  /*5290*/  ISETP.GE.AND P1, PT, R13, R10, PT ;  /* 0x0000000a0d00720c */ /* 0x000fe40003f26270 */
[----:B------:R-:W-:Y:S02]  /*52a0*/  LEA.HI.X R8, R29, c[0x0][0x25c], R30, 0x1, P4 ;  /* 0x000097001d087a11 */ /* 0x000fe400020f0c1e */
[----:B------:R-:W-:-:S02]  /*52b0*/  LEA R4, P6, R6, R7, 0x1 ;  /* 0x0000000706047211 */ /* 0x000fc400078c08ff */
[C-C-:B------:R-:W-:Y:S02]  /*52c0*/  LOP3.LUT R13, R28.reuse, 0xc0, R27.reuse, 0xfe, !PT ;  /* 0x000000c01c0d7812 */ /* 0x140fe400078efe1b */
[----:B------:R-:W-:Y:S02]  /*52d0*/  LOP3.LUT R7, R28, 0xe0, R27, 0xfe, !PT ;  /* 0x000000e01c077812 */ /* 0x000fe400078efe1b */
[----:B------:R-:W-:Y:S02]  /*52e0*/  LEA.HI.X R5, R6, R8, R5, 0x1, P6 ;  /* 0x0000000806057211 */ /* 0x000fe400030f0c05 */
[-C--:B------:R-:W-:Y:S02]  /*52f0*/  ISETP.GE.AND P5, PT, R13, R10.reuse, PT ;  /* 0x0000000a0d00720c */ /* 0x080fe40003fa6270 */
[----:B------:R-:W-:Y:S01]  /*5300*/  ISETP.GE.AND P6, PT, R7, R10, PT ;  /* 0x0000000a0700720c */ /* 0x000fe20003fc6270 */
[----:B------:R0:W-:Y:S01]  /*5310*/  @!P0 STG.E.U16 [R4.64+0x40], R11 ;  /* 0x0000400b04008986 */ /* 0x0001e2000c101504 */
[----:B------:R-:W-:-:S02]  /*5320*/  LOP3.LUT R15, R28, 0x80, R27, 0xfe, !PT ;  /* 0x000000801c0f7812 */ /* 0x000fc400078efe1b */
[----:B------:R-:W-:Y:S01]  /*5330*/  LOP3.LUT R9, R28, 0xa0, R27, 0xfe, !PT ;  /* 0x000000a01c097812 */ /* 0x000fe200078efe1b */
[----:B------:R0:W-:Y:S01]  /*5340*/  @!P2 STG.E.U16 [R4.64+0x80], R53 ;  /* 0x000080350400a986 */ /* 0x0001e2000c101504 */
[----:B------:R-:W-:Y:S02]  /*5350*/  IADD3 R32, R32, 0x1, RZ ;  /* 0x0000000120207810 */ /* 0x000fe40007ffe0ff */
[-C--:B------:R-:W-:Y:S01]  /*5360*/  ISETP.GE.AND P3, PT, R15, R10.reuse, PT ;  /* 0x0000000a0f00720c */ /* 0x080fe20003f66270 */
[----:B------:R0:W-:Y:S01]  /*5370*/  @!P1 STG.E.U16 [R4.64+0xc0], R55 ;  /* 0x0000c03704009986 */ /* 0x0001e2000c101504 */
[----:B------:R-:W-:Y:S02]  /*5380*/  ISETP.GE.AND P4, PT, R9, R10, PT ;  /* 0x0000000a0900720c */ /* 0x000fe40003f86270 */
[----:B------:R-:W-:Y:S01]  /*5390*/  ISETP.GE.AND P0, PT, R32, c[0x0][0x174], PT ;  /* 0x00005d0020007a0c */ /* 0x000fe20003f06270 */
[----:B------:R0:W-:Y:S01]  /*53a0*/  @!P5 STG.E.U16 [R4.64+0x180], R61 ;  /* 0x0001803d0400d986 */ /* 0x0001e2000c101504 */
[----:B------:R-:W-:-:S02]  /*53b0*/  IADD3 R16, P2, R16, 0x200, RZ ;  /* 0x0000020010107810 */ /* 0x000fc40007f5e0ff */
[----:B------:R-:W-:Y:S01]  /*53c0*/  IADD3 R56, P1, R2, 0x200, RZ ;  /* 0x0000020002387810 */ /* 0x000fe20007f3e0ff */
[----:B------:R0:W-:Y:S02]  /*53d0*/  @!P6 STG.E.U16 [R4.64+0x1c0], R59 ;  /* 0x0001c03b0400e986 */ /* 0x0001e4000c101504 */
[----:B------:R-:W-:Y:S01]  /*53e0*/  IMAD.X R17, RZ, RZ, R17, P2 ;  /* 0x000000ffff117224 */ /* 0x000fe200010e0611 */
[----:B------:R-:W-:Y:S01]  /*53f0*/  IADD3.X R67, RZ, R3, RZ, P1, !PT ;  /* 0x00000003ff437210 */ /* 0x000fe20000ffe4ff */
        /* <DEDUP_REMOVED lines=8> */
.L_x_2210:
[----:B------:R-:W-:Y:S05]  /*5480*/  EXIT ;  /* 0x000000000000794d */ /* 0x000fea0003800000 */
.L_x_2212:
        /* <DEDUP_REMOVED lines=15> */
.L_x_5374:


//--------------------- .text._Z25selective_scan_fwd_kernelI32Selective_Scan_fwd_kernel_traitsILi32ELi8ELi1ELb0ELb1ELb1ELb1EN3c108BFloat16ENS1_7complexIfEEEEv13SSMParamsBase --------------------------
	.section	.text._Z25selective_scan_fwd_kernelI32Selective_Scan_fwd_kernel_traitsILi32ELi8ELi1ELb0ELb1ELb1ELb1EN3c108BFloat16ENS1_7complexIfEEEEv13SSMParamsBase,"ax",@progbits
	.sectioninfo	@"SHI_REGISTERS=138"
	.align	128
        .global         _Z25selective_scan_fwd_kernelI32Selective_Scan_fwd_kernel_traitsILi32ELi8ELi1ELb0ELb1ELb1ELb1EN3c108BFloat16ENS1_7complexIfEEEEv13SSMParamsBase
        .type           _Z25selective_scan_fwd_kernelI32Selective_Scan_fwd_kernel_traitsILi32ELi8ELi1ELb0ELb1ELb1ELb1EN3c108BFloat16ENS1_7complexIfEEEEv13SSMParamsBase,@function
        .size           _Z25selective_scan_fwd_kernelI32Selective_Scan_fwd_kernel_traitsILi32ELi8ELi1ELb0ELb1ELb1ELb1EN3c108BFloat16ENS1_7complexIfEEEEv13SSMParamsBase,(.L_x_5375 - _Z25selective_scan_fwd_kernelI32Selective_Scan_fwd_kernel_traitsILi32ELi8ELi1ELb0ELb1ELb1ELb1EN3c108BFloat16ENS1_7complexIfEEEEv13SSMParamsBase)
        .other          _Z25selective_scan_fwd_kernelI32Selective_Scan_fwd_kernel_traitsILi32ELi8ELi1ELb0ELb1ELb1ELb1EN3c108BFloat16ENS1_7complexIfEEEEv13SSMParamsBase,@"STO_CUDA_ENTRY STV_DEFAULT"
_Z25selective_scan_fwd_kernelI32Selective_Scan_fwd_kernel_traitsILi32ELi8ELi1ELb0ELb1ELb1ELb1EN3c108BFloat16ENS1_7complexIfEEEEv13SSMParamsBase:
.text._Z25selective_scan_fwd_kernelI32Selective_Scan_fwd_kernel_traitsILi32ELi8ELi1ELb0ELb1ELb1ELb1EN3c108BFloat16ENS1_7complexIfEEEEv13SSMParamsBase:
[----:B------:R-:W-:Y:S02]  /*0000*/  MOV R1, c[0x0][0x28] ;  /* 0x00000a0000017a02 */ /* 0x000fe40000000f00 */
[----:B------:R-:W0:Y:S01]  /*0010*/  S2UR UR4, SR_CTAID.Y ;  /* 0x00000000000479c3 */ /* 0x000e220000002600 */
[----:B------:R-:W-:Y:S01]  /*0020*/  ISETP.NE.U32.AND P1, PT, RZ, c[0x0][0x250], PT ;  /* 0x00009400ff007a0c */ /* 0x000fe20003f25070 */
[----:B------:R-:W-:Y:S01]  /*0030*/  IMAD.MOV.U32 R24, RZ, RZ, RZ ;  /* 0x000000ffff187224 */ /* 0x000fe200078e00ff */
[----:B------:R-:W-:Y:S01]  /*0040*/  ISETP.NE.U32.AND P0, PT, RZ, c[0x0][0x238], PT ;  /* 0x00008e00ff007a0c */ /* 0x000fe20003f05070 */
[----:B------:R-:W-:Y:S01]  /*0050*/  HFMA2.MMA R22, -RZ, RZ, 0, 0 ;  /* 0x00000000ff167435 */ /* 0x000fe200000001ff */
[----:B------:R-:W-:Y:S02]  /*0060*/  ISETP.NE.AND.EX P1, PT, RZ, c[0x0][0x254], PT, P1 ;  /* 0x00009500ff007a0c */ /* 0x000fe40003f25310 */
[----:B------:R-:W-:Y:S02]  /*0070*/  IABS R15, c[0x0][0x178] ;  /* 0x00005e00000f7a13 */ /* 0x000fe40000000000 */
[----:B------:R-:W-:Y:S01]  /*0080*/  ISETP.NE.AND.EX P0, PT, RZ, c[0x0][0x23c], PT, P0 ;  /* 0x00008f00ff007a0c */ /* 0x000fe20003f05300 */
[----:B0-----:R-:W-:Y:S01]  /*0090*/  IMAD.U32 R0, RZ, RZ, UR4 ;  /* 0x00000004ff007e24 */ /* 0x001fe2000f8e00ff */
[----:B------:R-:W-:-:S04]  /*00a0*/  ULDC.64 UR4, c[0x0][0x118] ;  /* 0x0000460000047ab9 */ /* 0x000fc80000000a00 */
[----:B------:R-:W-:-:S03]  /*00b0*/  SHF.R.S32.HI R23, RZ, 0x1f, R0 ;  /* 0x0000001fff177819 */ /* 0x000fc60000011400 */
[C---:B------:R-:W-:Y:S01]  /*00c0*/  @P1 LEA R4, P3, R0.reuse, c[0x0][0x250], 0x2 ;  /* 0x0000940000041a11 */ /* 0x040fe200078610ff */
[----:B------:R-:W0:Y:S03]  /*00d0*/  I2F.RP R8, R15 ;  /* 0x0000000f00087306 */ /* 0x000e260000209400 */
[C---:B------:R-:W-:Y:S02]  /*00e0*/  @P0 LEA R2, P2, R0.reuse, c[0x0][0x238], 0x2 ;  /* 0x00008e0000020a11 */ /* 0x040fe400078410ff */
[C-C-:B------:R-:W-:Y:S02]  /*00f0*/  @P1 LEA.HI.X R5, R0.reuse, c[0x0][0x254], R23.reuse, 0x2, P3 ;  /* 0x0000950000051a11 */ /* 0x140fe400018f1417 */
[----:B------:R-:W-:-:S03]  /*0100*/  @P0 LEA.HI.X R3, R0, c[0x0][0x23c], R23, 0x2, P2 ;  /* 0x00008f0000030a11 */ /* 0x000fc600010f1417 */
[----:B------:R1:W5:Y:S01]  /*0110*/  @P1 LDG.E R24, [R4.64] ;  /* 0x0000000404181981 */ /* 0x000362000c1e1900 */
[----:B------:R-:W2:Y:S03]  /*0120*/  S2UR UR6, SR_CTAID.X ;  /* 0x00000000000679c3 */ /* 0x000ea60000002500 */
[----:B------:R3:W5:Y:S01]  /*0130*/  @P0 LDG.E R22, [R2.64] ;  /* 0x0000000402160981 */ /* 0x000762000c1e1900 */
[----:B0-----:R-:W0:Y:S02]  /*0140*/  MUFU.RCP R8, R8 ;  /* 0x0000000800087308 */ /* 0x001e240000001000 */
[----:B0-----:R-:W-:-:S06]  /*0150*/  IADD3 R6, R8, 0xffffffe, RZ ;  /* 0x0ffffffe08067810 */ /* 0x001fcc0007ffe0ff */
[----:B------:R0:W4:Y:S02]  /*0160*/  F2I.FTZ.U32.TRUNC.NTZ R7, R6 ;  /* 0x0000000600077305 */ /* 0x000124000021f000 */
[----:B0-----:R-:W-:Y:S01]  /*0170*/  IMAD.MOV.U32 R6, RZ, RZ, RZ ;  /* 0x000000ffff067224 */ /* 0x001fe200078e00ff */
[----:B----4-:R-:W-:-:S05]  /*0180*/  IADD3 R10, RZ, -R7, RZ ;  /* 0x80000007ff0a7210 */ /* 0x010fca0007ffe0ff */
[----:B---3--:R-:W-:-:S04]  /*0190*/  IMAD R3, R10, R15, RZ ;  /* 0x0000000f0a037224 */ /* 0x008fc800078e02ff */
[----:B------:R-:W-:Y:S01]  /*01a0*/  IMAD.HI.U32 R7, R7, R3, R6 ;  /* 0x0000000307077227 */ /* 0x000fe200078e0006 */
[----:B------:R-:W-:Y:S02]  /*01b0*/  MOV R3, c[0x0][0x174] ;  /* 0x00005d0000037a02 */ /* 0x000fe40000000f00 */
[----:B------:R-:W-:Y:S02]  /*01c0*/  IABS R2, R0 ;  /* 0x0000000000027213 */ /* 0x000fe40000000000 */
[----:B------:R-:W-:-:S03]  /*01d0*/  ISETP.GE.AND P0, PT, R3, 0x1, PT ;  /* 0x000000010300780c */ /* 0x000fc60003f06270 */
[----:B------:R-:W-:Y:S01]  /*01e0*/  IMAD.HI.U32 R12, R7, R2, RZ ;  /* 0x00000002070c7227 */ /* 0x000fe200078e00ff */
[----:B--2---:R-:W-:-:S03]  /*01f0*/  MOV R25, UR6 ;  /* 0x0000000600197c02 */ /* 0x004fc60008000f00 */
[----:B------:R-:W-:Y:S01]  /*0200*/  IMAD.MOV R8, RZ, RZ, -R12 ;  /* 0x000000ffff087224 */ /* 0x000fe200078e0a0c */
[----:B------:R-:W-:-:S03]  /*0210*/  SHF.R.S32.HI R128, RZ, 0x1f, R25 ;  /* 0x0000001fff807819 */ /* 0x000fc60000011419 */
[----:B------:R-:W-:Y:S02]  /*0220*/  IMAD R8, R15, R8, R2 ;  /* 0x000000080f087224 */ /* 0x000fe400078e0202 */
[----:B------:R-:W-:Y:S05]  /*0230*/  @!P0 EXIT ;  /* 0x000000000000894d */ /* 0x000fea0003800000 */
[----:B-1----:R-:W0:Y:S01]  /*0240*/  S2R R61, SR_TID.X ;  /* 0x00000000003d7919 */ /* 0x002e220000002100 */
[----:B------:R-:W-:Y:S01]  /*0250*/  ISETP.GT.U32.AND P2, PT, R15, R8, PT ;  /* 0x000000080f00720c */ /* 0x000fe20003f44070 */
[----:B------:R-:W-:Y:S01]  /*0260*/  IMAD R2, R128, c[0x0][0x190], RZ ;  /* 0x0000640080027a24 */ /* 0x000fe200078e02ff */
[----:B------:R-:W-:Y:S01]  /*0270*/  LOP3.LUT R10, R0, c[0x0][0x178], RZ, 0x3c, !PT ;  /* 0x00005e00000a7a12 */ /* 0x000fe200078e3cff */
[C---:B------:R-:W-:Y:S01]  /*0280*/  IMAD R9, R23.reuse, c[0x0][0x1d8], RZ ;  /* 0x0000760017097a24 */ /* 0x040fe200078e02ff */
[----:B------:R-:W-:Y:S01]  /*0290*/  ISETP.NE.AND P1, PT, RZ, c[0x0][0x178], PT ;  /* 0x00005e00ff007a0c */ /* 0x000fe20003f25270 */
[----:B------:R-:W-:Y:S01]  /*02a0*/  IMAD R11, R23, c[0x0][0x1e8], RZ ;  /* 0x00007a00170b7a24 */ /* 0x000fe200078e02ff */
[----:B------:R-:W-:Y:S01]  /*02b0*/  ISETP.GE.AND P3, PT, R10, RZ, PT ;  /* 0x000000ff0a00720c */ /* 0x000fe20003f66270 */
[----:B------:R-:W-:Y:S01]  /*02c0*/  IMAD R13, R25, c[0x0][0x194], R2 ;  /* 0x00006500190d7a24 */ /* 0x000fe200078e0202 */
[----:B------:R-:W1:Y:S01]  /*02d0*/  S2R R30, SR_LANEID ;  /* 0x00000000001e7919 */ /* 0x000e620000000000 */
[----:B------:R-:W-:-:S04]  /*02e0*/  IMAD.WIDE.U32 R2, R0, c[0x0][0x1d8], RZ ;  /* 0x0000760000027a25 */ /* 0x000fc800078e00ff */
[-C--:B------:R-:W-:Y:S01]  /*02f0*/  @!P2 IADD3 R8, R8, -R15.reuse, RZ ;  /* 0x8000000f0808a210 */ /* 0x080fe20007ffe0ff */
[----:B------:R-:W-:Y:S01]  /*0300*/  IMAD R9, R0, c[0x0][0x1dc], R9 ;  /* 0x0000770000097a24 */ /* 0x000fe200078e0209 */
[----:B------:R-:W-:Y:S01]  /*0310*/  @!P2 IADD3 R12, R12, 0x1, RZ ;  /* 0x000000010c0ca810 */ /* 0x000fe20007ffe0ff */
[----:B------:R-:W-:Y:S01]  /*0320*/  IMAD.WIDE.U32 R4, R0, c[0x0][0x1e8], RZ ;  /* 0x00007a0000047a25 */ /* 0x000fe200078e00ff */
[----:B------:R-:W-:-:S03]  /*0330*/  ISETP.GE.U32.AND P0, PT, R8, R15, PT ;  /* 0x0000000f0800720c */ /* 0x000fc60003f06070 */
[----:B------:R-:W-:Y:S01]  /*0340*/  IMAD R11, R0, c[0x0][0x1ec], R11 ;  /* 0x00007b00000b7a24 */ /* 0x000fe200078e020b */
[----:B------:R-:W-:Y:S01]  /*0350*/  MOV R10, R4 ;  /* 0x00000004000a7202 */ /* 0x000fe20000000f00 */
[----:B------:R-:W-:Y:S01]  /*0360*/  IMAD.IADD R9, R3, 0x1, R9 ;  /* 0x0000000103097824 */ /* 0x000fe200078e0209 */
[C---:B0-----:R-:W-:Y:S01]  /*0370*/  LOP3.LUT R26, R61.reuse, 0x1f, RZ, 0xc0, !PT ;  /* 0x0000001f3d1a7812 */ /* 0x041fe200078ec0ff */
[----:B------:R-:W-:Y:S01]  /*0380*/  IMAD.SHL.U32 R27, R61, 0x8, RZ ;  /* 0x000000083d1b7824 */ /* 0x000fe200078e00ff */
[----:B------:R-:W-:Y:S01]  /*0390*/  IADD3 R11, R5, R11, RZ ;  /* 0x0000000b050b7210 */ /* 0x000fe20007ffe0ff */
[----:B------:R-:W-:Y:S02]  /*03a0*/  IMAD.MOV.U32 R8, RZ, RZ, R2 ;  /* 0x000000ffff087224 */ /* 0x000fe400078e0002 */
[----:B------:R-:W-:Y:S01]  /*03b0*/  IMAD R16, R128, c[0x0][0x1d0], RZ ;  /* 0x0000740080107a24 */ /* 0x000fe200078e02ff */
[----:B------:R-:W-:Y:S01]  /*03c0*/  LOP3.LUT R27, R27, 0xffffff00, RZ, 0xc0, !PT ;  /* 0xffffff001b1b7812 */ /* 0x000fe200078ec0ff */
[----:B------:R-:W-:Y:S01]  /*03d0*/  IMAD.WIDE.U32 R4, R25, c[0x0][0x1d0], R8 ;  /* 0x0000740019047a25 */ /* 0x000fe200078e0008 */
[----:B------:R-:W-:-:S02]  /*03e0*/  @P0 IADD3 R12, R12, 0x1, RZ ;  /* 0x000000010c0c0810 */ /* 0x000fc40007ffe0ff */
[----:B------:R-:W-:Y:S01]  /*03f0*/  LOP3.LUT R28, R27, R26, RZ, 0xfc, !PT ;  /* 0x0000001a1b1c7212 */ /* 0x000fe200078efcff */
[C---:B------:R-:W-:Y:S01]  /*0400*/  IMAD R16, R25.reuse, c[0x0][0x1d4], R16 ;  /* 0x0000750019107a24 */ /* 0x040fe200078e0210 */
[----:B------:R-:W-:Y:S01]  /*0410*/  @!P3 IADD3 R12, -R12, RZ, RZ ;  /* 0x000000ff0c0cb210 */ /* 0x000fe20007ffe1ff */
[C---:B------:R-:W-:Y:S01]  /*0420*/  IMAD.WIDE.U32 R6, R25.reuse, c[0x0][0x190], RZ ;  /* 0x0000640019067a25 */ /* 0x040fe200078e00ff */
[----:B------:R-:W-:Y:S02]  /*0430*/  SHF.R.S32.HI R29, RZ, 0x1f, R28 ;  /* 0x0000001fff1d7819 */ /* 0x000fe4000001141c */
[----:B------:R-:W-:Y:S01]  /*0440*/  IADD3 R17, P0, R28, R4, RZ ;  /* 0x000000041c117210 */ /* 0x000fe20007f1e0ff */
[----:B------:R-:W-:Y:S01]  /*0450*/  IMAD R4, R128, c[0x0][0x1e0], RZ ;  /* 0x0000780080047a24 */ /* 0x000fe200078e02ff */
[----:B------:R-:W-:Y:S01]  /*0460*/  @!P1 LOP3.LUT R12, RZ, c[0x0][0x178], RZ, 0x33, !PT ;  /* 0x00005e00ff0c9a12 */ /* 0x000fe200078e33ff */
[----:B------:R-:W-:Y:S01]  /*0470*/  IMAD.WIDE.U32 R8, R25, c[0x0][0x1e0], R10 ;  /* 0x0000780019087a25 */ /* 0x000fe200078e000a */
[----:B------:R-:W-:-:S02]  /*0480*/  IADD3.X R10, R29, R5, R16, P0, !PT ;  /* 0x000000051d0a7210 */ /* 0x000fc400007fe410 */
[----:B------:R-:W-:Y:S01]  /*0490*/  LEA R16, P0, R17, c[0x0][0x240], 0x1 ;  /* 0x0000900011107a11 */ /* 0x000fe200078008ff */
[----:B------:R-:W-:Y:S01]  /*04a0*/  IMAD R14, R128, c[0x0][0x1b0], RZ ;  /* 0x00006c00800e7a24 */ /* 0x000fe200078e02ff */
[----:B------:R-:W-:Y:S01]  /*04b0*/  IADD3 R19, P1, R28, R8, RZ ;  /* 0x000000081c137210 */ /* 0x000fe20007f3e0ff */
[----:B------:R-:W-:Y:S01]  /*04c0*/  IMAD.IADD R7, R7, 0x1, R13 ;  /* 0x0000000107077824 */ /* 0x000fe200078e020d */
[----:B------:R-:W-:Y:S01]  /*04d0*/  LEA.HI.X R17, R17, c[0x0][0x244], R10, 0x1, P0 ;  /* 0x0000910011117a11 */ /* 0x000fe200000f0c0a */
[C---:B------:R-:W-:Y:S01]  /*04e0*/  IMAD R5, R25.reuse, c[0x0][0x1e4], R4 ;  /* 0x0000790019057a24 */ /* 0x040fe200078e0204 */
[----:B------:R-:W-:Y:S01]  /*04f0*/  SHF.R.S32.HI R4, RZ, 0x1f, R12 ;  /* 0x0000001fff047819 */ /* 0x000fe2000001140c */
[----:B------:R-:W-:Y:S01]  /*0500*/  IMAD.WIDE.U32 R2, R25, c[0x0][0x1b0], RZ ;  /* 0x00006c0019027a25 */ /* 0x000fe200078e00ff */
[----:B------:R-:W-:Y:S02]  /*0510*/  LEA R56, P0, R19, c[0x0][0x248], 0x1 ;  /* 0x0000920013387a11 */ /* 0x000fe400078008ff */
[----:B------:R-:W-:Y:S01]  /*0520*/  IADD3.X R8, R29, R9, R5, P1, !PT ;  /* 0x000000091d087210 */ /* 0x000fe20000ffe405 */
[----:B------:R-:W-:-:S02]  /*0530*/  IMAD R13, R25, c[0x0][0x1b4], R14 ;  /* 0x00006d00190d7a24 */ /* 0x000fc400078e020e */
[C---:B------:R-:W-:Y:S01]  /*0540*/  IMAD R9, R4.reuse, c[0x0][0x1a8], RZ ;  /* 0x00006a0004097a24 */ /* 0x040fe200078e02ff */
[----:B------:R-:W-:Y:S01]  /*0550*/  LEA.HI.X R19, R19, c[0x0][0x24c], R8, 0x1, P0 ;  /* 0x0000930013137a11 */ /* 0x000fe200000f0c08 */
[----:B------:R-:W-:Y:S02]  /*0560*/  IMAD.IADD R3, R3, 0x1, R13 ;  /* 0x0000000103037824 */ /* 0x000fe400078e020d */
[----:B------:R-:W-:Y:S02]  /*0570*/  IMAD R11, R4, c[0x0][0x1c8], RZ ;  /* 0x00007200040b7a24 */ /* 0x000fe400078e02ff */
[----:B------:R-:W-:-:S04]  /*0580*/  IMAD.WIDE.U32 R4, R12, c[0x0][0x1a8], R6 ;  /* 0x00006a000c047a25 */ /* 0x000fc800078e0006 */
[----:B------:R-:W-:Y:S01]  /*0590*/  IMAD.WIDE.U32 R6, R12, c[0x0][0x1c8], R2 ;  /* 0x000072000c067a25 */ /* 0x000fe200078e0002 */
[----:B------:R-:W-:Y:S02]  /*05a0*/  LEA R42, P0, R4, c[0x0][0x228], 0x1 ;  /* 0x00008a00042a7a11 */ /* 0x000fe400078008ff */
[----:B------:R-:W-:Y:S01]  /*05b0*/  IADD3 R2, R27, R28, RZ ;  /* 0x0000001c1b027210 */ /* 0x000fe20007ffe0ff */
[----:B------:R-:W-:Y:S01]  /*05c0*/  IMAD R3, R12, c[0x0][0x1ac], R9 ;  /* 0x00006b000c037a24 */ /* 0x000fe200078e0209 */
[----:B------:R-:W-:Y:S01]  /*05d0*/  LEA R43, P1, R6, c[0x0][0x230], 0x1 ;  /* 0x00008c00062b7a11 */ /* 0x000fe200078208ff */
[----:B------:R-:W-:Y:S01]  /*05e0*/  IMAD R11, R12, c[0x0][0x1cc], R11 ;  /* 0x000073000c0b7a24 */ /* 0x000fe200078e020b */
[C---:B------:R-:W-:Y:S01]  /*05f0*/  IADD3 R32, R2.reuse, 0x20, RZ ;  /* 0x0000002002207810 */ /* 0x040fe20007ffe0ff */
[----:B------:R-:W-:Y:S01]  /*0600*/  IMAD.MOV.U32 R31, RZ, RZ, RZ ;  /* 0x000000ffff1f7224 */ /* 0x000fe200078e00ff */
[----:B------:R-:W-:Y:S01]  /*0610*/  IADD3 R3, R5, R3, RZ ;  /* 0x0000000305037210 */ /* 0x000fe20007ffe0ff */
[----:B------:R-:W-:Y:S01]  /*0620*/  IMAD.IADD R45, R7, 0x1, R11 ;  /* 0x00000001072d7824 */ /* 0x000fe200078e020b */
[----:B------:R-:W-:-:S02]  /*0630*/  IADD3 R33, R2, 0x40, RZ ;  /* 0x0000004002217810 */ /* 0x000fc40007ffe0ff */
[----:B------:R-:W-:Y:S02]  /*0640*/  LEA.HI.X R44, R4, c[0x0][0x22c], R3, 0x1, P0 ;  /* 0x00008b00042c7a11 */ /* 0x000fe400000f0c03 */
[----:B------:R-:W-:Y:S02]  /*0650*/  LEA.HI.X R45, R6, c[0x0][0x234], R45, 0x1, P1 ;  /* 0x00008d00062d7a11 */ /* 0x000fe400008f0c2d */
[C---:B------:R-:W-:Y:S02]  /*0660*/  IADD3 R34, R2.reuse, 0x100, RZ ;  /* 0x0000010002227810 */ /* 0x040fe40007ffe0ff */
[C---:B------:R-:W-:Y:S02]  /*0670*/  IADD3 R35, R2.reuse, 0x120, RZ ;  /* 0x0000012002237810 */ /* 0x040fe40007ffe0ff */
[C---:B------:R-:W-:Y:S02]  /*0680*/  IADD3 R36, R2.reuse, 0x140, RZ ;  /* 0x0000014002247810 */ /* 0x040fe40007ffe0ff */
[----:B------:R-:W-:-:S02]  /*0690*/  IADD3 R37, R2, 0x160, RZ ;  /* 0x0000016002257810 */ /* 0x000fc40007ffe0ff */
[C---:B------:R-:W-:Y:S02]  /*06a0*/  IADD3 R38, R2.reuse, 0x180, RZ ;  /* 0x0000018002267810 */ /* 0x040fe40007ffe0ff */
[C---:B------:R-:W-:Y:S02]  /*06b0*/  IADD3 R39, R2.reuse, 0x1a0, RZ ;  /* 0x000001a002277810 */ /* 0x040fe40007ffe0ff */
[C---:B------:R-:W-:Y:S02]  /*06c0*/  IADD3 R40, R2.reuse, 0x1c0, RZ ;  /* 0x000001c002287810 */ /* 0x040fe40007ffe0ff */
[----:B-1----:R-:W-:Y:S02]  /*06d0*/  IADD3 R41, R2, 0x1e0, RZ ;  /* 0x000001e002297810 */ /* 0x002fe40007ffe0ff */
.L_x_2238:
[----:B------:R-:W-:Y:S01]  /*06e0*/  BAR.SYNC.DEFER_BLOCKING 0x0 ;  /* 0x0000000000007b1d */ /* 0x000fe20000010000 */
[----:B0-----:R-:W-:Y:S02]  /*06f0*/  MOV R4, 0xffffff00 ;  /* 0xffffff0000047802 */ /* 0x001fe40000000f00 */
[C-C-:B------:R-:W-:Y:S02]  /*0700*/  LOP3.LUT R10, R27.reuse, 0x20, R26.reuse, 0xfe, !PT ;  /* 0x000000201b0a7812 */ /* 0x140fe400078efe1a */
[--C-:B------:R-:W-:Y:S01]  /*0710*/  LOP3.LUT R20, R27, 0x40, R26.reuse, 0xfe, !PT ;  /* 0x000000401b147812 */ /* 0x100fe200078efe1a */
[----:B------:R-:W-:Y:S01]  /*0720*/  IMAD R47, R31, R4, c[0x0][0x168] ;  /* 0x00005a001f2f7624 */ /* 0x000fe200078e0204 */
[----:B------:R-:W-:-:S02]  /*0730*/  LOP3.LUT R46, R27, 0x60, R26, 0xfe, !PT ;  /* 0x000000601b2e7812 */ /* 0x000fc400078efe1a */
[----:B------:R-:W-:Y:S02]  /*0740*/  PRMT R5, RZ, 0x7610, R5 ;  /* 0x00007610ff057816 */ /* 0x000fe40000000005 */
[-C--:B------:R-:W-:Y:S02]  /*0750*/  ISETP.GE.AND P0, PT, R28, R47.reuse, PT ;  /* 0x0000002f1c00720c */ /* 0x080fe40003f06270 */
[-C--:B------:R-:W-:Y:S02]  /*0760*/  ISETP.GE.AND P1, PT, R10, R47.reuse, PT ;  /* 0x0000002f0a00720c */ /* 0x080fe40003f26270 */
[-C--:B------:R-:W-:Y:S02]  /*0770*/  ISETP.GE.AND P2, PT, R20, R47.reuse, PT ;  /* 0x0000002f1400720c */ /* 0x080fe40003f46270 */
[----:B------:R-:W-:Y:S02]  /*0780*/  ISETP.GE.AND P3, PT, R46, R47, PT ;  /* 0x0000002f2e00720c */ /* 0x000fe40003f66270 */
[----:B------:R-:W-:-:S02]  /*0790*/  PRMT R4, RZ, 0x7610, R4 ;  /* 0x00007610ff047816 */ /* 0x000fc40000000004 */
[----:B------:R-:W-:Y:S02]  /*07a0*/  PRMT R7, RZ, 0x7610, R7 ;  /* 0x00007610ff077816 */ /* 0x000fe40000000007 */
[----:B------:R-:W-:Y:S01]  /*07b0*/  PRMT R6, RZ, 0x7610, R6 ;  /* 0x00007610ff067816 */ /* 0x000fe20000000006 */
[----:B------:R-:W2:Y:S01]  /*07c0*/  @!P0 LDG.E.U16 R5, [R16.64] ;  /* 0x0000000410058981 */ /* 0x000ea2000c1e1500 */
[C-C-:B------:R-:W-:Y:S02]  /*07d0*/  LOP3.LUT R48, R27.reuse, 0x80, R26.reuse, 0xfe, !PT ;  /* 0x000000801b307812 */ /* 0x140fe400078efe1a */
[C-C-:B------:R-:W-:Y:S01]  /*07e0*/  LOP3.LUT R50, R27.reuse, 0xa0, R26.reuse, 0xfe, !PT ;  /* 0x000000a01b327812 */ /* 0x140fe200078efe1a */
[----:B------:R-:W3:Y:S01]  /*07f0*/  @!P1 LDG.E.U16 R4, [R16.64+0x40] ;  /* 0x0000400410049981 */ /* 0x000ee2000c1e1500 */
[C-C-:B------:R-:W-:Y:S02]  /*0800*/  LOP3.LUT R52, R27.reuse, 0xc0, R26.reuse, 0xfe, !PT ;  /* 0x000000c01b347812 */ /* 0x140fe400078efe1a */
[----:B------:R-:W-:Y:S01]  /*0810*/  LOP3.LUT R54, R27, 0xe0, R26, 0xfe, !PT ;  /* 0x000000e01b367812 */ /* 0x000fe200078efe1a */
[----:B------:R-:W4:Y:S01]  /*0820*/  @!P2 LDG.E.U16 R7, [R16.64+0x80] ;  /* 0x000080041007a981 */ /* 0x000f22000c1e1500 */
[----:B------:R-:W-:-:S02]  /*0830*/  ISETP.GE.AND P0, PT, R48, R47, PT ;  /* 0x0000002f3000720c */ /* 0x000fc40003f06270 */
[-C--:B------:R-:W-:Y:S01]  /*0840*/  ISETP.GE.AND P1, PT, R50, R47.reuse, PT ;  /* 0x0000002f3200720c */ /* 0x080fe20003f26270 */
[----:B------:R-:W4:Y:S01]  /*0850*/  @!P3 LDG.E.U16 R6, [R16.64+0xc0] ;  /* 0x0000c0041006b981 */ /* 0x000f22000c1e1500 */
[-C--:B------:R-:W-:Y:S02]  /*0860*/  ISETP.GE.AND P2, PT, R52, R47.reuse, PT ;  /* 0x0000002f3400720c */ /* 0x080fe40003f46270 */
[----:B------:R-:W-:Y:S02]  /*0870*/  ISETP.GE.AND P3, PT, R54, R47, PT ;  /* 0x0000002f3600720c */ /* 0x000fe40003f66270 */
[----:B------:R-:W-:Y:S02]  /*0880*/  PRMT R8, RZ, 0x7610, R8 ;  /* 0x00007610ff087816 */ /* 0x000fe40000000008 */
[----:B------:R-:W-:Y:S02]  /*0890*/  PRMT R12, RZ, 0x7610, R12 ;  /* 0x00007610ff0c7816 */ /* 0x000fe4000000000c */
[----:B------:R-:W-:-:S02]  /*08a0*/  PRMT R14, RZ, 0x7610, R14 ;  /* 0x00007610ff0e7816 */ /* 0x000fc4000000000e */
[----:B------:R-:W-:Y:S01]  /*08b0*/  PRMT R18, RZ, 0x7610, R18 ;  /* 0x00007610ff127816 */ /* 0x000fe20000000012 */
[----:B------:R-:W4:Y:S04]  /*08c0*/  @!P0 LDG.E.U16 R8, [R16.64+0x100] ;  /* 0x0001000410088981 */ /* 0x000f28000c1e1500 */
[----:B------:R-:W4:Y:S04]  /*08d0*/  @!P1 LDG.E.U16 R12, [R16.64+0x140] ;  /* 0x00014004100c9981 */ /* 0x000f28000c1e1500 */
[----:B------:R-:W4:Y:S04]  /*08e0*/  @!P2 LDG.E.U16 R14, [R16.64+0x180] ;  /* 0x00018004100ea981 */ /* 0x000f28000c1e1500 */
[----:B------:R-:W4:Y:S01]  /*08f0*/  @!P3 LDG.E.U16 R18, [R16.64+0x1c0] ;  /* 0x0001c0041012b981 */ /* 0x000f22000c1e1500 */
[----:B------:R-:W-:-:S02]  /*0900*/  IADD3 R9, R30, 0x20, RZ ;  /* 0x000000201e097810 */ /* 0x000fc40007ffe0ff */
[----:B------:R-:W-:Y:S02]  /*0910*/  ISETP.GE.AND P3, PT, R46, R47, PT ;  /* 0x0000002f2e00720c */ /* 0x000fe40003f66270 */
[C---:B------:R-:W-:Y:S02]  /*0920*/  IADD3 R11, R30.reuse, 0x40, RZ ;  /* 0x000000401e0b7810 */ /* 0x040fe40007ffe0ff */
[C---:B------:R-:W-:Y:S02]  /*0930*/  IADD3 R13, R30.reuse, 0x60, RZ ;  /* 0x000000601e0d7810 */ /* 0x040fe40007ffe0ff */
[-C--:B------:R-:W-:Y:S02]  /*0940*/  LEA.HI.SX32 R46, R30, R30.reuse, 0x1b ;  /* 0x0000001e1e2e7211 */ /* 0x080fe400078fdaff */
[-C--:B------:R-:W-:Y:S02]  /*0950*/  LEA.HI.SX32 R9, R9, R30.reuse, 0x1b ;  /* 0x0000001e09097211 */ /* 0x080fe400078fdaff */
[-C--:B------:R-:W-:Y:S01]  /*0960*/  LEA.HI.SX32 R11, R11, R30.reuse, 0x1b ;  /* 0x0000001e0b0b7211 */ /* 0x080fe200078fdaff */
[----:B------:R-:W-:Y:S01]  /*0970*/  IMAD.SHL.U32 R46, R46, 0x2, RZ ;  /* 0x000000022e2e7824 */ /* 0x000fe200078e00ff */
[----:B------:R-:W-:-:S02]  /*0980*/  LEA.HI.SX32 R13, R13, R30, 0x1b ;  /* 0x0000001e0d0d7211 */ /* 0x000fc400078fdaff */
[----:B------:R-:W-:Y:S02]  /*0990*/  SHF.L.U32 R49, R9, 0x1, RZ ;  /* 0x0000000109317819 */ /* 0x000fe400000006ff */
[----:B------:R-:W-:Y:S01]  /*09a0*/  ISETP.GE.AND P1, PT, R50, R47, PT ;  /* 0x0000002f3200720c */ /* 0x000fe20003f26270 */
[----:B------:R-:W-:Y:S01]  /*09b0*/  IMAD.SHL.U32 R50, R11, 0x2, RZ ;  /* 0x000000020b327824 */ /* 0x000fe200078e00ff */
[C---:B------:R-:W-:Y:S02]  /*09c0*/  IADD3 R9, R30.reuse, 0x80, RZ ;  /* 0x000000801e097810 */ /* 0x040fe40007ffe0ff */
[----:B------:R-:W-:Y:S02]  /*09d0*/  SHF.L.U32 R59, R13, 0x1, RZ ;  /* 0x000000010d3b7819 */ /* 0x000fe400000006ff */
[C---:B------:R-:W-:Y:S02]  /*09e0*/  IADD3 R11, R30.reuse, 0xa0, RZ ;  /* 0x000000a01e0b7810 */ /* 0x040fe40007ffe0ff */
[----:B------:R-:W-:-:S02]  /*09f0*/  IADD3 R13, R30, 0xc0, RZ ;  /* 0x000000c01e0d7810 */ /* 0x000fc40007ffe0ff */
[----:B------:R-:W-:Y:S02]  /*0a00*/  IADD3 R15, R30, 0xe0, RZ ;  /* 0x000000e01e0f7810 */ /* 0x000fe40007ffe0ff */
[-C--:B------:R-:W-:Y:S02]  /*0a10*/  LEA.HI.SX32 R9, R9, R30.reuse, 0x1b ;  /* 0x0000001e09097211 */ /* 0x080fe400078fdaff */
[-C--:B------:R-:W-:Y:S02]  /*0a20*/  LEA.HI.SX32 R11, R11, R30.reuse, 0x1b ;  /* 0x0000001e0b0b7211 */ /* 0x080fe400078fdaff */
[-C--:B------:R-:W-:Y:S02]  /*0a30*/  LEA.HI.SX32 R13, R13, R30.reuse, 0x1b ;  /* 0x0000001e0d0d7211 */ /* 0x080fe400078fdaff */
[----:B------:R-:W-:Y:S01]  /*0a40*/  LEA.HI.SX32 R15, R15, R30, 0x1b ;  /* 0x0000001e0f0f7211 */ /* 0x000fe200078fdaff */
[----:B------:R-:W-:Y:S01]  /*0a50*/  IMAD.SHL.U32 R51, R9, 0x2, RZ ;  /* 0x0000000209337824 */ /* 0x000fe200078e00ff */
[-C--:B------:R-:W-:Y:S01]  /*0a60*/  ISETP.GE.AND P2, PT, R48, R47.reuse, PT ;  /* 0x0000002f3000720c */ /* 0x080fe20003f46270 */
[----:B------:R-:W-:Y:S01]  /*0a70*/  IMAD.SHL.U32 R55, R13, 0x2, RZ ;  /* 0x000000020d377824 */ /* 0x000fe200078e00ff */
[----:B------:R-:W-:Y:S01]  /*0a80*/  SHF.L.U32 R57, R11, 0x1, RZ ;  /* 0x000000010b397819 */ /* 0x000fe200000006ff */
[----:B------:R-:W-:Y:S01]  /*0a90*/  IMAD.SHL.U32 R53, R15, 0x2, RZ ;  /* 0x000000020f357824 */ /* 0x000fe200078e00ff */
[----:B------:R-:W-:-:S02]  /*0aa0*/  ISETP.GE.AND P6, PT, R10, R47, PT ;  /* 0x0000002f0a00720c */ /* 0x000fc40003fc6270 */
[-C--:B------:R-:W-:Y:S02]  /*0ab0*/  ISETP.GE.AND P4, PT, R20, R47.reuse, PT ;  /* 0x0000002f1400720c */ /* 0x080fe40003f86270 */
[----:B------:R-:W-:Y:S02]  /*0ac0*/  PRMT R20, RZ, 0x7610, R20 ;  /* 0x00007610ff147816 */ /* 0x000fe40000000014 */
[-C--:B------:R-:W-:Y:S02]  /*0ad0*/  ISETP.GE.AND P5, PT, R28, R47.reuse, PT ;  /* 0x0000002f1c00720c */ /* 0x080fe40003fa6270 */
[----:B------:R-:W-:Y:S02]  /*0ae0*/  ISETP.GE.AND P0, PT, R52, R47, PT ;  /* 0x0000002f3400720c */ /* 0x000fe40003f06270 */
[----:B------:R-:W-:Y:S02]  /*0af0*/  PRMT R13, RZ, 0x7610, R13 ;  /* 0x00007610ff0d7816 */ /* 0x000fe4000000000d */
[----:B------:R-:W-:-:S02]  /*0b00*/  PRMT R15, RZ, 0x7610, R15 ;  /* 0x00007610ff0f7816 */ /* 0x000fc4000000000f */
[----:B------:R-:W-:Y:S01]  /*0b10*/  PRMT R52, RZ, 0x7610, R52 ;  /* 0x00007610ff347816 */ /* 0x000fe20000000034 */
[----:B--2---:R-:W-:Y:S04]  /*0b20*/  STS.U16 [R46], R5 ;  /* 0x000000052e007388 */ /* 0x004fe80000000400 */
[----:B---3--:R0:W-:Y:S02]  /*0b30*/  STS.U16 [R49+0x40], R4 ;  /* 0x0000400431007388 */ /* 0x0081e40000000400 */
[----:B0-----:R-:W-:Y:S02]  /*0b40*/  SHF.L.U32 R4, R30, 0x3, RZ ;  /* 0x000000031e047819 */ /* 0x001fe400000006ff */
[----:B----4-:R-:W-:Y:S02]  /*0b50*/  STS.U16 [R50+0x80], R7 ;  /* 0x0000800732007388 */ /* 0x010fe40000000400 */
[----:B------:R-:W-:-:S02]  /*0b60*/  LEA.HI.SX32 R48, R4, R4, 0x1b ;  /* 0x0000000404307211 */ /* 0x000fc400078fdaff */
[----:B------:R-:W-:Y:S03]  /*0b70*/  STS.U16 [R59+0xc0], R6 ;  /* 0x0000c0063b007388 */ /* 0x000fe60000000400 */
[----:B------:R-:W-:Y:S01]  /*0b80*/  IMAD.SHL.U32 R48, R48, 0x2, RZ ;  /* 0x0000000230307824 */ /* 0x000fe200078e00ff */
        /* <DEDUP_REMOVED lines=13> */
[----:B0-----:R-:W-:-:S03]  /*0c60*/  MOV R18, R56 ;  /* 0x0000003800127202 */ /* 0x001fc60000000f00 */
[----:B------:R-:W-:Y:S01]  /*0c70*/  BAR.SYNC.DEFER_BLOCKING 0x0 ;  /* 0x0000000000007b1d */ /* 0x000fe20000010000 */
[----:B------:R-:W-:Y:S02]  /*0c80*/  PRMT R12, RZ, 0x7610, R12 ;  /* 0x00007610ff0c7816 */ /* 0x000fe4000000000c */
[----:B------:R-:W-:Y:S02]  /*0c90*/  PRMT R14, RZ, 0x7610, R14 ;  /* 0x00007610ff0e7816 */ /* 0x000fe4000000000e */
[----:B------:R-:W-:Y:S01]  /*0ca0*/  PRMT R56, RZ, 0x7610, R56 ;  /* 0x00007610ff387816 */ /* 0x000fe20000000038 */
[----:B------:R-:W2:Y:S01]  /*0cb0*/  @!P6 LDG.E.U16 R20, [R18.64+0x40] ;  /* 0x000040041214e981 */ /* 0x000ea2000c1e1500 */
[----:B------:R-:W-:Y:S02]  /*0cc0*/  ISETP.GE.AND P6, PT, R54, R47, PT ;  /* 0x0000002f3600720c */ /* 0x000fe40003fc6270 */
[----:B------:R-:W-:Y:S01]  /*0cd0*/  PRMT R54, RZ, 0x7610, R54 ;  /* 0x00007610ff367816 */ /* 0x000fe20000000036 */
        /* <DEDUP_REMOVED lines=82> */
.L_x_2214:
[----:B------:R-:W-:Y:S05]  /*1200*/  BSYNC B0 ;  /* 0x0000000000007941 */ /* 0x000fea0003800000 */
.L_x_2213:
        /* <DEDUP_REMOVED lines=42> */
.L_x_2216:
[----:B------:R-:W-:Y:S05]  /*14b0*/  BSYNC B0 ;  /* 0x0000000000007941 */ /* 0x000fea0003800000 */
.L_x_2215:
        /* <DEDUP_REMOVED lines=33> */
.L_x_2218:
[----:B------:R-:W-:Y:S05]  /*16d0*/  BSYNC B0 ;  /* 0x0000000000007941 */ /* 0x000fea0003800000 */
.L_x_2217:
        /* <DEDUP_REMOVED lines=33> */
.L_x_2220:
[----:B------:R-:W-:Y:S05]  /*18f0*/  BSYNC B0 ;  /* 0x0000000000007941 */ /* 0x000fea0003800000 */
.L_x_2219:
        /* <DEDUP_REMOVED lines=33> */
.L_x_2222:
[----:B------:R-:W-:Y:S05]  /*1b10*/  BSYNC B0 ;  /* 0x0000000000007941 */ /* 0x000fea0003800000 */
.L_x_2221:
        /* <DEDUP_REMOVED lines=33> */
.L_x_2224:
[----:B------:R-:W-:Y:S05]  /*1d30*/  BSYNC B0 ;  /* 0x0000000000007941 */ /* 0x000fea0003800000 */
.L_x_2223:
        /* <DEDUP_REMOVED lines=33> */
.L_x_2226:
[----:B------:R-:W-:Y:S05]  /*1f50*/  BSYNC B0 ;  /* 0x0000000000007941 */ /* 0x000fea0003800000 */
.L_x_2225:
        /* <DEDUP_REMOVED lines=33> */
.L_x_2228:
[----:B------:R-:W-:Y:S05]  /*2170*/  BSYNC B0 ;  /* 0x0000000000007941 */ /* 0x000fea0003800000 */
.L_x_2227:
        /* <DEDUP_REMOVED lines=28> */
.L_x_2232:
        /* <DEDUP_REMOVED lines=8> */
[----:B------:R-:W-:Y:S01]  /*23c0*/  IMAD.IADD R3, R5, 0x1, R3 ;  /* 0x0000000105037824 */ /* 0x000fe200078e0203 */
[----:B------:R-:W-:Y:S01]  /*23d0*/  LEA R8, P0, R4, c[0x0][0x220], 0x3 ;  /* 0x0000880004087a11 */ /* 0x000fe200078018ff */
[----:B------:R-:W-:Y:S01]  /*23e0*/  IMAD R6, R110, c[0x0][0x1a0], RZ ;  /* 0x000068006e067a24 */ /* 0x000fe200078e02ff */
[----:B------:R-:W-:Y:S02]  /*23f0*/  MOV R12, 0xffffff00 ;  /* 0xffffff00000c7802 */ /* 0x000fe40000000f00 */
[----:B------:R-:W-:Y:S02]  /*2400*/  LEA.HI.X R9, R4, c[0x0][0x224], R3, 0x3, P0 ;  /* 0x0000890004097a11 */ /* 0x000fe400000f1c03 */
[----:B------:R-:W-:Y:S01]  /*2410*/  SHF.R.S32.HI R3, RZ, 0x1f, R2 ;  /* 0x0000001fff037819 */ /* 0x000fe20000011402 */
[----:B------:R-:W-:Y:S02]  /*2420*/  IMAD R7, R81, c[0x0][0x1a4], R6 ;  /* 0x0000690051077a24 */ /* 0x000fe400078e0206 */
[----:B------:R-:W-:Y:S01]  /*2430*/  IMAD R47, R31, R12, c[0x0][0x168] ;  /* 0x00005a001f2f7624 */ /* 0x000fe200078e020c */
[C---:B------:R-:W-:Y:S01]  /*2440*/  IADD3 R84, R2.reuse, 0x60, RZ ;  /* 0x0000006002547810 */ /* 0x040fe20007ffe0ff */
[----:B------:R-:W-:Y:S01]  /*2450*/  IMAD.WIDE.U32 R10, R81, c[0x0][0x1a0], R2 ;  /* 0x00006800510a7a25 */ /* 0x000fe200078e0002 */
[----:B------:R-:W2:Y:S01]  /*2460*/  LDG.E.64 R4, [R8.64] ;  /* 0x0000000408047981 */ /* 0x000ea2000c1e1b00 */
[----:B------:R-:W-:-:S02]  /*2470*/  IADD3 R86, R2, 0x80, RZ ;  /* 0x0000008002567810 */ /* 0x000fc40007ffe0ff */
[----:B------:R-:W-:Y:S01]  /*2480*/  IMAD.SHL.U32 R87, R47, 0x2, RZ ;  /* 0x000000022f577824 */ /* 0x000fe200078e00ff */
[----:B------:R-:W-:Y:S02]  /*2490*/  IADD3 R7, R11, R7, RZ ;  /* 0x000000070b077210 */ /* 0x000fe40007ffe0ff */
[----:B------:R-:W-:Y:S02]  /*24a0*/  LEA R6, P0, R10, R42, 0x1 ;  /* 0x0000002a0a067211 */ /* 0x000fe400078008ff */
[-C--:B------:R-:W-:Y:S02]  /*24b0*/  ISETP.GE.AND P6, PT, R2, R87.reuse, PT ;  /* 0x000000570200720c */ /* 0x080fe40003fc6270 */
[----:B------:R-:W-:Y:S02]  /*24c0*/  LEA.HI.X R7, R10, R44, R7, 0x1, P0 ;  /* 0x0000002c0a077211 */ /* 0x000fe400000f0c07 */
[----:B------:R-:W-:Y:S02]  /*24d0*/  ISETP.GE.AND P0, PT, R32, R87, PT ;  /* 0x000000572000720c */ /* 0x000fe40003f06270 */
[----:B------:R-:W-:-:S02]  /*24e0*/  PRMT R10, RZ, 0x7610, R10 ;  /* 0x00007610ff0a7816 */ /* 0x000fc4000000000a */
[-C--:B------:R-:W-:Y:S02]  /*24f0*/  ISETP.GE.AND P1, PT, R33, R87.reuse, PT ;  /* 0x000000572100720c */ /* 0x080fe40003f26270 */
[-C--:B------:R-:W-:Y:S02]  /*2500*/  ISETP.GE.AND P2, PT, R84, R87.reuse, PT ;  /* 0x000000575400720c */ /* 0x080fe40003f46270 */
[----:B------:R-:W-:Y:S02]  /*2510*/  PRMT R11, RZ, 0x7610, R11 ;  /* 0x00007610ff0b7816 */ /* 0x000fe4000000000b */
[----:B------:R-:W-:Y:S02]  /*2520*/  IADD3 R104, R2, 0xa0, RZ ;  /* 0x000000a002687810 */ /* 0x000fe40007ffe0ff */
[----:B------:R-:W-:Y:S01]  /*2530*/  PRMT R21, RZ, 0x7610, R21 ;  /* 0x00007610ff157816 */ /* 0x000fe20000000015 */
[----:B------:R0:W3:Y:S01]  /*2540*/  @!P0 LDG.E.U16 R10, [R6.64+0x40] ;  /* 0x00004004060a8981 */ /* 0x0000e2000c1e1500 */
[----:B------:R-:W-:-:S02]  /*2550*/  ISETP.GE.AND P0, PT, R34, R87, PT ;  /* 0x000000572200720c */ /* 0x000fc40003f06270 */
[----:B------:R-:W-:Y:S01]  /*2560*/  PRMT R13, RZ, 0x7610, R13 ;  /* 0x00007610ff0d7816 */ /* 0x000fe2000000000d */
[----:B------:R0:W4:Y:S01]  /*2570*/  @!P6 LDG.E.U16 R11, [R6.64] ;  /* 0x00000004060be981 */ /* 0x000122000c1e1500 */
[C---:B------:R-:W-:Y:S02]  /*2580*/  IADD3 R106, R2.reuse, 0xc0, RZ ;  /* 0x000000c0026a7810 */ /* 0x040fe40007ffe0ff */
[----:B------:R-:W-:Y:S02]  /*2590*/  IADD3 R108, R2, 0xe0, RZ ;  /* 0x000000e0026c7810 */ /* 0x000fe40007ffe0ff */
[----:B------:R-:W-:Y:S01]  /*25a0*/  PRMT R20, RZ, 0x7610, R20 ;  /* 0x00007610ff147816 */ /* 0x000fe20000000014 */
[----:B------:R0:W5:Y:S01]  /*25b0*/  @!P1 LDG.E.U16 R13, [R6.64+0x80] ;  /* 0x00008004060d9981 */ /* 0x000162000c1e1500 */
[-C--:B------:R-:W-:Y:S02]  /*25c0*/  ISETP.GE.AND P3, PT, R86, R87.reuse, PT ;  /* 0x000000575600720c */ /* 0x080fe40003f66270 */
[-C--:B------:R-:W-:Y:S01]  /*25d0*/  ISETP.GE.AND P4, PT, R104, R87.reuse, PT ;  /* 0x000000576800720c */ /* 0x080fe20003f86270 */
[----:B------:R0:W5:Y:S01]  /*25e0*/  @!P0 LDG.E.U16 R21, [R6.64+0x200] ;  /* 0x0002000406158981 */ /* 0x000162000c1e1500 */
[----:B------:R-:W-:-:S02]  /*25f0*/  ISETP.GE.AND P5, PT, R106, R87, PT ;  /* 0x000000576a00720c */ /* 0x000fc40003fa6270 */
[-C--:B------:R-:W-:Y:S01]  /*2600*/  ISETP.GE.AND P6, PT, R108, R87.reuse, PT ;  /* 0x000000576c00720c */ /* 0x080fe20003fc6270 */
[----:B------:R0:W5:Y:S01]  /*2610*/  @!P2 LDG.E.U16 R20, [R6.64+0xc0] ;  /* 0x0000c0040614a981 */ /* 0x000162000c1e1500 */
[-C--:B------:R-:W-:Y:S02]  /*2620*/  ISETP.GE.AND P0, PT, R35, R87.reuse, PT ;  /* 0x000000572300720c */ /* 0x080fe40003f06270 */
[-C--:B------:R-:W-:Y:S02]  /*2630*/  ISETP.GE.AND P1, PT, R36, R87.reuse, PT ;  /* 0x000000572400720c */ /* 0x080fe40003f26270 */
[----:B------:R-:W-:Y:S02]  /*2640*/  ISETP.GE.AND P2, PT, R37, R87, PT ;  /* 0x000000572500720c */ /* 0x000fe40003f46270 */
        /* <DEDUP_REMOVED lines=9> */
[----:B------:R0:W5:Y:S01]  /*26e0*/  @!P5 LDG.E.U16 R92, [R6.64+0x180] ;  /* 0x00018004065cd981 */ /* 0x000162000c1e1500 */
[----:B------:R-:W-:-:S03]  /*26f0*/  ISETP.GE.AND P3, PT, R38, R87, PT ;  /* 0x000000572600720c */ /* 0x000fc60003f66270 */
[----:B------:R0:W5:Y:S04]  /*2700*/  @!P6 LDG.E.U16 R94, [R6.64+0x1c0] ;  /* 0x0001c004065ee981 */ /* 0x000168000c1e1500 */
        /* <DEDUP_REMOVED lines=14> */
[----:B------:R-:W-:-:S04]  /*27f0*/  IMAD R110, R110, c[0x0][0x1c0], RZ ;  /* 0x000070006e6e7a24 */ /* 0x000fc800078e02ff */
[--C-:B0-----:R-:W-:Y:S01]  /*2800*/  IMAD R7, R81, c[0x0][0x1c4], R110.reuse ;  /* 0x0000710051077a24 */ /* 0x101fe200078e026e */
[-C--:B------:R-:W-:Y:S02]  /*2810*/  ISETP.GE.AND P6, PT, R84, R87.reuse, PT ;  /* 0x000000575400720c */ /* 0x080fe40003fc6270 */
[-C--:B------:R-:W-:Y:S02]  /*2820*/  ISETP.GE.AND P0, PT, R86, R87.reuse, PT ;  /* 0x000000575600720c */ /* 0x080fe40003f06270 */
[-C--:B------:R-:W-:Y:S02]  /*2830*/  ISETP.GE.AND P3, PT, R108, R87.reuse, PT ;  /* 0x000000576c00720c */ /* 0x080fe40003f66270 */
[----:B------:R-:W-:Y:S02]  /*2840*/  PRMT R110, RZ, 0x7610, R110 ;  /* 0x00007610ff6e7816 */ /* 0x000fe4000000006e */
[----:B------:R-:W-:Y:S02]  /*2850*/  PRMT R108, RZ, 0x7610, R108 ;  /* 0x00007610ff6c7816 */ /* 0x000fe4000000006c */
        /* <DEDUP_REMOVED lines=14> */
[----:B--2---:R-:W-:Y:S02]  /*2940*/  FMUL.FTZ R8, R5, R52 ;  /* 0x0000003405087220 */ /* 0x004fe40000410000 */
[----:B------:R-:W-:Y:S02]  /*2950*/  FMUL.FTZ R85, R4, 1.4426950216293334961 ;  /* 0x3fb8aa3b04557820 */ /* 0x000fe40000410000 */
[----:B------:R-:W-:Y:S02]  /*2960*/  FMUL.RZ R15, R8, 0.15915493667125701904 ;  /* 0x3e22f983080f7820 */ /* 0x000fe4000040c000 */
[----:B------:R-:W-:-:S04]  /*2970*/  IMAD.WIDE.U32 R8, R81, c[0x0][0x1c0], R2 ;  /* 0x0000700051087a25 */ /* 0x000fc800078e0002 */
[----:B------:R-:W-:Y:S01]  /*2980*/  FMUL.FTZ R4, R5, R54 ;  /* 0x0000003605047220 */ /* 0x000fe20000410000 */
[----:B------:R-:W-:Y:S02]  /*2990*/  IADD3 R7, R9, R7, RZ ;  /* 0x0000000709077210 */ /* 0x000fe40007ffe0ff */
[----:B------:R-:W-:Y:S01]  /*29a0*/  IADD3 R9, R30, 0x100, RZ ;  /* 0x000001001e097810 */ /* 0x000fe20007ffe0ff */
[----:B------:R-:W-:Y:S01]  /*29b0*/  FMUL.RZ R4, R4, 0.15915493667125701904 ;  /* 0x3e22f98304047820 */ /* 0x000fe2000040c000 */
[----:B------:R-:W-:Y:S01]  /*29c0*/  MUFU.SIN R82, R15 ;  /* 0x0000000f00527308 */ /* 0x000fe20000000400 */
[----:B------:R-:W-:-:S07]  /*29d0*/  LEA R6, P4, R8, R43, 0x1 ;  /* 0x0000002b08067211 */ /* 0x000fce00078808ff */
[----:B------:R-:W-:Y:S01]  /*29e0*/  MUFU.COS R14, R15 ;  /* 0x0000000f000e7308 */ /* 0x000fe20000000000 */
[----:B----4-:R-:W-:Y:S07]  /*29f0*/  STS.U16 [R46], R11 ;  /* 0x0000000b2e007388 */ /* 0x010fee0000000400 */
[----:B------:R-:W-:Y:S01]  /*2a00*/  MUFU.SIN R12, R4 ;  /* 0x00000004000c7308 */ /* 0x000fe20000000400 */
[----:B---3--:R-:W-:Y:S04]  /*2a10*/  STS.U16 [R49+0x40], R10 ;  /* 0x0000400a31007388 */ /* 0x008fe80000000400 */
[----:B-----5:R0:W-:Y:S03]  /*2a20*/  STS.U16 [R50+0x80], R13 ;  /* 0x0000800d32007388 */ /* 0x0201e60000000400 */
[----:B------:R1:W-:Y:S01]  /*2a30*/  MUFU.COS R15, R4 ;  /* 0x00000004000f7308 */ /* 0x0003e20000000000 */
[----:B------:R-:W-:Y:S01]  /*2a40*/  LEA.HI.X R7, R8, R45, R7, 0x1, P4 ;  /* 0x0000002d08077211 */ /* 0x000fe200020f0c07 */
[----:B------:R-:W-:Y:S01]  /*2a50*/  FMUL.FTZ R8, R5, R56 ;  /* 0x0000003805087220 */ /* 0x000fe20000410000 */
[----:B------:R2:W-:Y:S01]  /*2a60*/  STS.U16 [R59+0xc0], R20 ;  /* 0x0000c0143b007388 */ /* 0x0005e20000000400 */
[----:B0-----:R-:W-:-:S02]  /*2a70*/  IADD3 R13, R30, 0x160, RZ ;  /* 0x000001601e0d7810 */ /* 0x001fc40007ffe0ff */
[-C--:B-1----:R-:W-:Y:S02]  /*2a80*/  LEA.HI.SX32 R4, R9, R30.reuse, 0x1b ;  /* 0x0000001e09047211 */ /* 0x082fe400078fdaff */
[----:B------:R-:W-:Y:S01]  /*2a90*/  LEA.HI.SX32 R10, R13, R30, 0x1b ;  /* 0x0000001e0d0a7211 */ /* 0x000fe200078fdaff */
[----:B------:R-:W-:Y:S01]  /*2aa0*/  FMUL.FTZ R13, R5, R58 ;  /* 0x0000003a050d7220 */ /* 0x000fe20000410000 */
[----:B------:R-:W-:Y:S02]  /*2ab0*/  SHF.L.U32 R4, R4, 0x1, RZ ;  /* 0x0000000104047819 */ /* 0x000fe400000006ff */
[C---:B------:R-:W-:Y:S01]  /*2ac0*/  IADD3 R9, R30.reuse, 0x120, RZ ;  /* 0x000001201e097810 */ /* 0x040fe20007ffe0ff */
[----:B------:R-:W-:Y:S01]  /*2ad0*/  STS.U16 [R51+0x100], R88 ;  /* 0x0001005833007388 */ /* 0x000fe20000000400 */
[----:B------:R-:W-:Y:S01]  /*2ae0*/  IADD3 R11, R30, 0x140, RZ ;  /* 0x000001401e0b7810 */ /* 0x000fe20007ffe0ff */
[----:B------:R-:W-:Y:S02]  /*2af0*/  FMUL.RZ R93, R8, 0.15915493667125701904 ;  /* 0x3e22f983085d7820 */ /* 0x000fe4000040c000 */
[----:B------:R-:W-:Y:S01]  /*2b00*/  STS.U16 [R57+0x140], R90 ;  /* 0x0001405a39007388 */ /* 0x000fe20000000400 */
[----:B--2---:R-:W-:-:S03]  /*2b10*/  IADD3 R59, R30, 0x180, RZ ;  /* 0x000001801e3b7810 */ /* 0x004fc60007ffe0ff */
[----:B------:R0:W-:Y:S01]  /*2b20*/  STS.U16 [R55+0x180], R92 ;  /* 0x0001805c37007388 */ /* 0x0001e20000000400 */
[----:B------:R-:W-:-:S03]  /*2b30*/  LEA.HI.SX32 R8, R9, R30, 0x1b ;  /* 0x0000001e09087211 */ /* 0x000fc600078fdaff */
[----:B------:R-:W-:Y:S01]  /*2b40*/  STS.U16 [R53+0x1c0], R94 ;  /* 0x0001c05e35007388 */ /* 0x000fe20000000400 */
[----:B------:R-:W-:-:S03]  /*2b50*/  LEA.HI.SX32 R9, R11, R30, 0x1b ;  /* 0x0000001e0b097211 */ /* 0x000fc600078fdaff */
[----:B------:R1:W-:Y:S01]  /*2b60*/  STS.U16 [R4+0x200], R21 ;  /* 0x0002001504007388 */ /* 0x0003e20000000400 */
[----:B0-----:R-:W-:Y:S01]  /*2b70*/  FMUL.RZ R55, R13, 0.15915493667125701904 ;  /* 0x3e22f9830d377820 */ /* 0x001fe2000040c000 */
[C---:B------:R-:W-:Y:S02]  /*2b80*/  IADD3 R13, R30.reuse, 0x1a0, RZ ;  /* 0x000001a01e0d7810 */ /* 0x040fe40007ffe0ff */
[C---:B------:R-:W-:Y:S02]  /*2b90*/  IADD3 R51, R30.reuse, 0x1e0, RZ ;  /* 0x000001e01e337810 */ /* 0x040fe40007ffe0ff */
[-C--:B------:R-:W-:Y:S02]  /*2ba0*/  LEA.HI.SX32 R11, R59, R30.reuse, 0x1b ;  /* 0x0000001e3b0b7211 */ /* 0x080fe400078fdaff */
[----:B-1----:R-:W-:Y:S01]  /*2bb0*/  IADD3 R21, R30, 0x1c0, RZ ;  /* 0x000001c01e157810 */ /* 0x002fe20007ffe0ff */
[----:B------:R-:W-:Y:S01]  /*2bc0*/  IMAD.SHL.U32 R8, R8, 0x2, RZ ;  /* 0x0000000208087824 */ /* 0x000fe200078e00ff */
[-C--:B------:R-:W-:Y:S01]  /*2bd0*/  LEA.HI.SX32 R13, R13, R30.reuse, 0x1b ;  /* 0x0000001e0d0d7211 */ /* 0x080fe200078fdaff */
[----:B------:R-:W-:Y:S01]  /*2be0*/  MUFU.SIN R50, R55 ;  /* 0x0000003700327308 */ /* 0x000fe20000000400 */
[----:B------:R-:W-:-:S02]  /*2bf0*/  LEA.HI.SX32 R20, R21, R30, 0x1b ;  /* 0x0000001e15147211 */ /* 0x000fc400078fdaff */
[----:B------:R-:W-:Y:S02]  /*2c00*/  SHF.L.U32 R9, R9, 0x1, RZ ;  /* 0x0000000109097819 */ /* 0x000fe400000006ff */
[----:B------:R-:W-:Y:S01]  /*2c10*/  LEA.HI.SX32 R21, R51, R30, 0x1b ;  /* 0x0000001e33157211 */ /* 0x000fe200078fdaff */
[----:B------:R-:W-:Y:S01]  /*2c20*/  IMAD.SHL.U32 R11, R11, 0x2, RZ ;  /* 0x000000020b0b7824 */ /* 0x000fe200078e00ff */
[----:B------:R-:W-:Y:S01]  /*2c30*/  SHF.L.U32 R10, R10, 0x1, RZ ;  /* 0x000000010a0a7819 */ /* 0x000fe200000006ff */
[----:B------:R0:W-:Y:S01]  /*2c40*/  MUFU.COS R94, R55 ;  /* 0x00000037005e7308 */ /* 0x0001e20000000000 */
[----:B------:R-:W-:Y:S01]  /*2c50*/  SHF.L.U32 R13, R13, 0x1, RZ ;  /* 0x000000010d0d7819 */ /* 0x000fe200000006ff */
[----:B------:R1:W-:Y:S01]  /*2c60*/  STS.U16 [R8+0x240], R61 ;  /* 0x0002403d08007388 */ /* 0x0003e20000000400 */
[----:B------:R-:W-:Y:S01]  /*2c70*/  SHF.L.U32 R20, R20, 0x1, RZ ;  /* 0x0000000114147819 */ /* 0x000fe200000006ff */
[----:B------:R-:W-:Y:S01]  /*2c80*/  IMAD.SHL.U32 R21, R21, 0x2, RZ ;  /* 0x0000000215157824 */ /* 0x000fe200078e00ff */
[----:B0-----:R-:W-:Y:S01]  /*2c90*/  SHF.L.U32 R55, R30, 0x4, RZ ;  /* 0x000000041e377819 */ /* 0x001fe200000006ff */
[----:B------:R0:W-:Y:S03]  /*2ca0*/  STS.U16 [R9+0x280], R96 ;  /* 0x0002806009007388 */ /* 0x0001e60000000400 */
[----:B------:R-:W-:Y:S01]  /*2cb0*/  LEA.HI.SX32 R88, R55, R55, 0x1b ;  /* 0x0000003737587211 */ /* 0x000fe200078fdaff */
[----:B------:R2:W-:Y:S01]  /*2cc0*/  STS.U16 [R10+0x2c0], R89 ;  /* 0x0002c0590a007388 */ /* 0x0005e20000000400 */
[----:B------:R-:W-:-:S03]  /*2cd0*/  FMUL.FTZ R55, R85, R60 ;  /* 0x0000003c55377220 */ /* 0x000fc60000410000 */
[----:B------:R3:W-:Y:S01]  /*2ce0*/  STS.U16 [R11+0x300], R98 ;  /* 0x000300620b007388 */ /* 0x0007e20000000400 */
[----:B------:R-:W-:-:S03]  /*2cf0*/  ISETP.GE.AND P4, PT, R2, R87, PT ;  /* 0x000000570200720c */ /* 0x000fc60003f86270 */
[----:B-1----:R-:W1:Y:S01]  /*2d00*/  S2R R61, SR_TID.X ;  /* 0x00000000003d7919 */ /* 0x002e620000002100 */
[----:B------:R-:W-:-:S03]  /*2d10*/  IMAD.SHL.U32 R88, R88, 0x2, RZ ;  /* 0x0000000258587824 */ /* 0x000fc600078e00ff */
[----:B------:R4:W-:Y:S01]  /*2d20*/  STS.U16 [R13+0x340], R100 ;  /* 0x000340640d007388 */ /* 0x0009e20000000400 */
[----:B------:R-:W-:-:S03]  /*2d30*/  FMUL.FTZ R53, R5, R60 ;  /* 0x0000003c05357220 */ /* 0x000fc60000410000 */
[----:B------:R-:W-:Y:S04]  /*2d40*/  STS.U16 [R20+0x380], R91 ;  /* 0x0003805b14007388 */ /* 0x000fe80000000400 */
[----:B------:R2:W-:Y:S01]  /*2d50*/  STS.U16 [R21+0x3c0], R102 ;  /* 0x0003c06615007388 */ /* 0x0005e20000000400 */
[----:B------:R-:W-:-:S06]  /*2d60*/  NOP ;  /* 0x0000000000007918 */ /* 0x000fcc0000000000 */
[----:B------:R0:W5:Y:S01]  /*2d70*/  @!P6 LDG.E.U16 R110, [R6.64+0xc0] ;  /* 0x0000c004066ee981 */ /* 0x000162000c1e1500 */
[-C--:B------:R-:W-:Y:S01]  /*2d80*/  ISETP.GE.AND P6, PT, R33, R87.reuse, PT ;  /* 0x000000572100720c */ /* 0x080fe20003fc6270 */
[----:B------:R0:W-:Y:S02]  /*2d90*/  MUFU.EX2 R95, R55 ;  /* 0x00000037005f7308 */ /* 0x0001e40000000800 */
[----:B------:R1:W5:Y:S01]  /*2da0*/  @!P0 LDG.E.U16 R108, [R6.64+0x100] ;  /* 0x00010004066c8981 */ /* 0x000362000c1e1500 */
[----:B------:R-:W-:Y:S01]  /*2db0*/  ISETP.GE.AND P0, PT, R34, R87, PT ;  /* 0x000000572200720c */ /* 0x000fe20003f06270 */
[----:B------:R-:W-:Y:S02]  /*2dc0*/  FMUL.FTZ R51, R85, R58 ;  /* 0x0000003a55337220 */ /* 0x000fe40000410000 */
[----:B------:R-:W-:Y:S01]  /*2dd0*/  FMUL.RZ R59, R53, 0.15915493667125701904 ;  /* 0x3e22f983353b7820 */ /* 0x000fe2000040c000 */
[----:B------:R-:W-:Y:S01]  /*2de0*/  PRMT R53, RZ, 0x7610, R53 ;  /* 0x00007610ff357816 */ /* 0x000fe20000000035 */
[----:B------:R-:W-:Y:S01]  /*2df0*/  MUFU.SIN R86, R93 ;  /* 0x0000005d00567308 */ /* 0x000fe20000000400 */
[----:B0-----:R-:W0:Y:S01]  /*2e00*/  LDS.U16 R55, [R88] ;  /* 0x0000000058377984 */ /* 0x001e220000000400 */
[----:B------:R-:W-:-:S03]  /*2e10*/  FMUL.FTZ R57, R5, R62 ;  /* 0x0000003e05397220 */ /* 0x000fc60000410000 */
[----:B------:R0:W5:Y:S03]  /*2e20*/  @!P4 LDG.E.U16 R53, [R6.64] ;  /* 0x000000040635c981 */ /* 0x000166000c1e1500 */
[----:B------:R-:W-:Y:S01]  /*2e30*/  MUFU.COS R46, R93 ;  /* 0x0000005d002e7308 */ /* 0x000fe20000000000 */
[----:B------:R0:W5:Y:S01]  /*2e40*/  @!P1 LDG.E.U16 R112, [R6.64+0x140] ;  /* 0x0001400406709981 */ /* 0x000162000c1e1500 */
[----:B------:R-:W-:-:S03]  /*2e50*/  ISETP.GE.AND P1, PT, R35, R87, PT ;  /* 0x000000572300720c */ /* 0x000fc60003f26270 */
[----:B------:R0:W5:Y:S03]  /*2e60*/  @!P5 LDG.E.U16 R124, [R6.64+0x40] ;  /* 0x00004004067cd981 */ /* 0x000166000c1e1500 */
[----:B------:R1:W-:Y:S01]  /*2e70*/  MUFU.EX2 R93, R51 ;  /* 0x00000033005d7308 */ /* 0x0003e20000000800 */
[----:B------:R-:W-:Y:S01]  /*2e80*/  FMUL.RZ R57, R57, 0.15915493667125701904 ;  /* 0x3e22f98339397820 */ /* 0x000fe2000040c000 */
[----:B------:R0:W5:Y:S01]  /*2e90*/  @!P2 LDG.E.U16 R114, [R6.64+0x180] ;  /* 0x000180040672a981 */ /* 0x000162000c1e1500 */
[C---:B------:R-:W-:Y:S01]  /*2ea0*/  FMUL.FTZ R83, R85.reuse, R52 ;  /* 0x0000003455537220 */ /* 0x040fe20000410000 */
[-C--:B------:R-:W-:Y:S01]  /*2eb0*/  ISETP.GE.AND P4, PT, R38, R87.reuse, PT ;  /* 0x000000572600720c */ /* 0x080fe20003f86270 */
[C---:B------:R-:W-:Y:S01]  /*2ec0*/  FMUL.FTZ R84, R85.reuse, R54 ;  /* 0x0000003655547220 */ /* 0x040fe20000410000 */
[----:B------:R0:W5:Y:S01]  /*2ed0*/  @!P3 LDG.E.U16 R116, [R6.64+0x1c0] ;  /* 0x0001c0040674b981 */ /* 0x000162000c1e1500 */
[----:B-1----:R-:W-:Y:S01]  /*2ee0*/  PRMT R51, RZ, 0x7610, R51 ;  /* 0x00007610ff337816 */ /* 0x002fe20000000033 */
[----:B------:R-:W-:Y:S02]  /*2ef0*/  MUFU.SIN R96, R59 ;  /* 0x0000003b00607308 */ /* 0x000fe40000000400 */
[----:B------:R0:W5:Y:S01]  /*2f00*/  @!P0 LDG.E.U16 R107, [R6.64+0x200] ;  /* 0x00020004066b8981 */ /* 0x000162000c1e1500 */
[C---:B------:R-:W-:Y:S01]  /*2f10*/  FMUL.FTZ R49, R85.reuse, R56 ;  /* 0x0000003855317220 */ /* 0x040fe20000410000 */
[-C--:B------:R-:W-:Y:S01]  /*2f20*/  ISETP.GE.AND P2, PT, R36, R87.reuse, PT ;  /* 0x000000572400720c */ /* 0x080fe20003f46270 */
[----:B--2---:R-:W-:Y:S01]  /*2f30*/  FMUL.FTZ R89, R85, R64 ;  /* 0x0000004055597220 */ /* 0x004fe20000410000 */
[----:B------:R0:W2:Y:S02]  /*2f40*/  @!P6 LDG.E.U16 R51, [R6.64+0x80] ;  /* 0x000080040633e981 */ /* 0x0000a4000c1e1500 */
[----:B---3--:R1:W-:Y:S01]  /*2f50*/  MUFU.COS R98, R59 ;  /* 0x0000003b00627308 */ /* 0x0083e20000000000 */
[-C--:B------:R-:W-:Y:S01]  /*2f60*/  ISETP.GE.AND P3, PT, R37, R87.reuse, PT ;  /* 0x000000572500720c */ /* 0x080fe20003f66270 */
[----:B------:R0:W3:Y:S01]  /*2f70*/  @!P1 LDG.E.U16 R117, [R6.64+0x240] ;  /* 0x0002400406759981 */ /* 0x0000e2000c1e1500 */
[----:B------:R-:W-:-:S02]  /*2f80*/  ISETP.GE.AND P5, PT, R39, R87, PT ;  /* 0x000000572700720c */ /* 0x000fc40003fa6270 */
[-C--:B------:R-:W-:Y:S01]  /*2f90*/  ISETP.GE.AND P6, PT, R40, R87.reuse, PT ;  /* 0x000000572800720c */ /* 0x080fe20003fc6270 */
[----:B------:R0:W2:Y:S01]  /*2fa0*/  @!P4 LDG.E.U16 R120, [R6.64+0x300] ;  /* 0x000300040678c981 */ /* 0x0000a2000c1e1500 */
[----:B-1----:R-:W-:Y:S01]  /*2fb0*/  FMUL.FTZ R59, R85, R62 ;  /* 0x0000003e553b7220 */ /* 0x002fe20000410000 */
[----:B------:R-:W-:Y:S01]  /*2fc0*/  ISETP.GE.AND P0, PT, R41, R87, PT ;  /* 0x000000572900720c */ /* 0x000fe20003f06270 */
[----:B------:R-:W-:Y:S01]  /*2fd0*/  FMUL.FTZ R85, R85, R66 ;  /* 0x0000004255557220 */ /* 0x000fe20000410000 */
[----:B----4-:R-:W-:Y:S01]  /*2fe0*/  MUFU.SIN R100, R57 ;  /* 0x0000003900647308 */ /* 0x010fe20000000400 */
[----:B------:R-:W-:Y:S01]  /*2ff0*/  SHF.L.U32 R132, R61, 0x3, RZ ;  /* 0x000000033d847819 */ /* 0x000fe200000006ff */
[----:B------:R0:W4:Y:S04]  /*3000*/  @!P2 LDG.E.U16 R118, [R6.64+0x280] ;  /* 0x000280040676a981 */ /* 0x000128000c1e1500 */
[----:B------:R0:W2:Y:S02]  /*3010*/  @!P3 LDG.E.U16 R115, [R6.64+0x2c0] ;  /* 0x0002c0040673b981 */ /* 0x0000a4000c1e1500 */
[----:B------:R1:W-:Y:S01]  /*3020*/  MUFU.EX2 R87, R59 ;  /* 0x0000003b00577308 */ /* 0x0003e20000000800 */
[----:B------:R-:W-:Y:S01]  /*3030*/  IADD3 R90, R132, 0x1, RZ ;  /* 0x00000001845a7810 */ /* 0x000fe20007ffe0ff */
[----:B------:R0:W2:Y:S04]  /*3040*/  @!P5 LDG.E.U16 R122, [R6.64+0x340] ;  /* 0x00034004067ad981 */ /* 0x0000a8000c1e1500 */
[----:B------:R0:W2:Y:S01]  /*3050*/  @!P0 LDG.E.U16 R126, [R6.64+0x3c0] ;  /* 0x0003c004067e8981 */ /* 0x0000a2000c1e1500 */
[----:B-1----:R-:W-:Y:S01]  /*3060*/  FMUL.FTZ R59, R5, R64 ;  /* 0x00000040053b7220 */ /* 0x002fe20000410000 */
[----:B------:R1:W-:Y:S03]  /*3070*/  MUFU.COS R102, R57 ;  /* 0x0000003900667308 */ /* 0x0003e60000000000 */
[----:B------:R-:W-:-:S02]  /*3080*/  FMUL.RZ R91, R59, 0.15915493667125701904 ;  /* 0x3e22f9833b5b7820 */ /* 0x000fc4000040c000 */
[----:B------:R-:W-:-:S03]  /*3090*/  FMUL.FTZ R59, R5, R66 ;  /* 0x00000042053b7220 */ /* 0x000fc60000410000 */
[----:B------:R0:W-:Y:S01]  /*30a0*/  MUFU.EX2 R113, R85 ;  /* 0x0000005500717308 */ /* 0x0001e20000000800 */
[----:B-1----:R-:W-:Y:S01]  /*30b0*/  LDS.U16 R57, [R88+0x2] ;  /* 0x0000020058397984 */ /* 0x002fe20000000400 */
[-C--:B------:R-:W-:Y:S01]  /*30c0*/  ISETP.GE.U32.AND P1, PT, R90, R47.reuse, PT ;  /* 0x0000002f5a00720c */ /* 0x080fe20003f26070 */
[----:B------:R-:W-:Y:S02]  /*30d0*/  FMUL.RZ R99, R59, 0.15915493667125701904 ;  /* 0x3e22f9833b637820 */ /* 0x000fe4000040c000 */
[----:B0-----:R-:W0:Y:S03]  /*30e0*/  LDS.U16 R85, [R88+0x6] ;  /* 0x0000060058557984 */ /* 0x001e260000000400 */
[----:B------:R-:W1:Y:S01]  /*30f0*/  MUFU.EX2 R83, R83 ;  /* 0x0000005300537308 */ /* 0x000e620000000800 */
[----:B------:R-:W-:Y:S01]  /*3100*/  IADD3 R90, R132, 0x2, RZ ;  /* 0x00000002845a7810 */ /* 0x000fe20007ffe0ff */
[----:B------:R-:W0:Y:S03]  /*3110*/  LDS.U16 R59, [R88+0x4] ;  /* 0x00000400583b7984 */ /* 0x000e260000000400 */
[----:B------:R-:W-:-:S02]  /*3120*/  ISETP.GE.U32.AND P2, PT, R90, R47, PT ;  /* 0x0000002f5a00720c */ /* 0x000fc40003f46070 */
[----:B------:R-:W-:Y:S02]  /*3130*/  IADD3 R90, R132, 0x3, RZ ;  /* 0x00000003845a7810 */ /* 0x000fe40007ffe0ff */
[----:B------:R-:W-:Y:S02]  /*3140*/  PRMT R5, RZ, 0x7610, R5 ;  /* 0x00007610ff057816 */ /* 0x000fe40000000005 */
[-C--:B------:R-:W-:Y:S02]  /*3150*/  ISETP.GE.U32.AND P3, PT, R90, R47.reuse, PT ;  /* 0x0000002f5a00720c */ /* 0x080fe40003f66070 */
[C---:B------:R-:W-:Y:S01]  /*3160*/  IADD3 R90, R132.reuse, 0x4, RZ ;  /* 0x00000004845a7810 */ /* 0x040fe20007ffe0ff */
[----:B------:R-:W0:Y:S01]  /*3170*/  MUFU.EX2 R84, R84 ;  /* 0x0000005400547308 */ /* 0x000e220000000800 */
[----:B------:R-:W-:Y:S01]  /*3180*/  IADD3 R92, R132, 0x5, RZ ;  /* 0x00000005845c7810 */ /* 0x000fe20007ffe0ff */
[----:B-1----:R-:W-:Y:S01]  /*3190*/  FMUL.FTZ R14, R83, R14 ;  /* 0x0000000e530e7220 */ /* 0x002fe20000410000 */
[-C--:B------:R-:W-:Y:S01]  /*31a0*/  ISETP.GE.U32.AND P4, PT, R90, R47.reuse, PT ;  /* 0x0000002f5a00720c */ /* 0x080fe20003f86070 */
[----:B------:R1:W2:Y:S01]  /*31b0*/  @!P6 LDG.E.U16 R5, [R6.64+0x380] ;  /* 0x000380040605e981 */ /* 0x0002a2000c1e1500 */
[----:B------:R-:W-:-:S02]  /*31c0*/  ISETP.GE.U32.AND P0, PT, R132, R47, PT ;  /* 0x0000002f8400720c */ /* 0x000fc40003f06070 */
[----:B------:R-:W-:Y:S01]  /*31d0*/  IADD3 R90, R132, 0x6, RZ ;  /* 0x00000006845a7810 */ /* 0x000fe20007ffe0ff */
[----:B------:R-:W0:Y:S01]  /*31e0*/  MUFU.EX2 R49, R49 ;  /* 0x0000003100317308 */ /* 0x000e220000000800 */
[-C--:B------:R-:W-:Y:S02]  /*31f0*/  ISETP.GE.U32.AND P5, PT, R92, R47.reuse, PT ;  /* 0x0000002f5c00720c */ /* 0x080fe40003fa6070 */
[----:B------:R-:W-:Y:S02]  /*3200*/  FSEL R92, R14, 1, !P0 ;  /* 0x3f8000000e5c7808 */ /* 0x000fe40004000000 */
[----:B-1----:R-:W-:Y:S01]  /*3210*/  PRMT R6, RZ, 0x5410, R55 ;  /* 0x00005410ff067816 */ /* 0x002fe20000000037 */
[----:B------:R-:W-:Y:S02]  /*3220*/  LDS.U16 R7, [R88+0xa] ;  /* 0x00000a0058077984 */ /* 0x000fe40000000400 */
[----:B------:R-:W1:Y:S01]  /*3230*/  MUFU.COS R130, R99 ;  /* 0x0000006300827308 */ /* 0x000e620000000000 */
[----:B------:R-:W-:Y:S01]  /*3240*/  ISETP.GE.U32.AND P6, PT, R90, R47, PT ;  /* 0x0000002f5a00720c */ /* 0x000fe20003fc6070 */
[----:B------:R-:W-:-:S02]  /*3250*/  FMUL.FTZ R90, R71, R6 ;  /* 0x00000006475a7220 */ /* 0x000fc40000410000 */
[----:B------:R-:W1:Y:S04]  /*3260*/  LDS.U16 R6, [R88+0x8] ;  /* 0x0000080058067984 */ /* 0x000e680000000400 */
[----:B------:R-:W1:Y:S01]  /*3270*/  MUFU.SIN R14, R99 ;  /* 0x00000063000e7308 */ /* 0x000e620000000400 */
[----:B0-----:R-:W-:Y:S02]  /*3280*/  FMUL.FTZ R12, R84, R12 ;  /* 0x0000000c540c7220 */ /* 0x001fe40000410000 */
[C---:B------:R-:W-:Y:S02]  /*3290*/  FMUL.FTZ R97, R49.reuse, R46 ;  /* 0x0000002e31617220 */ /* 0x040fe40000410000 */
[----:B------:R-:W-:-:S03]  /*32a0*/  FMUL.FTZ R86, R49, R86 ;  /* 0x0000005631567220 */ /* 0x000fc60000410000 */
[----:B------:R0:W-:Y:S01]  /*32b0*/  MUFU.EX2 R109, R89 ;  /* 0x00000059006d7308 */ /* 0x0001e20000000800 */
[C---:B------:R-:W-:Y:S01]  /*32c0*/  FMUL.FTZ R49, R93.reuse, R94 ;  /* 0x0000005e5d317220 */ /* 0x040fe20000410000 */
[----:B------:R-:W-:Y:S01]  /*32d0*/  PRMT R46, RZ, 0x5410, R85 ;  /* 0x00005410ff2e7816 */ /* 0x000fe20000000055 */
[----:B------:R-:W-:Y:S02]  /*32e0*/  FMUL.FTZ R50, R93, R50 ;  /* 0x000000325d327220 */ /* 0x000fe40000410000 */
[----:B------:R-:W-:Y:S02]  /*32f0*/  FMUL.FTZ R93, R95, R96 ;  /* 0x000000605f5d7220 */ /* 0x000fe40000410000 */
[----:B0-----:R-:W-:Y:S01]  /*3300*/  FMUL.FTZ R89, R83, R82 ;  /* 0x0000005253597220 */ /* 0x001fe20000410000 */
[----:B------:R-:W-:Y:S01]  /*3310*/  PRMT R82, RZ, 0x5410, R57 ;  /* 0x00005410ff527816 */ /* 0x000fe20000000039 */
[C---:B-1----:R-:W-:Y:S01]  /*3320*/  FMUL.FTZ R119, R113.reuse, R130 ;  /* 0x0000008271777220 */ /* 0x042fe20000410000 */
[----:B------:R-:W-:Y:S01]  /*3330*/  FSEL R96, R12, RZ, !P1 ;  /* 0x000000ff0c607208 */ /* 0x000fe20004800000 */
[----:B------:R-:W-:Y:S01]  /*3340*/  FMUL.FTZ R113, R113, R14 ;  /* 0x0000000e71717220 */ /* 0x000fe20000410000 */
[----:B------:R-:W0:Y:S01]  /*3350*/  LDS.U16 R12, [R88+0xc] ;  /* 0x00000c00580c7984 */ /* 0x000e220000000400 */
[----:B------:R-:W-:-:S02]  /*3360*/  FMUL.FTZ R82, R71, R82 ;  /* 0x0000005247527220 */ /* 0x000fc40000410000 */
[----:B------:R-:W-:Y:S01]  /*3370*/  FMUL.FTZ R94, R95, R98 ;  /* 0x000000625f5e7220 */ /* 0x000fe20000410000 */
[----:B------:R-:W1:Y:S01]  /*3380*/  LDS.U16 R14, [R88+0xe] ;  /* 0x00000e00580e7984 */ /* 0x000e620000000400 */
[----:B------:R-:W-:Y:S01]  /*3390*/  FMUL.FTZ R95, R87, R100 ;  /* 0x00000064575f7220 */ /* 0x000fe20000410000 */
[----:B------:R-:W0:Y:S01]  /*33a0*/  MUFU.COS R106, R91 ;  /* 0x0000005b006a7308 */ /* 0x000e220000000000 */
[----:B------:R-:W-:Y:S01]  /*33b0*/  FMUL.FTZ R100, R73, R46 ;  /* 0x0000002e49647220 */ /* 0x000fe20000410000 */
[----:B------:R-:W-:Y:S01]  /*33c0*/  PRMT R46, RZ, 0x5410, R59 ;  /* 0x00005410ff2e7816 */ /* 0x000fe2000000003b */
[----:B------:R-:W-:Y:S01]  /*33d0*/  FMUL.FTZ R15, R84, R15 ;  /* 0x0000000f540f7220 */ /* 0x000fe20000410000 */
[----:B------:R-:W-:-:S04]  /*33e0*/  FSEL R90, R90, RZ, !P0 ;  /* 0x000000ff5a5a7208 */ /* 0x000fc80004000000 */
[----:B------:R0:W0:Y:S01]  /*33f0*/  MUFU.SIN R104, R91 ;  /* 0x0000005b00687308 */ /* 0x0000220000000400 */
[----:B------:R-:W-:Y:S01]  /*3400*/  FMUL.FTZ R46, R73, R46 ;  /* 0x0000002e492e7220 */ /* 0x000fe20000410000 */
[----:B------:R-:W-:Y:S02]  /*3410*/  FSEL R98, R15, 1, !P1 ;  /* 0x3f8000000f627808 */ /* 0x000fe40004800000 */
[----:B0-----:R-:W-:Y:S01]  /*3420*/  FSEL R91, R82, RZ, !P0 ;  /* 0x000000ff525b7208 */ /* 0x001fe20004000000 */
[----:B------:R-:W-:Y:S01]  /*3430*/  FMUL.FTZ R55, R90, R96 ;  /* 0x000000605a377220 */ /* 0x000fe20000410000 */
[----:B------:R-:W-:-:S03]  /*3440*/  FSEL R101, R46, RZ, !P1 ;  /* 0x000000ff2e657208 */ /* 0x000fc60004800000 */
[C---:B------:R-:W-:Y:S01]  /*3450*/  FMUL.FTZ R15, R91.reuse, R96 ;  /* 0x000000605b0f7220 */ /* 0x040fe20000410000 */
[----:B------:R-:W-:Y:S01]  /*3460*/  FSEL R100, R100, RZ, !P1 ;  /* 0x000000ff64647208 */ /* 0x000fe20004800000 */
[-C--:B------:R-:W-:Y:S02]  /*3470*/  FFMA.FTZ R55, R91, R98.reuse, R55 ;  /* 0x000000625b377223 */ /* 0x080fe40000010037 */
[----:B------:R-:W-:Y:S01]  /*3480*/  FFMA.FTZ R82, R90, R98, -R15 ;  /* 0x000000625a527223 */ /* 0x000fe2000001080f */
[----:B------:R-:W-:Y:S01]  /*3490*/  FSEL R89, R89, RZ, !P0 ;  /* 0x000000ff59597208 */ /* 0x000fe20004000000 */
[----:B------:R-:W-:Y:S01]  /*34a0*/  FMUL.FTZ R46, R92, R96 ;  /* 0x000000605c2e7220 */ /* 0x000fe20000410000 */
[----:B------:R-:W-:Y:S01]  /*34b0*/  FSEL R99, R86, RZ, !P2 ;  /* 0x000000ff56637208 */ /* 0x000fe20005000000 */
[----:B------:R-:W-:Y:S02]  /*34c0*/  FADD.FTZ R82, R101, R82 ;  /* 0x0000005265527221 */ /* 0x000fe40000010000 */
[----:B------:R-:W-:Y:S01]  /*34d0*/  FMUL.FTZ R111, R109, R106 ;  /* 0x0000006a6d6f7220 */ /* 0x000fe20000410000 */
[----:B------:R-:W-:Y:S01]  /*34e0*/  FSEL R97, R97, 1, !P2 ;  /* 0x3f80000061617808 */ /* 0x000fe20005000000 */
[----:B------:R-:W-:-:S02]  /*34f0*/  FMUL.FTZ R109, R109, R104 ;  /* 0x000000686d6d7220 */ /* 0x000fc40000410000 */
[----:B------:R-:W-:Y:S02]  /*3500*/  FADD.FTZ R84, R100, R55 ;  /* 0x0000003764547221 */ /* 0x000fe40000010000 */
[----:B------:R-:W-:Y:S02]  /*3510*/  FFMA.FTZ R104, R89, R98, R46 ;  /* 0x0000006259687223 */ /* 0x000fe4000001002e */
[C---:B------:R-:W-:Y:S01]  /*3520*/  FMUL.FTZ R46, R99.reuse, R82 ;  /* 0x00000052632e7220 */ /* 0x040fe20000410000 */
[----:B------:R-:W-:Y:S01]  /*3530*/  PRMT R6, RZ, 0x5410, R6 ;  /* 0x00005410ff067816 */ /* 0x000fe20000000006 */
[----:B------:R-:W-:Y:S02]  /*3540*/  FMUL.FTZ R55, R99, R84 ;  /* 0x0000005463377220 */ /* 0x000fe40000410000 */
[----:B------:R-:W-:Y:S02]  /*3550*/  FMUL.FTZ R15, R89, R96 ;  /* 0x00000060590f7220 */ /* 0x000fe40000410000 */
[C---:B------:R-:W-:Y:S01]  /*3560*/  FFMA.FTZ R57, R97.reuse, R84, R46 ;  /* 0x0000005461397223 */ /* 0x040fe2000001002e */
[----:B------:R-:W-:Y:S01]  /*3570*/  PRMT R46, RZ, 0x5410, R7 ;  /* 0x00005410ff2e7816 */ /* 0x000fe20000000007 */
[----:B------:R-:W-:-:S02]  /*3580*/  FFMA.FTZ R106, R97, R82, -R55 ;  /* 0x00000052616a7223 */ /* 0x000fc40000010837 */
[----:B------:R-:W-:Y:S01]  /*3590*/  FMUL.FTZ R102, R87, R102 ;  /* 0x0000006657667220 */ /* 0x000fe20000410000 */
[----:B------:R-:W-:Y:S01]  /*35a0*/  FSEL R86, R49, 1, !P3 ;  /* 0x3f80000031567808 */ /* 0x000fe20005800000 */
[----:B------:R-:W-:Y:S01]  /*35b0*/  FFMA.FTZ R82, R92, R98, -R15 ;  /* 0x000000625c527223 */ /* 0x000fe2000001080f */
[----:B------:R-:W-:Y:S01]  /*35c0*/  LDS.U16 R7, [R88+0x14] ;  /* 0x0000140058077984 */ /* 0x000fe20000000400 */
[----:B------:R-:W-:Y:S02]  /*35d0*/  FMUL.FTZ R85, R75, R6 ;  /* 0x000000064b557220 */ /* 0x000fe40000410000 */
[----:B------:R-:W-:Y:S01]  /*35e0*/  FMUL.FTZ R15, R99, R104 ;  /* 0x00000068630f7220 */ /* 0x000fe20000410000 */
[----:B------:R-:W0:Y:S01]  /*35f0*/  LDS.U16 R6, [R88+0x12] ;  /* 0x0000120058067984 */ /* 0x000e220000000400 */
[----:B------:R-:W-:Y:S01]  /*3600*/  FMUL.FTZ R84, R75, R46 ;  /* 0x0000002e4b547220 */ /* 0x000fe20000410000 */
[----:B------:R-:W-:Y:S01]  /*3610*/  FSEL R87, R50, RZ, !P3 ;  /* 0x000000ff32577208 */ /* 0x000fe20005800000 */
[----:B------:R-:W-:Y:S01]  /*3620*/  FFMA.FTZ R50, R97, R82, -R15 ;  /* 0x0000005261327223 */ /* 0x000fe2000001080f */
[----:B------:R-:W-:Y:S01]  /*3630*/  FSEL R85, R85, RZ, !P2 ;  /* 0x000000ff55557208 */ /* 0x000fe20005000000 */
[----:B------:R-:W0:Y:S01]  /*3640*/  LDS.U16 R15, [R88+0x10] ;  /* 0x00001000580f7984 */ /* 0x000e220000000400 */
[----:B------:R-:W-:-:S02]  /*3650*/  FSEL R84, R84, RZ, !P2 ;  /* 0x000000ff54547208 */ /* 0x000fc40005000000 */
[----:B------:R-:W-:Y:S02]  /*3660*/  PRMT R49, RZ, 0x5410, R12 ;  /* 0x00005410ff317816 */ /* 0x000fe4000000000c */
[----:B-1----:R-:W-:Y:S01]  /*3670*/  PRMT R55, RZ, 0x5410, R14 ;  /* 0x00005410ff377816 */ /* 0x002fe2000000000e */
[----:B------:R-:W-:Y:S01]  /*3680*/  FADD.FTZ R106, R85, R106 ;  /* 0x0000006a556a7221 */ /* 0x000fe20000010000 */
[----:B------:R-:W1:Y:S01]  /*3690*/  LDS.U16 R46, [R88+0x16] ;  /* 0x00001600582e7984 */ /* 0x000e620000000400 */
[----:B------:R-:W-:Y:S02]  /*36a0*/  FADD.FTZ R57, R84, R57 ;  /* 0x0000003954397221 */ /* 0x000fe40000010000 */
[----:B------:R-:W-:Y:S02]  /*36b0*/  FMUL.FTZ R82, R99, R82 ;  /* 0x0000005263527220 */ /* 0x000fe40000410000 */
[C---:B------:R-:W-:Y:S02]  /*36c0*/  FMUL.FTZ R55, R76.reuse, R55 ;  /* 0x000000374c377220 */ /* 0x040fe40000410000 */
[----:B------:R-:W-:-:S02]  /*36d0*/  FMUL.FTZ R49, R76, R49 ;  /* 0x000000314c317220 */ /* 0x000fc40000410000 */
[C---:B------:R-:W-:Y:S02]  /*36e0*/  FMUL.FTZ R12, R87.reuse, R106 ;  /* 0x0000006a570c7220 */ /* 0x040fe40000410000 */
[-C--:B------:R-:W-:Y:S01]  /*36f0*/  FMUL.FTZ R59, R87, R57.reuse ;  /* 0x00000039573b7220 */ /* 0x080fe20000410000 */
[----:B------:R-:W-:Y:S01]  /*3700*/  FSEL R83, R55, RZ, !P3 ;  /* 0x000000ff37537208 */ /* 0x000fe20005800000 */
[----:B------:R-:W-:Y:S01]  /*3710*/  FFMA.FTZ R104, R97, R104, R82 ;  /* 0x0000006861687223 */ /* 0x000fe20000010052 */
[----:B------:R-:W-:Y:S01]  /*3720*/  FSEL R82, R49, RZ, !P3 ;  /* 0x000000ff31527208 */ /* 0x000fe20005800000 */
[C---:B------:R-:W-:Y:S02]  /*3730*/  FFMA.FTZ R12, R86.reuse, R57, R12 ;  /* 0x00000039560c7223 */ /* 0x040fe4000001000c */
[----:B------:R-:W-:Y:S01]  /*3740*/  FFMA.FTZ R59, R86, R106, -R59 ;  /* 0x0000006a563b7223 */ /* 0x000fe2000001083b */
[----:B------:R-:W-:Y:S01]  /*3750*/  FSEL R93, R93, RZ, !P4 ;  /* 0x000000ff5d5d7208 */ /* 0x000fe20006000000 */
[----:B------:R-:W-:-:S02]  /*3760*/  FADD.FTZ R12, R83, R12 ;  /* 0x0000000c530c7221 */ /* 0x000fc40000010000 */
[----:B------:R-:W-:Y:S01]  /*3770*/  FADD.FTZ R59, R82, R59 ;  /* 0x0000003b523b7221 */ /* 0x000fe20000010000 */
[----:B------:R-:W-:Y:S01]  /*3780*/  FSEL R94, R94, 1, !P4 ;  /* 0x3f8000005e5e7808 */ /* 0x000fe20006000000 */
[CC--:B------:R-:W-:Y:S02]  /*3790*/  FMUL.FTZ R14, R93.reuse, R12.reuse ;  /* 0x0000000c5d0e7220 */ /* 0x0c0fe40000410000 */
[-C--:B------:R-:W-:Y:S02]  /*37a0*/  FMUL.FTZ R57, R93, R59.reuse ;  /* 0x0000003b5d397220 */ /* 0x080fe40000410000 */
[C---:B------:R-:W-:Y:S02]  /*37b0*/  FFMA.FTZ R59, R94.reuse, R59, -R14 ;  /* 0x0000003b5e3b7223 */ /* 0x040fe4000001080e */
[----:B------:R-:W-:Y:S01]  /*37c0*/  FFMA.FTZ R106, R94, R12, R57 ;  /* 0x0000000c5e6a7223 */ /* 0x000fe20000010039 */
[----:B------:R-:W-:Y:S04]  /*37d0*/  LDS.U16 R14, [R88+0x1a] ;  /* 0x00001a00580e7984 */ /* 0x000fe80000000400 */
[----:B------:R-:W1:Y:S01]  /*37e0*/  LDS.U16 R12, [R88+0x18] ;  /* 0x00001800580c7984 */ /* 0x000e620000000400 */
[----:B0-----:R-:W-:Y:S01]  /*37f0*/  PRMT R6, RZ, 0x5410, R6 ;  /* 0x00005410ff067816 */ /* 0x001fe20000000006 */
[----:B------:R-:W-:-:S02]  /*3800*/  FMUL.FTZ R49, R87, R104 ;  /* 0x0000006857317220 */ /* 0x000fc40000410000 */
[-C--:B------:R-:W-:Y:S02]  /*3810*/  FMUL.FTZ R55, R87, R50.reuse ;  /* 0x0000003257377220 */ /* 0x080fe40000410000 */
[C---:B------:R-:W-:Y:S01]  /*3820*/  FFMA.FTZ R49, R86.reuse, R50, -R49 ;  /* 0x0000003256317223 */ /* 0x040fe20000010831 */
[----:B------:R-:W-:Y:S01]  /*3830*/  PRMT R50, RZ, 0x5410, R15 ;  /* 0x00005410ff327816 */ /* 0x000fe2000000000f */
[----:B------:R-:W-:Y:S01]  /*3840*/  FMUL.FTZ R103, R77, R6 ;  /* 0x000000064d677220 */ /* 0x000fe20000410000 */
[----:B------:R-:W-:Y:S04]  /*3850*/  LDS.U16 R15, [R88+0x1e] ;  /* 0x00001e00580f7984 */ /* 0x000fe80000000400 */
[----:B------:R-:W0:Y:S01]  /*3860*/  LDS.U16 R6, [R88+0x1c] ;  /* 0x00001c0058067984 */ /* 0x000e220000000400 */
[----:B------:R-:W-:-:S02]  /*3870*/  FFMA.FTZ R55, R86, R104, R55 ;  /* 0x0000006856377223 */ /* 0x000fc40000010037 */
[----:B------:R-:W-:Y:S02]  /*3880*/  FMUL.FTZ R50, R77, R50 ;  /* 0x000000324d327220 */ /* 0x000fe40000410000 */
[----:B------:R-:W-:-:S03]  /*3890*/  FMUL.FTZ R57, R93, R55 ;  /* 0x000000375d397220 */ /* 0x000fc60000410000 */
[----:B------:R-:W-:Y:S01]  /*38a0*/  FSEL R104, R50, RZ, !P4 ;  /* 0x000000ff32687208 */ /* 0x000fe20006000000 */
[-C--:B------:R-:W-:Y:S01]  /*38b0*/  FFMA.FTZ R57, R94, R49.reuse, -R57 ;  /* 0x000000315e397223 */ /* 0x080fe20000010839 */
[----:B------:R-:W-:Y:S01]  /*38c0*/  FSEL R103, R103, RZ, !P4 ;  /* 0x000000ff67677208 */ /* 0x000fe20006000000 */
[----:B------:R-:W-:Y:S01]  /*38d0*/  FMUL.FTZ R50, R93, R49 ;  /* 0x000000315d327220 */ /* 0x000fe20000410000 */
[----:B------:R-:W-:Y:S01]  /*38e0*/  FSEL R95, R95, RZ, !P5 ;  /* 0x000000ff5f5f7208 */ /* 0x000fe20006800000 */
[----:B------:R-:W-:Y:S01]  /*38f0*/  FADD.FTZ R59, R104, R59 ;  /* 0x0000003b683b7221 */ /* 0x000fe20000010000 */
[----:B-1----:R-:W-:Y:S02]  /*3900*/  PRMT R49, RZ, 0x5410, R46 ;  /* 0x00005410ff317816 */ /* 0x002fe4000000002e */
[----:B------:R-:W-:Y:S01]  /*3910*/  PRMT R7, RZ, 0x5410, R7 ;  /* 0x00005410ff077816 */ /* 0x000fe20000000007 */
[----:B------:R-:W-:Y:S01]  /*3920*/  FADD.FTZ R106, R103, R106 ;  /* 0x0000006a676a7221 */ /* 0x000fe20000010000 */
[----:B------:R-:W-:Y:S01]  /*3930*/  FSEL R102, R102, 1, !P5 ;  /* 0x3f80000066667808 */ /* 0x000fe20006800000 */
[----:B------:R-:W-:-:S02]  /*3940*/  FMUL.FTZ R49, R78, R49 ;  /* 0x000000314e317220 */ /* 0x000fc40000410000 */
[C---:B------:R-:W-:Y:S02]  /*3950*/  FMUL.FTZ R105, R95.reuse, R59 ;  /* 0x0000003b5f697220 */ /* 0x040fe40000410000 */
[----:B------:R-:W-:Y:S02]  /*3960*/  FMUL.FTZ R7, R78, R7 ;  /* 0x000000074e077220 */ /* 0x000fe40000410000 */
[----:B------:R-:W-:Y:S02]  /*3970*/  FFMA.FTZ R50, R94, R55, R50 ;  /* 0x000000375e327223 */ /* 0x000fe40000010032 */
[-C--:B------:R-:W-:Y:S01]  /*3980*/  FMUL.FTZ R46, R95, R106.reuse ;  /* 0x0000006a5f2e7220 */ /* 0x080fe20000410000 */
[----:B------:R-:W-:Y:S01]  /*3990*/  IADD3 R132, R132, 0x7, RZ ;  /* 0x0000000784847810 */ /* 0x000fe20007ffe0ff */
[C---:B------:R-:W-:Y:S01]  /*39a0*/  FFMA.FTZ R55, R102.reuse, R106, R105 ;  /* 0x0000006a66377223 */ /* 0x040fe20000010069 */
[----:B------:R-:W-:Y:S01]  /*39b0*/  FSEL R106, R49, RZ, !P5 ;  /* 0x000000ff316a7208 */ /* 0x000fe20006800000 */
[----:B------:R-:W-:Y:S01]  /*39c0*/  FFMA.FTZ R46, R102, R59, -R46 ;  /* 0x0000003b662e7223 */ /* 0x000fe2000001082e */
[----:B------:R-:W-:Y:S01]  /*39d0*/  FSEL R105, R7, RZ, !P5 ;  /* 0x000000ff07697208 */ /* 0x000fe20006800000 */
[----:B------:R-:W-:Y:S01]  /*39e0*/  FMUL.FTZ R49, R95, R57 ;  /* 0x000000395f317220 */ /* 0x000fe20000410000 */
[----:B------:R-:W-:-:S02]  /*39f0*/  PRMT R12, RZ, 0x5410, R12 ;  /* 0x00005410ff0c7816 */ /* 0x000fc4000000000c */
[----:B------:R-:W-:Y:S01]  /*3a00*/  PRMT R14, RZ, 0x5410, R14 ;  /* 0x00005410ff0e7816 */ /* 0x000fe2000000000e */
[-C--:B------:R-:W-:Y:S01]  /*3a10*/  FMUL.FTZ R7, R95, R50.reuse ;  /* 0x000000325f077220 */ /* 0x080fe20000410000 */
[----:B------:R-:W-:Y:S01]  /*3a20*/  ISETP.GE.U32.AND P0, PT, R132, R47, PT ;  /* 0x0000002f8400720c */ /* 0x000fe20003f06070 */
[----:B------:R-:W-:Y:S01]  /*3a30*/  FADD.FTZ R132, R106, R55 ;  /* 0x000000376a847221 */ /* 0x000fe20000010000 */
[----:B------:R-:W-:Y:S01]  /*3a40*/  FSEL R109, R109, RZ, !P6 ;  /* 0x000000ff6d6d7208 */ /* 0x000fe20007000000 */
[----:B------:R-:W-:Y:S02]  /*3a50*/  FADD.FTZ R130, R105, R46 ;  /* 0x0000002e69827221 */ /* 0x000fe40000010000 */
[----:B------:R-:W-:Y:S01]  /*3a60*/  FFMA.FTZ R50, R102, R50, R49 ;  /* 0x0000003266327223 */ /* 0x000fe20000010031 */
[----:B------:R-:W-:Y:S01]  /*3a70*/  FSEL R111, R111, 1, !P6 ;  /* 0x3f8000006f6f7808 */ /* 0x000fe20007000000 */
[C---:B------:R-:W-:Y:S02]  /*3a80*/  FMUL.FTZ R12, R79.reuse, R12 ;  /* 0x0000000c4f0c7220 */ /* 0x040fe40000410000 */
[----:B------:R-:W-:-:S02]  /*3a90*/  FMUL.FTZ R14, R79, R14 ;  /* 0x0000000e4f0e7220 */ /* 0x000fc40000410000 */
[C---:B------:R-:W-:Y:S02]  /*3aa0*/  FMUL.FTZ R55, R109.reuse, R132 ;  /* 0x000000846d377220 */ /* 0x040fe40000410000 */
[----:B------:R-:W-:Y:S02]  /*3ab0*/  FFMA.FTZ R46, R102, R57, -R7 ;  /* 0x00000039662e7223 */ /* 0x000fe40000010807 */
[C---:B------:R-:W-:Y:S02]  /*3ac0*/  FMUL.FTZ R59, R109.reuse, R130 ;  /* 0x000000826d3b7220 */ /* 0x040fe40000410000 */
[----:B------:R-:W-:Y:S01]  /*3ad0*/  FMUL.FTZ R7, R109, R50 ;  /* 0x000000326d077220 */ /* 0x000fe20000410000 */
[----:B------:R-:W-:Y:S01]  /*3ae0*/  FSEL R123, R12, RZ, !P6 ;  /* 0x000000ff0c7b7208 */ /* 0x000fe20007000000 */
[C---:B------:R-:W-:Y:S01]  /*3af0*/  FFMA.FTZ R130, R111.reuse, R130, -R55 ;  /* 0x000000826f827223 */ /* 0x040fe20000010837 */
[----:B------:R-:W-:Y:S01]  /*3b00*/  FSEL R121, R14, RZ, !P6 ;  /* 0x000000ff0e797208 */ /* 0x000fe20007000000 */
[----:B------:R-:W-:-:S02]  /*3b10*/  FFMA.FTZ R132, R111, R132, R59 ;  /* 0x000000846f847223 */ /* 0x000fc4000001003b */
[-C--:B------:R-:W-:Y:S01]  /*3b20*/  FFMA.FTZ R12, R111, R46.reuse, -R7 ;  /* 0x0000002e6f0c7223 */ /* 0x080fe20000010807 */
[----:B0-----:R-:W-:Y:S01]  /*3b30*/  PRMT R7, RZ, 0x5410, R6 ;  /* 0x00005410ff077816 */ /* 0x001fe20000000006 */
[----:B------:R-:W-:Y:S01]  /*3b40*/  FADD.FTZ R130, R123, R130 ;  /* 0x000000827b827221 */ /* 0x000fe20000010000 */
[----:B------:R-:W-:Y:S02]  /*3b50*/  FSEL R113, R113, RZ, !P0 ;  /* 0x000000ff71717208 */ /* 0x000fe40004000000 */
[----:B------:R-:W-:Y:S01]  /*3b60*/  PRMT R15, RZ, 0x5410, R15 ;  /* 0x00005410ff0f7816 */ /* 0x000fe2000000000f */
[----:B------:R-:W-:Y:S01]  /*3b70*/  FADD.FTZ R132, R121, R132 ;  /* 0x0000008479847221 */ /* 0x000fe20000010000 */
[----:B------:R-:W-:Y:S01]  /*3b80*/  FSEL R119, R119, 1, !P0 ;  /* 0x3f80000077777808 */ /* 0x000fe20004000000 */
[----:B------:R-:W-:Y:S02]  /*3b90*/  FMUL.FTZ R46, R109, R46 ;  /* 0x0000002e6d2e7220 */ /* 0x000fe40000410000 */
[----:B------:R-:W-:-:S02]  /*3ba0*/  FMUL.FTZ R7, R80, R7 ;  /* 0x0000000750077220 */ /* 0x000fc40000410000 */
[----:B------:R-:W-:Y:S02]  /*3bb0*/  FMUL.FTZ R15, R80, R15 ;  /* 0x0000000f500f7220 */ /* 0x000fe40000410000 */
[C---:B------:R-:W-:Y:S02]  /*3bc0*/  FMUL.FTZ R14, R113.reuse, R130 ;  /* 0x00000082710e7220 */ /* 0x040fe40000410000 */
[----:B------:R-:W-:Y:S01]  /*3bd0*/  FMUL.FTZ R6, R113, R132 ;  /* 0x0000008471067220 */ /* 0x000fe20000410000 */
[----:B------:R-:W-:Y:S01]  /*3be0*/  FSEL R125, R7, RZ, !P0 ;  /* 0x000000ff077d7208 */ /* 0x000fe20004000000 */
[----:B------:R-:W-:Y:S01]  /*3bf0*/  FFMA.FTZ R46, R111, R50, R46 ;  /* 0x000000326f2e7223 */ /* 0x000fe2000001002e */
[----:B------:R-:W-:Y:S01]  /*3c00*/  FSEL R127, R15, RZ, !P0 ;  /* 0x000000ff0f7f7208 */ /* 0x000fe20004000000 */
[C---:B------:R-:W-:Y:S02]  /*3c10*/  FFMA.FTZ R132, R119.reuse, R132, R14 ;  /* 0x0000008477847223 */ /* 0x040fe4000001000e */
[----:B------:R-:W-:-:S02]  /*3c20*/  FFMA.FTZ R14, R119, R130, -R6 ;  /* 0x00000082770e7223 */ /* 0x000fc40000010806 */
[----:B------:R-:W-:Y:S02]  /*3c30*/  FMUL.FTZ R6, R113, R46 ;  /* 0x0000002e71067220 */ /* 0x000fe40000410000 */
[----:B------:R-:W-:Y:S02]  /*3c40*/  FADD.FTZ R14, R125, R14 ;  /* 0x0000000e7d0e7221 */ /* 0x000fe40000010000 */
[-C--:B------:R-:W-:Y:S02]  /*3c50*/  FMUL.FTZ R7, R113, R12.reuse ;  /* 0x0000000c71077220 */ /* 0x080fe40000410000 */
[----:B------:R-:W-:Y:S02]  /*3c60*/  FADD.FTZ R15, R127, R132 ;  /* 0x000000847f0f7221 */ /* 0x000fe40000010000 */
[C---:B------:R-:W-:Y:S01]  /*3c70*/  FFMA.FTZ R12, R119.reuse, R12, -R6 ;  /* 0x0000000c770c7223 */ /* 0x040fe20000010806 */
[----:B------:R-:W0:Y:S01]  /*3c80*/  SHFL.UP PT, R49, R14, 0x1, RZ ;  /* 0x042000000e317989 */ /* 0x000e2200000e00ff */
[----:B------:R-:W-:-:S03]  /*3c90*/  FFMA.FTZ R7, R119, R46, R7 ;  /* 0x0000002e77077223 */ /* 0x000fc60000010007 */
[----:B------:R-:W1:Y:S04]  /*3ca0*/  SHFL.UP PT, R50, R15, 0x1, RZ ;  /* 0x042000000f327989 */ /* 0x000e6800000e00ff */
[----:B------:R-:W3:Y:S04]  /*3cb0*/  SHFL.UP PT, R6, R12, 0x1, RZ ;  /* 0x042000000c067989 */ /* 0x000ee800000e00ff */
[----:B------:R-:W4:Y:S01]  /*3cc0*/  SHFL.UP PT, R46, R7, 0x1, RZ ;  /* 0x04200000072e7989 */ /* 0x000f2200000e00ff */
[----:B------:R-:W-:Y:S01]  /*3cd0*/  ISETP.GE.AND P0, PT, R30, 0x1, PT ;  /* 0x000000011e00780c */ /* 0x000fe20003f06270 */
[----:B0-----:R-:W-:-:S02]  /*3ce0*/  FMUL.FTZ R59, R7, R49 ;  /* 0x00000031073b7220 */ /* 0x001fc40000410000 */
[CC--:B-1----:R-:W-:Y:S02]  /*3cf0*/  FMUL.FTZ R57, R7.reuse, R50.reuse ;  /* 0x0000003207397220 */ /* 0x0c2fe40000410000 */
[C---:B------:R-:W-:Y:S02]  /*3d00*/  FFMA.FTZ R50, R12.reuse, R50, R59 ;  /* 0x000000320c327223 */ /* 0x040fe4000001003b */
[C---:B---3--:R-:W-:Y:S02]  /*3d10*/  FMUL.FTZ R55, R7.reuse, R6 ;  /* 0x0000000607377220 */ /* 0x048fe40000410000 */
[C---:B------:R-:W-:Y:S02]  /*3d20*/  FFMA.FTZ R57, R12.reuse, R49, -R57 ;  /* 0x000000310c397223 */ /* 0x040fe40000010839 */
[-C--:B----4-:R-:W-:Y:S02]  /*3d30*/  FFMA.FTZ R130, R12, R46.reuse, R55 ;  /* 0x0000002e0c827223 */ /* 0x090fe40000010037 */
[----:B------:R-:W-:-:S02]  /*3d40*/  FMUL.FTZ R49, R7, R46 ;  /* 0x0000002e07317220 */ /* 0x000fc40000410000 */
[----:B------:R-:W-:Y:S02]  /*3d50*/  @P0 FADD.FTZ R15, R15, R50 ;  /* 0x000000320f0f0221 */ /* 0x000fe40000010000 */
[----:B------:R-:W-:Y:S01]  /*3d60*/  @P0 FADD.FTZ R14, R14, R57 ;  /* 0x000000390e0e0221 */ /* 0x000fe20000010000 */
[----:B------:R-:W-:Y:S01]  /*3d70*/  FSEL R130, R7, R130, !P0 ;  /* 0x0000008207827208 */ /* 0x000fe20004000000 */
[----:B------:R-:W-:Y:S01]  /*3d80*/  @P0 FFMA.FTZ R12, R12, R6, -R49 ;  /* 0x000000060c0c0223 */ /* 0x000fe20000010831 */
[----:B------:R-:W0:Y:S04]  /*3d90*/  SHFL.UP PT, R57, R15, 0x2, RZ ;  /* 0x044000000f397989 */ /* 0x000e2800000e00ff */
[----:B------:R-:W1:Y:S04]  /*3da0*/  SHFL.UP PT, R55, R14, 0x2, RZ ;  /* 0x044000000e377989 */ /* 0x000e6800000e00ff */
[----:B------:R-:W3:Y:S04]  /*3db0*/  SHFL.UP PT, R7, R12, 0x2, RZ ;  /* 0x044000000c077989 */ /* 0x000ee800000e00ff */
[----:B------:R-:W4:Y:S01]  /*3dc0*/  SHFL.UP PT, R49, R130, 0x2, RZ ;  /* 0x0440000082317989 */ /* 0x000f2200000e00ff */
[----:B------:R-:W-:Y:S01]  /*3dd0*/  ISETP.GE.AND P0, PT, R30, 0x2, PT ;  /* 0x000000021e00780c */ /* 0x000fe20003f06270 */
[----:B0-----:R-:W-:-:S02]  /*3de0*/  FMUL.FTZ R50, R130, R57 ;  /* 0x0000003982327220 */ /* 0x001fc40000410000 */
[-C--:B-1----:R-:W-:Y:S02]  /*3df0*/  FMUL.FTZ R59, R130, R55.reuse ;  /* 0x00000037823b7220 */ /* 0x082fe40000410000 */
[----:B------:R-:W-:Y:S02]  /*3e00*/  FFMA.FTZ R55, R12, R55, -R50 ;  /* 0x000000370c377223 */ /* 0x000fe40000010832 */
[----:B---3--:R-:W-:Y:S02]  /*3e10*/  FMUL.FTZ R46, R130, R7 ;  /* 0x00000007822e7220 */ /* 0x008fe40000410000 */
[----:B------:R-:W-:Y:S02]  /*3e20*/  FFMA.FTZ R50, R12, R57, R59 ;  /* 0x000000390c327223 */ /* 0x000fe4000001003b */
        /* <DEDUP_REMOVED lines=8> */
[----:B------:R-:W3:Y:S04]  /*3eb0*/  SHFL.UP PT, R57, R14, 0x4, RZ ;  /* 0x048000000e397989 */ /* 0x000ee800000e00ff */
[----:B------:R-:W4:Y:S01]  /*3ec0*/  SHFL.UP PT, R55, R130, 0x4, RZ ;  /* 0x0480000082377989 */ /* 0x000f2200000e00ff */
[----:B------:R-:W-:-:S02]  /*3ed0*/  IADD3 R129, R30, 0x20, RZ ;  /* 0x000000201e817810 */ /* 0x000fc40007ffe0ff */
[C---:B------:R-:W-:Y:S02]  /*3ee0*/  IADD3 R49, R30.reuse, 0x40, RZ ;  /* 0x000000401e317810 */ /* 0x040fe40007ffe0ff */
[----:B------:R-:W-:Y:S02]  /*3ef0*/  ISETP.GE.AND P0, PT, R30, 0x4, PT ;  /* 0x000000041e00780c */ /* 0x000fe40003f06270 */
[-C--:B------:R-:W-:Y:S02]  /*3f00*/  LEA.HI.SX32 R129, R129, R30.reuse, 0x1b ;  /* 0x0000001e81817211 */ /* 0x080fe400078fdaff */
[-C--:B------:R-:W-:Y:S02]  /*3f10*/  LEA.HI.SX32 R50, R49, R30.reuse, 0x1b ;  /* 0x0000001e31327211 */ /* 0x080fe400078fdaff */
[----:B------:R-:W-:Y:S01]  /*3f20*/  SHF.L.U32 R49, R129, 0x1, RZ ;  /* 0x0000000181317819 */ /* 0x000fe200000006ff */
[----:B0-----:R-:W-:Y:S01]  /*3f30*/  FMUL.FTZ R6, R130, R7 ;  /* 0x0000000782067220 */ /* 0x001fe20000410000 */
[----:B------:R-:W-:Y:S01]  /*3f40*/  LEA.HI.SX32 R46, R30, R30, 0x1b ;  /* 0x0000001e1e2e7211 */ /* 0x000fe200078fdaff */
[----:B-1----:R-:W-:-:S02]  /*3f50*/  FMUL.FTZ R129, R130, R59 ;  /* 0x0000003b82817220 */ /* 0x002fc40000410000 */
[-C--:B---3--:R-:W-:Y:S02]  /*3f60*/  FMUL.FTZ R131, R130, R57.reuse ;  /* 0x0000003982837220 */ /* 0x088fe40000410000 */
[C---:B------:R-:W-:Y:S02]  /*3f70*/  FFMA.FTZ R129, R12.reuse, R57, -R129 ;  /* 0x000000390c817223 */ /* 0x040fe40000010881 */
[-C--:B----4-:R-:W-:Y:S02]  /*3f80*/  FFMA.FTZ R133, R12, R55.reuse, R6 ;  /* 0x000000370c857223 */ /* 0x090fe40000010006 */
[----:B------:R-:W-:Y:S01]  /*3f90*/  FMUL.FTZ R55, R130, R55 ;  /* 0x0000003782377220 */ /* 0x000fe20000410000 */
[----:B------:R-:W-:Y:S01]  /*3fa0*/  SHF.L.U32 R46, R46, 0x1, RZ ;  /* 0x000000012e2e7819 */ /* 0x000fe200000006ff */
[C---:B------:R-:W-:Y:S02]  /*3fb0*/  FFMA.FTZ R6, R12.reuse, R59, R131 ;  /* 0x0000003b0c067223 */ /* 0x040fe40000010083 */
[----:B------:R-:W-:-:S02]  /*3fc0*/  @P0 FFMA.FTZ R12, R12, R7, -R55 ;  /* 0x000000070c0c0223 */ /* 0x000fc40000010837 */
[----:B------:R-:W-:Y:S01]  /*3fd0*/  @P0 FADD.FTZ R14, R14, R129 ;  /* 0x000000810e0e0221 */ /* 0x000fe20000010000 */
[----:B------:R-:W-:Y:S01]  /*3fe0*/  IADD3 R7, R30, 0xe0, RZ ;  /* 0x000000e01e077810 */ /* 0x000fe20007ffe0ff */
[----:B------:R-:W-:Y:S01]  /*3ff0*/  @P0 FADD.FTZ R15, R15, R6 ;  /* 0x000000060f0f0221 */ /* 0x000fe20000010000 */
[----:B-----5:R0:W-:Y:S01]  /*4000*/  STS.U16 [R46+0x420], R53 ;  /* 0x000420352e007388 */ /* 0x0201e20000000400 */
[----:B------:R-:W-:-:S03]  /*4010*/  FSEL R133, R130, R133, !P0 ;  /* 0x0000008582857208 */ /* 0x000fc60004000000 */
[----:B------:R-:W-:Y:S04]  /*4020*/  STS.U16 [R49+0x460], R124 ;  /* 0x0004607c31007388 */ /* 0x000fe80000000400 */
[----:B------:R-:W1:Y:S01]  /*4030*/  SHFL.UP PT, R6, R12, 0x8, RZ ;  /* 0x050000000c067989 */ /* 0x000e6200000e00ff */
[----:B0-----:R-:W-:-:S03]  /*4040*/  LEA.HI.SX32 R53, R7, R30, 0x1b ;  /* 0x0000001e07357211 */ /* 0x001fc600078fdaff */
[----:B------:R-:W0:Y:S04]  /*4050*/  SHFL.UP PT, R124, R14, 0x8, RZ ;  /* 0x050000000e7c7989 */ /* 0x000e2800000e00ff */
[----:B------:R-:W3:Y:S04]  /*4060*/  SHFL.UP PT, R129, R15, 0x8, RZ ;  /* 0x050000000f817989 */ /* 0x000ee800000e00ff */
[----:B------:R-:W4:Y:S01]  /*4070*/  SHFL.UP PT, R7, R133, 0x8, RZ ;  /* 0x0500000085077989 */ /* 0x000f2200000e00ff */
[----:B------:R-:W-:Y:S01]  /*4080*/  IMAD.SHL.U32 R50, R50, 0x2, RZ ;  /* 0x0000000232327824 */ /* 0x000fe200078e00ff */
[----:B------:R-:W-:-:S02]  /*4090*/  IADD3 R59, R30, 0x60, RZ ;  /* 0x000000601e3b7810 */ /* 0x000fc40007ffe0ff */
[C---:B------:R-:W-:Y:S02]  /*40a0*/  IADD3 R57, R30.reuse, 0xa0, RZ ;  /* 0x000000a01e397810 */ /* 0x040fe40007ffe0ff */
[----:B--2---:R2:W-:Y:S01]  /*40b0*/  STS.U16 [R50+0x4a0], R51 ;  /* 0x0004a03332007388 */ /* 0x0045e20000000400 */
[C---:B------:R-:W-:Y:S02]  /*40c0*/  IADD3 R55, R30.reuse, 0xc0, RZ ;  /* 0x000000c01e377810 */ /* 0x040fe40007ffe0ff */
[C---:B------:R-:W-:Y:S02]  /*40d0*/  ISETP.GE.AND P0, PT, R30.reuse, 0x8, PT ;  /* 0x000000081e00780c */ /* 0x040fe40003f06270 */
[-C--:B------:R-:W-:Y:S02]  /*40e0*/  LEA.HI.SX32 R59, R59, R30.reuse, 0x1b ;  /* 0x0000001e3b3b7211 */ /* 0x080fe400078fdaff */
[----:B--2---:R-:W-:Y:S02]  /*40f0*/  IADD3 R51, R30, 0x80, RZ ;  /* 0x000000801e337810 */ /* 0x004fe40007ffe0ff */
[----:B------:R-:W-:-:S02]  /*4100*/  LEA.HI.SX32 R57, R57, R30, 0x1b ;  /* 0x0000001e39397211 */ /* 0x000fc400078fdaff */
[----:B------:R-:W-:Y:S01]  /*4110*/  LEA.HI.SX32 R51, R51, R30, 0x1b ;  /* 0x0000001e33337211 */ /* 0x000fe200078fdaff */
[----:B-1----:R-:W-:Y:S01]  /*4120*/  FMUL.FTZ R130, R133, R6 ;  /* 0x0000000685827220 */ /* 0x002fe20000410000 */
[----:B------:R-:W-:Y:S01]  /*4130*/  LEA.HI.SX32 R55, R55, R30, 0x1b ;  /* 0x0000001e37377211 */ /* 0x000fe200078fdaff */
[----:B0-----:R-:W-:Y:S01]  /*4140*/  FMUL.FTZ R132, R133, R124 ;  /* 0x0000007c85847220 */ /* 0x001fe20000410000 */
[----:B------:R-:W-:Y:S01]  /*4150*/  SHF.L.U32 R59, R59, 0x1, RZ ;  /* 0x000000013b3b7819 */ /* 0x000fe200000006ff */
[----:B---3--:R-:W-:Y:S01]  /*4160*/  FMUL.FTZ R131, R133, R129 ;  /* 0x0000008185837220 */ /* 0x008fe20000410000 */
[----:B------:R-:W-:Y:S01]  /*4170*/  SHF.L.U32 R51, R51, 0x1, RZ ;  /* 0x0000000133337819 */ /* 0x000fe200000006ff */
[----:B------:R-:W-:Y:S01]  /*4180*/  IMAD.SHL.U32 R57, R57, 0x2, RZ ;  /* 0x0000000239397824 */ /* 0x000fe200078e00ff */
[----:B------:R-:W-:Y:S01]  /*4190*/  SHF.L.U32 R55, R55, 0x1, RZ ;  /* 0x0000000137377819 */ /* 0x000fe200000006ff */
[C---:B----4-:R-:W-:Y:S01]  /*41a0*/  FFMA.FTZ R130, R12.reuse, R7, R130 ;  /* 0x000000070c827223 */ /* 0x050fe20000010082 */
[----:B------:R-:W-:Y:S01]  /*41b0*/  SHF.L.U32 R53, R53, 0x1, RZ ;  /* 0x0000000135357819 */ /* 0x000fe200000006ff */
[----:B------:R-:W-:Y:S01]  /*41c0*/  FFMA.FTZ R132, R12, R129, R132 ;  /* 0x000000810c847223 */ /* 0x000fe20000010084 */
[----:B------:R-:W-:Y:S01]  /*41d0*/  STS.U16 [R59+0x4e0], R110 ;  /* 0x0004e06e3b007388 */ /* 0x000fe20000000400 */
[----:B------:R-:W-:-:S02]  /*41e0*/  FMUL.FTZ R7, R133, R7 ;  /* 0x0000000785077220 */ /* 0x000fc40000410000 */
[C---:B------:R-:W-:Y:S01]  /*41f0*/  FFMA.FTZ R131, R12.reuse, R124, -R131 ;  /* 0x0000007c0c837223 */ /* 0x040fe20000010883 */
[----:B------:R-:W-:Y:S01]  /*4200*/  STS.U16 [R51+0x520], R108 ;  /* 0x0005206c33007388 */ /* 0x000fe20000000400 */
[----:B------:R-:W-:Y:S02]  /*4210*/  @P0 FADD.FTZ R15, R15, R132 ;  /* 0x000000840f0f0221 */ /* 0x000fe40000010000 */
[----:B------:R-:W-:Y:S01]  /*4220*/  @P0 FFMA.FTZ R12, R12, R6, -R7 ;  /* 0x000000060c0c0223 */ /* 0x000fe20000010807 */
[----:B------:R-:W-:Y:S01]  /*4230*/  STS.U16 [R57+0x560], R112 ;  /* 0x0005607039007388 */ /* 0x000fe20000000400 */
[----:B------:R-:W-:-:S03]  /*4240*/  @P0 FADD.FTZ R14, R14, R131 ;  /* 0x000000830e0e0221 */ /* 0x000fc60000010000 */
[----:B------:R-:W-:Y:S01]  /*4250*/  STS.U16 [R55+0x5a0], R114 ;  /* 0x0005a07237007388 */ /* 0x000fe20000000400 */
[----:B------:R-:W-:-:S03]  /*4260*/  FSEL R130, R133, R130, !P0 ;  /* 0x0000008285827208 */ /* 0x000fc60004000000 */
[----:B------:R-:W-:Y:S04]  /*4270*/  STS.U16 [R53+0x5e0], R116 ;  /* 0x0005e07435007388 */ /* 0x000fe80000000400 */
        /* <DEDUP_REMOVED lines=78> */
[C---:B------:R-:W-:Y:S01]  /*4760*/  FFMA.FTZ R12, R98.reuse, R89, -R13 ;  /* 0x00000059620c7223 */ /* 0x040fe2000001080d */
[----:B------:R-:W-:Y:S01]  /*4770*/  ISETP.NE.AND P0, PT, R61, RZ, PT ;  /* 0x000000ff3d00720c */ /* 0x000fe20003f05270 */
[----:B------:R-:W-:Y:S02]  /*4780*/  FFMA.FTZ R13, R98, R132, R15 ;  /* 0x00000084620d7223 */ /* 0x000fe4000001000f */
[----:B------:R-:W-:Y:S02]  /*4790*/  FMUL.FTZ R15, R5, R11 ;  /* 0x0000000b050f7220 */ /* 0x000fe40000410000 */
[----:B------:R-:W-:-:S02]  /*47a0*/  FADD.FTZ R100, R100, R13 ;  /* 0x0000000d64647221 */ /* 0x000fc40000010000 */
[CC--:B------:R-:W-:Y:S02]  /*47b0*/  FFMA.FTZ R15, R4.reuse, R10.reuse, -R15 ;  /* 0x0000000a040f7223 */ /* 0x0c0fe4000001080f */
[C---:B------:R-:W-:Y:S02]  /*47c0*/  FMUL.FTZ R13, R5.reuse, R9 ;  /* 0x00000009050d7220 */ /* 0x040fe40000410000 */
[C---:B------:R-:W-:Y:S02]  /*47d0*/  FMUL.FTZ R10, R5.reuse, R10 ;  /* 0x0000000a050a7220 */ /* 0x040fe40000410000 */
        /* <DEDUP_REMOVED lines=28> */
.L_x_2231:
[----:B------:R-:W-:Y:S05]  /*49a0*/  BSYNC B0 ;  /* 0x0000000000007941 */ /* 0x000fea0003800000 */
.L_x_2230:
[----:B------:R-:W-:Y:S01]  /*49b0*/  FADD.FTZ R12, R85, R12 ;  /* 0x0000000c550c7221 */ /* 0x000fe20000010000 */
[----:B------:R-:W-:Y:S01]  /*49c0*/  PRMT R124, RZ, 0x5410, R124 ;  /* 0x00005410ff7c7816 */ /* 0x000fe2000000007c */
[----:B------:R-:W-:Y:S01]  /*49d0*/  FADD.FTZ R97, R84, R97 ;  /* 0x0000006154617221 */ /* 0x000fe20000010000 */
[----:B------:R-:W-:Y:S01]  /*49e0*/  PRMT R122, RZ, 0x5410, R122 ;  /* 0x00005410ff7a7816 */ /* 0x000fe2000000007a */
[CC--:B-1----:R-:W-:Y:S01]  /*49f0*/  FMUL.FTZ R5, R87.reuse, R12.reuse ;  /* 0x0000000c57057220 */ /* 0x0c2fe20000410000 */
[----:B------:R-:W-:Y:S01]  /*4a00*/  PRMT R120, RZ, 0x5410, R120 ;  /* 0x00005410ff787816 */ /* 0x000fe20000000078 */
[-C--:B------:R-:W-:Y:S01]  /*4a10*/  FMUL.FTZ R87, R87, R97.reuse ;  /* 0x0000006157577220 */ /* 0x080fe20000410000 */
[----:B------:R-:W-:Y:S01]  /*4a20*/  IADD3 R81, R81, 0x1, RZ ;  /* 0x0000000151517810 */ /* 0x000fe20007ffe0ff */
[CC--:B------:R-:W-:Y:S01]  /*4a30*/  FFMA.FTZ R4, R86.reuse, R97.reuse, R5 ;  /* 0x0000006156047223 */ /* 0x0c0fe20000010005 */
[----:B------:R-:W-:Y:S01]  /*4a40*/  PRMT R131, RZ, 0x5410, R131 ;  /* 0x00005410ff837816 */ /* 0x000fe20000000083 */
[----:B------:R-:W-:Y:S01]  /*4a50*/  FFMA.FTZ R87, R86, R12, -R87 ;  /* 0x0000000c56577223 */ /* 0x000fe20000010857 */
[----:B------:R-:W-:Y:S01]  /*4a60*/  ISETP.GE.AND P0, PT, R81, c[0x0][0x16c], PT ;  /* 0x00005b0051007a0c */ /* 0x000fe20003f06270 */
        /* <DEDUP_REMOVED lines=20> */
[----:B------:R-:W-:Y:S01]  /*4bb0*/  FFMA.FTZ R5, R102, R94, R5 ;  /* 0x0000005e66057223 */ /* 0x000fe20000010005 */
[----:B------:R-:W-:Y:S01]  /*4bc0*/  PRMT R108, RZ, 0x5410, R108 ;  /* 0x00005410ff6c7816 */ /* 0x000fe2000000006c */
[----:B------:R-:W-:Y:S01]  /*4bd0*/  FMUL.FTZ R7, R124, R97 ;  /* 0x000000617c077220 */ /* 0x000fe20000410000 */
[----:B------:R-:W-:Y:S01]  /*4be0*/  PRMT R107, RZ, 0x5410, R107 ;  /* 0x00005410ff6b7816 */ /* 0x000fe2000000006b */
[----:B------:R-:W-:-:S02]  /*4bf0*/  FFMA.FTZ R102, R102, R104, -R95 ;  /* 0x0000006866667223 */ /* 0x000fc4000001085f */
[----:B------:R-:W-:Y:S02]  /*4c00*/  FADD.FTZ R106, R106, R5 ;  /* 0x000000056a6a7221 */ /* 0x000fe40000010000 */
[----:B------:R-:W-:Y:S02]  /*4c10*/  FFMA.FTZ R122, R122, R12, -R7 ;  /* 0x0000000c7a7a7223 */ /* 0x000fe40000010807 */
[----:B------:R-:W-:Y:S02]  /*4c20*/  FMUL.FTZ R7, R120, R4 ;  /* 0x0000000478077220 */ /* 0x000fe40000410000 */
[----:B------:R-:W-:Y:S02]  /*4c30*/  FADD.FTZ R102, R105, R102 ;  /* 0x0000006669667221 */ /* 0x000fe40000010000 */
[C---:B------:R-:W-:Y:S02]  /*4c40*/  FMUL.FTZ R4, R109.reuse, R106 ;  /* 0x0000006a6d047220 */ /* 0x040fe40000410000 */
[----:B------:R-:W-:-:S02]  /*4c50*/  FMUL.FTZ R6, R109, R102 ;  /* 0x000000666d067220 */ /* 0x000fc40000410000 */
[C---:B------:R-:W-:Y:S02]  /*4c60*/  FFMA.FTZ R4, R111.reuse, R102, -R4 ;  /* 0x000000666f047223 */ /* 0x040fe40000010804 */
        /* <DEDUP_REMOVED lines=8> */
[----:B------:R-:W-:Y:S02]  /*4cf0*/  FMUL.FTZ R131, R131, R132 ;  /* 0x0000008483837220 */ /* 0x000fe40000410000 */
[----:B------:R-:W-:Y:S02]  /*4d00*/  FMUL.FTZ R129, R129, R100 ;  /* 0x0000006481817220 */ /* 0x000fe40000410000 */
[----:B------:R-:W-:-:S02]  /*4d10*/  FMUL.FTZ R117, R117, R94 ;  /* 0x0000005e75757220 */ /* 0x000fc40000410000 */
[----:B------:R-:W-:Y:S02]  /*4d20*/  FMUL.FTZ R115, R115, R106 ;  /* 0x0000006a73737220 */ /* 0x000fe40000410000 */
[----:B------:R-:W-:Y:S02]  /*4d30*/  FMUL.FTZ R5, R110, R5 ;  /* 0x000000056e057220 */ /* 0x000fe40000410000 */
[----:B------:R-:W-:Y:S02]  /*4d40*/  FADD.FTZ R4, R125, R4 ;  /* 0x000000047d047221 */ /* 0x000fe40000010000 */
        /* <DEDUP_REMOVED lines=18> */
.L_x_2229:
[----:B------:R-:W-:Y:S01]  /*4e70*/  BAR.SYNC.DEFER_BLOCKING 0x0 ;  /* 0x0000000000007b1d */ /* 0x000fe20000010000 */
[----:B------:R-:W-:Y:S01]  /*4e80*/  F2FP.BF16.PACK_AB R4, R68, R63 ;  /* 0x0000003f4404723e */ /* 0x000fe200000010ff */
[----:B------:R-:W-:Y:S01]  /*4e90*/  IMAD.WIDE.U32 R78, R25, c[0x0][0x1f0], RZ ;  /* 0x00007c00194e7a25 */ /* 0x000fe200078e00ff */
[----:B------:R-:W-:Y:S02]  /*4ea0*/  ISETP.NE.AND P0, PT, R61, RZ, PT ;  /* 0x000000ff3d00720c */ /* 0x000fe40003f05270 */
[C---:B------:R-:W-:Y:S01]  /*4eb0*/  PRMT R7, R4.reuse, 0x7610, R7 ;  /* 0x0000761004077816 */ /* 0x040fe20000000007 */
[----:B------:R-:W-:Y:S01]  /*4ec0*/  BSSY B0, `(.L_x_2233) ;  /* 0x000004b000007945 */ /* 0x000fe20003800000 */
[----:B------:R-:W-:Y:S02]  /*4ed0*/  PRMT R8, R4, 0x7632, R8 ;  /* 0x0000763204087816 */ /* 0x000fe40000000008 */
[----:B------:R-:W-:-:S02]  /*4ee0*/  F2FP.BF16.PACK_AB R5, R70, R65 ;  /* 0x000000414605723e */ /* 0x000fc400000010ff */
[----:B------:R-:W-:Y:S02]  /*4ef0*/  F2FP.BF16.PACK_AB R4, R72, R67 ;  /* 0x000000434804723e */ /* 0x000fe400000010ff */
[----:B------:R-:W-:Y:S02]  /*4f00*/  F2FP.BF16.PACK_AB R6, R74, R69 ;  /* 0x000000454a06723e */ /* 0x000fe400000010ff */
[----:B------:R-:W-:Y:S02]  /*4f10*/  PRMT R9, R5, 0x7632, R9 ;  /* 0x0000763205097816 */ /* 0x000fe40000000009 */
[C---:B------:R-:W-:Y:S02]  /*4f20*/  PRMT R10, R4.reuse, 0x7610, R10 ;  /* 0x00007610040a7816 */ /* 0x040fe4000000000a */
[----:B------:R-:W-:Y:S01]  /*4f30*/  PRMT R12, R4, 0x7632, R12 ;  /* 0x00007632040c7816 */ /* 0x000fe2000000000c */
[----:B------:R-:W-:Y:S01]  /*4f40*/  IMAD R4, R128, c[0x0][0x200], RZ ;  /* 0x0000800080047a24 */ /* 0x000fe200078e02ff */
[----:B------:R-:W-:-:S02]  /*4f50*/  PRMT R14, R6, 0x7632, R14 ;  /* 0x00007632060e7816 */ /* 0x000fc4000000000e */
[C---:B------:R-:W-:Y:S01]  /*4f60*/  ISETP.GE.AND P1, PT, R28.reuse, R47, PT ;  /* 0x0000002f1c00720c */ /* 0x040fe20003f26270 */
[----:B------:R-:W-:Y:S01]  /*4f70*/  STS.U16 [R48], R7 ;  /* 0x0000000730007388 */ /* 0x000fe20000000400 */
[----:B------:R-:W-:Y:S01]  /*4f80*/  IMAD R21, R25, c[0x0][0x204], R4 ;  /* 0x0000810019157a24 */ /* 0x000fe200078e0204 */
[----:B------:R-:W-:Y:S02]  /*4f90*/  SHF.L.U32 R4, R31, 0x8, RZ ;  /* 0x000000081f047819 */ /* 0x000fe400000006ff */
[----:B------:R0:W-:Y:S01]  /*4fa0*/  STS.U16 [R48+0x2], R8 ;  /* 0x0000020830007388 */ /* 0x0001e20000000400 */
[----:B------:R-:W-:-:S03]  /*4fb0*/  LEA R77, P2, R28, c[0x0][0x258], 0x1 ;  /* 0x000096001c4d7a11 */ /* 0x000fc600078408ff */
[----:B------:R1:W-:Y:S04]  /*4fc0*/  STS.U16 [R48+0x4], R5 ;  /* 0x0000040530007388 */ /* 0x0003e80000000400 */
[----:B------:R2:W-:Y:S01]  /*4fd0*/  STS.U16 [R48+0x6], R9 ;  /* 0x0000060930007388 */ /* 0x0005e20000000400 */
[----:B0-----:R-:W-:-:S03]  /*4fe0*/  IMAD R8, R128, c[0x0][0x1f0], RZ ;  /* 0x00007c0080087a24 */ /* 0x001fc600078e02ff */
[----:B------:R0:W-:Y:S01]  /*4ff0*/  STS.U16 [R48+0x8], R10 ;  /* 0x0000080a30007388 */ /* 0x0001e20000000400 */
[----:B-1----:R-:W-:Y:S01]  /*5000*/  SHF.R.S32.HI R5, RZ, 0x1f, R4 ;  /* 0x0000001fff057819 */ /* 0x002fe20000011404 */
[----:B------:R-:W-:Y:S02]  /*5010*/  IMAD R89, R25, c[0x0][0x1f4], R8 ;  /* 0x00007d0019597a24 */ /* 0x000fe400078e0208 */
[----:B------:R-:W-:Y:S01]  /*5020*/  STS.U16 [R48+0xa], R12 ;  /* 0x00000a0c30007388 */ /* 0x000fe20000000400 */
[----:B--2---:R-:W-:-:S03]  /*5030*/  IMAD R9, R23, c[0x0][0x208], RZ ;  /* 0x0000820017097a24 */ /* 0x004fc600078e02ff */
[----:B------:R1:W-:Y:S01]  /*5040*/  STS.U16 [R48+0xc], R6 ;  /* 0x00000c0630007388 */ /* 0x0003e20000000400 */
[----:B------:R-:W-:Y:S01]  /*5050*/  IADD3 R79, R79, R89, RZ ;  /* 0x000000594f4f7210 */ /* 0x000fe20007ffe0ff */
[----:B------:R-:W-:Y:S01]  /*5060*/  IMAD R15, R0, c[0x0][0x20c], R9 ;  /* 0x00008300000f7a24 */ /* 0x000fe200078e0209 */
[----:B0-----:R-:W-:Y:S01]  /*5070*/  LOP3.LUT R10, R27, 0x40, R26, 0xfe, !PT ;  /* 0x000000401b0a7812 */ /* 0x001fe200078efe1a */
[----:B------:R0:W-:Y:S01]  /*5080*/  STS.U16 [R48+0xe], R14 ;  /* 0x00000e0e30007388 */ /* 0x0001e20000000400 */
[----:B------:R-:W-:-:S06]  /*5090*/  NOP ;  /* 0x0000000000007918 */ /* 0x000fcc0000000000 */
[----:B------:R-:W-:Y:S01]  /*50a0*/  LDS.U16 R11, [R46] ;  /* 0x000000002e0b7984 */ /* 0x000fe20000000400 */
[----:B-1----:R-:W-:Y:S01]  /*50b0*/  IMAD.WIDE.U32 R6, R25, c[0x0][0x200], RZ ;  /* 0x0000800019067a25 */ /* 0x002fe200078e00ff */
[----:B------:R-:W-:Y:S02]  /*50c0*/  LOP3.LUT R12, R27, 0x60, R26, 0xfe, !PT ;  /* 0x000000601b0c7812 */ /* 0x000fe400078efe1a */
[----:B------:R-:W-:Y:S01]  /*50d0*/  LDS.U16 R13, [R49+0x40] ;  /* 0x00004000310d7984 */ /* 0x000fe20000000400 */
[----:B------:R-:W-:Y:S02]  /*50e0*/  IMAD.IADD R7, R7, 0x1, R21 ;  /* 0x0000000107077824 */ /* 0x000fe400078e0215 */
[----:B------:R-:W-:Y:S01]  /*50f0*/  @!P1 IMAD.WIDE.U32 R8, R25, c[0x0][0x1f0], R4 ;  /* 0x00007c0019089a25 */ /* 0x000fe200078e0004 */
[----:B------:R-:W-:Y:S03]  /*5100*/  LDS.U16 R71, [R50+0x80] ;  /* 0x0000800032477984 */ /* 0x000fe60000000400 */
[----:B------:R-:W-:Y:S01]  /*5110*/  IMAD.WIDE.U32 R6, R0, c[0x0][0x208], R6 ;  /* 0x0000820000067a25 */ /* 0x000fe200078e0006 */
[----:B------:R-:W-:Y:S01]  /*5120*/  LDS.U16 R73, [R59+0xc0] ;  /* 0x0000c0003b497984 */ /* 0x000fe20000000400 */
[----:B0-----:R-:W-:-:S02]  /*5130*/  @!P1 MOV R14, R8 ;  /* 0x00000008000e9202 */ /* 0x001fc40000000f00 */
[----:B------:R-:W-:Y:S01]  /*5140*/  LOP3.LUT R8, R27, 0x20, R26, 0xfe, !PT ;  /* 0x000000201b087812 */ /* 0x000fe200078efe1a */
[----:B------:R-:W-:Y:S01]  /*5150*/  LDS.U16 R75, [R51+0x100] ;  /* 0x00010000334b7984 */ /* 0x000fe20000000400 */
[----:B------:R-:W-:-:S03]  /*5160*/  IADD3 R6, P3, R4, R6, RZ ;  /* 0x0000000604067210 */ /* 0x000fc60007f7e0ff */
[----:B------:R-:W-:Y:S01]  /*5170*/  LDS.U16 R83, [R57+0x140] ;  /* 0x0001400039537984 */ /* 0x000fe20000000400 */
[----:B------:R-:W-:Y:S02]  /*5180*/  IADD3.X R7, R5, R15, R7, P3, !PT ;  /* 0x0000000f05077210 */ /* 0x000fe40001ffe407 */
[----:B------:R-:W-:Y:S01]  /*5190*/  @!P1 IADD3 R15, R89, R9, RZ ;  /* 0x00000009590f9210 */ /* 0x000fe20007ffe0ff */
[----:B------:R-:W-:Y:S01]  /*51a0*/  LDS.U16 R85, [R55+0x180] ;  /* 0x0001800037557984 */ /* 0x000fe20000000400 */
[----:B------:R-:W-:Y:S02]  /*51b0*/  LEA.HI.X R9, R28, c[0x0][0x25c], R29, 0x1, P2 ;  /* 0x000097001c097a11 */ /* 0x000fe400010f0c1d */
[----:B------:R-:W-:Y:S01]  /*51c0*/  LEA R76, P2, R6, R77, 0x1 ;  /* 0x0000004d064c7211 */ /* 0x000fe200078408ff */
[----:B------:R-:W-:Y:S01]  /*51d0*/  LDS.U16 R87, [R53+0x1c0] ;  /* 0x0001c00035577984 */ /* 0x000fe20000000400 */
[----:B------:R-:W-:Y:S02]  /*51e0*/  @!P1 IMAD.WIDE.U32 R14, R0, c[0x0][0x1f8], R14 ;  /* 0x00007e00000e9a25 */ /* 0x000fe400078e000e */
[----:B------:R-:W-:Y:S01]  /*51f0*/  LEA.HI.X R77, R6, R9, R7, 0x1, P2 ;  /* 0x00000009064d7211 */ /* 0x000fe200010f0c07 */
[----:B------:R-:W-:Y:S01]  /*5200*/  @!P0 STS [0x210], R47 ;  /* 0x0002102fff008388 */ /* 0x000fe20000000800 */
[----:B------:R-:W-:-:S03]  /*5210*/  IMAD R7, R23, c[0x0][0x1f8], RZ ;  /* 0x00007e0017077a24 */ /* 0x000fc600078e02ff */
[----:B------:R-:W-:Y:S01]  /*5220*/  BAR.SYNC.DEFER_BLOCKING 0x0 ;  /* 0x0000000000007b1d */ /* 0x000fe20000010000 */
[----:B------:R-:W-:Y:S01]  /*5230*/  IADD3 R6, P2, R28, R4, RZ ;  /* 0x000000041c067210 */ /* 0x000fe20007f5e0ff */
[----:B------:R-:W-:Y:S01]  /*5240*/  IMAD R91, R0, c[0x0][0x1fc], R7 ;  /* 0x00007f00005b7a24 */ /* 0x000fe200078e0207 */
[----:B------:R-:W-:-:S03]  /*5250*/  @!P1 IADD3 R58, P6, R28, R14, RZ ;  /* 0x0000000e1c3a9210 */ /* 0x000fc60007fde0ff */
[C---:B------:R-:W-:Y:S01]  /*5260*/  IMAD.X R7, R29.reuse, 0x1, R5, P2 ;  /* 0x000000011d077824 */ /* 0x040fe200010e0605 */
[----:B------:R-:W-:Y:S01]  /*5270*/  @!P1 IADD3.X R89, R29, R15, R91, P6, !PT ;  /* 0x0000000f1d599210 */ /* 0x000fe200037fe45b */
        /* <DEDUP_REMOVED lines=10> */
[----:B------:R-:W-:-:S04]  /*5320*/  IMAD.WIDE.U32 R14, R0, c[0x0][0x208], R14 ;  /* 0x00008200000e7a25 */ /* 0x000fc800078e000e */
[----:B------:R-:W-:Y:S01]  /*5330*/  IMAD.IADD R9, R15, 0x1, R9 ;  /* 0x000000010f097824 */ /* 0x000fe200078e0209 */
[----:B------:R-:W-:-:S04]  /*5340*/  LEA R20, P5, R14, c[0x0][0x258], 0x1 ;  /* 0x000096000e147a11 */ /* 0x000fc800078a08ff */
[----:B------:R-:W-:-:S05]  /*5350*/  LEA.HI.X R21, R14, c[0x0][0x25c], R9, 0x1, P5 ;  /* 0x000097000e157a11 */ /* 0x000fca00028f0c09 */
[----:B------:R0:W-:Y:S04]  /*5360*/  STG.E.U16 [R20.64], R11 ;  /* 0x0000000b14007986 */ /* 0x0001e8000c101504 */
.L_x_2234:
[----:B------:R-:W-:Y:S05]  /*5370*/  BSYNC B0 ;  /* 0x0000000000007941 */ /* 0x000fea0003800000 */
.L_x_2233:
[----:B0-----:R-:W-:Y:S01]  /*5380*/  IADD3 R11, P5, R28, 0x20, RZ ;  /* 0x000000201c0b7810 */ /* 0x001fe20007fbe0ff */
[----:B------:R0:W-:Y:S01]  /*5390*/  @!P4 STG.E.U16 [R76.64+0x40], R13 ;  /* 0x0000400d4c00c986 */ /* 0x0001e2000c101504 */
[C---:B------:R-:W-:Y:S01]  /*53a0*/  LOP3.LUT R14, R27.reuse, 0x80, R26, 0xfe, !PT ;  /* 0x000000801b0e7812 */ /* 0x040fe200078efe1a */
        /* <DEDUP_REMOVED lines=12> */
[----:B------:R-:W-:-:S03]  /*5470*/  SHF.L.U32 R11, R11, 0x1, RZ ;  /* 0x000000010b0b7819 */ /* 0x000fc600000006ff */
[----:B------:R-:W-:Y:S01]  /*5480*/  @!P4 STG.E.U16 [R76.64+0x100], R75 ;  /* 0x0001004b4c00c986 */ /* 0x000fe2000c101504 */
[----:B------:R-:W-:Y:S02]  /*5490*/  IADD3 R80, P6, R11, c[0x0][0x268], RZ ;  /* 0x00009a000b507a10 */ /* 0x000fe40007fde0ff */
[----:B------:R-:W-:Y:S01]  /*54a0*/  IADD3 R15, P4, R4, R78, RZ ;  /* 0x0000004e040f7210 */ /* 0x000fe20007f9e0ff */
[----:B------:R-:W-:Y:S01]  /*54b0*/  @!P5 STG.E.U16 [R76.64+0x140], R83 ;  /* 0x000140534c00d986 */ /* 0x000fe2000c101504 */
[----:B0-----:R-:W-:Y:S02]  /*54c0*/  IADD3.X R13, R9, c[0x0][0x26c], RZ, P6, !PT ;  /* 0x00009b00090d7a10 */ /* 0x001fe400037fe4ff */
[----:B------:R-:W-:Y:S01]  /*54d0*/  IADD3.X R56, R5, R91, R79, P4, !PT ;  /* 0x0000005b05387210 */ /* 0x000fe200027fe44f */
[----:B------:R-:W-:Y:S01]  /*54e0*/  @!P2 STG.E.U16 [R76.64+0x180], R85 ;  /* 0x000180554c00a986 */ /* 0x000fe2000c101504 */
[C---:B------:R-:W-:Y:S02]  /*54f0*/  LEA R80, P6, R15.reuse, R80, 0x1 ;  /* 0x000000500f507211 */ /* 0x040fe400078c08ff */
[----:B------:R-:W-:Y:S01]  /*5500*/  ISETP.GE.AND P5, PT, R8, R47, PT ;  /* 0x0000002f0800720c */ /* 0x000fe20003fa6270 */
[----:B------:R-:W-:Y:S01]  /*5510*/  @!P3 STG.E.U16 [R76.64+0x1c0], R87 ;  /* 0x0001c0574c00b986 */ /* 0x000fe2000c101504 */
[----:B------:R-:W-:-:S02]  /*5520*/  LEA.HI.X R81, R15, R13, R56, 0x1, P6 ;  /* 0x0000000d0f517211 */ /* 0x000fc400030f0c38 */
[-C--:B------:R-:W-:Y:S02]  /*5530*/  ISETP.GE.AND P6, PT, R10, R47.reuse, PT ;  /* 0x0000002f0a00720c */ /* 0x080fe40003fc6270 */
[----:B------:R-:W-:Y:S01]  /*5540*/  PRMT R56, RZ, 0x7610, R56 ;  /* 0x00007610ff387816 */ /* 0x000fe20000000038 */
[----:B------:R-:W-:Y:S01]  /*5550*/  BAR.SYNC.DEFER_BLOCKING 0x0 ;  /* 0x0000000000007b1d */ /* 0x000fe20000010000 */
[----:B------:R-:W-:Y:S02]  /*5560*/  @!P1 LEA R78, P4, R58, c[0x0][0x268], 0x1 ;  /* 0x00009a003a4e9a11 */ /* 0x000fe400078808ff */
[----:B------:R-:W-:Y:S02]  /*5570*/  PRMT R15, RZ, 0x7610, R15 ;  /* 0x00007610ff0f7816 */ /* 0x000fe4000000000f */
[----:B------:R-:W-:Y:S02]  /*5580*/  ISETP.GE.AND P3, PT, R12, R47, PT ;  /* 0x0000002f0c00720c */ /* 0x000fe40003f66270 */
[----:B------:R-:W-:-:S02]  /*5590*/  @!P1 LEA.HI.X R79, R58, c[0x0][0x26c], R89, 0x1, P4 ;  /* 0x00009b003a4f9a11 */ /* 0x000fc400020f0c59 */
[-C--:B------:R-:W-:Y:S02]  /*55a0*/  ISETP.GE.AND P2, PT, R14, R47.reuse, PT ;  /* 0x0000002f0e00720c */ /* 0x080fe40003f46270 */
[-C--:B------:R-:W-:Y:S02]  /*55b0*/  ISETP.GE.AND P4, PT, R54, R47.reuse, PT ;  /* 0x0000002f3600720c */ /* 0x080fe40003f86270 */
[----:B------:R-:W-:Y:S02]  /*55c0*/  PRMT R13, RZ, 0x7610, R13 ;  /* 0x00007610ff0d7816 */ /* 0x000fe4000000000d */
[----:B------:R-:W-:Y:S02]  /*55d0*/  PRMT R58, RZ, 0x7610, R58 ;  /* 0x00007610ff3a7816 */ /* 0x000fe4000000003a */
        /* <DEDUP_REMOVED lines=53> */
[----:B------:R-:W0:Y:S01]  /*5930*/  MUFU.EX2 R56, R56 ;  /* 0x0000003800387308 */ /* 0x000e220000000800 */
[----:B---3--:R-:W-:Y:S02]  /*5940*/  FADD.FTZ R76, R76, 1 ;  /* 0x3f8000004c4c7421 */ /* 0x008fe40000010000 */
[----:B------:R-:W-:-:S05]  /*5950*/  FMUL.FTZ R79, R21, -1.4426950216293334961 ;  /* 0xbfb8aa3b154f7820 */ /* 0x000fca0000410000 */
[----:B------:R-:W2:Y:S01]  /*5960*/  MUFU.EX2 R58, R58 ;  /* 0x0000003a003a7308 */ /* 0x000ea20000000800 */
[----:B-1----:R-:W-:-:S07]  /*5970*/  FADD.FTZ R73, R73, 1 ;  /* 0x3f80000049497421 */ /* 0x002fce0000010000 */
[----:B------:R-:W1:Y:S01]  /*5980*/  MUFU.EX2 R78, R78 ;  /* 0x0000004e004e7308 */ /* 0x000e620000000800 */
[----:B0-----:R-:W-:-:S07]  /*5990*/  FADD.FTZ R56, R56, 1 ;  /* 0x3f80000038387421 */ /* 0x001fce0000010000 */
[----:B------:R-:W0:Y:S01]  /*59a0*/  MUFU.EX2 R79, R79 ;  /* 0x0000004f004f7308 */ /* 0x000e220000000800 */
[----:B--2---:R-:W-:Y:S02]  /*59b0*/  FADD.FTZ R58, R58, 1 ;  /* 0x3f8000003a3a7421 */ /* 0x004fe40000010000 */
[----:B-1----:R-:W-:-:S05]  /*59c0*/  FADD.FTZ R78, R78, 1 ;  /* 0x3f8000004e4e7421 */ /* 0x002fca0000010000 */
[----:B------:R-:W1:Y:S01]  /*59d0*/  MUFU.RCP R81, R64 ;  /* 0x0000004000517308 */ /* 0x000e620000001000 */
[----:B0-----:R-:W-:-:S07]  /*59e0*/  FADD.FTZ R79, R79, 1 ;  /* 0x3f8000004f4f7421 */ /* 0x001fce0000010000 */
[----:B------:R-:W0:Y:S08]  /*59f0*/  MUFU.RCP R66, R66 ;  /* 0x0000004200427308 */ /* 0x000e300000001000 */
[----:B------:R-:W2:Y:S01]  /*5a00*/  MUFU.RCP R80, R73 ;  /* 0x0000004900507308 */ /* 0x000ea20000001000 */
[----:B-1----:R-:W-:-:S04]  /*5a10*/  FMUL.FTZ R62, R62, R81 ;  /* 0x000000513e3e7220 */ /* 0x002fc80000410000 */
[----:B------:R-:W-:-:S03]  /*5a20*/  FMUL.FTZ R62, R62, R63 ;  /* 0x0000003f3e3e7220 */ /* 0x000fc60000410000 */
[----:B------:R2:W1:Y:S01]  /*5a30*/  MUFU.RCP R82, R56 ;  /* 0x0000003800527308 */ /* 0x0004620000001000 */
        /* <DEDUP_REMOVED lines=9> */
[----:B------:R0:W1:Y:S02]  /*5ad0*/  MUFU.RCP R84, R58 ;  /* 0x0000003a00547308 */ /* 0x0000640000001000 */
[----:B------:R-:W-:-:S06]  /*5ae0*/  FMUL.FTZ R75, R75, R70 ;  /* 0x000000464b4b7220 */ /* 0x000fcc0000410000 */
[----:B------:R-:W2:Y:S01]  /*5af0*/  MUFU.RCP R83, R78 ;  /* 0x0000004e00537308 */ /* 0x000ea20000001000 */
[----:B0-----:R-:W-:Y:S01]  /*5b00*/  FMUL.FTZ R58, R15, R76 ;  /* 0x0000004c0f3a7220 */ /* 0x001fe20000410000 */
[----:B------:R-:W-:-:S03]  /*5b10*/  F2FP.BF16.PACK_AB R56, R75, R56 ;  /* 0x000000384b38723e */ /* 0x000fc600000010ff */
[----:B------:R-:W-:-:S03]  /*5b20*/  FMUL.FTZ R58, R58, R67 ;  /* 0x000000433a3a7220 */ /* 0x000fc60000410000 */
[----:B------:R-:W0:Y:S01]  /*5b30*/  MUFU.RCP R64, R79 ;  /* 0x0000004f00407308 */ /* 0x000e220000001000 */
[----:B-1----:R-:W-:Y:S01]  /*5b40*/  FMUL.FTZ R77, R77, R84 ;  /* 0x000000544d4d7220 */ /* 0x002fe20000410000 */
[----:B------:R-:W-:Y:S03]  /*5b50*/  STS.U16 [R48], R62 ;  /* 0x0000003e30007388 */ /* 0x000fe60000000400 */
[----:B------:R-:W-:Y:S01]  /*5b60*/  FMUL.FTZ R77, R77, R72 ;  /* 0x000000484d4d7220 */ /* 0x000fe20000410000 */
[----:B------:R-:W-:Y:S01]  /*5b70*/  STS.U16 [R48+0x2], R13 ;  /* 0x0000020d30007388 */ /* 0x000fe20000000400 */
[----:B--2---:R-:W-:-:S03]  /*5b80*/  FMUL.FTZ R60, R60, R83 ;  /* 0x000000533c3c7220 */ /* 0x004fc60000410000 */
[----:B------:R-:W-:Y:S01]  /*5b90*/  F2FP.BF16.PACK_AB R58, R77, R58 ;  /* 0x0000003a4d3a723e */ /* 0x000fe200000010ff */
[----:B------:R-:W-:Y:S01]  /*5ba0*/  STS.U16 [R48+0x4], R56 ;  /* 0x0000043830007388 */ /* 0x000fe20000000400 */
[----:B------:R-:W-:Y:S02]  /*5bb0*/  FMUL.FTZ R60, R60, R69 ;  /* 0x000000453c3c7220 */ /* 0x000fe40000410000 */
[----:B------:R-:W-:Y:S01]  /*5bc0*/  PRMT R63, R58, 0x7632, R63 ;  /* 0x000076323a3f7816 */ /* 0x000fe2000000003f */
[----:B------:R-:W-:Y:S01]  /*5bd0*/  STS.U16 [R48+0x8], R58 ;  /* 0x0000083a30007388 */ /* 0x000fe20000000400 */
[----:B0-----:R-:W-:-:S03]  /*5be0*/  FMUL.FTZ R21, R21, R64 ;  /* 0x0000004015157220 */ /* 0x001fc60000410000 */
[----:B------:R-:W-:Y:S01]  /*5bf0*/  STS.U16 [R48+0xa], R63 ;  /* 0x00000a3f30007388 */ /* 0x000fe20000000400 */
[----:B------:R-:W-:-:S05]  /*5c00*/  FMUL.FTZ R21, R21, R74 ;  /* 0x0000004a15157220 */ /* 0x000fca0000410000 */
[----:B------:R-:W-:Y:S02]  /*5c10*/  F2FP.BF16.PACK_AB R21, R21, R60 ;  /* 0x0000003c1515723e */ /* 0x000fe400000010ff */
[----:B------:R-:W-:Y:S02]  /*5c20*/  PRMT R60, R56, 0x7632, R60 ;  /* 0x00007632383c7816 */ /* 0x000fe4000000003c */
[C---:B------:R-:W-:Y:S02]  /*5c30*/  PRMT R64, R21.reuse, 0x7610, R64 ;  /* 0x0000761015407816 */ /* 0x040fe40000000040 */
[----:B------:R-:W-:Y:S01]  /*5c40*/  PRMT R65, R21, 0x7632, R65 ;  /* 0x0000763215417816 */ /* 0x000fe20000000041 */
[----:B------:R-:W-:Y:S04]  /*5c50*/  STS.U16 [R48+0x6], R60 ;  /* 0x0000063c30007388 */ /* 0x000fe80000000400 */
[----:B------:R-:W-:Y:S04]  /*5c60*/  STS.U16 [R48+0xc], R64 ;  /* 0x00000c4030007388 */ /* 0x000fe80000000400 */
[----:B------:R-:W-:Y:S01]  /*5c70*/  STS.U16 [R48+0xe], R65 ;  /* 0x00000e4130007388 */ /* 0x000fe20000000400 */
[----:B------:R-:W-:-:S06]  /*5c80*/  NOP ;  /* 0x0000000000007918 */ /* 0x000fcc0000000000 */
[----:B------:R0:W-:Y:S04]  /*5c90*/  LDS.U16 R13, [R46] ;  /* 0x000000002e0d7984 */ /* 0x0001e80000000400 */
[----:B------:R1:W-:Y:S04]  /*5ca0*/  LDS.U16 R15, [R49+0x40] ;  /* 0x00004000310f7984 */ /* 0x0003e80000000400 */
[----:B------:R-:W-:Y:S01]  /*5cb0*/  LDS.U16 R21, [R50+0x80] ;  /* 0x0000800032157984 */ /* 0x000fe20000000400 */
[----:B0-----:R-:W-:-:S03]  /*5cc0*/  IMAD R46, R128, c[0x0][0x210], RZ ;  /* 0x00008400802e7a24 */ /* 0x001fc600078e02ff */
[----:B------:R-:W-:Y:S01]  /*5cd0*/  LDS.U16 R59, [R59+0xc0] ;  /* 0x0000c0003b3b7984 */ /* 0x000fe20000000400 */
[----:B-1----:R-:W-:-:S03]  /*5ce0*/  IMAD.WIDE.U32 R48, R25, c[0x0][0x210], RZ ;  /* 0x0000840019307a25 */ /* 0x002fc600078e00ff */
[----:B------:R-:W-:Y:S01]  /*5cf0*/  LDS.U16 R51, [R51+0x100] ;  /* 0x0001000033337984 */ /* 0x000fe20000000400 */
[----:B------:R-:W-:-:S03]  /*5d00*/  IMAD R67, R25, c[0x0][0x214], R46 ;  /* 0x0000850019437a24 */ /* 0x000fc600078e022e */
[----:B------:R-:W-:Y:S01]  /*5d10*/  LDS.U16 R57, [R57+0x140] ;  /* 0x0001400039397984 */ /* 0x000fe20000000400 */
[----:B------:R-:W-:-:S03]  /*5d20*/  IMAD.IADD R65, R49, 0x1, R67 ;  /* 0x0000000131417824 */ /* 0x000fc600078e0243 */
        /* <DEDUP_REMOVED lines=16> */
.L_x_2236:
[----:B------:R-:W-:Y:S05]  /*5e30*/  BSYNC B0 ;  /* 0x0000000000007941 */ /* 0x000fea0003800000 */
.L_x_2235:
[----:B------:R-:W-:Y:S01]  /*5e40*/  MOV R7, R65 ;  /* 0x0000004100077202 */ /* 0x000fe20000000f00 */
[----:B------:R-:W-:Y:S01]  /*5e50*/  IMAD.MOV.U32 R6, RZ, RZ, R48 ;  /* 0x000000ffff067224 */ /* 0x000fe200078e0030 */
[-C--:B------:R-:W-:Y:S01]  /*5e60*/  ISETP.GE.AND P5, PT, R52, R63.reuse, PT ;  /* 0x0000003f3400720c */ /* 0x080fe20003fa6270 */
[----:B0-----:R-:W-:Y:S01]  /*5e70*/  IMAD R13, R23, c[0x0][0x218], RZ ;  /* 0x00008600170d7a24 */ /* 0x001fe200078e02ff */
[-C--:B------:R-:W-:Y:S01]  /*5e80*/  ISETP.GE.AND P0, PT, R8, R63.reuse, PT ;  /* 0x0000003f0800720c */ /* 0x080fe20003f06270 */
[----:B------:R-:W-:Y:S01]  /*5e90*/  IMAD.WIDE.U32 R6, R0, c[0x0][0x218], R6 ;  /* 0x0000860000067a25 */ /* 0x000fe200078e0006 */
[----:B------:R-:W-:Y:S02]  /*5ea0*/  ISETP.GE.AND P2, PT, R12, R63, PT ;  /* 0x0000003f0c00720c */ /* 0x000fe40003f46270 */
[----:B------:R-:W-:Y:S01]  /*5eb0*/  IADD3 R31, R31, 0x1, RZ ;  /* 0x000000011f1f7810 */ /* 0x000fe20007ffe0ff */
        /* <DEDUP_REMOVED lines=11> */
[----:B------:R-:W-:-:S03]  /*5f70*/  ISETP.GE.AND P4, PT, R54, R63, PT ;  /* 0x0000003f3600720c */ /* 0x000fc60003f86270 */
[----:B------:R0:W-:Y:S01]  /*5f80*/  @!P0 STG.E.U16 [R4.64], R15 ;  /* 0x0000000f04008986 */ /* 0x0001e2000c101504 */
[----:B------:R-:W-:-:S03]  /*5f90*/  ISETP.GE.AND P0, PT, R31, c[0x0][0x174], PT ;  /* 0x00005d001f007a0c */ /* 0x000fc60003f06270 */
[----:B------:R0:W-:Y:S01]  /*5fa0*/  @!P2 STG.E.U16 [R4.64+0x80], R59 ;  /* 0x0000803b0400a986 */ /* 0x0001e2000c101504 */
[----:B------:R-:W-:-:S03]  /*5fb0*/  IADD3 R16, P2, R16, 0x200, RZ ;  /* 0x0000020010107810 */ /* 0x000fc60007f5e0ff */
[----:B------:R0:W-:Y:S02]  /*5fc0*/  @!P6 STG.E.U16 [R4.64+0x180], R53 ;  /* 0x000180350400e986 */ /* 0x0001e4000c101504 */
[----:B------:R-:W-:Y:S02]  /*5fd0*/  IMAD.X R17, RZ, RZ, R17, P2 ;  /* 0x000000ffff117224 */ /* 0x000fe400010e0611 */
        /* <DEDUP_REMOVED lines=11> */
.L_x_2237:
[----:B------:R-:W-:Y:S05]  /*6090*/  EXIT ;  /* 0x000000000000794d */ /* 0x000fea0003800000 */
.L_x_2239:
        /* <DEDUP_REMOVED lines=14> */
.L_x_5375:


//--------------------- .text._Z25selective_scan_fwd_kernelI32Selective_Scan_fwd_kernel_traitsILi32ELi8ELi1ELb1ELb0ELb0ELb0EN3c108BFloat16ENS1_7complexIfEEEEv13SSMParamsBase --------------------------
	.section	.text._Z25selective_scan_fwd_kernelI32Selective_Scan_fwd_kernel_traitsILi32ELi8ELi1ELb1ELb0ELb0ELb0EN3c108BFloat16ENS1_7complexIfEEEEv13SSMParamsBase,"ax",@progbits
	.sectioninfo	@"SHI_REGISTERS=88"
	.align	128
        .global         _Z25selective_scan_fwd_kernelI32Selective_Scan_fwd_kernel_traitsILi32ELi8ELi1ELb1ELb0ELb0ELb0EN3c108BFloat16ENS1_7complexIfEEEEv13SSMParamsBase
        .type           _Z25selective_scan_fwd_kernelI32Selective_Scan_fwd_kernel_traitsILi32ELi8ELi1ELb1ELb0ELb0ELb0EN3c108BFloat16ENS1_7complexIfEEEEv13SSMParamsBase,@function
        .size           _Z25selective_scan_fwd_kernelI32Selective_Scan_fwd_kernel_traitsILi32ELi8ELi1ELb1ELb0ELb0ELb0EN3c108BFloat16ENS1_7complexIfEEEEv13SSMParamsBase,(.L_x_5376 - _Z25selective_scan_fwd_kernelI32Selective_Scan_fwd_kernel_traitsILi32ELi8ELi1ELb1ELb0ELb0ELb0EN3c108BFloat16ENS1_7complexIfEEEEv13SSMParamsBase)
        .other          _Z25selective_scan_fwd_kernelI32Selective_Scan_fwd_kernel_traitsILi32ELi8ELi1ELb1ELb0ELb0ELb0EN3c108BFloat16ENS1_7complexIfEEEEv13SSMParamsBase,@"STO_CUDA_ENTRY STV_DEFAULT"
_Z25selective_scan_fwd_kernelI32Selective_Scan_fwd_kernel_traitsILi32ELi8ELi1ELb1ELb0ELb0ELb0EN3c108BFloat16ENS1_7complexIfEEEEv13SSMParamsBase:
.text._Z25selective_scan_fwd_kernelI32Selective_Scan_fwd_kernel_traitsILi32ELi8ELi1ELb1ELb0ELb0ELb0EN3c108BFloat16ENS1_7complexIfEEEEv13SSMParamsBase:
[----:B------:R-:W-:Y:S02]  /*0000*/  MOV R1, c[0x0][0x28] ;  /* 0x00000a0000017a02 */ /* 0x000fe40000000f00 */
[----:B------:R-:W0:Y:S01]  /*0010*/  S2R R0, SR_CTAID.Y ;  /* 0x0000000000007919 */ /* 0x000e220000002600 */
[----:B------:R-:W1:Y:S01]  /*0020*/  S2UR UR4, SR_CTAID.X ;  /* 0x00000000000479c3 */ /* 0x000e620000002500 */
[----:B------:R-:W-:Y:S01]  /*0030*/  ISETP.NE.U32.AND P0, PT, RZ, c[0x0][0x238], PT ;  /* 0x00008e00ff007a0c */ /* 0x000fe20003f05070 */
[----:B------:R-:W-:Y:S01]  /*0040*/  HFMA2.MMA R20, -RZ, RZ, 0, 0 ;  /* 0x00000000ff147435 */ /* 0x000fe200000001ff */
[----:B------:R-:W-:Y:S01]  /*0050*/  ISETP.NE.U32.AND P1, PT, RZ, c[0x0][0x250], PT ;  /* 0x00009400ff007a0c */ /* 0x000fe20003f25070 */
[----:B------:R-:W-:Y:S01]  /*0060*/  ULDC.64 UR6, c[0x0][0x118] ;  /* 0x0000460000067ab9 */ /* 0x000fe20000000a00 */
[----:B------:R-:W-:Y:S02]  /*0070*/  ISETP.NE.AND.EX P0, PT, RZ, c[0x0][0x23c], PT, P0 ;  /* 0x00008f00ff007a0c */ /* 0x000fe40003f05300 */
[----:B------:R-:W-:Y:S02]  /*0080*/  ISETP.NE.AND.EX P1, PT, RZ, c[0x0][0x254], PT, P1 ;  /* 0x00009500ff007a0c */ /* 0x000fe40003f25310 */
[----:B------:R-:W-:-:S02]  /*0090*/  MOV R13, c[0x0][0x174] ;  /* 0x00005d00000d7a02 */ /* 0x000fc40000000f00 */
[----:B------:R-:W-:Y:S02]  /*00a0*/  MOV R22, RZ ;  /* 0x000000ff00167202 */ /* 0x000fe40000000f00 */
[----:B0-----:R-:W-:-:S05]  /*00b0*/  SHF.R.S32.HI R21, RZ, 0x1f, R0 ;  /* 0x0000001fff157819 */ /* 0x001fca0000011400 */
[C---:B------:R-:W-:Y:S02]  /*00c0*/  @P0 LEA R6, P2, R0.reuse, c[0x0][0x238], 0x2 ;  /* 0x00008e0000060a11 */ /* 0x040fe400078410ff */
[----:B-1----:R-:W-:Y:S02]  /*00d0*/  MOV R23, UR4 ;  /* 0x0000000400177c02 */ /* 0x002fe40008000f00 */
[C---:B------:R-:W-:Y:S02]  /*00e0*/  @P0 LEA.HI.X R7, R0.reuse, c[0x0][0x23c], R21, 0x2, P2 ;  /* 0x00008f0000070a11 */ /* 0x040fe400010f1415 */
[----:B------:R-:W-:Y:S02]  /*00f0*/  SHF.R.S32.HI R24, RZ, 0x1f, R23 ;  /* 0x0000001fff187819 */ /* 0x000fe40000011417 */
[----:B------:R-:W-:Y:S01]  /*0100*/  @P1 LEA R8, P3, R0, c[0x0][0x250], 0x2 ;  /* 0x0000940000081a11 */ /* 0x000fe200078610ff */
[----:B------:R0:W5:Y:S01]  /*0110*/  @P0 LDG.E R20, [R6.64] ;  /* 0x0000000606140981 */ /* 0x000162000c1e1900 */
[----:B------:R-:W-:Y:S01]  /*0120*/  ISETP.GE.AND P0, PT, R13, 0x1, PT ;  /* 0x000000010d00780c */ /* 0x000fe20003f06270 */
[----:B------:R-:W-:Y:S01]  /*0130*/  IMAD R12, R24, c[0x0][0x1e0], RZ ;  /* 0x00007800180c7a24 */ /* 0x000fe200078e02ff */
[----:B------:R-:W-:Y:S01]  /*0140*/  @P1 LEA.HI.X R9, R0, c[0x0][0x254], R21, 0x2, P3 ;  /* 0x0000950000091a11 */ /* 0x000fe200018f1415 */
[----:B------:R-:W-:-:S04]  /*0150*/  IMAD.WIDE.U32 R4, R23, c[0x0][0x1e0], RZ ;  /* 0x0000780017047a25 */ /* 0x000fc800078e00ff */
[----:B------:R-:W-:Y:S01]  /*0160*/  IMAD R10, R24, c[0x0][0x1d0], RZ ;  /* 0x00007400180a7a24 */ /* 0x000fe200078e02ff */
[----:B------:R1:W5:Y:S01]  /*0170*/  @P1 LDG.E R22, [R8.64] ;  /* 0x0000000608161981 */ /* 0x000362000c1e1900 */
[C---:B0-----:R-:W-:Y:S02]  /*0180*/  IMAD R7, R23.reuse, c[0x0][0x1e4], R12 ;  /* 0x0000790017077a24 */ /* 0x041fe400078e020c */
[----:B------:R-:W-:-:S03]  /*0190*/  IMAD.WIDE.U32 R2, R23, c[0x0][0x1d0], RZ ;  /* 0x0000740017027a25 */ /* 0x000fc600078e00ff */
[----:B------:R-:W-:Y:S01]  /*01a0*/  IADD3 R5, R5, R7, RZ ;  /* 0x0000000705057210 */ /* 0x000fe20007ffe0ff */
[----:B------:R-:W-:Y:S02]  /*01b0*/  IMAD R11, R23, c[0x0][0x1d4], R10 ;  /* 0x00007500170b7a24 */ /* 0x000fe400078e020a */
[C---:B------:R-:W-:Y:S02]  /*01c0*/  IMAD R7, R21.reuse, c[0x0][0x1d8], RZ ;  /* 0x0000760015077a24 */ /* 0x040fe400078e02ff */
[----:B-1----:R-:W-:Y:S01]  /*01d0*/  IMAD R9, R21, c[0x0][0x1e8], RZ ;  /* 0x00007a0015097a24 */ /* 0x002fe200078e02ff */
[----:B------:R-:W-:Y:S01]  /*01e0*/  IADD3 R3, R3, R11, RZ ;  /* 0x0000000b03037210 */ /* 0x000fe20007ffe0ff */
[C---:B------:R-:W-:Y:S02]  /*01f0*/  IMAD R7, R0.reuse, c[0x0][0x1dc], R7 ;  /* 0x0000770000077a24 */ /* 0x040fe400078e0207 */
[----:B------:R-:W-:Y:S01]  /*0200*/  IMAD R9, R0, c[0x0][0x1ec], R9 ;  /* 0x00007b0000097a24 */ /* 0x000fe200078e0209 */
[----:B------:R-:W-:Y:S06]  /*0210*/  @!P0 EXIT ;  /* 0x000000000000894d */ /* 0x000fec0003800000 */
[----:B------:R-:W0:Y:S01]  /*0220*/  S2R R25, SR_TID.X ;  /* 0x0000000000197919 */ /* 0x000e220000002100 */
[----:B------:R-:W-:Y:S01]  /*0230*/  IMAD.WIDE.U32 R2, R0, c[0x0][0x1d8], R2 ;  /* 0x0000760000027a25 */ /* 0x000fe200078e0002 */
[----:B------:R-:W-:-:S02]  /*0240*/  MOV R26, RZ ;  /* 0x000000ff001a7202 */ /* 0x000fc40000000f00 */
[----:B------:R-:W1:Y:S01]  /*0250*/  S2R R75, SR_LANEID ;  /* 0x00000000004b7919 */ /* 0x000e620000000000 */
[----:B------:R-:W-:Y:S01]  /*0260*/  IMAD.WIDE.U32 R4, R0, c[0x0][0x1e8], R4 ;  /* 0x00007a0000047a25 */ /* 0x000fe200078e0004 */
[----:B------:R-:W-:Y:S02]  /*0270*/  IADD3 R29, R3, R7, RZ ;  /* 0x00000007031d7210 */ /* 0x000fe40007ffe0ff */
[----:B------:R-:W-:Y:S02]  /*0280*/  LEA R28, P0, R2, c[0x0][0x240], 0x1 ;  /* 0x00009000021c7a11 */ /* 0x000fe400078008ff */
[----:B------:R-:W-:Y:S02]  /*0290*/  IADD3 R31, R5, R9, RZ ;  /* 0x00000009051f7210 */ /* 0x000fe40007ffe0ff */
[----:B------:R-:W-:Y:S02]  /*02a0*/  LEA R30, P1, R4, c[0x0][0x248], 0x1 ;  /* 0x00009200041e7a11 */ /* 0x000fe400078208ff */
[----:B------:R-:W-:-:S02]  /*02b0*/  LEA.HI.X R29, R2, c[0x0][0x244], R29, 0x1, P0 ;  /* 0x00009100021d7a11 */ /* 0x000fc400000f0c1d */
[----:B------:R-:W-:-:S04]  /*02c0*/  LEA.HI.X R31, R4, c[0x0][0x24c], R31, 0x1, P1 ;  /* 0x00009300041f7a11 */ /* 0x000fc800008f0c1f */
.L_x_2259:
[----:B------:R-:W-:Y:S01]  /*02d0*/  BAR.SYNC.DEFER_BLOCKING 0x0 ;  /* 0x0000000000007b1d */ /* 0x000fe20000010000 */
[----:B0-----:R-:W-:-:S06]  /*02e0*/  IMAD.WIDE R8, R25, 0x10, R30 ;  /* 0x0000001019087825 */ /* 0x001fcc00078e021e */
[----:B------:R-:W2:Y:S01]  /*02f0*/  LDG.E.128 R8, [R8.64] ;  /* 0x0000000608087981 */ /* 0x000ea2000c1e1d00 */
[----:B------:R-:W-:-:S06]  /*0300*/  IMAD.WIDE R4, R25, 0x10, R28 ;  /* 0x0000001019047825 */ /* 0x000fcc00078e021c */
[----:B-----5:R-:W5:Y:S01]  /*0310*/  LDG.E.128 R4, [R4.64] ;  /* 0x0000000604047981 */ /* 0x020f62000c1e1d00 */
[----:B------:R-:W-:Y:S01]  /*0320*/  ULDC.U8 UR4, c[0x0][0x17e] ;  /* 0x00005f8000047ab9 */ /* 0x000fe20000000000 */
[----:B------:R-:W-:Y:S01]  /*0330*/  MOV R2, c[0x0][0x16c] ;  /* 0x00005b0000027a02 */ /* 0x000fe20000000f00 */
[----:B------:R-:W-:Y:S03]  /*0340*/  BSSY B0, `(.L_x_2240) ;  /* 0x0000038000007945 */ /* 0x000fe60003800000 */
[----:B------:R-:W-:Y:S02]  /*0350*/  ISETP.GE.AND P6, PT, R2, 0x1, PT ;  /* 0x000000010200780c */ /* 0x000fe40003fc6270 */
[--C-:B--2---:R-:W-:Y:S02]  /*0360*/  PRMT R27, RZ, 0x5410, R8.reuse ;  /* 0x00005410ff1b7816 */ /* 0x104fe40000000008 */
[----:B------:R-:W-:-:S02]  /*0370*/  PRMT R3, RZ, 0x7610, R8 ;  /* 0x00007610ff037816 */ /* 0x000fc40000000008 */
[--C-:B------:R-:W-:Y:S01]  /*0380*/  PRMT R33, RZ, 0x5410, R9.reuse ;  /* 0x00005410ff217816 */ /* 0x100fe20000000009 */
[--C-:B------:R-:W-:Y:S01]  /*0390*/  FADD.FTZ R27, R27, R22.reuse ;  /* 0x000000161b1b7221 */ /* 0x100fe20000010000 */
        /* <DEDUP_REMOVED lines=18> */
[----:B-1----:R-:W-:Y:S07]  /*04c0*/  @P0 BRA `(.L_x_2241) ;  /* 0x000001f000000947 */ /* 0x002fee0003800000 */
        /* <DEDUP_REMOVED lines=31> */
.L_x_2241:
[----:B------:R-:W-:Y:S05]  /*06c0*/  BSYNC B0 ;  /* 0x0000000000007941 */ /* 0x000fea0003800000 */
.L_x_2240:
        /* <DEDUP_REMOVED lines=36> */
.L_x_2243:
[----:B------:R-:W-:Y:S05]  /*0910*/  BSYNC B0 ;  /* 0x0000000000007941 */ /* 0x000fea0003800000 */
.L_x_2242:
[----:B------:R-:W-:Y:S01]  /*0920*/  ISETP.EQ.OR P4, PT, RZ, UR4, P4 ;  /* 0x00000004ff007c0c */ /* 0x000fe2000a782670 */
[----:B------:R-:W-:Y:S01]  /*0930*/  BSSY B0, `(.L_x_2244) ;  /* 0x000002d000007945 */ /* 0x000fe20003800000 */
[----:B------:R-:W-:Y:S02]  /*0940*/  FSETP.GTU.FTZ.AND P3, PT, R38, 20, PT ;  /* 0x41a000002600780b */ /* 0x000fe40003f7c000 */
[----:B-----5:R-:W-:Y:S02]  /*0950*/  PRMT R54, RZ, 0x5410, R5 ;  /* 0x00005410ff367816 */ /* 0x020fe40000000005 */
        /* <DEDUP_REMOVED lines=42> */
.L_x_2245:
[----:B------:R-:W-:Y:S05]  /*0c00*/  BSYNC B0 ;  /* 0x0000000000007941 */ /* 0x000fea0003800000 */
.L_x_2244:
        /* <DEDUP_REMOVED lines=33> */
.L_x_2247:
[----:B------:R-:W-:Y:S05]  /*0e20*/  BSYNC B0 ;  /* 0x0000000000007941 */ /* 0x000fea0003800000 */
.L_x_2246:
        /* <DEDUP_REMOVED lines=33> */
.L_x_2249:
[----:B------:R-:W-:Y:S05]  /*1040*/  BSYNC B0 ;  /* 0x0000000000007941 */ /* 0x000fea0003800000 */
.L_x_2248:
        /* <DEDUP_REMOVED lines=33> */
.L_x_2251:
[----:B------:R-:W-:Y:S05]  /*1260*/  BSYNC B0 ;  /* 0x0000000000007941 */ /* 0x000fea0003800000 */
.L_x_2250:
        /* <DEDUP_REMOVED lines=33> */
.L_x_2253:
[----:B------:R-:W-:Y:S05]  /*1480*/  BSYNC B0 ;  /* 0x0000000000007941 */ /* 0x000fea0003800000 */
.L_x_2252:
        /* <DEDUP_REMOVED lines=33> */
.L_x_2255:
[----:B------:R-:W-:Y:S05]  /*16a0*/  BSYNC B0 ;  /* 0x0000000000007941 */ /* 0x000fea0003800000 */
.L_x_2254:
[--C-:B------:R-:W-:Y:S01]  /*16b0*/  PRMT R58, RZ, 0x5410, R7.reuse ;  /* 0x00005410ff3a7816 */ /* 0x100fe20000000007 */
[----:B------:R-:W-:Y:S01]  /*16c0*/  BAR.SYNC.DEFER_BLOCKING 0x0 ;  /* 0x0000000000007b1d */ /* 0x000fe20000010000 */
[----:B------:R-:W-:Y:S01]  /*16d0*/  PRMT R13, RZ, 0x7610, R7 ;  /* 0x00007610ff0d7816 */ /* 0x000fe20000000007 */
[-C--:B------:R-:W-:Y:S02]  /*16e0*/  FMUL.FTZ R41, R52, R20.reuse ;  /* 0x0000001434297220 */ /* 0x080fe40000410000 */
[-C--:B------:R-:W-:Y:S02]  /*16f0*/  FMUL.FTZ R40, R53, R20.reuse ;  /* 0x0000001435287220 */ /* 0x080fe40000410000 */
[-C--:B------:R-:W-:Y:S02]  /*1700*/  FMUL.FTZ R39, R54, R20.reuse ;  /* 0x0000001436277220 */ /* 0x080fe40000410000 */
[-C--:B------:R-:W-:Y:S02]  /*1710*/  FMUL.FTZ R59, R56, R20.reuse ;  /* 0x00000014383b7220 */ /* 0x080fe40000410000 */
[----:B------:R-:W-:-:S02]  /*1720*/  FMUL.FTZ R48, R57, R20 ;  /* 0x0000001439307220 */ /* 0x000fc40000410000 */
[-C--:B------:R-:W-:Y:S02]  /*1730*/  FMUL.FTZ R49, R58, R20.reuse ;  /* 0x000000143a317220 */ /* 0x080fe40000410000 */
[-C--:B------:R-:W-:Y:S02]  /*1740*/  FMUL.FTZ R64, R5, R20.reuse ;  /* 0x0000001405407220 */ /* 0x080fe40000410000 */
[----:B------:R-:W-:Y:S02]  /*1750*/  FMUL.FTZ R50, R13, R20 ;  /* 0x000000140d327220 */ /* 0x000fe40000410000 */
[----:B------:R-:W-:Y:S02]  /*1760*/  FMUL.FTZ R52, R52, R27 ;  /* 0x0000001b34347220 */ /* 0x000fe40000410000 */
[----:B------:R-:W-:Y:S02]  /*1770*/  FMUL.FTZ R53, R53, R32 ;  /* 0x0000002035357220 */ /* 0x000fe40000410000 */
[----:B------:R-:W-:-:S02]  /*1780*/  FMUL.FTZ R54, R54, R33 ;  /* 0x0000002136367220 */ /* 0x000fc40000410000 */
        /* <DEDUP_REMOVED lines=8> */
[----:B------:R-:W-:Y:S01]  /*1810*/  HFMA2.MMA R79, -RZ, RZ, 0, 0 ;  /* 0x00000000ff4f7435 */ /* 0x000fe200000001ff */
[----:B------:R-:W2:Y:S01]  /*1820*/  S2R R23, SR_CTAID.X ;  /* 0x0000000000177919 */ /* 0x000ea20000002500 */
[C---:B------:R-:W-:Y:S01]  /*1830*/  IMAD R9, R21.reuse, c[0x0][0x1b8], RZ ;  /* 0x00006e0015097a24 */ /* 0x040fe200078e02ff */
[----:B------:R-:W-:Y:S01]  /*1840*/  UMOV UR4, URZ ;  /* 0x0000003f00047c82 */ /* 0x000fe20008000000 */
[----:B------:R-:W-:-:S02]  /*1850*/  IMAD R11, R21, c[0x0][0x198], RZ ;  /* 0x00006600150b7a24 */ /* 0x000fc400078e02ff */
[----:B------:R-:W-:Y:S02]  /*1860*/  IMAD R5, R26, c[0x0][0x16c], RZ ;  /* 0x00005b001a057a24 */ /* 0x000fe400078e02ff */
[----:B------:R-:W-:Y:S02]  /*1870*/  FMUL.FTZ R60, R13, R38 ;  /* 0x000000260d3c7220 */ /* 0x000fe40000410000 */
[C---:B0-----:R-:W-:Y:S02]  /*1880*/  IMAD R7, R0.reuse, c[0x0][0x184], R3 ;  /* 0x0000610000077a24 */ /* 0x041fe400078e0203 */
[----:B------:R-:W-:-:S04]  /*1890*/  IMAD.WIDE.U32 R42, R0, c[0x0][0x180], RZ ;  /* 0x00006000002a7a25 */ /* 0x000fc800078e00ff */
[----:B--2---:R-:W-:Y:S01]  /*18a0*/  IMAD R2, R23, c[0x0][0x164], R0 ;  /* 0x0000590017027a24 */ /* 0x004fe200078e0200 */
[----:B------:R-:W-:Y:S01]  /*18b0*/  LEA R45, P0, R42, c[0x0][0x220], 0x3 ;  /* 0x000088002a2d7a11 */ /* 0x000fe200078018ff */
[----:B------:R-:W-:Y:S02]  /*18c0*/  IMAD R9, R0, c[0x0][0x1bc], R9 ;  /* 0x00006f0000097a24 */ /* 0x000fe400078e0209 */
[----:B------:R-:W-:Y:S02]  /*18d0*/  IMAD R2, R2, c[0x0][0x174], RZ ;  /* 0x00005d0002027a24 */ /* 0x000fe400078e02ff */
[----:B------:R-:W-:Y:S02]  /*18e0*/  IMAD R11, R0, c[0x0][0x19c], R11 ;  /* 0x00006700000b7a24 */ /* 0x000fe400078e020b */
[----:B------:R-:W-:Y:S02]  /*18f0*/  IMAD R2, R2, c[0x0][0x16c], RZ ;  /* 0x00005b0002027a24 */ /* 0x000fe400078e02ff */
[----:B------:R-:W-:-:S04]  /*1900*/  IMAD.WIDE.U32 R46, R0, c[0x0][0x198], RZ ;  /* 0x00006600002e7a25 */ /* 0x000fc800078e00ff */
[----:B------:R-:W-:-:S04]  /*1910*/  IMAD.WIDE R62, R2, R63, c[0x0][0x260] ;  /* 0x00009800023e7625 */ /* 0x000fc800078e023f */
[----:B------:R-:W-:-:S04]  /*1920*/  IMAD.WIDE.U32 R2, R0, c[0x0][0x1b8], RZ ;  /* 0x00006e0000027a25 */ /* 0x000fc800078e00ff */
[----:B------:R-:W-:Y:S01]  /*1930*/  IMAD.WIDE R62, R5, 0x10, R62 ;  /* 0x00000010053e7825 */ /* 0x000fe200078e023e */
[----:B------:R-:W-:Y:S02]  /*1940*/  IADD3 R5, R43, R7, RZ ;  /* 0x000000072b057210 */ /* 0x000fe40007ffe0ff */
[----:B------:R-:W-:Y:S02]  /*1950*/  IADD3 R43, R3, R9, RZ ;  /* 0x00000009032b7210 */ /* 0x000fe40007ffe0ff */
[----:B------:R-:W-:Y:S02]  /*1960*/  IADD3 R3, R47, R11, RZ ;  /* 0x0000000b2f037210 */ /* 0x000fe40007ffe0ff */
[----:B------:R-:W-:Y:S02]  /*1970*/  LEA R44, P1, R2, c[0x0][0x230], 0x3 ;  /* 0x00008c00022c7a11 */ /* 0x000fe400078218ff */
[----:B------:R-:W-:Y:S02]  /*1980*/  LEA R47, P2, R46, c[0x0][0x228], 0x3 ;  /* 0x00008a002e2f7a11 */ /* 0x000fe400078418ff */
[----:B------:R-:W-:-:S02]  /*1990*/  LEA.HI.X R42, R42, c[0x0][0x224], R5, 0x3, P0 ;  /* 0x000089002a2a7a11 */ /* 0x000fc400000f1c05 */
[----:B------:R-:W-:Y:S02]  /*19a0*/  LEA.HI.X R43, R2, c[0x0][0x234], R43, 0x3, P1 ;  /* 0x00008d00022b7a11 */ /* 0x000fe400008f1c2b */
[----:B------:R-:W-:Y:S02]  /*19b0*/  LEA.HI.X R46, R46, c[0x0][0x22c], R3, 0x3, P2 ;  /* 0x00008b002e2e7a11 */ /* 0x000fe400010f1c03 */
[----:B------:R-:W-:Y:S02]  /*19c0*/  MOV R51, R63 ;  /* 0x0000003f00337202 */ /* 0x000fe40000000f00 */
.L_x_2257:
[----:B------:R-:W-:Y:S02]  /*19d0*/  MOV R2, R45 ;  /* 0x0000002d00027202 */ /* 0x000fe40000000f00 */
[----:B------:R-:W-:-:S06]  /*19e0*/  MOV R3, R42 ;  /* 0x0000002a00037202 */ /* 0x000fcc0000000f00 */
[----:B------:R-:W2:Y:S01]  /*19f0*/  LDG.E.64 R2, [R2.64] ;  /* 0x0000000602027981 */ /* 0x000ea2000c1e1b00 */
[C---:B-1----:R-:W-:Y:S02]  /*1a00*/  ISETP.GE.AND P0, PT, R75.reuse, 0x1, PT ;  /* 0x000000014b00780c */ /* 0x042fe40003f06270 */
[----:B------:R-:W-:Y:S01]  /*1a10*/  ISETP.GE.AND P1, PT, R75, 0x8, PT ;  /* 0x000000084b00780c */ /* 0x000fe20003f26270 */
[C---:B--2---:R-:W-:Y:S02]  /*1a20*/  FMUL.FTZ R4, R3.reuse, R27 ;  /* 0x0000001b03047220 */ /* 0x044fe40000410000 */
[----:B------:R-:W-:Y:S02]  /*1a30*/  FMUL.FTZ R5, R2, 1.4426950216293334961 ;  /* 0x3fb8aa3b02057820 */ /* 0x000fe40000410000 */
[----:B------:R-:W-:Y:S02]  /*1a40*/  FMUL.RZ R6, R4, 0.15915493667125701904 ;  /* 0x3e22f98304067820 */ /* 0x000fe4000040c000 */
[----:B------:R-:W-:-:S02]  /*1a50*/  FMUL.FTZ R4, R3, R32 ;  /* 0x0000002003047220 */ /* 0x000fc40000410000 */
[----:B------:R-:W-:Y:S01]  /*1a60*/  FMUL.FTZ R2, R5, R32 ;  /* 0x0000002005027220 */ /* 0x000fe20000410000 */
        /* <DEDUP_REMOVED lines=8> */
[----:B------:R-:W-:Y:S02]  /*1af0*/  FMUL.RZ R12, R4, 0.15915493667125701904 ;  /* 0x3e22f983040c7820 */ /* 0x000fe4000040c000 */
[C---:B------:R-:W-:Y:S01]  /*1b00*/  FMUL.FTZ R4, R5.reuse, R35 ;  /* 0x0000002305047220 */ /* 0x040fe20000410000 */
[----:B------:R0:W1:Y:S01]  /*1b10*/  MUFU.EX2 R65, R2 ;  /* 0x0000000200417308 */ /* 0x0000620000000800 */
[----:B------:R-:W-:-:S07]  /*1b20*/  FMUL.FTZ R80, R5, R38 ;  /* 0x0000002605507220 */ /* 0x000fce0000410000 */
[----:B------:R2:W3:Y:S01]  /*1b30*/  MUFU.COS R10, R7 ;  /* 0x00000007000a7308 */ /* 0x0004e20000000000 */
[----:B0-----:R-:W-:-:S04]  /*1b40*/  FMUL.FTZ R2, R3, R35 ;  /* 0x0000002303027220 */ /* 0x001fc80000410000 */
[----:B------:R-:W-:Y:S02]  /*1b50*/  FMUL.RZ R13, R2, 0.15915493667125701904 ;  /* 0x3e22f983020d7820 */ /* 0x000fe4000040c000 */
[----:B------:R-:W-:Y:S01]  /*1b60*/  FMUL.FTZ R2, R3, R36 ;  /* 0x0000002403027220 */ /* 0x000fe20000410000 */
[----:B------:R0:W-:Y:S01]  /*1b70*/  MUFU.COS R66, R6 ;  /* 0x0000000600427308 */ /* 0x0001e20000000000 */
[----:B-1----:R-:W-:Y:S02]  /*1b80*/  FMUL.FTZ R63, R65, R8 ;  /* 0x00000008413f7220 */ /* 0x002fe40000410000 */
[C---:B--2---:R-:W-:Y:S02]  /*1b90*/  FMUL.FTZ R7, R5.reuse, R34 ;  /* 0x0000002205077220 */ /* 0x044fe40000410000 */
[----:B------:R-:W-:Y:S02]  /*1ba0*/  FMUL.RZ R14, R2, 0.15915493667125701904 ;  /* 0x3e22f983020e7820 */ /* 0x000fe4000040c000 */
[----:B------:R-:W-:Y:S01]  /*1bb0*/  FMUL.FTZ R8, RZ, R63 ;  /* 0x0000003fff087220 */ /* 0x000fe20000410000 */
[----:B------:R-:W-:Y:S01]  /*1bc0*/  MUFU.SIN R67, R11 ;  /* 0x0000000b00437308 */ /* 0x000fe20000000400 */
[----:B0-----:R-:W-:-:S02]  /*1bd0*/  FMUL.FTZ R6, R5, R33 ;  /* 0x0000002105067220 */ /* 0x001fc40000410000 */
[----:B---3--:R-:W-:Y:S02]  /*1be0*/  FMUL.FTZ R65, R65, R10 ;  /* 0x0000000a41417220 */ /* 0x008fe40000410000 */
[C---:B------:R-:W-:Y:S02]  /*1bf0*/  FMUL.FTZ R10, R52.reuse, R63 ;  /* 0x0000003f340a7220 */ /* 0x040fe40000410000 */
[----:B------:R-:W-:Y:S01]  /*1c00*/  FMUL.FTZ R2, R5, R36 ;  /* 0x0000002405027220 */ /* 0x000fe20000410000 */
[----:B------:R-:W0:Y:S01]  /*1c10*/  MUFU.EX2 R6, R6 ;  /* 0x0000000600067308 */ /* 0x000e220000000800 */
[-C--:B------:R-:W-:Y:S02]  /*1c20*/  FFMA.FTZ R10, RZ, R65.reuse, R10 ;  /* 0x00000041ff0a7223 */ /* 0x080fe4000001000a */
[----:B------:R-:W-:Y:S02]  /*1c30*/  FFMA.FTZ R8, R52, R65, -R8 ;  /* 0x0000004134087223 */ /* 0x000fe40000010808 */
[----:B------:R-:W-:-:S02]  /*1c40*/  FMUL.FTZ R5, R3, R37 ;  /* 0x0000002503057220 */ /* 0x000fc40000410000 */
[----:B------:R-:W-:Y:S01]  /*1c50*/  FADD.FTZ R10, RZ, R10 ;  /* 0x0000000aff0a7221 */ /* 0x000fe20000010000 */
[----:B------:R1:W2:Y:S01]  /*1c60*/  MUFU.COS R69, R11 ;  /* 0x0000000b00457308 */ /* 0x0002a20000000000 */
[----:B------:R-:W-:-:S07]  /*1c70*/  FADD.FTZ R8, R53, R8 ;  /* 0x0000000835087221 */ /* 0x000fce0000010000 */
[----:B------:R-:W3:Y:S01]  /*1c80*/  MUFU.EX2 R9, R9 ;  /* 0x0000000900097308 */ /* 0x000ee20000000800 */
[----:B-1----:R-:W-:Y:S02]  /*1c90*/  FMUL.FTZ R11, R3, R38 ;  /* 0x00000026030b7220 */ /* 0x002fe40000410000 */
[----:B0-----:R-:W-:-:S05]  /*1ca0*/  FMUL.FTZ R67, R6, R67 ;  /* 0x0000004306437220 */ /* 0x001fca0000410000 */
[----:B------:R-:W-:Y:S01]  /*1cb0*/  MUFU.SIN R72, R12 ;  /* 0x0000000c00487308 */ /* 0x000fe20000000400 */
[----:B--2---:R-:W-:Y:S02]  /*1cc0*/  FMUL.FTZ R69, R6, R69 ;  /* 0x0000004506457220 */ /* 0x004fe40000410000 */
[----:B------:R-:W-:-:S05]  /*1cd0*/  FMUL.FTZ R6, R67, R10 ;  /* 0x0000000a43067220 */ /* 0x000fca0000410000 */
[----:B------:R-:W0:Y:S01]  /*1ce0*/  MUFU.EX2 R7, R7 ;  /* 0x0000000700077308 */ /* 0x000e220000000800 */
[C---:B---3--:R-:W-:Y:S02]  /*1cf0*/  FMUL.FTZ R66, R9.reuse, R66 ;  /* 0x0000004209427220 */ /* 0x048fe40000410000 */
[----:B------:R-:W-:Y:S02]  /*1d00*/  FMUL.FTZ R68, R9, R68 ;  /* 0x0000004409447220 */ /* 0x000fe40000410000 */
[----:B------:R-:W-:-:S03]  /*1d10*/  FFMA.FTZ R9, R69, R8, -R6 ;  /* 0x0000000845097223 */ /* 0x000fc60000010806 */
[----:B------:R1:W2:Y:S01]  /*1d20*/  MUFU.COS R70, R12 ;  /* 0x0000000c00467308 */ /* 0x0002a20000000000 */
[----:B------:R-:W-:-:S07]  /*1d30*/  FADD.FTZ R9, R54, R9 ;  /* 0x0000000936097221 */ /* 0x000fce0000010000 */
[----:B------:R-:W-:Y:S01]  /*1d40*/  MUFU.SIN R76, R13 ;  /* 0x0000000d004c7308 */ /* 0x000fe20000000400 */
[----:B-1----:R-:W-:Y:S02]  /*1d50*/  FMUL.RZ R12, R5, 0.15915493667125701904 ;  /* 0x3e22f983050c7820 */ /* 0x002fe4000040c000 */
[----:B0-----:R-:W-:-:S05]  /*1d60*/  FMUL.FTZ R72, R7, R72 ;  /* 0x0000004807487220 */ /* 0x001fca0000410000 */
[----:B------:R0:W-:Y:S01]  /*1d70*/  MUFU.COS R71, R13 ;  /* 0x0000000d00477308 */ /* 0x0001e20000000000 */
[----:B--2---:R-:W-:-:S07]  /*1d80*/  FMUL.FTZ R70, R7, R70 ;  /* 0x0000004607467220 */ /* 0x004fce0000410000 */
[----:B------:R-:W1:Y:S01]  /*1d90*/  MUFU.EX2 R4, R4 ;  /* 0x0000000400047308 */ /* 0x000e620000000800 */
[----:B0-----:R-:W-:Y:S02]  /*1da0*/  FMUL.RZ R13, R11, 0.15915493667125701904 ;  /* 0x3e22f9830b0d7820 */ /* 0x001fe4000040c000 */
[----:B------:R-:W-:-:S04]  /*1db0*/  FMUL.FTZ R11, R67, R8 ;  /* 0x00000008430b7220 */ /* 0x000fc80000410000 */
[----:B------:R-:W-:Y:S01]  /*1dc0*/  FFMA.FTZ R11, R69, R10, R11 ;  /* 0x0000000a450b7223 */ /* 0x000fe2000001000b */
[----:B------:R-:W-:Y:S03]  /*1dd0*/  MUFU.SIN R73, R14 ;  /* 0x0000000e00497308 */ /* 0x000fe60000000400 */
[----:B------:R-:W-:-:S05]  /*1de0*/  FADD.FTZ R11, RZ, R11 ;  /* 0x0000000bff0b7221 */ /* 0x000fca0000010000 */
[----:B------:R-:W-:Y:S01]  /*1df0*/  MUFU.COS R61, R14 ;  /* 0x0000000e003d7308 */ /* 0x000fe20000000000 */
[C---:B-1----:R-:W-:Y:S02]  /*1e00*/  FMUL.FTZ R71, R4.reuse, R71 ;  /* 0x0000004704477220 */ /* 0x042fe40000410000 */
[----:B------:R-:W-:Y:S02]  /*1e10*/  FMUL.FTZ R76, R4, R76 ;  /* 0x0000004c044c7220 */ /* 0x000fe40000410000 */
[----:B------:R-:W-:-:S03]  /*1e20*/  FMUL.FTZ R4, R72, R9 ;  /* 0x0000000948047220 */ /* 0x000fc60000410000 */
[----:B------:R-:W0:Y:S01]  /*1e30*/  MUFU.EX2 R2, R2 ;  /* 0x0000000200027308 */ /* 0x000e220000000800 */
[----:B------:R-:W-:-:S04]  /*1e40*/  FFMA.FTZ R4, R70, R11, R4 ;  /* 0x0000000b46047223 */ /* 0x000fc80000010004 */
[----:B------:R-:W-:-:S03]  /*1e50*/  FADD.FTZ R6, RZ, R4 ;  /* 0x00000004ff067221 */ /* 0x000fc60000010000 */
[----:B------:R-:W-:Y:S01]  /*1e60*/  MUFU.EX2 R78, R78 ;  /* 0x0000004e004e7308 */ /* 0x000fe20000000800 */
[----:B------:R-:W-:-:S07]  /*1e70*/  FMUL.FTZ R8, R76, R6 ;  /* 0x000000064c087220 */ /* 0x000fce0000410000 */
[----:B------:R-:W1:Y:S01]  /*1e80*/  MUFU.COS R3, R12 ;  /* 0x0000000c00037308 */ /* 0x000e620000000000 */
[C---:B0-----:R-:W-:Y:S02]  /*1e90*/  FMUL.FTZ R61, R2.reuse, R61 ;  /* 0x0000003d023d7220 */ /* 0x041fe40000410000 */
[----:B------:R-:W-:Y:S02]  /*1ea0*/  FMUL.FTZ R73, R2, R73 ;  /* 0x0000004902497220 */ /* 0x000fe40000410000 */
[----:B------:R-:W-:-:S03]  /*1eb0*/  FMUL.FTZ R2, R72, R11 ;  /* 0x0000000b48027220 */ /* 0x000fc60000410000 */
[----:B------:R-:W0:Y:S01]  /*1ec0*/  MUFU.SIN R5, R12 ;  /* 0x0000000c00057308 */ /* 0x000e220000000400 */
[----:B------:R-:W-:-:S07]  /*1ed0*/  FFMA.FTZ R2, R70, R9, -R2 ;  /* 0x0000000946027223 */ /* 0x000fce0000010802 */
[----:B------:R-:W-:Y:S01]  /*1ee0*/  MUFU.EX2 R80, R80 ;  /* 0x0000005000507308 */ /* 0x000fe20000000800 */
[----:B-1----:R-:W-:Y:S02]  /*1ef0*/  FMUL.FTZ R74, R78, R3 ;  /* 0x000000034e4a7220 */ /* 0x002fe40000410000 */
[----:B------:R-:W-:-:S04]  /*1f00*/  FMUL.FTZ R3, R66, R63 ;  /* 0x0000003f42037220 */ /* 0x000fc80000410000 */
[----:B------:R-:W-:Y:S01]  /*1f10*/  FFMA.FTZ R4, R68, R65, R3 ;  /* 0x0000004144047223 */ /* 0x000fe20000010003 */
[----:B------:R-:W1:Y:S01]  /*1f20*/  MUFU.COS R77, R13 ;  /* 0x0000000d004d7308 */ /* 0x000e620000000000 */
[----:B0-----:R-:W-:Y:S02]  /*1f30*/  FMUL.FTZ R78, R78, R5 ;  /* 0x000000054e4e7220 */ /* 0x001fe40000410000 */
[----:B------:R-:W-:Y:S02]  /*1f40*/  FADD.FTZ R5, R55, R2 ;  /* 0x0000000237057221 */ /* 0x000fe40000010000 */
[----:B------:R-:W-:Y:S02]  /*1f50*/  FMUL.FTZ R2, R68, R63 ;  /* 0x0000003f44027220 */ /* 0x000fe40000410000 */
[----:B------:R-:W-:Y:S01]  /*1f60*/  FMUL.FTZ R9, R76, R5 ;  /* 0x000000054c097220 */ /* 0x000fe20000410000 */
[----:B------:R-:W0:Y:S01]  /*1f70*/  MUFU.SIN R7, R13 ;  /* 0x0000000d00077308 */ /* 0x000e220000000400 */
[----:B------:R-:W-:-:S02]  /*1f80*/  FFMA.FTZ R2, R66, R65, -R2 ;  /* 0x0000004142027223 */ /* 0x000fc40000010802 */
[----:B------:R-:W-:Y:S02]  /*1f90*/  FFMA.FTZ R9, R71, R6, R9 ;  /* 0x0000000647097223 */ /* 0x000fe40000010009 */
[----:B------:R-:W-:Y:S02]  /*1fa0*/  FMUL.FTZ R3, R67, R4 ;  /* 0x0000000443037220 */ /* 0x000fe40000410000 */
[C---:B-1----:R-:W-:Y:S02]  /*1fb0*/  FMUL.FTZ R77, R80.reuse, R77 ;  /* 0x0000004d504d7220 */ /* 0x042fe40000410000 */
[----:B------:R-:W-:Y:S02]  /*1fc0*/  FFMA.FTZ R3, R69, R2, -R3 ;  /* 0x0000000245037223 */ /* 0x000fe40000010803 */
[----:B0-----:R-:W-:Y:S02]  /*1fd0*/  FMUL.FTZ R80, R80, R7 ;  /* 0x0000000750507220 */ /* 0x001fe40000410000 */
[----:B------:R-:W-:-:S02]  /*1fe0*/  FFMA.FTZ R7, R71, R5, -R8 ;  /* 0x0000000547077223 */ /* 0x000fc40000010808 */
[----:B------:R-:W-:Y:S02]  /*1ff0*/  FADD.FTZ R8, RZ, R9 ;  /* 0x00000009ff087221 */ /* 0x000fe40000010000 */
[----:B------:R-:W-:Y:S02]  /*2000*/  FADD.FTZ R6, R56, R7 ;  /* 0x0000000738067221 */ /* 0x000fe40000010000 */
[----:B------:R-:W-:Y:S02]  /*2010*/  FMUL.FTZ R5, R67, R2 ;  /* 0x0000000243057220 */ /* 0x000fe40000410000 */
[C---:B------:R-:W-:Y:S02]  /*2020*/  FMUL.FTZ R9, R73.reuse, R6 ;  /* 0x0000000649097220 */ /* 0x040fe40000410000 */
[-C--:B------:R-:W-:Y:S02]  /*2030*/  FMUL.FTZ R7, R73, R8.reuse ;  /* 0x0000000849077220 */ /* 0x080fe40000410000 */
[----:B------:R-:W-:-:S02]  /*2040*/  FFMA.FTZ R9, R61, R8, R9 ;  /* 0x000000083d097223 */ /* 0x000fc40000010009 */
[----:B------:R-:W-:Y:S02]  /*2050*/  FFMA.FTZ R5, R69, R4, R5 ;  /* 0x0000000445057223 */ /* 0x000fe40000010005 */
[----:B------:R-:W-:Y:S02]  /*2060*/  FFMA.FTZ R6, R61, R6, -R7 ;  /* 0x000000063d067223 */ /* 0x000fe40000010807 */
[----:B------:R-:W-:Y:S02]  /*2070*/  FADD.FTZ R9, RZ, R9 ;  /* 0x00000009ff097221 */ /* 0x000fe40000010000 */
[C---:B------:R-:W-:Y:S02]  /*2080*/  FMUL.FTZ R2, R72.reuse, R5 ;  /* 0x0000000548027220 */ /* 0x040fe40000410000 */
[----:B------:R-:W-:Y:S02]  /*2090*/  FADD.FTZ R7, R57, R6 ;  /* 0x0000000639077221 */ /* 0x000fe40000010000 */
[----:B------:R-:W-:-:S02]  /*20a0*/  FMUL.FTZ R4, R72, R3 ;  /* 0x0000000348047220 */ /* 0x000fc40000410000 */
[----:B------:R-:W-:Y:S02]  /*20b0*/  FMUL.FTZ R10, R78, R9 ;  /* 0x000000094e0a7220 */ /* 0x000fe40000410000 */
[----:B------:R-:W-:Y:S02]  /*20c0*/  FFMA.FTZ R2, R70, R3, -R2 ;  /* 0x0000000346027223 */ /* 0x000fe40000010802 */
[----:B------:R-:W-:Y:S02]  /*20d0*/  FMUL.FTZ R11, R78, R7 ;  /* 0x000000074e0b7220 */ /* 0x000fe40000410000 */
[----:B------:R-:W-:Y:S02]  /*20e0*/  FFMA.FTZ R4, R70, R5, R4 ;  /* 0x0000000546047223 */ /* 0x000fe40000010004 */
[----:B------:R-:W-:Y:S02]  /*20f0*/  FFMA.FTZ R7, R74, R7, -R10 ;  /* 0x000000074a077223 */ /* 0x000fe4000001080a */
[----:B------:R-:W-:-:S02]  /*2100*/  FMUL.FTZ R5, R76, R2 ;  /* 0x000000024c057220 */ /* 0x000fc40000410000 */
[----:B------:R-:W-:Y:S02]  /*2110*/  FFMA.FTZ R11, R74, R9, R11 ;  /* 0x000000094a0b7223 */ /* 0x000fe4000001000b */
[-C--:B------:R-:W-:Y:S02]  /*2120*/  FMUL.FTZ R3, R76, R4.reuse ;  /* 0x000000044c037220 */ /* 0x080fe40000410000 */
[----:B------:R-:W-:Y:S02]  /*2130*/  FADD.FTZ R10, R58, R7 ;  /* 0x000000073a0a7221 */ /* 0x000fe40000010000 */
[C---:B------:R-:W-:Y:S01]  /*2140*/  FFMA.FTZ R8, R71.reuse, R4, R5 ;  /* 0x0000000447087223 */ /* 0x040fe20000010005 */
[----:B------:R-:W-:Y:S01]  /*2150*/  MOV R4, R44 ;  /* 0x0000002c00047202 */ /* 0x000fe20000000f00 */
[----:B------:R-:W-:Y:S01]  /*2160*/  FADD.FTZ R11, RZ, R11 ;  /* 0x0000000bff0b7221 */ /* 0x000fe20000010000 */
[----:B------:R-:W-:Y:S01]  /*2170*/  MOV R5, R43 ;  /* 0x0000002b00057202 */ /* 0x000fe20000000f00 */
[----:B------:R-:W-:Y:S01]  /*2180*/  FFMA.FTZ R6, R71, R2, -R3 ;  /* 0x0000000247067223 */ /* 0x000fe20000010803 */
[----:B------:R-:W-:Y:S01]  /*2190*/  MOV R2, R47 ;  /* 0x0000002f00027202 */ /* 0x000fe20000000f00 */
[C---:B------:R-:W-:Y:S01]  /*21a0*/  FMUL.FTZ R14, R80.reuse, R10 ;  /* 0x0000000a500e7220 */ /* 0x040fe20000410000 */
[----:B------:R-:W-:Y:S01]  /*21b0*/  MOV R3, R46 ;  /* 0x0000002e00037202 */ /* 0x000fe20000000f00 */
[----:B------:R-:W-:Y:S01]  /*21c0*/  FMUL.FTZ R7, R73, R8 ;  /* 0x0000000849077220 */ /* 0x000fe20000410000 */
[----:B------:R0:W2:Y:S01]  /*21d0*/  LDG.E.64 R16, [R4.64] ;  /* 0x0000000604107981 */ /* 0x0000a2000c1e1b00 */
[----:B------:R-:W-:-:S02]  /*21e0*/  FMUL.FTZ R12, R80, R11 ;  /* 0x0000000b500c7220 */ /* 0x000fc40000410000 */
[-C--:B------:R-:W-:Y:S01]  /*21f0*/  FMUL.FTZ R9, R73, R6.reuse ;  /* 0x0000000649097220 */ /* 0x080fe20000410000 */
[----:B------:R-:W2:Y:S01]  /*2200*/  LDG.E.64 R2, [R2.64] ;  /* 0x0000000602027981 */ /* 0x000ea2000c1e1b00 */
[----:B------:R-:W-:Y:S02]  /*2210*/  FFMA.FTZ R14, R77, R11, R14 ;  /* 0x0000000b4d0e7223 */ /* 0x000fe4000001000e */
[----:B------:R-:W-:Y:S02]  /*2220*/  FFMA.FTZ R7, R61, R6, -R7 ;  /* 0x000000063d077223 */ /* 0x000fe40000010807 */
[----:B------:R-:W-:Y:S02]  /*2230*/  FFMA.FTZ R11, R77, R10, -R12 ;  /* 0x0000000a4d0b7223 */ /* 0x000fe4000001080c */
[----:B------:R-:W-:Y:S02]  /*2240*/  FFMA.FTZ R9, R61, R8, R9 ;  /* 0x000000083d097223 */ /* 0x000fe40000010009 */
[----:B------:R-:W-:-:S02]  /*2250*/  FADD.FTZ R15, RZ, R14 ;  /* 0x0000000eff0f7221 */ /* 0x000fc40000010000 */
[----:B0-----:R-:W-:Y:S02]  /*2260*/  FMUL.FTZ R5, R78, R7 ;  /* 0x000000074e057220 */ /* 0x001fe40000410000 */
[----:B------:R-:W-:Y:S02]  /*2270*/  FADD.FTZ R14, R60, R11 ;  /* 0x0000000b3c0e7221 */ /* 0x000fe40000010000 */
[-C--:B------:R-:W-:Y:S02]  /*2280*/  FMUL.FTZ R4, R78, R9.reuse ;  /* 0x000000094e047220 */ /* 0x080fe40000410000 */
[C---:B------:R-:W-:Y:S02]  /*2290*/  FFMA.FTZ R5, R74.reuse, R9, R5 ;  /* 0x000000094a057223 */ /* 0x040fe40000010005 */
[----:B------:R-:W-:Y:S01]  /*22a0*/  FFMA.FTZ R4, R74, R7, -R4 ;  /* 0x000000074a047223 */ /* 0x000fe20000010804 */
        /* <DEDUP_REMOVED lines=55> */
[CC--:B0-----:R-:W-:Y:S02]  /*2620*/  FMUL.FTZ R6, R7.reuse, R10.reuse ;  /* 0x0000000a07067220 */ /* 0x0c1fe40000410000 */
[-C--:B-1----:R-:W-:Y:S02]  /*2630*/  FMUL.FTZ R11, R7, R9.reuse ;  /* 0x00000009070b7220 */ /* 0x082fe40000410000 */
[C---:B------:R-:W-:Y:S02]  /*2640*/  FFMA.FTZ R9, R12.reuse, R9, -R6 ;  /* 0x000000090c097223 */ /* 0x040fe40000010806 */
[----:B------:R-:W-:-:S02]  /*2650*/  FFMA.FTZ R10, R12, R10, R11 ;  /* 0x0000000a0c0a7223 */ /* 0x000fc4000001000b */
[-C--:B---3--:R-:W-:Y:S02]  /*2660*/  FMUL.FTZ R6, R7, R4.reuse ;  /* 0x0000000407067220 */ /* 0x088fe40000410000 */
[----:B------:R-:W-:Y:S02]  /*2670*/  @P1 FADD.FTZ R15, R15, R10 ;  /* 0x0000000a0f0f1221 */ /* 0x000fe40000010000 */
[-C--:B----4-:R-:W-:Y:S02]  /*2680*/  FFMA.FTZ R6, R12, R5.reuse, R6 ;  /* 0x000000050c067223 */ /* 0x090fe40000010006 */
[C---:B------:R-:W-:Y:S01]  /*2690*/  FMUL.FTZ R5, R7.reuse, R5 ;  /* 0x0000000507057220 */ /* 0x040fe20000410000 */
[----:B------:R-:W0:Y:S01]  /*26a0*/  SHFL.UP PT, R19, R15, 0x10, RZ ;  /* 0x060000000f137989 */ /* 0x000e2200000e00ff */
[----:B------:R-:W-:Y:S02]  /*26b0*/  @P1 FADD.FTZ R14, R14, R9 ;  /* 0x000000090e0e1221 */ /* 0x000fe40000010000 */
[----:B------:R-:W-:Y:S01]  /*26c0*/  @P1 FFMA.FTZ R12, R12, R4, -R5 ;  /* 0x000000040c0c1223 */ /* 0x000fe20000010805 */
[----:B------:R-:W-:-:S02]  /*26d0*/  FSEL R6, R7, R6, !P1 ;  /* 0x0000000607067208 */ /* 0x000fc40004800000 */
[----:B------:R-:W1:Y:S01]  /*26e0*/  SHFL.UP PT, R13, R14, 0x10, RZ ;  /* 0x060000000e0d7989 */ /* 0x000e6200000e00ff */
[----:B------:R-:W-:-:S03]  /*26f0*/  LOP3.LUT P0, RZ, R25, 0x1f, RZ, 0xc0, !PT ;  /* 0x0000001f19ff7812 */ /* 0x000fc6000780c0ff */
[----:B------:R-:W3:Y:S01]  /*2700*/  SHFL.UP PT, R5, R12, 0x10, RZ ;  /* 0x060000000c057989 */ /* 0x000ee200000e00ff */
[----:B------:R-:W-:-:S03]  /*2710*/  ISETP.EQ.OR P0, PT, R26, RZ, P0 ;  /* 0x000000ff1a00720c */ /* 0x000fc60000702670 */
[----:B------:R-:W4:Y:S01]  /*2720*/  SHFL.UP PT, R7, R6, 0x10, RZ ;  /* 0x0600000006077989 */ /* 0x000f2200000e00ff */
[----:B------:R-:W-:Y:S01]  /*2730*/  MOV R9, RZ ;  /* 0x000000ff00097202 */ /* 0x000fe20000000f00 */
[----:B------:R-:W-:Y:S01]  /*2740*/  CS2R R10, SRZ ;  /* 0x00000000000a7805 */ /* 0x000fe2000001ff00 */
[----:B------:R-:W-:-:S07]  /*2750*/  MOV R8, 0x3f800000 ;  /* 0x3f80000000087802 */ /* 0x000fce0000000f00 */
[----:B------:R-:W5:Y:S01]  /*2760*/  @!P0 LDS.128 R8, [UR4+0x260] ;  /* 0x00026004ff088984 */ /* 0x000f620008000c00 */
[----:B0-----:R-:W-:Y:S01]  /*2770*/  FMUL.FTZ R4, R6, R19 ;  /* 0x0000001306047220 */ /* 0x001fe20000410000 */
[C---:B------:R-:W-:Y:S02]  /*2780*/  ISETP.GE.AND P0, PT, R75.reuse, 0x10, PT ;  /* 0x000000104b00780c */ /* 0x040fe40003f06270 */
[----:B------:R-:W-:Y:S01]  /*2790*/  ISETP.NE.AND P1, PT, R75, 0x1f, PT ;  /* 0x0000001f4b00780c */ /* 0x000fe20003f25270 */
[-C--:B-1----:R-:W-:Y:S02]  /*27a0*/  FFMA.FTZ R81, R12, R13.reuse, -R4 ;  /* 0x0000000d0c517223 */ /* 0x082fe40000010804 */
[C---:B------:R-:W-:Y:S02]  /*27b0*/  FMUL.FTZ R18, R6.reuse, R13 ;  /* 0x0000000d06127220 */ /* 0x040fe40000410000 */
[----:B---3--:R-:W-:Y:S02]  /*27c0*/  FMUL.FTZ R13, R6, R5 ;  /* 0x00000005060d7220 */ /* 0x008fe40000410000 */
[----:B------:R-:W-:-:S02]  /*27d0*/  FFMA.FTZ R18, R12, R19, R18 ;  /* 0x000000130c127223 */ /* 0x000fc40000010012 */
[-C--:B----4-:R-:W-:Y:S02]  /*27e0*/  FFMA.FTZ R13, R12, R7.reuse, R13 ;  /* 0x000000070c0d7223 */ /* 0x090fe4000001000d */
[----:B------:R-:W-:Y:S02]  /*27f0*/  FMUL.FTZ R4, R6, R7 ;  /* 0x0000000706047220 */ /* 0x000fe40000410000 */
        /* <DEDUP_REMOVED lines=29> */
[----:B------:R-:W-:Y:S01]  /*29d0*/  FFMA.FTZ R83, R66, R83, -R68 ;  /* 0x0000005342537223 */ /* 0x000fe20000010844 */
[----:B------:R-:W-:Y:S01]  /*29e0*/  MOV R15, c[0x0][0x1a0] ;  /* 0x00006800000f7a02 */ /* 0x000fe20000000f00 */
[----:B------:R-:W-:-:S02]  /*29f0*/  FADD.FTZ R12, RZ, R12 ;  /* 0x0000000cff0c7221 */ /* 0x000fc40000010000 */
[----:B------:R-:W-:Y:S01]  /*2a00*/  FADD.FTZ R14, R52, R83 ;  /* 0x00000053340e7221 */ /* 0x000fe20000010000 */
[----:B------:R-:W-:Y:S01]  /*2a10*/  MOV R18, c[0x0][0x1a4] ;  /* 0x0000690000127a02 */ /* 0x000fe20000000f00 */
[----:B------:R-:W-:Y:S01]  /*2a20*/  FMUL.FTZ R13, R63, R12 ;  /* 0x0000000c3f0d7220 */ /* 0x000fe20000410000 */
[----:B------:R-:W-:Y:S01]  /*2a30*/  LEA R47, P0, R15, R47, 0x3 ;  /* 0x0000002f0f2f7211 */ /* 0x000fe200078018ff */
[-C--:B------:R-:W-:Y:S02]  /*2a40*/  FMUL.FTZ R63, R63, R14.reuse ;  /* 0x0000000e3f3f7220 */ /* 0x080fe40000410000 */
[----:B------:R-:W-:Y:S01]  /*2a50*/  FFMA.FTZ R66, R65, R14, -R13 ;  /* 0x0000000e41427223 */ /* 0x000fe2000001080d */
[----:B------:R-:W-:Y:S01]  /*2a60*/  LEA.HI.X R46, R15, R46, R18, 0x3, P0 ;  /* 0x0000002e0f2e7211 */ /* 0x000fe200000f1c12 */
[----:B------:R-:W-:Y:S02]  /*2a70*/  FFMA.FTZ R18, R65, R12, R63 ;  /* 0x0000000c41127223 */ /* 0x000fe4000001003f */
[----:B------:R-:W-:-:S02]  /*2a80*/  FADD.FTZ R66, R53, R66 ;  /* 0x0000004235427221 */ /* 0x000fc40000010000 */
[----:B------:R-:W-:Y:S02]  /*2a90*/  FADD.FTZ R18, RZ, R18 ;  /* 0x00000012ff127221 */ /* 0x000fe40000010000 */
[C---:B------:R-:W-:Y:S02]  /*2aa0*/  FMUL.FTZ R13, R67.reuse, R66 ;  /* 0x00000042430d7220 */ /* 0x040fe40000410000 */
[-C--:B------:R-:W-:Y:S01]  /*2ab0*/  FMUL.FTZ R67, R67, R18.reuse ;  /* 0x0000001243437220 */ /* 0x080fe20000410000 */
[----:B------:R-:W-:Y:S01]  /*2ac0*/  MOV R63, c[0x0][0x188] ;  /* 0x00006200003f7a02 */ /* 0x000fe20000000f00 */
[C---:B------:R-:W-:Y:S02]  /*2ad0*/  FFMA.FTZ R13, R69.reuse, R18, R13 ;  /* 0x00000012450d7223 */ /* 0x040fe4000001000d */
[----:B------:R-:W-:Y:S01]  /*2ae0*/  FFMA.FTZ R15, R69, R66, -R67 ;  /* 0x00000042450f7223 */ /* 0x000fe20000010843 */
[----:B------:R-:W-:Y:S01]  /*2af0*/  MOV R65, c[0x0][0x18c] ;  /* 0x0000630000417a02 */ /* 0x000fe20000000f00 */
[----:B------:R-:W-:Y:S01]  /*2b00*/  FADD.FTZ R13, RZ, R13 ;  /* 0x0000000dff0d7221 */ /* 0x000fe20000010000 */
[----:B------:R-:W-:Y:S01]  /*2b10*/  LEA R45, P1, R63, R45, 0x3 ;  /* 0x0000002d3f2d7211 */ /* 0x000fe200078218ff */
[----:B------:R-:W-:Y:S01]  /*2b20*/  FADD.FTZ R15, R54, R15 ;  /* 0x0000000f360f7221 */ /* 0x000fe20000010000 */
[----:B------:R-:W-:-:S02]  /*2b30*/  MOV R19, c[0x0][0x1c0] ;  /* 0x0000700000137a02 */ /* 0x000fc40000000f00 */
[----:B------:R-:W-:Y:S01]  /*2b40*/  LEA.HI.X R42, R63, R42, R65, 0x3, P1 ;  /* 0x0000002a3f2a7211 */ /* 0x000fe200008f1c41 */
[C---:B------:R-:W-:Y:S02]  /*2b50*/  FMUL.FTZ R65, R72.reuse, R13 ;  /* 0x0000000d48417220 */ /* 0x040fe40000410000 */
[----:B------:R-:W-:Y:S01]  /*2b60*/  FMUL.FTZ R72, R72, R15 ;  /* 0x0000000f48487220 */ /* 0x000fe20000410000 */
[----:B------:R-:W-:Y:S01]  /*2b70*/  MOV R68, c[0x0][0x1c4] ;  /* 0x0000710000447a02 */ /* 0x000fe20000000f00 */
[----:B------:R-:W-:Y:S01]  /*2b80*/  FMUL.FTZ R63, R5, R11 ;  /* 0x0000000b053f7220 */ /* 0x000fe20000410000 */
[C---:B------:R-:W-:Y:S01]  /*2b90*/  LEA R44, P0, R19.reuse, R44, 0x3 ;  /* 0x0000002c132c7211 */ /* 0x040fe200078018ff */
[----:B------:R-:W-:Y:S02]  /*2ba0*/  FFMA.FTZ R72, R70, R13, R72 ;  /* 0x0000000d46487223 */ /* 0x000fe40000010048 */
[----:B------:R-:W-:Y:S01]  /*2bb0*/  FFMA.FTZ R67, R4, R10, -R63 ;  /* 0x0000000a04437223 */ /* 0x000fe2000001083f */
[----:B------:R-:W-:Y:S01]  /*2bc0*/  LEA.HI.X R43, R19, R43, R68, 0x3, P0 ;  /* 0x0000002b132b7211 */ /* 0x000fe200000f1c44 */
[----:B--2---:R-:W-:-:S02]  /*2bd0*/  FMUL.FTZ R19, R3, R17 ;  /* 0x0000001103137220 */ /* 0x004fc40000410000 */
[----:B------:R-:W-:Y:S02]  /*2be0*/  FFMA.FTZ R68, R70, R15, -R65 ;  /* 0x0000000f46447223 */ /* 0x000fe40000010841 */
[----:B------:R-:W-:Y:S02]  /*2bf0*/  FADD.FTZ R63, RZ, R72 ;  /* 0x00000048ff3f7221 */ /* 0x000fe40000010000 */
[C---:B------:R-:W-:Y:S02]  /*2c00*/  FMUL.FTZ R10, R5.reuse, R10 ;  /* 0x0000000a050a7220 */ /* 0x040fe40000410000 */
[----:B------:R-:W-:Y:S02]  /*2c10*/  FMUL.FTZ R65, R5, R9 ;  /* 0x0000000905417220 */ /* 0x000fe40000410000 */
[C---:B------:R-:W-:Y:S02]  /*2c20*/  FMUL.FTZ R17, R2.reuse, R17 ;  /* 0x0000001102117220 */ /* 0x040fe40000410000 */
[----:B------:R-:W-:-:S02]  /*2c30*/  FFMA.FTZ R19, R2, R16, -R19 ;  /* 0x0000001002137223 */ /* 0x000fc40000010813 */
[----:B------:R-:W-:Y:S02]  /*2c40*/  FMUL.FTZ R5, R5, R8 ;  /* 0x0000000805057220 */ /* 0x000fe40000410000 */
[----:B------:R-:W-:Y:S02]  /*2c50*/  FADD.FTZ R68, R55, R68 ;  /* 0x0000004437447221 */ /* 0x000fe40000010000 */
[----:B------:R-:W-:Y:S02]  /*2c60*/  FMUL.FTZ R2, R76, R63 ;  /* 0x0000003f4c027220 */ /* 0x000fe40000410000 */
[----:B------:R-:W-:Y:S02]  /*2c70*/  FFMA.FTZ R9, R4, R9, R5 ;  /* 0x0000000904097223 */ /* 0x000fe40000010005 */
[-C--:B------:R-:W-:Y:S02]  /*2c80*/  FMUL.FTZ R76, R76, R68.reuse ;  /* 0x000000444c4c7220 */ /* 0x080fe40000410000 */
[----:B------:R-:W-:-:S02]  /*2c90*/  FFMA.FTZ R5, R71, R68, -R2 ;  /* 0x0000004447057223 */ /* 0x000fc40000010802 */
[C---:B------:R-:W-:Y:S02]  /*2ca0*/  FFMA.FTZ R8, R4.reuse, R8, -R65 ;  /* 0x0000000804087223 */ /* 0x040fe40000010841 */
[----:B------:R-:W-:Y:S01]  /*2cb0*/  FFMA.FTZ R2, R4, R11, R10 ;  /* 0x0000000b04027223 */ /* 0x000fe2000001000a */
[----:B------:R-:W-:Y:S01]  /*2cc0*/  ISETP.NE.AND P0, PT, R25, RZ, PT ;  /* 0x000000ff1900720c */ /* 0x000fe20003f05270 */
[----:B------:R-:W-:Y:S02]  /*2cd0*/  FFMA.FTZ R76, R71, R63, R76 ;  /* 0x0000003f474c7223 */ /* 0x000fe4000001004c */
[----:B------:R-:W-:Y:S02]  /*2ce0*/  FADD.FTZ R4, R56, R5 ;  /* 0x0000000538047221 */ /* 0x000fe40000010000 */
[----:B------:R-:W-:Y:S02]  /*2cf0*/  FADD.FTZ R10, R6, R67 ;  /* 0x00000043060a7221 */ /* 0x000fe40000010000 */
[----:B------:R-:W-:-:S02]  /*2d00*/  FADD.FTZ R76, RZ, R76 ;  /* 0x0000004cff4c7221 */ /* 0x000fc40000010000 */
[C---:B------:R-:W-:Y:S02]  /*2d10*/  FMUL.FTZ R6, R73.reuse, R4 ;  /* 0x0000000449067220 */ /* 0x040fe40000410000 */
[-C--:B------:R-:W-:Y:S02]  /*2d20*/  FMUL.FTZ R73, R73, R76.reuse ;  /* 0x0000004c49497220 */ /* 0x080fe40000410000 */
[----:B------:R-:W-:Y:S02]  /*2d30*/  FFMA.FTZ R5, R61, R76, R6 ;  /* 0x0000004c3d057223 */ /* 0x000fe40000010006 */
[----:B------:R-:W-:Y:S02]  /*2d40*/  FFMA.FTZ R17, R3, R16, R17 ;  /* 0x0000001003117223 */ /* 0x000fe40000010011 */
[----:B------:R-:W-:Y:S02]  /*2d50*/  FFMA.FTZ R6, R61, R4, -R73 ;  /* 0x000000043d067223 */ /* 0x000fe40000010849 */
[----:B------:R-:W-:Y:S01]  /*2d60*/  FADD.FTZ R16, RZ, R5 ;  /* 0x00000005ff107221 */ /* 0x000fe20000010000 */
[----:B------:R-:W-:Y:S01]  /*2d70*/  @!P0 MOV R3, R51 ;  /* 0x0000003300038202 */ /* 0x000fe20000000f00 */
[----:B------:R-:W-:Y:S01]  /*2d80*/  FADD.FTZ R11, R7, R2 ;  /* 0x00000002070b7221 */ /* 0x000fe20000010000 */
[----:B------:R-:W-:Y:S01]  /*2d90*/  @!P0 MOV R2, R62 ;  /* 0x0000003e00028202 */ /* 0x000fe20000000f00 */
[----:B------:R-:W-:-:S02]  /*2da0*/  FADD.FTZ R61, R57, R6 ;  /* 0x00000006393d7221 */ /* 0x000fc40000010000 */
[----:B------:R-:W-:Y:S02]  /*2db0*/  FMUL.FTZ R5, R78, R16 ;  /* 0x000000104e057220 */ /* 0x000fe40000410000 */
[----:B------:R0:W-:Y:S01]  /*2dc0*/  @!P0 STG.E.128 [R2.64], R8 ;  /* 0x0000000802008986 */ /* 0x0001e2000c101d06 */
[----:B------:R-:W-:Y:S02]  /*2dd0*/  FMUL.FTZ R18, R17, R18 ;  /* 0x0000001211127220 */ /* 0x000fe40000410000 */
[----:B------:R-:W-:Y:S02]  /*2de0*/  FFMA.FTZ R5, R74, R61, -R5 ;  /* 0x0000003d4a057223 */ /* 0x000fe40000010805 */
[----:B------:R-:W-:Y:S02]  /*2df0*/  FFMA.FTZ R7, R19, R66, -R18 ;  /* 0x0000004213077223 */ /* 0x000fe40000010812 */
[----:B------:R-:W-:Y:S02]  /*2e00*/  FADD.FTZ R5, R58, R5 ;  /* 0x000000053a057221 */ /* 0x000fe40000010000 */
[----:B------:R-:W-:-:S02]  /*2e10*/  FFMA.FTZ R40, R7, 2, R40 ;  /* 0x4000000007287823 */ /* 0x000fc40000010028 */
[----:B0-----:R-:W-:Y:S02]  /*2e20*/  FMUL.FTZ R3, R78, R61 ;  /* 0x0000003d4e037220 */ /* 0x001fe40000410000 */
[----:B------:R-:W-:Y:S02]  /*2e30*/  FMUL.FTZ R2, R17, R13 ;  /* 0x0000000d11027220 */ /* 0x000fe40000410000 */
[----:B------:R-:W-:Y:S02]  /*2e40*/  FFMA.FTZ R3, R74, R16, R3 ;  /* 0x000000104a037223 */ /* 0x000fe40000010003 */
[----:B------:R-:W-:Y:S01]  /*2e50*/  FFMA.FTZ R6, R19, R15, -R2 ;  /* 0x0000000f13067223 */ /* 0x000fe20000010802 */
[----:B------:R-:W-:Y:S01]  /*2e60*/  IADD3 R79, R79, 0x1, RZ ;  /* 0x000000014f4f7810 */ /* 0x000fe20007ffe0ff */
[----:B------:R-:W-:Y:S02]  /*2e70*/  FADD.FTZ R7, RZ, R3 ;  /* 0x00000003ff077221 */ /* 0x000fe40000010000 */
[C---:B------:R-:W-:Y:S01]  /*2e80*/  FMUL.FTZ R2, R80.reuse, R5 ;  /* 0x0000000550027220 */ /* 0x040fe20000410000 */
[----:B------:R0:W-:Y:S01]  /*2e90*/  @!P0 STS.128 [UR4+0x260], R8 ;  /* 0x00026008ff008988 */ /* 0x0001e20008000c04 */
[-C--:B------:R-:W-:Y:S01]  /*2ea0*/  FMUL.FTZ R80, R80, R7.reuse ;  /* 0x0000000750507220 */ /* 0x080fe20000410000 */
[----:B------:R-:W-:Y:S01]  /*2eb0*/  ISETP.GE.AND P0, PT, R79, c[0x0][0x16c], PT ;  /* 0x00005b004f007a0c */ /* 0x000fe20003f06270 */
[----:B------:R-:W-:-:S02]  /*2ec0*/  FFMA.FTZ R2, R77, R7, R2 ;  /* 0x000000074d027223 */ /* 0x000fc40000010002 */
[----:B------:R-:W-:Y:S02]  /*2ed0*/  FFMA.FTZ R77, R77, R5, -R80 ;  /* 0x000000054d4d7223 */ /* 0x000fe40000010850 */
[----:B------:R-:W-:Y:S02]  /*2ee0*/  FFMA.FTZ R39, R6, 2, R39 ;  /* 0x4000000006277823 */ /* 0x000fe40000010027 */
[C---:B------:R-:W-:Y:S02]  /*2ef0*/  FMUL.FTZ R3, R17.reuse, R76 ;  /* 0x0000004c11037220 */ /* 0x040fe40000410000 */
[C---:B------:R-:W-:Y:S02]  /*2f00*/  FMUL.FTZ R12, R17.reuse, R12 ;  /* 0x0000000c110c7220 */ /* 0x040fe40000410000 */
[----:B0-----:R-:W-:Y:S02]  /*2f10*/  FADD.FTZ R8, RZ, R2 ;  /* 0x00000002ff087221 */ /* 0x001fe40000010000 */
[----:B------:R-:W-:-:S02]  /*2f20*/  FMUL.FTZ R63, R17, R63 ;  /* 0x0000003f113f7220 */ /* 0x000fc40000410000 */
[C---:B------:R-:W-:Y:S02]  /*2f30*/  FMUL.FTZ R2, R17.reuse, R16 ;  /* 0x0000001011027220 */ /* 0x040fe40000410000 */
[C---:B------:R-:W-:Y:S02]  /*2f40*/  FMUL.FTZ R6, R17.reuse, R7 ;  /* 0x0000000711067220 */ /* 0x040fe40000410000 */
[----:B------:R-:W-:Y:S02]  /*2f50*/  FMUL.FTZ R8, R17, R8 ;  /* 0x0000000811087220 */ /* 0x000fe40000410000 */
[----:B------:R-:W-:Y:S02]  /*2f60*/  FADD.FTZ R77, R60, R77 ;  /* 0x0000004d3c4d7221 */ /* 0x000fe40000010000 */
[C---:B------:R-:W-:Y:S01]  /*2f70*/  FFMA.FTZ R4, R19.reuse, R4, -R3 ;  /* 0x0000000413047223 */ /* 0x040fe20000010803 */
[----:B------:R-:W-:Y:S01]  /*2f80*/  IADD3 R62, P1, R62, 0x10, RZ ;  /* 0x000000103e3e7810 */ /* 0x000fe20007f3e0ff */
[----:B------:R-:W-:-:S02]  /*2f90*/  FFMA.FTZ R12, R19, R14, -R12 ;  /* 0x0000000e130c7223 */ /* 0x000fc4000001080c */
[C---:B------:R-:W-:Y:S02]  /*2fa0*/  FFMA.FTZ R63, R19.reuse, R68, -R63 ;  /* 0x00000044133f7223 */ /* 0x040fe4000001083f */
[C---:B------:R-:W-:Y:S02]  /*2fb0*/  FFMA.FTZ R3, R19.reuse, R61, -R2 ;  /* 0x0000003d13037223 */ /* 0x040fe40000010802 */
[C---:B------:R-:W-:Y:S01]  /*2fc0*/  FFMA.FTZ R6, R19.reuse, R5, -R6 ;  /* 0x0000000513067223 */ /* 0x040fe20000010806 */
[----:B------:R-:W-:Y:S01]  /*2fd0*/  UIADD3 UR4, UR4, 0x10, URZ ;  /* 0x0000001004047890 */ /* 0x000fe2000fffe03f */
[----:B------:R-:W-:Y:S01]  /*2fe0*/  FFMA.FTZ R19, R19, R77, -R8 ;  /* 0x0000004d13137223 */ /* 0x000fe20000010808 */
[----:B------:R-:W-:Y:S01]  /*2ff0*/  IADD3.X R51, RZ, R51, RZ, P1, !PT ;  /* 0x00000033ff337210 */ /* 0x000fe20000ffe4ff */
        /* <DEDUP_REMOVED lines=8> */
.L_x_2256:
[----:B------:R-:W-:Y:S01]  /*3080*/  SHF.L.U32 R2, R26, 0x8, RZ ;  /* 0x000000081a027819 */ /* 0x000fe200000006ff */
[----:B------:R-:W-:Y:S01]  /*3090*/  IMAD R4, R24, c[0x0][0x200], RZ ;  /* 0x0000800018047a24 */ /* 0x000fe200078e02ff */
[----:B------:R-:W-:Y:S01]  /*30a0*/  BAR.SYNC.DEFER_BLOCKING 0x0 ;  /* 0x0000000000007b1d */ /* 0x000fe20000010000 */
[----:B------:R-:W-:Y:S01]  /*30b0*/  IMAD R7, R21, c[0x0][0x208], RZ ;  /* 0x0000820015077a24 */ /* 0x000fe200078e02ff */
[----:B------:R-:W-:Y:S01]  /*30c0*/  SHF.R.S32.HI R3, RZ, 0x1f, R2 ;  /* 0x0000001fff037819 */ /* 0x000fe20000011402 */
[C---:B------:R-:W-:Y:S01]  /*30d0*/  IMAD R5, R23.reuse, c[0x0][0x204], R4 ;  /* 0x0000810017057a24 */ /* 0x040fe200078e0204 */
[----:B------:R-:W-:Y:S01]  /*30e0*/  F2FP.BF16.PACK_AB R11, R50, R49 ;  /* 0x00000031320b723e */ /* 0x000fe200000010ff */
[----:B------:R-:W-:Y:S01]  /*30f0*/  IMAD R7, R0, c[0x0][0x20c], R7 ;  /* 0x0000830000077a24 */ /* 0x000fe200078e0207 */
[----:B------:R-:W-:Y:S01]  /*3100*/  F2FP.BF16.PACK_AB R10, R48, R59 ;  /* 0x0000003b300a723e */ /* 0x000fe200000010ff */
[----:B------:R-:W-:Y:S01]  /*3110*/  IMAD.WIDE.U32 R2, R23, c[0x0][0x200], R2 ;  /* 0x0000800017027a25 */ /* 0x000fe200078e0002 */
[----:B------:R-:W-:-:S02]  /*3120*/  F2FP.BF16.PACK_AB R9, R64, R39 ;  /* 0x000000274009723e */ /* 0x000fc400000010ff */
[----:B------:R-:W-:Y:S02]  /*3130*/  F2FP.BF16.PACK_AB R8, R40, R41 ;  /* 0x000000292808723e */ /* 0x000fe400000010ff */
[----:B------:R-:W-:Y:S02]  /*3140*/  IADD3 R3, R3, R5, RZ ;  /* 0x0000000503037210 */ /* 0x000fe40007ffe0ff */
[----:B------:R-:W-:Y:S02]  /*3150*/  IADD3 R26, R26, 0x1, RZ ;  /* 0x000000011a1a7810 */ /* 0x000fe40007ffe0ff */
[----:B------:R-:W-:Y:S01]  /*3160*/  IADD3 R28, P1, R28, 0x200, RZ ;  /* 0x000002001c1c7810 */ /* 0x000fe20007f3e0ff */
[----:B------:R-:W-:Y:S01]  /*3170*/  IMAD.WIDE.U32 R2, R0, c[0x0][0x208], R2 ;  /* 0x0000820000027a25 */ /* 0x000fe200078e0002 */
[----:B------:R-:W-:Y:S02]  /*3180*/  IADD3 R30, P2, R30, 0x200, RZ ;  /* 0x000002001e1e7810 */ /* 0x000fe40007f5e0ff */
[----:B------:R-:W-:-:S02]  /*3190*/  IADD3.X R29, RZ, R29, RZ, P1, !PT ;  /* 0x0000001dff1d7210 */ /* 0x000fc40000ffe4ff */
[----:B------:R-:W-:Y:S02]  /*31a0*/  IADD3 R3, R3, R7, RZ ;  /* 0x0000000703037210 */ /* 0x000fe40007ffe0ff */
[C---:B------:R-:W-:Y:S02]  /*31b0*/  LEA R4, P0, R2.reuse, c[0x0][0x258], 0x1 ;  /* 0x0000960002047a11 */ /* 0x040fe400078008ff */
[----:B------:R-:W-:Y:S02]  /*31c0*/  IADD3.X R31, RZ, R31, RZ, P2, !PT ;  /* 0x0000001fff1f7210 */ /* 0x000fe400017fe4ff */
[----:B------:R-:W-:Y:S02]  /*31d0*/  LEA.HI.X R5, R2, c[0x0][0x25c], R3, 0x1, P0 ;  /* 0x0000970002057a11 */ /* 0x000fe400000f0c03 */
[----:B------:R-:W-:-:S03]  /*31e0*/  ISETP.GE.AND P0, PT, R26, c[0x0][0x174], PT ;  /* 0x00005d001a007a0c */ /* 0x000fc60003f06270 */
[----:B------:R-:W-:-:S05]  /*31f0*/  IMAD.WIDE R2, R25, 0x10, R4 ;  /* 0x0000001019027825 */ /* 0x000fca00078e0204 */
[----:B------:R0:W-:Y:S05]  /*3200*/  STG.E.128 [R2.64], R8 ;  /* 0x0000000802007986 */ /* 0x0001ea000c101d06 */
[----:B------:R-:W-:Y:S01]  /*3210*/  @P0 CALL.REL.NOINC `(.L_x_2258) ;  /* 0x0000001000000944 */ /* 0x000fe20003c00000 */
[----:B------:R-:W-:Y:S05]  /*3220*/  BRA `(.L_x_2259) ;  /* 0xffffd0a000007947 */ /* 0x000fea000383ffff */
.L_x_2258:
[----:B------:R-:W-:Y:S05]  /*3230*/  EXIT ;  /* 0x000000000000794d */ /* 0x000fea0003800000 */
.L_x_2260:
        /* <DEDUP_REMOVED lines=12> */
.L_x_5376:


//--------------------- .text._Z25selective_scan_fwd_kernelI32Selective_Scan_fwd_kernel_traitsILi32ELi8ELi1ELb1ELb0ELb0ELb1EN3c108BFloat16ENS1_7complexIfEEEEv13SSMParamsBase --------------------------
	.section	.text._Z25selective_scan_fwd_kernelI32Selective_Scan_fwd_kernel_traitsILi32ELi8ELi1ELb1ELb0ELb0ELb1EN3c108BFloat16ENS1_7complexIfEEEEv13SSMParamsBase,"ax",@progbits
	.sectioninfo	@"SHI_REGISTERS=88"
	.align	128
        .global         _Z25selective_scan_fwd_kernelI32Selective_Scan_fwd_kernel_traitsILi32ELi8ELi1ELb1ELb0ELb0ELb1EN3c108BFloat16ENS1_7complexIfEEEEv13SSMParamsBase
        .type           _Z25selective_scan_fwd_kernelI32Selective_Scan_fwd_kernel_traitsILi32ELi8ELi1ELb1ELb0ELb0ELb1EN3c108BFloat16ENS1_7complexIfEEEEv13SSMParamsBase,@function
        .size           _Z25selective_scan_fwd_kernelI32Selective_Scan_fwd_kernel_traitsILi32ELi8ELi1ELb1ELb0ELb0ELb1EN3c108BFloat16ENS1_7complexIfEEEEv13SSMParamsBase,(.L_x_5377 - _Z25selective_scan_fwd_kernelI32Selective_Scan_fwd_kernel_traitsILi32ELi8ELi1ELb1ELb0ELb0ELb1EN3c108BFloat16ENS1_7complexIfEEEEv13SSMParamsBase)
        .other          _Z25selective_scan_fwd_kernelI32Selective_Scan_fwd_kernel_traitsILi32ELi8ELi1ELb1ELb0ELb0ELb1EN3c108BFloat16ENS1_7complexIfEEEEv13SSMParamsBase,@"STO_CUDA_ENTRY STV_DEFAULT"
_Z25selective_scan_fwd_kernelI32Selective_Scan_fwd_kernel_traitsILi32ELi8ELi1ELb1ELb0ELb0ELb1EN3c108BFloat16ENS1_7complexIfEEEEv13SSMParamsBase:
.text._Z25selective_scan_fwd_kernelI32Selective_Scan_fwd_kernel_traitsILi32ELi8ELi1ELb1ELb0ELb0ELb1EN3c108BFloat16ENS1_7complexIfEEEEv13SSMParamsBase:
        /* <DEDUP_REMOVED lines=45> */
.L_x_2280:
        /* <DEDUP_REMOVED lines=63> */
.L_x_2262:
[----:B------:R-:W-:Y:S05]  /*06c0*/  BSYNC B0 ;  /* 0x0000000000007941 */ /* 0x000fea0003800000 */
.L_x_2261:
        /* <DEDUP_REMOVED lines=36> */
.L_x_2264:
[----:B------:R-:W-:Y:S05]  /*0910*/  BSYNC B0 ;  /* 0x0000000000007941 */ /* 0x000fea0003800000 */
.L_x_2263:
        /* <DEDUP_REMOVED lines=46> */
.L_x_2266:
[----:B------:R-:W-:Y:S05]  /*0c00*/  BSYNC B0 ;  /* 0x0000000000007941 */ /* 0x000fea0003800000 */
.L_x_2265:
        /* <DEDUP_REMOVED lines=33> */
.L_x_2268:
[----:B------:R-:W-:Y:S05]  /*0e20*/  BSYNC B0 ;  /* 0x0000000000007941 */ /* 0x000fea0003800000 */
.L_x_2267:
        /* <DEDUP_REMOVED lines=33> */
.L_x_2270:
[----:B------:R-:W-:Y:S05]  /*1040*/  BSYNC B0 ;  /* 0x0000000000007941 */ /* 0x000fea0003800000 */
.L_x_2269:
        /* <DEDUP_REMOVED lines=33> */
.L_x_2272:
[----:B------:R-:W-:Y:S05]  /*1260*/  BSYNC B0 ;  /* 0x0000000000007941 */ /* 0x000fea0003800000 */
.L_x_2271:
        /* <DEDUP_REMOVED lines=33> */
.L_x_2274:
[----:B------:R-:W-:Y:S05]  /*1480*/  BSYNC B0 ;  /* 0x0000000000007941 */ /* 0x000fea0003800000 */
.L_x_2273:
        /* <DEDUP_REMOVED lines=33> */
.L_x_2276:
[----:B------:R-:W-:Y:S05]  /*16a0*/  BSYNC B0 ;  /* 0x0000000000007941 */ /* 0x000fea0003800000 */
.L_x_2275:
        /* <DEDUP_REMOVED lines=50> */
.L_x_2278:
        /* <DEDUP_REMOVED lines=363> */
.L_x_2277:
[----:B------:R-:W-:Y:S01]  /*3080*/  SHF.L.U32 R2, R26, 0x8, RZ ;  /* 0x000000081a027819 */ /* 0x000fe200000006ff */
[C---:B------:R-:W-:Y:S01]  /*3090*/  IMAD R4, R24.reuse, c[0x0][0x200], RZ ;  /* 0x0000800018047a24 */ /* 0x040fe200078e02ff */
[----:B------:R-:W-:Y:S01]  /*30a0*/  BAR.SYNC.DEFER_BLOCKING 0x0 ;  /* 0x0000000000007b1d */ /* 0x000fe20000010000 */
[----:B------:R-:W-:Y:S01]  /*30b0*/  IMAD R6, R24, c[0x0][0x1f0], RZ ;  /* 0x00007c0018067a24 */ /* 0x000fe200078e02ff */
[----:B------:R-:W-:Y:S01]  /*30c0*/  SHF.R.S32.HI R3, RZ, 0x1f, R2 ;  /* 0x0000001fff037819 */ /* 0x000fe20000011402 */
[----:B------:R-:W-:-:S02]  /*30d0*/  IMAD R9, R23, c[0x0][0x204], R4 ;  /* 0x0000810017097a24 */ /* 0x000fc400078e0204 */
[C---:B------:R-:W-:Y:S02]  /*30e0*/  IMAD R11, R23.reuse, c[0x0][0x1f4], R6 ;  /* 0x00007d00170b7a24 */ /* 0x040fe400078e0206 */
[----:B------:R-:W-:-:S04]  /*30f0*/  IMAD.WIDE.U32 R4, R23, c[0x0][0x200], R2 ;  /* 0x0000800017047a25 */ /* 0x000fc800078e0002 */
[----:B------:R-:W-:Y:S01]  /*3100*/  IMAD.WIDE.U32 R6, R23, c[0x0][0x1f0], R2 ;  /* 0x00007c0017067a25 */ /* 0x000fe200078e0002 */
[----:B------:R-:W-:-:S03]  /*3110*/  IADD3 R5, R5, R9, RZ ;  /* 0x0000000905057210 */ /* 0x000fc60007ffe0ff */
[----:B------:R-:W-:Y:S01]  /*3120*/  IMAD R9, R21, c[0x0][0x208], RZ ;  /* 0x0000820015097a24 */ /* 0x000fe200078e02ff */
[----:B------:R-:W-:Y:S01]  /*3130*/  IADD3 R7, R7, R11, RZ ;  /* 0x0000000b07077210 */ /* 0x000fe20007ffe0ff */
[----:B------:R-:W-:Y:S02]  /*3140*/  IMAD R11, R21, c[0x0][0x1f8], RZ ;  /* 0x00007e00150b7a24 */ /* 0x000fe400078e02ff */
[C---:B------:R-:W-:Y:S02]  /*3150*/  IMAD R9, R0.reuse, c[0x0][0x20c], R9 ;  /* 0x0000830000097a24 */ /* 0x040fe400078e0209 */
[----:B------:R-:W-:-:S04]  /*3160*/  IMAD.WIDE.U32 R4, R0, c[0x0][0x208], R4 ;  /* 0x0000820000047a25 */ /* 0x000fc800078e0004 */
[C---:B------:R-:W-:Y:S01]  /*3170*/  IMAD R11, R0.reuse, c[0x0][0x1fc], R11 ;  /* 0x00007f00000b7a24 */ /* 0x040fe200078e020b */
[----:B------:R-:W-:Y:S01]  /*3180*/  IADD3 R9, R5, R9, RZ ;  /* 0x0000000905097210 */ /* 0x000fe20007ffe0ff */
[----:B------:R-:W-:Y:S01]  /*3190*/  IMAD.WIDE.U32 R6, R0, c[0x0][0x1f8], R6 ;  /* 0x00007e0000067a25 */ /* 0x000fe200078e0006 */
[----:B------:R-:W-:-:S04]  /*31a0*/  LEA R12, P0, R4, c[0x0][0x258], 0x1 ;  /* 0x00009600040c7a11 */ /* 0x000fc800078008ff */
[----:B------:R-:W-:Y:S02]  /*31b0*/  IADD3 R5, R7, R11, RZ ;  /* 0x0000000b07057210 */ /* 0x000fe40007ffe0ff */
[----:B------:R-:W-:Y:S02]  /*31c0*/  LEA R8, P1, R6, c[0x0][0x268], 0x1 ;  /* 0x00009a0006087a11 */ /* 0x000fe400078208ff */
[----:B------:R-:W-:Y:S02]  /*31d0*/  LEA.HI.X R13, R4, c[0x0][0x25c], R9, 0x1, P0 ;  /* 0x00009700040d7a11 */ /* 0x000fe400000f0c09 */
[----:B------:R-:W-:Y:S02]  /*31e0*/  LEA.HI.X R9, R6, c[0x0][0x26c], R5, 0x1, P1 ;  /* 0x00009b0006097a11 */ /* 0x000fe400008f0c05 */
[----:B------:R-:W-:Y:S01]  /*31f0*/  F2FP.BF16.PACK_AB R7, R50, R49 ;  /* 0x000000313207723e */ /* 0x000fe200000010ff */
[----:B------:R-:W-:Y:S01]  /*3200*/  IMAD.WIDE R12, R25, 0x10, R12 ;  /* 0x00000010190c7825 */ /* 0x000fe200078e020c */
[----:B------:R-:W-:-:S02]  /*3210*/  F2FP.BF16.PACK_AB R6, R48, R59 ;  /* 0x0000003b3006723e */ /* 0x000fc400000010ff */
[----:B------:R-:W-:Y:S01]  /*3220*/  F2FP.BF16.PACK_AB R5, R64, R39 ;  /* 0x000000274005723e */ /* 0x000fe200000010ff */
[----:B------:R-:W-:Y:S01]  /*3230*/  IMAD.WIDE R8, R25, 0x10, R8 ;  /* 0x0000001019087825 */ /* 0x000fe200078e0208 */
[----:B------:R-:W-:-:S05]  /*3240*/  F2FP.BF16.PACK_AB R4, R40, R41 ;  /* 0x000000292804723e */ /* 0x000fca00000010ff */
[----:B------:R0:W-:Y:S04]  /*3250*/  STG.E.128 [R12.64], R4 ;  /* 0x000000040c007986 */ /* 0x0001e8000c101d06 */
[----:B------:R-:W-:Y:S06]  /*3260*/  BAR.SYNC.DEFER_BLOCKING 0x0 ;  /* 0x0000000000007b1d */ /* 0x000fec0000010000 */
[----:B------:R-:W0:Y:S01]  /*3270*/  LDG.E.128 R8, [R8.64] ;  /* 0x0000000608087981 */ /* 0x000e22000c1e1d00 */
[----:B------:R-:W-:Y:S01]  /*3280*/  IMAD.WIDE.U32 R2, R23, c[0x0][0x210], R2 ;  /* 0x0000840017027a25 */ /* 0x000fe200078e0002 */
[----:B------:R-:W-:-:S02]  /*3290*/  IADD3 R26, R26, 0x1, RZ ;  /* 0x000000011a1a7810 */ /* 0x000fc40007ffe0ff */
[----:B------:R-:W-:Y:S01]  /*32a0*/  BAR.SYNC.DEFER_BLOCKING 0x0 ;  /* 0x0000000000007b1d */ /* 0x000fe20000010000 */
[----:B------:R-:W-:Y:S02]  /*32b0*/  IADD3 R28, P1, R28, 0x200, RZ ;  /* 0x000002001c1c7810 */ /* 0x000fe40007f3e0ff */
[----:B------:R-:W-:Y:S02]  /*32c0*/  IADD3 R30, P2, R30, 0x200, RZ ;  /* 0x000002001e1e7810 */ /* 0x000fe40007f5e0ff */
[----:B------:R-:W-:Y:S02]  /*32d0*/  IADD3.X R29, RZ, R29, RZ, P1, !PT ;  /* 0x0000001dff1d7210 */ /* 0x000fe40000ffe4ff */
[----:B------:R-:W-:Y:S02]  /*32e0*/  IADD3.X R31, RZ, R31, RZ, P2, !PT ;  /* 0x0000001fff1f7210 */ /* 0x000fe400017fe4ff */
[--C-:B0-----:R-:W-:Y:S02]  /*32f0*/  PRMT R4, RZ, 0x5410, R8.reuse ;  /* 0x00005410ff047816 */ /* 0x101fe40000000008 */
[----:B------:R-:W-:-:S02]  /*3300*/  PRMT R8, RZ, 0x7610, R8 ;  /* 0x00007610ff087816 */ /* 0x000fc40000000008 */
        /* <DEDUP_REMOVED lines=9> */
[----:B------:R-:W0:Y:S01]  /*33a0*/  MUFU.EX2 R15, R15 ;  /* 0x0000000f000f7308 */ /* 0x000e220000000800 */
[----:B------:R-:W-:Y:S01]  /*33b0*/  PRMT R11, RZ, 0x7610, R11 ;  /* 0x00007610ff0b7816 */ /* 0x000fe2000000000b */
[----:B------:R-:W-:-:S02]  /*33c0*/  FMUL.FTZ R18, R17, -1.4426950216293334961 ;  /* 0xbfb8aa3b11127820 */ /* 0x000fc40000410000 */
[----:B------:R-:W-:Y:S02]  /*33d0*/  FMUL.FTZ R16, R6, -1.4426950216293334961 ;  /* 0xbfb8aa3b06107820 */ /* 0x000fe40000410000 */
[----:B------:R-:W-:Y:S02]  /*33e0*/  FMUL.FTZ R5, R9, -1.4426950216293334961 ;  /* 0xbfb8aa3b09057820 */ /* 0x000fe40000410000 */
[----:B------:R-:W2:Y:S01]  /*33f0*/  MUFU.EX2 R12, R12 ;  /* 0x0000000c000c7308 */ /* 0x000ea20000000800 */
[----:B------:R-:W-:-:S07]  /*3400*/  FMUL.FTZ R19, R11, -1.4426950216293334961 ;  /* 0xbfb8aa3b0b137820 */ /* 0x000fce0000410000 */
[----:B------:R-:W3:Y:S01]  /*3410*/  MUFU.EX2 R13, R13 ;  /* 0x0000000d000d7308 */ /* 0x000ee20000000800 */
[----:B0-----:R-:W-:-:S07]  /*3420*/  FADD.FTZ R15, R15, 1 ;  /* 0x3f8000000f0f7421 */ /* 0x001fce0000010000 */
[----:B------:R-:W0:Y:S01]  /*3430*/  MUFU.EX2 R14, R14 ;  /* 0x0000000e000e7308 */ /* 0x000e220000000800 */
[----:B--2---:R-:W-:-:S07]  /*3440*/  FADD.FTZ R12, R12, 1 ;  /* 0x3f8000000c0c7421 */ /* 0x004fce0000010000 */
[----:B------:R-:W2:Y:S01]  /*3450*/  MUFU.EX2 R18, R18 ;  /* 0x0000001200127308 */ /* 0x000ea20000000800 */
[----:B---3--:R-:W-:-:S07]  /*3460*/  FADD.FTZ R13, R13, 1 ;  /* 0x3f8000000d0d7421 */ /* 0x008fce0000010000 */
[----:B------:R-:W3:Y:S01]  /*3470*/  MUFU.EX2 R16, R16 ;  /* 0x0000001000107308 */ /* 0x000ee20000000800 */
[----:B0-----:R-:W-:-:S07]  /*3480*/  FADD.FTZ R14, R14, 1 ;  /* 0x3f8000000e0e7421 */ /* 0x001fce0000010000 */
[----:B------:R-:W0:Y:S01]  /*3490*/  MUFU.EX2 R5, R5 ;  /* 0x0000000500057308 */ /* 0x000e220000000800 */
[----:B--2---:R-:W-:-:S07]  /*34a0*/  FADD.FTZ R18, R18, 1 ;  /* 0x3f80000012127421 */ /* 0x004fce0000010000 */
[----:B------:R-:W2:Y:S01]  /*34b0*/  MUFU.EX2 R19, R19 ;  /* 0x0000001300137308 */ /* 0x000ea20000000800 */
[----:B---3--:R-:W-:-:S07]  /*34c0*/  FADD.FTZ R16, R16, 1 ;  /* 0x3f80000010107421 */ /* 0x008fce0000010000 */
[----:B------:R-:W-:Y:S01]  /*34d0*/  MUFU.RCP R15, R15 ;  /* 0x0000000f000f7308 */ /* 0x000fe20000001000 */
[----:B0-----:R-:W-:-:S07]  /*34e0*/  FADD.FTZ R5, R5, 1 ;  /* 0x3f80000005057421 */ /* 0x001fce0000010000 */
[----:B------:R-:W-:Y:S01]  /*34f0*/  MUFU.RCP R12, R12 ;  /* 0x0000000c000c7308 */ /* 0x000fe20000001000 */
[----:B--2---:R-:W-:-:S07]  /*3500*/  FADD.FTZ R19, R19, 1 ;  /* 0x3f80000013137421 */ /* 0x004fce0000010000 */
[----:B------:R-:W-:Y:S08]  /*3510*/  MUFU.RCP R13, R13 ;  /* 0x0000000d000d7308 */ /* 0x000ff00000001000 */
[----:B------:R0:W2:Y:S08]  /*3520*/  MUFU.RCP R27, R14 ;  /* 0x0000000e001b7308 */ /* 0x0000b00000001000 */
[----:B------:R-:W3:Y:S01]  /*3530*/  MUFU.RCP R33, R16 ;  /* 0x0000001000217308 */ /* 0x000ee20000001000 */
[----:B0-----:R-:W-:-:S04]  /*3540*/  IMAD R14, R24, c[0x0][0x210], RZ ;  /* 0x00008400180e7a24 */ /* 0x001fc800078e02ff */
[----:B------:R-:W-:-:S03]  /*3550*/  IMAD R35, R23, c[0x0][0x214], R14 ;  /* 0x0000850017237a24 */ /* 0x000fc600078e020e */
[----:B------:R0:W4:Y:S01]  /*3560*/  MUFU.RCP R32, R5 ;  /* 0x0000000500207308 */ /* 0x0001220000001000 */
[----:B--2---:R-:W-:Y:S01]  /*3570*/  FMUL.FTZ R4, R4, R27 ;  /* 0x0000001b04047220 */ /* 0x004fe20000410000 */
[----:B------:R-:W-:-:S03]  /*3580*/  IADD3 R3, R3, R35, RZ ;  /* 0x0000002303037210 */ /* 0x000fc60007ffe0ff */
[----:B------:R-:W-:Y:S02]  /*3590*/  FMUL.FTZ R41, R4, R41 ;  /* 0x0000002904297220 */ /* 0x000fe40000410000 */
[----:B------:R-:W-:Y:S01]  /*35a0*/  IMAD.WIDE.U32 R2, R0, c[0x0][0x218], R2 ;  /* 0x0000860000027a25 */ /* 0x000fe200078e0002 */
[----:B------:R-:W2:Y:S03]  /*35b0*/  MUFU.RCP R18, R18 ;  /* 0x0000001200127308 */ /* 0x000ea60000001000 */
[----:B0-----:R-:W-:Y:S01]  /*35c0*/  FMUL.FTZ R5, R8, R15 ;  /* 0x0000000f08057220 */ /* 0x001fe20000410000 */
[----:B------:R-:W-:Y:S01]  /*35d0*/  LEA R4, P0, R2, c[0x0][0x270], 0x1 ;  /* 0x00009c0002047a11 */ /* 0x000fe200078008ff */
[----:B------:R-:W-:Y:S02]  /*35e0*/  FMUL.FTZ R8, R7, R12 ;  /* 0x0000000c07087220 */ /* 0x000fe40000410000 */
[----:B------:R-:W-:Y:S01]  /*35f0*/  FMUL.FTZ R7, R10, R13 ;  /* 0x0000000d0a077220 */ /* 0x000fe20000410000 */
[----:B------:R-:W0:Y:S01]  /*3600*/  MUFU.RCP R14, R19 ;  /* 0x00000013000e7308 */ /* 0x000e220000001000 */
[----:B------:R-:W-:-:S02]  /*3610*/  IMAD R13, R21, c[0x0][0x218], RZ ;  /* 0x00008600150d7a24 */ /* 0x000fc400078e02ff */
[----:B---3--:R-:W-:Y:S02]  /*3620*/  FMUL.FTZ R6, R6, R33 ;  /* 0x0000002106067220 */ /* 0x008fe40000410000 */
[----:B------:R-:W-:Y:S02]  /*3630*/  IMAD R13, R0, c[0x0][0x21c], R13 ;  /* 0x00008700000d7a24 */ /* 0x000fe400078e020d */
[----:B----4-:R-:W-:Y:S02]  /*3640*/  FMUL.FTZ R9, R9, R32 ;  /* 0x0000002009097220 */ /* 0x010fe40000410000 */
[----:B--2---:R-:W-:Y:S01]  /*3650*/  FMUL.FTZ R10, R17, R18 ;  /* 0x00000012110a7220 */ /* 0x004fe20000410000 */
[----:B------:R-:W-:Y:S01]  /*3660*/  IADD3 R3, R3, R13, RZ ;  /* 0x0000000d03037210 */ /* 0x000fe20007ffe0ff */
[----:B------:R-:W-:Y:S02]  /*3670*/  FMUL.FTZ R40, R5, R40 ;  /* 0x0000002805287220 */ /* 0x000fe40000410000 */
[----:B------:R-:W-:Y:S01]  /*3680*/  FMUL.FTZ R6, R6, R39 ;  /* 0x0000002706067220 */ /* 0x000fe20000410000 */
[----:B------:R-:W-:Y:S01]  /*3690*/  LEA.HI.X R5, R2, c[0x0][0x274], R3, 0x1, P0 ;  /* 0x00009d0002057a11 */ /* 0x000fe200000f0c03 */
[----:B------:R-:W-:Y:S01]  /*36a0*/  FMUL.FTZ R9, R9, R64 ;  /* 0x0000004009097220 */ /* 0x000fe20000410000 */
[----:B------:R-:W-:Y:S01]  /*36b0*/  F2FP.BF16.PACK_AB R40, R40, R41 ;  /* 0x000000292828723e */ /* 0x000fe200000010ff */
[----:B0-----:R-:W-:Y:S01]  /*36c0*/  FMUL.FTZ R11, R11, R14 ;  /* 0x0000000e0b0b7220 */ /* 0x001fe20000410000 */
[----:B------:R-:W-:Y:S01]  /*36d0*/  ISETP.GE.AND P0, PT, R26, c[0x0][0x174], PT ;  /* 0x00005d001a007a0c */ /* 0x000fe20003f06270 */
[----:B------:R-:W-:Y:S01]  /*36e0*/  FMUL.FTZ R8, R8, R59 ;  /* 0x0000003b08087220 */ /* 0x000fe20000410000 */
[----:B------:R-:W-:Y:S01]  /*36f0*/  F2FP.BF16.PACK_AB R41, R9, R6 ;  /* 0x000000060929723e */ /* 0x000fe200000010ff */
[----:B------:R-:W-:-:S02]  /*3700*/  FMUL.FTZ R7, R7, R48 ;  /* 0x0000003007077220 */ /* 0x000fc40000410000 */
[----:B------:R-:W-:Y:S02]  /*3710*/  FMUL.FTZ R10, R10, R49 ;  /* 0x000000310a0a7220 */ /* 0x000fe40000410000 */
[----:B------:R-:W-:Y:S01]  /*3720*/  FMUL.FTZ R11, R11, R50 ;  /* 0x000000320b0b7220 */ /* 0x000fe20000410000 */
[----:B------:R-:W-:Y:S01]  /*3730*/  F2FP.BF16.PACK_AB R42, R7, R8 ;  /* 0x00000008072a723e */ /* 0x000fe200000010ff */
[----:B------:R-:W-:-:S03]  /*3740*/  IMAD.WIDE R2, R25, 0x10, R4 ;  /* 0x0000001019027825 */ /* 0x000fc600078e0204 */
[----:B------:R-:W-:-:S05]  /*3750*/  F2FP.BF16.PACK_AB R43, R11, R10 ;  /* 0x0000000a0b2b723e */ /* 0x000fca00000010ff */
[----:B------:R0:W-:Y:S01]  /*3760*/  STG.E.128 [R2.64], R40 ;  /* 0x0000002802007986 */ /* 0x0001e2000c101d06 */
[----:B------:R-:W-:Y:S01]  /*3770*/  @P0 CALL.REL.NOINC `(.L_x_2279) ;  /* 0x0000001000000944 */ /* 0x000fe20003c00000 */
[----:B------:R-:W-:Y:S05]  /*3780*/  BRA `(.L_x_2280) ;  /* 0xffffcb4000007947 */ /* 0x000fea000383ffff */
.L_x_2279:
[----:B------:R-:W-:Y:S05]  /*3790*/  EXIT ;  /* 0x000000000000794d */ /* 0x000fea0003800000 */
.L_x_2281:
        /* <DEDUP_REMOVED lines=14> */
.L_x_5377:


//--------------------- .text._Z25selective_scan_fwd_kernelI32Selective_Scan_fwd_kernel_traitsILi32ELi8ELi1ELb1ELb0ELb1ELb0EN3c108BFloat16ENS1_7complexIfEEEEv13SSMParamsBase --------------------------
	.section	.text._Z25selective_scan_fwd_kernelI32Selective_Scan_fwd_kernel_traitsILi32ELi8ELi1ELb1ELb0ELb1ELb0EN3c108BFloat16ENS1_7complexIfEEEEv13SSMParamsBase,"ax",@progbits
	.sectioninfo	@"SHI_REGISTERS=91"
	.align	128
        .global         _Z25selective_scan_fwd_kernelI32Selective_Scan_fwd_kernel_traitsILi32ELi8ELi1ELb1ELb0ELb1ELb0EN3c108BFloat16ENS1_7complexIfEEEEv13SSMParamsBase
        .type           _Z25selective_scan_fwd_kernelI32Selective_Scan_fwd_kernel_traitsILi32ELi8ELi1ELb1ELb0ELb1ELb0EN3c108BFloat16ENS1_7complexIfEEEEv13SSMParamsBase,@function
        .size           _Z25selective_scan_fwd_kernelI32Selective_Scan_fwd_kernel_traitsILi32ELi8ELi1ELb1ELb0ELb1ELb0EN3c108BFloat16ENS1_7complexIfEEEEv13SSMParamsBase,(.L_x_5378 - _Z25selective_scan_fwd_kernelI32Selective_Scan_fwd_kernel_traitsILi32ELi8ELi1ELb1ELb0ELb1ELb0EN3c108BFloat16ENS1_7complexIfEEEEv13SSMParamsBase)
        .other          _Z25selective_scan_fwd_kernelI32Selective_Scan_fwd_kernel_traitsILi32ELi8ELi1ELb1ELb0ELb1ELb0EN3c108BFloat16ENS1_7complexIfEEEEv13SSMParamsBase,@"STO_CUDA_ENTRY STV_DEFAULT"
_Z25selective_scan_fwd_kernelI32Selective_Scan_fwd_kernel_traitsILi32ELi8ELi1ELb1ELb0ELb1ELb0EN3c108BFloat16ENS1_7complexIfEEEEv13SSMParamsBase:
.text._Z25selective_scan_fwd_kernelI32Selective_Scan_fwd_kernel_traitsILi32ELi8ELi1ELb1ELb0ELb1ELb0EN3c108BFloat16ENS1_7complexIfEEEEv13SSMParamsBase:
        /* <DEDUP_REMOVED lines=16> */
[--C-:B------:R-:W-:Y:S02]  /*0100*/  @P0 LEA.HI.X R3, R0, c[0x0][0x23c], R27.reuse, 0x2, P2 ;  /* 0x00008f0000030a11 */ /* 0x100fe400010f141b */
[----:B-1----:R-:W-:Y:S01]  /*0110*/  IADD3 R6, R8, 0xffffffe, RZ ;  /* 0x0ffffffe08067810 */ /* 0x002fe20007ffe0ff */
[----:B------:R-:W0:Y:S01]  /*0120*/  S2UR UR6, SR_CTAID.X ;  /* 0x00000000000679c3 */ /* 0x000e220000002500 */
[----:B------:R-:W-:Y:S01]  /*0130*/  @P1 LEA.HI.X R5, R0, c[0x0][0x254], R27, 0x2, P3 ;  /* 0x0000950000051a11 */ /* 0x000fe200018f141b */
[----:B------:R1:W5:Y:S01]  /*0140*/  @P0 LDG.E R26, [R2.64] ;  /* 0x00000004021a0981 */ /* 0x000362000c1e1900 */
[----:B------:R2:W3:Y:S03]  /*0150*/  F2I.FTZ.U32.TRUNC.NTZ R7, R6 ;  /* 0x0000000600077305 */ /* 0x0004e6000021f000 */
[----:B------:R4:W5:Y:S01]  /*0160*/  @P1 LDG.E R28, [R4.64] ;  /* 0x00000004041c1981 */ /* 0x000962000c1e1900 */
[----:B--2---:R-:W-:Y:S01]  /*0170*/  HFMA2.MMA R6, -RZ, RZ, 0, 0 ;  /* 0x00000000ff067435 */ /* 0x004fe200000001ff */
[----:B-1----:R-:W-:-:S02]  /*0180*/  IABS R2, R0 ;  /* 0x0000000000027213 */ /* 0x002fc40000000000 */
[----:B---3--:R-:W-:-:S05]  /*0190*/  IADD3 R10, RZ, -R7, RZ ;  /* 0x80000007ff0a7210 */ /* 0x008fca0007ffe0ff */
[----:B------:R-:W-:Y:S01]  /*01a0*/  IMAD R9, R10, R11, RZ ;  /* 0x0000000b0a097224 */ /* 0x000fe200078e02ff */
[----:B0-----:R-:W-:-:S03]  /*01b0*/  MOV R29, UR6 ;  /* 0x00000006001d7c02 */ /* 0x001fc60008000f00 */
[----:B------:R-:W-:Y:S01]  /*01c0*/  IMAD.HI.U32 R7, R7, R9, R6 ;  /* 0x0000000907077227 */ /* 0x000fe200078e0006 */
[----:B------:R-:W-:-:S03]  /*01d0*/  SHF.R.S32.HI R69, RZ, 0x1f, R29 ;  /* 0x0000001fff457819 */ /* 0x000fc6000001141d */
[----:B----4-:R-:W-:-:S04]  /*01e0*/  IMAD.WIDE.U32 R4, R29, c[0x0][0x1e0], RZ ;  /* 0x000078001d047a25 */ /* 0x010fc800078e00ff */
[----:B------:R-:W-:-:S04]  /*01f0*/  IMAD.HI.U32 R9, R7, R2, RZ ;  /* 0x0000000207097227 */ /* 0x000fc800078e00ff */
[----:B------:R-:W-:Y:S01]  /*0200*/  IMAD R10, R69, c[0x0][0x1e0], RZ ;  /* 0x00007800450a7a24 */ /* 0x000fe200078e02ff */
[----:B------:R-:W-:Y:S01]  /*0210*/  IADD3 R3, -R9, RZ, RZ ;  /* 0x000000ff09037210 */ /* 0x000fe20007ffe1ff */
[----:B------:R-:W-:Y:S02]  /*0220*/  IMAD R12, R69, c[0x0][0x1b0], RZ ;  /* 0x00006c00450c7a24 */ /* 0x000fe400078e02ff */
[----:B------:R-:W-:Y:S01]  /*0230*/  IMAD R13, R29, c[0x0][0x1e4], R10 ;  /* 0x000079001d0d7a24 */ /* 0x000fe200078e020a */
[----:B------:R-:W-:Y:S01]  /*0240*/  MOV R10, c[0x0][0x174] ;  /* 0x00005d00000a7a02 */ /* 0x000fe20000000f00 */
[----:B------:R-:W-:Y:S02]  /*0250*/  IMAD R2, R11, R3, R2 ;  /* 0x000000030b027224 */ /* 0x000fe400078e0202 */
[----:B------:R-:W-:Y:S01]  /*0260*/  IMAD R8, R69, c[0x0][0x1d0], RZ ;  /* 0x0000740045087a24 */ /* 0x000fe200078e02ff */
[----:B------:R-:W-:Y:S01]  /*0270*/  IADD3 R5, R5, R13, RZ ;  /* 0x0000000d05057210 */ /* 0x000fe20007ffe0ff */
[----:B------:R-:W-:Y:S01]  /*0280*/  IMAD.WIDE.U32 R6, R29, c[0x0][0x1b0], RZ ;  /* 0x00006c001d067a25 */ /* 0x000fe200078e00ff */
[----:B------:R-:W-:-:S03]  /*0290*/  ISETP.GT.U32.AND P1, PT, R11, R2, PT ;  /* 0x000000020b00720c */ /* 0x000fc60003f24070 */
[----:B------:R-:W-:Y:S02]  /*02a0*/  IMAD R15, R29, c[0x0][0x1b4], R12 ;  /* 0x00006d001d0f7a24 */ /* 0x000fe400078e020c */
[----:B------:R-:W-:Y:S02]  /*02b0*/  IMAD R13, R27, c[0x0][0x1e8], RZ ;  /* 0x00007a001b0d7a24 */ /* 0x000fe400078e02ff */
[----:B------:R-:W-:Y:S01]  /*02c0*/  IMAD.WIDE.U32 R4, R0, c[0x0][0x1e8], R4 ;  /* 0x00007a0000047a25 */ /* 0x000fe200078e0004 */
[----:B------:R-:W-:-:S03]  /*02d0*/  IADD3 R7, R7, R15, RZ ;  /* 0x0000000f07077210 */ /* 0x000fc60007ffe0ff */
[----:B------:R-:W-:Y:S02]  /*02e0*/  IMAD R13, R0, c[0x0][0x1ec], R13 ;  /* 0x00007b00000d7a24 */ /* 0x000fe400078e020d */
[-C--:B------:R-:W-:Y:S02]  /*02f0*/  @!P1 IADD3 R2, R2, -R11.reuse, RZ ;  /* 0x8000000b02029210 */ /* 0x080fe40007ffe0ff */
[----:B------:R-:W-:Y:S02]  /*0300*/  @!P1 IADD3 R9, R9, 0x1, RZ ;  /* 0x0000000109099810 */ /* 0x000fe40007ffe0ff */
[----:B------:R-:W-:Y:S01]  /*0310*/  ISETP.GE.U32.AND P0, PT, R2, R11, PT ;  /* 0x0000000b0200720c */ /* 0x000fe20003f06070 */
[----:B------:R-:W-:Y:S01]  /*0320*/  IMAD R11, R29, c[0x0][0x1d4], R8 ;  /* 0x000075001d0b7a24 */ /* 0x000fe200078e0208 */
[----:B------:R-:W-:Y:S02]  /*0330*/  LOP3.LUT R2, R0, c[0x0][0x178], RZ, 0x3c, !PT ;  /* 0x00005e0000027a12 */ /* 0x000fe400078e3cff */
[----:B------:R-:W-:-:S02]  /*0340*/  ISETP.NE.AND P1, PT, RZ, c[0x0][0x178], PT ;  /* 0x00005e00ff007a0c */ /* 0x000fc40003f25270 */
[----:B------:R-:W-:Y:S01]  /*0350*/  ISETP.GE.AND P2, PT, R2, RZ, PT ;  /* 0x000000ff0200720c */ /* 0x000fe20003f46270 */
[----:B------:R-:W-:-:S05]  /*0360*/  IMAD.WIDE.U32 R2, R29, c[0x0][0x1d0], RZ ;  /* 0x000074001d027a25 */ /* 0x000fca00078e00ff */
[----:B------:R-:W-:Y:S01]  /*0370*/  IADD3 R3, R3, R11, RZ ;  /* 0x0000000b03037210 */ /* 0x000fe20007ffe0ff */
[----:B------:R-:W-:Y:S01]  /*0380*/  IMAD R11, R27, c[0x0][0x1d8], RZ ;  /* 0x000076001b0b7a24 */ /* 0x000fe200078e02ff */
[----:B------:R-:W-:Y:S02]  /*0390*/  @P0 IADD3 R9, R9, 0x1, RZ ;  /* 0x0000000109090810 */ /* 0x000fe40007ffe0ff */
[----:B------:R-:W-:Y:S01]  /*03a0*/  ISETP.GE.AND P0, PT, R10, 0x1, PT ;  /* 0x000000010a00780c */ /* 0x000fe20003f06270 */
[C---:B------:R-:W-:Y:S02]  /*03b0*/  IMAD R11, R0.reuse, c[0x0][0x1dc], R11 ;  /* 0x00007700000b7a24 */ /* 0x040fe400078e020b */
[----:B------:R-:W-:Y:S01]  /*03c0*/  @!P2 IADD3 R9, -R9, RZ, RZ ;  /* 0x000000ff0909a210 */ /* 0x000fe20007ffe1ff */
[----:B------:R-:W-:Y:S01]  /*03d0*/  IMAD.WIDE.U32 R2, R0, c[0x0][0x1d8], R2 ;  /* 0x0000760000027a25 */ /* 0x000fe200078e0002 */
[----:B------:R-:W-:-:S04]  /*03e0*/  @!P1 LOP3.LUT R9, RZ, c[0x0][0x178], RZ, 0x33, !PT ;  /* 0x00005e00ff099a12 */ /* 0x000fc800078e33ff */
[----:B------:R-:W-:Y:S01]  /*03f0*/  SHF.R.S32.HI R8, RZ, 0x1f, R9 ;  /* 0x0000001fff087819 */ /* 0x000fe20000011409 */
[----:B------:R-:W-:-:S04]  /*0400*/  IMAD.WIDE.U32 R6, R9, c[0x0][0x1c8], R6 ;  /* 0x0000720009067a25 */ /* 0x000fc800078e0006 */
[----:B------:R-:W-:-:S04]  /*0410*/  IMAD R8, R8, c[0x0][0x1c8], RZ ;  /* 0x0000720008087a24 */ /* 0x000fc800078e02ff */
[----:B------:R-:W-:Y:S01]  /*0420*/  IMAD R37, R9, c[0x0][0x1cc], R8 ;  /* 0x0000730009257a24 */ /* 0x000fe200078e0208 */
[----:B------:R-:W-:Y:S06]  /*0430*/  @!P0 EXIT ;  /* 0x000000000000894d */ /* 0x000fec0003800000 */
[----:B------:R-:W0:Y:S01]  /*0440*/  S2R R30, SR_TID.X ;  /* 0x00000000001e7919 */ /* 0x000e220000002100 */
[----:B------:R-:W-:Y:S02]  /*0450*/  IADD3 R33, R3, R11, RZ ;  /* 0x0000000b03217210 */ /* 0x000fe40007ffe0ff */
[----:B------:R-:W-:Y:S01]  /*0460*/  IADD3 R35, R5, R13, RZ ;  /* 0x0000000d05237210 */ /* 0x000fe20007ffe0ff */
[----:B------:R-:W1:Y:S01]  /*0470*/  S2R R71, SR_LANEID ;  /* 0x0000000000477919 */ /* 0x000e620000000000 */
[----:B------:R-:W-:Y:S02]  /*0480*/  LEA R32, P0, R2, c[0x0][0x240], 0x1 ;  /* 0x0000900002207a11 */ /* 0x000fe400078008ff */
[----:B------:R-:W-:Y:S02]  /*0490*/  LEA R34, P1, R4, c[0x0][0x248], 0x1 ;  /* 0x0000920004227a11 */ /* 0x000fe400078208ff */
[----:B------:R-:W-:-:S02]  /*04a0*/  LEA R36, P2, R6, c[0x0][0x230], 0x1 ;  /* 0x00008c0006247a11 */ /* 0x000fc400078408ff */
[----:B------:R-:W-:Y:S02]  /*04b0*/  IADD3 R37, R7, R37, RZ ;  /* 0x0000002507257210 */ /* 0x000fe40007ffe0ff */
[----:B------:R-:W-:Y:S02]  /*04c0*/  LEA.HI.X R33, R2, c[0x0][0x244], R33, 0x1, P0 ;  /* 0x0000910002217a11 */ /* 0x000fe400000f0c21 */
[----:B------:R-:W-:Y:S02]  /*04d0*/  LEA.HI.X R35, R4, c[0x0][0x24c], R35, 0x1, P1 ;  /* 0x0000930004237a11 */ /* 0x000fe400008f0c23 */
[----:B------:R-:W-:Y:S02]  /*04e0*/  LEA.HI.X R37, R6, c[0x0][0x234], R37, 0x1, P2 ;  /* 0x00008d0006257a11 */ /* 0x000fe400010f0c25 */
[----:B------:R-:W-:Y:S02]  /*04f0*/  MOV R31, RZ ;  /* 0x000000ff001f7202 */ /* 0x000fe40000000f00 */
.L_x_2303:
        /* <DEDUP_REMOVED lines=63> */
.L_x_2283:
[----:B------:R-:W-:Y:S05]  /*08f0*/  BSYNC B0 ;  /* 0x0000000000007941 */ /* 0x000fea0003800000 */
.L_x_2282:
        /* <DEDUP_REMOVED lines=36> */
.L_x_2285:
[----:B------:R-:W-:Y:S05]  /*0b40*/  BSYNC B0 ;  /* 0x0000000000007941 */ /* 0x000fea0003800000 */
.L_x_2284:
        /* <DEDUP_REMOVED lines=46> */
.L_x_2287:
[----:B------:R-:W-:Y:S05]  /*0e30*/  BSYNC B0 ;  /* 0x0000000000007941 */ /* 0x000fea0003800000 */
.L_x_2286:
        /* <DEDUP_REMOVED lines=33> */
.L_x_2289:
[----:B------:R-:W-:Y:S05]  /*1050*/  BSYNC B0 ;  /* 0x0000000000007941 */ /* 0x000fea0003800000 */
.L_x_2288:
        /* <DEDUP_REMOVED lines=33> */
.L_x_2291:
[----:B------:R-:W-:Y:S05]  /*1270*/  BSYNC B0 ;  /* 0x0000000000007941 */ /* 0x000fea0003800000 */
.L_x_2290:
        /* <DEDUP_REMOVED lines=33> */
.L_x_2293:
[----:B------:R-:W-:Y:S05]  /*1490*/  BSYNC B0 ;  /* 0x0000000000007941 */ /* 0x000fea0003800000 */
.L_x_2292:
        /* <DEDUP_REMOVED lines=33> */
.L_x_2295:
[----:B------:R-:W-:Y:S05]  /*16b0*/  BSYNC B0 ;  /* 0x0000000000007941 */ /* 0x000fea0003800000 */
.L_x_2294:
        /* <DEDUP_REMOVED lines=33> */
.L_x_2297:
[----:B------:R-:W-:Y:S05]  /*18d0*/  BSYNC B0 ;  /* 0x0000000000007941 */ /* 0x000fea0003800000 */
.L_x_2296:
        /* <DEDUP_REMOVED lines=19> */
[----:B------:R-:W-:Y:S01]  /*1a10*/  HFMA2.MMA R54, -RZ, RZ, 0, 0 ;  /* 0x00000000ff367435 */ /* 0x000fe200000001ff */
[----:B------:R-:W-:-:S08]  /*1a20*/  FMUL.FTZ R39, R7, R52 ;  /* 0x0000003407277220 */ /* 0x000fd00000410000 */
.L_x_2301:
        /* <DEDUP_REMOVED lines=15> */
[----:B------:R-:W-:Y:S01]  /*1b20*/  IMAD R23, R54, c[0x0][0x1a4], R23 ;  /* 0x0000690036177a24 */ /* 0x000fe200078e0217 */
[----:B-1----:R-:W-:Y:S01]  /*1b30*/  ISETP.GE.AND P1, PT, R71, 0x8, PT ;  /* 0x000000084700780c */ /* 0x002fe20003f26270 */
[----:B--2---:R-:W-:Y:S02]  /*1b40*/  FMUL.FTZ R2, R5, R38 ;  /* 0x0000002605027220 */ /* 0x004fe40000410000 */
[----:B------:R-:W-:-:S02]  /*1b50*/  FMUL.FTZ R21, R4, 1.4426950216293334961 ;  /* 0x3fb8aa3b04157820 */ /* 0x000fc40000410000 */
[----:B------:R-:W-:Y:S02]  /*1b60*/  FMUL.RZ R3, R2, 0.15915493667125701904 ;  /* 0x3e22f98302037820 */ /* 0x000fe4000040c000 */
[-C--:B------:R-:W-:Y:S02]  /*1b70*/  FMUL.FTZ R2, R5, R40.reuse ;  /* 0x0000002805027220 */ /* 0x080fe40000410000 */
[----:B------:R-:W-:Y:S01]  /*1b80*/  MUFU.SIN R81, R3 ;  /* 0x0000000300517308 */ /* 0x000fe20000000400 */
[----:B------:R-:W-:Y:S02]  /*1b90*/  FMUL.FTZ R19, R21, R40 ;  /* 0x0000002815137220 */ /* 0x000fe40000410000 */
[----:B------:R-:W-:Y:S02]  /*1ba0*/  FMUL.RZ R6, R2, 0.15915493667125701904 ;  /* 0x3e22f98302067820 */ /* 0x000fe4000040c000 */
[-C--:B------:R-:W-:Y:S02]  /*1bb0*/  FMUL.FTZ R2, R5, R42.reuse ;  /* 0x0000002a05027220 */ /* 0x080fe40000410000 */
[----:B------:R-:W-:Y:S01]  /*1bc0*/  FMUL.FTZ R17, R21, R42 ;  /* 0x0000002a15117220 */ /* 0x000fe20000410000 */
[----:B------:R0:W-:Y:S01]  /*1bd0*/  MUFU.COS R79, R3 ;  /* 0x00000003004f7308 */ /* 0x0001e20000000000 */
[----:B------:R-:W-:-:S02]  /*1be0*/  FMUL.RZ R7, R2, 0.15915493667125701904 ;  /* 0x3e22f98302077820 */ /* 0x000fc4000040c000 */
[-C--:B------:R-:W-:Y:S02]  /*1bf0*/  FMUL.FTZ R2, R5, R44.reuse ;  /* 0x0000002c05027220 */ /* 0x080fe40000410000 */
[C---:B------:R-:W-:Y:S02]  /*1c00*/  FMUL.FTZ R15, R21.reuse, R44 ;  /* 0x0000002c150f7220 */ /* 0x040fe40000410000 */
[-C--:B------:R-:W-:Y:S01]  /*1c10*/  FMUL.FTZ R11, R21, R46.reuse ;  /* 0x0000002e150b7220 */ /* 0x080fe20000410000 */
[----:B------:R-:W-:Y:S01]  /*1c20*/  MUFU.SIN R70, R6 ;  /* 0x0000000600467308 */ /* 0x000fe20000000400 */
[----:B0-----:R-:W-:Y:S02]  /*1c30*/  FMUL.RZ R3, R2, 0.15915493667125701904 ;  /* 0x3e22f98302037820 */ /* 0x001fe4000040c000 */
[----:B------:R-:W-:Y:S02]  /*1c40*/  FMUL.FTZ R2, R5, R46 ;  /* 0x0000002e05027220 */ /* 0x000fe40000410000 */
[----:B------:R-:W-:-:S02]  /*1c50*/  FMUL.FTZ R14, R21, R38 ;  /* 0x00000026150e7220 */ /* 0x000fc40000410000 */
[----:B------:R-:W-:Y:S01]  /*1c60*/  FMUL.RZ R12, R2, 0.15915493667125701904 ;  /* 0x3e22f983020c7820 */ /* 0x000fe2000040c000 */
[----:B------:R-:W-:Y:S01]  /*1c70*/  MUFU.SIN R16, R3 ;  /* 0x0000000300107308 */ /* 0x000fe20000000400 */
[-C--:B------:R-:W-:Y:S02]  /*1c80*/  FMUL.FTZ R2, R5, R48.reuse ;  /* 0x0000003005027220 */ /* 0x080fe40000410000 */
[C---:B------:R-:W-:Y:S02]  /*1c90*/  FMUL.FTZ R18, R21.reuse, R48 ;  /* 0x0000003015127220 */ /* 0x040fe40000410000 */
[----:B------:R-:W-:Y:S02]  /*1ca0*/  FMUL.RZ R20, R2, 0.15915493667125701904 ;  /* 0x3e22f98302147820 */ /* 0x000fe4000040c000 */
[C---:B------:R-:W-:Y:S01]  /*1cb0*/  FMUL.FTZ R65, R21.reuse, R50 ;  /* 0x0000003215417220 */ /* 0x040fe20000410000 */
[----:B------:R0:W-:Y:S01]  /*1cc0*/  MUFU.COS R76, R3 ;  /* 0x00000003004c7308 */ /* 0x0001e20000000000 */
[----:B------:R-:W-:-:S07]  /*1cd0*/  FMUL.FTZ R63, R21, R52 ;  /* 0x00000034153f7220 */ /* 0x000fce0000410000 */
[----:B------:R-:W-:Y:S01]  /*1ce0*/  MUFU.COS R72, R6 ;  /* 0x0000000600487308 */ /* 0x000fe20000000000 */
[----:B0-----:R-:W-:-:S04]  /*1cf0*/  IMAD R3, R27, c[0x0][0x198], RZ ;  /* 0x000066001b037a24 */ /* 0x001fc800078e02ff */
[----:B------:R-:W-:-:S03]  /*1d00*/  IMAD R3, R0, c[0x0][0x19c], R3 ;  /* 0x0000670000037a24 */ /* 0x000fc600078e0203 */
[----:B------:R-:W-:Y:S08]  /*1d10*/  MUFU.SIN R74, R7 ;  /* 0x00000007004a7308 */ /* 0x000ff00000000400 */
[----:B------:R0:W-:Y:S08]  /*1d20*/  MUFU.COS R4, R7 ;  /* 0x0000000700047308 */ /* 0x0001f00000000000 */
[----:B------:R-:W1:Y:S01]  /*1d30*/  MUFU.EX2 R19, R19 ;  /* 0x0000001300137308 */ /* 0x000e620000000800 */
[----:B0-----:R-:W-:-:S05]  /*1d40*/  IMAD.WIDE.U32 R6, R0, c[0x0][0x198], RZ ;  /* 0x0000660000067a25 */ /* 0x001fca00078e00ff */
[----:B------:R-:W-:Y:S01]  /*1d50*/  IADD3 R7, R7, R3, RZ ;  /* 0x0000000307077210 */ /* 0x000fe20007ffe0ff */
[C---:B------:R-:W-:Y:S01]  /*1d60*/  IMAD.WIDE.U32 R2, R54.reuse, c[0x0][0x1c0], RZ ;  /* 0x0000700036027a25 */ /* 0x040fe200078e00ff */
[----:B------:R-:W0:Y:S03]  /*1d70*/  MUFU.EX2 R17, R17 ;  /* 0x0000001100117308 */ /* 0x000e260000000800 */
[----:B------:R-:W-:Y:S01]  /*1d80*/  IMAD.WIDE.U32 R6, R54, c[0x0][0x1a0], R6 ;  /* 0x0000680036067a25 */ /* 0x000fe200078e0006 */
[----:B------:R-:W-:-:S04]  /*1d90*/  IADD3 R3, R3, R13, RZ ;  /* 0x0000000d03037210 */ /* 0x000fc80007ffe0ff */
[----:B------:R-:W-:Y:S01]  /*1da0*/  MUFU.SIN R78, R12 ;  /* 0x0000000c004e7308 */ /* 0x000fe20000000400 */
[C---:B-1----:R-:W-:Y:S02]  /*1db0*/  FMUL.FTZ R70, R19.reuse, R70 ;  /* 0x0000004613467220 */ /* 0x042fe40000410000 */
[----:B------:R-:W-:-:S05]  /*1dc0*/  FMUL.FTZ R72, R19, R72 ;  /* 0x0000004813487220 */ /* 0x000fca0000410000 */
[----:B------:R1:W-:Y:S01]  /*1dd0*/  MUFU.COS R10, R12 ;  /* 0x0000000c000a7308 */ /* 0x0003e20000000000 */
[C---:B0-----:R-:W-:Y:S02]  /*1de0*/  FMUL.FTZ R73, R17.reuse, R4 ;  /* 0x0000000411497220 */ /* 0x041fe40000410000 */
[----:B------:R-:W-:Y:S02]  /*1df0*/  FMUL.FTZ R4, RZ, R70 ;  /* 0x00000046ff047220 */ /* 0x000fe40000410000 */
[----:B------:R-:W-:Y:S02]  /*1e00*/  FMUL.FTZ R74, R17, R74 ;  /* 0x0000004a114a7220 */ /* 0x000fe40000410000 */
[----:B------:R-:W-:Y:S01]  /*1e10*/  FMUL.FTZ R17, R5, R52 ;  /* 0x0000003405117220 */ /* 0x000fe20000410000 */
[----:B------:R-:W0:Y:S01]  /*1e20*/  MUFU.EX2 R15, R15 ;  /* 0x0000000f000f7308 */ /* 0x000e220000000800 */
[----:B-1----:R-:W-:-:S04]  /*1e30*/  LEA R12, P0, R2, R36, 0x1 ;  /* 0x00000024020c7211 */ /* 0x002fc800078008ff */
[----:B------:R-:W-:Y:S02]  /*1e40*/  LEA.HI.X R13, R2, R37, R3, 0x1, P0 ;  /* 0x00000025020d7211 */ /* 0x000fe400000f0c03 */
[----:B------:R-:W-:Y:S01]  /*1e50*/  IADD3 R3, R7, R23, RZ ;  /* 0x0000001707037210 */ /* 0x000fe20007ffe0ff */
[----:B------:R-:W-:Y:S01]  /*1e60*/  MUFU.SIN R67, R20 ;  /* 0x0000001400437308 */ /* 0x000fe20000000400 */
[----:B------:R-:W-:Y:S02]  /*1e70*/  SHF.L.U32 R7, R30, 0x1, RZ ;  /* 0x000000011e077819 */ /* 0x000fe400000006ff */
[----:B------:R-:W-:-:S03]  /*1e80*/  LEA R2, P0, R6, c[0x0][0x228], 0x3 ;  /* 0x00008a0006027a11 */ /* 0x000fc600078018ff */
[----:B------:R-:W-:Y:S01]  /*1e90*/  IMAD.WIDE R12, R7, 0x10, R12 ;  /* 0x00000010070c7825 */ /* 0x000fe200078e020c */
[----:B------:R-:W-:Y:S01]  /*1ea0*/  LEA.HI.X R3, R6, c[0x0][0x22c], R3, 0x3, P0 ;  /* 0x00008b0006037a11 */ /* 0x000fe200000f1c03 */
[----:B------:R1:W-:Y:S02]  /*1eb0*/  MUFU.COS R9, R20 ;  /* 0x0000001400097308 */ /* 0x0003e40000000000 */
[----:B------:R-:W-:Y:S02]  /*1ec0*/  FMUL.FTZ R7, R53, R70 ;  /* 0x0000004635077220 */ /* 0x000fe40000410000 */
[----:B------:R-:W-:Y:S01]  /*1ed0*/  FMUL.RZ R23, R17, 0.15915493667125701904 ;  /* 0x3e22f98311177820 */ /* 0x000fe2000040c000 */
[----:B------:R-:W2:Y:S01]  /*1ee0*/  LDG.E.64 R2, [R2.64] ;  /* 0x0000000402027981 */ /* 0x000ea2000c1e1b00 */
[-C--:B------:R-:W-:Y:S02]  /*1ef0*/  FFMA.FTZ R19, RZ, R72.reuse, R7 ;  /* 0x00000048ff137223 */ /* 0x080fe40000010007 */
[----:B------:R-:W3:Y:S01]  /*1f00*/  MUFU.EX2 R11, R11 ;  /* 0x0000000b000b7308 */ /* 0x000ee20000000800 */
[----:B-1----:R-:W-:-:S02]  /*1f10*/  FFMA.FTZ R20, R53, R72, -R4 ;  /* 0x0000004835147223 */ /* 0x002fc40000010804 */
[----:B------:R-:W-:Y:S02]  /*1f20*/  FADD.FTZ R19, RZ, R19 ;  /* 0x00000013ff137221 */ /* 0x000fe40000010000 */
[----:B------:R-:W-:Y:S02]  /*1f30*/  FADD.FTZ R20, R51, R20 ;  /* 0x0000001433147221 */ /* 0x000fe40000010000 */
[CC--:B------:R-:W-:Y:S01]  /*1f40*/  FMUL.FTZ R17, R74.reuse, R19.reuse ;  /* 0x000000134a117220 */ /* 0x0c0fe20000410000 */
[----:B------:R1:W4:Y:S01]  /*1f50*/  MUFU.EX2 R8, R18 ;  /* 0x0000001200087308 */ /* 0x0003220000000800 */
[-C--:B------:R-:W-:Y:S02]  /*1f60*/  FMUL.FTZ R22, R74, R20.reuse ;  /* 0x000000144a167220 */ /* 0x080fe40000410000 */
[C---:B------:R-:W-:Y:S02]  /*1f70*/  FFMA.FTZ R20, R73.reuse, R20, -R17 ;  /* 0x0000001449147223 */ /* 0x040fe40000010811 */
[----:B------:R-:W-:-:S02]  /*1f80*/  FFMA.FTZ R22, R73, R19, R22 ;  /* 0x0000001349167223 */ /* 0x000fc40000010016 */
[----:B0-----:R-:W-:Y:S01]  /*1f90*/  FMUL.FTZ R75, R15, R16 ;  /* 0x000000100f4b7220 */ /* 0x001fe20000410000 */
[----:B------:R-:W0:Y:S01]  /*1fa0*/  MUFU.EX2 R14, R14 ;  /* 0x0000000e000e7308 */ /* 0x000e220000000800 */
[----:B------:R-:W-:Y:S02]  /*1fb0*/  FADD.FTZ R20, R49, R20 ;  /* 0x0000001431147221 */ /* 0x000fe40000010000 */
[----:B------:R-:W-:Y:S02]  /*1fc0*/  FADD.FTZ R22, RZ, R22 ;  /* 0x00000016ff167221 */ /* 0x000fe40000010000 */
[----:B-1----:R-:W-:Y:S02]  /*1fd0*/  FMUL.FTZ R18, R5, R50 ;  /* 0x0000003205127220 */ /* 0x002fe40000410000 */
[----:B------:R-:W-:Y:S01]  /*1fe0*/  FMUL.FTZ R76, R15, R76 ;  /* 0x0000004c0f4c7220 */ /* 0x000fe20000410000 */
[----:B------:R-:W-:Y:S01]  /*1ff0*/  MUFU.EX2 R65, R65 ;  /* 0x0000004100417308 */ /* 0x000fe20000000800 */
[C---:B------:R-:W-:Y:S01]  /*2000*/  FMUL.FTZ R17, R75.reuse, R20 ;  /* 0x000000144b117220 */ /* 0x040fe20000410000 */
[----:B------:R1:W5:Y:S01]  /*2010*/  LDG.E.128 R4, [R12.64] ;  /* 0x000000040c047981 */ /* 0x000362000c1e1d00 */
[----:B------:R-:W-:-:S02]  /*2020*/  FMUL.FTZ R15, R75, R22 ;  /* 0x000000164b0f7220 */ /* 0x000fc40000410000 */
[----:B------:R-:W-:Y:S02]  /*2030*/  FMUL.RZ R21, R18, 0.15915493667125701904 ;  /* 0x3e22f98312157820 */ /* 0x000fe4000040c000 */
[C---:B------:R-:W-:Y:S01]  /*2040*/  FFMA.FTZ R17, R76.reuse, R22, R17 ;  /* 0x000000164c117223 */ /* 0x040fe20000010011 */
[----:B------:R-:W-:Y:S01]  /*2050*/  MUFU.EX2 R63, R63 ;  /* 0x0000003f003f7308 */ /* 0x000fe20000000800 */
[----:B------:R-:W-:Y:S02]  /*2060*/  FFMA.FTZ R20, R76, R20, -R15 ;  /* 0x000000144c147223 */ /* 0x000fe4000001080f */
[----:B---3--:R-:W-:Y:S02]  /*2070*/  FMUL.FTZ R78, R11, R78 ;  /* 0x0000004e0b4e7220 */ /* 0x008fe40000410000 */
[----:B------:R-:W-:-:S03]  /*2080*/  FADD.FTZ R17, RZ, R17 ;  /* 0x00000011ff117221 */ /* 0x000fc60000010000 */
[----:B------:R-:W3:Y:S01]  /*2090*/  MUFU.COS R66, R21 ;  /* 0x0000001500427308 */ /* 0x000ee20000000000 */
[C---:B----4-:R-:W-:Y:S02]  /*20a0*/  FMUL.FTZ R68, R8.reuse, R9 ;  /* 0x0000000908447220 */ /* 0x050fe40000410000 */
[----:B------:R-:W-:Y:S02]  /*20b0*/  FMUL.FTZ R67, R8, R67 ;  /* 0x0000004308437220 */ /* 0x000fe40000410000 */
[----:B------:R-:W-:-:S03]  /*20c0*/  FADD.FTZ R20, R47, R20 ;  /* 0x000000142f147221 */ /* 0x000fc60000010000 */
[----:B------:R-:W4:Y:S01]  /*20d0*/  MUFU.SIN R18, R21 ;  /* 0x0000001500127308 */ /* 0x000f220000000400 */
[----:B------:R-:W-:Y:S02]  /*20e0*/  FMUL.FTZ R77, R11, R10 ;  /* 0x0000000a0b4d7220 */ /* 0x000fe40000410000 */
[----:B------:R-:W-:Y:S02]  /*20f0*/  FMUL.FTZ R8, R78, R17 ;  /* 0x000000114e087220 */ /* 0x000fe40000410000 */
[C---:B0-----:R-:W-:Y:S02]  /*2100*/  FMUL.FTZ R81, R14.reuse, R81 ;  /* 0x000000510e517220 */ /* 0x041fe40000410000 */
[----:B------:R-:W-:Y:S02]  /*2110*/  FMUL.FTZ R79, R14, R79 ;  /* 0x0000004f0e4f7220 */ /* 0x000fe40000410000 */
[-C--:B------:R-:W-:Y:S02]  /*2120*/  FMUL.FTZ R10, R78, R20.reuse ;  /* 0x000000144e0a7220 */ /* 0x080fe40000410000 */
[----:B------:R-:W-:-:S02]  /*2130*/  FFMA.FTZ R20, R77, R20, -R8 ;  /* 0x000000144d147223 */ /* 0x000fc40000010808 */
[-C--:B------:R-:W-:Y:S02]  /*2140*/  FMUL.FTZ R8, R81, R70.reuse ;  /* 0x0000004651087220 */ /* 0x080fe40000410000 */
[----:B------:R-:W-:Y:S02]  /*2150*/  FFMA.FTZ R10, R77, R17, R10 ;  /* 0x000000114d0a7223 */ /* 0x000fe4000001000a */
[C---:B------:R-:W-:Y:S02]  /*2160*/  FMUL.FTZ R9, R79.reuse, R70 ;  /* 0x000000464f097220 */ /* 0x040fe40000410000 */
[-C--:B------:R-:W-:Y:S02]  /*2170*/  FFMA.FTZ R8, R79, R72.reuse, -R8 ;  /* 0x000000484f087223 */ /* 0x080fe40000010808 */
[----:B------:R-:W-:Y:S02]  /*2180*/  FADD.FTZ R20, R45, R20 ;  /* 0x000000142d147221 */ /* 0x000fe40000010000 */
[----:B------:R-:W-:-:S02]  /*2190*/  FFMA.FTZ R9, R81, R72, R9 ;  /* 0x0000004851097223 */ /* 0x000fc40000010009 */
[----:B------:R-:W-:Y:S02]  /*21a0*/  FADD.FTZ R11, RZ, R10 ;  /* 0x0000000aff0b7221 */ /* 0x000fe40000010000 */
[C---:B---3--:R-:W-:Y:S02]  /*21b0*/  FMUL.FTZ R66, R65.reuse, R66 ;  /* 0x0000004241427220 */ /* 0x048fe40000410000 */
[----:B----4-:R-:W-:Y:S02]  /*21c0*/  FMUL.FTZ R65, R65, R18 ;  /* 0x0000001241417220 */ /* 0x010fe40000410000 */
[C---:B------:R-:W-:Y:S02]  /*21d0*/  FMUL.FTZ R16, R74.reuse, R8 ;  /* 0x000000084a107220 */ /* 0x040fe40000410000 */
[----:B------:R-:W-:Y:S02]  /*21e0*/  FMUL.FTZ R18, R67, R20 ;  /* 0x0000001443127220 */ /* 0x000fe40000410000 */
[----:B------:R-:W-:-:S02]  /*21f0*/  FMUL.FTZ R10, R74, R9 ;  /* 0x000000094a0a7220 */ /* 0x000fc40000410000 */
[----:B------:R-:W-:Y:S01]  /*2200*/  FMUL.FTZ R17, R67, R11 ;  /* 0x0000000b43117220 */ /* 0x000fe20000410000 */
[----:B------:R-:W0:Y:S01]  /*2210*/  MUFU.COS R64, R23 ;  /* 0x0000001700407308 */ /* 0x000e220000000000 */
[C---:B------:R-:W-:Y:S02]  /*2220*/  FFMA.FTZ R16, R73.reuse, R9, R16 ;  /* 0x0000000949107223 */ /* 0x040fe40000010010 */
[C---:B------:R-:W-:Y:S02]  /*2230*/  FFMA.FTZ R18, R68.reuse, R11, R18 ;  /* 0x0000000b44127223 */ /* 0x040fe40000010012 */
[----:B------:R-:W-:Y:S02]  /*2240*/  FFMA.FTZ R10, R73, R8, -R10 ;  /* 0x00000008490a7223 */ /* 0x000fe4000001080a */
[----:B------:R-:W-:Y:S01]  /*2250*/  FFMA.FTZ R20, R68, R20, -R17 ;  /* 0x0000001444147223 */ /* 0x000fe20000010811 */
[----:B------:R-:W3:Y:S01]  /*2260*/  MUFU.SIN R14, R23 ;  /* 0x00000017000e7308 */ /* 0x000ee20000000400 */
[----:B------:R-:W-:-:S02]  /*2270*/  FMUL.FTZ R9, R75, R16 ;  /* 0x000000104b097220 */ /* 0x000fc40000410000 */
[----:B------:R-:W-:Y:S02]  /*2280*/  FADD.FTZ R18, RZ, R18 ;  /* 0x00000012ff127221 */ /* 0x000fe40000010000 */
[-C--:B------:R-:W-:Y:S02]  /*2290*/  FMUL.FTZ R11, R75, R10.reuse ;  /* 0x0000000a4b0b7220 */ /* 0x080fe40000410000 */
[----:B------:R-:W-:Y:S02]  /*22a0*/  FADD.FTZ R20, R43, R20 ;  /* 0x000000142b147221 */ /* 0x000fe40000010000 */
[C---:B------:R-:W-:Y:S02]  /*22b0*/  FFMA.FTZ R9, R76.reuse, R10, -R9 ;  /* 0x0000000a4c097223 */ /* 0x040fe40000010809 */
[----:B------:R-:W-:Y:S02]  /*22c0*/  FMUL.FTZ R17, R65, R18 ;  /* 0x0000001241117220 */ /* 0x000fe40000410000 */
[----:B------:R-:W-:-:S02]  /*22d0*/  FFMA.FTZ R11, R76, R16, R11 ;  /* 0x000000104c0b7223 */ /* 0x000fc4000001000b */
[-C--:B------:R-:W-:Y:S02]  /*22e0*/  FMUL.FTZ R19, R65, R20.reuse ;  /* 0x0000001441137220 */ /* 0x080fe40000410000 */
[----:B------:R-:W-:Y:S02]  /*22f0*/  FMUL.FTZ R10, R78, R9 ;  /* 0x000000094e0a7220 */ /* 0x000fe40000410000 */
[----:B------:R-:W-:Y:S02]  /*2300*/  FFMA.FTZ R20, R66, R20, -R17 ;  /* 0x0000001442147223 */ /* 0x000fe40000010811 */
[----:B------:R-:W-:Y:S02]  /*2310*/  FMUL.FTZ R8, R78, R11 ;  /* 0x0000000b4e087220 */ /* 0x000fe40000410000 */
[----:B------:R-:W-:Y:S02]  /*2320*/  FFMA.FTZ R19, R66, R18, R19 ;  /* 0x0000001242137223 */ /* 0x000fe40000010013 */
[----:B0-----:R-:W-:-:S02]  /*2330*/  FMUL.FTZ R64, R63, R64 ;  /* 0x000000403f407220 */ /* 0x001fc40000410000 */
[----:B------:R-:W-:Y:S02]  /*2340*/  FFMA.FTZ R10, R77, R11, R10 ;  /* 0x0000000b4d0a7223 */ /* 0x000fe4000001000a */
[----:B---3--:R-:W-:Y:S02]  /*2350*/  FMUL.FTZ R63, R63, R14 ;  /* 0x0000000e3f3f7220 */ /* 0x008fe40000410000 */
[----:B------:R-:W-:Y:S01]  /*2360*/  FADD.FTZ R20, R41, R20 ;  /* 0x0000001429147221 */ /* 0x000fe20000010000 */
[----:B-1----:R-:W3:Y:S01]  /*2370*/  LDG.E.128 R12, [R12.64+0x10] ;  /* 0x000010040c0c7981 */ /* 0x002ee2000c1e1d00 */
[----:B------:R-:W-:Y:S02]  /*2380*/  FFMA.FTZ R8, R77, R9, -R8 ;  /* 0x000000094d087223 */ /* 0x000fe40000010808 */
[----:B------:R-:W-:Y:S02]  /*2390*/  FADD.FTZ R19, RZ, R19 ;  /* 0x00000013ff137221 */ /* 0x000fe40000010000 */
[----:B------:R-:W-:-:S02]  /*23a0*/  FMUL.FTZ R9, R67, R10 ;  /* 0x0000000a43097220 */ /* 0x000fc40000410000 */
[----:B------:R-:W-:Y:S02]  /*23b0*/  FMUL.FTZ R16, R63, R20 ;  /* 0x000000143f107220 */ /* 0x000fe40000410000 */
[-C--:B------:R-:W-:Y:S02]  /*23c0*/  FMUL.FTZ R11, R67, R8.reuse ;  /* 0x00000008430b7220 */ /* 0x080fe40000410000 */
[-C--:B------:R-:W-:Y:S02]  /*23d0*/  FMUL.FTZ R17, R63, R19.reuse ;  /* 0x000000133f117220 */ /* 0x080fe40000410000 */
[----:B------:R-:W-:Y:S02]  /*23e0*/  FFMA.FTZ R9, R68, R8, -R9 ;  /* 0x0000000844097223 */ /* 0x000fe40000010809 */
        /* <DEDUP_REMOVED lines=24> */
[CC--:B----4-:R-:W-:Y:S01]  /*2570*/  FMUL.FTZ R10, R11.reuse, R8.reuse ;  /* 0x000000080b0a7220 */ /* 0x0d0fe20000410000 */
[----:B------:R-:W0:Y:S01]  /*2580*/  SHFL.UP PT, R19, R22, 0x2, RZ ;  /* 0x0440000016137989 */ /* 0x000e2200000e00ff */
[-C--:B------:R-:W-:Y:S02]  /*2590*/  FMUL.FTZ R17, R11, R9.reuse ;  /* 0x000000090b117220 */ /* 0x080fe40000410000 */
[C---:B------:R-:W-:Y:S01]  /*25a0*/  FFMA.FTZ R10, R20.reuse, R9, R10 ;  /* 0x00000009140a7223 */ /* 0x040fe2000001000a */
[----:B------:R-:W1:Y:S01]  /*25b0*/  SHFL.UP PT, R21, R23, 0x2, RZ ;  /* 0x0440000017157989 */ /* 0x000e6200000e00ff */
[----:B------:R-:W-:-:S03]  /*25c0*/  @P0 FFMA.FTZ R20, R20, R8, -R17 ;  /* 0x0000000814140223 */ /* 0x000fc60000010811 */
[----:B------:R-:W-:Y:S02]  /*25d0*/  FSEL R10, R11, R10, !P0 ;  /* 0x0000000a0b0a7208 */ /* 0x000fe40004000000 */
[----:B------:R-:W4:Y:S04]  /*25e0*/  SHFL.UP PT, R9, R20, 0x2, RZ ;  /* 0x0440000014097989 */ /* 0x000f2800000e00ff */
        /* <DEDUP_REMOVED lines=8> */
[C---:B----4-:R-:W-:Y:S02]  /*2670*/  FMUL.FTZ R16, R10.reuse, R9 ;  /* 0x000000090a107220 */ /* 0x050fe40000410000 */
[-C--:B------:R-:W-:Y:S01]  /*2680*/  FMUL.FTZ R8, R10, R11.reuse ;  /* 0x0000000b0a087220 */ /* 0x080fe20000410000 */
[----:B------:R-:W0:Y:S01]  /*2690*/  SHFL.UP PT, R18, R23, 0x4, RZ ;  /* 0x0480000017127989 */ /* 0x000e2200000e00ff */
[----:B------:R-:W-:-:S03]  /*26a0*/  FFMA.FTZ R11, R20, R11, R16 ;  /* 0x0000000b140b7223 */ /* 0x000fc60000010010 */
[----:B------:R-:W1:Y:S01]  /*26b0*/  SHFL.UP PT, R17, R22, 0x4, RZ ;  /* 0x0480000016117989 */ /* 0x000e6200000e00ff */
[----:B------:R-:W-:Y:S01]  /*26c0*/  @P0 FFMA.FTZ R20, R20, R9, -R8 ;  /* 0x0000000914140223 */ /* 0x000fe20000010808 */
[----:B------:R-:W-:-:S04]  /*26d0*/  FSEL R11, R10, R11, !P0 ;  /* 0x0000000b0a0b7208 */ /* 0x000fc80004000000 */
        /* <DEDUP_REMOVED lines=9> */
[CC--:B----4-:R-:W-:Y:S02]  /*2770*/  FMUL.FTZ R10, R11.reuse, R8.reuse ;  /* 0x000000080b0a7220 */ /* 0x0d0fe40000410000 */
        /* <DEDUP_REMOVED lines=8> */
[C---:B0-----:R-:W-:Y:S02]  /*2800*/  FMUL.FTZ R8, R10.reuse, R21 ;  /* 0x000000150a087220 */ /* 0x041fe40000410000 */
[-C--:B-1----:R-:W-:Y:S02]  /*2810*/  FMUL.FTZ R16, R10, R19.reuse ;  /* 0x000000130a107220 */ /* 0x082fe40000410000 */
[C---:B------:R-:W-:Y:S02]  /*2820*/  FFMA.FTZ R19, R20.reuse, R19, -R8 ;  /* 0x0000001314137223 */ /* 0x040fe40000010808 */
[----:B------:R-:W-:-:S02]  /*2830*/  FFMA.FTZ R16, R20, R21, R16 ;  /* 0x0000001514107223 */ /* 0x000fc40000010010 */
[----:B----4-:R-:W-:Y:S02]  /*2840*/  FMUL.FTZ R8, R10, R9 ;  /* 0x000000090a087220 */ /* 0x010fe40000410000 */
[----:B------:R-:W-:Y:S02]  /*2850*/  @P1 FADD.FTZ R23, R23, R16 ;  /* 0x0000001017171221 */ /* 0x000fe40000010000 */
[-C--:B--2---:R-:W-:Y:S02]  /*2860*/  FFMA.FTZ R21, R20, R11.reuse, R8 ;  /* 0x0000000b14157223 */ /* 0x084fe40000010008 */
[----:B------:R-:W-:Y:S01]  /*2870*/  FMUL.FTZ R11, R10, R11 ;  /* 0x0000000b0a0b7220 */ /* 0x000fe20000410000 */
[----:B------:R-:W0:Y:S01]  /*2880*/  SHFL.UP PT, R24, R23, 0x10, RZ ;  /* 0x0600000017187989 */ /* 0x000e2200000e00ff */
[----:B------:R-:W-:Y:S02]  /*2890*/  @P1 FADD.FTZ R22, R22, R19 ;  /* 0x0000001316161221 */ /* 0x000fe40000010000 */
[----:B------:R-:W-:Y:S01]  /*28a0*/  @P1 FFMA.FTZ R20, R20, R9, -R11 ;  /* 0x0000000914141223 */ /* 0x000fe2000001080b */
[----:B------:R-:W-:-:S02]  /*28b0*/  FSEL R21, R10, R21, !P1 ;  /* 0x000000150a157208 */ /* 0x000fc40004800000 */
[----:B------:R-:W1:Y:S01]  /*28c0*/  SHFL.UP PT, R10, R22, 0x10, RZ ;  /* 0x06000000160a7989 */ /* 0x000e6200000e00ff */
[----:B------:R-:W-:-:S03]  /*28d0*/  LOP3.LUT P0, RZ, R30, 0x1f, RZ, 0xc0, !PT ;  /* 0x0000001f1eff7812 */ /* 0x000fc6000780c0ff */
[----:B------:R-:W2:Y:S01]  /*28e0*/  SHFL.UP PT, R8, R20, 0x10, RZ ;  /* 0x0600000014087989 */ /* 0x000ea200000e00ff */
[----:B------:R-:W-:-:S03]  /*28f0*/  ISETP.EQ.OR P0, PT, R31, RZ, P0 ;  /* 0x000000ff1f00720c */ /* 0x000fc60000702670 */
[----:B------:R-:W4:Y:S01]  /*2900*/  SHFL.UP PT, R9, R21, 0x10, RZ ;  /* 0x0600000015097989 */ /* 0x000f2200000e00ff */
[----:B------:R-:W-:Y:S01]  /*2910*/  MOV R17, RZ ;  /* 0x000000ff00117202 */ /* 0x000fe20000000f00 */
[----:B------:R-:W-:Y:S01]  /*2920*/  CS2R R18, SRZ ;  /* 0x0000000000127805 */ /* 0x000fe2000001ff00 */
[----:B------:R-:W-:-:S07]  /*2930*/  MOV R16, 0x3f800000 ;  /* 0x3f80000000107802 */ /* 0x000fce0000000f00 */
[----:B------:R-:W5:Y:S01]  /*2940*/  @!P0 LDS.128 R16, [R54.X16+0x460] ;  /* 0x0004600036108984 */ /* 0x000f62000000cc00 */
[----:B0-----:R-:W-:Y:S01]  /*2950*/  FMUL.FTZ R11, R21, R24 ;  /* 0x00000018150b7220 */ /* 0x001fe20000410000 */
[C---:B------:R-:W-:Y:S02]  /*2960*/  ISETP.GE.AND P0, PT, R71.reuse, 0x10, PT ;  /* 0x000000104700780c */ /* 0x040fe40003f06270 */
[----:B------:R-:W-:Y:S01]  /*2970*/  ISETP.NE.AND P1, PT, R71, 0x1f, PT ;  /* 0x0000001f4700780c */ /* 0x000fe20003f25270 */
[CC--:B-1----:R-:W-:Y:S02]  /*2980*/  FFMA.FTZ R25, R20.reuse, R10.reuse, -R11 ;  /* 0x0000000a14197223 */ /* 0x0c2fe4000001080b */
[C---:B------:R-:W-:Y:S02]  /*2990*/  FMUL.FTZ R83, R21.reuse, R10 ;  /* 0x0000000a15537220 */ /* 0x040fe40000410000 */
[----:B--2---:R-:W-:Y:S02]  /*29a0*/  FMUL.FTZ R10, R21, R8 ;  /* 0x00000008150a7220 */ /* 0x004fe40000410000 */
        /* <DEDUP_REMOVED lines=17> */
[----:B------:R2:W4:Y:S04]  /*2ac0*/  SHFL.UP PT, R82, R23, 0x1, RZ ;  /* 0x0420000017527989 */ /* 0x00052800000e00ff */
[----:B------:R5:W3:Y:S01]  /*2ad0*/  SHFL.UP PT, R80, R22, 0x1, RZ ;  /* 0x0420000016507989 */ /* 0x000ae200000e00ff */
[----:B------:R-:W-:-:S02]  /*2ae0*/  PRMT R85, RZ, 0x5410, R4 ;  /* 0x00005410ff557816 */ /* 0x000fc40000000004 */
[----:B--2---:R-:W-:Y:S02]  /*2af0*/  PRMT R23, RZ, 0x7610, R4 ;  /* 0x00007610ff177816 */ /* 0x004fe40000000004 */
[--C-:B------:R-:W-:Y:S02]  /*2b00*/  PRMT R4, RZ, 0x5410, R5.reuse ;  /* 0x00005410ff047816 */ /* 0x100fe40000000005 */
[----:B------:R-:W-:Y:S01]  /*2b10*/  PRMT R86, RZ, 0x7610, R5 ;  /* 0x00007610ff567816 */ /* 0x000fe20000000005 */
[C---:B------:R-:W-:Y:S01]  /*2b20*/  FMUL.FTZ R5, R23.reuse, R3 ;  /* 0x0000000317057220 */ /* 0x040fe20000410000 */
[--C-:B------:R-:W-:Y:S02]  /*2b30*/  PRMT R20, RZ, 0x5410, R6.reuse ;  /* 0x00005410ff147816 */ /* 0x100fe40000000006 */
[----:B------:R-:W-:Y:S01]  /*2b40*/  PRMT R21, RZ, 0x7610, R6 ;  /* 0x00007610ff157816 */ /* 0x000fe20000000006 */
[----:B------:R-:W-:Y:S01]  /*2b50*/  FMUL.FTZ R6, R23, R2 ;  /* 0x0000000217067220 */ /* 0x000fe20000410000 */
[----:B0-----:R-:W-:-:S02]  /*2b60*/  @!P2 MOV R84, R17 ;  /* 0x000000110054a202 */ /* 0x001fc40000000f00 */
[--C-:B-----5:R-:W-:Y:S01]  /*2b70*/  PRMT R22, RZ, 0x5410, R7.reuse ;  /* 0x00005410ff167816 */ /* 0x120fe20000000007 */
[CC--:B------:R-:W-:Y:S01]  /*2b80*/  FFMA.FTZ R6, R85.reuse, R3.reuse, R6 ;  /* 0x0000000355067223 */ /* 0x0c0fe20000010006 */
[----:B------:R-:W-:Y:S01]  /*2b90*/  PRMT R23, RZ, 0x7610, R7 ;  /* 0x00007610ff177816 */ /* 0x000fe20000000007 */
[----:B------:R-:W-:Y:S01]  /*2ba0*/  FFMA.FTZ R7, R85, R2, -R5 ;  /* 0x0000000255077223 */ /* 0x000fe20000010805 */
[----:B-1----:R-:W-:Y:S01]  /*2bb0*/  @!P2 MOV R83, R16 ;  /* 0x000000100053a202 */ /* 0x002fe20000000f00 */
[C---:B------:R-:W-:Y:S02]  /*2bc0*/  FMUL.FTZ R5, R86.reuse, R3 ;  /* 0x0000000356057220 */ /* 0x040fe40000410000 */
[----:B------:R-:W-:Y:S01]  /*2bd0*/  FMUL.FTZ R85, R86, R2 ;  /* 0x0000000256557220 */ /* 0x000fe20000410000 */
[----:B----4-:R-:W-:Y:S01]  /*2be0*/  @!P2 MOV R82, R19 ;  /* 0x000000130052a202 */ /* 0x010fe20000000f00 */
[-C--:B------:R-:W-:Y:S02]  /*2bf0*/  @P3 FMUL.FTZ R86, R24, R84.reuse ;  /* 0x0000005418563220 */ /* 0x080fe40000410000 */
[C---:B------:R-:W-:Y:S01]  /*2c00*/  @P3 FMUL.FTZ R84, R25.reuse, R84 ;  /* 0x0000005419543220 */ /* 0x040fe20000410000 */
[----:B---3--:R-:W-:Y:S01]  /*2c10*/  @!P2 MOV R80, R18 ;  /* 0x000000120050a202 */ /* 0x008fe20000000f00 */
[----:B------:R-:W-:-:S02]  /*2c20*/  @P3 FFMA.FTZ R25, R25, R83, R86 ;  /* 0x0000005319193223 */ /* 0x000fc40000010056 */
[----:B------:R-:W-:Y:S02]  /*2c30*/  @P3 FFMA.FTZ R83, R24, R83, -R84 ;  /* 0x0000005318533223 */ /* 0x000fe40000010854 */
[----:B------:R-:W-:Y:S02]  /*2c40*/  @P3 FADD.FTZ R82, R82, R25 ;  /* 0x0000001952523221 */ /* 0x000fe40000010000 */
[----:B------:R-:W-:Y:S02]  /*2c50*/  @P3 FADD.FTZ R80, R80, R83 ;  /* 0x0000005350503221 */ /* 0x000fe40000010000 */
[----:B------:R-:W-:Y:S02]  /*2c60*/  FFMA.FTZ R5, R4, R2, -R5 ;  /* 0x0000000204057223 */ /* 0x000fe40000010805 */
[----:B------:R-:W-:Y:S02]  /*2c70*/  FMUL.FTZ R25, R23, R3 ;  /* 0x0000000317197220 */ /* 0x000fe40000410000 */
[----:B------:R-:W-:-:S02]  /*2c80*/  FMUL.FTZ R24, R81, R82 ;  /* 0x0000005251187220 */ /* 0x000fc40000410000 */
[-C--:B------:R-:W-:Y:S02]  /*2c90*/  FFMA.FTZ R4, R4, R3.reuse, R85 ;  /* 0x0000000304047223 */ /* 0x080fe40000010055 */
[----:B------:R-:W-:Y:S02]  /*2ca0*/  FMUL.FTZ R81, R81, R80 ;  /* 0x0000005051517220 */ /* 0x000fe40000410000 */
[C---:B------:R-:W-:Y:S02]  /*2cb0*/  FMUL.FTZ R85, R21.reuse, R3 ;  /* 0x0000000315557220 */ /* 0x040fe40000410000 */
[-C--:B------:R-:W-:Y:S02]  /*2cc0*/  FMUL.FTZ R86, R21, R2.reuse ;  /* 0x0000000215567220 */ /* 0x080fe40000410000 */
[-C--:B------:R-:W-:Y:S02]  /*2cd0*/  FMUL.FTZ R83, R23, R2.reuse ;  /* 0x0000000217537220 */ /* 0x080fe40000410000 */
[----:B------:R-:W-:-:S02]  /*2ce0*/  FFMA.FTZ R23, R22, R2, -R25 ;  /* 0x0000000216177223 */ /* 0x000fc40000010819 */
[C---:B------:R-:W-:Y:S02]  /*2cf0*/  FFMA.FTZ R25, R79.reuse, R82, R81 ;  /* 0x000000524f197223 */ /* 0x040fe40000010051 */
[C---:B------:R-:W-:Y:S02]  /*2d00*/  FFMA.FTZ R21, R20.reuse, R2, -R85 ;  /* 0x0000000214157223 */ /* 0x040fe40000010855 */
[----:B------:R-:W-:Y:S01]  /*2d10*/  FFMA.FTZ R84, R79, R80, -R24 ;  /* 0x000000504f547223 */ /* 0x000fe20000010818 */
[----:B------:R-:W-:Y:S01]  /*2d20*/  PRMT R24, RZ, 0x5410, R12 ;  /* 0x00005410ff187816 */ /* 0x000fe2000000000c */
[-C--:B------:R-:W-:Y:S01]  /*2d30*/  FFMA.FTZ R20, R20, R3.reuse, R86 ;  /* 0x0000000314147223 */ /* 0x080fe20000010056 */
[----:B------:R-:W-:Y:S01]  /*2d40*/  PRMT R86, RZ, 0x7610, R12 ;  /* 0x00007610ff567816 */ /* 0x000fe2000000000c */
[----:B------:R-:W-:Y:S01]  /*2d50*/  FADD.FTZ R25, RZ, R25 ;  /* 0x00000019ff197221 */ /* 0x000fe20000010000 */
[--C-:B------:R-:W-:Y:S02]  /*2d60*/  PRMT R79, RZ, 0x5410, R13.reuse ;  /* 0x00005410ff4f7816 */ /* 0x100fe4000000000d */
[----:B------:R-:W-:Y:S01]  /*2d70*/  PRMT R12, RZ, 0x7610, R13 ;  /* 0x00007610ff0c7816 */ /* 0x000fe2000000000d */
[----:B------:R-:W-:Y:S01]  /*2d80*/  FADD.FTZ R13, R53, R84 ;  /* 0x00000054350d7221 */ /* 0x000fe20000010000 */
[--C-:B------:R-:W-:Y:S01]  /*2d90*/  PRMT R80, RZ, 0x5410, R14.reuse ;  /* 0x00005410ff507816 */ /* 0x100fe2000000000e */
[----:B------:R-:W-:Y:S01]  /*2da0*/  FFMA.FTZ R22, R22, R3, R83 ;  /* 0x0000000316167223 */ /* 0x000fe20000010053 */
[----:B------:R-:W-:Y:S01]  /*2db0*/  PRMT R83, RZ, 0x7610, R14 ;  /* 0x00007610ff537816 */ /* 0x000fe2000000000e */
[----:B------:R-:W-:-:S02]  /*2dc0*/  FMUL.FTZ R14, R70, R25 ;  /* 0x00000019460e7220 */ /* 0x000fc40000410000 */
[----:B------:R-:W-:Y:S01]  /*2dd0*/  FMUL.FTZ R70, R70, R13 ;  /* 0x0000000d46467220 */ /* 0x000fe20000410000 */
[--C-:B------:R-:W-:Y:S02]  /*2de0*/  PRMT R81, RZ, 0x5410, R15.reuse ;  /* 0x00005410ff517816 */ /* 0x100fe4000000000f */
[----:B------:R-:W-:Y:S01]  /*2df0*/  PRMT R82, RZ, 0x7610, R15 ;  /* 0x00007610ff527816 */ /* 0x000fe2000000000f */
[----:B------:R-:W-:Y:S02]  /*2e00*/  FFMA.FTZ R15, R72, R25, R70 ;  /* 0x00000019480f7223 */ /* 0x000fe40000010046 */
[C---:B------:R-:W-:Y:S02]  /*2e10*/  FMUL.FTZ R85, R86.reuse, R3 ;  /* 0x0000000356557220 */ /* 0x040fe40000410000 */
[----:B------:R-:W-:Y:S02]  /*2e20*/  FMUL.FTZ R84, R86, R2 ;  /* 0x0000000256547220 */ /* 0x000fe40000410000 */
[----:B------:R-:W-:-:S02]  /*2e30*/  FFMA.FTZ R14, R72, R13, -R14 ;  /* 0x0000000d480e7223 */ /* 0x000fc4000001080e */
[----:B------:R-:W-:Y:S02]  /*2e40*/  FADD.FTZ R15, RZ, R15 ;  /* 0x0000000fff0f7221 */ /* 0x000fe40000010000 */
[C---:B------:R-:W-:Y:S02]  /*2e50*/  FFMA.FTZ R70, R24.reuse, R2, -R85 ;  /* 0x0000000218467223 */ /* 0x040fe40000010855 */
[----:B------:R-:W-:Y:S02]  /*2e60*/  FFMA.FTZ R24, R24, R3, R84 ;  /* 0x0000000318187223 */ /* 0x000fe40000010054 */
[----:B------:R-:W-:Y:S02]  /*2e70*/  FADD.FTZ R14, R51, R14 ;  /* 0x0000000e330e7221 */ /* 0x000fe40000010000 */
[----:B------:R-:W-:Y:S02]  /*2e80*/  FMUL.FTZ R84, R74, R15 ;  /* 0x0000000f4a547220 */ /* 0x000fe40000410000 */
[----:B------:R-:W-:-:S02]  /*2e90*/  FMUL.FTZ R72, R12, R3 ;  /* 0x000000030c487220 */ /* 0x000fc40000410000 */
[----:B------:R-:W-:Y:S02]  /*2ea0*/  FMUL.FTZ R86, R74, R14 ;  /* 0x0000000e4a567220 */ /* 0x000fe40000410000 */
[----:B------:R-:W-:Y:S02]  /*2eb0*/  FMUL.FTZ R88, R12, R2 ;  /* 0x000000020c587220 */ /* 0x000fe40000410000 */
[----:B------:R-:W-:Y:S02]  /*2ec0*/  FFMA.FTZ R74, R73, R14, -R84 ;  /* 0x0000000e494a7223 */ /* 0x000fe40000010854 */
[----:B------:R-:W-:Y:S02]  /*2ed0*/  FFMA.FTZ R12, R79, R2, -R72 ;  /* 0x000000024f0c7223 */ /* 0x000fe40000010848 */
[----:B------:R-:W-:Y:S02]  /*2ee0*/  FFMA.FTZ R73, R73, R15, R86 ;  /* 0x0000000f49497223 */ /* 0x000fe40000010056 */
[----:B------:R-:W-:-:S02]  /*2ef0*/  FFMA.FTZ R72, R79, R3, R88 ;  /* 0x000000034f487223 */ /* 0x000fc40000010058 */
[----:B------:R-:W-:Y:S02]  /*2f00*/  FADD.FTZ R74, R49, R74 ;  /* 0x0000004a314a7221 */ /* 0x000fe40000010000 */
[C---:B------:R-:W-:Y:S02]  /*2f10*/  FMUL.FTZ R79, R83.reuse, R3 ;  /* 0x00000003534f7220 */ /* 0x040fe40000410000 */
[----:B------:R-:W-:Y:S02]  /*2f20*/  FMUL.FTZ R83, R83, R2 ;  /* 0x0000000253537220 */ /* 0x000fe40000410000 */
[----:B------:R-:W-:Y:S02]  /*2f30*/  FADD.FTZ R73, RZ, R73 ;  /* 0x00000049ff497221 */ /* 0x000fe40000010000 */
[----:B------:R-:W-:Y:S02]  /*2f40*/  FMUL.FTZ R84, R75, R74 ;  /* 0x0000004a4b547220 */ /* 0x000fe40000410000 */
[----:B------:R-:W-:-:S02]  /*2f50*/  FFMA.FTZ R79, R80, R2, -R79 ;  /* 0x00000002504f7223 */ /* 0x000fc4000001084f */
[----:B------:R-:W-:Y:S02]  /*2f60*/  FFMA.FTZ R80, R80, R3, R83 ;  /* 0x0000000350507223 */ /* 0x000fe40000010053 */
[----:B------:R-:W-:Y:S02]  /*2f70*/  FMUL.FTZ R83, R75, R73 ;  /* 0x000000494b537220 */ /* 0x000fe40000410000 */
[----:B------:R-:W-:Y:S02]  /*2f80*/  FMUL.FTZ R85, R82, R3 ;  /* 0x0000000352557220 */ /* 0x000fe40000410000 */
[C---:B------:R-:W-:Y:S02]  /*2f90*/  FFMA.FTZ R84, R76.reuse, R73, R84 ;  /* 0x000000494c547223 */ /* 0x040fe40000010054 */
[----:B------:R-:W-:Y:S01]  /*2fa0*/  FFMA.FTZ R76, R76, R74, -R83 ;  /* 0x0000004a4c4c7223 */ /* 0x000fe20000010853 */
[----:B------:R-:W-:Y:S01]  /*2fb0*/  ISETP.NE.AND P0, PT, R30, RZ, PT ;  /* 0x000000ff1e00720c */ /* 0x000fe20003f05270 */
[----:B------:R-:W-:-:S02]  /*2fc0*/  FFMA.FTZ R75, R81, R2, -R85 ;  /* 0x00000002514b7223 */ /* 0x000fc40000010855 */
[----:B------:R-:W-:Y:S02]  /*2fd0*/  FADD.FTZ R83, RZ, R84 ;  /* 0x00000054ff537221 */ /* 0x000fe40000010000 */
[----:B------:R-:W-:Y:S02]  /*2fe0*/  FMUL.FTZ R82, R82, R2 ;  /* 0x0000000252527220 */ /* 0x000fe40000410000 */
[----:B------:R-:W-:Y:S02]  /*2ff0*/  FMUL.FTZ R85, R9, R19 ;  /* 0x0000001309557220 */ /* 0x000fe40000410000 */
[----:B------:R-:W-:Y:S02]  /*3000*/  FADD.FTZ R76, R47, R76 ;  /* 0x0000004c2f4c7221 */ /* 0x000fe40000010000 */
[----:B------:R-:W-:Y:S02]  /*3010*/  FMUL.FTZ R2, R78, R83 ;  /* 0x000000534e027220 */ /* 0x000fe40000410000 */
[----:B------:R-:W-:-:S02]  /*3020*/  FFMA.FTZ R81, R81, R3, R82 ;  /* 0x0000000351517223 */ /* 0x000fc40000010052 */
[-C--:B------:R-:W-:Y:S02]  /*3030*/  FFMA.FTZ R85, R8, R18.reuse, -R85 ;  /* 0x0000001208557223 */ /* 0x080fe40000010855 */
[C---:B------:R-:W-:Y:S02]  /*3040*/  FMUL.FTZ R18, R9.reuse, R18 ;  /* 0x0000001209127220 */ /* 0x040fe40000410000 */
[C---:B------:R-:W-:Y:S02]  /*3050*/  FMUL.FTZ R3, R9.reuse, R17 ;  /* 0x0000001109037220 */ /* 0x040fe40000410000 */
[----:B------:R-:W-:Y:S02]  /*3060*/  FMUL.FTZ R9, R9, R16 ;  /* 0x0000001009097220 */ /* 0x000fe40000410000 */
[-C--:B------:R-:W-:Y:S02]  /*3070*/  FMUL.FTZ R78, R78, R76.reuse ;  /* 0x0000004c4e4e7220 */ /* 0x080fe40000410000 */
[----:B------:R-:W-:-:S02]  /*3080*/  FFMA.FTZ R2, R77, R76, -R2 ;  /* 0x0000004c4d027223 */ /* 0x000fc40000010802 */
[C---:B------:R-:W-:Y:S02]  /*3090*/  FFMA.FTZ R16, R8.reuse, R16, -R3 ;  /* 0x0000001008107223 */ /* 0x040fe40000010803 */
[C---:B------:R-:W-:Y:S01]  /*30a0*/  FFMA.FTZ R17, R8.reuse, R17, R9 ;  /* 0x0000001108117223 */ /* 0x040fe20000010009 */
[----:B------:R-:W-:Y:S01]  /*30b0*/  BSSY B0, `(.L_x_2299) ;  /* 0x0000018000007945 */ /* 0x000fe20003800000 */
[----:B------:R-:W-:Y:S02]  /*30c0*/  FFMA.FTZ R77, R77, R83, R78 ;  /* 0x000000534d4d7223 */ /* 0x000fe4000001004e */
[----:B------:R-:W-:Y:S02]  /*30d0*/  FADD.FTZ R9, R45, R2 ;  /* 0x000000022d097221 */ /* 0x000fe40000010000 */
[----:B------:R-:W-:Y:S02]  /*30e0*/  FFMA.FTZ R8, R8, R19, R18 ;  /* 0x0000001308087223 */ /* 0x000fe40000010012 */
[----:B------:R-:W-:-:S02]  /*30f0*/  FADD.FTZ R18, R10, R85 ;  /* 0x000000550a127221 */ /* 0x000fc40000010000 */
        /* <DEDUP_REMOVED lines=19> */
.L_x_2300:
[----:B------:R-:W-:Y:S05]  /*3230*/  BSYNC B0 ;  /* 0x0000000000007941 */ /* 0x000fea0003800000 */
.L_x_2299:
[-C--:B------:R-:W-:Y:S01]  /*3240*/  FMUL.FTZ R67, R67, R77.reuse ;  /* 0x0000004d43437220 */ /* 0x080fe20000410000 */
[----:B-1----:R-:W-:Y:S01]  /*3250*/  IADD3 R54, R54, 0x1, RZ ;  /* 0x0000000136367810 */ /* 0x002fe20007ffe0ff */
[C---:B------:R-:W-:Y:S02]  /*3260*/  FFMA.FTZ R10, R68.reuse, R77, R10 ;  /* 0x0000004d440a7223 */ /* 0x040fe4000001000a */
[----:B------:R-:W-:Y:S01]  /*3270*/  FFMA.FTZ R68, R68, R9, -R67 ;  /* 0x0000000944447223 */ /* 0x000fe20000010843 */
[----:B------:R-:W-:Y:S01]  /*3280*/  ISETP.GE.AND P0, PT, R54, c[0x0][0x16c], PT ;  /* 0x00005b0036007a0c */ /* 0x000fe20003f06270 */
[----:B------:R-:W-:Y:S02]  /*3290*/  FADD.FTZ R10, RZ, R10 ;  /* 0x0000000aff0a7221 */ /* 0x000fe40000010000 */
[----:B------:R-:W-:Y:S02]  /*32a0*/  FMUL.FTZ R4, R15, R4 ;  /* 0x000000040f047220 */ /* 0x000fe40000410000 */
[----:B------:R-:W-:-:S02]  /*32b0*/  FADD.FTZ R68, R43, R68 ;  /* 0x000000442b447221 */ /* 0x000fc40000010000 */
[C---:B------:R-:W-:Y:S02]  /*32c0*/  FMUL.FTZ R3, R65.reuse, R10 ;  /* 0x0000000a41037220 */ /* 0x040fe40000410000 */
[----:B------:R-:W-:Y:S02]  /*32d0*/  FFMA.FTZ R4, R14, R5, -R4 ;  /* 0x000000050e047223 */ /* 0x000fe40000010804 */
[-C--:B------:R-:W-:Y:S02]  /*32e0*/  FMUL.FTZ R65, R65, R68.reuse ;  /* 0x0000004441417220 */ /* 0x080fe40000410000 */
[----:B------:R-:W-:Y:S02]  /*32f0*/  FFMA.FTZ R2, R66, R68, -R3 ;  /* 0x0000004442027223 */ /* 0x000fe40000010803 */
[----:B------:R-:W-:Y:S02]  /*3300*/  FFMA.FTZ R61, R4, 2, R61 ;  /* 0x40000000043d7823 */ /* 0x000fe4000001003d */
        /* <DEDUP_REMOVED lines=8> */
[----:B------:R-:W-:Y:S02]  /*3390*/  FMUL.FTZ R6, R25, R6 ;  /* 0x0000000619067220 */ /* 0x000fe40000410000 */
[----:B------:R-:W-:Y:S02]  /*33a0*/  FMUL.FTZ R20, R73, R20 ;  /* 0x0000001449147220 */ /* 0x000fe40000410000 */
[----:B------:R-:W-:Y:S02]  /*33b0*/  FMUL.FTZ R22, R83, R22 ;  /* 0x0000001653167220 */ /* 0x000fe40000410000 */
[----:B------:R-:W-:Y:S02]  /*33c0*/  FMUL.FTZ R24, R77, R24 ;  /* 0x000000184d187220 */ /* 0x000fe40000410000 */
[----:B------:R-:W-:-:S02]  /*33d0*/  FMUL.FTZ R3, R10, R72 ;  /* 0x000000480a037220 */ /* 0x000fc40000410000 */
[----:B------:R-:W-:Y:S02]  /*33e0*/  FMUL.FTZ R80, R65, R80 ;  /* 0x0000005041507220 */ /* 0x000fe40000410000 */
[----:B------:R-:W-:Y:S02]  /*33f0*/  FMUL.FTZ R2, R81, R2 ;  /* 0x0000000251027220 */ /* 0x000fe40000410000 */
[----:B------:R-:W-:Y:S02]  /*3400*/  FADD.FTZ R64, R39, R64 ;  /* 0x0000004027407221 */ /* 0x000fe40000010000 */
[----:B------:R-:W-:Y:S02]  /*3410*/  FFMA.FTZ R7, R13, R7, -R6 ;  /* 0x000000070d077223 */ /* 0x000fe40000010806 */
[----:B------:R-:W-:Y:S02]  /*3420*/  FFMA.FTZ R21, R74, R21, -R20 ;  /* 0x000000154a157223 */ /* 0x000fe40000010814 */
[----:B------:R-:W-:-:S02]  /*3430*/  FFMA.FTZ R22, R76, R23, -R22 ;  /* 0x000000174c167223 */ /* 0x000fc40000010816 */
[----:B------:R-:W-:Y:S02]  /*3440*/  FFMA.FTZ R9, R9, R70, -R24 ;  /* 0x0000004609097223 */ /* 0x000fe40000010818 */
[----:B------:R-:W-:Y:S02]  /*3450*/  FFMA.FTZ R12, R68, R12, -R3 ;  /* 0x0000000c440c7223 */ /* 0x000fe40000010803 */
[----:B------:R-:W-:Y:S02]  /*3460*/  FFMA.FTZ R79, R4, R79, -R80 ;  /* 0x0000004f044f7223 */ /* 0x000fe40000010850 */
[----:B------:R-:W-:Y:S02]  /*3470*/  FFMA.FTZ R2, R64, R75, -R2 ;  /* 0x0000004b40027223 */ /* 0x000fe40000010802 */
        /* <DEDUP_REMOVED lines=9> */
.L_x_2298:
[----:B------:R-:W-:Y:S01]  /*3510*/  SHF.L.U32 R2, R31, 0x8, RZ ;  /* 0x000000081f027819 */ /* 0x000fe200000006ff */
[----:B------:R-:W-:Y:S01]  /*3520*/  IMAD R4, R69, c[0x0][0x200], RZ ;  /* 0x0000800045047a24 */ /* 0x000fe200078e02ff */
[----:B------:R-:W-:Y:S01]  /*3530*/  BAR.SYNC.DEFER_BLOCKING 0x0 ;  /* 0x0000000000007b1d */ /* 0x000fe20000010000 */
[----:B------:R-:W-:Y:S01]  /*3540*/  IMAD R7, R27, c[0x0][0x208], RZ ;  /* 0x000082001b077a24 */ /* 0x000fe200078e02ff */
[----:B------:R-:W-:Y:S01]  /*3550*/  SHF.R.S32.HI R3, RZ, 0x1f, R2 ;  /* 0x0000001fff037819 */ /* 0x000fe20000011402 */
[----:B------:R-:W-:Y:S01]  /*3560*/  IMAD R5, R29, c[0x0][0x204], R4 ;  /* 0x000081001d057a24 */ /* 0x000fe200078e0204 */
        /* <DEDUP_REMOVED lines=11> */
[----:B------:R-:W-:-:S02]  /*3620*/  IADD3 R34, P3, R34, 0x200, RZ ;  /* 0x0000020022227810 */ /* 0x000fc40007f7e0ff */
[----:B------:R-:W-:Y:S02]  /*3630*/  IADD3 R3, R3, R7, RZ ;  /* 0x0000000703037210 */ /* 0x000fe40007ffe0ff */
[C---:B------:R-:W-:Y:S02]  /*3640*/  LEA R4, P0, R2.reuse, c[0x0][0x258], 0x1 ;  /* 0x0000960002047a11 */ /* 0x040fe400078008ff */
[----:B------:R-:W-:Y:S02]  /*3650*/  IADD3.X R37, RZ, R37, RZ, P1, !PT ;  /* 0x00000025ff257210 */ /* 0x000fe40000ffe4ff */
[----:B------:R-:W-:Y:S02]  /*3660*/  LEA.HI.X R5, R2, c[0x0][0x25c], R3, 0x1, P0 ;  /* 0x0000970002057a11 */ /* 0x000fe400000f0c03 */
[----:B------:R-:W-:Y:S02]  /*3670*/  ISETP.GE.AND P0, PT, R31, c[0x0][0x174], PT ;  /* 0x00005d001f007a0c */ /* 0x000fe40003f06270 */
[----:B------:R-:W-:Y:S01]  /*3680*/  IADD3.X R33, RZ, R33, RZ, P2, !PT ;  /* 0x00000021ff217210 */ /* 0x000fe200017fe4ff */
[----:B------:R-:W-:Y:S01]  /*3690*/  IMAD.WIDE R2, R30, 0x10, R4 ;  /* 0x000000101e027825 */ /* 0x000fe200078e0204 */
[----:B------:R-:W-:-:S04]  /*36a0*/  IADD3.X R35, RZ, R35, RZ, P3, !PT ;  /* 0x00000023ff237210 */ /* 0x000fc80001ffe4ff */
[----:B------:R0:W-:Y:S05]  /*36b0*/  STG.E.128 [R2.64], R52 ;  /* 0x0000003402007986 */ /* 0x0001ea000c101d04 */
[----:B------:R-:W-:Y:S01]  /*36c0*/  @P0 CALL.REL.NOINC `(.L_x_2302) ;  /* 0x0000001000000944 */ /* 0x000fe20003c00000 */
[----:B------:R-:W-:Y:S05]  /*36d0*/  BRA `(.L_x_2303) ;  /* 0xffffce2000007947 */ /* 0x000fea000383ffff */
.L_x_2302:
[----:B------:R-:W-:Y:S05]  /*36e0*/  EXIT ;  /* 0x000000000000794d */ /* 0x000fea0003800000 */
.L_x_2304:
        /* <DEDUP_REMOVED lines=9> */
.L_x_5378:


//--------------------- .text._Z25selective_scan_fwd_kernelI32Selective_Scan_fwd_kernel_traitsILi32ELi8ELi1ELb1ELb0ELb1ELb1EN3c108BFloat16ENS1_7complexIfEEEEv13SSMParamsBase --------------------------
	.section	.text._Z25selective_scan_fwd_kernelI32Selective_Scan_fwd_kernel_traitsILi32ELi8ELi1ELb1ELb0ELb1ELb1EN3c108BFloat16ENS1_7complexIfEEEEv13SSMParamsBase,"ax",@progbits
	.sectioninfo	@"SHI_REGISTERS=89"
	.align	128
        .global         _Z25selective_scan_fwd_kernelI32Selective_Scan_fwd_kernel_traitsILi32ELi8ELi1ELb1ELb0ELb1ELb1EN3c108BFloat16ENS1_7complexIfEEEEv13SSMParamsBase
        .type           _Z25selective_scan_fwd_kernelI32Selective_Scan_fwd_kernel_traitsILi32ELi8ELi1ELb1ELb0ELb1ELb1EN3c108BFloat16ENS1_7complexIfEEEEv13SSMParamsBase,@function
        .size           _Z25selective_scan_fwd_kernelI32Selective_Scan_fwd_kernel_traitsILi32ELi8ELi1ELb1ELb0ELb1ELb1EN3c108BFloat16ENS1_7complexIfEEEEv13SSMParamsBase,(.L_x_5379 - _Z25selective_scan_fwd_kernelI32Selective_Scan_fwd_kernel_traitsILi32ELi8ELi1ELb1ELb0ELb1ELb1EN3c108BFloat16ENS1_7complexIfEEEEv13SSMParamsBase)
        .other          _Z25selective_scan_fwd_kernelI32Selective_Scan_fwd_kernel_traitsILi32ELi8ELi1ELb1ELb0ELb1ELb1EN3c108BFloat16ENS1_7complexIfEEEEv13SSMParamsBase,@"STO_CUDA_ENTRY STV_DEFAULT"
_Z25selective_scan_fwd_kernelI32Selective_Scan_fwd_kernel_traitsILi32ELi8ELi1ELb1ELb0ELb1ELb1EN3c108BFloat16ENS1_7complexIfEEEEv13SSMParamsBase:
.text._Z25selective_scan_fwd_kernelI32Selective_Scan_fwd_kernel_traitsILi32ELi8ELi1ELb1ELb0ELb1ELb1EN3c108BFloat16ENS1_7complexIfEEEEv13SSMParamsBase:
        /* <DEDUP_REMOVED lines=31> */
[C---:B------:R-:W-:Y:S01]  /*01f0*/  IMAD R10, R65.reuse, c[0x0][0x1e0], RZ ;  /* 0x00007800410a7a24 */ /* 0x040fe200078e02ff */
[----:B------:R-:W-:Y:S01]  /*0200*/  IADD3 R0, -R8, RZ, RZ ;  /* 0x000000ff08007210 */ /* 0x000fe20007ffe1ff */
[----:B------:R-:W-:Y:S02]  /*0210*/  IMAD R12, R65, c[0x0][0x1b0], RZ ;  /* 0x00006c00410c7a24 */ /* 0x000fe400078e02ff */
[----:B------:R-:W-:Y:S01]  /*0220*/  IMAD R11, R33, c[0x0][0x1e4], R10 ;  /* 0x00007900210b7a24 */ /* 0x000fe200078e020a */
[----:B------:R-:W-:Y:S01]  /*0230*/  MOV R10, c[0x0][0x174] ;  /* 0x00005d00000a7a02 */ /* 0x000fe20000000f00 */
[----:B------:R-:W-:Y:S02]  /*0240*/  IMAD R0, R9, R0, R2 ;  /* 0x0000000009007224 */ /* 0x000fe400078e0202 */
[----:B------:R-:W-:Y:S01]  /*0250*/  IMAD.WIDE.U32 R2, R33, c[0x0][0x1d0], RZ ;  /* 0x0000740021027a25 */ /* 0x000fe200078e00ff */
[----:B------:R-:W-:Y:S02]  /*0260*/  IADD3 R5, R5, R11, RZ ;  /* 0x0000000b05057210 */ /* 0x000fe40007ffe0ff */
[----:B------:R-:W-:Y:S01]  /*0270*/  ISETP.GT.U32.AND P1, PT, R9, R0, PT ;  /* 0x000000000900720c */ /* 0x000fe20003f24070 */
[----:B------:R-:W-:-:S04]  /*0280*/  IMAD.WIDE.U32 R6, R33, c[0x0][0x1b0], RZ ;  /* 0x00006c0021067a25 */ /* 0x000fc800078e00ff */
[----:B------:R-:W-:Y:S02]  /*0290*/  IMAD R13, R33, c[0x0][0x1b4], R12 ;  /* 0x00006d00210d7a24 */ /* 0x000fe400078e020c */
[----:B------:R-:W-:-:S03]  /*02a0*/  IMAD.WIDE.U32 R4, R37, c[0x0][0x1e8], R4 ;  /* 0x00007a0025047a25 */ /* 0x000fc600078e0004 */
[----:B------:R-:W-:-:S03]  /*02b0*/  IADD3 R7, R7, R13, RZ ;  /* 0x0000000d07077210 */ /* 0x000fc60007ffe0ff */
[-C--:B------:R-:W-:Y:S02]  /*02c0*/  @!P1 IADD3 R0, R0, -R9.reuse, RZ ;  /* 0x8000000900009210 */ /* 0x080fe40007ffe0ff */
[----:B------:R-:W-:Y:S02]  /*02d0*/  @!P1 IADD3 R8, R8, 0x1, RZ ;  /* 0x0000000108089810 */ /* 0x000fe40007ffe0ff */
[----:B------:R-:W-:Y:S02]  /*02e0*/  ISETP.GE.U32.AND P0, PT, R0, R9, PT ;  /* 0x000000090000720c */ /* 0x000fe40003f06070 */
[----:B------:R-:W-:Y:S02]  /*02f0*/  LOP3.LUT R0, R37, c[0x0][0x178], RZ, 0x3c, !PT ;  /* 0x00005e0025007a12 */ /* 0x000fe400078e3cff */
[----:B------:R-:W-:Y:S02]  /*0300*/  ISETP.NE.AND P1, PT, RZ, c[0x0][0x178], PT ;  /* 0x00005e00ff007a0c */ /* 0x000fe40003f25270 */
[----:B------:R-:W-:Y:S01]  /*0310*/  ISETP.GE.AND P2, PT, R0, RZ, PT ;  /* 0x000000ff0000720c */ /* 0x000fe20003f46270 */
[----:B------:R-:W-:-:S04]  /*0320*/  IMAD R0, R65, c[0x0][0x1d0], RZ ;  /* 0x0000740041007a24 */ /* 0x000fc800078e02ff */
[----:B------:R-:W-:Y:S02]  /*0330*/  IMAD R9, R33, c[0x0][0x1d4], R0 ;  /* 0x0000750021097a24 */ /* 0x000fe400078e0200 */
[----:B------:R-:W-:Y:S02]  /*0340*/  @P0 IADD3 R8, R8, 0x1, RZ ;  /* 0x0000000108080810 */ /* 0x000fe40007ffe0ff */
[----:B------:R-:W-:Y:S01]  /*0350*/  ISETP.GE.AND P0, PT, R10, 0x1, PT ;  /* 0x000000010a00780c */ /* 0x000fe20003f06270 */
[----:B------:R-:W-:Y:S01]  /*0360*/  IMAD R10, R36, c[0x0][0x1e8], RZ ;  /* 0x00007a00240a7a24 */ /* 0x000fe200078e02ff */
[----:B------:R-:W-:Y:S02]  /*0370*/  IADD3 R3, R3, R9, RZ ;  /* 0x0000000903037210 */ /* 0x000fe40007ffe0ff */
[----:B------:R-:W-:Y:S01]  /*0380*/  @!P2 IADD3 R8, -R8, RZ, RZ ;  /* 0x000000ff0808a210 */ /* 0x000fe20007ffe1ff */
[C---:B------:R-:W-:Y:S01]  /*0390*/  IMAD R27, R37.reuse, c[0x0][0x1ec], R10 ;  /* 0x00007b00251b7a24 */ /* 0x040fe200078e020a */
[----:B------:R-:W-:Y:S01]  /*03a0*/  @!P1 LOP3.LUT R8, RZ, c[0x0][0x178], RZ, 0x33, !PT ;  /* 0x00005e00ff089a12 */ /* 0x000fe200078e33ff */
[----:B------:R-:W-:-:S03]  /*03b0*/  IMAD.WIDE.U32 R2, R37, c[0x0][0x1d8], R2 ;  /* 0x0000760025027a25 */ /* 0x000fc600078e0002 */
[----:B------:R-:W-:Y:S01]  /*03c0*/  SHF.R.S32.HI R0, RZ, 0x1f, R8 ;  /* 0x0000001fff007819 */ /* 0x000fe20000011408 */
[----:B------:R-:W-:-:S04]  /*03d0*/  IMAD.WIDE.U32 R6, R8, c[0x0][0x1c8], R6 ;  /* 0x0000720008067a25 */ /* 0x000fc800078e0006 */
[----:B------:R-:W-:Y:S02]  /*03e0*/  IMAD R9, R0, c[0x0][0x1c8], RZ ;  /* 0x0000720000097a24 */ /* 0x000fe400078e02ff */
[----:B------:R-:W-:Y:S02]  /*03f0*/  IMAD R0, R36, c[0x0][0x1d8], RZ ;  /* 0x0000760024007a24 */ /* 0x000fe400078e02ff */
[----:B------:R-:W-:Y:S02]  /*0400*/  IMAD R9, R8, c[0x0][0x1cc], R9 ;  /* 0x0000730008097a24 */ /* 0x000fe400078e0209 */
[----:B------:R-:W-:Y:S01]  /*0410*/  IMAD R29, R37, c[0x0][0x1dc], R0 ;  /* 0x00007700251d7a24 */ /* 0x000fe200078e0200 */
[----:B------:R-:W-:Y:S06]  /*0420*/  @!P0 EXIT ;  /* 0x000000000000894d */ /* 0x000fec0003800000 */
[----:B------:R-:W0:Y:S01]  /*0430*/  S2R R32, SR_TID.X ;  /* 0x0000000000207919 */ /* 0x000e220000002100 */
[----:B------:R-:W-:Y:S02]  /*0440*/  IADD3 R29, R3, R29, RZ ;  /* 0x0000001d031d7210 */ /* 0x000fe40007ffe0ff */
[----:B------:R-:W-:Y:S01]  /*0450*/  IADD3 R27, R5, R27, RZ ;  /* 0x0000001b051b7210 */ /* 0x000fe20007ffe0ff */
[----:B------:R-:W1:Y:S01]  /*0460*/  S2R R64, SR_LANEID ;  /* 0x0000000000407919 */ /* 0x000e620000000000 */
[----:B------:R-:W-:-:S02]  /*0470*/  LEA R30, P0, R2, c[0x0][0x240], 0x1 ;  /* 0x00009000021e7a11 */ /* 0x000fc400078008ff */
[----:B------:R-:W-:Y:S02]  /*0480*/  LEA R28, P1, R4, c[0x0][0x248], 0x1 ;  /* 0x00009200041c7a11 */ /* 0x000fe400078208ff */
[----:B------:R-:W-:Y:S02]  /*0490*/  LEA R26, P2, R6, c[0x0][0x230], 0x1 ;  /* 0x00008c00061a7a11 */ /* 0x000fe400078408ff */
[----:B------:R-:W-:Y:S02]  /*04a0*/  IADD3 R3, R7, R9, RZ ;  /* 0x0000000907037210 */ /* 0x000fe40007ffe0ff */
[----:B------:R-:W-:Y:S02]  /*04b0*/  LEA.HI.X R29, R2, c[0x0][0x244], R29, 0x1, P0 ;  /* 0x00009100021d7a11 */ /* 0x000fe400000f0c1d */
[----:B------:R-:W-:Y:S02]  /*04c0*/  LEA.HI.X R27, R4, c[0x0][0x24c], R27, 0x1, P1 ;  /* 0x00009300041b7a11 */ /* 0x000fe400008f0c1b */
[----:B------:R-:W-:-:S02]  /*04d0*/  LEA.HI.X R0, R6, c[0x0][0x234], R3, 0x1, P2 ;  /* 0x00008d0006007a11 */ /* 0x000fc400010f0c03 */
[----:B------:R-:W-:Y:S02]  /*04e0*/  MOV R31, RZ ;  /* 0x000000ff001f7202 */ /* 0x000fe40000000f00 */
.L_x_2326:
[----:B------:R-:W-:Y:S01]  /*04f0*/  BAR.SYNC.DEFER_BLOCKING 0x0 ;  /* 0x0000000000007b1d */ /* 0x000fe20000010000 */
[----:B0-----:R-:W-:Y:S02]  /*0500*/  MOV R2, R28 ;  /* 0x0000001c00027202 */ /* 0x001fe40000000f00 */
[----:B------:R-:W-:-:S05]  /*0510*/  MOV R3, R27 ;  /* 0x0000001b00037202 */ /* 0x000fca0000000f00 */
[----:B0-----:R-:W-:-:S06]  /*0520*/  IMAD.WIDE R8, R32, 0x10, R2 ;  /* 0x0000001020087825 */ /* 0x001fcc00078e0202 */
[----:B------:R-:W2:Y:S01]  /*0530*/  LDG.E.128 R8, [R8.64] ;  /* 0x0000000408087981 */ /* 0x000ea2000c1e1d00 */
[----:B------:R-:W-:Y:S02]  /*0540*/  MOV R2, R30 ;  /* 0x0000001e00027202 */ /* 0x000fe40000000f00 */
[----:B------:R-:W-:-:S05]  /*0550*/  MOV R3, R29 ;  /* 0x0000001d00037202 */ /* 0x000fca0000000f00 */
        /* <DEDUP_REMOVED lines=60> */
.L_x_2306:
[----:B------:R-:W-:Y:S05]  /*0920*/  BSYNC B0 ;  /* 0x0000000000007941 */ /* 0x000fea0003800000 */
.L_x_2305:
        /* <DEDUP_REMOVED lines=36> */
.L_x_2308:
[----:B------:R-:W-:Y:S05]  /*0b70*/  BSYNC B0 ;  /* 0x0000000000007941 */ /* 0x000fea0003800000 */
.L_x_2307:
[----:B------:R-:W-:Y:S01]  /*0b80*/  ISETP.EQ.OR P4, PT, RZ, UR6, P4 ;  /* 0x00000006ff007c0c */ /* 0x000fe2000a782670 */
[----:B------:R-:W-:Y:S01]  /*0b90*/  BSSY B0, `(.L_x_2309) ;  /* 0x000002d000007945 */ /* 0x000fe20003800000 */
[----:B------:R-:W-:Y:S02]  /*0ba0*/  FSETP.GTU.FTZ.AND P3, PT, R60, 20, PT ;  /* 0x41a000003c00780b */ /* 0x000fe40003f7c000 */
[----:B-----5:R-:W-:Y:S02]  /*0bb0*/  PRMT R61, RZ, 0x5410, R4 ;  /* 0x00005410ff3d7816 */ /* 0x020fe40000000004 */
        /* <DEDUP_REMOVED lines=42> */
.L_x_2310:
[----:B------:R-:W-:Y:S05]  /*0e60*/  BSYNC B0 ;  /* 0x0000000000007941 */ /* 0x000fea0003800000 */
.L_x_2309:
        /* <DEDUP_REMOVED lines=33> */
.L_x_2312:
[----:B------:R-:W-:Y:S05]  /*1080*/  BSYNC B0 ;  /* 0x0000000000007941 */ /* 0x000fea0003800000 */
.L_x_2311:
        /* <DEDUP_REMOVED lines=33> */
.L_x_2314:
[----:B------:R-:W-:Y:S05]  /*12a0*/  BSYNC B0 ;  /* 0x0000000000007941 */ /* 0x000fea0003800000 */
.L_x_2313:
        /* <DEDUP_REMOVED lines=33> */
.L_x_2316:
[----:B------:R-:W-:Y:S05]  /*14c0*/  BSYNC B0 ;  /* 0x0000000000007941 */ /* 0x000fea0003800000 */
.L_x_2315:
        /* <DEDUP_REMOVED lines=33> */
.L_x_2318:
[----:B------:R-:W-:Y:S05]  /*16e0*/  BSYNC B0 ;  /* 0x0000000000007941 */ /* 0x000fea0003800000 */
.L_x_2317:
        /* <DEDUP_REMOVED lines=33> */
.L_x_2320:
[----:B------:R-:W-:Y:S05]  /*1900*/  BSYNC B0 ;  /* 0x0000000000007941 */ /* 0x000fea0003800000 */
.L_x_2319:
        /* <DEDUP_REMOVED lines=21> */
.L_x_2324:
        /* <DEDUP_REMOVED lines=33> */
[-C--:B------:R-:W-:Y:S02]  /*1c70*/  FMUL.FTZ R2, R5, R54.reuse ;  /* 0x0000003605027220 */ /* 0x080fe40000410000 */
[----:B------:R-:W-:-:S02]  /*1c80*/  FMUL.FTZ R11, R19, R54 ;  /* 0x00000036130b7220 */ /* 0x000fc40000410000 */
[----:B------:R-:W-:Y:S01]  /*1c90*/  FMUL.RZ R12, R2, 0.15915493667125701904 ;  /* 0x3e22f983020c7820 */ /* 0x000fe2000040c000 */
[----:B------:R-:W-:Y:S01]  /*1ca0*/  MUFU.COS R74, R6 ;  /* 0x00000006004a7308 */ /* 0x000fe20000000000 */
[-C--:B------:R-:W-:Y:S02]  /*1cb0*/  FMUL.FTZ R2, R5, R56.reuse ;  /* 0x0000003805027220 */ /* 0x080fe40000410000 */
[C---:B------:R-:W-:Y:S02]  /*1cc0*/  FMUL.FTZ R18, R19.reuse, R56 ;  /* 0x0000003813127220 */ /* 0x040fe40000410000 */
[----:B------:R-:W-:Y:S02]  /*1cd0*/  FMUL.RZ R20, R2, 0.15915493667125701904 ;  /* 0x3e22f98302147820 */ /* 0x000fe4000040c000 */
[----:B------:R-:W-:Y:S01]  /*1ce0*/  IMAD R2, R36, c[0x0][0x198], RZ ;  /* 0x0000660024027a24 */ /* 0x000fe200078e02ff */
[----:B------:R-:W-:Y:S01]  /*1cf0*/  MUFU.SIN R73, R7 ;  /* 0x0000000700497308 */ /* 0x000fe20000000400 */
[----:B------:R-:W-:-:S02]  /*1d00*/  FMUL.FTZ R67, R19, R58 ;  /* 0x0000003a13437220 */ /* 0x000fc40000410000 */
[----:B------:R-:W-:-:S05]  /*1d10*/  FMUL.FTZ R63, R19, R60 ;  /* 0x0000003c133f7220 */ /* 0x000fca0000410000 */
[----:B------:R0:W-:Y:S08]  /*1d20*/  MUFU.COS R71, R7 ;  /* 0x0000000700477308 */ /* 0x0001f00000000000 */
[----:B------:R-:W-:Y:S01]  /*1d30*/  MUFU.SIN R16, R3 ;  /* 0x0000000300107308 */ /* 0x000fe20000000400 */
[----:B0-----:R-:W-:-:S07]  /*1d40*/  IMAD.WIDE.U32 R6, R37, c[0x0][0x198], RZ ;  /* 0x0000660025067a25 */ /* 0x001fce00078e00ff */
[----:B------:R0:W-:Y:S08]  /*1d50*/  MUFU.COS R76, R3 ;  /* 0x00000003004c7308 */ /* 0x0001f00000000000 */
[----:B------:R-:W1:Y:S01]  /*1d60*/  MUFU.EX2 R17, R17 ;  /* 0x0000001100117308 */ /* 0x000e620000000800 */
[----:B0-----:R-:W-:-:S05]  /*1d70*/  IMAD R3, R37, c[0x0][0x19c], R2 ;  /* 0x0000670025037a24 */ /* 0x001fca00078e0202 */
[----:B------:R-:W-:Y:S01]  /*1d80*/  IADD3 R7, R7, R3, RZ ;  /* 0x0000000307077210 */ /* 0x000fe20007ffe0ff */
[C---:B------:R-:W-:Y:S01]  /*1d90*/  IMAD.WIDE.U32 R2, R62.reuse, c[0x0][0x1c0], RZ ;  /* 0x000070003e027a25 */ /* 0x040fe200078e00ff */
[----:B------:R-:W-:Y:S03]  /*1da0*/  MUFU.SIN R78, R12 ;  /* 0x0000000c004e7308 */ /* 0x000fe60000000400 */
[----:B------:R-:W-:Y:S01]  /*1db0*/  IMAD.WIDE.U32 R6, R62, c[0x0][0x1a0], R6 ;  /* 0x000068003e067a25 */ /* 0x000fe200078e0006 */
[----:B------:R-:W-:-:S04]  /*1dc0*/  IADD3 R3, R3, R13, RZ ;  /* 0x0000000d03037210 */ /* 0x000fc80007ffe0ff */
[----:B------:R0:W-:Y:S01]  /*1dd0*/  MUFU.COS R10, R12 ;  /* 0x0000000c000a7308 */ /* 0x0001e20000000000 */
[C---:B-1----:R-:W-:Y:S02]  /*1de0*/  FMUL.FTZ R72, R17.reuse, R72 ;  /* 0x0000004811487220 */ /* 0x042fe40000410000 */
[----:B------:R-:W-:Y:S02]  /*1df0*/  FMUL.FTZ R74, R17, R74 ;  /* 0x0000004a114a7220 */ /* 0x000fe40000410000 */
[----:B------:R-:W-:-:S03]  /*1e00*/  FMUL.FTZ R17, R5, R60 ;  /* 0x0000003c05117220 */ /* 0x000fc60000410000 */
[----:B------:R-:W1:Y:S01]  /*1e10*/  MUFU.EX2 R4, R4 ;  /* 0x0000000400047308 */ /* 0x000e620000000800 */
[----:B0-----:R-:W-:-:S04]  /*1e20*/  LEA R12, P0, R2, R26, 0x1 ;  /* 0x0000001a020c7211 */ /* 0x001fc800078008ff */
[----:B------:R-:W-:Y:S02]  /*1e30*/  LEA.HI.X R13, R2, R0, R3, 0x1, P0 ;  /* 0x00000000020d7211 */ /* 0x000fe400000f0c03 */
[----:B------:R-:W-:Y:S01]  /*1e40*/  IADD3 R3, R7, R21, RZ ;  /* 0x0000001507037210 */ /* 0x000fe20007ffe0ff */
[----:B------:R-:W0:Y:S01]  /*1e50*/  MUFU.EX2 R15, R15 ;  /* 0x0000000f000f7308 */ /* 0x000e220000000800 */
[----:B------:R-:W-:Y:S02]  /*1e60*/  SHF.L.U32 R7, R32, 0x1, RZ ;  /* 0x0000000120077819 */ /* 0x000fe400000006ff */
[----:B------:R-:W-:-:S03]  /*1e70*/  LEA R2, P0, R6, c[0x0][0x228], 0x3 ;  /* 0x00008a0006027a11 */ /* 0x000fc600078018ff */
[----:B------:R-:W-:Y:S01]  /*1e80*/  IMAD.WIDE R12, R7, 0x10, R12 ;  /* 0x00000010070c7825 */ /* 0x000fe200078e020c */
[----:B------:R-:W-:Y:S01]  /*1e90*/  LEA.HI.X R3, R6, c[0x0][0x22c], R3, 0x3, P0 ;  /* 0x00008b0006037a11 */ /* 0x000fe200000f1c03 */
[----:B------:R-:W-:Y:S02]  /*1ea0*/  MUFU.SIN R69, R20 ;  /* 0x0000001400457308 */ /* 0x000fe40000000400 */
[-C--:B------:R-:W-:Y:S02]  /*1eb0*/  FMUL.FTZ R7, R61, R72.reuse ;  /* 0x000000483d077220 */ /* 0x080fe40000410000 */
[----:B------:R-:W-:Y:S01]  /*1ec0*/  FMUL.FTZ R6, RZ, R72 ;  /* 0x00000048ff067220 */ /* 0x000fe20000410000 */
[----:B------:R-:W2:Y:S01]  /*1ed0*/  LDG.E.64 R2, [R2.64] ;  /* 0x0000000402027981 */ /* 0x000ea2000c1e1b00 */
[----:B------:R-:W-:Y:S02]  /*1ee0*/  FFMA.FTZ R19, RZ, R74, R7 ;  /* 0x0000004aff137223 */ /* 0x000fe40000010007 */
[----:B------:R3:W-:Y:S01]  /*1ef0*/  MUFU.COS R9, R20 ;  /* 0x0000001400097308 */ /* 0x0007e20000000000 */
[----:B-1----:R-:W-:-:S02]  /*1f00*/  FMUL.FTZ R73, R4, R73 ;  /* 0x0000004904497220 */ /* 0x002fc40000410000 */
[----:B------:R-:W-:Y:S02]  /*1f10*/  FADD.FTZ R22, RZ, R19 ;  /* 0x00000013ff167221 */ /* 0x000fe40000010000 */
[----:B------:R-:W-:Y:S02]  /*1f20*/  FMUL.RZ R23, R17, 0.15915493667125701904 ;  /* 0x3e22f98311177820 */ /* 0x000fe4000040c000 */
[----:B------:R-:W-:Y:S01]  /*1f30*/  FMUL.FTZ R71, R4, R71 ;  /* 0x0000004704477220 */ /* 0x000fe20000410000 */
[----:B------:R-:W1:Y:S01]  /*1f40*/  MUFU.EX2 R11, R11 ;  /* 0x0000000b000b7308 */ /* 0x000e620000000800 */
[----:B---3--:R-:W-:-:S04]  /*1f50*/  FFMA.FTZ R20, R61, R74, -R6 ;  /* 0x0000004a3d147223 */ /* 0x008fc80000010806 */
[----:B------:R-:W-:Y:S02]  /*1f60*/  FADD.FTZ R20, R59, R20 ;  /* 0x000000143b147221 */ /* 0x000fe40000010000 */
[C---:B------:R-:W-:Y:S01]  /*1f70*/  FMUL.FTZ R17, R73.reuse, R22 ;  /* 0x0000001649117220 */ /* 0x040fe20000410000 */
[----:B------:R3:W4:Y:S01]  /*1f80*/  MUFU.EX2 R8, R18 ;  /* 0x0000001200087308 */ /* 0x0007220000000800 */
[-C--:B------:R-:W-:Y:S02]  /*1f90*/  FMUL.FTZ R19, R73, R20.reuse ;  /* 0x0000001449137220 */ /* 0x080fe40000410000 */
[C---:B------:R-:W-:Y:S02]  /*1fa0*/  FFMA.FTZ R20, R71.reuse, R20, -R17 ;  /* 0x0000001447147223 */ /* 0x040fe40000010811 */
[----:B------:R-:W-:Y:S02]  /*1fb0*/  FFMA.FTZ R19, R71, R22, R19 ;  /* 0x0000001647137223 */ /* 0x000fe40000010013 */
[----:B0-----:R-:W-:Y:S01]  /*1fc0*/  FMUL.FTZ R75, R15, R16 ;  /* 0x000000100f4b7220 */ /* 0x001fe20000410000 */
[----:B------:R-:W0:Y:S01]  /*1fd0*/  MUFU.EX2 R14, R14 ;  /* 0x0000000e000e7308 */ /* 0x000e220000000800 */
[----:B------:R-:W-:-:S02]  /*1fe0*/  FADD.FTZ R20, R57, R20 ;  /* 0x0000001439147221 */ /* 0x000fc40000010000 */
[----:B------:R-:W-:Y:S02]  /*1ff0*/  FADD.FTZ R19, RZ, R19 ;  /* 0x00000013ff137221 */ /* 0x000fe40000010000 */
[----:B------:R-:W-:Y:S02]  /*2000*/  FMUL.FTZ R76, R15, R76 ;  /* 0x0000004c0f4c7220 */ /* 0x000fe40000410000 */
[CC--:B------:R-:W-:Y:S01]  /*2010*/  FMUL.FTZ R16, R75.reuse, R20.reuse ;  /* 0x000000144b107220 */ /* 0x0c0fe20000410000 */
[----:B------:R-:W-:Y:S01]  /*2020*/  MUFU.EX2 R67, R67 ;  /* 0x0000004300437308 */ /* 0x000fe20000000800 */
[-C--:B------:R-:W-:Y:S02]  /*2030*/  FMUL.FTZ R15, R75, R19.reuse ;  /* 0x000000134b0f7220 */ /* 0x080fe40000410000 */
[C---:B------:R-:W-:Y:S02]  /*2040*/  FFMA.FTZ R16, R76.reuse, R19, R16 ;  /* 0x000000134c107223 */ /* 0x040fe40000010010 */
[----:B------:R-:W-:-:S02]  /*2050*/  FFMA.FTZ R20, R76, R20, -R15 ;  /* 0x000000144c147223 */ /* 0x000fc4000001080f */
[----:B---3--:R-:W-:Y:S01]  /*2060*/  FMUL.FTZ R18, R5, R58 ;  /* 0x0000003a05127220 */ /* 0x008fe20000410000 */
[----:B------:R-:W-:Y:S01]  /*2070*/  MUFU.EX2 R63, R63 ;  /* 0x0000003f003f7308 */ /* 0x000fe20000000800 */
[----:B-1----:R-:W-:Y:S01]  /*2080*/  FMUL.FTZ R78, R11, R78 ;  /* 0x0000004e0b4e7220 */ /* 0x002fe20000410000 */
[----:B------:R1:W3:Y:S01]  /*2090*/  LDG.E.128 R4, [R12.64] ;  /* 0x000000040c047981 */ /* 0x0002e2000c1e1d00 */
[----:B------:R-:W-:Y:S02]  /*20a0*/  FADD.FTZ R16, RZ, R16 ;  /* 0x00000010ff107221 */ /* 0x000fe40000010000 */
[----:B------:R-:W-:Y:S02]  /*20b0*/  FADD.FTZ R20, R55, R20 ;  /* 0x0000001437147221 */ /* 0x000fe40000010000 */
[C---:B----4-:R-:W-:Y:S02]  /*20c0*/  FMUL.FTZ R70, R8.reuse, R9 ;  /* 0x0000000908467220 */ /* 0x050fe40000410000 */
[----:B------:R-:W-:-:S02]  /*20d0*/  FMUL.FTZ R69, R8, R69 ;  /* 0x0000004508457220 */ /* 0x000fc40000410000 */
[----:B------:R-:W-:Y:S02]  /*20e0*/  FMUL.RZ R21, R18, 0.15915493667125701904 ;  /* 0x3e22f98312157820 */ /* 0x000fe4000040c000 */
[----:B------:R-:W-:Y:S02]  /*20f0*/  FMUL.FTZ R77, R11, R10 ;  /* 0x0000000a0b4d7220 */ /* 0x000fe40000410000 */
[----:B------:R-:W-:Y:S02]  /*2100*/  FMUL.FTZ R8, R78, R16 ;  /* 0x000000104e087220 */ /* 0x000fe40000410000 */
[----:B0-----:R-:W-:Y:S02]  /*2110*/  FMUL.FTZ R81, R14, R81 ;  /* 0x000000510e517220 */ /* 0x001fe40000410000 */
[-C--:B------:R-:W-:Y:S02]  /*2120*/  FMUL.FTZ R9, R78, R20.reuse ;  /* 0x000000144e097220 */ /* 0x080fe40000410000 */
[----:B------:R-:W-:Y:S01]  /*2130*/  FMUL.FTZ R79, R14, R79 ;  /* 0x0000004f0e4f7220 */ /* 0x000fe20000410000 */
[----:B------:R-:W0:Y:S01]  /*2140*/  MUFU.COS R68, R21 ;  /* 0x0000001500447308 */ /* 0x000e220000000000 */
[----:B------:R-:W-:-:S02]  /*2150*/  FFMA.FTZ R20, R77, R20, -R8 ;  /* 0x000000144d147223 */ /* 0x000fc40000010808 */
[----:B------:R-:W-:Y:S02]  /*2160*/  FFMA.FTZ R16, R77, R16, R9 ;  /* 0x000000104d107223 */ /* 0x000fe40000010009 */
[-C--:B------:R-:W-:Y:S02]  /*2170*/  FMUL.FTZ R8, R81, R72.reuse ;  /* 0x0000004851087220 */ /* 0x080fe40000410000 */
[C---:B------:R-:W-:Y:S01]  /*2180*/  FMUL.FTZ R9, R79.reuse, R72 ;  /* 0x000000484f097220 */ /* 0x040fe20000410000 */
[----:B------:R-:W4:Y:S01]  /*2190*/  MUFU.SIN R18, R21 ;  /* 0x0000001500127308 */ /* 0x000f220000000400 */
[-C--:B------:R-:W-:Y:S02]  /*21a0*/  FFMA.FTZ R8, R79, R74.reuse, -R8 ;  /* 0x0000004a4f087223 */ /* 0x080fe40000010808 */
[----:B------:R-:W-:Y:S02]  /*21b0*/  FADD.FTZ R16, RZ, R16 ;  /* 0x00000010ff107221 */ /* 0x000fe40000010000 */
[----:B------:R-:W-:-:S02]  /*21c0*/  FFMA.FTZ R10, R81, R74, R9 ;  /* 0x0000004a510a7223 */ /* 0x000fc40000010009 */
[----:B------:R-:W-:Y:S02]  /*21d0*/  FADD.FTZ R20, R53, R20 ;  /* 0x0000001435147221 */ /* 0x000fe40000010000 */
[----:B------:R-:W-:Y:S02]  /*21e0*/  FMUL.FTZ R11, R73, R8 ;  /* 0x00000008490b7220 */ /* 0x000fe40000410000 */
[----:B------:R-:W-:Y:S02]  /*21f0*/  FMUL.FTZ R17, R69, R16 ;  /* 0x0000001045117220 */ /* 0x000fe40000410000 */
[----:B------:R-:W-:Y:S01]  /*2200*/  FMUL.FTZ R9, R73, R10 ;  /* 0x0000000a49097220 */ /* 0x000fe20000410000 */
[----:B------:R-:W5:Y:S01]  /*2210*/  MUFU.COS R66, R23 ;  /* 0x0000001700427308 */ /* 0x000f620000000000 */
[----:B------:R-:W-:Y:S02]  /*2220*/  FMUL.FTZ R19, R69, R20 ;  /* 0x0000001445137220 */ /* 0x000fe40000410000 */
[----:B------:R-:W-:-:S02]  /*2230*/  FFMA.FTZ R11, R71, R10, R11 ;  /* 0x0000000a470b7223 */ /* 0x000fc4000001000b */
[C---:B------:R-:W-:Y:S02]  /*2240*/  FFMA.FTZ R20, R70.reuse, R20, -R17 ;  /* 0x0000001446147223 */ /* 0x040fe40000010811 */
[----:B------:R-:W-:Y:S01]  /*2250*/  FFMA.FTZ R9, R71, R8, -R9 ;  /* 0x0000000847097223 */ /* 0x000fe20000010809 */
[----:B------:R-:W1:Y:S01]  /*2260*/  MUFU.SIN R14, R23 ;  /* 0x00000017000e7308 */ /* 0x000e620000000400 */
[----:B------:R-:W-:Y:S02]  /*2270*/  FFMA.FTZ R19, R70, R16, R19 ;  /* 0x0000001046137223 */ /* 0x000fe40000010013 */
[C---:B0-----:R-:W-:Y:S02]  /*2280*/  FMUL.FTZ R68, R67.reuse, R68 ;  /* 0x0000004443447220 */ /* 0x041fe40000410000 */
[----:B----4-:R-:W-:Y:S02]  /*2290*/  FMUL.FTZ R67, R67, R18 ;  /* 0x0000001243437220 */ /* 0x010fe40000410000 */
[----:B------:R-:W-:-:S02]  /*22a0*/  FMUL.FTZ R8, R75, R11 ;  /* 0x0000000b4b087220 */ /* 0x000fc40000410000 */
[----:B------:R-:W-:Y:S02]  /*22b0*/  FADD.FTZ R20, R51, R20 ;  /* 0x0000001433147221 */ /* 0x000fe40000010000 */
[-C--:B------:R-:W-:Y:S02]  /*22c0*/  FMUL.FTZ R10, R75, R9.reuse ;  /* 0x000000094b0a7220 */ /* 0x080fe40000410000 */
[----:B------:R-:W-:Y:S02]  /*22d0*/  FADD.FTZ R19, RZ, R19 ;  /* 0x00000013ff137221 */ /* 0x000fe40000010000 */
[C---:B------:R-:W-:Y:S02]  /*22e0*/  FFMA.FTZ R8, R76.reuse, R9, -R8 ;  /* 0x000000094c087223 */ /* 0x040fe40000010808 */
[----:B------:R-:W-:Y:S02]  /*22f0*/  FMUL.FTZ R16, R67, R20 ;  /* 0x0000001443107220 */ /* 0x000fe40000410000 */
[----:B------:R-:W-:-:S02]  /*2300*/  FFMA.FTZ R10, R76, R11, R10 ;  /* 0x0000000b4c0a7223 */ /* 0x000fc4000001000a */
[-C--:B------:R-:W-:Y:S02]  /*2310*/  FMUL.FTZ R17, R67, R19.reuse ;  /* 0x0000001343117220 */ /* 0x080fe40000410000 */
[----:B------:R-:W-:Y:S02]  /*2320*/  FMUL.FTZ R11, R78, R8 ;  /* 0x000000084e0b7220 */ /* 0x000fe40000410000 */
[----:B------:R-:W-:Y:S02]  /*2330*/  FFMA.FTZ R16, R68, R19, R16 ;  /* 0x0000001344107223 */ /* 0x000fe40000010010 */
[----:B------:R-:W-:Y:S02]  /*2340*/  FMUL.FTZ R9, R78, R10 ;  /* 0x0000000a4e097220 */ /* 0x000fe40000410000 */
[----:B------:R-:W-:Y:S02]  /*2350*/  FFMA.FTZ R20, R68, R20, -R17 ;  /* 0x0000001444147223 */ /* 0x000fe40000010811 */
[----:B-----5:R-:W-:-:S02]  /*2360*/  FMUL.FTZ R66, R63, R66 ;  /* 0x000000423f427220 */ /* 0x020fc40000410000 */
[----:B-1----:R-:W-:Y:S02]  /*2370*/  FMUL.FTZ R63, R63, R14 ;  /* 0x0000000e3f3f7220 */ /* 0x002fe40000410000 */
[C---:B------:R-:W-:Y:S01]  /*2380*/  FFMA.FTZ R11, R77.reuse, R10, R11 ;  /* 0x0000000a4d0b7223 */ /* 0x040fe2000001000b */
[----:B------:R-:W4:Y:S01]  /*2390*/  LDG.E.128 R12, [R12.64+0x10] ;  /* 0x000010040c0c7981 */ /* 0x000f22000c1e1d00 */
[----:B------:R-:W-:Y:S02]  /*23a0*/  FADD.FTZ R16, RZ, R16 ;  /* 0x00000010ff107221 */ /* 0x000fe40000010000 */
[----:B------:R-:W-:Y:S02]  /*23b0*/  FFMA.FTZ R9, R77, R8, -R9 ;  /* 0x000000084d097223 */ /* 0x000fe40000010809 */
[----:B------:R-:W-:Y:S02]  /*23c0*/  FADD.FTZ R20, R49, R20 ;  /* 0x0000001431147221 */ /* 0x000fe40000010000 */
[----:B------:R-:W-:-:S02]  /*23d0*/  FMUL.FTZ R8, R69, R11 ;  /* 0x0000000b45087220 */ /* 0x000fc40000410000 */
[----:B------:R-:W-:Y:S02]  /*23e0*/  FMUL.FTZ R17, R63, R16 ;  /* 0x000000103f117220 */ /* 0x000fe40000410000 */
[-C--:B------:R-:W-:Y:S02]  /*23f0*/  FMUL.FTZ R10, R69, R9.reuse ;  /* 0x00000009450a7220 */ /* 0x080fe40000410000 */
[-C--:B------:R-:W-:Y:S02]  /*2400*/  FMUL.FTZ R19, R63, R20.reuse ;  /* 0x000000143f137220 */ /* 0x080fe40000410000 */
[----:B------:R-:W-:Y:S02]  /*2410*/  FFMA.FTZ R8, R70, R9, -R8 ;  /* 0x0000000946087223 */ /* 0x000fe40000010808 */
[----:B------:R-:W-:Y:S02]  /*2420*/  FFMA.FTZ R20, R66, R20, -R17 ;  /* 0x0000001442147223 */ /* 0x000fe40000010811 */
[----:B------:R-:W-:-:S02]  /*2430*/  FFMA.FTZ R10, R70, R11, R10 ;  /* 0x0000000b460a7223 */ /* 0x000fc4000001000a */
[----:B------:R-:W-:Y:S02]  /*2440*/  FFMA.FTZ R19, R66, R16, R19 ;  /* 0x0000001042137223 */ /* 0x000fe40000010013 */
[----:B------:R-:W-:Y:S02]  /*2450*/  FMUL.FTZ R11, R67, R8 ;  /* 0x00000008430b7220 */ /* 0x000fe40000410000 */
[----:B------:R-:W-:Y:S02]  /*2460*/  FADD.FTZ R22, R47, R20 ;  /* 0x000000142f167221 */ /* 0x000fe40000010000 */
[-C--:B------:R-:W-:Y:S02]  /*2470*/  FMUL.FTZ R9, R67, R10.reuse ;  /* 0x0000000a43097220 */ /* 0x080fe40000410000 */
[----:B------:R-:W-:Y:S01]  /*2480*/  FADD.FTZ R23, RZ, R19 ;  /* 0x00000013ff177221 */ /* 0x000fe20000010000 */
        /* <DEDUP_REMOVED lines=8> */
[----:B------:R-:W5:Y:S04]  /*2510*/  SHFL.UP PT, R9, R20, 0x1, RZ ;  /* 0x0420000014097989 */ /* 0x000f6800000e00ff */
[----:B------:R-:W5:Y:S01]  /*2520*/  SHFL.UP PT, R11, R8, 0x1, RZ ;  /* 0x04200000080b7989 */ /* 0x000f6200000e00ff */
[----:B------:R-:W-:Y:S01]  /*2530*/  ISETP.GE.AND P0, PT, R64, 0x1, PT ;  /* 0x000000014000780c */ /* 0x000fe20003f06270 */
[C---:B0-----:R-:W-:Y:S02]  /*2540*/  FMUL.FTZ R16, R8.reuse, R17 ;  /* 0x0000001108107220 */ /* 0x041fe40000410000 */
[-C--:B-1----:R-:W-:Y:S02]  /*2550*/  FMUL.FTZ R10, R8, R19.reuse ;  /* 0x00000013080a7220 */ /* 0x082fe40000410000 */
[----:B------:R-:W-:-:S02]  /*2560*/  FFMA.FTZ R16, R20, R19, R16 ;  /* 0x0000001314107223 */ /* 0x000fc40000010010 */
[----:B------:R-:W-:-:S06]  /*2570*/  FFMA.FTZ R17, R20, R17, -R10 ;  /* 0x0000001114117223 */ /* 0x000fcc000001080a */
[----:B------:R-:W-:Y:S02]  /*2580*/  @P0 FADD.FTZ R23, R23, R16 ;  /* 0x0000001017170221 */ /* 0x000fe40000010000 */
[----:B------:R-:W-:Y:S02]  /*2590*/  @P0 FADD.FTZ R22, R22, R17 ;  /* 0x0000001116160221 */ /* 0x000fe40000010000 */
[C---:B-----5:R-:W-:Y:S01]  /*25a0*/  FMUL.FTZ R16, R8.reuse, R9 ;  /* 0x0000000908107220 */ /* 0x060fe20000410000 */
[----:B------:R-:W0:Y:S01]  /*25b0*/  SHFL.UP PT, R18, R23, 0x2, RZ ;  /* 0x0440000017127989 */ /* 0x000e2200000e00ff */
[----:B------:R-:W-:-:S03]  /*25c0*/  FMUL.FTZ R10, R8, R11 ;  /* 0x0000000b080a7220 */ /* 0x000fc60000410000 */
[----:B------:R-:W1:Y:S01]  /*25d0*/  SHFL.UP PT, R17, R22, 0x2, RZ ;  /* 0x0440000016117989 */ /* 0x000e6200000e00ff */
[C---:B------:R-:W-:Y:S02]  /*25e0*/  FFMA.FTZ R11, R20.reuse, R11, R16 ;  /* 0x0000000b140b7223 */ /* 0x040fe40000010010 */
[----:B------:R-:W-:-:S03]  /*25f0*/  @P0 FFMA.FTZ R20, R20, R9, -R10 ;  /* 0x0000000914140223 */ /* 0x000fc6000001080a */
[----:B------:R-:W-:Y:S02]  /*2600*/  FSEL R11, R8, R11, !P0 ;  /* 0x0000000b080b7208 */ /* 0x000fe40004000000 */
[----:B------:R-:W5:Y:S04]  /*2610*/  SHFL.UP PT, R8, R20, 0x2, RZ ;  /* 0x0440000014087989 */ /* 0x000f6800000e00ff */
[----:B------:R-:W5:Y:S01]  /*2620*/  SHFL.UP PT, R9, R11, 0x2, RZ ;  /* 0x044000000b097989 */ /* 0x000f6200000e00ff */
[----:B------:R-:W-:Y:S01]  /*2630*/  ISETP.GE.AND P0, PT, R64, 0x2, PT ;  /* 0x000000024000780c */ /* 0x000fe20003f06270 */
[C---:B0-----:R-:W-:Y:S02]  /*2640*/  FMUL.FTZ R10, R11.reuse, R18 ;  /* 0x000000120b0a7220 */ /* 0x041fe40000410000 */
[----:B-1----:R-:W-:-:S02]  /*2650*/  FMUL.FTZ R19, R11, R17 ;  /* 0x000000110b137220 */ /* 0x002fc40000410000 */
[C---:B------:R-:W-:Y:S02]  /*2660*/  FFMA.FTZ R17, R20.reuse, R17, -R10 ;  /* 0x0000001114117223 */ /* 0x040fe4000001080a */
[----:B------:R-:W-:-:S06]  /*2670*/  FFMA.FTZ R18, R20, R18, R19 ;  /* 0x0000001214127223 */ /* 0x000fcc0000010013 */
[----:B------:R-:W-:Y:S02]  /*2680*/  @P0 FADD.FTZ R22, R22, R17 ;  /* 0x0000001116160221 */ /* 0x000fe40000010000 */
[-C--:B-----5:R-:W-:Y:S02]  /*2690*/  FMUL.FTZ R10, R11, R8.reuse ;  /* 0x000000080b0a7220 */ /* 0x0a0fe40000410000 */
[----:B------:R-:W-:Y:S01]  /*26a0*/  @P0 FADD.FTZ R23, R23, R18 ;  /* 0x0000001217170221 */ /* 0x000fe20000010000 */
[----:B------:R-:W0:Y:S01]  /*26b0*/  SHFL.UP PT, R19, R22, 0x4, RZ ;  /* 0x0480000016137989 */ /* 0x000e2200000e00ff */
[-C--:B------:R-:W-:Y:S02]  /*26c0*/  FMUL.FTZ R17, R11, R9.reuse ;  /* 0x000000090b117220 */ /* 0x080fe40000410000 */
[C---:B------:R-:W-:Y:S01]  /*26d0*/  FFMA.FTZ R10, R20.reuse, R9, R10 ;  /* 0x00000009140a7223 */ /* 0x040fe2000001000a */
[----:B------:R-:W1:Y:S01]  /*26e0*/  SHFL.UP PT, R21, R23, 0x4, RZ ;  /* 0x0480000017157989 */ /* 0x000e6200000e00ff */
[----:B------:R-:W-:-:S03]  /*26f0*/  @P0 FFMA.FTZ R20, R20, R8, -R17 ;  /* 0x0000000814140223 */ /* 0x000fc60000010811 */
[----:B------:R-:W-:Y:S02]  /*2700*/  FSEL R10, R11, R10, !P0 ;  /* 0x0000000a0b0a7208 */ /* 0x000fe40004000000 */
[----:B------:R-:W5:Y:S04]  /*2710*/  SHFL.UP PT, R9, R20, 0x4, RZ ;  /* 0x0480000014097989 */ /* 0x000f6800000e00ff */
[----:B------:R-:W5:Y:S01]  /*2720*/  SHFL.UP PT, R11, R10, 0x4, RZ ;  /* 0x048000000a0b7989 */ /* 0x000f6200000e00ff */
[----:B------:R-:W-:Y:S01]  /*2730*/  ISETP.GE.AND P0, PT, R64, 0x4, PT ;  /* 0x000000044000780c */ /* 0x000fe20003f06270 */
[C---:B0-----:R-:W-:Y:S02]  /*2740*/  FMUL.FTZ R16, R10.reuse, R19 ;  /* 0x000000130a107220 */ /* 0x041fe40000410000 */
[----:B-1----:R-:W-:-:S02]  /*2750*/  FMUL.FTZ R8, R10, R21 ;  /* 0x000000150a087220 */ /* 0x002fc40000410000 */
[C---:B------:R-:W-:Y:S02]  /*2760*/  FFMA.FTZ R16, R20.reuse, R21, R16 ;  /* 0x0000001514107223 */ /* 0x040fe40000010010 */
[----:B------:R-:W-:-:S06]  /*2770*/  FFMA.FTZ R19, R20, R19, -R8 ;  /* 0x0000001314137223 */ /* 0x000fcc0000010808 */
[----:B------:R-:W-:Y:S02]  /*2780*/  @P0 FADD.FTZ R23, R23, R16 ;  /* 0x0000001017170221 */ /* 0x000fe40000010000 */
[----:B-----5:R-:W-:Y:S02]  /*2790*/  FMUL.FTZ R16, R10, R9 ;  /* 0x000000090a107220 */ /* 0x020fe40000410000 */
[----:B------:R-:W-:Y:S02]  /*27a0*/  @P0 FADD.FTZ R22, R22, R19 ;  /* 0x0000001316160221 */ /* 0x000fe40000010000 */
[-C--:B------:R-:W-:Y:S01]  /*27b0*/  FMUL.FTZ R8, R10, R11.reuse ;  /* 0x0000000b0a087220 */ /* 0x080fe20000410000 */
[----:B------:R-:W0:Y:S01]  /*27c0*/  SHFL.UP PT, R18, R23, 0x8, RZ ;  /* 0x0500000017127989 */ /* 0x000e2200000e00ff */
[C---:B------:R-:W-:Y:S02]  /*27d0*/  FFMA.FTZ R11, R20.reuse, R11, R16 ;  /* 0x0000000b140b7223 */ /* 0x040fe40000010010 */
[----:B------:R-:W-:Y:S01]  /*27e0*/  @P0 FFMA.FTZ R20, R20, R9, -R8 ;  /* 0x0000000914140223 */ /* 0x000fe20000010808 */
[----:B------:R-:W1:Y:S02]  /*27f0*/  SHFL.UP PT, R17, R22, 0x8, RZ ;  /* 0x0500000016117989 */ /* 0x000e6400000e00ff */
[----:B------:R-:W-:-:S02]  /*2800*/  FSEL R11, R10, R11, !P0 ;  /* 0x0000000b0a0b7208 */ /* 0x000fc40004000000 */
[----:B------:R-:W5:Y:S04]  /*2810*/  SHFL.UP PT, R8, R20, 0x8, RZ ;  /* 0x0500000014087989 */ /* 0x000f6800000e00ff */
[----:B------:R-:W2:Y:S01]  /*2820*/  SHFL.UP PT, R9, R11, 0x8, RZ ;  /* 0x050000000b097989 */ /* 0x000ea200000e00ff */
[CC--:B0-----:R-:W-:Y:S02]  /*2830*/  FMUL.FTZ R10, R11.reuse, R18.reuse ;  /* 0x000000120b0a7220 */ /* 0x0c1fe40000410000 */
[-C--:B-1----:R-:W-:Y:S02]  /*2840*/  FMUL.FTZ R19, R11, R17.reuse ;  /* 0x000000110b137220 */ /* 0x082fe40000410000 */
[C---:B------:R-:W-:Y:S02]  /*2850*/  FFMA.FTZ R17, R20.reuse, R17, -R10 ;  /* 0x0000001114117223 */ /* 0x040fe4000001080a */
[----:B------:R-:W-:-:S02]  /*2860*/  FFMA.FTZ R18, R20, R18, R19 ;  /* 0x0000001214127223 */ /* 0x000fc40000010013 */
[-C--:B-----5:R-:W-:Y:S02]  /*2870*/  FMUL.FTZ R10, R11, R8.reuse ;  /* 0x000000080b0a7220 */ /* 0x0a0fe40000410000 */
[----:B------:R-:W-:Y:S02]  /*2880*/  @P1 FADD.FTZ R23, R23, R18 ;  /* 0x0000001217171221 */ /* 0x000fe40000010000 */
[-C--:B--2---:R-:W-:Y:S02]  /*2890*/  FFMA.FTZ R10, R20, R9.reuse, R10 ;  /* 0x00000009140a7223 */ /* 0x084fe4000001000a */
[C---:B------:R-:W-:Y:S01]  /*28a0*/  FMUL.FTZ R9, R11.reuse, R9 ;  /* 0x000000090b097220 */ /* 0x040fe20000410000 */
        /* <DEDUP_REMOVED lines=8> */
[----:B------:R-:W5:Y:S01]  /*2930*/  SHFL.UP PT, R11, R10, 0x10, RZ ;  /* 0x060000000a0b7989 */ /* 0x000f6200000e00ff */
[----:B------:R-:W-:Y:S01]  /*2940*/  MOV R17, RZ ;  /* 0x000000ff00117202 */ /* 0x000fe20000000f00 */
[----:B------:R-:W-:Y:S01]  /*2950*/  CS2R R18, SRZ ;  /* 0x0000000000127805 */ /* 0x000fe2000001ff00 */
[----:B------:R-:W-:-:S07]  /*2960*/  MOV R16, 0x3f800000 ;  /* 0x3f80000000107802 */ /* 0x000fce0000000f00 */
[----:B------:R-:W3:Y:S01]  /*2970*/  @!P0 LDS.128 R16, [R62.X16+0x460] ;  /* 0x000460003e108984 */ /* 0x000ee2000000cc00 */
[----:B0-----:R-:W-:Y:S01]  /*2980*/  FMUL.FTZ R8, R10, R25 ;  /* 0x000000190a087220 */ /* 0x001fe20000410000 */
[C---:B------:R-:W-:Y:S02]  /*2990*/  ISETP.GE.AND P0, PT, R64.reuse, 0x10, PT ;  /* 0x000000104000780c */ /* 0x040fe40003f06270 */
[----:B------:R-:W-:Y:S01]  /*29a0*/  ISETP.NE.AND P1, PT, R64, 0x1f, PT ;  /* 0x0000001f4000780c */ /* 0x000fe20003f25270 */
[-C--:B-1----:R-:W-:Y:S02]  /*29b0*/  FFMA.FTZ R83, R20, R21.reuse, -R8 ;  /* 0x0000001514537223 */ /* 0x082fe40000010808 */
[C---:B------:R-:W-:Y:S02]  /*29c0*/  FMUL.FTZ R24, R10.reuse, R21 ;  /* 0x000000150a187220 */ /* 0x040fe40000410000 */
[----:B--2---:R-:W-:Y:S02]  /*29d0*/  FMUL.FTZ R21, R10, R9 ;  /* 0x000000090a157220 */ /* 0x004fe40000410000 */
[----:B------:R-:W-:-:S02]  /*29e0*/  FFMA.FTZ R24, R20, R25, R24 ;  /* 0x0000001914187223 */ /* 0x000fc40000010018 */
[-C--:B-----5:R-:W-:Y:S02]  /*29f0*/  FFMA.FTZ R21, R20, R11.reuse, R21 ;  /* 0x0000000b14157223 */ /* 0x0a0fe40000010015 */
        /* <DEDUP_REMOVED lines=9> */
[----:B---3--:R-:W-:Y:S04]  /*2a90*/  @!P2 STS.128 [0x440], R16 ;  /* 0x00044010ff00a388 */ /* 0x008fe80000000c00 */
[----:B------:R-:W-:Y:S04]  /*2aa0*/  LDS.128 R8, [0x420] ;  /* 0x00042000ff087984 */ /* 0x000fe80000000c00 */
[----:B------:R-:W-:Y:S06]  /*2ab0*/  BAR.SYNC.DEFER_BLOCKING 0x0 ;  /* 0x0000000000007b1d */ /* 0x000fec0000010000 */
[----:B------:R-:W0:Y:S04]  /*2ac0*/  SHFL.UP PT, R84, R21, 0x1, RZ ;  /* 0x0420000015547989 */ /* 0x000e2800000e00ff */
[----:B------:R-:W-:Y:S04]  /*2ad0*/  @P3 LDS.64 R24, [0x448] ;  /* 0x00044800ff183984 */ /* 0x000fe80000000a00 */
[----:B------:R-:W1:Y:S04]  /*2ae0*/  SHFL.UP PT, R83, R20, 0x1, RZ ;  /* 0x0420000014537989 */ /* 0x000e6800000e00ff */
[----:B------:R2:W3:Y:S04]  /*2af0*/  SHFL.UP PT, R82, R23, 0x1, RZ ;  /* 0x0420000017527989 */ /* 0x0004e800000e00ff */
        /* <DEDUP_REMOVED lines=17> */
[----:B---3--:R-:W-:Y:S01]  /*2c10*/  @!P2 MOV R82, R19 ;  /* 0x000000130052a202 */ /* 0x008fe20000000f00 */
[-C--:B------:R-:W-:Y:S02]  /*2c20*/  @P3 FMUL.FTZ R86, R24, R84.reuse ;  /* 0x0000005418563220 */ /* 0x080fe40000410000 */
[C---:B------:R-:W-:Y:S01]  /*2c30*/  @P3 FMUL.FTZ R84, R25.reuse, R84 ;  /* 0x0000005419543220 */ /* 0x040fe20000410000 */
[----:B------:R-:W-:Y:S01]  /*2c40*/  @!P2 MOV R80, R18 ;  /* 0x000000120050a202 */ /* 0x000fe20000000f00 */
[----:B------:R-:W-:-:S02]  /*2c50*/  @P3 FFMA.FTZ R25, R25, R83, R86 ;  /* 0x0000005319193223 */ /* 0x000fc40000010056 */
[----:B------:R-:W-:Y:S02]  /*2c60*/  @P3 FFMA.FTZ R83, R24, R83, -R84 ;  /* 0x0000005318533223 */ /* 0x000fe40000010854 */
[----:B------:R-:W-:Y:S02]  /*2c70*/  @P3 FADD.FTZ R82, R82, R25 ;  /* 0x0000001952523221 */ /* 0x000fe40000010000 */
[----:B------:R-:W-:Y:S02]  /*2c80*/  @P3 FADD.FTZ R80, R80, R83 ;  /* 0x0000005350503221 */ /* 0x000fe40000010000 */
[----:B------:R-:W-:Y:S02]  /*2c90*/  FMUL.FTZ R25, R23, R3 ;  /* 0x0000000317197220 */ /* 0x000fe40000410000 */
[----:B------:R-:W-:Y:S02]  /*2ca0*/  FMUL.FTZ R24, R81, R82 ;  /* 0x0000005251187220 */ /* 0x000fe40000410000 */
[----:B------:R-:W-:-:S02]  /*2cb0*/  FFMA.FTZ R5, R4, R2, -R5 ;  /* 0x0000000204057223 */ /* 0x000fc40000010805 */
[----:B------:R-:W-:Y:S02]  /*2cc0*/  FMUL.FTZ R81, R81, R80 ;  /* 0x0000005051517220 */ /* 0x000fe40000410000 */
[-C--:B------:R-:W-:Y:S02]  /*2cd0*/  FFMA.FTZ R4, R4, R3.reuse, R85 ;  /* 0x0000000304047223 */ /* 0x080fe40000010055 */
[----:B------:R-:W-:Y:S02]  /*2ce0*/  FMUL.FTZ R85, R21, R3 ;  /* 0x0000000315557220 */ /* 0x000fe40000410000 */
[-C--:B------:R-:W-:Y:S02]  /*2cf0*/  FMUL.FTZ R83, R23, R2.reuse ;  /* 0x0000000217537220 */ /* 0x080fe40000410000 */
[----:B------:R-:W-:Y:S02]  /*2d00*/  FFMA.FTZ R23, R22, R2, -R25 ;  /* 0x0000000216177223 */ /* 0x000fe40000010819 */
[----:B------:R-:W-:-:S02]  /*2d10*/  FFMA.FTZ R25, R79, R82, R81 ;  /* 0x000000524f197223 */ /* 0x000fc40000010051 */
[----:B------:R-:W-:Y:S02]  /*2d20*/  FMUL.FTZ R86, R21, R2 ;  /* 0x0000000215567220 */ /* 0x000fe40000410000 */
[----:B------:R-:W-:Y:S01]  /*2d30*/  FFMA.FTZ R84, R79, R80, -R24 ;  /* 0x000000504f547223 */ /* 0x000fe20000010818 */
[--C-:B----4-:R-:W-:Y:S01]  /*2d40*/  PRMT R24, RZ, 0x5410, R12.reuse ;  /* 0x00005410ff187816 */ /* 0x110fe2000000000c */
[----:B------:R-:W-:Y:S01]  /*2d50*/  FFMA.FTZ R21, R20, R2, -R85 ;  /* 0x0000000214157223 */ /* 0x000fe20000010855 */
        /* <DEDUP_REMOVED lines=8> */
[C---:B------:R-:W-:Y:S01]  /*2de0*/  FMUL.FTZ R14, R72.reuse, R25 ;  /* 0x00000019480e7220 */ /* 0x040fe20000410000 */
[--C-:B------:R-:W-:Y:S01]  /*2df0*/  PRMT R81, RZ, 0x5410, R15.reuse ;  /* 0x00005410ff517816 */ /* 0x100fe2000000000f */
[----:B------:R-:W-:Y:S01]  /*2e00*/  FMUL.FTZ R72, R72, R13 ;  /* 0x0000000d48487220 */ /* 0x000fe20000410000 */
[----:B------:R-:W-:Y:S01]  /*2e10*/  PRMT R82, RZ, 0x7610, R15 ;  /* 0x00007610ff527816 */ /* 0x000fe2000000000f */
[----:B------:R-:W-:-:S02]  /*2e20*/  FMUL.FTZ R15, R85, R3 ;  /* 0x00000003550f7220 */ /* 0x000fc40000410000 */
[-C--:B------:R-:W-:Y:S02]  /*2e30*/  FMUL.FTZ R84, R85, R2.reuse ;  /* 0x0000000255547220 */ /* 0x080fe40000410000 */
[C---:B------:R-:W-:Y:S02]  /*2e40*/  FFMA.FTZ R14, R74.reuse, R13, -R14 ;  /* 0x0000000d4a0e7223 */ /* 0x040fe4000001080e */
[----:B------:R-:W-:Y:S02]  /*2e50*/  FFMA.FTZ R74, R74, R25, R72 ;  /* 0x000000194a4a7223 */ /* 0x000fe40000010048 */
[C---:B------:R-:W-:Y:S02]  /*2e60*/  FFMA.FTZ R72, R24.reuse, R2, -R15 ;  /* 0x0000000218487223 */ /* 0x040fe4000001080f */
[----:B------:R-:W-:Y:S02]  /*2e70*/  FFMA.FTZ R15, R24, R3, R84 ;  /* 0x00000003180f7223 */ /* 0x000fe40000010054 */
[----:B------:R-:W-:-:S02]  /*2e80*/  FADD.FTZ R24, RZ, R74 ;  /* 0x0000004aff187221 */ /* 0x000fc40000010000 */
[-C--:B------:R-:W-:Y:S02]  /*2e90*/  FMUL.FTZ R84, R12, R3.reuse ;  /* 0x000000030c547220 */ /* 0x080fe40000410000 */
[----:B------:R-:W-:Y:S02]  /*2ea0*/  FADD.FTZ R14, R59, R14 ;  /* 0x0000000e3b0e7221 */ /* 0x000fe40000010000 */
[----:B------:R-:W-:Y:S02]  /*2eb0*/  FFMA.FTZ R20, R20, R3, R86 ;  /* 0x0000000314147223 */ /* 0x000fe40000010056 */
[----:B------:R-:W-:Y:S02]  /*2ec0*/  FMUL.FTZ R74, R73, R24 ;  /* 0x00000018494a7220 */ /* 0x000fe40000410000 */
[-C--:B------:R-:W-:Y:S02]  /*2ed0*/  FMUL.FTZ R86, R12, R2.reuse ;  /* 0x000000020c567220 */ /* 0x080fe40000410000 */
[----:B------:R-:W-:-:S02]  /*2ee0*/  FFMA.FTZ R12, R79, R2, -R84 ;  /* 0x000000024f0c7223 */ /* 0x000fc40000010854 */
[-C--:B------:R-:W-:Y:S02]  /*2ef0*/  FMUL.FTZ R84, R73, R14.reuse ;  /* 0x0000000e49547220 */ /* 0x080fe40000410000 */
[C---:B------:R-:W-:Y:S02]  /*2f00*/  FFMA.FTZ R74, R71.reuse, R14, -R74 ;  /* 0x0000000e474a7223 */ /* 0x040fe4000001084a */
[----:B------:R-:W-:Y:S02]  /*2f10*/  FFMA.FTZ R71, R71, R24, R84 ;  /* 0x0000001847477223 */ /* 0x000fe40000010054 */
[-C--:B------:R-:W-:Y:S02]  /*2f20*/  FFMA.FTZ R73, R79, R3.reuse, R86 ;  /* 0x000000034f497223 */ /* 0x080fe40000010056 */
[----:B------:R-:W-:Y:S02]  /*2f30*/  FADD.FTZ R74, R57, R74 ;  /* 0x0000004a394a7221 */ /* 0x000fe40000010000 */
[----:B------:R-:W-:-:S02]  /*2f40*/  FMUL.FTZ R79, R83, R3 ;  /* 0x00000003534f7220 */ /* 0x000fc40000410000 */
[----:B------:R-:W-:Y:S02]  /*2f50*/  FMUL.FTZ R83, R83, R2 ;  /* 0x0000000253537220 */ /* 0x000fe40000410000 */
[----:B------:R-:W-:Y:S02]  /*2f60*/  FADD.FTZ R71, RZ, R71 ;  /* 0x00000047ff477221 */ /* 0x000fe40000010000 */
[C---:B------:R-:W-:Y:S02]  /*2f70*/  FMUL.FTZ R84, R75.reuse, R74 ;  /* 0x0000004a4b547220 */ /* 0x040fe40000410000 */
[C---:B------:R-:W-:Y:S02]  /*2f80*/  FFMA.FTZ R79, R80.reuse, R2, -R79 ;  /* 0x00000002504f7223 */ /* 0x040fe4000001084f */
[----:B------:R-:W-:Y:S02]  /*2f90*/  FFMA.FTZ R80, R80, R3, R83 ;  /* 0x0000000350507223 */ /* 0x000fe40000010053 */
[----:B------:R-:W-:-:S02]  /*2fa0*/  FMUL.FTZ R83, R75, R71 ;  /* 0x000000474b537220 */ /* 0x000fc40000410000 */
[----:B------:R-:W-:Y:S02]  /*2fb0*/  FMUL.FTZ R85, R82, R3 ;  /* 0x0000000352557220 */ /* 0x000fe40000410000 */
[C---:B------:R-:W-:Y:S02]  /*2fc0*/  FFMA.FTZ R84, R76.reuse, R71, R84 ;  /* 0x000000474c547223 */ /* 0x040fe40000010054 */
[----:B------:R-:W-:Y:S02]  /*2fd0*/  FFMA.FTZ R76, R76, R74, -R83 ;  /* 0x0000004a4c4c7223 */ /* 0x000fe40000010853 */
[-C--:B------:R-:W-:Y:S02]  /*2fe0*/  FFMA.FTZ R75, R81, R2.reuse, -R85 ;  /* 0x00000002514b7223 */ /* 0x080fe40000010855 */
[----:B------:R-:W-:Y:S01]  /*2ff0*/  FADD.FTZ R83, RZ, R84 ;  /* 0x00000054ff537221 */ /* 0x000fe20000010000 */
[----:B------:R-:W-:Y:S01]  /*3000*/  ISETP.NE.AND P0, PT, R32, RZ, PT ;  /* 0x000000ff2000720c */ /* 0x000fe20003f05270 */
[----:B------:R-:W-:-:S02]  /*3010*/  FMUL.FTZ R82, R82, R2 ;  /* 0x0000000252527220 */ /* 0x000fc40000410000 */
[----:B------:R-:W-:Y:S02]  /*3020*/  FMUL.FTZ R85, R9, R19 ;  /* 0x0000001309557220 */ /* 0x000fe40000410000 */
[----:B------:R-:W-:Y:S02]  /*3030*/  FADD.FTZ R76, R55, R76 ;  /* 0x0000004c374c7221 */ /* 0x000fe40000010000 */
[----:B------:R-:W-:Y:S02]  /*3040*/  FMUL.FTZ R2, R78, R83 ;  /* 0x000000534e027220 */ /* 0x000fe40000410000 */
[----:B------:R-:W-:Y:S02]  /*3050*/  FFMA.FTZ R81, R81, R3, R82 ;  /* 0x0000000351517223 */ /* 0x000fe40000010052 */
[-C--:B------:R-:W-:Y:S02]  /*3060*/  FFMA.FTZ R85, R8, R18.reuse, -R85 ;  /* 0x0000001208557223 */ /* 0x080fe40000010855 */
[----:B------:R-:W-:-:S02]  /*3070*/  FMUL.FTZ R18, R9, R18 ;  /* 0x0000001209127220 */ /* 0x000fc40000410000 */
[CC--:B------:R-:W-:Y:S02]  /*3080*/  FMUL.FTZ R3, R9.reuse, R17.reuse ;  /* 0x0000001109037220 */ /* 0x0c0fe40000410000 */
[----:B------:R-:W-:Y:S02]  /*3090*/  FMUL.FTZ R9, R9, R16 ;  /* 0x0000001009097220 */ /* 0x000fe40000410000 */
[-C--:B------:R-:W-:Y:S02]  /*30a0*/  FFMA.FTZ R2, R77, R76.reuse, -R2 ;  /* 0x0000004c4d027223 */ /* 0x080fe40000010802 */
[----:B------:R-:W-:Y:S02]  /*30b0*/  FMUL.FTZ R78, R78, R76 ;  /* 0x0000004c4e4e7220 */ /* 0x000fe40000410000 */
[----:B------:R-:W-:Y:S02]  /*30c0*/  FFMA.FTZ R17, R8, R17, R9 ;  /* 0x0000001108117223 */ /* 0x000fe40000010009 */
[----:B------:R-:W-:Y:S01]  /*30d0*/  FADD.FTZ R9, R53, R2 ;  /* 0x0000000235097221 */ /* 0x000fe20000010000 */
[----:B------:R-:W-:Y:S01]  /*30e0*/  BSSY B0, `(.L_x_2322) ;  /* 0x0000018000007945 */ /* 0x000fe20003800000 */
[----:B------:R-:W-:-:S02]  /*30f0*/  FFMA.FTZ R78, R77, R83, R78 ;  /* 0x000000534d4e7223 */ /* 0x000fc4000001004e */
[C---:B------:R-:W-:Y:S02]  /*3100*/  FFMA.FTZ R2, R8.reuse, R19, R18 ;  /* 0x0000001308027223 */ /* 0x040fe40000010012 */
[----:B------:R-:W-:Y:S02]  /*3110*/  FFMA.FTZ R16, R8, R16, -R3 ;  /* 0x0000001008107223 */ /* 0x000fe40000010803 */
        /* <DEDUP_REMOVED lines=20> */
.L_x_2323:
[----:B------:R-:W-:Y:S05]  /*3260*/  BSYNC B0 ;  /* 0x0000000000007941 */ /* 0x000fea0003800000 */
.L_x_2322:
        /* <DEDUP_REMOVED lines=45> */
.L_x_2321:
        /* <DEDUP_REMOVED lines=10> */
[C---:B------:R-:W-:Y:S01]  /*35e0*/  IMAD R8, R36.reuse, c[0x0][0x208], RZ ;  /* 0x0000820024087a24 */ /* 0x040fe200078e02ff */
[----:B------:R-:W-:Y:S01]  /*35f0*/  IADD3 R7, R7, R11, RZ ;  /* 0x0000000b07077210 */ /* 0x000fe20007ffe0ff */
[----:B------:R-:W-:Y:S02]  /*3600*/  IMAD R10, R36, c[0x0][0x1f8], RZ ;  /* 0x00007e00240a7a24 */ /* 0x000fe400078e02ff */
[C---:B------:R-:W-:Y:S02]  /*3610*/  IMAD R9, R37.reuse, c[0x0][0x20c], R8 ;  /* 0x0000830025097a24 */ /* 0x040fe400078e0208 */
[----:B------:R-:W-:-:S04]  /*3620*/  IMAD.WIDE.U32 R4, R37, c[0x0][0x208], R4 ;  /* 0x0000820025047a25 */ /* 0x000fc800078e0004 */
[----:B------:R-:W-:Y:S01]  /*3630*/  IMAD R11, R37, c[0x0][0x1fc], R10 ;  /* 0x00007f00250b7a24 */ /* 0x000fe200078e020a */
        /* <DEDUP_REMOVED lines=21> */
[----:B------:R-:W-:Y:S02]  /*3790*/  IADD3 R28, P3, R28, 0x200, RZ ;  /* 0x000002001c1c7810 */ /* 0x000fe40007f7e0ff */
[----:B------:R-:W-:Y:S02]  /*37a0*/  IADD3.X R0, RZ, R0, RZ, P1, !PT ;  /* 0x00000000ff007210 */ /* 0x000fe40000ffe4ff */
[----:B------:R-:W-:Y:S02]  /*37b0*/  IADD3.X R29, RZ, R29, RZ, P2, !PT ;  /* 0x0000001dff1d7210 */ /* 0x000fe400017fe4ff */
[----:B------:R-:W-:-:S02]  /*37c0*/  IADD3.X R27, RZ, R27, RZ, P3, !PT ;  /* 0x0000001bff1b7210 */ /* 0x000fc40001ffe4ff */
[--C-:B0-----:R-:W-:Y:S02]  /*37d0*/  PRMT R4, RZ, 0x5410, R8.reuse ;  /* 0x00005410ff047816 */ /* 0x101fe40000000008 */
[--C-:B------:R-:W-:Y:S02]  /*37e0*/  PRMT R6, RZ, 0x5410, R9.reuse ;  /* 0x00005410ff067816 */ /* 0x100fe40000000009 */
[----:B------:R-:W-:Y:S01]  /*37f0*/  PRMT R9, RZ, 0x7610, R9 ;  /* 0x00007610ff097816 */ /* 0x000fe20000000009 */
[----:B------:R-:W-:Y:S01]  /*3800*/  FMUL.FTZ R14, R4, -1.4426950216293334961 ;  /* 0xbfb8aa3b040e7820 */ /* 0x000fe20000410000 */
[----:B------:R-:W-:Y:S01]  /*3810*/  PRMT R8, RZ, 0x7610, R8 ;  /* 0x00007610ff087816 */ /* 0x000fe20000000008 */
[----:B------:R-:W-:Y:S01]  /*3820*/  FMUL.FTZ R16, R6, -1.4426950216293334961 ;  /* 0xbfb8aa3b06107820 */ /* 0x000fe20000410000 */
[--C-:B------:R-:W-:Y:S01]  /*3830*/  PRMT R12, RZ, 0x5410, R10.reuse ;  /* 0x00005410ff0c7816 */ /* 0x100fe2000000000a */
[----:B------:R-:W-:Y:S01]  /*3840*/  FMUL.FTZ R5, R9, -1.4426950216293334961 ;  /* 0xbfb8aa3b09057820 */ /* 0x000fe20000410000 */
[--C-:B------:R-:W-:Y:S01]  /*3850*/  PRMT R17, RZ, 0x5410, R11.reuse ;  /* 0x00005410ff117816 */ /* 0x100fe2000000000b */
[----:B------:R-:W0:Y:S01]  /*3860*/  MUFU.EX2 R14, R14 ;  /* 0x0000000e000e7308 */ /* 0x000e220000000800 */
[----:B------:R-:W-:Y:S01]  /*3870*/  PRMT R11, RZ, 0x7610, R11 ;  /* 0x00007610ff0b7816 */ /* 0x000fe2000000000b */
[----:B------:R-:W-:Y:S01]  /*3880*/  FMUL.FTZ R15, R8, -1.4426950216293334961 ;  /* 0xbfb8aa3b080f7820 */ /* 0x000fe20000410000 */
[----:B------:R-:W-:Y:S01]  /*3890*/  PRMT R10, RZ, 0x7610, R10 ;  /* 0x00007610ff0a7816 */ /* 0x000fe2000000000a */
[----:B------:R-:W-:-:S02]  /*38a0*/  FMUL.FTZ R7, R12, -1.4426950216293334961 ;  /* 0xbfb8aa3b0c077820 */ /* 0x000fc40000410000 */
[----:B------:R-:W-:Y:S02]  /*38b0*/  FMUL.FTZ R19, R11, -1.4426950216293334961 ;  /* 0xbfb8aa3b0b137820 */ /* 0x000fe40000410000 */
[----:B------:R-:W2:Y:S01]  /*38c0*/  MUFU.EX2 R16, R16 ;  /* 0x0000001000107308 */ /* 0x000ea20000000800 */
[----:B------:R-:W-:Y:S02]  /*38d0*/  FMUL.FTZ R13, R10, -1.4426950216293334961 ;  /* 0xbfb8aa3b0a0d7820 */ /* 0x000fe40000410000 */
[----:B------:R-:W-:-:S05]  /*38e0*/  FMUL.FTZ R18, R17, -1.4426950216293334961 ;  /* 0xbfb8aa3b11127820 */ /* 0x000fca0000410000 */
        /* <DEDUP_REMOVED lines=12> */
[----:B------:R3:W4:Y:S01]  /*39b0*/  MUFU.RCP R21, R14 ;  /* 0x0000000e00157308 */ /* 0x0007220000001000 */
[----:B0-----:R-:W-:-:S07]  /*39c0*/  FADD.FTZ R13, R13, 1 ;  /* 0x3f8000000d0d7421 */ /* 0x001fce0000010000 */
[----:B------:R0:W5:Y:S01]  /*39d0*/  MUFU.RCP R23, R16 ;  /* 0x0000001000177308 */ /* 0x0001620000001000 */
[----:B---3--:R-:W-:Y:S02]  /*39e0*/  IMAD R14, R65, c[0x0][0x210], RZ ;  /* 0x00008400410e7a24 */ /* 0x008fe400078e02ff */
[----:B--2---:R-:W-:Y:S02]  /*39f0*/  FADD.FTZ R18, R18, 1 ;  /* 0x3f80000012127421 */ /* 0x004fe40000010000 */
[----:B------:R-:W-:-:S03]  /*3a00*/  IMAD R47, R33, c[0x0][0x214], R14 ;  /* 0x00008500212f7a24 */ /* 0x000fc600078e020e */
[----:B------:R4:W2:Y:S01]  /*3a10*/  MUFU.RCP R20, R5 ;  /* 0x0000000500147308 */ /* 0x0008a20000001000 */
[----:B0-----:R-:W-:Y:S01]  /*3a20*/  IMAD R16, R36, c[0x0][0x218], RZ ;  /* 0x0000860024107a24 */ /* 0x001fe200078e02ff */
[----:B------:R-:W-:-:S05]  /*3a30*/  IADD3 R3, R3, R47, RZ ;  /* 0x0000002f03037210 */ /* 0x000fca0007ffe0ff */
[----:B------:R-:W-:Y:S01]  /*3a40*/  IMAD.WIDE.U32 R2, R37, c[0x0][0x218], R2 ;  /* 0x0000860025027a25 */ /* 0x000fe200078e0002 */
[----:B------:R5:W0:Y:S03]  /*3a50*/  MUFU.RCP R25, R7 ;  /* 0x0000000700197308 */ /* 0x000a260000001000 */
[----:B----4-:R-:W-:-:S04]  /*3a60*/  FMUL.FTZ R5, R4, R21 ;  /* 0x0000001504057220 */ /* 0x010fc80000410000 */
[----:B------:R-:W-:Y:S01]  /*3a70*/  FMUL.FTZ R4, R5, R38 ;  /* 0x0000002605047220 */ /* 0x000fe20000410000 */
[----:B------:R-:W3:Y:S01]  /*3a80*/  MUFU.RCP R14, R19 ;  /* 0x00000013000e7308 */ /* 0x000ee20000001000 */
[----:B-----5:R-:W-:Y:S02]  /*3a90*/  FMUL.FTZ R7, R6, R23 ;  /* 0x0000001706077220 */ /* 0x020fe40000410000 */
[----:B--2---:R-:W-:Y:S02]  /*3aa0*/  FMUL.FTZ R6, R9, R20 ;  /* 0x0000001409067220 */ /* 0x004fe40000410000 */
[----:B------:R-:W-:Y:S02]  /*3ab0*/  FMUL.FTZ R5, R7, R40 ;  /* 0x0000002807057220 */ /* 0x000fe40000410000 */
[----:B------:R-:W-:Y:S01]  /*3ac0*/  FMUL.FTZ R6, R6, R41 ;  /* 0x0000002906067220 */ /* 0x000fe20000410000 */
[----:B------:R-:W2:Y:S01]  /*3ad0*/  MUFU.RCP R15, R15 ;  /* 0x0000000f000f7308 */ /* 0x000ea20000001000 */
[----:B0-----:R-:W-:-:S03]  /*3ae0*/  FMUL.FTZ R9, R12, R25 ;  /* 0x000000190c097220 */ /* 0x001fc60000410000 */
[----:B------:R-:W-:Y:S01]  /*3af0*/  F2FP.BF16.PACK_AB R5, R6, R5 ;  /* 0x000000050605723e */ /* 0x000fe200000010ff */
[----:B------:R-:W-:-:S03]  /*3b00*/  FMUL.FTZ R42, R9, R42 ;  /* 0x0000002a092a7220 */ /* 0x000fc60000410000 */
[----:B------:R-:W0:Y:S01]  /*3b10*/  MUFU.RCP R13, R13 ;  /* 0x0000000d000d7308 */ /* 0x000e220000001000 */
[----:B---3--:R-:W-:Y:S02]  /*3b20*/  FMUL.FTZ R12, R11, R14 ;  /* 0x0000000e0b0c7220 */ /* 0x008fe40000410000 */
[----:B------:R-:W-:Y:S02]  /*3b30*/  IMAD R11, R37, c[0x0][0x21c], R16 ;  /* 0x00008700250b7a24 */ /* 0x000fe400078e0210 */
[----:B------:R-:W-:-:S03]  /*3b40*/  FMUL.FTZ R12, R12, R45 ;  /* 0x0000002d0c0c7220 */ /* 0x000fc60000410000 */
[----:B------:R-:W3:Y:S01]  /*3b50*/  MUFU.RCP R18, R18 ;  /* 0x0000001200127308 */ /* 0x000ee20000001000 */
[----:B--2---:R-:W-:Y:S01]  /*3b60*/  FMUL.FTZ R8, R8, R15 ;  /* 0x0000000f08087220 */ /* 0x004fe20000410000 */
[----:B------:R-:W-:-:S03]  /*3b70*/  IADD3 R3, R3, R11, RZ ;  /* 0x0000000b03037210 */ /* 0x000fc60007ffe0ff */
[----:B------:R-:W-:Y:S01]  /*3b80*/  FMUL.FTZ R39, R8, R39 ;  /* 0x0000002708277220 */ /* 0x000fe20000410000 */
[----:B------:R-:W-:Y:S01]  /*3b90*/  LEA R8, P0, R2, c[0x0][0x270], 0x1 ;  /* 0x00009c0002087a11 */ /* 0x000fe200078008ff */
[----:B0-----:R-:W-:-:S03]  /*3ba0*/  FMUL.FTZ R10, R10, R13 ;  /* 0x0000000d0a0a7220 */ /* 0x001fc60000410000 */
[----:B------:R-:W-:Y:S01]  /*3bb0*/  LEA.HI.X R9, R2, c[0x0][0x274], R3, 0x1, P0 ;  /* 0x00009d0002097a11 */ /* 0x000fe200000f0c03 */
[----:B------:R-:W-:Y:S01]  /*3bc0*/  FMUL.FTZ R43, R10, R43 ;  /* 0x0000002b0a2b7220 */ /* 0x000fe20000410000 */
[----:B------:R-:W-:-:S03]  /*3bd0*/  F2FP.BF16.PACK_AB R4, R39, R4 ;  /* 0x000000042704723e */ /* 0x000fc600000010ff */
[----:B------:R-:W-:Y:S01]  /*3be0*/  IMAD.WIDE R2, R32, 0x10, R8 ;  /* 0x0000001020027825 */ /* 0x000fe200078e0208 */
[----:B------:R-:W-:Y:S02]  /*3bf0*/  ISETP.GE.AND P0, PT, R31, c[0x0][0x174], PT ;  /* 0x00005d001f007a0c */ /* 0x000fe40003f06270 */
[----:B------:R-:W-:Y:S01]  /*3c00*/  F2FP.BF16.PACK_AB R6, R43, R42 ;  /* 0x0000002a2b06723e */ /* 0x000fe200000010ff */
[----:B---3--:R-:W-:-:S04]  /*3c10*/  FMUL.FTZ R17, R17, R18 ;  /* 0x0000001211117220 */ /* 0x008fc80000410000 */
[----:B------:R-:W-:-:S05]  /*3c20*/  FMUL.FTZ R7, R17, R44 ;  /* 0x0000002c11077220 */ /* 0x000fca0000410000 */
[----:B------:R-:W-:-:S05]  /*3c30*/  F2FP.BF16.PACK_AB R7, R12, R7 ;  /* 0x000000070c07723e */ /* 0x000fca00000010ff */
[----:B------:R0:W-:Y:S01]  /*3c40*/  STG.E.128 [R2.64], R4 ;  /* 0x0000000402007986 */ /* 0x0001e2000c101d04 */
[----:B------:R-:W-:Y:S01]  /*3c50*/  @P0 CALL.REL.NOINC `(.L_x_2325) ;  /* 0x0000001000000944 */ /* 0x000fe20003c00000 */
[----:B------:R-:W-:Y:S05]  /*3c60*/  BRA `(.L_x_2326) ;  /* 0xffffc88000007947 */ /* 0x000fea000383ffff */
.L_x_2325:
[----:B------:R-:W-:Y:S05]  /*3c70*/  EXIT ;  /* 0x000000000000794d */ /* 0x000fea0003800000 */
.L_x_2327:
        /* <DEDUP_REMOVED lines=16> */
.L_x_5379:


//--------------------- .text._Z25selective_scan_fwd_kernelI32Selective_Scan_fwd_kernel_traitsILi32ELi8ELi1ELb1ELb1ELb0ELb0EN3c108BFloat16ENS1_7complexIfEEEEv13SSMParamsBase --------------------------
	.section	.text._Z25selective_scan_fwd_kernelI32Selective_Scan_fwd_kernel_traitsILi32ELi8ELi1ELb1ELb1ELb0ELb0EN3c108BFloat16ENS1_7complexIfEEEEv13SSMParamsBase,"ax",@progbits
	.sectioninfo	@"SHI_REGISTERS=96"
	.align	128
        .global         _Z25selective_scan_fwd_kernelI32Selective_Scan_fwd_kernel_traitsILi32ELi8ELi1ELb1ELb1ELb0ELb0EN3c108BFloat16ENS1_7complexIfEEEEv13SSMParamsBase
        .type           _Z25selective_scan_fwd_kernelI32Selective_Scan_fwd_kernel_traitsILi32ELi8ELi1ELb1ELb1ELb0ELb0EN3c108BFloat16ENS1_7complexIfEEEEv13SSMParamsBase,@function
        .size           _Z25selective_scan_fwd_kernelI32Selective_Scan_fwd_kernel_traitsILi32ELi8ELi1ELb1ELb1ELb0ELb0EN3c108BFloat16ENS1_7complexIfEEEEv13SSMParamsBase,(.L_x_5380 - _Z25selective_scan_fwd_kernelI32Selective_Scan_fwd_kernel_traitsILi32ELi8ELi1ELb1ELb1ELb0ELb0EN3c108BFloat16ENS1_7complexIfEEEEv13SSMParamsBase)
        .other          _Z25selective_scan_fwd_kernelI32Selective_Scan_fwd_kernel_traitsILi32ELi8ELi1ELb1ELb1ELb0ELb0EN3c108BFloat16ENS1_7complexIfEEEEv13SSMParamsBase,@"STO_CUDA_ENTRY STV_DEFAULT"
_Z25selective_scan_fwd_kernelI32Selective_Scan_fwd_kernel_traitsILi32ELi8ELi1ELb1ELb1ELb0ELb0EN3c108BFloat16ENS1_7complexIfEEEEv13SSMParamsBase:
.text._Z25selective_scan_fwd_kernelI32Selective_Scan_fwd_kernel_traitsILi32ELi8ELi1ELb1ELb1ELb0ELb0EN3c108BFloat16ENS1_7complexIfEEEEv13SSMParamsBase:
        /* <DEDUP_REMOVED lines=25> */
[----:B------:R-:W-:-:S04]  /*0190*/  IMAD R11, R8, R9, RZ ;  /* 0x00000009080b7224 */ /* 0x000fc800078e02ff */
[----:B------:R-:W-:Y:S01]  /*01a0*/  IMAD.HI.U32 R7, R7, R11, R6 ;  /* 0x0000000b07077227 */ /* 0x000fe200078e0006 */
[----:B0-----:R-:W-:-:S04]  /*01b0*/  MOV R11, UR6 ;  /* 0x00000006000b7c02 */ /* 0x001fc80008000f00 */
[----:B------:R-:W-:Y:S01]  /*01c0*/  SHF.R.S32.HI R10, RZ, 0x1f, R11 ;  /* 0x0000001fff0a7819 */ /* 0x000fe2000001140b */
[----:B------:R-:W-:-:S04]  /*01d0*/  IMAD.HI.U32 R8, R7, R2, RZ ;  /* 0x0000000207087227 */ /* 0x000fc800078e00ff */
[----:B------:R-:W-:Y:S01]  /*01e0*/  IMAD R16, R10, c[0x0][0x1e0], RZ ;  /* 0x000078000a107a24 */ /* 0x000fe200078e02ff */
[----:B------:R-:W-:Y:S01]  /*01f0*/  IADD3 R0, -R8, RZ, RZ ;  /* 0x000000ff08007210 */ /* 0x000fe20007ffe1ff */
[----:B------:R-:W-:Y:S02]  /*0200*/  IMAD R18, R10, c[0x0][0x190], RZ ;  /* 0x000064000a127a24 */ /* 0x000fe400078e02ff */
[----:B------:R-:W-:Y:S01]  /*0210*/  IMAD R17, R11, c[0x0][0x1e4], R16 ;  /* 0x000079000b117a24 */ /* 0x000fe200078e0210 */
[----:B------:R-:W-:Y:S01]  /*0220*/  MOV R16, c[0x0][0x174] ;  /* 0x00005d0000107a02 */ /* 0x000fe20000000f00 */
[----:B------:R-:W-:Y:S02]  /*0230*/  IMAD R0, R9, R0, R2 ;  /* 0x0000000009007224 */ /* 0x000fe400078e0202 */
[----:B------:R-:W-:-:S03]  /*0240*/  IMAD.WIDE.U32 R2, R11, c[0x0][0x1d0], RZ ;  /* 0x000074000b027a25 */ /* 0x000fc600078e00ff */
[----:B------:R-:W-:Y:S01]  /*0250*/  ISETP.GT.U32.AND P1, PT, R9, R0, PT ;  /* 0x000000000900720c */ /* 0x000fe20003f24070 */
[----:B------:R-:W-:-:S04]  /*0260*/  IMAD.WIDE.U32 R6, R11, c[0x0][0x190], RZ ;  /* 0x000064000b067a25 */ /* 0x000fc800078e00ff */
[----:B----4-:R-:W-:-:S04]  /*0270*/  IMAD.WIDE.U32 R4, R11, c[0x0][0x1e0], RZ ;  /* 0x000078000b047a25 */ /* 0x010fc800078e00ff */
[----:B------:R-:W-:Y:S01]  /*0280*/  IMAD R19, R11, c[0x0][0x194], R18 ;  /* 0x000065000b137a24 */ /* 0x000fe200078e0212 */
[----:B------:R-:W-:-:S03]  /*0290*/  IADD3 R5, R5, R17, RZ ;  /* 0x0000001105057210 */ /* 0x000fc60007ffe0ff */
[-C--:B------:R-:W-:Y:S02]  /*02a0*/  @!P1 IADD3 R0, R0, -R9.reuse, RZ ;  /* 0x8000000900009210 */ /* 0x080fe40007ffe0ff */
[----:B------:R-:W-:Y:S01]  /*02b0*/  @!P1 IADD3 R8, R8, 0x1, RZ ;  /* 0x0000000108089810 */ /* 0x000fe20007ffe0ff */
[C---:B------:R-:W-:Y:S01]  /*02c0*/  IMAD.WIDE.U32 R4, R15.reuse, c[0x0][0x1e8], R4 ;  /* 0x00007a000f047a25 */ /* 0x040fe200078e0004 */
[----:B------:R-:W-:Y:S02]  /*02d0*/  ISETP.GE.U32.AND P0, PT, R0, R9, PT ;  /* 0x000000090000720c */ /* 0x000fe40003f06070 */
[----:B------:R-:W-:Y:S02]  /*02e0*/  LOP3.LUT R0, R15, c[0x0][0x178], RZ, 0x3c, !PT ;  /* 0x00005e000f007a12 */ /* 0x000fe400078e3cff */
[----:B------:R-:W-:Y:S02]  /*02f0*/  ISETP.NE.AND P1, PT, RZ, c[0x0][0x178], PT ;  /* 0x00005e00ff007a0c */ /* 0x000fe40003f25270 */
[----:B------:R-:W-:Y:S01]  /*0300*/  ISETP.GE.AND P2, PT, R0, RZ, PT ;  /* 0x000000ff0000720c */ /* 0x000fe20003f46270 */
[----:B------:R-:W-:Y:S01]  /*0310*/  IMAD R0, R10, c[0x0][0x1d0], RZ ;  /* 0x000074000a007a24 */ /* 0x000fe200078e02ff */
[----:B------:R-:W-:-:S03]  /*0320*/  IADD3 R7, R7, R19, RZ ;  /* 0x0000001307077210 */ /* 0x000fc60007ffe0ff */
        /* <DEDUP_REMOVED lines=27> */
[----:B------:R-:W-:Y:S02]  /*04e0*/  MOV R3, R2 ;  /* 0x0000000200037202 */ /* 0x000fe40000000f00 */
[----:B------:R-:W-:Y:S02]  /*04f0*/  MOV R4, R5 ;  /* 0x0000000500047202 */ /* 0x000fe40000000f00 */
[----:B------:R-:W-:Y:S02]  /*0500*/  MOV R2, R0 ;  /* 0x0000000000027202 */ /* 0x000fe40000000f00 */
[----:B------:R-:W-:Y:S02]  /*0510*/  MOV R7, RZ ;  /* 0x000000ff00077202 */ /* 0x000fe40000000f00 */
[----:B------:R-:W-:Y:S02]  /*0520*/  MOV R6, R18 ;  /* 0x0000001200067202 */ /* 0x000fe40000000f00 */
[----:B------:R-:W-:-:S02]  /*0530*/  MOV R5, R19 ;  /* 0x0000001300057202 */ /* 0x000fc40000000f00 */
[----:B01----:R-:W-:Y:S02]  /*0540*/  MOV R0, R16 ;  /* 0x0000001000007202 */ /* 0x003fe40000000f00 */
.L_x_2349:
[----:B------:R-:W-:Y:S01]  /*0550*/  BAR.SYNC.DEFER_BLOCKING 0x0 ;  /* 0x0000000000007b1d */ /* 0x000fe20000010000 */
[----:B0-----:R-:W-:Y:S02]  /*0560*/  MOV R16, R4 ;  /* 0x0000000400107202 */ /* 0x001fe40000000f00 */
[----:B------:R-:W-:-:S05]  /*0570*/  MOV R17, R3 ;  /* 0x0000000300117202 */ /* 0x000fca0000000f00 */
[----:B------:R-:W-:-:S06]  /*0580*/  IMAD.WIDE R24, R9, 0x10, R16 ;  /* 0x0000001009187825 */ /* 0x000fcc00078e0210 */
[----:B------:R-:W2:Y:S01]  /*0590*/  LDG.E.128 R24, [R24.64] ;  /* 0x0000000418187981 */ /* 0x000ea2000c1e1d00 */
[----:B------:R-:W-:Y:S02]  /*05a0*/  MOV R16, R6 ;  /* 0x0000000600107202 */ /* 0x000fe40000000f00 */
[----:B------:R-:W-:-:S05]  /*05b0*/  MOV R17, R5 ;  /* 0x0000000500117202 */ /* 0x000fca0000000f00 */
[----:B------:R-:W-:-:S06]  /*05c0*/  IMAD.WIDE R20, R9, 0x10, R16 ;  /* 0x0000001009147825 */ /* 0x000fcc00078e0210 */
[----:B-----5:R-:W5:Y:S01]  /*05d0*/  LDG.E.128 R20, [R20.64] ;  /* 0x0000000414147981 */ /* 0x020f62000c1e1d00 */
[----:B------:R-:W-:Y:S01]  /*05e0*/  ULDC.U8 UR6, c[0x0][0x17e] ;  /* 0x00005f8000067ab9 */ /* 0x000fe20000000000 */
[----:B------:R-:W-:Y:S01]  /*05f0*/  BSSY B0, `(.L_x_2328) ;  /* 0x0000039000007945 */ /* 0x000fe20003800000 */
[--C-:B--2---:R-:W-:Y:S02]  /*0600*/  PRMT R17, RZ, 0x5410, R24.reuse ;  /* 0x00005410ff117816 */ /* 0x104fe40000000018 */
[----:B------:R-:W-:Y:S02]  /*0610*/  PRMT R19, RZ, 0x7610, R24 ;  /* 0x00007610ff137816 */ /* 0x000fe40000000018 */
        /* <DEDUP_REMOVED lines=11> */
[--C-:B------:R-:W-:Y:S01]  /*06d0*/  PRMT R35, RZ, 0x5410, R27.reuse ;  /* 0x00005410ff237816 */ /* 0x100fe2000000001b */
[--C-:B------:R-:W-:Y:S01]  /*06e0*/  FADD.FTZ R33, R33, R12.reuse ;  /* 0x0000000c21217221 */ /* 0x100fe20000010000 */
[----:B------:R-:W-:Y:S02]  /*06f0*/  PRMT R27, RZ, 0x7610, R27 ;  /* 0x00007610ff1b7816 */ /* 0x000fe4000000001b */
[----:B------:R-:W-:Y:S01]  /*0700*/  FSETP.GTU.FTZ.AND P5, PT, R17, 20, PT ;  /* 0x41a000001100780b */ /* 0x000fe20003fbc000 */
[--C-:B------:R-:W-:Y:S01]  /*0710*/  FADD.FTZ R34, R35, R12.reuse ;  /* 0x0000000c23227221 */ /* 0x100fe20000010000 */
[----:B------:R-:W-:Y:S01]  /*0720*/  FSETP.GTU.FTZ.AND P1, PT, R18, 20, PT ;  /* 0x41a000001200780b */ /* 0x000fe20003f3c000 */
[----:B------:R-:W-:Y:S01]  /*0730*/  FADD.FTZ R35, R27, R12 ;  /* 0x0000000c1b237221 */ /* 0x000fe20000010000 */
[----:B------:R-:W-:Y:S02]  /*0740*/  FSETP.GTU.FTZ.AND P0, PT, R19, 20, PT ;  /* 0x41a000001300780b */ /* 0x000fe40003f1c000 */
[----:B------:R-:W-:-:S02]  /*0750*/  FSETP.GTU.FTZ.AND P6, PT, R32, 20, PT ;  /* 0x41a000002000780b */ /* 0x000fc40003fdc000 */
        /* <DEDUP_REMOVED lines=34> */
.L_x_2329:
[----:B------:R-:W-:Y:S05]  /*0980*/  BSYNC B0 ;  /* 0x0000000000007941 */ /* 0x000fea0003800000 */
.L_x_2328:
        /* <DEDUP_REMOVED lines=42> */
.L_x_2331:
[----:B------:R-:W-:Y:S05]  /*0c30*/  BSYNC B0 ;  /* 0x0000000000007941 */ /* 0x000fea0003800000 */
.L_x_2330:
        /* <DEDUP_REMOVED lines=33> */
.L_x_2333:
[----:B------:R-:W-:Y:S05]  /*0e50*/  BSYNC B0 ;  /* 0x0000000000007941 */ /* 0x000fea0003800000 */
.L_x_2332:
        /* <DEDUP_REMOVED lines=33> */
.L_x_2335:
[----:B------:R-:W-:Y:S05]  /*1070*/  BSYNC B0 ;  /* 0x0000000000007941 */ /* 0x000fea0003800000 */
.L_x_2334:
        /* <DEDUP_REMOVED lines=33> */
.L_x_2337:
[----:B------:R-:W-:Y:S05]  /*1290*/  BSYNC B0 ;  /* 0x0000000000007941 */ /* 0x000fea0003800000 */
.L_x_2336:
        /* <DEDUP_REMOVED lines=33> */
.L_x_2339:
[----:B------:R-:W-:Y:S05]  /*14b0*/  BSYNC B0 ;  /* 0x0000000000007941 */ /* 0x000fea0003800000 */
.L_x_2338:
        /* <DEDUP_REMOVED lines=33> */
.L_x_2341:
[----:B------:R-:W-:Y:S05]  /*16d0*/  BSYNC B0 ;  /* 0x0000000000007941 */ /* 0x000fea0003800000 */
.L_x_2340:
        /* <DEDUP_REMOVED lines=33> */
.L_x_2343:
[----:B------:R-:W-:Y:S05]  /*18f0*/  BSYNC B0 ;  /* 0x0000000000007941 */ /* 0x000fea0003800000 */
.L_x_2342:
[----:B------:R-:W-:Y:S01]  /*1900*/  BAR.SYNC.DEFER_BLOCKING 0x0 ;  /* 0x0000000000007b1d */ /* 0x000fe20000010000 */
[----:B------:R-:W-:Y:S02]  /*1910*/  ISETP.GE.AND P0, PT, R27, 0x1, PT ;  /* 0x000000011b00780c */ /* 0x000fe40003f06270 */
[----:B-----5:R-:W-:Y:S02]  /*1920*/  PRMT R44, RZ, 0x5410, R20 ;  /* 0x00005410ff2c7816 */ /* 0x020fe40000000014 */
[----:B------:R-:W-:Y:S02]  /*1930*/  PRMT R48, RZ, 0x5410, R22 ;  /* 0x00005410ff307816 */ /* 0x000fe40000000016 */
[----:B------:R-:W-:Y:S01]  /*1940*/  PRMT R20, RZ, 0x7610, R20 ;  /* 0x00007610ff147816 */ /* 0x000fe20000000014 */
[-C--:B------:R-:W-:Y:S01]  /*1950*/  FMUL.FTZ R36, R44, R13.reuse ;  /* 0x0000000d2c247220 */ /* 0x080fe20000410000 */
[--C-:B------:R-:W-:Y:S01]  /*1960*/  PRMT R46, RZ, 0x5410, R21.reuse ;  /* 0x00005410ff2e7816 */ /* 0x100fe20000000015 */
[-C--:B------:R-:W-:Y:S01]  /*1970*/  FMUL.FTZ R40, R48, R13.reuse ;  /* 0x0000000d30287220 */ /* 0x080fe20000410000 */
[----:B------:R-:W-:Y:S01]  /*1980*/  PRMT R24, RZ, 0x7610, R21 ;  /* 0x00007610ff187816 */ /* 0x000fe20000000015 */
[-C--:B------:R-:W-:Y:S01]  /*1990*/  FMUL.FTZ R37, R20, R13.reuse ;  /* 0x0000000d14257220 */ /* 0x080fe20000410000 */
[----:B------:R-:W-:Y:S01]  /*19a0*/  PRMT R22, RZ, 0x7610, R22 ;  /* 0x00007610ff167816 */ /* 0x000fe20000000016 */
[-C--:B------:R-:W-:Y:S01]  /*19b0*/  FMUL.FTZ R38, R46, R13.reuse ;  /* 0x0000000d2e267220 */ /* 0x080fe20000410000 */
[--C-:B------:R-:W-:Y:S01]  /*19c0*/  PRMT R52, RZ, 0x5410, R23.reuse ;  /* 0x00005410ff347816 */ /* 0x100fe20000000017 */
[-C--:B------:R-:W-:Y:S01]  /*19d0*/  FMUL.FTZ R39, R24, R13.reuse ;  /* 0x0000000d18277220 */ /* 0x080fe20000410000 */
[----:B------:R-:W-:Y:S01]  /*19e0*/  PRMT R26, RZ, 0x7610, R23 ;  /* 0x00007610ff1a7816 */ /* 0x000fe20000000017 */
[----:B------:R-:W-:-:S02]  /*19f0*/  FMUL.FTZ R41, R22, R13 ;  /* 0x0000000d16297220 */ /* 0x000fc40000410000 */
[-C--:B------:R-:W-:Y:S02]  /*1a00*/  FMUL.FTZ R42, R52, R13.reuse ;  /* 0x0000000d342a7220 */ /* 0x080fe40000410000 */
[----:B------:R-:W-:Y:S01]  /*1a10*/  FMUL.FTZ R43, R26, R13 ;  /* 0x0000000d1a2b7220 */ /* 0x000fe20000410000 */
[----:B------:R-:W-:Y:S05]  /*1a20*/  @!P0 BRA `(.L_x_2344) ;  /* 0x00001a7000008947 */ /* 0x000fea0003800000 */
[----:B------:R-:W-:Y:S01]  /*1a30*/  HFMA2.MMA R56, -RZ, RZ, 0, 0 ;  /* 0x00000000ff387435 */ /* 0x000fe200000001ff */
        /* <DEDUP_REMOVED lines=8> */
.L_x_2347:
        /* <DEDUP_REMOVED lines=10> */
[----:B------:R-:W-:Y:S01]  /*1b60*/  LEA.HI.X R29, R20, c[0x0][0x224], R21, 0x3, P0 ;  /* 0x00008900141d7a11 */ /* 0x000fe200000f1c15 */
[----:B------:R-:W-:-:S05]  /*1b70*/  IMAD R23, R30, c[0x0][0x1a0], RZ ;  /* 0x000068001e177a24 */ /* 0x000fca00078e02ff */
[----:B------:R-:W2:Y:S01]  /*1b80*/  LDG.E.64 R28, [R28.64] ;  /* 0x000000041c1c7981 */ /* 0x000ea2000c1e1b00 */
[----:B------:R-:W-:Y:S01]  /*1b90*/  IMAD.WIDE.U32 R20, R56, c[0x0][0x1a0], RZ ;  /* 0x0000680038147a25 */ /* 0x000fe200078e00ff */
[----:B------:R-:W-:-:S03]  /*1ba0*/  SHF.L.U32 R51, R9, 0x1, RZ ;  /* 0x0000000109337819 */ /* 0x000fc600000006ff */
[----:B------:R-:W-:Y:S01]  /*1bb0*/  IMAD R23, R56, c[0x0][0x1a4], R23 ;  /* 0x0000690038177a24 */ /* 0x000fe200078e0217 */
[----:B------:R-:W-:-:S04]  /*1bc0*/  LEA R22, P0, R20, R2, 0x1 ;  /* 0x0000000214167211 */ /* 0x000fc800078008ff */
[----:B------:R-:W-:-:S04]  /*1bd0*/  IADD3 R21, R21, R23, RZ ;  /* 0x0000001715157210 */ /* 0x000fc80007ffe0ff */
[----:B------:R-:W-:-:S05]  /*1be0*/  LEA.HI.X R23, R20, R0, R21, 0x1, P0 ;  /* 0x0000000014177211 */ /* 0x000fca00000f0c15 */
[----:B------:R-:W-:-:S05]  /*1bf0*/  IMAD.WIDE R50, R51, 0x10, R22 ;  /* 0x0000001033327825 */ /* 0x000fca00078e0216 */
[----:B------:R0:W3:Y:S04]  /*1c00*/  LDG.E.128 R20, [R50.64] ;  /* 0x0000000432147981 */ /* 0x0000e8000c1e1d00 */
[----:B------:R0:W4:Y:S01]  /*1c10*/  LDG.E.128 R24, [R50.64+0x10] ;  /* 0x0000100432187981 */ /* 0x000122000c1e1d00 */
[----:B------:R-:W-:Y:S01]  /*1c20*/  ISETP.GE.AND P0, PT, R8, 0x1, PT ;  /* 0x000000010800780c */ /* 0x000fe20003f06270 */
[----:B--2---:R-:W-:Y:S02]  /*1c30*/  FMUL.FTZ R59, R28, 1.4426950216293334961 ;  /* 0x3fb8aa3b1c3b7820 */ /* 0x004fe40000410000 */
[C---:B------:R-:W-:Y:S02]  /*1c40*/  FMUL.FTZ R28, R29.reuse, R17 ;  /* 0x000000111d1c7220 */ /* 0x040fe40000410000 */
[----:B------:R-:W-:-:S02]  /*1c50*/  FMUL.FTZ R31, R29, R16 ;  /* 0x000000101d1f7220 */ /* 0x000fc40000410000 */
[----:B------:R-:W-:Y:S02]  /*1c60*/  FMUL.RZ R61, R28, 0.15915493667125701904 ;  /* 0x3e22f9831c3d7820 */ /* 0x000fe4000040c000 */
[----:B------:R-:W-:Y:S02]  /*1c70*/  FMUL.FTZ R28, R59, R17 ;  /* 0x000000113b1c7220 */ /* 0x000fe40000410000 */
[----:B------:R-:W-:Y:S01]  /*1c80*/  MUFU.COS R57, R61 ;  /* 0x0000003d00397308 */ /* 0x000fe20000000000 */
[----:B------:R-:W-:Y:S02]  /*1c90*/  FMUL.RZ R55, R31, 0.15915493667125701904 ;  /* 0x3e22f9831f377820 */ /* 0x000fe4000040c000 */
[-C--:B------:R-:W-:Y:S02]  /*1ca0*/  FMUL.FTZ R31, R29, R18.reuse ;  /* 0x000000121d1f7220 */ /* 0x080fe40000410000 */
[----:B------:R-:W-:Y:S02]  /*1cb0*/  FMUL.FTZ R71, R59, R18 ;  /* 0x000000123b477220 */ /* 0x000fe40000410000 */
[----:B0-----:R-:W-:Y:S01]  /*1cc0*/  FMUL.RZ R51, R31, 0.15915493667125701904 ;  /* 0x3e22f9831f337820 */ /* 0x001fe2000040c000 */
[----:B------:R0:W1:Y:S01]  /*1cd0*/  MUFU.EX2 R58, R28 ;  /* 0x0000001c003a7308 */ /* 0x0000620000000800 */
[----:B------:R-:W-:-:S02]  /*1ce0*/  FMUL.FTZ R69, R59, R16 ;  /* 0x000000103b457220 */ /* 0x000fc40000410000 */
[-C--:B------:R-:W-:Y:S02]  /*1cf0*/  FMUL.FTZ R31, R29, R19.reuse ;  /* 0x000000131d1f7220 */ /* 0x080fe40000410000 */
[----:B------:R-:W-:Y:S01]  /*1d00*/  FMUL.FTZ R50, R59, R19 ;  /* 0x000000133b327220 */ /* 0x000fe20000410000 */
[----:B---3--:R-:W-:Y:S01]  /*1d10*/  PRMT R67, RZ, 0x5410, R20 ;  /* 0x00005410ff437816 */ /* 0x008fe20000000014 */
[----:B------:R-:W-:Y:S01]  /*1d20*/  FMUL.RZ R62, R31, 0.15915493667125701904 ;  /* 0x3e22f9831f3e7820 */ /* 0x000fe2000040c000 */
[----:B------:R-:W2:Y:S01]  /*1d30*/  MUFU.SIN R63, R61 ;  /* 0x0000003d003f7308 */ /* 0x000ea20000000400 */
[C---:B0-----:R-:W-:Y:S01]  /*1d40*/  FMUL.FTZ R28, R29.reuse, R32 ;  /* 0x000000201d1c7220 */ /* 0x041fe20000410000 */
[----:B------:R-:W-:Y:S01]  /*1d50*/  PRMT R68, RZ, 0x5410, R21 ;  /* 0x00005410ff447816 */ /* 0x000fe20000000015 */
[----:B------:R-:W-:Y:S01]  /*1d60*/  FMUL.FTZ R67, R44, R67 ;  /* 0x000000432c437220 */ /* 0x000fe20000410000 */
[----:B------:R-:W-:Y:S01]  /*1d70*/  PRMT R77, RZ, 0x7610, R22 ;  /* 0x00007610ff4d7816 */ /* 0x000fe20000000016 */
[----:B------:R-:W-:Y:S01]  /*1d80*/  FMUL.RZ R64, R28, 0.15915493667125701904 ;  /* 0x3e22f9831c407820 */ /* 0x000fe2000040c000 */
[----:B------:R-:W-:Y:S01]  /*1d90*/  PRMT R86, RZ, 0x7610, R23 ;  /* 0x00007610ff567816 */ /* 0x000fe20000000017 */
[----:B------:R-:W-:Y:S01]  /*1da0*/  FMUL.FTZ R31, R29, R33 ;  /* 0x000000211d1f7220 */ /* 0x000fe20000410000 */
[----:B------:R-:W-:Y:S01]  /*1db0*/  MUFU.SIN R66, R51 ;  /* 0x0000003300427308 */ /* 0x000fe20000000400 */
[----:B-1----:R-:W-:Y:S01]  /*1dc0*/  FMUL.FTZ R57, R58, R57 ;  /* 0x000000393a397220 */ /* 0x002fe20000410000 */
[----:B----4-:R-:W-:Y:S01]  /*1dd0*/  PRMT R87, RZ, 0x5410, R24 ;  /* 0x00005410ff577816 */ /* 0x010fe20000000018 */
[----:B------:R-:W-:Y:S01]  /*1de0*/  FMUL.RZ R65, R31, 0.15915493667125701904 ;  /* 0x3e22f9831f417820 */ /* 0x000fe2000040c000 */
[----:B------:R-:W-:Y:S01]  /*1df0*/  PRMT R84, RZ, 0x7610, R27 ;  /* 0x00007610ff547816 */ /* 0x000fe2000000001b */
[----:B------:R-:W-:-:S02]  /*1e00*/  FMUL.FTZ R68, R45, R68 ;  /* 0x000000442d447220 */ /* 0x000fc40000410000 */
[C---:B------:R-:W-:Y:S01]  /*1e10*/  FMUL.FTZ R28, R59.reuse, R32 ;  /* 0x000000203b1c7220 */ /* 0x040fe20000410000 */
[----:B------:R-:W0:Y:S01]  /*1e20*/  MUFU.EX2 R71, R71 ;  /* 0x0000004700477308 */ /* 0x000e220000000800 */
[----:B--2---:R-:W-:Y:S01]  /*1e30*/  FMUL.FTZ R58, R58, R63 ;  /* 0x0000003f3a3a7220 */ /* 0x004fe20000410000 */
[----:B------:R-:W-:Y:S01]  /*1e40*/  PRMT R63, RZ, 0x7610, R20 ;  /* 0x00007610ff3f7816 */ /* 0x000fe20000000014 */
[-C--:B------:R-:W-:Y:S01]  /*1e50*/  FMUL.FTZ R61, R59, R34.reuse ;  /* 0x000000223b3d7220 */ /* 0x080fe20000410000 */
[----:B------:R-:W-:Y:S01]  /*1e60*/  PRMT R20, RZ, 0x7610, R21 ;  /* 0x00007610ff147816 */ /* 0x000fe20000000015 */
[C---:B------:R-:W-:Y:S02]  /*1e70*/  FMUL.FTZ R21, R29.reuse, R34 ;  /* 0x000000221d157220 */ /* 0x040fe40000410000 */
[----:B------:R-:W-:Y:S01]  /*1e80*/  FMUL.FTZ R29, R29, R35 ;  /* 0x000000231d1d7220 */ /* 0x000fe20000410000 */
[----:B------:R-:W-:Y:S01]  /*1e90*/  MUFU.COS R60, R51 ;  /* 0x00000033003c7308 */ /* 0x000fe20000000000 */
[----:B------:R-:W-:-:S02]  /*1ea0*/  FMUL.RZ R75, R21, 0.15915493667125701904 ;  /* 0x3e22f983154b7820 */ /* 0x000fc4000040c000 */
[----:B------:R-:W-:Y:S02]  /*1eb0*/  FMUL.FTZ R21, R67, R58 ;  /* 0x0000003a43157220 */ /* 0x000fe40000410000 */
[C---:B------:R-:W-:Y:S02]  /*1ec0*/  FMUL.FTZ R82, R59.reuse, R33 ;  /* 0x000000213b527220 */ /* 0x040fe40000410000 */
[----:B------:R-:W-:Y:S01]  /*1ed0*/  FMUL.FTZ R59, R59, R35 ;  /* 0x000000233b3b7220 */ /* 0x000fe20000410000 */
[----:B------:R-:W-:Y:S01]  /*1ee0*/  MUFU.SIN R72, R55 ;  /* 0x0000003700487308 */ /* 0x000fe20000000400 */
[----:B0-----:R-:W-:Y:S02]  /*1ef0*/  FMUL.FTZ R66, R71, R66 ;  /* 0x0000004247427220 */ /* 0x001fe40000410000 */
[----:B------:R-:W-:Y:S02]  /*1f00*/  FMUL.FTZ R77, R46, R77 ;  /* 0x0000004d2e4d7220 */ /* 0x000fe40000410000 */
[----:B------:R-:W-:-:S02]  /*1f10*/  FMUL.FTZ R86, R47, R86 ;  /* 0x000000562f567220 */ /* 0x000fc40000410000 */
[----:B------:R-:W-:Y:S01]  /*1f20*/  FMUL.FTZ R87, R48, R87 ;  /* 0x0000005730577220 */ /* 0x000fe20000410000 */
[----:B------:R-:W-:Y:S01]  /*1f30*/  MUFU.COS R54, R55 ;  /* 0x0000003700367308 */ /* 0x000fe20000000000 */
[----:B------:R-:W-:-:S07]  /*1f40*/  FMUL.FTZ R84, R53, R84 ;  /* 0x0000005435547220 */ /* 0x000fce0000410000 */
[----:B------:R-:W0:Y:S08]  /*1f50*/  MUFU.EX2 R69, R69 ;  /* 0x0000004500457308 */ /* 0x000e300000000800 */
[----:B------:R-:W-:Y:S08]  /*1f60*/  MUFU.SIN R81, R64 ;  /* 0x0000004000517308 */ /* 0x000ff00000000400 */
[----:B------:R1:W-:Y:S01]  /*1f70*/  MUFU.COS R51, R64 ;  /* 0x0000004000337308 */ /* 0x0003e20000000000 */
[----:B0-----:R-:W-:-:S07]  /*1f80*/  FMUL.FTZ R72, R69, R72 ;  /* 0x0000004845487220 */ /* 0x001fce0000410000 */
[----:B------:R-:W-:Y:S01]  /*1f90*/  MUFU.SIN R79, R62 ;  /* 0x0000003e004f7308 */ /* 0x000fe20000000400 */
[----:B-1----:R-:W-:Y:S02]  /*1fa0*/  FMUL.FTZ R64, R44, R63 ;  /* 0x0000003f2c407220 */ /* 0x002fe40000410000 */
[----:B------:R-:W-:Y:S02]  /*1fb0*/  FMUL.FTZ R63, R45, R20 ;  /* 0x000000142d3f7220 */ /* 0x000fe40000410000 */
[----:B------:R-:W-:-:S03]  /*1fc0*/  FFMA.FTZ R70, R64, R57, R21 ;  /* 0x0000003940467223 */ /* 0x000fc60000010015 */
[----:B------:R0:W-:Y:S01]  /*1fd0*/  MUFU.COS R55, R62 ;  /* 0x0000003e00377308 */ /* 0x0001e20000000000 */
[----:B------:R-:W-:-:S07]  /*1fe0*/  FADD.FTZ R70, R63, R70 ;  /* 0x000000463f467221 */ /* 0x000fce0000010000 */
[----:B------:R-:W1:Y:S01]  /*1ff0*/  MUFU.EX2 R50, R50 ;  /* 0x0000003200327308 */ /* 0x000e620000000800 */
[----:B0-----:R-:W-:-:S04]  /*2000*/  FMUL.FTZ R62, R64, R58 ;  /* 0x0000003a403e7220 */ /* 0x001fc80000410000 */
[----:B------:R-:W-:-:S03]  /*2010*/  FFMA.FTZ R21, R67, R57, -R62 ;  /* 0x0000003943157223 */ /* 0x000fc6000001083e */
[----:B------:R-:W-:Y:S01]  /*2020*/  MUFU.SIN R31, R65 ;  /* 0x00000041001f7308 */ /* 0x000fe20000000400 */
[----:B------:R-:W-:-:S04]  /*2030*/  FADD.FTZ R21, R68, R21 ;  /* 0x0000001544157221 */ /* 0x000fc80000010000 */
[----:B------:R-:W-:-:S03]  /*2040*/  FMUL.FTZ R74, R66, R21 ;  /* 0x00000015424a7220 */ /* 0x000fc60000410000 */
[----:B------:R0:W-:Y:S01]  /*2050*/  MUFU.COS R73, R65 ;  /* 0x0000004100497308 */ /* 0x0001e20000000000 */
[C---:B-1----:R-:W-:Y:S02]  /*2060*/  FMUL.FTZ R79, R50.reuse, R79 ;  /* 0x0000004f324f7220 */ /* 0x042fe40000410000 */
[----:B------:R-:W-:-:S05]  /*2070*/  FMUL.FTZ R78, R50, R55 ;  /* 0x00000037324e7220 */ /* 0x000fca0000410000 */
[----:B------:R-:W1:Y:S01]  /*2080*/  MUFU.EX2 R28, R28 ;  /* 0x0000001c001c7308 */ /* 0x000e620000000800 */
[----:B0-----:R-:W-:Y:S02]  /*2090*/  FMUL.FTZ R65, R71, R60 ;  /* 0x0000003c47417220 */ /* 0x001fe40000410000 */
[----:B------:R-:W-:Y:S02]  /*20a0*/  FMUL.FTZ R60, R66, R70 ;  /* 0x00000046423c7220 */ /* 0x000fe40000410000 */
[----:B------:R-:W-:Y:S02]  /*20b0*/  FMUL.FTZ R71, R69, R54 ;  /* 0x0000003645477220 */ /* 0x000fe40000410000 */
[C---:B------:R-:W-:Y:S01]  /*20c0*/  FFMA.FTZ R69, R65.reuse, R21, -R60 ;  /* 0x0000001541457223 */ /* 0x040fe2000001083c */
[----:B------:R-:W-:Y:S01]  /*20d0*/  PRMT R21, RZ, 0x5410, R22 ;  /* 0x00005410ff157816 */ /* 0x000fe20000000016 */
[----:B------:R-:W-:Y:S01]  /*20e0*/  FFMA.FTZ R74, R65, R70, R74 ;  /* 0x00000046414a7223 */ /* 0x000fe2000001004a */
[----:B------:R-:W-:Y:S01]  /*20f0*/  MUFU.EX2 R61, R61 ;  /* 0x0000003d003d7308 */ /* 0x000fe20000000800 */
[----:B------:R-:W-:Y:S01]  /*2100*/  FMUL.RZ R54, R29, 0.15915493667125701904 ;  /* 0x3e22f9831d367820 */ /* 0x000fe2000040c000 */
[----:B------:R-:W-:Y:S01]  /*2110*/  PRMT R70, RZ, 0x7610, R25 ;  /* 0x00007610ff467816 */ /* 0x000fe20000000019 */
[----:B------:R-:W-:-:S02]  /*2120*/  FMUL.FTZ R76, R46, R21 ;  /* 0x000000152e4c7220 */ /* 0x000fc40000410000 */
[----:B------:R-:W-:Y:S02]  /*2130*/  FADD.FTZ R74, R77, R74 ;  /* 0x0000004a4d4a7221 */ /* 0x000fe40000010000 */
[----:B------:R-:W-:Y:S01]  /*2140*/  FADD.FTZ R69, R76, R69 ;  /* 0x000000454c457221 */ /* 0x000fe20000010000 */
[----:B------:R-:W0:Y:S01]  /*2150*/  MUFU.COS R62, R75 ;  /* 0x0000004b003e7308 */ /* 0x000e220000000000 */
[C---:B-1----:R-:W-:Y:S02]  /*2160*/  FMUL.FTZ R80, R28.reuse, R51 ;  /* 0x000000331c507220 */ /* 0x042fe40000410000 */
[C---:B------:R-:W-:Y:S02]  /*2170*/  FMUL.FTZ R29, R79.reuse, R69 ;  /* 0x000000454f1d7220 */ /* 0x040fe40000410000 */
[----:B------:R-:W-:Y:S01]  /*2180*/  FMUL.FTZ R81, R28, R81 ;  /* 0x000000511c517220 */ /* 0x000fe20000410000 */
[----:B------:R-:W-:Y:S01]  /*2190*/  PRMT R28, RZ, 0x5410, R23 ;  /* 0x00005410ff1c7816 */ /* 0x000fe20000000017 */
[-C--:B------:R-:W-:Y:S01]  /*21a0*/  FMUL.FTZ R21, R79, R74.reuse ;  /* 0x0000004a4f157220 */ /* 0x080fe20000410000 */
[----:B------:R1:W2:Y:S01]  /*21b0*/  MUFU.SIN R20, R75 ;  /* 0x0000004b00147308 */ /* 0x0002a20000000400 */
[----:B------:R-:W-:-:S02]  /*21c0*/  FFMA.FTZ R29, R78, R74, R29 ;  /* 0x0000004a4e1d7223 */ /* 0x000fc4000001001d */
[----:B------:R-:W-:Y:S02]  /*21d0*/  FFMA.FTZ R50, R78, R69, -R21 ;  /* 0x000000454e327223 */ /* 0x000fe40000010815 */
[----:B------:R-:W-:Y:S02]  /*21e0*/  FMUL.FTZ R85, R47, R28 ;  /* 0x0000001c2f557220 */ /* 0x000fe40000410000 */
[----:B------:R-:W-:Y:S01]  /*21f0*/  FADD.FTZ R29, R86, R29 ;  /* 0x0000001d561d7221 */ /* 0x000fe20000010000 */
[----:B------:R-:W-:Y:S01]  /*2200*/  MUFU.EX2 R59, R59 ;  /* 0x0000003b003b7308 */ /* 0x000fe20000000800 */
[----:B------:R-:W-:Y:S01]  /*2210*/  FADD.FTZ R50, R85, R50 ;  /* 0x0000003255327221 */ /* 0x000fe20000010000 */
[----:B-1----:R-:W-:Y:S01]  /*2220*/  PRMT R75, RZ, 0x7610, R26 ;  /* 0x00007610ff4b7816 */ /* 0x002fe2000000001a */
[----:B------:R-:W-:Y:S02]  /*2230*/  FMUL.FTZ R21, R81, R29 ;  /* 0x0000001d51157220 */ /* 0x000fe40000410000 */
[----:B0-----:R-:W-:-:S02]  /*2240*/  FMUL.FTZ R62, R61, R62 ;  /* 0x0000003e3d3e7220 */ /* 0x001fc40000410000 */
[----:B------:R-:W-:Y:S01]  /*2250*/  FMUL.FTZ R70, R49, R70 ;  /* 0x0000004631467220 */ /* 0x000fe20000410000 */
[----:B------:R-:W0:Y:S01]  /*2260*/  MUFU.COS R60, R54 ;  /* 0x00000036003c7308 */ /* 0x000e220000000000 */
[----:B--2---:R-:W-:Y:S02]  /*2270*/  FMUL.FTZ R61, R61, R20 ;  /* 0x000000143d3d7220 */ /* 0x004fe40000410000 */
[-C--:B------:R-:W-:Y:S02]  /*2280*/  FMUL.FTZ R20, R81, R50.reuse ;  /* 0x0000003251147220 */ /* 0x080fe40000410000 */
[C---:B------:R-:W-:Y:S01]  /*2290*/  FFMA.FTZ R50, R80.reuse, R50, -R21 ;  /* 0x0000003250327223 */ /* 0x040fe20000010815 */
[----:B------:R-:W-:Y:S01]  /*22a0*/  PRMT R21, RZ, 0x7610, R24 ;  /* 0x00007610ff157816 */ /* 0x000fe20000000018 */
[----:B------:R-:W-:Y:S01]  /*22b0*/  FFMA.FTZ R29, R80, R29, R20 ;  /* 0x0000001d501d7223 */ /* 0x000fe20000010014 */
[----:B------:R-:W1:Y:S01]  /*22c0*/  MUFU.SIN R22, R54 ;  /* 0x0000003600167308 */ /* 0x000e620000000400 */
[----:B------:R-:W-:-:S02]  /*22d0*/  FMUL.FTZ R20, R72, R58 ;  /* 0x0000003a48147220 */ /* 0x000fc40000410000 */
[----:B------:R-:W-:Y:S02]  /*22e0*/  FMUL.FTZ R88, R48, R21 ;  /* 0x0000001530587220 */ /* 0x000fe40000410000 */
[----:B------:R-:W-:Y:S02]  /*22f0*/  FFMA.FTZ R20, R71, R57, -R20 ;  /* 0x0000003947147223 */ /* 0x000fe40000010814 */
[----:B------:R-:W-:Y:S01]  /*2300*/  FADD.FTZ R29, R88, R29 ;  /* 0x0000001d581d7221 */ /* 0x000fe20000010000 */
[----:B------:R-:W2:Y:S01]  /*2310*/  MUFU.EX2 R82, R82 ;  /* 0x0000005200527308 */ /* 0x000ea20000000800 */
[----:B0-----:R-:W-:Y:S02]  /*2320*/  FMUL.FTZ R60, R59, R60 ;  /* 0x0000003c3b3c7220 */ /* 0x001fe40000410000 */
[----:B------:R-:W-:Y:S02]  /*2330*/  FADD.FTZ R50, R87, R50 ;  /* 0x0000003257327221 */ /* 0x000fe40000010000 */
[----:B------:R-:W-:-:S02]  /*2340*/  FMUL.FTZ R23, R66, R20 ;  /* 0x0000001442177220 */ /* 0x000fc40000410000 */
[----:B------:R-:W-:Y:S02]  /*2350*/  FMUL.FTZ R75, R52, R75 ;  /* 0x0000004b344b7220 */ /* 0x000fe40000410000 */
[----:B-1----:R-:W-:Y:S02]  /*2360*/  FMUL.FTZ R59, R59, R22 ;  /* 0x000000163b3b7220 */ /* 0x002fe40000410000 */
[----:B------:R-:W-:Y:S02]  /*2370*/  FMUL.FTZ R22, R71, R58 ;  /* 0x0000003a47167220 */ /* 0x000fe40000410000 */
[----:B------:R-:W-:Y:S02]  /*2380*/  IMAD R51, R30, c[0x0][0x1c0], RZ ;  /* 0x000070001e337a24 */ /* 0x000fe400078e02ff */
[----:B------:R-:W-:Y:S02]  /*2390*/  FFMA.FTZ R22, R72, R57, R22 ;  /* 0x0000003948167223 */ /* 0x000fe40000010016 */
[----:B--2---:R-:W-:-:S02]  /*23a0*/  FMUL.FTZ R73, R82, R73 ;  /* 0x0000004952497220 */ /* 0x004fc40000410000 */
[----:B------:R-:W-:Y:S02]  /*23b0*/  FMUL.FTZ R82, R82, R31 ;  /* 0x0000001f52527220 */ /* 0x000fe40000410000 */
[----:B------:R-:W-:Y:S02]  /*23c0*/  FMUL.FTZ R21, R66, R22 ;  /* 0x0000001642157220 */ /* 0x000fe40000410000 */
[C---:B------:R-:W-:Y:S02]  /*23d0*/  FMUL.FTZ R24, R82.reuse, R29 ;  /* 0x0000001d52187220 */ /* 0x040fe40000410000 */
[C---:B------:R-:W-:Y:S01]  /*23e0*/  FFMA.FTZ R21, R65.reuse, R20, -R21 ;  /* 0x0000001441157223 */ /* 0x040fe20000010815 */
[----:B------:R-:W-:Y:S01]  /*23f0*/  PRMT R20, RZ, 0x5410, R25 ;  /* 0x00005410ff147816 */ /* 0x000fe20000000019 */
[----:B------:R-:W-:Y:S02]  /*2400*/  FMUL.FTZ R28, R82, R50 ;  /* 0x00000032521c7220 */ /* 0x000fe40000410000 */
[----:B------:R-:W-:-:S02]  /*2410*/  FFMA.FTZ R23, R65, R22, R23 ;  /* 0x0000001641177223 */ /* 0x000fc40000010017 */
[----:B------:R-:W-:Y:S02]  /*2420*/  FFMA.FTZ R50, R73, R50, -R24 ;  /* 0x0000003249327223 */ /* 0x000fe40000010818 */
[C---:B------:R-:W-:Y:S02]  /*2430*/  FMUL.FTZ R24, R79.reuse, R21 ;  /* 0x000000154f187220 */ /* 0x040fe40000410000 */
[-C--:B------:R-:W-:Y:S02]  /*2440*/  FMUL.FTZ R22, R79, R23.reuse ;  /* 0x000000174f167220 */ /* 0x080fe40000410000 */
[----:B------:R-:W-:Y:S02]  /*2450*/  FFMA.FTZ R24, R78, R23, R24 ;  /* 0x000000174e187223 */ /* 0x000fe40000010018 */
[----:B------:R-:W-:Y:S02]  /*2460*/  FFMA.FTZ R29, R73, R29, R28 ;  /* 0x0000001d491d7223 */ /* 0x000fe4000001001c */
[----:B------:R-:W-:-:S02]  /*2470*/  FMUL.FTZ R69, R49, R20 ;  /* 0x0000001431457220 */ /* 0x000fc40000410000 */
[----:B------:R-:W-:Y:S02]  /*2480*/  FFMA.FTZ R22, R78, R21, -R22 ;  /* 0x000000154e167223 */ /* 0x000fe40000010816 */
[----:B------:R-:W-:Y:S02]  /*2490*/  FMUL.FTZ R21, R81, R24 ;  /* 0x0000001851157220 */ /* 0x000fe40000410000 */
[----:B------:R-:W-:Y:S02]  /*24a0*/  FADD.FTZ R29, R70, R29 ;  /* 0x0000001d461d7221 */ /* 0x000fe40000010000 */
[----:B------:R-:W-:Y:S02]  /*24b0*/  FADD.FTZ R50, R69, R50 ;  /* 0x0000003245327221 */ /* 0x000fe40000010000 */
[-C--:B------:R-:W-:Y:S02]  /*24c0*/  FMUL.FTZ R23, R81, R22.reuse ;  /* 0x0000001651177220 */ /* 0x080fe40000410000 */
[----:B------:R-:W-:Y:S01]  /*24d0*/  FFMA.FTZ R22, R80, R22, -R21 ;  /* 0x0000001650167223 */ /* 0x000fe20000010815 */
[----:B------:R-:W-:Y:S01]  /*24e0*/  PRMT R21, RZ, 0x5410, R26 ;  /* 0x00005410ff157816 */ /* 0x000fe2000000001a */
[----:B------:R-:W-:-:S02]  /*24f0*/  FMUL.FTZ R25, R61, R29 ;  /* 0x0000001d3d197220 */ /* 0x000fc40000410000 */
[----:B------:R-:W-:Y:S02]  /*2500*/  FMUL.FTZ R20, R61, R50 ;  /* 0x000000323d147220 */ /* 0x000fe40000410000 */
[----:B------:R-:W-:Y:S02]  /*2510*/  FFMA.FTZ R23, R80, R24, R23 ;  /* 0x0000001850177223 */ /* 0x000fe40000010017 */
[----:B------:R-:W-:Y:S02]  /*2520*/  FFMA.FTZ R25, R62, R50, -R25 ;  /* 0x000000323e197223 */ /* 0x000fe40000010819 */
[----:B------:R-:W-:Y:S02]  /*2530*/  FMUL.FTZ R74, R52, R21 ;  /* 0x00000015344a7220 */ /* 0x000fe40000410000 */
[----:B------:R-:W-:Y:S02]  /*2540*/  FFMA.FTZ R28, R62, R29, R20 ;  /* 0x0000001d3e1c7223 */ /* 0x000fe40000010014 */
[----:B------:R-:W-:-:S02]  /*2550*/  FMUL.FTZ R20, R82, R23 ;  /* 0x0000001752147220 */ /* 0x000fc40000410000 */
[-C--:B------:R-:W-:Y:S02]  /*2560*/  FMUL.FTZ R24, R82, R22.reuse ;  /* 0x0000001652187220 */ /* 0x080fe40000410000 */
[----:B------:R-:W-:Y:S02]  /*2570*/  FADD.FTZ R21, R74, R25 ;  /* 0x000000194a157221 */ /* 0x000fe40000010000 */
[C---:B------:R-:W-:Y:S02]  /*2580*/  FFMA.FTZ R25, R73.reuse, R22, -R20 ;  /* 0x0000001649197223 */ /* 0x040fe40000010814 */
[----:B------:R-:W-:Y:S01]  /*2590*/  FFMA.FTZ R22, R73, R23, R24 ;  /* 0x0000001749167223 */ /* 0x000fe20000010018 */
[----:B------:R-:W-:Y:S01]  /*25a0*/  PRMT R24, RZ, 0x5410, R27 ;  /* 0x00005410ff187816 */ /* 0x000fe2000000001b */
[----:B------:R-:W-:Y:S02]  /*25b0*/  FADD.FTZ R28, R75, R28 ;  /* 0x0000001c4b1c7221 */ /* 0x000fe40000010000 */
[----:B------:R-:W-:-:S02]  /*25c0*/  FMUL.FTZ R23, R59, R21 ;  /* 0x000000153b177220 */ /* 0x000fc40000410000 */
[-C--:B------:R-:W-:Y:S02]  /*25d0*/  FMUL.FTZ R20, R59, R28.reuse ;  /* 0x0000001c3b147220 */ /* 0x080fe40000410000 */
[----:B------:R-:W-:Y:S02]  /*25e0*/  FFMA.FTZ R27, R60, R28, R23 ;  /* 0x0000001c3c1b7223 */ /* 0x000fe40000010017 */
[----:B------:R-:W-:Y:S02]  /*25f0*/  FMUL.FTZ R23, R61, R22 ;  /* 0x000000163d177220 */ /* 0x000fe40000410000 */
[----:B------:R-:W-:Y:S02]  /*2600*/  IMAD R28, R14, c[0x0][0x1b8], RZ ;  /* 0x00006e000e1c7a24 */ /* 0x000fe400078e02ff */
[----:B------:R-:W-:Y:S02]  /*2610*/  FMUL.FTZ R83, R53, R24 ;  /* 0x0000001835537220 */ /* 0x000fe40000410000 */
[----:B------:R-:W-:-:S02]  /*2620*/  FFMA.FTZ R26, R60, R21, -R20 ;  /* 0x000000153c1a7223 */ /* 0x000fc40000010814 */
[-C--:B------:R-:W-:Y:S02]  /*2630*/  FFMA.FTZ R24, R62, R25.reuse, -R23 ;  /* 0x000000193e187223 */ /* 0x080fe40000010817 */
[----:B------:R-:W-:Y:S02]  /*2640*/  FMUL.FTZ R25, R61, R25 ;  /* 0x000000193d197220 */ /* 0x000fe40000410000 */
[----:B------:R-:W-:-:S04]  /*2650*/  IMAD.WIDE.U32 R20, R15, c[0x0][0x1b8], RZ ;  /* 0x00006e000f147a25 */ /* 0x000fc800078e00ff */
[----:B------:R-:W-:Y:S02]  /*2660*/  IMAD R29, R15, c[0x0][0x1bc], R28 ;  /* 0x00006f000f1d7a24 */ /* 0x000fe400078e021c */
[----:B------:R-:W-:Y:S02]  /*2670*/  FADD.FTZ R27, R84, R27 ;  /* 0x0000001b541b7221 */ /* 0x000fe40000010000 */
[----:B------:R-:W-:Y:S01]  /*2680*/  FADD.FTZ R26, R83, R26 ;  /* 0x0000001a531a7221 */ /* 0x000fe20000010000 */
[----:B------:R-:W-:Y:S01]  /*2690*/  IADD3 R21, R21, R29, RZ ;  /* 0x0000001d15157210 */ /* 0x000fe20007ffe0ff */
[----:B------:R-:W-:Y:S01]  /*26a0*/  FFMA.FTZ R22, R62, R22, R25 ;  /* 0x000000163e167223 */ /* 0x000fe20000010019 */
[----:B------:R-:W0:Y:S01]  /*26b0*/  SHFL.UP PT, R23, R27, 0x1, RZ ;  /* 0x042000001b177989 */ /* 0x000e2200000e00ff */
[C---:B------:R-:W-:Y:S02]  /*26c0*/  FMUL.FTZ R31, R59.reuse, R24 ;  /* 0x000000183b1f7220 */ /* 0x040fe40000410000 */
[----:B------:R-:W-:Y:S01]  /*26d0*/  FMUL.FTZ R29, R59, R22 ;  /* 0x000000163b1d7220 */ /* 0x000fe20000410000 */
[----:B------:R-:W1:Y:S01]  /*26e0*/  SHFL.UP PT, R25, R26, 0x1, RZ ;  /* 0x042000001a197989 */ /* 0x000e6200000e00ff */
[----:B------:R-:W-:-:S02]  /*26f0*/  IMAD R51, R56, c[0x0][0x1c4], R51 ;  /* 0x0000710038337a24 */ /* 0x000fc400078e0233 */
[----:B------:R-:W-:-:S04]  /*2700*/  IMAD.WIDE.U32 R20, R56, c[0x0][0x1c0], R20 ;  /* 0x0000700038147a25 */ /* 0x000fc800078e0014 */
[----:B------:R-:W-:Y:S01]  /*2710*/  FFMA.FTZ R24, R60, R24, -R29 ;  /* 0x000000183c187223 */ /* 0x000fe2000001081d */
[----:B------:R-:W-:Y:S01]  /*2720*/  LEA R50, P1, R20, c[0x0][0x230], 0x3 ;  /* 0x00008c0014327a11 */ /* 0x000fe200078218ff */
[----:B------:R-:W-:Y:S01]  /*2730*/  FFMA.FTZ R22, R60, R22, R31 ;  /* 0x000000163c167223 */ /* 0x000fe2000001001f */
[----:B------:R-:W-:Y:S02]  /*2740*/  IADD3 R31, R21, R51, RZ ;  /* 0x00000033151f7210 */ /* 0x000fe40007ffe0ff */
[----:B------:R-:W2:Y:S02]  /*2750*/  SHFL.UP PT, R21, R24, 0x1, RZ ;  /* 0x0420000018157989 */ /* 0x000ea400000e00ff */
[----:B------:R-:W-:Y:S02]  /*2760*/  LEA.HI.X R51, R20, c[0x0][0x234], R31, 0x3, P1 ;  /* 0x00008d0014337a11 */ /* 0x000fe400008f1c1f */
[----:B------:R-:W3:Y:S01]  /*2770*/  SHFL.UP PT, R29, R22, 0x1, RZ ;  /* 0x04200000161d7989 */ /* 0x000ee200000e00ff */
[----:B0-----:R-:W-:-:S03]  /*2780*/  FMUL.FTZ R20, R22, R23 ;  /* 0x0000001716147220 */ /* 0x001fc60000410000 */
[----:B------:R-:W4:Y:S01]  /*2790*/  LDG.E.64 R50, [R50.64] ;  /* 0x0000000432327981 */ /* 0x000f22000c1e1b00 */
[----:B------:R-:W-:Y:S01]  /*27a0*/  ISETP.GE.AND P1, PT, R8, 0x8, PT ;  /* 0x000000080800780c */ /* 0x000fe20003f26270 */
[----:B------:R-:W-:Y:S01]  /*27b0*/  BSSY B0, `(.L_x_2345) ;  /* 0x00000a5000007945 */ /* 0x000fe20003800000 */
[-C--:B-1----:R-:W-:Y:S01]  /*27c0*/  FMUL.FTZ R28, R22, R25.reuse ;  /* 0x00000019161c7220 */ /* 0x082fe20000410000 */
[----:B------:R-:W-:Y:S01]  /*27d0*/  ISETP.NE.AND P2, PT, R8, RZ, PT ;  /* 0x000000ff0800720c */ /* 0x000fe20003f45270 */
[C---:B------:R-:W-:Y:S01]  /*27e0*/  FFMA.FTZ R25, R24.reuse, R25, -R20 ;  /* 0x0000001918197223 */ /* 0x040fe20000010814 */
[----:B------:R-:W-:Y:S01]  /*27f0*/  ISETP.NE.AND P3, PT, R9, RZ, PT ;  /* 0x000000ff0900720c */ /* 0x000fe20003f65270 */
[----:B------:R-:W-:Y:S02]  /*2800*/  FFMA.FTZ R28, R24, R23, R28 ;  /* 0x00000017181c7223 */ /* 0x000fe4000001001c */
[----:B------:R-:W-:Y:S02]  /*2810*/  @P0 FADD.FTZ R26, R26, R25 ;  /* 0x000000191a1a0221 */ /* 0x000fe40000010000 */
[----:B------:R-:W-:-:S03]  /*2820*/  @P0 FADD.FTZ R27, R27, R28 ;  /* 0x0000001c1b1b0221 */ /* 0x000fc60000010000 */
[----:B------:R-:W0:Y:S01]  /*2830*/  SHFL.UP PT, R25, R26, 0x2, RZ ;  /* 0x044000001a197989 */ /* 0x000e2200000e00ff */
[----:B--2---:R-:W-:-:S03]  /*2840*/  FMUL.FTZ R23, R22, R21 ;  /* 0x0000001516177220 */ /* 0x004fc60000410000 */
[----:B------:R-:W1:Y:S01]  /*2850*/  SHFL.UP PT, R28, R27, 0x2, RZ ;  /* 0x044000001b1c7989 */ /* 0x000e6200000e00ff */
[-C--:B---3--:R-:W-:Y:S02]  /*2860*/  FMUL.FTZ R20, R22, R29.reuse ;  /* 0x0000001d16147220 */ /* 0x088fe40000410000 */
[C---:B------:R-:W-:Y:S02]  /*2870*/  FFMA.FTZ R23, R24.reuse, R29, R23 ;  /* 0x0000001d18177223 */ /* 0x040fe40000010017 */
[----:B------:R-:W-:-:S03]  /*2880*/  @P0 FFMA.FTZ R24, R24, R21, -R20 ;  /* 0x0000001518180223 */ /* 0x000fc60000010814 */
[----:B------:R-:W-:Y:S02]  /*2890*/  FSEL R23, R22, R23, !P0 ;  /* 0x0000001716177208 */ /* 0x000fe40004000000 */
[----:B------:R-:W2:Y:S01]  /*28a0*/  SHFL.UP PT, R20, R24, 0x2, RZ ;  /* 0x0440000018147989 */ /* 0x000ea200000e00ff */
[----:B------:R-:W-:-:S03]  /*28b0*/  ISETP.GE.AND P0, PT, R8, 0x2, PT ;  /* 0x000000020800780c */ /* 0x000fc60003f06270 */
[----:B------:R-:W3:Y:S01]  /*28c0*/  SHFL.UP PT, R21, R23, 0x2, RZ ;  /* 0x0440000017157989 */ /* 0x000ee200000e00ff */
[CC--:B0-----:R-:W-:Y:S02]  /*28d0*/  FMUL.FTZ R29, R23.reuse, R25.reuse ;  /* 0x00000019171d7220 */ /* 0x0c1fe40000410000 */
[-C--:B-1----:R-:W-:Y:S02]  /*28e0*/  FMUL.FTZ R22, R23, R28.reuse ;  /* 0x0000001c17167220 */ /* 0x082fe40000410000 */
[C---:B------:R-:W-:Y:S02]  /*28f0*/  FFMA.FTZ R28, R24.reuse, R28, R29 ;  /* 0x0000001c181c7223 */ /* 0x040fe4000001001d */
[----:B------:R-:W-:-:S03]  /*2900*/  FFMA.FTZ R25, R24, R25, -R22 ;  /* 0x0000001918197223 */ /* 0x000fc60000010816 */
        /* <DEDUP_REMOVED lines=9> */
[----:B------:R-:W2:Y:S01]  /*29a0*/  SHFL.UP PT, R21, R24, 0x4, RZ ;  /* 0x0480000018157989 */ /* 0x000ea200000e00ff */
[----:B------:R-:W-:-:S03]  /*29b0*/  ISETP.GE.AND P0, PT, R8, 0x4, PT ;  /* 0x000000040800780c */ /* 0x000fc60003f06270 */
[----:B------:R-:W3:Y:S01]  /*29c0*/  SHFL.UP PT, R23, R22, 0x4, RZ ;  /* 0x0480000016177989 */ /* 0x000ee200000e00ff */
[C---:B0-----:R-:W-:Y:S02]  /*29d0*/  FMUL.FTZ R20, R22.reuse, R31 ;  /* 0x0000001f16147220 */ /* 0x041fe40000410000 */
[-C--:B-1----:R-:W-:Y:S02]  /*29e0*/  FMUL.FTZ R25, R22, R29.reuse ;  /* 0x0000001d16197220 */ /* 0x082fe40000410000 */
[C---:B------:R-:W-:Y:S02]  /*29f0*/  FFMA.FTZ R29, R24.reuse, R29, -R20 ;  /* 0x0000001d181d7223 */ /* 0x040fe40000010814 */
[----:B------:R-:W-:-:S03]  /*2a00*/  FFMA.FTZ R20, R24, R31, R25 ;  /* 0x0000001f18147223 */ /* 0x000fc60000010019 */
[----:B------:R-:W-:Y:S02]  /*2a10*/  @P0 FADD.FTZ R26, R26, R29 ;  /* 0x0000001d1a1a0221 */ /* 0x000fe40000010000 */
[C---:B--2---:R-:W-:Y:S02]  /*2a20*/  FMUL.FTZ R25, R22.reuse, R21 ;  /* 0x0000001516197220 */ /* 0x044fe40000410000 */
[----:B------:R-:W-:Y:S01]  /*2a30*/  @P0 FADD.FTZ R27, R27, R20 ;  /* 0x000000141b1b0221 */ /* 0x000fe20000010000 */
[----:B------:R-:W0:Y:S01]  /*2a40*/  SHFL.UP PT, R29, R26, 0x8, RZ ;  /* 0x050000001a1d7989 */ /* 0x000e2200000e00ff */
[-C--:B---3--:R-:W-:Y:S02]  /*2a50*/  FMUL.FTZ R20, R22, R23.reuse ;  /* 0x0000001716147220 */ /* 0x088fe40000410000 */
[C---:B------:R-:W-:Y:S01]  /*2a60*/  FFMA.FTZ R25, R24.reuse, R23, R25 ;  /* 0x0000001718197223 */ /* 0x040fe20000010019 */
[----:B------:R-:W1:Y:S01]  /*2a70*/  SHFL.UP PT, R30, R27, 0x8, RZ ;  /* 0x050000001b1e7989 */ /* 0x000e6200000e00ff */
[----:B------:R-:W-:-:S03]  /*2a80*/  @P0 FFMA.FTZ R24, R24, R21, -R20 ;  /* 0x0000001518180223 */ /* 0x000fc60000010814 */
[----:B------:R-:W-:Y:S02]  /*2a90*/  FSEL R25, R22, R25, !P0 ;  /* 0x0000001916197208 */ /* 0x000fe40004000000 */
[----:B------:R-:W2:Y:S01]  /*2aa0*/  SHFL.UP PT, R28, R24, 0x8, RZ ;  /* 0x05000000181c7989 */ /* 0x000ea200000e00ff */
[----:B------:R-:W-:-:S03]  /*2ab0*/  LOP3.LUT P0, RZ, R9, 0x1f, RZ, 0xc0, !PT ;  /* 0x0000001f09ff7812 */ /* 0x000fc6000780c0ff */
[----:B------:R-:W3:Y:S01]  /*2ac0*/  SHFL.UP PT, R22, R25, 0x8, RZ ;  /* 0x0500000019167989 */ /* 0x000ee200000e00ff */
[----:B------:R-:W-:Y:S01]  /*2ad0*/  ISETP.EQ.OR P0, PT, R7, RZ, P0 ;  /* 0x000000ff0700720c */ /* 0x000fe20000702670 */
[CC--:B0-----:R-:W-:Y:S02]  /*2ae0*/  FMUL.FTZ R21, R25.reuse, R29.reuse ;  /* 0x0000001d19157220 */ /* 0x0c1fe40000410000 */
[CC--:B-1----:R-:W-:Y:S02]  /*2af0*/  FMUL.FTZ R20, R25.reuse, R30.reuse ;  /* 0x0000001e19147220 */ /* 0x0c2fe40000410000 */
[C---:B------:R-:W-:Y:S01]  /*2b00*/  FFMA.FTZ R30, R24.reuse, R30, R21 ;  /* 0x0000001e181e7223 */ /* 0x040fe20000010015 */
[----:B------:R-:W-:Y:S01]  /*2b10*/  MOV R21, RZ ;  /* 0x000000ff00157202 */ /* 0x000fe20000000f00 */
[----:B------:R-:W-:Y:S01]  /*2b20*/  FFMA.FTZ R29, R24, R29, -R20 ;  /* 0x0000001d181d7223 */ /* 0x000fe20000010814 */
[----:B------:R-:W-:Y:S01]  /*2b30*/  MOV R20, 0x3f800000 ;  /* 0x3f80000000147802 */ /* 0x000fe20000000f00 */
[----:B--2---:R-:W-:-:S02]  /*2b40*/  FMUL.FTZ R23, R25, R28 ;  /* 0x0000001c19177220 */ /* 0x004fc40000410000 */
[----:B------:R-:W-:Y:S02]  /*2b50*/  @P1 FADD.FTZ R27, R27, R30 ;  /* 0x0000001e1b1b1221 */ /* 0x000fe40000010000 */
[CC--:B---3--:R-:W-:Y:S02]  /*2b60*/  FMUL.FTZ R31, R25.reuse, R22.reuse ;  /* 0x00000016191f7220 */ /* 0x0c8fe40000410000 */
[----:B------:R-:W-:Y:S02]  /*2b70*/  FFMA.FTZ R30, R24, R22, R23 ;  /* 0x00000016181e7223 */ /* 0x000fe40000010017 */
[----:B------:R-:W-:Y:S01]  /*2b80*/  @P1 FADD.FTZ R26, R26, R29 ;  /* 0x0000001d1a1a1221 */ /* 0x000fe20000010000 */
[----:B------:R-:W-:Y:S01]  /*2b90*/  CS2R R22, SRZ ;  /* 0x0000000000167805 */ /* 0x000fe2000001ff00 */
[----:B------:R-:W-:Y:S01]  /*2ba0*/  @P1 FFMA.FTZ R24, R24, R28, -R31 ;  /* 0x0000001c18181223 */ /* 0x000fe2000001081f */
[----:B------:R-:W0:Y:S01]  /*2bb0*/  SHFL.UP PT, R29, R27, 0x10, RZ ;  /* 0x060000001b1d7989 */ /* 0x000e2200000e00ff */
[----:B------:R-:W-:-:S02]  /*2bc0*/  FSEL R30, R25, R30, !P1 ;  /* 0x0000001e191e7208 */ /* 0x000fc40004800000 */
[C---:B------:R-:W-:Y:S01]  /*2bd0*/  ISETP.NE.AND P1, PT, R8.reuse, 0x1f, PT ;  /* 0x0000001f0800780c */ /* 0x040fe20003f25270 */
[----:B------:R-:W1:Y:S04]  /*2be0*/  SHFL.UP PT, R55, R26, 0x10, RZ ;  /* 0x060000001a377989 */ /* 0x000e6800000e00ff */
[----:B------:R-:W2:Y:S04]  /*2bf0*/  SHFL.UP PT, R25, R24, 0x10, RZ ;  /* 0x0600000018197989 */ /* 0x000ea800000e00ff */
[----:B------:R-:W3:Y:S04]  /*2c00*/  SHFL.UP PT, R31, R30, 0x10, RZ ;  /* 0x060000001e1f7989 */ /* 0x000ee800000e00ff */
[----:B------:R-:W-:Y:S01]  /*2c10*/  @!P0 LDS.128 R20, [R56.X16+0x460] ;  /* 0x0004600038148984 */ /* 0x000fe2000000cc00 */
[----:B------:R-:W-:Y:S01]  /*2c20*/  ISETP.GE.AND P0, PT, R8, 0x10, PT ;  /* 0x000000100800780c */ /* 0x000fe20003f06270 */
[----:B0-----:R-:W-:-:S04]  /*2c30*/  FMUL.FTZ R28, R30, R29 ;  /* 0x0000001d1e1c7220 */ /* 0x001fc80000410000 */
        /* <DEDUP_REMOVED lines=16> */
[----:B------:R-:W3:Y:S01]  /*2d40*/  SHFL.UP PT, R90, R26, 0x1, RZ ;  /* 0x042000001a5a7989 */ /* 0x000ee200000e00ff */
[----:B0-----:R-:W-:-:S03]  /*2d50*/  @!P2 MOV R92, R20 ;  /* 0x00000014005ca202 */ /* 0x001fc60000000f00 */
[----:B------:R-:W-:Y:S04]  /*2d60*/  @!P2 STS.128 [0x440], R20 ;  /* 0x00044014ff00a388 */ /* 0x000fe80000000c00 */
[----:B------:R-:W-:Y:S01]  /*2d70*/  LDS.128 R28, [0x420] ;  /* 0x00042000ff1c7984 */ /* 0x000fe20000000c00 */
[----:B-1----:R-:W-:-:S03]  /*2d80*/  @!P2 MOV R91, R21 ;  /* 0x00000015005ba202 */ /* 0x002fc60000000f00 */
[----:B------:R-:W-:Y:S01]  /*2d90*/  BAR.SYNC.DEFER_BLOCKING 0x0 ;  /* 0x0000000000007b1d */ /* 0x000fe20000010000 */
[----:B--2---:R-:W-:Y:S02]  /*2da0*/  @!P2 MOV R89, R23 ;  /* 0x000000170059a202 */ /* 0x004fe40000000f00 */
[----:B---3--:R-:W-:-:S03]  /*2db0*/  @!P2 MOV R90, R22 ;  /* 0x00000016005aa202 */ /* 0x008fc60000000f00 */
[----:B------:R-:W0:Y:S02]  /*2dc0*/  @P3 LDS.64 R54, [0x448] ;  /* 0x00044800ff363984 */ /* 0x000e240000000a00 */
[CC--:B0-----:R-:W-:Y:S02]  /*2dd0*/  @P3 FMUL.FTZ R93, R54.reuse, R91.reuse ;  /* 0x0000005b365d3220 */ /* 0x0c1fe40000410000 */
[C---:B------:R-:W-:Y:S02]  /*2de0*/  @P3 FMUL.FTZ R91, R55.reuse, R91 ;  /* 0x0000005b375b3220 */ /* 0x040fe40000410000 */
        /* <DEDUP_REMOVED lines=31> */
[C---:B------:R-:W-:Y:S02]  /*2fe0*/  FFMA.FTZ R81, R80.reuse, R86, R81 ;  /* 0x0000005650517223 */ /* 0x040fe40000010051 */
[----:B------:R-:W-:-:S02]  /*2ff0*/  FFMA.FTZ R24, R80, R85, -R24 ;  /* 0x0000005550187223 */ /* 0x000fc40000010818 */
[-C--:B------:R-:W-:Y:S02]  /*3000*/  FFMA.FTZ R57, R28, R22.reuse, -R57 ;  /* 0x000000161c397223 */ /* 0x080fe40000010839 */
[C---:B------:R-:W-:Y:S02]  /*3010*/  FMUL.FTZ R25, R29.reuse, R21 ;  /* 0x000000151d197220 */ /* 0x040fe40000410000 */
[C---:B------:R-:W-:Y:S02]  /*3020*/  FMUL.FTZ R22, R29.reuse, R22 ;  /* 0x000000161d167220 */ /* 0x040fe40000410000 */
[----:B------:R-:W-:Y:S02]  /*3030*/  FADD.FTZ R88, R88, R81 ;  /* 0x0000005158587221 */ /* 0x000fe40000010000 */
[----:B------:R-:W-:Y:S02]  /*3040*/  FMUL.FTZ R29, R29, R20 ;  /* 0x000000141d1d7220 */ /* 0x000fe40000410000 */
[----:B------:R-:W-:-:S02]  /*3050*/  FADD.FTZ R87, R87, R24 ;  /* 0x0000001857577221 */ /* 0x000fc40000010000 */
[----:B------:R-:W-:Y:S02]  /*3060*/  FFMA.FTZ R20, R28, R20, -R25 ;  /* 0x000000141c147223 */ /* 0x000fe40000010819 */
[----:B------:R-:W-:Y:S02]  /*3070*/  FMUL.FTZ R24, R82, R88 ;  /* 0x0000005852187220 */ /* 0x000fe40000410000 */
[----:B------:R-:W-:Y:S02]  /*3080*/  FFMA.FTZ R21, R28, R21, R29 ;  /* 0x000000151c157223 */ /* 0x000fe4000001001d */
[----:B------:R-:W-:Y:S02]  /*3090*/  FMUL.FTZ R82, R82, R87 ;  /* 0x0000005752527220 */ /* 0x000fe40000410000 */
[----:B------:R-:W-:Y:S02]  /*30a0*/  FFMA.FTZ R28, R28, R23, R22 ;  /* 0x000000171c1c7223 */ /* 0x000fe40000010016 */
[----:B------:R-:W-:-:S02]  /*30b0*/  FFMA.FTZ R58, R73, R87, -R24 ;  /* 0x00000057493a7223 */ /* 0x000fc40000010818 */
[----:B------:R-:W-:Y:S02]  /*30c0*/  FFMA.FTZ R73, R73, R88, R82 ;  /* 0x0000005849497223 */ /* 0x000fe40000010052 */
[----:B------:R-:W-:Y:S02]  /*30d0*/  FADD.FTZ R22, R30, R57 ;  /* 0x000000391e167221 */ /* 0x000fe40000010000 */
[----:B----4-:R-:W-:Y:S02]  /*30e0*/  FMUL.FTZ R64, R51, R64 ;  /* 0x0000004033407220 */ /* 0x010fe40000410000 */
        /* <DEDUP_REMOVED lines=17> */
.L_x_2346:
[----:B------:R-:W-:Y:S05]  /*3200*/  BSYNC B0 ;  /* 0x0000000000007941 */ /* 0x000fea0003800000 */
.L_x_2345:
[----:B------:R-:W-:Y:S01]  /*3210*/  FADD.FTZ R58, R69, R58 ;  /* 0x0000003a453a7221 */ /* 0x000fe20000010000 */
[----:B-1----:R-:W-:Y:S01]  /*3220*/  IADD3 R56, R56, 0x1, RZ ;  /* 0x0000000138387810 */ /* 0x002fe20007ffe0ff */
[----:B------:R-:W-:Y:S02]  /*3230*/  FADD.FTZ R70, R70, R73 ;  /* 0x0000004946467221 */ /* 0x000fe40000010000 */
[C---:B------:R-:W-:Y:S01]  /*3240*/  FMUL.FTZ R21, R61.reuse, R58 ;  /* 0x0000003a3d157220 */ /* 0x040fe20000410000 */
        /* <DEDUP_REMOVED lines=10> */
[C---:B------:R-:W-:Y:S02]  /*32f0*/  FMUL.FTZ R26, R51.reuse, R26 ;  /* 0x0000001a331a7220 */ /* 0x040fe40000410000 */
[----:B------:R-:W-:Y:S02]  /*3300*/  FADD.FTZ R84, R84, R59 ;  /* 0x0000003b54547221 */ /* 0x000fe40000010000 */
[C---:B------:R-:W-:Y:S02]  /*3310*/  FMUL.FTZ R54, R51.reuse, R54 ;  /* 0x0000003633367220 */ /* 0x040fe40000410000 */
[C---:B------:R-:W-:Y:S02]  /*3320*/  FMUL.FTZ R86, R51.reuse, R86 ;  /* 0x0000005633567220 */ /* 0x040fe40000410000 */
[C---:B------:R-:W-:Y:S02]  /*3330*/  FMUL.FTZ R88, R51.reuse, R88 ;  /* 0x0000005833587220 */ /* 0x040fe40000410000 */
[----:B------:R-:W-:-:S02]  /*3340*/  FMUL.FTZ R21, R51, R70 ;  /* 0x0000004633157220 */ /* 0x000fc40000410000 */
[----:B------:R-:W-:Y:S02]  /*3350*/  FMUL.FTZ R23, R51, R22 ;  /* 0x0000001633177220 */ /* 0x000fe40000410000 */
[----:B------:R-:W-:Y:S02]  /*3360*/  FADD.FTZ R83, R83, R20 ;  /* 0x0000001453537221 */ /* 0x000fe40000010000 */
        /* <DEDUP_REMOVED lines=19> */
.L_x_2344:
[----:B------:R-:W-:Y:S01]  /*34a0*/  SHF.L.U32 R16, R7, 0x8, RZ ;  /* 0x0000000807107819 */ /* 0x000fe200000006ff */
[----:B------:R-:W-:Y:S01]  /*34b0*/  IMAD R18, R10, c[0x0][0x200], RZ ;  /* 0x000080000a127a24 */ /* 0x000fe200078e02ff */
[----:B------:R-:W-:Y:S01]  /*34c0*/  BAR.SYNC.DEFER_BLOCKING 0x0 ;  /* 0x0000000000007b1d */ /* 0x000fe20000010000 */
[----:B------:R-:W-:Y:S02]  /*34d0*/  F2FP.BF16.PACK_AB R43, R43, R42 ;  /* 0x0000002a2b2b723e */ /* 0x000fe400000010ff */
[----:B------:R-:W-:Y:S01]  /*34e0*/  SHF.R.S32.HI R17, RZ, 0x1f, R16 ;  /* 0x0000001fff117819 */ /* 0x000fe20000011410 */
[----:B------:R-:W-:Y:S01]  /*34f0*/  IMAD R19, R11, c[0x0][0x204], R18 ;  /* 0x000081000b137a24 */ /* 0x000fe200078e0212 */
[----:B------:R-:W-:Y:S01]  /*3500*/  F2FP.BF16.PACK_AB R42, R41, R40 ;  /* 0x00000028292a723e */ /* 0x000fe200000010ff */
[----:B------:R-:W-:Y:S01]  /*3510*/  IMAD R18, R14, c[0x0][0x208], RZ ;  /* 0x000082000e127a24 */ /* 0x000fe200078e02ff */
[----:B------:R-:W-:Y:S01]  /*3520*/  F2FP.BF16.PACK_AB R41, R39, R38 ;  /* 0x000000262729723e */ /* 0x000fe200000010ff */
[----:B------:R-:W-:Y:S01]  /*3530*/  IMAD.WIDE.U32 R16, R11, c[0x0][0x200], R16 ;  /* 0x000080000b107a25 */ /* 0x000fe200078e0010 */
[----:B------:R-:W-:-:S02]  /*3540*/  F2FP.BF16.PACK_AB R40, R37, R36 ;  /* 0x000000242528723e */ /* 0x000fc400000010ff */
[----:B------:R-:W-:Y:S02]  /*3550*/  IADD3 R7, R7, 0x1, RZ ;  /* 0x0000000107077810 */ /* 0x000fe40007ffe0ff */
[----:B------:R-:W-:Y:S01]  /*3560*/  IADD3 R17, R17, R19, RZ ;  /* 0x0000001311117210 */ /* 0x000fe20007ffe0ff */
[C---:B------:R-:W-:Y:S01]  /*3570*/  IMAD R19, R15.reuse, c[0x0][0x20c], R18 ;  /* 0x000083000f137a24 */ /* 0x040fe200078e0212 */
[----:B------:R-:W-:Y:S02]  /*3580*/  IADD3 R2, P1, R2, 0x400, RZ ;  /* 0x0000040002027810 */ /* 0x000fe40007f3e0ff */
        /* <DEDUP_REMOVED lines=8> */
[----:B------:R-:W-:Y:S02]  /*3610*/  ISETP.GE.AND P0, PT, R7, c[0x0][0x174], PT ;  /* 0x00005d0007007a0c */ /* 0x000fe40003f06270 */
[----:B------:R-:W-:Y:S01]  /*3620*/  IADD3.X R3, RZ, R3, RZ, P3, !PT ;  /* 0x00000003ff037210 */ /* 0x000fe20001ffe4ff */
[----:B------:R-:W-:-:S05]  /*3630*/  IMAD.WIDE R16, R9, 0x10, R18 ;  /* 0x0000001009107825 */ /* 0x000fca00078e0212 */
[----:B------:R0:W-:Y:S05]  /*3640*/  STG.E.128 [R16.64], R40 ;  /* 0x0000002810007986 */ /* 0x0001ea000c101d04 */
[----:B------:R-:W-:Y:S01]  /*3650*/  @P0 CALL.REL.NOINC `(.L_x_2348) ;  /* 0x0000001000000944 */ /* 0x000fe20003c00000 */
[----:B------:R-:W-:Y:S05]  /*3660*/  BRA `(.L_x_2349) ;  /* 0xffffcee000007947 */ /* 0x000fea000383ffff */
.L_x_2348:
[----:B------:R-:W-:Y:S05]  /*3670*/  EXIT ;  /* 0x000000000000794d */ /* 0x000fea0003800000 */
.L_x_2350:
        /* <DEDUP_REMOVED lines=16> */
.L_x_5380:


//--------------------- .text._Z25selective_scan_fwd_kernelI32Selective_Scan_fwd_kernel_traitsILi32ELi8ELi1ELb1ELb1ELb0ELb1EN3c108BFloat16ENS1_7complexIfEEEEv13SSMParamsBase --------------------------
	.section	.text._Z25selective_scan_fwd_kernelI32Selective_Scan_fwd_kernel_traitsILi32ELi8ELi1ELb1ELb1ELb0ELb1EN3c108BFloat16ENS1_7complexIfEEEEv13SSMParamsBase,"ax",@progbits
	.sectioninfo	@"SHI_REGISTERS=96"
	.align	128
        .global         _Z25selective_scan_fwd_kernelI32Selective_Scan_fwd_kernel_traitsILi32ELi8ELi1ELb1ELb1ELb0ELb1EN3c108BFloat16ENS1_7complexIfEEEEv13SSMParamsBase
        .type           _Z25selective_scan_fwd_kernelI32Selective_Scan_fwd_kernel_traitsILi32ELi8ELi1ELb1ELb1ELb0ELb1EN3c108BFloat16ENS1_7complexIfEEEEv13SSMParamsBase,@function
        .size           _Z25selective_scan_fwd_kernelI32Selective_Scan_fwd_kernel_traitsILi32ELi8ELi1ELb1ELb1ELb0ELb1EN3c108BFloat16ENS1_7complexIfEEEEv13SSMParamsBase,(.L_x_5381 - _Z25selective_scan_fwd_kernelI32Selective_Scan_fwd_kernel_traitsILi32ELi8ELi1ELb1ELb1ELb0ELb1EN3c108BFloat16ENS1_7complexIfEEEEv13SSMParamsBase)
        .other          _Z25selective_scan_fwd_kernelI32Selective_Scan_fwd_kernel_traitsILi32ELi8ELi1ELb1ELb1ELb0ELb1EN3c108BFloat16ENS1_7complexIfEEEEv13SSMParamsBase,@"STO_CUDA_ENTRY STV_DEFAULT"
_Z25selective_scan_fwd_kernelI32Selective_Scan_fwd_kernel_traitsILi32ELi8ELi1ELb1ELb1ELb0ELb1EN3c108BFloat16ENS1_7complexIfEEEEv13SSMParamsBase:
.text._Z25selective_scan_fwd_kernelI32Selective_Scan_fwd_kernel_traitsILi32ELi8ELi1ELb1ELb1ELb0ELb1EN3c108BFloat16ENS1_7complexIfEEEEv13SSMParamsBase:
        /* <DEDUP_REMOVED lines=85> */
.L_x_2372:
        /* <DEDUP_REMOVED lines=12> */
[--C-:B------:R-:W-:Y:S02]  /*0610*/  PRMT R27, RZ, 0x5410, R21.reuse ;  /* 0x00005410ff1b7816 */ /* 0x100fe40000000015 */
[----:B------:R-:W-:Y:S01]  /*0620*/  PRMT R37, RZ, 0x7610, R20 ;  /* 0x00007610ff257816 */ /* 0x000fe20000000014 */
        /* <DEDUP_REMOVED lines=53> */
.L_x_2352:
[----:B------:R-:W-:Y:S05]  /*0980*/  BSYNC B0 ;  /* 0x0000000000007941 */ /* 0x000fea0003800000 */
.L_x_2351:
        /* <DEDUP_REMOVED lines=42> */
.L_x_2354:
[----:B------:R-:W-:Y:S05]  /*0c30*/  BSYNC B0 ;  /* 0x0000000000007941 */ /* 0x000fea0003800000 */
.L_x_2353:
        /* <DEDUP_REMOVED lines=33> */
.L_x_2356:
[----:B------:R-:W-:Y:S05]  /*0e50*/  BSYNC B0 ;  /* 0x0000000000007941 */ /* 0x000fea0003800000 */
.L_x_2355:
        /* <DEDUP_REMOVED lines=33> */
.L_x_2358:
[----:B------:R-:W-:Y:S05]  /*1070*/  BSYNC B0 ;  /* 0x0000000000007941 */ /* 0x000fea0003800000 */
.L_x_2357:
        /* <DEDUP_REMOVED lines=33> */
.L_x_2360:
[----:B------:R-:W-:Y:S05]  /*1290*/  BSYNC B0 ;  /* 0x0000000000007941 */ /* 0x000fea0003800000 */
.L_x_2359:
        /* <DEDUP_REMOVED lines=33> */
.L_x_2362:
[----:B------:R-:W-:Y:S05]  /*14b0*/  BSYNC B0 ;  /* 0x0000000000007941 */ /* 0x000fea0003800000 */
.L_x_2361:
        /* <DEDUP_REMOVED lines=33> */
.L_x_2364:
[----:B------:R-:W-:Y:S05]  /*16d0*/  BSYNC B0 ;  /* 0x0000000000007941 */ /* 0x000fea0003800000 */
.L_x_2363:
        /* <DEDUP_REMOVED lines=33> */
.L_x_2366:
[----:B------:R-:W-:Y:S05]  /*18f0*/  BSYNC B0 ;  /* 0x0000000000007941 */ /* 0x000fea0003800000 */
.L_x_2365:
[----:B------:R-:W-:Y:S01]  /*1900*/  ISETP.GE.AND P0, PT, R23, 0x1, PT ;  /* 0x000000011700780c */ /* 0x000fe20003f06270 */
[----:B------:R-:W-:Y:S01]  /*1910*/  BAR.SYNC.DEFER_BLOCKING 0x0 ;  /* 0x0000000000007b1d */ /* 0x000fe20000010000 */
[--C-:B-----5:R-:W-:Y:S02]  /*1920*/  PRMT R44, RZ, 0x5410, R16.reuse ;  /* 0x00005410ff2c7816 */ /* 0x120fe40000000010 */
[----:B------:R-:W-:Y:S02]  /*1930*/  PRMT R20, RZ, 0x7610, R16 ;  /* 0x00007610ff147816 */ /* 0x000fe40000000010 */
[--C-:B------:R-:W-:Y:S01]  /*1940*/  PRMT R46, RZ, 0x5410, R17.reuse ;  /* 0x00005410ff2e7816 */ /* 0x100fe20000000011 */
[-C--:B------:R-:W-:Y:S01]  /*1950*/  FMUL.FTZ R35, R44, R13.reuse ;  /* 0x0000000d2c237220 */ /* 0x080fe20000410000 */
[----:B------:R-:W-:Y:S01]  /*1960*/  PRMT R22, RZ, 0x7610, R17 ;  /* 0x00007610ff167816 */ /* 0x000fe20000000011 */
[-C--:B------:R-:W-:Y:S01]  /*1970*/  FMUL.FTZ R34, R20, R13.reuse ;  /* 0x0000000d14227220 */ /* 0x080fe20000410000 */
[--C-:B------:R-:W-:Y:S01]  /*1980*/  PRMT R48, RZ, 0x5410, R18.reuse ;  /* 0x00005410ff307816 */ /* 0x100fe20000000012 */
[-C--:B------:R-:W-:Y:S01]  /*1990*/  FMUL.FTZ R33, R46, R13.reuse ;  /* 0x0000000d2e217220 */ /* 0x080fe20000410000 */
[----:B------:R-:W-:Y:S01]  /*19a0*/  PRMT R24, RZ, 0x7610, R18 ;  /* 0x00007610ff187816 */ /* 0x000fe20000000012 */
[----:B------:R-:W-:Y:S01]  /*19b0*/  FMUL.FTZ R32, R22, R13 ;  /* 0x0000000d16207220 */ /* 0x000fe20000410000 */
[----:B------:R-:W-:-:S02]  /*19c0*/  PRMT R52, RZ, 0x5410, R19 ;  /* 0x00005410ff347816 */ /* 0x000fc40000000013 */
[----:B------:R-:W-:Y:S01]  /*19d0*/  PRMT R26, RZ, 0x7610, R19 ;  /* 0x00007610ff1a7816 */ /* 0x000fe20000000013 */
[-C--:B------:R-:W-:Y:S02]  /*19e0*/  FMUL.FTZ R19, R48, R13.reuse ;  /* 0x0000000d30137220 */ /* 0x080fe40000410000 */
[-C--:B------:R-:W-:Y:S02]  /*19f0*/  FMUL.FTZ R18, R24, R13.reuse ;  /* 0x0000000d18127220 */ /* 0x080fe40000410000 */
[-C--:B------:R-:W-:Y:S02]  /*1a00*/  FMUL.FTZ R17, R52, R13.reuse ;  /* 0x0000000d34117220 */ /* 0x080fe40000410000 */
[----:B------:R-:W-:Y:S01]  /*1a10*/  FMUL.FTZ R16, R26, R13 ;  /* 0x0000000d1a107220 */ /* 0x000fe20000410000 */
[----:B------:R-:W-:Y:S05]  /*1a20*/  @!P0 BRA `(.L_x_2367) ;  /* 0x00001a7000008947 */ /* 0x000fea0003800000 */
[----:B------:R-:W-:Y:S01]  /*1a30*/  HFMA2.MMA R56, -RZ, RZ, 0, 0 ;  /* 0x00000000ff387435 */ /* 0x000fe200000001ff */
        /* <DEDUP_REMOVED lines=8> */
.L_x_2370:
        /* <DEDUP_REMOVED lines=372> */
.L_x_2369:
[----:B------:R-:W-:Y:S05]  /*3200*/  BSYNC B0 ;  /* 0x0000000000007941 */ /* 0x000fea0003800000 */
.L_x_2368:
        /* <DEDUP_REMOVED lines=41> */
.L_x_2367:
[----:B------:R-:W-:Y:S01]  /*34a0*/  SHF.L.U32 R28, R7, 0x8, RZ ;  /* 0x00000008071c7819 */ /* 0x000fe200000006ff */
[C---:B------:R-:W-:Y:S01]  /*34b0*/  IMAD R20, R10.reuse, c[0x0][0x200], RZ ;  /* 0x000080000a147a24 */ /* 0x040fe200078e02ff */
[----:B------:R-:W-:Y:S01]  /*34c0*/  BAR.SYNC.DEFER_BLOCKING 0x0 ;  /* 0x0000000000007b1d */ /* 0x000fe20000010000 */
[----:B------:R-:W-:Y:S01]  /*34d0*/  IMAD R22, R10, c[0x0][0x1f0], RZ ;  /* 0x00007c000a167a24 */ /* 0x000fe200078e02ff */
[----:B------:R-:W-:Y:S01]  /*34e0*/  SHF.R.S32.HI R29, RZ, 0x1f, R28 ;  /* 0x0000001fff1d7819 */ /* 0x000fe2000001141c */
[C---:B------:R-:W-:Y:S02]  /*34f0*/  IMAD R25, R11.reuse, c[0x0][0x204], R20 ;  /* 0x000081000b197a24 */ /* 0x040fe400078e0214 */
        /* <DEDUP_REMOVED lines=26> */
[----:B------:R-:W-:-:S02]  /*36a0*/  IADD3 R7, R7, 0x1, RZ ;  /* 0x0000000107077810 */ /* 0x000fc40007ffe0ff */
[----:B------:R-:W-:Y:S02]  /*36b0*/  IADD3 R2, P1, R2, 0x400, RZ ;  /* 0x0000040002027810 */ /* 0x000fe40007f3e0ff */
[----:B------:R-:W-:Y:S02]  /*36c0*/  IADD3 R6, P2, R6, 0x200, RZ ;  /* 0x0000020006067810 */ /* 0x000fe40007f5e0ff */
[----:B------:R-:W-:Y:S02]  /*36d0*/  IADD3 R4, P3, R4, 0x200, RZ ;  /* 0x0000020004047810 */ /* 0x000fe40007f7e0ff */
[----:B------:R-:W-:Y:S02]  /*36e0*/  IADD3.X R0, RZ, R0, RZ, P1, !PT ;  /* 0x00000000ff007210 */ /* 0x000fe40000ffe4ff */
[----:B------:R-:W-:Y:S02]  /*36f0*/  IADD3.X R5, RZ, R5, RZ, P2, !PT ;  /* 0x00000005ff057210 */ /* 0x000fe400017fe4ff */
[----:B------:R-:W-:Y:S01]  /*3700*/  IADD3.X R3, RZ, R3, RZ, P3, !PT ;  /* 0x00000003ff037210 */ /* 0x000fe20001ffe4ff */
[----:B------:R-:W-:Y:S01]  /*3710*/  BAR.SYNC.DEFER_BLOCKING 0x0 ;  /* 0x0000000000007b1d */ /* 0x000fe20000010000 */
[----:B0-----:R-:W-:-:S02]  /*3720*/  PRMT R22, RZ, 0x5410, R24 ;  /* 0x00005410ff167816 */ /* 0x001fc40000000018 */
[----:B------:R-:W-:Y:S02]  /*3730*/  PRMT R24, RZ, 0x7610, R24 ;  /* 0x00007610ff187816 */ /* 0x000fe40000000018 */
[--C-:B------:R-:W-:Y:S01]  /*3740*/  PRMT R30, RZ, 0x5410, R25.reuse ;  /* 0x00005410ff1e7816 */ /* 0x100fe20000000019 */
[----:B------:R-:W-:Y:S01]  /*3750*/  FMUL.FTZ R36, R22, -1.4426950216293334961 ;  /* 0xbfb8aa3b16247820 */ /* 0x000fe20000410000 */
        /* <DEDUP_REMOVED lines=18> */
[----:B------:R2:W1:Y:S08]  /*3880*/  MUFU.EX2 R42, R26 ;  /* 0x0000001a002a7308 */ /* 0x0004700000000800 */
[----:B------:R0:W3:Y:S01]  /*3890*/  MUFU.EX2 R40, R23 ;  /* 0x0000001700287308 */ /* 0x0000e20000000800 */
[----:B--2---:R-:W-:-:S07]  /*38a0*/  FADD.FTZ R26, R21, 1 ;  /* 0x3f800000151a7421 */ /* 0x004fce0000010000 */
[----:B------:R-:W2:Y:S01]  /*38b0*/  MUFU.EX2 R38, R38 ;  /* 0x0000002600267308 */ /* 0x000ea20000000800 */
[----:B0-----:R-:W-:Y:S02]  /*38c0*/  FADD.FTZ R23, R20, 1 ;  /* 0x3f80000014177421 */ /* 0x001fe40000010000 */
[----:B-1----:R-:W-:Y:S02]  /*38d0*/  FADD.FTZ R42, R42, 1 ;  /* 0x3f8000002a2a7421 */ /* 0x002fe40000010000 */
[----:B------:R-:W-:-:S03]  /*38e0*/  IMAD R20, R10, c[0x0][0x210], RZ ;  /* 0x000084000a147a24 */ /* 0x000fc600078e02ff */
[----:B------:R-:W0:Y:S01]  /*38f0*/  MUFU.EX2 R43, R43 ;  /* 0x0000002b002b7308 */ /* 0x000e220000000800 */
[----:B---3--:R-:W-:Y:S02]  /*3900*/  FADD.FTZ R40, R40, 1 ;  /* 0x3f80000028287421 */ /* 0x008fe40000010000 */
[C---:B------:R-:W-:Y:S02]  /*3910*/  IMAD R49, R11.reuse, c[0x0][0x214], R20 ;  /* 0x000085000b317a24 */ /* 0x040fe400078e0214 */
[----:B------:R-:W-:-:S03]  /*3920*/  IMAD.WIDE.U32 R20, R11, c[0x0][0x210], R28 ;  /* 0x000084000b147a25 */ /* 0x000fc600078e001c */
[----:B------:R1:W3:Y:S01]  /*3930*/  MUFU.RCP R45, R36 ;  /* 0x00000024002d7308 */ /* 0x0002e20000001000 */
[----:B--2---:R-:W-:Y:S01]  /*3940*/  FADD.FTZ R38, R38, 1 ;  /* 0x3f80000026267421 */ /* 0x004fe20000010000 */
[----:B------:R-:W-:-:S05]  /*3950*/  IADD3 R21, R21, R49, RZ ;  /* 0x0000003115157210 */ /* 0x000fca0007ffe0ff */
[----:B------:R-:W-:Y:S01]  /*3960*/  IMAD.WIDE.U32 R20, R15, c[0x0][0x218], R20 ;  /* 0x000086000f147a25 */ /* 0x000fe200078e0014 */
[----:B------:R-:W2:Y:S03]  /*3970*/  MUFU.RCP R37, R37 ;  /* 0x0000002500257308 */ /* 0x000ea60000001000 */
[----:B0-----:R-:W-:Y:S02]  /*3980*/  FADD.FTZ R43, R43, 1 ;  /* 0x3f8000002b2b7421 */ /* 0x001fe40000010000 */
[----:B-1----:R-:W-:-:S03]  /*3990*/  IMAD R36, R14, c[0x0][0x218], RZ ;  /* 0x000086000e247a24 */ /* 0x002fc600078e02ff */
[----:B------:R-:W0:Y:S01]  /*39a0*/  MUFU.RCP R26, R26 ;  /* 0x0000001a001a7308 */ /* 0x000e220000001000 */
[----:B---3--:R-:W-:Y:S02]  /*39b0*/  FMUL.FTZ R22, R22, R45 ;  /* 0x0000002d16167220 */ /* 0x008fe40000410000 */
[----:B------:R-:W-:Y:S02]  /*39c0*/  IMAD R29, R15, c[0x0][0x21c], R36 ;  /* 0x000087000f1d7a24 */ /* 0x000fe400078e0224 */
[----:B------:R-:W-:Y:S01]  /*39d0*/  FMUL.FTZ R35, R22, R35 ;  /* 0x0000002316237220 */ /* 0x000fe20000410000 */
[----:B------:R-:W-:Y:S02]  /*39e0*/  LEA R22, P0, R20, c[0x0][0x270], 0x1 ;  /* 0x00009c0014167a11 */ /* 0x000fe400078008ff */
[----:B------:R-:W1:Y:S01]  /*39f0*/  MUFU.RCP R42, R42 ;  /* 0x0000002a002a7308 */ /* 0x000e620000001000 */
[----:B------:R-:W-:-:S07]  /*3a00*/  IADD3 R21, R21, R29, RZ ;  /* 0x0000001d15157210 */ /* 0x000fce0007ffe0ff */
[----:B------:R-:W3:Y:S08]  /*3a10*/  MUFU.RCP R47, R38 ;  /* 0x00000026002f7308 */ /* 0x000ef00000001000 */
[----:B------:R2:W4:Y:S08]  /*3a20*/  MUFU.RCP R44, R23 ;  /* 0x00000017002c7308 */ /* 0x0005300000001000 */
[----:B------:R-:W5:Y:S01]  /*3a30*/  MUFU.RCP R40, R40 ;  /* 0x0000002800287308 */ /* 0x000f620000001000 */
[----:B--2---:R-:W-:-:S02]  /*3a40*/  FMUL.FTZ R23, R24, R37 ;  /* 0x0000002518177220 */ /* 0x004fc40000410000 */
[----:B0-----:R-:W-:Y:S02]  /*3a50*/  FMUL.FTZ R24, R31, R26 ;  /* 0x0000001a1f187220 */ /* 0x001fe40000410000 */
[----:B-1----:R-:W-:Y:S02]  /*3a60*/  FMUL.FTZ R26, R41, R42 ;  /* 0x0000002a291a7220 */ /* 0x002fe40000410000 */
[----:B---3--:R-:W-:Y:S01]  /*3a70*/  FMUL.FTZ R30, R30, R47 ;  /* 0x0000002f1e1e7220 */ /* 0x008fe20000410000 */
[----:B------:R-:W0:Y:S01]  /*3a80*/  MUFU.RCP R28, R43 ;  /* 0x0000002b001c7308 */ /* 0x000e220000001000 */
[----:B----4-:R-:W-:Y:S02]  /*3a90*/  FMUL.FTZ R25, R25, R44 ;  /* 0x0000002c19197220 */ /* 0x010fe40000410000 */
[----:B------:R-:W-:Y:S02]  /*3aa0*/  FMUL.FTZ R24, R24, R19 ;  /* 0x0000001318187220 */ /* 0x000fe40000410000 */
[----:B------:R-:W-:Y:S01]  /*3ab0*/  FMUL.FTZ R34, R23, R34 ;  /* 0x0000002217227220 */ /* 0x000fe20000410000 */
[----:B------:R-:W-:Y:S01]  /*3ac0*/  LEA.HI.X R23, R20, c[0x0][0x274], R21, 0x1, P0 ;  /* 0x00009d0014177a11 */ /* 0x000fe200000f0c15 */
[----:B------:R-:W-:Y:S01]  /*3ad0*/  FMUL.FTZ R19, R26, R17 ;  /* 0x000000111a137220 */ /* 0x000fe20000410000 */
[----:B------:R-:W-:Y:S01]  /*3ae0*/  ISETP.GE.AND P0, PT, R7, c[0x0][0x174], PT ;  /* 0x00005d0007007a0c */ /* 0x000fe20003f06270 */
[----:B-----5:R-:W-:-:S02]  /*3af0*/  FMUL.FTZ R39, R39, R40 ;  /* 0x0000002827277220 */ /* 0x020fc40000410000 */
[----:B------:R-:W-:Y:S02]  /*3b00*/  FMUL.FTZ R30, R30, R33 ;  /* 0x000000211e1e7220 */ /* 0x000fe40000410000 */
[----:B------:R-:W-:Y:S02]  /*3b10*/  FMUL.FTZ R25, R25, R32 ;  /* 0x0000002019197220 */ /* 0x000fe40000410000 */
[----:B------:R-:W-:Y:S02]  /*3b20*/  FMUL.FTZ R39, R39, R18 ;  /* 0x0000001227277220 */ /* 0x000fe40000410000 */
[----:B0-----:R-:W-:Y:S01]  /*3b30*/  FMUL.FTZ R27, R27, R28 ;  /* 0x0000001c1b1b7220 */ /* 0x001fe20000410000 */
[----:B------:R-:W-:Y:S01]  /*3b40*/  F2FP.BF16.PACK_AB R17, R25, R30 ;  /* 0x0000001e1911723e */ /* 0x000fe200000010ff */
[----:B------:R-:W-:Y:S01]  /*3b50*/  IMAD.WIDE R20, R9, 0x10, R22 ;  /* 0x0000001009147825 */ /* 0x000fe200078e0216 */
[----:B------:R-:W-:-:S03]  /*3b60*/  F2FP.BF16.PACK_AB R18, R39, R24 ;  /* 0x000000182712723e */ /* 0x000fc600000010ff */
[----:B------:R-:W-:Y:S01]  /*3b70*/  FMUL.FTZ R26, R27, R16 ;  /* 0x000000101b1a7220 */ /* 0x000fe20000410000 */
[----:B------:R-:W-:-:S04]  /*3b80*/  F2FP.BF16.PACK_AB R16, R34, R35 ;  /* 0x000000232210723e */ /* 0x000fc800000010ff */
[----:B------:R-:W-:-:S05]  /*3b90*/  F2FP.BF16.PACK_AB R19, R26, R19 ;  /* 0x000000131a13723e */ /* 0x000fca00000010ff */
[----:B------:R0:W-:Y:S01]  /*3ba0*/  STG.E.128 [R20.64], R16 ;  /* 0x0000001014007986 */ /* 0x0001e2000c101d04 */
[----:B------:R-:W-:Y:S01]  /*3bb0*/  @P0 CALL.REL.NOINC `(.L_x_2371) ;  /* 0x0000001000000944 */ /* 0x000fe20003c00000 */
[----:B------:R-:W-:Y:S05]  /*3bc0*/  BRA `(.L_x_2372) ;  /* 0xffffc98000007947 */ /* 0x000fea000383ffff */
.L_x_2371:
[----:B------:R-:W-:Y:S05]  /*3bd0*/  EXIT ;  /* 0x000000000000794d */ /* 0x000fea0003800000 */
.L_x_2373:
        /* <DEDUP_REMOVED lines=10> */
.L_x_5381:


//--------------------- .text._Z25selective_scan_fwd_kernelI32Selective_Scan_fwd_kernel_traitsILi32ELi8ELi1ELb1ELb1ELb1ELb0EN3c108BFloat16ENS1_7complexIfEEEEv13SSMParamsBase --------------------------
	.section	.text._Z25selective_scan_fwd_kernelI32Selective_Scan_fwd_kernel_traitsILi32ELi8ELi1ELb1ELb1ELb1ELb0EN3c108BFloat16ENS1_7complexIfEEEEv13SSMParamsBase,"ax",@progbits
	.sectioninfo	@"SHI_REGISTERS=104"
	.align	128
        .global         _Z25selective_scan_fwd_kernelI32Selective_Scan_fwd_kernel_traitsILi32ELi8ELi1ELb1ELb1ELb1ELb0EN3c108BFloat16ENS1_7complexIfEEEEv13SSMParamsBase
        .type           _Z25selective_scan_fwd_kernelI32Selective_Scan_fwd_kernel_traitsILi32ELi8ELi1ELb1ELb1ELb1ELb0EN3c108BFloat16ENS1_7complexIfEEEEv13SSMParamsBase,@function
        .size           _Z25selective_scan_fwd_kernelI32Selective_Scan_fwd_kernel_traitsILi32ELi8ELi1ELb1ELb1ELb1ELb0EN3c108BFloat16ENS1_7complexIfEEEEv13SSMParamsBase,(.L_x_5382 - _Z25selective_scan_fwd_kernelI32Selective_Scan_fwd_kernel_traitsILi32ELi8ELi1ELb1ELb1ELb1ELb0EN3c108BFloat16ENS1_7complexIfEEEEv13SSMParamsBase)
        .other          _Z25selective_scan_fwd_kernelI32Selective_Scan_fwd_kernel_traitsILi32ELi8ELi1ELb1ELb1ELb1ELb0EN3c108BFloat16ENS1_7complexIfEEEEv13SSMParamsBase,@"STO_CUDA_ENTRY STV_DEFAULT"
_Z25selective_scan_fwd_kernelI32Selective_Scan_fwd_kernel_traitsILi32ELi8ELi1ELb1ELb1ELb1ELb0EN3c108BFloat16ENS1_7complexIfEEEEv13SSMParamsBase:
.text._Z25selective_scan_fwd_kernelI32Selective_Scan_fwd_kernel_traitsILi32ELi8ELi1ELb1ELb1ELb1ELb0EN3c108BFloat16ENS1_7complexIfEEEEv13SSMParamsBase:
        /* <DEDUP_REMOVED lines=17> */
[--C-:B------:R-:W-:Y:S02]  /*0110*/  @P0 LEA.HI.X R3, R0, c[0x0][0x23c], R25.reuse, 0x2, P2 ;  /* 0x00008f0000030a11 */ /* 0x100fe400010f1419 */
[----:B-1----:R-:W-:Y:S02]  /*0120*/  IADD3 R6, R8, 0xffffffe, RZ ;  /* 0x0ffffffe08067810 */ /* 0x002fe40007ffe0ff */
[----:B------:R-:W-:Y:S01]  /*0130*/  @P1 LEA.HI.X R5, R0, c[0x0][0x254], R25, 0x2, P3 ;  /* 0x0000950000051a11 */ /* 0x000fe200018f1419 */
[----:B------:R0:W5:Y:S01]  /*0140*/  @P0 LDG.E R24, [R2.64] ;  /* 0x0000000402180981 */ /* 0x000162000c1e1900 */
[----:B------:R1:W3:Y:S01]  /*0150*/  F2I.FTZ.U32.TRUNC.NTZ R7, R6 ;  /* 0x0000000600077305 */ /* 0x0002e2000021f000 */
[----:B--2---:R-:W-:Y:S02]  /*0160*/  MOV R27, UR6 ;  /* 0x00000006001b7c02 */ /* 0x004fe40008000f00 */
[----:B------:R2:W5:Y:S01]  /*0170*/  @P1 LDG.E R26, [R4.64] ;  /* 0x00000004041a1981 */ /* 0x000562000c1e1900 */
[----:B------:R-:W-:-:S02]  /*0180*/  ISETP.NE.AND P1, PT, RZ, c[0x0][0x178], PT ;  /* 0x00005e00ff007a0c */ /* 0x000fc40003f25270 */
[----:B------:R-:W-:Y:S01]  /*0190*/  SHF.R.S32.HI R93, RZ, 0x1f, R27 ;  /* 0x0000001fff5d7819 */ /* 0x000fe2000001141b */
[----:B-1----:R-:W-:Y:S01]  /*01a0*/  HFMA2.MMA R6, -RZ, RZ, 0, 0 ;  /* 0x00000000ff067435 */ /* 0x002fe200000001ff */
[----:B0-----:R-:W-:-:S03]  /*01b0*/  IABS R2, R0 ;  /* 0x0000000000027213 */ /* 0x001fc60000000000 */
[C---:B------:R-:W-:Y:S01]  /*01c0*/  IMAD R12, R93.reuse, c[0x0][0x1d0], RZ ;  /* 0x000074005d0c7a24 */ /* 0x040fe200078e02ff */
[----:B--2---:R-:W-:Y:S01]  /*01d0*/  MOV R4, c[0x0][0x174] ;  /* 0x00005d0000047a02 */ /* 0x004fe20000000f00 */
[C---:B------:R-:W-:Y:S01]  /*01e0*/  IMAD R18, R93.reuse, c[0x0][0x1b0], RZ ;  /* 0x00006c005d127a24 */ /* 0x040fe200078e02ff */
[----:B---3--:R-:W-:Y:S01]  /*01f0*/  IADD3 R10, RZ, -R7, RZ ;  /* 0x80000007ff0a7210 */ /* 0x008fe20007ffe0ff */
[C---:B------:R-:W-:Y:S01]  /*0200*/  IMAD R16, R93.reuse, c[0x0][0x190], RZ ;  /* 0x000064005d107a24 */ /* 0x040fe200078e02ff */
[----:B------:R-:W-:Y:S01]  /*0210*/  ISETP.GE.AND P4, PT, R4, 0x1, PT ;  /* 0x000000010400780c */ /* 0x000fe20003f86270 */
[----:B------:R-:W-:Y:S02]  /*0220*/  IMAD R14, R93, c[0x0][0x1e0], RZ ;  /* 0x000078005d0e7a24 */ /* 0x000fe400078e02ff */
[----:B------:R-:W-:Y:S02]  /*0230*/  IMAD R11, R10, R9, RZ ;  /* 0x000000090a0b7224 */ /* 0x000fe400078e02ff */
[----:B------:R-:W-:-:S02]  /*0240*/  IMAD R17, R27, c[0x0][0x1b4], R18 ;  /* 0x00006d001b117a24 */ /* 0x000fc400078e0212 */
[----:B------:R-:W-:-:S04]  /*0250*/  IMAD.HI.U32 R7, R7, R11, R6 ;  /* 0x0000000b07077227 */ /* 0x000fc800078e0006 */
[----:B------:R-:W-:Y:S02]  /*0260*/  IMAD R11, R27, c[0x0][0x1d4], R12 ;  /* 0x000075001b0b7a24 */ /* 0x000fe400078e020c */
[----:B------:R-:W-:-:S04]  /*0270*/  IMAD.HI.U32 R10, R7, R2, RZ ;  /* 0x00000002070a7227 */ /* 0x000fc800078e00ff */
[----:B------:R-:W-:Y:S01]  /*0280*/  IMAD.WIDE.U32 R6, R27, c[0x0][0x190], RZ ;  /* 0x000064001b067a25 */ /* 0x000fe200078e00ff */
[----:B------:R-:W-:-:S03]  /*0290*/  IADD3 R3, -R10, RZ, RZ ;  /* 0x000000ff0a037210 */ /* 0x000fc60007ffe1ff */
[----:B------:R-:W-:-:S04]  /*02a0*/  IMAD.WIDE.U32 R4, R27, c[0x0][0x1e0], RZ ;  /* 0x000078001b047a25 */ /* 0x000fc800078e00ff */
[----:B------:R-:W-:Y:S01]  /*02b0*/  IMAD R2, R9, R3, R2 ;  /* 0x0000000309027224 */ /* 0x000fe200078e0202 */
[----:B------:R-:W-:Y:S01]  /*02c0*/  LOP3.LUT R3, R0, c[0x0][0x178], RZ, 0x3c, !PT ;  /* 0x00005e0000037a12 */ /* 0x000fe200078e3cff */
[C---:B------:R-:W-:Y:S02]  /*02d0*/  IMAD R15, R27.reuse, c[0x0][0x194], R16 ;  /* 0x000065001b0f7a24 */ /* 0x040fe400078e0210 */
[----:B------:R-:W-:Y:S01]  /*02e0*/  IMAD R13, R27, c[0x0][0x1e4], R14 ;  /* 0x000079001b0d7a24 */ /* 0x000fe200078e020e */
[----:B------:R-:W-:Y:S02]  /*02f0*/  ISETP.GT.U32.AND P2, PT, R9, R2, PT ;  /* 0x000000020900720c */ /* 0x000fe40003f44070 */
[----:B------:R-:W-:Y:S02]  /*0300*/  ISETP.GE.AND P3, PT, R3, RZ, PT ;  /* 0x000000ff0300720c */ /* 0x000fe40003f66270 */
[----:B------:R-:W-:Y:S01]  /*0310*/  IADD3 R7, R7, R15, RZ ;  /* 0x0000000f07077210 */ /* 0x000fe20007ffe0ff */
[----:B------:R-:W-:Y:S01]  /*0320*/  IMAD R15, R25, c[0x0][0x1e8], RZ ;  /* 0x00007a00190f7a24 */ /* 0x000fe200078e02ff */
[----:B------:R-:W-:Y:S01]  /*0330*/  IADD3 R5, R5, R13, RZ ;  /* 0x0000000d05057210 */ /* 0x000fe20007ffe0ff */
[----:B------:R-:W-:-:S02]  /*0340*/  IMAD R13, R25, c[0x0][0x1d8], RZ ;  /* 0x00007600190d7a24 */ /* 0x000fc400078e02ff */
[C---:B------:R-:W-:Y:S02]  /*0350*/  IMAD R15, R0.reuse, c[0x0][0x1ec], R15 ;  /* 0x00007b00000f7a24 */ /* 0x040fe400078e020f */
[----:B------:R-:W-:Y:S02]  /*0360*/  IMAD R13, R0, c[0x0][0x1dc], R13 ;  /* 0x00007700000d7a24 */ /* 0x000fe400078e020d */
[-C--:B------:R-:W-:Y:S01]  /*0370*/  @!P2 IADD3 R2, R2, -R9.reuse, RZ ;  /* 0x800000090202a210 */ /* 0x080fe20007ffe0ff */
[----:B------:R-:W-:Y:S01]  /*0380*/  IMAD.WIDE.U32 R4, R0, c[0x0][0x1e8], R4 ;  /* 0x00007a0000047a25 */ /* 0x000fe200078e0004 */
[----:B------:R-:W-:Y:S02]  /*0390*/  @!P2 IADD3 R10, R10, 0x1, RZ ;  /* 0x000000010a0aa810 */ /* 0x000fe40007ffe0ff */
[----:B------:R-:W-:Y:S01]  /*03a0*/  ISETP.GE.U32.AND P0, PT, R2, R9, PT ;  /* 0x000000090200720c */ /* 0x000fe20003f06070 */
[----:B------:R-:W-:-:S04]  /*03b0*/  IMAD.WIDE.U32 R2, R27, c[0x0][0x1d0], RZ ;  /* 0x000074001b027a25 */ /* 0x000fc800078e00ff */
[----:B------:R-:W-:Y:S01]  /*03c0*/  IMAD.WIDE.U32 R8, R27, c[0x0][0x1b0], RZ ;  /* 0x00006c001b087a25 */ /* 0x000fe200078e00ff */
[----:B------:R-:W-:-:S04]  /*03d0*/  IADD3 R3, R3, R11, RZ ;  /* 0x0000000b03037210 */ /* 0x000fc80007ffe0ff */
[----:B------:R-:W-:Y:S01]  /*03e0*/  IADD3 R9, R9, R17, RZ ;  /* 0x0000001109097210 */ /* 0x000fe20007ffe0ff */
[----:B------:R-:W-:Y:S02]  /*03f0*/  IMAD.WIDE.U32 R2, R0, c[0x0][0x1d8], R2 ;  /* 0x0000760000027a25 */ /* 0x000fe400078e0002 */
[----:B------:R-:W-:-:S04]  /*0400*/  @P0 IADD3 R10, R10, 0x1, RZ ;  /* 0x000000010a0a0810 */ /* 0x000fc80007ffe0ff */
[----:B------:R-:W-:Y:S02]  /*0410*/  @!P3 IADD3 R10, -R10, RZ, RZ ;  /* 0x000000ff0a0ab210 */ /* 0x000fe40007ffe1ff */
[----:B------:R-:W-:-:S04]  /*0420*/  @!P1 LOP3.LUT R10, RZ, c[0x0][0x178], RZ, 0x33, !PT ;  /* 0x00005e00ff0a9a12 */ /* 0x000fc800078e33ff */
[----:B------:R-:W-:Y:S01]  /*0430*/  SHF.R.S32.HI R11, RZ, 0x1f, R10 ;  /* 0x0000001fff0b7819 */ /* 0x000fe2000001140a */
[----:B------:R-:W-:-:S04]  /*0440*/  IMAD.WIDE.U32 R6, R10, c[0x0][0x1a8], R6 ;  /* 0x00006a000a067a25 */ /* 0x000fc800078e0006 */
[C---:B------:R-:W-:Y:S02]  /*0450*/  IMAD R17, R11.reuse, c[0x0][0x1a8], RZ ;  /* 0x00006a000b117a24 */ /* 0x040fe400078e02ff */
[----:B------:R-:W-:Y:S02]  /*0460*/  IMAD R11, R11, c[0x0][0x1c8], RZ ;  /* 0x000072000b0b7a24 */ /* 0x000fe400078e02ff */
[----:B------:R-:W-:-:S04]  /*0470*/  IMAD.WIDE.U32 R8, R10, c[0x0][0x1c8], R8 ;  /* 0x000072000a087a25 */ /* 0x000fc800078e0008 */
[C---:B------:R-:W-:Y:S02]  /*0480*/  IMAD R17, R10.reuse, c[0x0][0x1ac], R17 ;  /* 0x00006b000a117a24 */ /* 0x040fe400078e0211 */
[----:B------:R-:W-:Y:S01]  /*0490*/  IMAD R11, R10, c[0x0][0x1cc], R11 ;  /* 0x000073000a0b7a24 */ /* 0x000fe200078e020b */
[----:B------:R-:W-:Y:S06]  /*04a0*/  @!P4 EXIT ;  /* 0x000000000000c94d */ /* 0x000fec0003800000 */
[----:B------:R-:W0:Y:S01]  /*04b0*/  S2R R28, SR_TID.X ;  /* 0x00000000001c7919 */ /* 0x000e220000002100 */
[----:B------:R-:W-:Y:S02]  /*04c0*/  IADD3 R31, R3, R13, RZ ;  /* 0x0000000d031f7210 */ /* 0x000fe40007ffe0ff */
[----:B------:R-:W-:Y:S01]  /*04d0*/  IADD3 R33, R5, R15, RZ ;  /* 0x0000000f05217210 */ /* 0x000fe20007ffe0ff */
[----:B------:R-:W1:Y:S01]  /*04e0*/  S2R R94, SR_LANEID ;  /* 0x00000000005e7919 */ /* 0x000e620000000000 */
[----:B------:R-:W-:Y:S02]  /*04f0*/  LEA R30, P0, R2, c[0x0][0x240], 0x1 ;  /* 0x00009000021e7a11 */ /* 0x000fe400078008ff */
[----:B------:R-:W-:-:S02]  /*0500*/  LEA R32, P1, R4, c[0x0][0x248], 0x1 ;  /* 0x0000920004207a11 */ /* 0x000fc400078208ff */
[----:B------:R-:W-:Y:S02]  /*0510*/  LEA R34, P2, R6, c[0x0][0x228], 0x1 ;  /* 0x00008a0006227a11 */ /* 0x000fe400078408ff */
[----:B------:R-:W-:Y:S02]  /*0520*/  LEA R35, P3, R8, c[0x0][0x230], 0x1 ;  /* 0x00008c0008237a11 */ /* 0x000fe400078608ff */
[----:B------:R-:W-:Y:S02]  /*0530*/  IADD3 R3, R7, R17, RZ ;  /* 0x0000001107037210 */ /* 0x000fe40007ffe0ff */
[----:B------:R-:W-:Y:S02]  /*0540*/  IADD3 R37, R9, R11, RZ ;  /* 0x0000000b09257210 */ /* 0x000fe40007ffe0ff */
[----:B------:R-:W-:Y:S02]  /*0550*/  LEA.HI.X R31, R2, c[0x0][0x244], R31, 0x1, P0 ;  /* 0x00009100021f7a11 */ /* 0x000fe400000f0c1f */
[----:B------:R-:W-:-:S02]  /*0560*/  LEA.HI.X R33, R4, c[0x0][0x24c], R33, 0x1, P1 ;  /* 0x0000930004217a11 */ /* 0x000fc400008f0c21 */
[----:B------:R-:W-:Y:S02]  /*0570*/  LEA.HI.X R36, R6, c[0x0][0x22c], R3, 0x1, P2 ;  /* 0x00008b0006247a11 */ /* 0x000fe400010f0c03 */
[----:B------:R-:W-:Y:S02]  /*0580*/  LEA.HI.X R37, R8, c[0x0][0x234], R37, 0x1, P3 ;  /* 0x00008d0008257a11 */ /* 0x000fe400018f0c25 */
[----:B0-----:R-:W-:Y:S02]  /*0590*/  MOV R29, RZ ;  /* 0x000000ff001d7202 */ /* 0x001fe40000000f00 */
.L_x_2395:
[----:B------:R-:W-:Y:S01]  /*05a0*/  BAR.SYNC.DEFER_BLOCKING 0x0 ;  /* 0x0000000000007b1d */ /* 0x000fe20000010000 */
[----:B0-----:R-:W-:-:S06]  /*05b0*/  IMAD.WIDE R8, R28, 0x10, R32 ;  /* 0x000000101c087825 */ /* 0x001fcc00078e0220 */
[----:B------:R-:W2:Y:S01]  /*05c0*/  LDG.E.128 R8, [R8.64] ;  /* 0x0000000408087981 */ /* 0x000ea2000c1e1d00 */
        /* <DEDUP_REMOVED lines=60> */
.L_x_2375:
[----:B------:R-:W-:Y:S05]  /*0990*/  BSYNC B0 ;  /* 0x0000000000007941 */ /* 0x000fea0003800000 */
.L_x_2374:
        /* <DEDUP_REMOVED lines=42> */
.L_x_2377:
[----:B------:R-:W-:Y:S05]  /*0c40*/  BSYNC B0 ;  /* 0x0000000000007941 */ /* 0x000fea0003800000 */
.L_x_2376:
        /* <DEDUP_REMOVED lines=33> */
.L_x_2379:
[----:B------:R-:W-:Y:S05]  /*0e60*/  BSYNC B0 ;  /* 0x0000000000007941 */ /* 0x000fea0003800000 */
.L_x_2378:
        /* <DEDUP_REMOVED lines=33> */
.L_x_2381:
[----:B------:R-:W-:Y:S05]  /*1080*/  BSYNC B0 ;  /* 0x0000000000007941 */ /* 0x000fea0003800000 */
.L_x_2380:
        /* <DEDUP_REMOVED lines=33> */
.L_x_2383:
[----:B------:R-:W-:Y:S05]  /*12a0*/  BSYNC B0 ;  /* 0x0000000000007941 */ /* 0x000fea0003800000 */
.L_x_2382:
        /* <DEDUP_REMOVED lines=33> */
.L_x_2385:
[----:B------:R-:W-:Y:S05]  /*14c0*/  BSYNC B0 ;  /* 0x0000000000007941 */ /* 0x000fea0003800000 */
.L_x_2384:
        /* <DEDUP_REMOVED lines=33> */
.L_x_2387:
[----:B------:R-:W-:Y:S05]  /*16e0*/  BSYNC B0 ;  /* 0x0000000000007941 */ /* 0x000fea0003800000 */
.L_x_2386:
        /* <DEDUP_REMOVED lines=33> */
.L_x_2389:
[----:B------:R-:W-:Y:S05]  /*1900*/  BSYNC B0 ;  /* 0x0000000000007941 */ /* 0x000fea0003800000 */
.L_x_2388:
[----:B------:R-:W-:Y:S01]  /*1910*/  BAR.SYNC.DEFER_BLOCKING 0x0 ;  /* 0x0000000000007b1d */ /* 0x000fe20000010000 */
[----:B------:R-:W-:Y:S02]  /*1920*/  ISETP.GE.AND P0, PT, R9, 0x1, PT ;  /* 0x000000010900780c */ /* 0x000fe40003f06270 */
[----:B-----5:R-:W-:Y:S02]  /*1930*/  PRMT R3, RZ, 0x5410, R4 ;  /* 0x00005410ff037816 */ /* 0x020fe40000000004 */
        /* <DEDUP_REMOVED lines=25> */
.L_x_2393:
        /* <DEDUP_REMOVED lines=12> */
[----:B------:R-:W-:Y:S01]  /*1b90*/  IMAD R5, R16, c[0x0][0x1a0], RZ ;  /* 0x0000680010057a24 */ /* 0x000fe200078e02ff */
[----:B------:R-:W-:Y:S01]  /*1ba0*/  SHF.L.U32 R15, R28, 0x1, RZ ;  /* 0x000000011c0f7819 */ /* 0x000fe200000006ff */
[----:B------:R-:W-:-:S04]  /*1bb0*/  IMAD.WIDE.U32 R2, R62, c[0x0][0x1a0], RZ ;  /* 0x000068003e027a25 */ /* 0x000fc800078e00ff */
[----:B------:R-:W-:Y:S01]  /*1bc0*/  IMAD R5, R62, c[0x0][0x1a4], R5 ;  /* 0x000069003e057a24 */ /* 0x000fe200078e0205 */
[----:B------:R-:W-:-:S04]  /*1bd0*/  LEA R4, P0, R2, R34, 0x1 ;  /* 0x0000002202047211 */ /* 0x000fc800078008ff */
[----:B------:R-:W-:-:S04]  /*1be0*/  IADD3 R3, R3, R5, RZ ;  /* 0x0000000503037210 */ /* 0x000fc80007ffe0ff */
[----:B------:R-:W-:-:S05]  /*1bf0*/  LEA.HI.X R5, R2, R36, R3, 0x1, P0 ;  /* 0x0000002402057211 */ /* 0x000fca00000f0c03 */
[----:B------:R-:W-:-:S05]  /*1c00*/  IMAD.WIDE R2, R15, 0x10, R4 ;  /* 0x000000100f027825 */ /* 0x000fca00078e0204 */
[----:B------:R0:W3:Y:S04]  /*1c10*/  LDG.E.128 R4, [R2.64] ;  /* 0x0000000402047981 */ /* 0x0000e8000c1e1d00 */
[----:B------:R0:W4:Y:S01]  /*1c20*/  LDG.E.128 R8, [R2.64+0x10] ;  /* 0x0000100402087981 */ /* 0x000122000c1e1d00 */
[----:B-1----:R-:W-:Y:S01]  /*1c30*/  ISETP.GE.AND P1, PT, R94, 0x8, PT ;  /* 0x000000085e00780c */ /* 0x002fe20003f26270 */
[----:B--2---:R-:W-:Y:S02]  /*1c40*/  FMUL.FTZ R14, R13, R38 ;  /* 0x000000260d0e7220 */ /* 0x004fe40000410000 */
[----:B------:R-:W-:Y:S02]  /*1c50*/  FMUL.FTZ R18, R12, 1.4426950216293334961 ;  /* 0x3fb8aa3b0c127820 */ /* 0x000fe40000410000 */
[----:B------:R-:W-:-:S02]  /*1c60*/  FMUL.RZ R17, R14, 0.15915493667125701904 ;  /* 0x3e22f9830e117820 */ /* 0x000fc4000040c000 */
[CC--:B------:R-:W-:Y:S02]  /*1c70*/  FMUL.FTZ R14, R13.reuse, R39.reuse ;  /* 0x000000270d0e7220 */ /* 0x0c0fe40000410000 */
[----:B0-----:R-:W-:Y:S01]  /*1c80*/  FMUL.FTZ R2, R18, R39 ;  /* 0x0000002712027220 */ /* 0x001fe20000410000 */
[----:B------:R-:W-:Y:S01]  /*1c90*/  MUFU.SIN R90, R17 ;  /* 0x00000011005a7308 */ /* 0x000fe20000000400 */
[----:B------:R-:W-:Y:S02]  /*1ca0*/  FMUL.RZ R14, R14, 0.15915493667125701904 ;  /* 0x3e22f9830e0e7820 */ /* 0x000fe4000040c000 */
[C---:B------:R-:W-:Y:S02]  /*1cb0*/  FMUL.FTZ R12, R18.reuse, R38 ;  /* 0x00000026120c7220 */ /* 0x040fe40000410000 */
[----:B------:R-:W-:Y:S02]  /*1cc0*/  FMUL.FTZ R3, R13, R40 ;  /* 0x000000280d037220 */ /* 0x000fe40000410000 */
[----:B------:R-:W-:Y:S01]  /*1cd0*/  FMUL.FTZ R67, R18, R44 ;  /* 0x0000002c12437220 */ /* 0x000fe20000410000 */
[----:B------:R-:W-:Y:S01]  /*1ce0*/  MUFU.COS R69, R14 ;  /* 0x0000000e00457308 */ /* 0x000fe20000000000 */
[----:B------:R-:W-:-:S02]  /*1cf0*/  FMUL.RZ R63, R3, 0.15915493667125701904 ;  /* 0x3e22f983033f7820 */ /* 0x000fc4000040c000 */
[C---:B------:R-:W-:Y:S02]  /*1d00*/  FMUL.FTZ R3, R18.reuse, R40 ;  /* 0x0000002812037220 */ /* 0x040fe40000410000 */
[----:B------:R-:W-:-:S03]  /*1d10*/  FMUL.FTZ R68, R18, R45 ;  /* 0x0000002d12447220 */ /* 0x000fc60000410000 */
[----:B------:R0:W1:Y:S01]  /*1d20*/  MUFU.EX2 R70, R2 ;  /* 0x0000000200467308 */ /* 0x0000620000000800 */
[----:B---3--:R-:W-:Y:S02]  /*1d30*/  PRMT R76, RZ, 0x7610, R5 ;  /* 0x00007610ff4c7816 */ /* 0x008fe40000000005 */
[--C-:B------:R-:W-:Y:S02]  /*1d40*/  PRMT R81, RZ, 0x5410, R6.reuse ;  /* 0x00005410ff517816 */ /* 0x100fe40000000006 */
[----:B------:R-:W-:Y:S01]  /*1d50*/  PRMT R85, RZ, 0x7610, R6 ;  /* 0x00007610ff557816 */ /* 0x000fe20000000006 */
[----:B------:R-:W-:Y:S01]  /*1d60*/  FMUL.FTZ R76, R55, R76 ;  /* 0x0000004c374c7220 */ /* 0x000fe20000410000 */
[----:B------:R-:W-:Y:S01]  /*1d70*/  PRMT R92, RZ, 0x5410, R7 ;  /* 0x00005410ff5c7816 */ /* 0x000fe20000000007 */
[----:B------:R2:W3:Y:S01]  /*1d80*/  MUFU.SIN R19, R14 ;  /* 0x0000000e00137308 */ /* 0x0004e20000000400 */
[CC--:B0-----:R-:W-:Y:S01]  /*1d90*/  FMUL.FTZ R2, R13.reuse, R42.reuse ;  /* 0x0000002a0d027220 */ /* 0x0c1fe20000410000 */
[----:B----4-:R-:W-:Y:S01]  /*1da0*/  PRMT R82, RZ, 0x5410, R9 ;  /* 0x00005410ff527816 */ /* 0x010fe20000000009 */
[----:B------:R-:W-:Y:S01]  /*1db0*/  FMUL.FTZ R81, R56, R81 ;  /* 0x0000005138517220 */ /* 0x000fe20000410000 */
[--C-:B------:R-:W-:Y:S01]  /*1dc0*/  PRMT R91, RZ, 0x5410, R10.reuse ;  /* 0x00005410ff5b7816 */ /* 0x100fe2000000000a */
[----:B------:R-:W-:Y:S01]  /*1dd0*/  FMUL.RZ R64, R2, 0.15915493667125701904 ;  /* 0x3e22f98302407820 */ /* 0x000fe2000040c000 */
[----:B------:R-:W-:Y:S01]  /*1de0*/  PRMT R89, RZ, 0x7610, R10 ;  /* 0x00007610ff597816 */ /* 0x000fe2000000000a */
[----:B------:R-:W-:Y:S01]  /*1df0*/  FMUL.FTZ R2, R13, R43 ;  /* 0x0000002b0d027220 */ /* 0x000fe20000410000 */
[----:B------:R0:W4:Y:S01]  /*1e00*/  MUFU.EX2 R21, R12 ;  /* 0x0000000c00157308 */ /* 0x0001220000000800 */
[----:B-1----:R-:W-:Y:S01]  /*1e10*/  FMUL.FTZ R69, R70, R69 ;  /* 0x0000004546457220 */ /* 0x002fe20000410000 */
[----:B------:R-:W-:Y:S01]  /*1e20*/  PRMT R96, RZ, 0x5410, R11 ;  /* 0x00005410ff607816 */ /* 0x000fe2000000000b */
[----:B--2---:R-:W-:-:S02]  /*1e30*/  FMUL.FTZ R14, R18, R42 ;  /* 0x0000002a120e7220 */ /* 0x004fc40000410000 */
[----:B------:R-:W-:Y:S02]  /*1e40*/  FMUL.FTZ R85, R56, R85 ;  /* 0x0000005538557220 */ /* 0x000fe40000410000 */
[----:B------:R-:W-:Y:S01]  /*1e50*/  FMUL.RZ R66, R2, 0.15915493667125701904 ;  /* 0x3e22f98302427820 */ /* 0x000fe2000040c000 */
[----:B------:R1:W2:Y:S01]  /*1e60*/  MUFU.COS R86, R17 ;  /* 0x0000001100567308 */ /* 0x0002a20000000000 */
[----:B0-----:R-:W-:Y:S02]  /*1e70*/  FMUL.FTZ R12, R13, R41 ;  /* 0x000000290d0c7220 */ /* 0x001fe40000410000 */
[----:B---3--:R-:W-:Y:S01]  /*1e80*/  FMUL.FTZ R70, R70, R19 ;  /* 0x0000001346467220 */ /* 0x008fe20000410000 */
[----:B------:R-:W-:Y:S01]  /*1e90*/  PRMT R19, RZ, 0x7610, R4 ;  /* 0x00007610ff137816 */ /* 0x000fe20000000004 */
[----:B------:R-:W-:Y:S02]  /*1ea0*/  FMUL.FTZ R92, R57, R92 ;  /* 0x0000005c395c7220 */ /* 0x000fe40000410000 */
[----:B------:R-:W-:Y:S01]  /*1eb0*/  FMUL.FTZ R82, R59, R82 ;  /* 0x000000523b527220 */ /* 0x000fe20000410000 */
[----:B------:R0:W-:Y:S01]  /*1ec0*/  MUFU.EX2 R73, R3 ;  /* 0x0000000300497308 */ /* 0x0001e20000000800 */
[----:B-1----:R-:W-:-:S02]  /*1ed0*/  FMUL.RZ R17, R12, 0.15915493667125701904 ;  /* 0x3e22f9830c117820 */ /* 0x002fc4000040c000 */
[----:B------:R-:W-:Y:S02]  /*1ee0*/  FMUL.FTZ R78, R54, R19 ;  /* 0x00000013364e7220 */ /* 0x000fe40000410000 */
[----:B------:R-:W-:Y:S02]  /*1ef0*/  FMUL.FTZ R12, R18, R41 ;  /* 0x00000029120c7220 */ /* 0x000fe40000410000 */
[C---:B----4-:R-:W-:Y:S01]  /*1f00*/  FMUL.FTZ R90, R21.reuse, R90 ;  /* 0x0000005a155a7220 */ /* 0x050fe20000410000 */
[----:B------:R-:W-:Y:S01]  /*1f10*/  MUFU.SIN R83, R17 ;  /* 0x0000001100537308 */ /* 0x000fe20000000400 */
[----:B0-----:R-:W-:Y:S02]  /*1f20*/  IMAD R3, R16, c[0x0][0x1c0], RZ ;  /* 0x0000700010037a24 */ /* 0x001fe400078e02ff */
[----:B--2---:R-:W-:Y:S02]  /*1f30*/  FMUL.FTZ R86, R21, R86 ;  /* 0x0000005615567220 */ /* 0x004fe40000410000 */
[----:B------:R-:W-:-:S02]  /*1f40*/  IMAD R3, R62, c[0x0][0x1c4], R3 ;  /* 0x000071003e037a24 */ /* 0x000fc400078e0203 */
[C---:B------:R-:W-:Y:S01]  /*1f50*/  FMUL.FTZ R91, R60.reuse, R91 ;  /* 0x0000005b3c5b7220 */ /* 0x040fe20000410000 */
[----:B------:R0:W-:Y:S01]  /*1f60*/  MUFU.COS R23, R17 ;  /* 0x0000001100177308 */ /* 0x0001e20000000000 */
[----:B------:R-:W-:Y:S02]  /*1f70*/  FMUL.FTZ R89, R60, R89 ;  /* 0x000000593c597220 */ /* 0x000fe40000410000 */
[----:B------:R-:W-:-:S05]  /*1f80*/  FMUL.FTZ R96, R61, R96 ;  /* 0x000000603d607220 */ /* 0x000fca0000410000 */
[----:B------:R-:W1:Y:S01]  /*1f90*/  MUFU.COS R72, R63 ;  /* 0x0000003f00487308 */ /* 0x000e620000000000 */
[----:B0-----:R-:W-:-:S05]  /*1fa0*/  IMAD.WIDE.U32 R16, R62, c[0x0][0x1c0], RZ ;  /* 0x000070003e107a25 */ /* 0x001fca00078e00ff */
[----:B------:R-:W-:Y:S02]  /*1fb0*/  IADD3 R3, R17, R3, RZ ;  /* 0x0000000311037210 */ /* 0x000fe40007ffe0ff */
[----:B------:R-:W-:Y:S01]  /*1fc0*/  PRMT R17, RZ, 0x5410, R4 ;  /* 0x00005410ff117816 */ /* 0x000fe20000000004 */
[----:B------:R-:W0:Y:S01]  /*1fd0*/  MUFU.SIN R20, R63 ;  /* 0x0000003f00147308 */ /* 0x000e220000000400 */
[----:B------:R-:W-:Y:S01]  /*1fe0*/  PRMT R4, RZ, 0x5410, R5 ;  /* 0x00005410ff047816 */ /* 0x000fe20000000005 */
[----:B------:R-:W-:Y:S01]  /*1ff0*/  FMUL.FTZ R5, R13, R44 ;  /* 0x0000002c0d057220 */ /* 0x000fe20000410000 */
[----:B------:R-:W-:Y:S01]  /*2000*/  LEA R2, P0, R16, R35, 0x1 ;  /* 0x0000002310027211 */ /* 0x000fe200078008ff */
[----:B------:R-:W-:Y:S02]  /*2010*/  FMUL.FTZ R74, R54, R17 ;  /* 0x00000011364a7220 */ /* 0x000fe40000410000 */
[----:B------:R-:W-:Y:S01]  /*2020*/  FMUL.FTZ R75, R55, R4 ;  /* 0x00000004374b7220 */ /* 0x000fe20000410000 */
[----:B------:R-:W-:Y:S01]  /*2030*/  LEA.HI.X R3, R16, R37, R3, 0x1, P0 ;  /* 0x0000002510037211 */ /* 0x000fe200000f0c03 */
[----:B------:R-:W-:Y:S01]  /*2040*/  FMUL.RZ R19, R5, 0.15915493667125701904 ;  /* 0x3e22f98305137820 */ /* 0x000fe2000040c000 */
[----:B------:R2:W3:Y:S01]  /*2050*/  MUFU.EX2 R22, R12 ;  /* 0x0000000c00167308 */ /* 0x0004e20000000800 */
[----:B------:R-:W-:-:S02]  /*2060*/  FMUL.FTZ R5, R74, R70 ;  /* 0x000000464a057220 */ /* 0x000fc40000410000 */
[C---:B------:R-:W-:Y:S02]  /*2070*/  FMUL.FTZ R4, R78.reuse, R70 ;  /* 0x000000464e047220 */ /* 0x040fe40000410000 */
[-C--:B------:R-:W-:Y:S02]  /*2080*/  FFMA.FTZ R5, R78, R69.reuse, R5 ;  /* 0x000000454e057223 */ /* 0x080fe40000010005 */
[----:B------:R-:W-:Y:S01]  /*2090*/  FFMA.FTZ R4, R74, R69, -R4 ;  /* 0x000000454a047223 */ /* 0x000fe20000010804 */
[----:B------:R-:W-:Y:S01]  /*20a0*/  MUFU.SIN R79, R64 ;  /* 0x00000040004f7308 */ /* 0x000fe20000000400 */
[C---:B-1----:R-:W-:Y:S02]  /*20b0*/  FMUL.FTZ R72, R73.reuse, R72 ;  /* 0x0000004849487220 */ /* 0x042fe40000410000 */
[----:B0-----:R-:W-:Y:S02]  /*20c0*/  FMUL.FTZ R73, R73, R20 ;  /* 0x0000001449497220 */ /* 0x001fe40000410000 */
[----:B------:R-:W-:-:S02]  /*20d0*/  FADD.FTZ R5, R76, R5 ;  /* 0x000000054c057221 */ /* 0x000fc40000010000 */
[----:B------:R-:W-:Y:S01]  /*20e0*/  FADD.FTZ R4, R75, R4 ;  /* 0x000000044b047221 */ /* 0x000fe20000010000 */
[----:B------:R-:W0:Y:S01]  /*20f0*/  MUFU.EX2 R14, R14 ;  /* 0x0000000e000e7308 */ /* 0x000e220000000800 */
[----:B--2---:R-:W-:Y:S02]  /*2100*/  FMUL.FTZ R12, R18, R43 ;  /* 0x0000002b120c7220 */ /* 0x004fe40000410000 */
[C---:B------:R-:W-:Y:S02]  /*2110*/  FMUL.FTZ R17, R73.reuse, R5 ;  /* 0x0000000549117220 */ /* 0x040fe40000410000 */
[-C--:B------:R-:W-:Y:S02]  /*2120*/  FMUL.FTZ R18, R73, R4.reuse ;  /* 0x0000000449127220 */ /* 0x080fe40000410000 */
[----:B------:R-:W-:Y:S01]  /*2130*/  FMUL.FTZ R13, R13, R45 ;  /* 0x0000002d0d0d7220 */ /* 0x000fe20000410000 */
[----:B------:R-:W1:Y:S01]  /*2140*/  MUFU.COS R71, R64 ;  /* 0x0000004000477308 */ /* 0x000e620000000000 */
[----:B------:R-:W-:-:S02]  /*2150*/  FFMA.FTZ R4, R72, R4, -R17 ;  /* 0x0000000448047223 */ /* 0x000fc40000010811 */
[----:B------:R-:W-:Y:S02]  /*2160*/  FFMA.FTZ R18, R72, R5, R18 ;  /* 0x0000000548127223 */ /* 0x000fe40000010012 */
[----:B------:R-:W-:Y:S02]  /*2170*/  FMUL.RZ R20, R13, 0.15915493667125701904 ;  /* 0x3e22f9830d147820 */ /* 0x000fe4000040c000 */
[C---:B---3--:R-:W-:Y:S01]  /*2180*/  FMUL.FTZ R83, R22.reuse, R83 ;  /* 0x0000005316537220 */ /* 0x048fe20000410000 */
[----:B------:R-:W-:Y:S01]  /*2190*/  MUFU.EX2 R68, R68 ;  /* 0x0000004400447308 */ /* 0x000fe20000000800 */
[----:B------:R-:W-:Y:S02]  /*21a0*/  FADD.FTZ R18, R85, R18 ;  /* 0x0000001255127221 */ /* 0x000fe40000010000 */
[----:B------:R-:W-:Y:S01]  /*21b0*/  FADD.FTZ R6, R81, R4 ;  /* 0x0000000451067221 */ /* 0x000fe20000010000 */
[----:B------:R-:W-:Y:S01]  /*21c0*/  PRMT R4, RZ, 0x7610, R7 ;  /* 0x00007610ff047816 */ /* 0x000fe20000000007 */
[----:B------:R-:W-:-:S02]  /*21d0*/  FMUL.FTZ R80, R22, R23 ;  /* 0x0000001716507220 */ /* 0x000fc40000410000 */
[----:B------:R-:W-:Y:S01]  /*21e0*/  FMUL.FTZ R17, R83, R18 ;  /* 0x0000001253117220 */ /* 0x000fe20000410000 */
[----:B------:R-:W-:Y:S01]  /*21f0*/  MUFU.SIN R16, R19 ;  /* 0x0000001300107308 */ /* 0x000fe20000000400 */
[----:B------:R-:W-:Y:S02]  /*2200*/  FMUL.FTZ R87, R57, R4 ;  /* 0x0000000439577220 */ /* 0x000fe40000410000 */
[----:B------:R-:W-:Y:S02]  /*2210*/  FFMA.FTZ R17, R80, R6, -R17 ;  /* 0x0000000650117223 */ /* 0x000fe40000010811 */
[----:B0-----:R-:W-:Y:S02]  /*2220*/  FMUL.FTZ R79, R14, R79 ;  /* 0x0000004f0e4f7220 */ /* 0x001fe40000410000 */
[----:B------:R-:W-:Y:S01]  /*2230*/  FADD.FTZ R4, R92, R17 ;  /* 0x000000115c047221 */ /* 0x000fe20000010000 */
[----:B------:R0:W-:Y:S01]  /*2240*/  MUFU.COS R64, R19 ;  /* 0x0000001300407308 */ /* 0x0001e20000000000 */
[----:B-1----:R-:W-:-:S02]  /*2250*/  FMUL.FTZ R71, R14, R71 ;  /* 0x000000470e477220 */ /* 0x002fc40000410000 */
[----:B------:R-:W-:-:S05]  /*2260*/  FMUL.FTZ R7, R79, R4 ;  /* 0x000000044f077220 */ /* 0x000fca0000410000 */
[----:B------:R-:W-:Y:S01]  /*2270*/  MUFU.SIN R65, R66 ;  /* 0x0000004200417308 */ /* 0x000fe20000000400 */
[----:B0-----:R-:W-:-:S07]  /*2280*/  FMUL.FTZ R19, R83, R6 ;  /* 0x0000000653137220 */ /* 0x001fce0000410000 */
[----:B------:R-:W-:Y:S01]  /*2290*/  MUFU.COS R63, R66 ;  /* 0x00000042003f7308 */ /* 0x000fe20000000000 */
[----:B------:R-:W-:-:S07]  /*22a0*/  FFMA.FTZ R18, R80, R18, R19 ;  /* 0x0000001250127223 */ /* 0x000fce0000010013 */
[----:B------:R-:W0:Y:S01]  /*22b0*/  MUFU.EX2 R67, R67 ;  /* 0x0000004300437308 */ /* 0x000e220000000800 */
[----:B------:R-:W-:Y:S01]  /*22c0*/  FADD.FTZ R18, R87, R18 ;  /* 0x0000001257127221 */ /* 0x000fe20000010000 */
[----:B------:R-:W-:Y:S01]  /*22d0*/  ISETP.GE.AND P0, PT, R94, 0x1, PT ;  /* 0x000000015e00780c */ /* 0x000fe20003f06270 */
[----:B------:R-:W-:-:S04]  /*22e0*/  IMAD.WIDE R2, R15, 0x10, R2 ;  /* 0x000000100f027825 */ /* 0x000fc800078e0202 */
[-C--:B------:R-:W-:Y:S01]  /*22f0*/  FMUL.FTZ R6, R79, R18.reuse ;  /* 0x000000124f067220 */ /* 0x080fe20000410000 */
[----:B------:R-:W1:Y:S01]  /*2300*/  MUFU.COS R13, R20 ;  /* 0x00000014000d7308 */ /* 0x000e620000000000 */
[----:B------:R-:W-:Y:S01]  /*2310*/  FFMA.FTZ R17, R71, R18, R7 ;  /* 0x0000001247117223 */ /* 0x000fe20000010007 */
[----:B------:R-:W-:-:S05]  /*2320*/  PRMT R7, RZ, 0x7610, R8 ;  /* 0x00007610ff077816 */ /* 0x000fca0000000008 */
[----:B------:R-:W-:Y:S01]  /*2330*/  FMUL.FTZ R84, R58, R7 ;  /* 0x000000073a547220 */ /* 0x000fe20000410000 */
[----:B------:R-:W2:Y:S01]  /*2340*/  MUFU.SIN R5, R20 ;  /* 0x0000001400057308 */ /* 0x000ea20000000400 */
[C---:B0-----:R-:W-:Y:S02]  /*2350*/  FMUL.FTZ R64, R67.reuse, R64 ;  /* 0x0000004043407220 */ /* 0x041fe40000410000 */
[----:B------:R-:W-:-:S05]  /*2360*/  FMUL.FTZ R67, R67, R16 ;  /* 0x0000001043437220 */ /* 0x000fca0000410000 */
[----:B------:R-:W0:Y:S01]  /*2370*/  MUFU.EX2 R12, R12 ;  /* 0x0000000c000c7308 */ /* 0x000e220000000800 */
[----:B-1----:R-:W-:Y:S02]  /*2380*/  FMUL.FTZ R66, R68, R13 ;  /* 0x0000000d44427220 */ /* 0x002fe40000410000 */
[----:B------:R-:W-:Y:S02]  /*2390*/  FFMA.FTZ R13, R71, R4, -R6 ;  /* 0x00000004470d7223 */ /* 0x000fe40000010806 */
[-C--:B------:R-:W-:Y:S02]  /*23a0*/  FMUL.FTZ R6, R86, R70.reuse ;  /* 0x0000004656067220 */ /* 0x080fe40000410000 */
[----:B------:R-:W-:Y:S02]  /*23b0*/  FMUL.FTZ R4, R90, R70 ;  /* 0x000000465a047220 */ /* 0x000fe40000410000 */
[----:B--2---:R-:W-:Y:S01]  /*23c0*/  FMUL.FTZ R68, R68, R5 ;  /* 0x0000000544447220 */ /* 0x004fe20000410000 */
[----:B------:R-:W-:Y:S01]  /*23d0*/  PRMT R5, RZ, 0x5410, R8 ;  /* 0x00005410ff057816 */ /* 0x000fe20000000008 */
[----:B------:R-:W-:-:S02]  /*23e0*/  FFMA.FTZ R6, R90, R69, R6 ;  /* 0x000000455a067223 */ /* 0x000fc40000010006 */
[----:B------:R-:W-:Y:S02]  /*23f0*/  FFMA.FTZ R4, R86, R69, -R4 ;  /* 0x0000004556047223 */ /* 0x000fe40000010804 */
[----:B------:R-:W-:Y:S02]  /*2400*/  FMUL.FTZ R88, R58, R5 ;  /* 0x000000053a587220 */ /* 0x000fe40000410000 */
[C---:B0-----:R-:W-:Y:S02]  /*2410*/  FMUL.FTZ R63, R12.reuse, R63 ;  /* 0x0000003f0c3f7220 */ /* 0x041fe40000410000 */
[----:B------:R-:W-:Y:S02]  /*2420*/  FMUL.FTZ R65, R12, R65 ;  /* 0x000000410c417220 */ /* 0x000fe40000410000 */
[C---:B------:R-:W-:Y:S02]  /*2430*/  FMUL.FTZ R5, R73.reuse, R6 ;  /* 0x0000000649057220 */ /* 0x040fe40000410000 */
[----:B------:R-:W-:-:S02]  /*2440*/  FMUL.FTZ R7, R73, R4 ;  /* 0x0000000449077220 */ /* 0x000fc40000410000 */
[----:B------:R-:W-:Y:S02]  /*2450*/  FADD.FTZ R12, R84, R17 ;  /* 0x00000011540c7221 */ /* 0x000fe40000010000 */
[----:B------:R-:W-:Y:S02]  /*2460*/  FADD.FTZ R8, R88, R13 ;  /* 0x0000000d58087221 */ /* 0x000fe40000010000 */
[C---:B------:R-:W-:Y:S01]  /*2470*/  FFMA.FTZ R5, R72.reuse, R4, -R5 ;  /* 0x0000000448057223 */ /* 0x040fe20000010805 */
[----:B------:R-:W-:Y:S01]  /*2480*/  PRMT R4, RZ, 0x7610, R9 ;  /* 0x00007610ff047816 */ /* 0x000fe20000000009 */
[----:B------:R-:W-:Y:S02]  /*2490*/  FFMA.FTZ R7, R72, R6, R7 ;  /* 0x0000000648077223 */ /* 0x000fe40000010007 */
[C---:B------:R-:W-:Y:S02]  /*24a0*/  FMUL.FTZ R13, R65.reuse, R12 ;  /* 0x0000000c410d7220 */ /* 0x040fe40000410000 */
[----:B------:R-:W-:-:S02]  /*24b0*/  FMUL.FTZ R14, R65, R8 ;  /* 0x00000008410e7220 */ /* 0x000fc40000410000 */
[----:B------:R-:W-:Y:S02]  /*24c0*/  FMUL.FTZ R6, R83, R7 ;  /* 0x0000000753067220 */ /* 0x000fe40000410000 */
[C---:B------:R-:W-:Y:S02]  /*24d0*/  FFMA.FTZ R13, R63.reuse, R8, -R13 ;  /* 0x000000083f0d7223 */ /* 0x040fe4000001080d */
[----:B------:R-:W-:Y:S02]  /*24e0*/  FFMA.FTZ R14, R63, R12, R14 ;  /* 0x0000000c3f0e7223 */ /* 0x000fe4000001000e */
[-C--:B------:R-:W-:Y:S02]  /*24f0*/  FMUL.FTZ R8, R83, R5.reuse ;  /* 0x0000000553087220 */ /* 0x080fe40000410000 */
[----:B------:R-:W-:Y:S02]  /*2500*/  FMUL.FTZ R77, R59, R4 ;  /* 0x000000043b4d7220 */ /* 0x000fe40000410000 */
[----:B------:R-:W-:-:S02]  /*2510*/  FFMA.FTZ R6, R80, R5, -R6 ;  /* 0x0000000550067223 */ /* 0x000fc40000010806 */
[----:B------:R-:W-:Y:S02]  /*2520*/  FFMA.FTZ R8, R80, R7, R8 ;  /* 0x0000000750087223 */ /* 0x000fe40000010008 */
[----:B------:R-:W-:Y:S02]  /*2530*/  FADD.FTZ R14, R77, R14 ;  /* 0x0000000e4d0e7221 */ /* 0x000fe40000010000 */
[----:B------:R-:W-:Y:S02]  /*2540*/  FADD.FTZ R13, R82, R13 ;  /* 0x0000000d520d7221 */ /* 0x000fe40000010000 */
[C---:B------:R-:W-:Y:S02]  /*2550*/  FMUL.FTZ R5, R79.reuse, R6 ;  /* 0x000000064f057220 */ /* 0x040fe40000410000 */
[----:B------:R-:W-:Y:S02]  /*2560*/  FMUL.FTZ R4, R79, R8 ;  /* 0x000000084f047220 */ /* 0x000fe40000410000 */
[----:B------:R-:W-:-:S02]  /*2570*/  FMUL.FTZ R7, R67, R14 ;  /* 0x0000000e43077220 */ /* 0x000fc40000410000 */
[-C--:B------:R-:W-:Y:S02]  /*2580*/  FMUL.FTZ R9, R67, R13.reuse ;  /* 0x0000000d43097220 */ /* 0x080fe40000410000 */
[C---:B------:R-:W-:Y:S02]  /*2590*/  FFMA.FTZ R8, R71.reuse, R8, R5 ;  /* 0x0000000847087223 */ /* 0x040fe40000010005 */
[----:B------:R-:W-:Y:S02]  /*25a0*/  FFMA.FTZ R4, R71, R6, -R4 ;  /* 0x0000000647047223 */ /* 0x000fe40000010804 */
[C---:B------:R-:W-:Y:S02]  /*25b0*/  FFMA.FTZ R12, R64.reuse, R13, -R7 ;  /* 0x0000000d400c7223 */ /* 0x040fe40000010807 */
[----:B------:R-:W-:Y:S02]  /*25c0*/  FFMA.FTZ R14, R64, R14, R9 ;  /* 0x0000000e400e7223 */ /* 0x000fe40000010009 */
[----:B------:R-:W-:-:S02]  /*25d0*/  FMUL.FTZ R5, R65, R8 ;  /* 0x0000000841057220 */ /* 0x000fc40000410000 */
[-C--:B------:R-:W-:Y:S02]  /*25e0*/  FMUL.FTZ R6, R65, R4.reuse ;  /* 0x0000000441067220 */ /* 0x080fe40000410000 */
[----:B------:R-:W-:Y:S02]  /*25f0*/  FADD.FTZ R7, R91, R12 ;  /* 0x0000000c5b077221 */ /* 0x000fe40000010000 */
[----:B------:R-:W-:Y:S02]  /*2600*/  FADD.FTZ R9, R89, R14 ;  /* 0x0000000e59097221 */ /* 0x000fe40000010000 */
[C---:B------:R-:W-:Y:S01]  /*2610*/  FFMA.FTZ R5, R63.reuse, R4, -R5 ;  /* 0x000000043f057223 */ /* 0x040fe20000010805 */
[----:B------:R-:W-:Y:S01]  /*2620*/  PRMT R4, RZ, 0x7610, R11 ;  /* 0x00007610ff047816 */ /* 0x000fe2000000000b */
[----:B------:R-:W-:Y:S02]  /*2630*/  FFMA.FTZ R6, R63, R8, R6 ;  /* 0x000000083f067223 */ /* 0x000fe40000010006 */
[----:B------:R-:W-:-:S02]  /*2640*/  FMUL.FTZ R10, R68, R7 ;  /* 0x00000007440a7220 */ /* 0x000fc40000410000 */
[-C--:B------:R-:W-:Y:S02]  /*2650*/  FMUL.FTZ R8, R68, R9.reuse ;  /* 0x0000000944087220 */ /* 0x080fe40000410000 */
[C---:B------:R-:W-:Y:S02]  /*2660*/  FFMA.FTZ R10, R66.reuse, R9, R10 ;  /* 0x00000009420a7223 */ /* 0x040fe4000001000a */
[----:B------:R-:W-:Y:S02]  /*2670*/  FMUL.FTZ R95, R61, R4 ;  /* 0x000000043d5f7220 */ /* 0x000fe40000410000 */
[----:B------:R-:W-:Y:S02]  /*2680*/  FFMA.FTZ R13, R66, R7, -R8 ;  /* 0x00000007420d7223 */ /* 0x000fe40000010808 */
[----:B------:R-:W-:Y:S02]  /*2690*/  FMUL.FTZ R7, R67, R5 ;  /* 0x0000000543077220 */ /* 0x000fe40000410000 */
[----:B------:R-:W-:-:S02]  /*26a0*/  FADD.FTZ R11, R95, R10 ;  /* 0x0000000a5f0b7221 */ /* 0x000fc40000010000 */
[-C--:B------:R-:W-:Y:S02]  /*26b0*/  FMUL.FTZ R4, R67, R6.reuse ;  /* 0x0000000643047220 */ /* 0x080fe40000410000 */
[----:B------:R-:W-:Y:S01]  /*26c0*/  FADD.FTZ R10, R96, R13 ;  /* 0x0000000d600a7221 */ /* 0x000fe20000010000 */
[----:B------:R-:W0:Y:S01]  /*26d0*/  SHFL.UP PT, R19, R11, 0x1, RZ ;  /* 0x042000000b137989 */ /* 0x000e2200000e00ff */
[C---:B------:R-:W-:Y:S02]  /*26e0*/  FFMA.FTZ R13, R64.reuse, R6, R7 ;  /* 0x00000006400d7223 */ /* 0x040fe40000010007 */
[----:B------:R-:W-:Y:S01]  /*26f0*/  FFMA.FTZ R9, R64, R5, -R4 ;  /* 0x0000000540097223 */ /* 0x000fe20000010804 */
[----:B------:R-:W1:Y:S01]  /*2700*/  SHFL.UP PT, R18, R10, 0x1, RZ ;  /* 0x042000000a127989 */ /* 0x000e6200000e00ff */
[C---:B------:R-:W-:Y:S02]  /*2710*/  FMUL.FTZ R8, R68.reuse, R13 ;  /* 0x0000000d44087220 */ /* 0x040fe40000410000 */
[-C--:B------:R-:W-:Y:S01]  /*2720*/  FMUL.FTZ R12, R68, R9.reuse ;  /* 0x00000009440c7220 */ /* 0x080fe20000410000 */
[----:B------:R2:W3:Y:S01]  /*2730*/  LDG.E.128 R4, [R2.64] ;  /* 0x0000000402047981 */ /* 0x0004e2000c1e1d00 */
[----:B------:R-:W-:-:S02]  /*2740*/  FFMA.FTZ R8, R66, R9, -R8 ;  /* 0x0000000942087223 */ /* 0x000fc40000010808 */
[----:B------:R-:W-:Y:S02]  /*2750*/  FFMA.FTZ R9, R66, R13, R12 ;  /* 0x0000000d42097223 */ /* 0x000fe4000001000c */
[----:B------:R2:W4:Y:S04]  /*2760*/  LDG.E.128 R12, [R2.64+0x10] ;  /* 0x00001004020c7981 */ /* 0x000528000c1e1d00 */
[----:B------:R-:W5:Y:S04]  /*2770*/  SHFL.UP PT, R16, R8, 0x1, RZ ;  /* 0x0420000008107989 */ /* 0x000f6800000e00ff */
[----:B------:R-:W2:Y:S01]  /*2780*/  SHFL.UP PT, R17, R9, 0x1, RZ ;  /* 0x0420000009117989 */ /* 0x000ea200000e00ff */
[----:B0-----:R-:W-:-:S02]  /*2790*/  FMUL.FTZ R21, R9, R19 ;  /* 0x0000001309157220 */ /* 0x001fc40000410000 */
[-C--:B-1----:R-:W-:Y:S02]  /*27a0*/  FMUL.FTZ R20, R9, R18.reuse ;  /* 0x0000001209147220 */ /* 0x082fe40000410000 */
[C---:B------:R-:W-:Y:S02]  /*27b0*/  FFMA.FTZ R21, R8.reuse, R18, -R21 ;  /* 0x0000001208157223 */ /* 0x040fe40000010815 */
[----:B------:R-:W-:Y:S02]  /*27c0*/  FFMA.FTZ R20, R8, R19, R20 ;  /* 0x0000001308147223 */ /* 0x000fe40000010014 */
[----:B------:R-:W-:Y:S02]  /*27d0*/  @P0 FADD.FTZ R10, R10, R21 ;  /* 0x000000150a0a0221 */ /* 0x000fe40000010000 */
[----:B------:R-:W-:-:S03]  /*27e0*/  @P0 FADD.FTZ R11, R11, R20 ;  /* 0x000000140b0b0221 */ /* 0x000fc60000010000 */
[----:B------:R-:W0:Y:S01]  /*27f0*/  SHFL.UP PT, R21, R10, 0x2, RZ ;  /* 0x044000000a157989 */ /* 0x000e2200000e00ff */
[----:B-----5:R-:W-:-:S03]  /*2800*/  FMUL.FTZ R18, R9, R16 ;  /* 0x0000001009127220 */ /* 0x020fc60000410000 */
[----:B------:R-:W1:Y:S01]  /*2810*/  SHFL.UP PT, R23, R11, 0x2, RZ ;  /* 0x044000000b177989 */ /* 0x000e6200000e00ff */
[-C--:B--2---:R-:W-:Y:S02]  /*2820*/  FMUL.FTZ R19, R9, R17.reuse ;  /* 0x0000001109137220 */ /* 0x084fe40000410000 */
[C---:B------:R-:W-:Y:S02]  /*2830*/  FFMA.FTZ R18, R8.reuse, R17, R18 ;  /* 0x0000001108127223 */ /* 0x040fe40000010012 */
[----:B------:R-:W-:-:S03]  /*2840*/  @P0 FFMA.FTZ R8, R8, R16, -R19 ;  /* 0x0000001008080223 */ /* 0x000fc60000010813 */
[----:B------:R-:W-:Y:S02]  /*2850*/  FSEL R18, R9, R18, !P0 ;  /* 0x0000001209127208 */ /* 0x000fe40004000000 */
[----:B------:R-:W2:Y:S04]  /*2860*/  SHFL.UP PT, R3, R8, 0x2, RZ ;  /* 0x0440000008037989 */ /* 0x000ea800000e00ff */
[----:B------:R-:W5:Y:S01]  /*2870*/  SHFL.UP PT, R9, R18, 0x2, RZ ;  /* 0x0440000012097989 */ /* 0x000f6200000e00ff */
[----:B------:R-:W-:Y:S01]  /*2880*/  ISETP.GE.AND P0, PT, R94, 0x2, PT ;  /* 0x000000025e00780c */ /* 0x000fe20003f06270 */
[C---:B0-----:R-:W-:Y:S02]  /*2890*/  FMUL.FTZ R16, R18.reuse, R21 ;  /* 0x0000001512107220 */ /* 0x041fe40000410000 */
[----:B-1----:R-:W-:-:S02]  /*28a0*/  FMUL.FTZ R2, R18, R23 ;  /* 0x0000001712027220 */ /* 0x002fc40000410000 */
[C---:B------:R-:W-:Y:S02]  /*28b0*/  FFMA.FTZ R16, R8.reuse, R23, R16 ;  /* 0x0000001708107223 */ /* 0x040fe40000010010 */
[----:B------:R-:W-:-:S06]  /*28c0*/  FFMA.FTZ R21, R8, R21, -R2 ;  /* 0x0000001508157223 */ /* 0x000fcc0000010802 */
[----:B------:R-:W-:Y:S02]  /*28d0*/  @P0 FADD.FTZ R11, R11, R16 ;  /* 0x000000100b0b0221 */ /* 0x000fe40000010000 */
[----:B------:R-:W-:Y:S02]  /*28e0*/  @P0 FADD.FTZ R10, R10, R21 ;  /* 0x000000150a0a0221 */ /* 0x000fe40000010000 */
[C---:B--2---:R-:W-:Y:S01]  /*28f0*/  FMUL.FTZ R16, R18.reuse, R3 ;  /* 0x0000000312107220 */ /* 0x044fe20000410000 */
[----:B------:R-:W0:Y:S01]  /*2900*/  SHFL.UP PT, R19, R11, 0x4, RZ ;  /* 0x048000000b137989 */ /* 0x000e2200000e00ff */
[----:B-----5:R-:W-:-:S03]  /*2910*/  FMUL.FTZ R2, R18, R9 ;  /* 0x0000000912027220 */ /* 0x020fc60000410000 */
[----:B------:R-:W1:Y:S01]  /*2920*/  SHFL.UP PT, R17, R10, 0x4, RZ ;  /* 0x048000000a117989 */ /* 0x000e6200000e00ff */
        /* <DEDUP_REMOVED lines=8> */
[C---:B------:R-:W-:Y:S02]  /*29b0*/  FFMA.FTZ R17, R8.reuse, R17, -R16 ;  /* 0x0000001108117223 */ /* 0x040fe40000010810 */
[----:B------:R-:W-:-:S06]  /*29c0*/  FFMA.FTZ R18, R8, R19, R18 ;  /* 0x0000001308127223 */ /* 0x000fcc0000010012 */
[----:B------:R-:W-:Y:S02]  /*29d0*/  @P0 FADD.FTZ R10, R10, R17 ;  /* 0x000000110a0a0221 */ /* 0x000fe40000010000 */
[----:B------:R-:W-:Y:S02]  /*29e0*/  @P0 FADD.FTZ R11, R11, R18 ;  /* 0x000000120b0b0221 */ /* 0x000fe40000010000 */
[CC--:B--2---:R-:W-:Y:S02]  /*29f0*/  FMUL.FTZ R16, R9.reuse, R2.reuse ;  /* 0x0000000209107220 */ /* 0x0c4fe40000410000 */
[CC--:B-----5:R-:W-:Y:S01]  /*2a00*/  FMUL.FTZ R17, R9.reuse, R3.reuse ;  /* 0x0000000309117220 */ /* 0x0e0fe20000410000 */
[----:B------:R-:W0:Y:S01]  /*2a10*/  SHFL.UP PT, R21, R11, 0x8, RZ ;  /* 0x050000000b157989 */ /* 0x000e2200000e00ff */
[C---:B------:R-:W-:Y:S02]  /*2a20*/  FFMA.FTZ R16, R8.reuse, R3, R16 ;  /* 0x0000000308107223 */ /* 0x040fe40000010010 */
[----:B------:R-:W-:Y:S01]  /*2a30*/  @P0 FFMA.FTZ R8, R8, R2, -R17 ;  /* 0x0000000208080223 */ /* 0x000fe20000010811 */
[----:B------:R-:W1:Y:S02]  /*2a40*/  SHFL.UP PT, R19, R10, 0x8, RZ ;  /* 0x050000000a137989 */ /* 0x000e6400000e00ff */
[----:B------:R-:W-:-:S02]  /*2a50*/  FSEL R16, R9, R16, !P0 ;  /* 0x0000001009107208 */ /* 0x000fc40004000000 */
[----:B------:R-:W2:Y:S04]  /*2a60*/  SHFL.UP PT, R3, R8, 0x8, RZ ;  /* 0x0500000008037989 */ /* 0x000ea800000e00ff */
[----:B------:R-:W5:Y:S01]  /*2a70*/  SHFL.UP PT, R9, R16, 0x8, RZ ;  /* 0x0500000010097989 */ /* 0x000f6200000e00ff */
[C---:B0-----:R-:W-:Y:S02]  /*2a80*/  FMUL.FTZ R2, R16.reuse, R21 ;  /* 0x0000001510027220 */ /* 0x041fe40000410000 */
[-C--:B-1----:R-:W-:Y:S02]  /*2a90*/  FMUL.FTZ R17, R16, R19.reuse ;  /* 0x0000001310117220 */ /* 0x082fe40000410000 */
[C---:B------:R-:W-:Y:S02]  /*2aa0*/  FFMA.FTZ R19, R8.reuse, R19, -R2 ;  /* 0x0000001308137223 */ /* 0x040fe40000010802 */
[----:B------:R-:W-:-:S02]  /*2ab0*/  FFMA.FTZ R18, R8, R21, R17 ;  /* 0x0000001508127223 */ /* 0x000fc40000010011 */
[----:B--2---:R-:W-:Y:S02]  /*2ac0*/  FMUL.FTZ R2, R16, R3 ;  /* 0x0000000310027220 */ /* 0x004fe40000410000 */
[----:B------:R-:W-:Y:S02]  /*2ad0*/  @P1 FADD.FTZ R11, R11, R18 ;  /* 0x000000120b0b1221 */ /* 0x000fe40000010000 */
[-C--:B-----5:R-:W-:Y:S02]  /*2ae0*/  FFMA.FTZ R17, R8, R9.reuse, R2 ;  /* 0x0000000908117223 */ /* 0x0a0fe40000010002 */
        /* <DEDUP_REMOVED lines=13> */
[----:B------:R-:W5:Y:S01]  /*2bc0*/  @!P0 LDS.128 R20, [R62.X16+0x880] ;  /* 0x000880003e148984 */ /* 0x000f62000000cc00 */
[C---:B------:R-:W-:Y:S01]  /*2bd0*/  ISETP.GE.AND P0, PT, R94.reuse, 0x10, PT ;  /* 0x000000105e00780c */ /* 0x040fe20003f06270 */
[----:B0-----:R-:W-:Y:S01]  /*2be0*/  FMUL.FTZ R16, R17, R18 ;  /* 0x0000001211107220 */ /* 0x001fe20000410000 */
[----:B------:R-:W-:-:S03]  /*2bf0*/  ISETP.NE.AND P1, PT, R94, 0x1f, PT ;  /* 0x0000001f5e00780c */ /* 0x000fc60003f25270 */
[CC--:B-1----:R-:W-:Y:S02]  /*2c00*/  FFMA.FTZ R19, R8.reuse, R9.reuse, -R16 ;  /* 0x0000000908137223 */ /* 0x0c2fe40000010810 */
[C---:B------:R-:W-:Y:S02]  /*2c10*/  FMUL.FTZ R97, R17.reuse, R9 ;  /* 0x0000000911617220 */ /* 0x040fe40000410000 */
[C---:B--2---:R-:W-:Y:S02]  /*2c20*/  FMUL.FTZ R16, R17.reuse, R2 ;  /* 0x0000000211107220 */ /* 0x044fe40000410000 */
[C---:B------:R-:W-:Y:S02]  /*2c30*/  FFMA.FTZ R18, R8.reuse, R18, R97 ;  /* 0x0000001208127223 */ /* 0x040fe40000010061 */
[-C--:B-----5:R-:W-:Y:S02]  /*2c40*/  FMUL.FTZ R9, R17, R3.reuse ;  /* 0x0000000311097220 */ /* 0x0a0fe40000410000 */
        /* <DEDUP_REMOVED lines=9> */
[----:B------:R-:W-:Y:S04]  /*2ce0*/  @!P2 STS.128 [0x860], R20 ;  /* 0x00086014ff00a388 */ /* 0x000fe80000000c00 */
[----:B------:R-:W-:Y:S04]  /*2cf0*/  LDS.128 R16, [0x840] ;  /* 0x00084000ff107984 */ /* 0x000fe80000000c00 */
[----:B------:R-:W-:Y:S06]  /*2d00*/  BAR.SYNC.DEFER_BLOCKING 0x0 ;  /* 0x0000000000007b1d */ /* 0x000fec0000010000 */
[----:B------:R-:W0:Y:S04]  /*2d10*/  SHFL.UP PT, R98, R9, 0x1, RZ ;  /* 0x0420000009627989 */ /* 0x000e2800000e00ff */
[----:B------:R-:W-:Y:S04]  /*2d20*/  @P3 LDS.64 R2, [0x868] ;  /* 0x00086800ff023984 */ /* 0x000fe80000000a00 */
[----:B------:R-:W1:Y:S04]  /*2d30*/  SHFL.UP PT, R100, R8, 0x1, RZ ;  /* 0x0420000008647989 */ /* 0x000e6800000e00ff */
[----:B------:R-:W2:Y:S04]  /*2d40*/  SHFL.UP PT, R99, R10, 0x1, RZ ;  /* 0x042000000a637989 */ /* 0x000ea800000e00ff */
[----:B------:R-:W5:Y:S01]  /*2d50*/  SHFL.UP PT, R97, R11, 0x1, RZ ;  /* 0x042000000b617989 */ /* 0x000f6200000e00ff */
[----:B0-----:R-:W-:-:S02]  /*2d60*/  @!P2 MOV R98, R21 ;  /* 0x000000150062a202 */ /* 0x001fc40000000f00 */
[----:B-1----:R-:W-:Y:S02]  /*2d70*/  @!P2 MOV R100, R20 ;  /* 0x000000140064a202 */ /* 0x002fe40000000f00 */
[----:B--2---:R-:W-:Y:S02]  /*2d80*/  @!P2 MOV R99, R22 ;  /* 0x000000160063a202 */ /* 0x004fe40000000f00 */
[----:B-----5:R-:W-:Y:S01]  /*2d90*/  @!P2 MOV R97, R23 ;  /* 0x000000170061a202 */ /* 0x020fe20000000f00 */
        /* <DEDUP_REMOVED lines=26> */
[----:B------:R-:W-:Y:S02]  /*2f40*/  FMUL.FTZ R3, R17, R23 ;  /* 0x0000001711037220 */ /* 0x000fe40000410000 */
[----:B------:R-:W-:Y:S01]  /*2f50*/  FFMA.FTZ R8, R80, R85, R83 ;  /* 0x0000005550087223 */ /* 0x000fe20000010053 */
[----:B------:R-:W-:Y:S01]  /*2f60*/  ISETP.NE.AND P0, PT, R28, RZ, PT ;  /* 0x000000ff1c00720c */ /* 0x000fe20003f05270 */
[----:B------:R-:W-:-:S02]  /*2f70*/  FFMA.FTZ R9, R80, R81, -R2 ;  /* 0x0000005150097223 */ /* 0x000fc40000010802 */
[----:B------:R-:W-:Y:S02]  /*2f80*/  FADD.FTZ R8, R87, R8 ;  /* 0x0000000857087221 */ /* 0x000fe40000010000 */
[----:B------:R-:W-:Y:S02]  /*2f90*/  FFMA.FTZ R11, R16, R22, -R3 ;  /* 0x00000016100b7223 */ /* 0x000fe40000010803 */
[----:B------:R-:W-:Y:S02]  /*2fa0*/  FMUL.FTZ R3, R17, R21 ;  /* 0x0000001511037220 */ /* 0x000fe40000410000 */
[----:B------:R-:W-:Y:S02]  /*2fb0*/  FADD.FTZ R92, R92, R9 ;  /* 0x000000095c5c7221 */ /* 0x000fe40000010000 */
[----:B------:R-:W-:Y:S02]  /*2fc0*/  FMUL.FTZ R2, R79, R8 ;  /* 0x000000084f027220 */ /* 0x000fe40000410000 */
[----:B------:R-:W-:-:S02]  /*2fd0*/  FMUL.FTZ R22, R17, R22 ;  /* 0x0000001611167220 */ /* 0x000fc40000410000 */
[-C--:B------:R-:W-:Y:S02]  /*2fe0*/  FMUL.FTZ R17, R17, R20.reuse ;  /* 0x0000001411117220 */ /* 0x080fe40000410000 */
[C---:B------:R-:W-:Y:S02]  /*2ff0*/  FFMA.FTZ R20, R16.reuse, R20, -R3 ;  /* 0x0000001410147223 */ /* 0x040fe40000010803 */
[-C--:B------:R-:W-:Y:S02]  /*3000*/  FMUL.FTZ R79, R79, R92.reuse ;  /* 0x0000005c4f4f7220 */ /* 0x080fe40000410000 */
[C---:B------:R-:W-:Y:S02]  /*3010*/  FFMA.FTZ R3, R71.reuse, R92, -R2 ;  /* 0x0000005c47037223 */ /* 0x040fe40000010802 */
[C---:B------:R-:W-:Y:S01]  /*3020*/  FFMA.FTZ R21, R16.reuse, R21, R17 ;  /* 0x0000001510157223 */ /* 0x040fe20000010011 */
[----:B---3--:R-:W-:Y:S01]  /*3030*/  PRMT R17, RZ, 0x7610, R4 ;  /* 0x00007610ff117816 */ /* 0x008fe20000000004 */
[----:B------:R-:W-:Y:S01]  /*3040*/  FFMA.FTZ R16, R16, R23, R22 ;  /* 0x0000001710107223 */ /* 0x000fe20000010016 */
[----:B------:R-:W-:Y:S01]  /*3050*/  BSSY B0, `(.L_x_2391) ;  /* 0x0000027000007945 */ /* 0x000fe20003800000 */
[----:B------:R-:W-:-:S02]  /*3060*/  FFMA.FTZ R79, R71, R8, R79 ;  /* 0x00000008474f7223 */ /* 0x000fc4000001004f */
[----:B------:R-:W-:Y:S01]  /*3070*/  FADD.FTZ R88, R88, R3 ;  /* 0x0000000358587221 */ /* 0x000fe20000010000 */
[----:B------:R-:W-:Y:S02]  /*3080*/  PRMT R69, RZ, 0x5410, R4 ;  /* 0x00005410ff457816 */ /* 0x000fe40000000004 */
[--C-:B------:R-:W-:Y:S02]  /*3090*/  PRMT R70, RZ, 0x5410, R5.reuse ;  /* 0x00005410ff467816 */ /* 0x100fe40000000005 */
[----:B------:R-:W-:Y:S02]  /*30a0*/  PRMT R73, RZ, 0x7610, R5 ;  /* 0x00007610ff497816 */ /* 0x000fe40000000005 */
[--C-:B------:R-:W-:Y:S02]  /*30b0*/  PRMT R72, RZ, 0x5410, R6.reuse ;  /* 0x00005410ff487816 */ /* 0x100fe40000000006 */
[----:B------:R-:W-:Y:S01]  /*30c0*/  PRMT R80, RZ, 0x7610, R6 ;  /* 0x00007610ff507816 */ /* 0x000fe20000000006 */
[----:B------:R-:W-:Y:S01]  /*30d0*/  FMUL.FTZ R17, R17, R78 ;  /* 0x0000004e11117220 */ /* 0x000fe20000410000 */
[----:B------:R-:W-:Y:S01]  /*30e0*/  PRMT R9, RZ, 0x5410, R7 ;  /* 0x00005410ff097816 */ /* 0x000fe20000000007 */
[----:B------:R-:W-:Y:S01]  /*30f0*/  FADD.FTZ R84, R84, R79 ;  /* 0x0000004f54547221 */ /* 0x000fe20000010000 */
[----:B------:R-:W-:Y:S01]  /*3100*/  PRMT R83, RZ, 0x7610, R7 ;  /* 0x00007610ff537816 */ /* 0x000fe20000000007 */
[----:B------:R-:W-:Y:S01]  /*3110*/  FADD.FTZ R22, R18, R11 ;  /* 0x0000000b12167221 */ /* 0x000fe20000010000 */
[----:B----4-:R-:W-:Y:S01]  /*3120*/  PRMT R4, RZ, 0x5410, R13 ;  /* 0x00005410ff047816 */ /* 0x010fe2000000000d */
[----:B------:R-:W-:Y:S01]  /*3130*/  FMUL.FTZ R10, R65, R88 ;  /* 0x00000058410a7220 */ /* 0x000fe20000410000 */
[----:B------:R-:W-:Y:S01]  /*3140*/  PRMT R5, RZ, 0x5410, R14 ;  /* 0x00005410ff057816 */ /* 0x000fe2000000000e */
[----:B------:R-:W-:Y:S01]  /*3150*/  FADD.FTZ R23, R19, R16 ;  /* 0x0000001013177221 */ /* 0x000fe20000010000 */
[----:B------:R-:W-:-:S02]  /*3160*/  PRMT R6, RZ, 0x5410, R15 ;  /* 0x00005410ff067816 */ /* 0x000fc4000000000f */
[--C-:B------:R-:W-:Y:S02]  /*3170*/  PRMT R7, RZ, 0x5410, R12.reuse ;  /* 0x00005410ff077816 */ /* 0x100fe4000000000c */
        /* <DEDUP_REMOVED lines=20> */
.L_x_2392:
[----:B------:R-:W-:Y:S05]  /*32c0*/  BSYNC B0 ;  /* 0x0000000000007941 */ /* 0x000fea0003800000 */
.L_x_2391:
[-C--:B-1----:R-:W-:Y:S01]  /*32d0*/  FMUL.FTZ R2, R65, R84.reuse ;  /* 0x0000005441027220 */ /* 0x082fe20000410000 */
[----:B------:R-:W-:Y:S01]  /*32e0*/  IADD3 R62, R62, 0x1, RZ ;  /* 0x000000013e3e7810 */ /* 0x000fe20007ffe0ff */
        /* <DEDUP_REMOVED lines=8> */
[----:B------:R-:W-:Y:S02]  /*3370*/  FMUL.FTZ R8, R83, R8 ;  /* 0x0000000853087220 */ /* 0x000fe40000410000 */
[----:B------:R-:W-:Y:S02]  /*3380*/  FFMA.FTZ R64, R64, R12, R67 ;  /* 0x0000000c40407223 */ /* 0x000fe40000010043 */
[----:B------:R-:W-:Y:S02]  /*3390*/  FADD.FTZ R91, R91, R2 ;  /* 0x000000025b5b7221 */ /* 0x000fe40000010000 */
[----:B------:R-:W-:-:S02]  /*33a0*/  FFMA.FTZ R8, R9, R92, -R8 ;  /* 0x0000005c09087223 */ /* 0x000fc40000010808 */
[----:B------:R-:W-:Y:S02]  /*33b0*/  FADD.FTZ R89, R89, R64 ;  /* 0x0000004059597221 */ /* 0x000fe40000010000 */
[C---:B------:R-:W-:Y:S02]  /*33c0*/  FMUL.FTZ R9, R68.reuse, R91 ;  /* 0x0000005b44097220 */ /* 0x040fe40000410000 */
[-C--:B------:R-:W-:Y:S02]  /*33d0*/  FMUL.FTZ R3, R68, R89.reuse ;  /* 0x0000005944037220 */ /* 0x080fe40000410000 */
[----:B------:R-:W-:Y:S02]  /*33e0*/  FFMA.FTZ R2, R66, R89, R9 ;  /* 0x0000005942027223 */ /* 0x000fe40000010009 */
[----:B------:R-:W-:Y:S02]  /*33f0*/  FMUL.FTZ R10, R80, R85 ;  /* 0x00000055500a7220 */ /* 0x000fe40000410000 */
[----:B------:R-:W-:-:S02]  /*3400*/  FFMA.FTZ R3, R66, R91, -R3 ;  /* 0x0000005b42037223 */ /* 0x000fc40000010803 */
[----:B------:R-:W-:Y:S02]  /*3410*/  FADD.FTZ R2, R95, R2 ;  /* 0x000000025f027221 */ /* 0x000fe40000010000 */
[----:B------:R-:W-:Y:S02]  /*3420*/  FFMA.FTZ R81, R72, R81, -R10 ;  /* 0x0000005148517223 */ /* 0x000fe4000001080a */
[----:B------:R-:W-:Y:S02]  /*3430*/  FMUL.FTZ R76, R73, R76 ;  /* 0x0000004c494c7220 */ /* 0x000fe40000410000 */
[----:B------:R-:W-:Y:S02]  /*3440*/  FMUL.FTZ R10, R71, R84 ;  /* 0x00000054470a7220 */ /* 0x000fe40000410000 */
[----:B------:R-:W-:Y:S02]  /*3450*/  FMUL.FTZ R13, R13, R12 ;  /* 0x0000000c0d0d7220 */ /* 0x000fe40000410000 */
[----:B------:R-:W-:-:S02]  /*3460*/  FMUL.FTZ R14, R14, R89 ;  /* 0x000000590e0e7220 */ /* 0x000fc40000410000 */
[----:B------:R-:W-:Y:S02]  /*3470*/  FADD.FTZ R3, R96, R3 ;  /* 0x0000000360037221 */ /* 0x000fe40000010000 */
[----:B------:R-:W-:Y:S02]  /*3480*/  FMUL.FTZ R15, R15, R2 ;  /* 0x000000020f0f7220 */ /* 0x000fe40000410000 */
        /* <DEDUP_REMOVED lines=16> */
.L_x_2390:
        /* <DEDUP_REMOVED lines=19> */
[----:B------:R-:W-:Y:S02]  /*36c0*/  LEA R4, P0, R2, c[0x0][0x258], 0x1 ;  /* 0x0000960002047a11 */ /* 0x000fe400078008ff */
[----:B------:R-:W-:Y:S02]  /*36d0*/  IADD3 R32, P4, R32, 0x200, RZ ;  /* 0x0000020020207810 */ /* 0x000fe40007f9e0ff */
[----:B------:R-:W-:Y:S02]  /*36e0*/  LEA.HI.X R5, R2, c[0x0][0x25c], R3, 0x1, P0 ;  /* 0x0000970002057a11 */ /* 0x000fe400000f0c03 */
[----:B------:R-:W-:Y:S02]  /*36f0*/  ISETP.GE.AND P0, PT, R29, c[0x0][0x174], PT ;  /* 0x00005d001d007a0c */ /* 0x000fe40003f06270 */
[----:B------:R-:W-:Y:S01]  /*3700*/  IADD3.X R36, RZ, R36, RZ, P1, !PT ;  /* 0x00000024ff247210 */ /* 0x000fe20000ffe4ff */
[----:B------:R-:W-:Y:S01]  /*3710*/  IMAD.WIDE R2, R28, 0x10, R4 ;  /* 0x000000101c027825 */ /* 0x000fe200078e0204 */
[----:B------:R-:W-:-:S02]  /*3720*/  IADD3.X R37, RZ, R37, RZ, P2, !PT ;  /* 0x00000025ff257210 */ /* 0x000fc400017fe4ff */
[----:B------:R-:W-:Y:S02]  /*3730*/  IADD3.X R31, RZ, R31, RZ, P3, !PT ;  /* 0x0000001fff1f7210 */ /* 0x000fe40001ffe4ff */
[----:B------:R0:W-:Y:S01]  /*3740*/  STG.E.128 [R2.64], R8 ;  /* 0x0000000802007986 */ /* 0x0001e2000c101d04 */
[----:B------:R-:W-:-:S04]  /*3750*/  IADD3.X R33, RZ, R33, RZ, P4, !PT ;  /* 0x00000021ff217210 */ /* 0x000fc800027fe4ff */
[----:B------:R-:W-:Y:S01]  /*3760*/  @P0 CALL.REL.NOINC `(.L_x_2394) ;  /* 0x0000001000000944 */ /* 0x000fe20003c00000 */
[----:B------:R-:W-:Y:S05]  /*3770*/  BRA `(.L_x_2395) ;  /* 0xffffce2000007947 */ /* 0x000fea000383ffff */
.L_x_2394:
[----:B------:R-:W-:Y:S05]  /*3780*/  EXIT ;  /* 0x000000000000794d */ /* 0x000fea0003800000 */
.L_x_2396:
        /* <DEDUP_REMOVED lines=15> */
.L_x_5382:


//--------------------- .text._Z25selective_scan_fwd_kernelI32Selective_Scan_fwd_kernel_traitsILi32ELi8ELi1ELb1ELb1ELb1ELb1EN3c108BFloat16ENS1_7complexIfEEEEv13SSMParamsBase --------------------------
	.section	.text._Z25selective_scan_fwd_kernelI32Selective_Scan_fwd_kernel_traitsILi32ELi8ELi1ELb1ELb1ELb1ELb1EN3c108BFloat16ENS1_7complexIfEEEEv13SSMParamsBase,"ax",@progbits
	.sectioninfo	@"SHI_REGISTERS=104"
	.align	128
        .global         _Z25selective_scan_fwd_kernelI32Selective_Scan_fwd_kernel_traitsILi32ELi8ELi1ELb1ELb1ELb1ELb1EN3c108BFloat16ENS1_7complexIfEEEEv13SSMParamsBase
        .type           _Z25selective_scan_fwd_kernelI32Selective_Scan_fwd_kernel_traitsILi32ELi8ELi1ELb1ELb1ELb1ELb1EN3c108BFloat16ENS1_7complexIfEEEEv13SSMParamsBase,@function
        .size           _Z25selective_scan_fwd_kernelI32Selective_Scan_fwd_kernel_traitsILi32ELi8ELi1ELb1ELb1ELb1ELb1EN3c108BFloat16ENS1_7complexIfEEEEv13SSMParamsBase,(.L_x_5383 - _Z25selective_scan_fwd_kernelI32Selective_Scan_fwd_kernel_traitsILi32ELi8ELi1ELb1ELb1ELb1ELb1EN3c108BFloat16ENS1_7complexIfEEEEv13SSMParamsBase)
        .other          _Z25selective_scan_fwd_kernelI32Selective_Scan_fwd_kernel_traitsILi32ELi8ELi1ELb1ELb1ELb1ELb1EN3c108BFloat16ENS1_7complexIfEEEEv13SSMParamsBase,@"STO_CUDA_ENTRY STV_DEFAULT"
_Z25selective_scan_fwd_kernelI32Selective_Scan_fwd_kernel_traitsILi32ELi8ELi1ELb1ELb1ELb1ELb1EN3c108BFloat16ENS1_7complexIfEEEEv13SSMParamsBase:
.text._Z25selective_scan_fwd_kernelI32Selective_Scan_fwd_kernel_traitsILi32ELi8ELi1ELb1ELb1ELb1ELb1EN3c108BFloat16ENS1_7complexIfEEEEv13SSMParamsBase:
        /* <DEDUP_REMOVED lines=32> */
[----:B------:R-:W-:Y:S01]  /*0200*/  IMAD R16, R92, c[0x0][0x190], RZ ;  /* 0x000064005c107a24 */ /* 0x000fe200078e02ff */
        /* <DEDUP_REMOVED lines=57> */
.L_x_2418:
[----:B------:R-:W-:Y:S01]  /*05a0*/  BAR.SYNC.DEFER_BLOCKING 0x0 ;  /* 0x0000000000007b1d */ /* 0x000fe20000010000 */
[----:B------:R-:W-:-:S06]  /*05b0*/  IMAD.WIDE R8, R28, 0x10, R32 ;  /* 0x000000101c087825 */ /* 0x000fcc00078e0220 */
[----:B------:R-:W2:Y:S01]  /*05c0*/  LDG.E.128 R8, [R8.64] ;  /* 0x0000000408087981 */ /* 0x000ea2000c1e1d00 */
[----:B------:R-:W-:-:S06]  /*05d0*/  IMAD.WIDE R4, R28, 0x10, R30 ;  /* 0x000000101c047825 */ /* 0x000fcc00078e021e */
[----:B-----5:R-:W5:Y:S01]  /*05e0*/  LDG.E.128 R4, [R4.64] ;  /* 0x0000000404047981 */ /* 0x020f62000c1e1d00 */
[----:B------:R-:W-:Y:S01]  /*05f0*/  ULDC.U8 UR6, c[0x0][0x17e] ;  /* 0x00005f8000067ab9 */ /* 0x000fe20000000000 */
[----:B------:R-:W-:Y:S01]  /*0600*/  BSSY B0, `(.L_x_2397) ;  /* 0x0000039000007945 */ /* 0x000fe20003800000 */
[--C-:B0-2---:R-:W-:Y:S02]  /*0610*/  PRMT R3, RZ, 0x5410, R8.reuse ;  /* 0x00005410ff037816 */ /* 0x105fe40000000008 */
        /* <DEDUP_REMOVED lines=55> */
.L_x_2398:
[----:B------:R-:W-:Y:S05]  /*0990*/  BSYNC B0 ;  /* 0x0000000000007941 */ /* 0x000fea0003800000 */
.L_x_2397:
        /* <DEDUP_REMOVED lines=42> */
.L_x_2400:
[----:B------:R-:W-:Y:S05]  /*0c40*/  BSYNC B0 ;  /* 0x0000000000007941 */ /* 0x000fea0003800000 */
.L_x_2399:
        /* <DEDUP_REMOVED lines=33> */
.L_x_2402:
[----:B------:R-:W-:Y:S05]  /*0e60*/  BSYNC B0 ;  /* 0x0000000000007941 */ /* 0x000fea0003800000 */
.L_x_2401:
        /* <DEDUP_REMOVED lines=33> */
.L_x_2404:
[----:B------:R-:W-:Y:S05]  /*1080*/  BSYNC B0 ;  /* 0x0000000000007941 */ /* 0x000fea0003800000 */
.L_x_2403:
        /* <DEDUP_REMOVED lines=33> */
.L_x_2406:
[----:B------:R-:W-:Y:S05]  /*12a0*/  BSYNC B0 ;  /* 0x0000000000007941 */ /* 0x000fea0003800000 */
.L_x_2405:
        /* <DEDUP_REMOVED lines=33> */
.L_x_2408:
[----:B------:R-:W-:Y:S05]  /*14c0*/  BSYNC B0 ;  /* 0x0000000000007941 */ /* 0x000fea0003800000 */
.L_x_2407:
        /* <DEDUP_REMOVED lines=33> */
.L_x_2410:
[----:B------:R-:W-:Y:S05]  /*16e0*/  BSYNC B0 ;  /* 0x0000000000007941 */ /* 0x000fea0003800000 */
.L_x_2409:
        /* <DEDUP_REMOVED lines=33> */
.L_x_2412:
[----:B------:R-:W-:Y:S05]  /*1900*/  BSYNC B0 ;  /* 0x0000000000007941 */ /* 0x000fea0003800000 */
.L_x_2411:
        /* <DEDUP_REMOVED lines=28> */
.L_x_2416:
        /* <DEDUP_REMOVED lines=272> */
[----:B------:R-:W-:Y:S01]  /*2bd0*/  ISETP.GE.AND P0, PT, R93, 0x10, PT ;  /* 0x000000105d00780c */ /* 0x000fe20003f06270 */
        /* <DEDUP_REMOVED lines=110> */
.L_x_2415:
[----:B------:R-:W-:Y:S05]  /*32c0*/  BSYNC B0 ;  /* 0x0000000000007941 */ /* 0x000fea0003800000 */
.L_x_2414:
        /* <DEDUP_REMOVED lines=44> */
.L_x_2413:
        /* <DEDUP_REMOVED lines=42> */
[----:B------:R-:W-:Y:S01]  /*3830*/  BAR.SYNC.DEFER_BLOCKING 0x0 ;  /* 0x0000000000007b1d */ /* 0x000fe20000010000 */
[--C-:B0-----:R-:W-:Y:S02]  /*3840*/  PRMT R12, RZ, 0x5410, R10.reuse ;  /* 0x00005410ff0c7816 */ /* 0x101fe4000000000a */
[----:B------:R-:W-:Y:S02]  /*3850*/  PRMT R10, RZ, 0x7610, R10 ;  /* 0x00007610ff0a7816 */ /* 0x000fe4000000000a */
        /* <DEDUP_REMOVED lines=8> */
[--C-:B------:R-:W-:Y:S01]  /*38e0*/  PRMT R17, RZ, 0x5410, R11.reuse ;  /* 0x00005410ff117816 */ /* 0x100fe2000000000b */
[----:B------:R-:W0:Y:S01]  /*38f0*/  MUFU.EX2 R13, R13 ;  /* 0x0000000d000d7308 */ /* 0x000e220000000800 */
[----:B------:R-:W-:Y:S01]  /*3900*/  FMUL.FTZ R5, R9, -1.4426950216293334961 ;  /* 0xbfb8aa3b09057820 */ /* 0x000fe20000410000 */
[----:B------:R-:W-:Y:S01]  /*3910*/  PRMT R11, RZ, 0x7610, R11 ;  /* 0x00007610ff0b7816 */ /* 0x000fe2000000000b */
[----:B------:R-:W-:-:S02]  /*3920*/  FMUL.FTZ R15, R8, -1.4426950216293334961 ;  /* 0xbfb8aa3b080f7820 */ /* 0x000fc40000410000 */
[----:B------:R-:W-:Y:S02]  /*3930*/  FMUL.FTZ R18, R17, -1.4426950216293334961 ;  /* 0xbfb8aa3b11127820 */ /* 0x000fe40000410000 */
[----:B------:R-:W-:Y:S01]  /*3940*/  FMUL.FTZ R19, R11, -1.4426950216293334961 ;  /* 0xbfb8aa3b0b137820 */ /* 0x000fe20000410000 */
[----:B------:R-:W2:Y:S08]  /*3950*/  MUFU.EX2 R14, R14 ;  /* 0x0000000e000e7308 */ /* 0x000eb00000000800 */
        /* <DEDUP_REMOVED lines=12> */
[----:B------:R-:W3:Y:S01]  /*3a20*/  MUFU.RCP R13, R13 ;  /* 0x0000000d000d7308 */ /* 0x000ee20000001000 */
[----:B0-----:R-:W-:-:S07]  /*3a30*/  FADD.FTZ R7, R7, 1 ;  /* 0x3f80000007077421 */ /* 0x001fce0000010000 */
[----:B------:R0:W4:Y:S01]  /*3a40*/  MUFU.RCP R21, R14 ;  /* 0x0000000e00157308 */ /* 0x0001220000001000 */
[----:B--2---:R-:W-:-:S07]  /*3a50*/  FADD.FTZ R19, R19, 1 ;  /* 0x3f80000013137421 */ /* 0x004fce0000010000 */
[----:B------:R4:W2:Y:S01]  /*3a60*/  MUFU.RCP R20, R5 ;  /* 0x0000000500147308 */ /* 0x0008a20000001000 */
[----:B0-----:R-:W-:Y:S02]  /*3a70*/  IMAD R14, R92, c[0x0][0x210], RZ ;  /* 0x000084005c0e7a24 */ /* 0x001fe400078e02ff */
[----:B---3--:R-:W-:Y:S02]  /*3a80*/  FMUL.FTZ R10, R10, R13 ;  /* 0x0000000d0a0a7220 */ /* 0x008fe40000410000 */
[----:B------:R-:W-:Y:S02]  /*3a90*/  IMAD R41, R27, c[0x0][0x214], R14 ;  /* 0x000085001b297a24 */ /* 0x000fe400078e020e */
[----:B------:R-:W-:Y:S01]  /*3aa0*/  IMAD R13, R25, c[0x0][0x218], RZ ;  /* 0x00008600190d7a24 */ /* 0x000fe200078e02ff */
[----:B------:R-:W0:Y:S01]  /*3ab0*/  MUFU.RCP R23, R16 ;  /* 0x0000001000177308 */ /* 0x000e220000001000 */
[----:B----4-:R-:W-:Y:S01]  /*3ac0*/  FMUL.FTZ R5, R4, R21 ;  /* 0x0000001504057220 */ /* 0x010fe20000410000 */
[----:B------:R-:W-:Y:S01]  /*3ad0*/  IADD3 R3, R3, R41, RZ ;  /* 0x0000002903037210 */ /* 0x000fe20007ffe0ff */
[----:B------:R-:W-:-:S02]  /*3ae0*/  IMAD R13, R0, c[0x0][0x21c], R13 ;  /* 0x00008700000d7a24 */ /* 0x000fc400078e020d */
[----:B------:R-:W-:Y:S02]  /*3af0*/  FMUL.FTZ R46, R5, R46 ;  /* 0x0000002e052e7220 */ /* 0x000fe40000410000 */
[----:B------:R-:W-:Y:S01]  /*3b00*/  IMAD.WIDE.U32 R2, R0, c[0x0][0x218], R2 ;  /* 0x0000860000027a25 */ /* 0x000fe200078e0002 */
[----:B------:R0:W3:Y:S03]  /*3b10*/  MUFU.RCP R39, R7 ;  /* 0x0000000700277308 */ /* 0x0000e60000001000 */
[----:B--2---:R-:W-:Y:S01]  /*3b20*/  FMUL.FTZ R4, R9, R20 ;  /* 0x0000001409047220 */ /* 0x004fe20000410000 */
[----:B------:R-:W-:Y:S01]  /*3b30*/  IADD3 R3, R3, R13, RZ ;  /* 0x0000000d03037210 */ /* 0x000fe20007ffe0ff */
[----:B------:R-:W-:-:S03]  /*3b40*/  FMUL.FTZ R10, R10, R51 ;  /* 0x000000330a0a7220 */ /* 0x000fc60000410000 */
[----:B------:R-:W2:Y:S01]  /*3b50*/  MUFU.RCP R15, R15 ;  /* 0x0000000f000f7308 */ /* 0x000ea20000001000 */
[----:B0-----:R-:W-:Y:S02]  /*3b60*/  FMUL.FTZ R7, R6, R23 ;  /* 0x0000001706077220 */ /* 0x001fe40000410000 */
[----:B------:R-:W-:Y:S01]  /*3b70*/  FMUL.FTZ R6, R4, R49 ;  /* 0x0000003104067220 */ /* 0x000fe20000410000 */
[----:B------:R-:W-:Y:S01]  /*3b80*/  LEA R4, P0, R2, c[0x0][0x270], 0x1 ;  /* 0x00009c0002047a11 */ /* 0x000fe200078008ff */
[----:B------:R-:W-:-:S03]  /*3b90*/  FMUL.FTZ R7, R7, R48 ;  /* 0x0000003007077220 */ /* 0x000fc60000410000 */
[----:B------:R-:W0:Y:S01]  /*3ba0*/  MUFU.RCP R18, R18 ;  /* 0x0000001200127308 */ /* 0x000e220000001000 */
[----:B---3--:R-:W-:Y:S01]  /*3bb0*/  FMUL.FTZ R9, R12, R39 ;  /* 0x000000270c097220 */ /* 0x008fe20000410000 */
[----:B------:R-:W-:Y:S02]  /*3bc0*/  LEA.HI.X R5, R2, c[0x0][0x274], R3, 0x1, P0 ;  /* 0x00009d0002057a11 */ /* 0x000fe400000f0c03 */
[----:B------:R-:W-:Y:S01]  /*3bd0*/  F2FP.BF16.PACK_AB R21, R6, R7 ;  /* 0x000000070615723e */ /* 0x000fe200000010ff */
[----:B------:R-:W-:Y:S01]  /*3be0*/  FMUL.FTZ R9, R9, R50 ;  /* 0x0000003209097220 */ /* 0x000fe20000410000 */
[----:B------:R-:W-:Y:S01]  /*3bf0*/  ISETP.GE.AND P0, PT, R29, c[0x0][0x174], PT ;  /* 0x00005d001d007a0c */ /* 0x000fe20003f06270 */
[----:B------:R-:W-:Y:S01]  /*3c00*/  IMAD.WIDE R2, R28, 0x10, R4 ;  /* 0x000000101c027825 */ /* 0x000fe200078e0204 */
[----:B------:R-:W3:Y:S02]  /*3c10*/  MUFU.RCP R14, R19 ;  /* 0x00000013000e7308 */ /* 0x000ee40000001000 */
[----:B------:R-:W-:Y:S01]  /*3c20*/  F2FP.BF16.PACK_AB R22, R10, R9 ;  /* 0x000000090a16723e */ /* 0x000fe200000010ff */
[----:B--2---:R-:W-:-:S04]  /*3c30*/  FMUL.FTZ R8, R8, R15 ;  /* 0x0000000f08087220 */ /* 0x004fc80000410000 */
[----:B------:R-:W-:Y:S02]  /*3c40*/  FMUL.FTZ R47, R8, R47 ;  /* 0x0000002f082f7220 */ /* 0x000fe40000410000 */
[----:B0-----:R-:W-:-:S03]  /*3c50*/  FMUL.FTZ R17, R17, R18 ;  /* 0x0000001211117220 */ /* 0x001fc60000410000 */
[----:B------:R-:W-:Y:S01]  /*3c60*/  F2FP.BF16.PACK_AB R20, R47, R46 ;  /* 0x0000002e2f14723e */ /* 0x000fe200000010ff */
[----:B------:R-:W-:Y:S02]  /*3c70*/  FMUL.FTZ R17, R17, R52 ;  /* 0x0000003411117220 */ /* 0x000fe40000410000 */
[----:B---3--:R-:W-:-:S04]  /*3c80*/  FMUL.FTZ R12, R11, R14 ;  /* 0x0000000e0b0c7220 */ /* 0x008fc80000410000 */
[----:B------:R-:W-:-:S05]  /*3c90*/  FMUL.FTZ R12, R12, R53 ;  /* 0x000000350c0c7220 */ /* 0x000fca0000410000 */
[----:B------:R-:W-:-:S05]  /*3ca0*/  F2FP.BF16.PACK_AB R23, R12, R17 ;  /* 0x000000110c17723e */ /* 0x000fca00000010ff */
[----:B------:R0:W-:Y:S01]  /*3cb0*/  STG.E.128 [R2.64], R20 ;  /* 0x0000001402007986 */ /* 0x0001e2000c101d04 */
[----:B------:R-:W-:Y:S01]  /*3cc0*/  @P0 CALL.REL.NOINC `(.L_x_2417) ;  /* 0x0000001000000944 */ /* 0x000fe20003c00000 */
[----:B------:R-:W-:Y:S05]  /*3cd0*/  BRA `(.L_x_2418) ;  /* 0xffffc8c000007947 */ /* 0x000fea000383ffff */
.L_x_2417:
[----:B------:R-:W-:Y:S05]  /*3ce0*/  EXIT ;  /* 0x000000000000794d */ /* 0x000fea0003800000 */
.L_x_2419:
        /* <DEDUP_REMOVED lines=9> */
.L_x_5383:


//--------------------- .text._Z25selective_scan_fwd_kernelI32Selective_Scan_fwd_kernel_traitsILi32ELi4ELi1ELb0ELb0ELb0ELb0EN3c108BFloat16ENS1_7complexIfEEEEv13SSMParamsBase --------------------------
	.section	.text._Z25selective_scan_fwd_kernelI32Selective_Scan_fwd_kernel_traitsILi32ELi4ELi1ELb0ELb0ELb0ELb0EN3c108BFloat16ENS1_7complexIfEEEEv13SSMParamsBase,"ax",@progbits
	.sectioninfo	@"SHI_REGISTERS=80"
	.align	128
        .global         _Z25selective_scan_fwd_kernelI32Selective_Scan_fwd_kernel_traitsILi32ELi4ELi1ELb0ELb0ELb0ELb0EN3c108BFloat16ENS1_7complexIfEEEEv13SSMParamsBase
        .type           _Z25selective_scan_fwd_kernelI32Selective_Scan_fwd_kernel_traitsILi32ELi4ELi1ELb0ELb0ELb0ELb0EN3c108BFloat16ENS1_7complexIfEEEEv13SSMParamsBase,@function
        .size           _Z25selective_scan_fwd_kernelI32Selective_Scan_fwd_kernel_traitsILi32ELi4ELi1ELb0ELb0ELb0ELb0EN3c108BFloat16ENS1_7complexIfEEEEv13SSMParamsBase,(.L_x_5384 - _Z25selective_scan_fwd_kernelI32Selective_Scan_fwd_kernel_traitsILi32ELi4ELi1ELb0ELb0ELb0ELb0EN3c108BFloat16ENS1_7complexIfEEEEv13SSMParamsBase)
        .other          _Z25selective_scan_fwd_kernelI32Selective_Scan_fwd_kernel_traitsILi32ELi4ELi1ELb0ELb0ELb0ELb0EN3c108BFloat16ENS1_7complexIfEEEEv13SSMParamsBase,@"STO_CUDA_ENTRY STV_DEFAULT"
_Z25selective_scan_fwd_kernelI32Selective_Scan_fwd_kernel_traitsILi32ELi4ELi1ELb0ELb0ELb0ELb0EN3c108BFloat16ENS1_7complexIfEEEEv13SSMParamsBase:
.text._Z25selective_scan_fwd_kernelI32Selective_Scan_fwd_kernel_traitsILi32ELi4ELi1ELb0ELb0ELb0ELb0EN3c108BFloat16ENS1_7complexIfEEEEv13SSMParamsBase:
[----:B------:R-:W-:Y:S02]  /*0000*/  MOV R1, c[0x0][0x28] ;  /* 0x00000a0000017a02 */ /* 0x000fe40000000f00 */
[----:B------:R-:W0:Y:S01]  /*0010*/  S2UR UR4, SR_CTAID.Y ;  /* 0x00000000000479c3 */ /* 0x000e220000002600 */
[----:B------:R-:W-:Y:S01]  /*0020*/  ISETP.NE.U32.AND P1, PT, RZ, c[0x0][0x250], PT ;  /* 0x00009400ff007a0c */ /* 0x000fe20003f25070 */
[----:B------:R-:W-:Y:S01]  /*0030*/  CS2R R32, SRZ ;  /* 0x0000000000207805 */ /* 0x000fe2000001ff00 */
[----:B------:R-:W-:Y:S01]  /*0040*/  ULDC.64 UR6, c[0x0][0x118] ;  /* 0x0000460000067ab9 */ /* 0x000fe20000000a00 */
[----:B------:R-:W-:Y:S02]  /*0050*/  ISETP.NE.U32.AND P0, PT, RZ, c[0x0][0x238], PT ;  /* 0x00008e00ff007a0c */ /* 0x000fe40003f05070 */
[----:B------:R-:W-:Y:S02]  /*0060*/  ISETP.NE.AND.EX P1, PT, RZ, c[0x0][0x254], PT, P1 ;  /* 0x00009500ff007a0c */ /* 0x000fe40003f25310 */
[----:B------:R-:W-:Y:S02]  /*0070*/  ISETP.NE.AND.EX P0, PT, RZ, c[0x0][0x23c], PT, P0 ;  /* 0x00008f00ff007a0c */ /* 0x000fe40003f05300 */
[----:B0-----:R-:W-:-:S04]  /*0080*/  MOV R30, UR4 ;  /* 0x00000004001e7c02 */ /* 0x001fc80008000f00 */
[----:B------:R-:W-:-:S05]  /*0090*/  SHF.R.S32.HI R31, RZ, 0x1f, R30 ;  /* 0x0000001fff1f7819 */ /* 0x000fca000001141e */
[C---:B------:R-:W-:Y:S02]  /*00a0*/  @P1 LEA R4, P3, R30.reuse, c[0x0][0x250], 0x2 ;  /* 0x000094001e041a11 */ /* 0x040fe400078610ff */
        /* <DEDUP_REMOVED lines=10> */
[----:B------:R-:W-:Y:S01]  /*0150*/  HFMA2.MMA R39, -RZ, RZ, 0, 0 ;  /* 0x00000000ff277435 */ /* 0x000fe200000001ff */
[----:B------:R-:W-:Y:S01]  /*0160*/  IMAD R9, R31, c[0x0][0x1e8], RZ ;  /* 0x00007a001f097a24 */ /* 0x000fe200078e02ff */
[----:B------:R-:W1:Y:S01]  /*0170*/  S2R R58, SR_TID.X ;  /* 0x00000000003a7919 */ /* 0x000e620000002100 */
[C---:B------:R-:W-:Y:S02]  /*0180*/  IMAD R7, R30.reuse, c[0x0][0x1dc], R5 ;  /* 0x000077001e077a24 */ /* 0x040fe400078e0205 */
[C---:B------:R-:W-:Y:S01]  /*0190*/  IMAD.WIDE.U32 R2, R30.reuse, c[0x0][0x1d8], RZ ;  /* 0x000076001e027a25 */ /* 0x040fe200078e00ff */
[----:B------:R-:W2:Y:S03]  /*01a0*/  S2R R36, SR_LANEID ;  /* 0x0000000000247919 */ /* 0x000ea60000000000 */
[----:B------:R-:W-:Y:S01]  /*01b0*/  IMAD.WIDE.U32 R4, R30, c[0x0][0x1e8], RZ ;  /* 0x00007a001e047a25 */ /* 0x000fe200078e00ff */
[----:B------:R-:W-:-:S03]  /*01c0*/  IADD3 R3, R3, R7, RZ ;  /* 0x0000000703037210 */ /* 0x000fc60007ffe0ff */
[----:B------:R-:W-:-:S05]  /*01d0*/  IMAD R9, R30, c[0x0][0x1ec], R9 ;  /* 0x00007b001e097a24 */ /* 0x000fca00078e0209 */
        /* <DEDUP_REMOVED lines=21> */
[C---:B------:R-:W-:Y:S02]  /*0330*/  IADD3 R41, R7.reuse, 0x2, RZ ;  /* 0x0000000207297810 */ /* 0x040fe40007ffe0ff */
[----:B------:R-:W-:Y:S02]  /*0340*/  IADD3 R42, R7, 0x3, RZ ;  /* 0x00000003072a7810 */ /* 0x000fe40007ffe0ff */
[----:B--2---:R-:W-:Y:S02]  /*0350*/  LOP3.LUT R43, R37, 0x20, RZ, 0xfc, !PT ;  /* 0x00000020252b7812 */ /* 0x004fe400078efcff */
.L_x_2433:
[----:B------:R-:W-:Y:S01]  /*0360*/  BAR.SYNC.DEFER_BLOCKING 0x0 ;  /* 0x0000000000007b1d */ /* 0x000fe20000010000 */
[----:B------:R-:W-:Y:S02]  /*0370*/  MOV R60, 0xffffff80 ;  /* 0xffffff80003c7802 */ /* 0x000fe40000000f00 */
[C---:B------:R-:W-:Y:S02]  /*0380*/  LOP3.LUT R7, R37.reuse, 0x40, RZ, 0xfc, !PT ;  /* 0x0000004025077812 */ /* 0x040fe400078efcff */
[----:B------:R-:W-:Y:S01]  /*0390*/  LOP3.LUT R9, R37, 0x60, RZ, 0xfc, !PT ;  /* 0x0000006025097812 */ /* 0x000fe200078efcff */
[----:B------:R-:W-:Y:S01]  /*03a0*/  IMAD R60, R39, R60, c[0x0][0x168] ;  /* 0x00005a00273c7624 */ /* 0x000fe200078e023c */
[----:B------:R-:W-:-:S02]  /*03b0*/  PRMT R0, RZ, 0x7610, R0 ;  /* 0x00007610ff007816 */ /* 0x000fc40000000000 */
[----:B0-----:R-:W-:Y:S02]  /*03c0*/  PRMT R4, RZ, 0x7610, R4 ;  /* 0x00007610ff047816 */ /* 0x001fe40000000004 */
[-C--:B------:R-:W-:Y:S02]  /*03d0*/  ISETP.GE.AND P0, PT, R37, R60.reuse, PT ;  /* 0x0000003c2500720c */ /* 0x080fe40003f06270 */
[-C--:B------:R-:W-:Y:S02]  /*03e0*/  ISETP.GE.AND P1, PT, R43, R60.reuse, PT ;  /* 0x0000003c2b00720c */ /* 0x080fe40003f26270 */
[-C--:B------:R-:W-:Y:S02]  /*03f0*/  ISETP.GE.AND P2, PT, R7, R60.reuse, PT ;  /* 0x0000003c0700720c */ /* 0x080fe40003f46270 */
[----:B------:R-:W-:Y:S02]  /*0400*/  ISETP.GE.AND P3, PT, R9, R60, PT ;  /* 0x0000003c0900720c */ /* 0x000fe40003f66270 */
[----:B------:R-:W-:-:S02]  /*0410*/  PRMT R5, RZ, 0x7610, R5 ;  /* 0x00007610ff057816 */ /* 0x000fc40000000005 */
[----:B------:R-:W-:-:S03]  /*0420*/  PRMT R6, RZ, 0x7610, R6 ;  /* 0x00007610ff067816 */ /* 0x000fc60000000006 */
[----:B------:R-:W2:Y:S04]  /*0430*/  @!P0 LDG.E.U16 R0, [R2.64] ;  /* 0x0000000602008981 */ /* 0x000ea8000c1e1500 */
[----:B------:R-:W3:Y:S04]  /*0440*/  @!P1 LDG.E.U16 R4, [R2.64+0x40] ;  /* 0x0000400602049981 */ /* 0x000ee8000c1e1500 */
[----:B------:R-:W4:Y:S04]  /*0450*/  @!P2 LDG.E.U16 R5, [R2.64+0x80] ;  /* 0x000080060205a981 */ /* 0x000f28000c1e1500 */
[----:B------:R-:W4:Y:S01]  /*0460*/  @!P3 LDG.E.U16 R6, [R2.64+0xc0] ;  /* 0x0000c0060206b981 */ /* 0x000f22000c1e1500 */
[----:B------:R-:W-:-:S02]  /*0470*/  SHF.L.U32 R11, R36, 0x1, RZ ;  /* 0x00000001240b7819 */ /* 0x000fc400000006ff */
[-C--:B------:R-:W-:Y:S02]  /*0480*/  ISETP.GE.AND P2, PT, R7, R60.reuse, PT ;  /* 0x0000003c0700720c */ /* 0x080fe40003f46270 */
[-C--:B------:R-:W-:Y:S02]  /*0490*/  ISETP.GE.AND P3, PT, R9, R60.reuse, PT ;  /* 0x0000003c0900720c */ /* 0x080fe40003f66270 */
[-C--:B------:R-:W-:Y:S02]  /*04a0*/  ISETP.GE.AND P0, PT, R37, R60.reuse, PT ;  /* 0x0000003c2500720c */ /* 0x080fe40003f06270 */
[----:B------:R-:W-:Y:S02]  /*04b0*/  ISETP.GE.AND P1, PT, R43, R60, PT ;  /* 0x0000003c2b00720c */ /* 0x000fe40003f26270 */
[----:B------:R-:W-:Y:S02]  /*04c0*/  PRMT R12, RZ, 0x7610, R12 ;  /* 0x00007610ff0c7816 */ /* 0x000fe4000000000c */
[----:B------:R-:W-:-:S02]  /*04d0*/  PRMT R8, RZ, 0x7610, R8 ;  /* 0x00007610ff087816 */ /* 0x000fc40000000008 */
[----:B------:R-:W-:Y:S02]  /*04e0*/  PRMT R14, RZ, 0x7610, R14 ;  /* 0x00007610ff0e7816 */ /* 0x000fe4000000000e */
[----:B------:R-:W-:Y:S01]  /*04f0*/  PRMT R10, RZ, 0x7610, R10 ;  /* 0x00007610ff0a7816 */ /* 0x000fe2000000000a */
[----:B--2---:R-:W-:Y:S04]  /*0500*/  STS.U16 [R11], R0 ;  /* 0x000000000b007388 */ /* 0x004fe80000000400 */
[----:B---3--:R-:W-:Y:S04]  /*0510*/  STS.U16 [R11+0x40], R4 ;  /* 0x000040040b007388 */ /* 0x008fe80000000400 */
[----:B----4-:R-:W-:Y:S04]  /*0520*/  STS.U16 [R11+0x80], R5 ;  /* 0x000080050b007388 */ /* 0x010fe80000000400 */
[----:B------:R-:W-:Y:S01]  /*0530*/  STS.U16 [R11+0xc0], R6 ;  /* 0x0000c0060b007388 */ /* 0x000fe20000000400 */
[----:B------:R-:W-:-:S06]  /*0540*/  NOP ;  /* 0x0000000000007918 */ /* 0x000fcc0000000000 */
[----:B------:R-:W0:Y:S04]  /*0550*/  LDS.64 R18, [R36.X8] ;  /* 0x0000000024127984 */ /* 0x000e280000008a00 */
[----:B------:R-:W-:Y:S06]  /*0560*/  BAR.SYNC.DEFER_BLOCKING 0x0 ;  /* 0x0000000000007b1d */ /* 0x000fec0000010000 */
[----:B------:R-:W2:Y:S04]  /*0570*/  @!P2 LDG.E.U16 R12, [R16.64+0x80] ;  /* 0x00008006100ca981 */ /* 0x000ea8000c1e1500 */
[----:B------:R-:W3:Y:S04]  /*0580*/  @!P0 LDG.E.U16 R8, [R16.64] ;  /* 0x0000000610088981 */ /* 0x000ee8000c1e1500 */
[----:B------:R-:W4:Y:S04]  /*0590*/  @!P3 LDG.E.U16 R14, [R16.64+0xc0] ;  /* 0x0000c006100eb981 */ /* 0x000f28000c1e1500 */
[----:B------:R-:W4:Y:S01]  /*05a0*/  @!P1 LDG.E.U16 R10, [R16.64+0x40] ;  /* 0x00004006100a9981 */ /* 0x000f22000c1e1500 */
[----:B------:R-:W-:Y:S01]  /*05b0*/  ULDC.U8 UR5, c[0x0][0x17e] ;  /* 0x00005f8000057ab9 */ /* 0x000fe20000000000 */
[----:B0-----:R-:W-:Y:S01]  /*05c0*/  PRMT R45, RZ, 0x5410, R18 ;  /* 0x00005410ff2d7816 */ /* 0x001fe20000000012 */
[----:B------:R-:W-:Y:S01]  /*05d0*/  UMOV UR4, URZ ;  /* 0x0000003f00047c82 */ /* 0x000fe20008000000 */
[--C-:B------:R-:W-:Y:S01]  /*05e0*/  PRMT R49, RZ, 0x5410, R19.reuse ;  /* 0x00005410ff317816 */ /* 0x100fe20000000013 */
[----:B------:R-:W-:Y:S01]  /*05f0*/  BSSY B0, `(.L_x_2420) ;  /* 0x000003f000007945 */ /* 0x000fe20003800000 */
[----:B------:R-:W-:Y:S01]  /*0600*/  PRMT R51, RZ, 0x7610, R19 ;  /* 0x00007610ff337816 */ /* 0x000fe20000000013 */
[-C--:B-----5:R-:W-:Y:S01]  /*0610*/  FMUL.FTZ R52, R45, R32.reuse ;  /* 0x000000202d347220 */ /* 0x0a0fe20000410000 */
[----:B------:R-:W-:Y:S01]  /*0620*/  MOV R0, c[0x0][0x16c] ;  /* 0x00005b0000007a02 */ /* 0x000fe20000000f00 */
[----:B------:R-:W-:-:S02]  /*0630*/  FMUL.FTZ R54, R49, R32 ;  /* 0x0000002031367220 */ /* 0x000fc40000410000 */
[----:B------:R-:W-:Y:S01]  /*0640*/  FMUL.FTZ R55, R51, R32 ;  /* 0x0000002033377220 */ /* 0x000fe20000410000 */
[----:B------:R-:W-:Y:S01]  /*0650*/  ISETP.GE.AND P4, PT, R0, 0x1, PT ;  /* 0x000000010000780c */ /* 0x000fe20003f86270 */
[----:B--2---:R-:W-:Y:S04]  /*0660*/  STS.U16 [R11+0x80], R12 ;  /* 0x0000800c0b007388 */ /* 0x004fe80000000400 */
[----:B---3--:R-:W-:Y:S04]  /*0670*/  STS.U16 [R11], R8 ;  /* 0x000000080b007388 */ /* 0x008fe80000000400 */
[----:B----4-:R-:W-:Y:S04]  /*0680*/  STS.U16 [R11+0xc0], R14 ;  /* 0x0000c00e0b007388 */ /* 0x010fe80000000400 */
[----:B------:R-:W-:Y:S01]  /*0690*/  STS.U16 [R11+0x40], R10 ;  /* 0x0000400a0b007388 */ /* 0x000fe20000000400 */
[----:B------:R-:W-:-:S06]  /*06a0*/  NOP ;  /* 0x0000000000007918 */ /* 0x000fcc0000000000 */
[----:B------:R-:W0:Y:S02]  /*06b0*/  LDS.64 R46, [R36.X8] ;  /* 0x00000000242e7984 */ /* 0x000e240000008a00 */
[--C-:B0-----:R-:W-:Y:S02]  /*06c0*/  PRMT R44, RZ, 0x5410, R46.reuse ;  /* 0x00005410ff2c7816 */ /* 0x101fe4000000002e */
[----:B------:R-:W-:Y:S02]  /*06d0*/  PRMT R46, RZ, 0x7610, R46 ;  /* 0x00007610ff2e7816 */ /* 0x000fe4000000002e */
[----:B------:R-:W-:Y:S01]  /*06e0*/  PRMT R48, RZ, 0x5410, R47 ;  /* 0x00005410ff307816 */ /* 0x000fe2000000002f */
[----:B------:R-:W-:Y:S01]  /*06f0*/  FADD.FTZ R44, R44, R33 ;  /* 0x000000212c2c7221 */ /* 0x000fe20000010000 */
[----:B------:R-:W-:Y:S01]  /*0700*/  PRMT R50, RZ, 0x7610, R47 ;  /* 0x00007610ff327816 */ /* 0x000fe2000000002f */
[--C-:B------:R-:W-:Y:S01]  /*0710*/  FADD.FTZ R46, R46, R33.reuse ;  /* 0x000000212e2e7221 */ /* 0x100fe20000010000 */
[----:B------:R-:W-:Y:S01]  /*0720*/  PRMT R47, RZ, 0x7610, R18 ;  /* 0x00007610ff2f7816 */ /* 0x000fe20000000012 */
[--C-:B------:R-:W-:Y:S01]  /*0730*/  FADD.FTZ R48, R48, R33.reuse ;  /* 0x0000002130307221 */ /* 0x100fe20000010000 */
[----:B------:R-:W-:Y:S01]  /*0740*/  FSETP.GTU.FTZ.AND P1, PT, R44, 20, PT ;  /* 0x41a000002c00780b */ /* 0x000fe20003f3c000 */
[----:B------:R-:W-:Y:S01]  /*0750*/  FADD.FTZ R50, R50, R33 ;  /* 0x0000002132327221 */ /* 0x000fe20000010000 */
[----:B------:R-:W-:Y:S01]  /*0760*/  FSETP.GTU.FTZ.AND P0, PT, R46, 20, PT ;  /* 0x41a000002e00780b */ /* 0x000fe20003f1c000 */
[----:B------:R-:W-:Y:S01]  /*0770*/  FMUL.FTZ R53, R47, R32 ;  /* 0x000000202f357220 */ /* 0x000fe20000410000 */
[----:B------:R-:W-:-:S02]  /*0780*/  ISETP.EQ.OR P1, PT, RZ, UR5, P1 ;  /* 0x00000005ff007c0c */ /* 0x000fc40008f22670 */
[----:B------:R-:W-:Y:S02]  /*0790*/  FSETP.GTU.FTZ.AND P3, PT, R48, 20, PT ;  /* 0x41a000003000780b */ /* 0x000fe40003f7c000 */
[----:B------:R-:W-:Y:S02]  /*07a0*/  FSETP.GTU.FTZ.AND P2, PT, R50, 20, PT ;  /* 0x41a000003200780b */ /* 0x000fe40003f5c000 */
[----:B------:R-:W-:Y:S02]  /*07b0*/  ISETP.EQ.OR P0, PT, RZ, UR5, P0 ;  /* 0x00000005ff007c0c */ /* 0x000fe40008702670 */
[----:B------:R-:W-:Y:S02]  /*07c0*/  ISETP.EQ.OR P3, PT, RZ, UR5, P3 ;  /* 0x00000005ff007c0c */ /* 0x000fe40009f62670 */
[----:B------:R-:W-:-:S03]  /*07d0*/  ISETP.EQ.OR P2, PT, RZ, UR5, P2 ;  /* 0x00000005ff007c0c */ /* 0x000fc60009742670 */
        /* <DEDUP_REMOVED lines=32> */
.L_x_2421:
[----:B------:R-:W-:Y:S05]  /*09e0*/  BSYNC B0 ;  /* 0x0000000000007941 */ /* 0x000fea0003800000 */
.L_x_2420:
        /* <DEDUP_REMOVED lines=33> */
.L_x_2423:
[----:B------:R-:W-:Y:S05]  /*0c00*/  BSYNC B0 ;  /* 0x0000000000007941 */ /* 0x000fea0003800000 */
.L_x_2422:
        /* <DEDUP_REMOVED lines=33> */
.L_x_2425:
[----:B------:R-:W-:Y:S05]  /*0e20*/  BSYNC B0 ;  /* 0x0000000000007941 */ /* 0x000fea0003800000 */
.L_x_2424:
        /* <DEDUP_REMOVED lines=33> */
.L_x_2427:
[----:B------:R-:W-:Y:S05]  /*1040*/  BSYNC B0 ;  /* 0x0000000000007941 */ /* 0x000fea0003800000 */
.L_x_2426:
[----:B------:R-:W-:Y:S06]  /*1050*/  BAR.SYNC.DEFER_BLOCKING 0x0 ;  /* 0x0000000000007b1d */ /* 0x000fec0000010000 */
[----:B------:R-:W-:Y:S05]  /*1060*/  @!P4 BRA `(.L_x_2428) ;  /* 0x000013400000c947 */ /* 0x000fea0003800000 */
[----:B------:R-:W0:Y:S01]  /*1070*/  S2R R30, SR_CTAID.Y ;  /* 0x00000000001e7919 */ /* 0x000e220000002600 */
[----:B------:R-:W-:Y:S01]  /*1080*/  MOV R57, 0x10 ;  /* 0x0000001000397802 */ /* 0x000fe20000000f00 */
[C---:B------:R-:W-:Y:S01]  /*1090*/  IMAD R5, R31.reuse, c[0x0][0x180], RZ ;  /* 0x000060001f057a24 */ /* 0x040fe200078e02ff */
[----:B------:R-:W-:Y:S01]  /*10a0*/  ISETP.NE.AND P0, PT, R34, RZ, PT ;  /* 0x000000ff2200720c */ /* 0x000fe20003f05270 */
[----:B------:R-:W1:Y:S01]  /*10b0*/  S2R R35, SR_CTAID.X ;  /* 0x0000000000237919 */ /* 0x000e620000002500 */
[----:B------:R-:W-:-:S02]  /*10c0*/  IMAD R11, R31, c[0x0][0x1b8], RZ ;  /* 0x00006e001f0b7a24 */ /* 0x000fc400078e02ff */
[----:B------:R-:W-:Y:S01]  /*10d0*/  IMAD R13, R31, c[0x0][0x198], RZ ;  /* 0x000066001f0d7a24 */ /* 0x000fe200078e02ff */
[C---:B------:R-:W-:Y:S01]  /*10e0*/  ISETP.EQ.OR P0, PT, R39.reuse, RZ, P0 ;  /* 0x000000ff2700720c */ /* 0x040fe20000702670 */
[----:B------:R-:W-:Y:S02]  /*10f0*/  IMAD R7, R39, c[0x0][0x16c], RZ ;  /* 0x00005b0027077a24 */ /* 0x000fe400078e02ff */
[C---:B0-----:R-:W-:Y:S02]  /*1100*/  IMAD R9, R30.reuse, c[0x0][0x184], R5 ;  /* 0x000061001e097a24 */ /* 0x041fe400078e0205 */
[C---:B------:R-:W-:Y:S02]  /*1110*/  IMAD R11, R30.reuse, c[0x0][0x1bc], R11 ;  /* 0x00006f001e0b7a24 */ /* 0x040fe400078e020b */
[----:B-1----:R-:W-:Y:S02]  /*1120*/  IMAD R0, R35, c[0x0][0x164], R30 ;  /* 0x0000590023007a24 */ /* 0x002fe400078e021e */
[----:B------:R-:W-:-:S04]  /*1130*/  IMAD.WIDE.U32 R26, R30, c[0x0][0x180], RZ ;  /* 0x000060001e1a7a25 */ /* 0x000fc800078e00ff */
[----:B------:R-:W-:Y:S01]  /*1140*/  IMAD R0, R0, c[0x0][0x174], RZ ;  /* 0x00005d0000007a24 */ /* 0x000fe200078e02ff */
[----:B------:R-:W-:Y:S01]  /*1150*/  IADD3 R9, R27, R9, RZ ;  /* 0x000000091b097210 */ /* 0x000fe20007ffe0ff */
[----:B------:R-:W-:Y:S01]  /*1160*/  IMAD.WIDE.U32 R4, R30, c[0x0][0x1b8], RZ ;  /* 0x00006e001e047a25 */ /* 0x000fe200078e00ff */
[----:B------:R-:W-:-:S03]  /*1170*/  LEA R29, P1, R26, c[0x0][0x220], 0x3 ;  /* 0x000088001a1d7a11 */ /* 0x000fc600078218ff */
[----:B------:R-:W-:Y:S01]  /*1180*/  IMAD R0, R0, c[0x0][0x16c], RZ ;  /* 0x00005b0000007a24 */ /* 0x000fe200078e02ff */
[----:B------:R-:W-:Y:S01]  /*1190*/  LEA R28, P2, R4, c[0x0][0x230], 0x3 ;  /* 0x00008c00041c7a11 */ /* 0x000fe200078418ff */
[----:B------:R-:W-:Y:S01]  /*11a0*/  IMAD R13, R30, c[0x0][0x19c], R13 ;  /* 0x000067001e0d7a24 */ /* 0x000fe200078e020d */
[----:B------:R-:W-:Y:S01]  /*11b0*/  LEA.HI.X R26, R26, c[0x0][0x224], R9, 0x3, P1 ;  /* 0x000089001a1a7a11 */ /* 0x000fe200008f1c09 */
[----:B------:R-:W-:-:S04]  /*11c0*/  IMAD.WIDE R56, R0, R57, c[0x0][0x260] ;  /* 0x0000980000387625 */ /* 0x000fc800078e0239 */
[----:B------:R-:W-:-:S04]  /*11d0*/  IMAD.WIDE.U32 R24, R30, c[0x0][0x198], RZ ;  /* 0x000066001e187a25 */ /* 0x000fc800078e00ff */
[----:B------:R-:W-:Y:S01]  /*11e0*/  IMAD.WIDE R56, R7, 0x10, R56 ;  /* 0x0000001007387825 */ /* 0x000fe200078e0238 */
[----:B------:R-:W-:Y:S02]  /*11f0*/  IADD3 R7, R5, R11, RZ ;  /* 0x0000000b05077210 */ /* 0x000fe40007ffe0ff */
[----:B------:R-:W-:Y:S02]  /*1200*/  IADD3 R5, R25, R13, RZ ;  /* 0x0000000d19057210 */ /* 0x000fe40007ffe0ff */
[----:B------:R-:W-:Y:S02]  /*1210*/  LEA R27, P3, R24, c[0x0][0x228], 0x3 ;  /* 0x00008a00181b7a11 */ /* 0x000fe400078618ff */
[----:B------:R-:W-:Y:S01]  /*1220*/  MOV R0, R56 ;  /* 0x0000003800007202 */ /* 0x000fe20000000f00 */
[----:B------:R-:W-:Y:S01]  /*1230*/  HFMA2.MMA R56, -RZ, RZ, 0, 0 ;  /* 0x00000000ff387435 */ /* 0x000fe200000001ff */
[----:B------:R-:W-:Y:S02]  /*1240*/  LEA.HI.X R25, R4, c[0x0][0x234], R7, 0x3, P2 ;  /* 0x00008d0004197a11 */ /* 0x000fe400010f1c07 */
[----:B------:R-:W-:-:S02]  /*1250*/  LEA.HI.X R24, R24, c[0x0][0x22c], R5, 0x3, P3 ;  /* 0x00008b0018187a11 */ /* 0x000fc400018f1c05 */
.L_x_2429:
[----:B------:R-:W-:Y:S02]  /*1260*/  MOV R4, R29 ;  /* 0x0000001d00047202 */ /* 0x000fe40000000f00 */
[----:B------:R-:W-:-:S06]  /*1270*/  MOV R5, R26 ;  /* 0x0000001a00057202 */ /* 0x000fcc0000000f00 */
[----:B------:R-:W2:Y:S01]  /*1280*/  LDG.E.64 R4, [R4.64] ;  /* 0x0000000604047981 */ /* 0x000ea2000c1e1b00 */
[----:B------:R-:W-:Y:S01]  /*1290*/  MOV R60, 0xffffff80 ;  /* 0xffffff80003c7802 */ /* 0x000fe20000000f00 */
[----:B------:R-:W-:Y:S02]  /*12a0*/  FMUL.FTZ R64, R45, R44 ;  /* 0x0000002c2d407220 */ /* 0x000fe40000410000 */
[----:B------:R-:W0:Y:S01]  /*12b0*/  S2R R58, SR_TID.X ;  /* 0x00000000003a7919 */ /* 0x000e220000002100 */
[----:B------:R-:W-:Y:S02]  /*12c0*/  FMUL.FTZ R66, R47, R46 ;  /* 0x0000002e2f427220 */ /* 0x000fe40000410000 */
[----:B------:R-:W-:Y:S02]  /*12d0*/  IMAD R60, R39, R60, c[0x0][0x168] ;  /* 0x00005a00273c7624 */ /* 0x000fe400078e023c */
[----:B------:R-:W-:-:S03]  /*12e0*/  FMUL.FTZ R68, R49, R48 ;  /* 0x0000003031447220 */ /* 0x000fc60000410000 */
[-C--:B------:R-:W-:Y:S02]  /*12f0*/  ISETP.GE.U32.AND P1, PT, R40, R60.reuse, PT ;  /* 0x0000003c2800720c */ /* 0x080fe40003f26070 */
[----:B------:R-:W-:Y:S02]  /*1300*/  ISETP.GE.U32.AND P2, PT, R41, R60, PT ;  /* 0x0000003c2900720c */ /* 0x000fe40003f46070 */
[----:B------:R-:W-:Y:S02]  /*1310*/  FSEL R66, R66, RZ, !P1 ;  /* 0x000000ff42427208 */ /* 0x000fe40004800000 */
[----:B0-----:R-:W-:-:S04]  /*1320*/  SHF.L.U32 R19, R58, 0x2, RZ ;  /* 0x000000023a137819 */ /* 0x001fc800000006ff */
[----:B------:R-:W-:-:S04]  /*1330*/  ISETP.GE.U32.AND P3, PT, R19, R60, PT ;  /* 0x0000003c1300720c */ /* 0x000fc80003f66070 */
[----:B------:R-:W-:Y:S02]  /*1340*/  FSEL R64, R64, RZ, !P3 ;  /* 0x000000ff40407208 */ /* 0x000fe40005800000 */
[----:B------:R-:W-:Y:S01]  /*1350*/  FSEL R68, R68, RZ, !P2 ;  /* 0x000000ff44447208 */ /* 0x000fe20005000000 */
[----:B------:R-:W-:Y:S02]  /*1360*/  FMUL.FTZ R62, R51, R50 ;  /* 0x00000032333e7220 */ /* 0x000fe40000410000 */
[----:B--2---:R-:W-:Y:S02]  /*1370*/  FMUL.FTZ R7, R4, 1.4426950216293334961 ;  /* 0x3fb8aa3b04077820 */ /* 0x004fe40000410000 */
[C---:B------:R-:W-:Y:S02]  /*1380*/  FMUL.FTZ R8, R5.reuse, R46 ;  /* 0x0000002e05087220 */ /* 0x040fe40000410000 */
[----:B------:R-:W-:Y:S02]  /*1390*/  FMUL.FTZ R6, R5, R44 ;  /* 0x0000002c05067220 */ /* 0x000fe40000410000 */
[----:B------:R-:W-:-:S02]  /*13a0*/  FMUL.FTZ R4, R7, R46 ;  /* 0x0000002e07047220 */ /* 0x000fc40000410000 */
[----:B------:R-:W-:Y:S02]  /*13b0*/  FMUL.RZ R12, R8, 0.15915493667125701904 ;  /* 0x3e22f983080c7820 */ /* 0x000fe4000040c000 */
[----:B------:R-:W-:Y:S02]  /*13c0*/  FMUL.RZ R10, R6, 0.15915493667125701904 ;  /* 0x3e22f983060a7820 */ /* 0x000fe4000040c000 */
[----:B------:R-:W-:Y:S01]  /*13d0*/  MUFU.SIN R13, R12 ;  /* 0x0000000c000d7308 */ /* 0x000fe20000000400 */
[C---:B------:R-:W-:Y:S02]  /*13e0*/  FMUL.FTZ R6, R7.reuse, R44 ;  /* 0x0000002c07067220 */ /* 0x040fe40000410000 */
[----:B------:R-:W-:-:S05]  /*13f0*/  FMUL.FTZ R8, R7, R48 ;  /* 0x0000003007087220 */ /* 0x000fca0000410000 */
[----:B------:R0:W-:Y:S08]  /*1400*/  MUFU.COS R15, R12 ;  /* 0x0000000c000f7308 */ /* 0x0001f00000000000 */
[----:B------:R-:W1:Y:S01]  /*1410*/  MUFU.EX2 R4, R4 ;  /* 0x0000000400047308 */ /* 0x000e620000000800 */
[----:B0-----:R-:W-:-:S04]  /*1420*/  FMUL.FTZ R12, R5, R50 ;  /* 0x00000032050c7220 */ /* 0x001fc80000410000 */
[----:B------:R-:W-:-:S03]  /*1430*/  FMUL.RZ R12, R12, 0.15915493667125701904 ;  /* 0x3e22f9830c0c7820 */ /* 0x000fc6000040c000 */
[----:B------:R-:W-:Y:S08]  /*1440*/  MUFU.SIN R9, R10 ;  /* 0x0000000a00097308 */ /* 0x000ff00000000400 */
[----:B------:R0:W-:Y:S01]  /*1450*/  MUFU.COS R11, R10 ;  /* 0x0000000a000b7308 */ /* 0x0001e20000000000 */
[C---:B-1----:R-:W-:Y:S02]  /*1460*/  FMUL.FTZ R13, R4.reuse, R13 ;  /* 0x0000000d040d7220 */ /* 0x042fe40000410000 */
[----:B------:R-:W-:Y:S01]  /*1470*/  FMUL.FTZ R15, R4, R15 ;  /* 0x0000000f040f7220 */ /* 0x000fe20000410000 */
[----:B------:R-:W-:-:S02]  /*1480*/  MOV R4, R28 ;  /* 0x0000001c00047202 */ /* 0x000fc40000000f00 */
[----:B------:R-:W-:Y:S02]  /*1490*/  FSEL R65, R13, RZ, !P1 ;  /* 0x000000ff0d417208 */ /* 0x000fe40004800000 */
[----:B------:R-:W-:Y:S01]  /*14a0*/  MUFU.COS R61, R12 ;  /* 0x0000000c003d7308 */ /* 0x000fe20000000000 */
[----:B0-----:R-:W-:Y:S01]  /*14b0*/  FMUL.FTZ R10, R7, R50 ;  /* 0x00000032070a7220 */ /* 0x001fe20000410000 */
[----:B------:R-:W-:Y:S01]  /*14c0*/  FSEL R67, R15, 1, !P1 ;  /* 0x3f8000000f437808 */ /* 0x000fe20004800000 */
[----:B------:R-:W-:-:S04]  /*14d0*/  FMUL.FTZ R7, R5, R48 ;  /* 0x0000003005077220 */ /* 0x000fc80000410000 */
[----:B------:R-:W-:Y:S01]  /*14e0*/  FMUL.RZ R14, R7, 0.15915493667125701904 ;  /* 0x3e22f983070e7820 */ /* 0x000fe2000040c000 */
[----:B------:R-:W0:Y:S08]  /*14f0*/  MUFU.EX2 R10, R10 ;  /* 0x0000000a000a7308 */ /* 0x000e300000000800 */
[----:B------:R-:W1:Y:S08]  /*1500*/  MUFU.SIN R59, R12 ;  /* 0x0000000c003b7308 */ /* 0x000e700000000400 */
[----:B------:R-:W-:Y:S01]  /*1510*/  MUFU.EX2 R8, R8 ;  /* 0x0000000800087308 */ /* 0x000fe20000000800 */
[----:B0-----:R-:W-:-:S07]  /*1520*/  FMUL.FTZ R61, R10, R61 ;  /* 0x0000003d0a3d7220 */ /* 0x001fce0000410000 */
[----:B------:R-:W0:Y:S01]  /*1530*/  MUFU.SIN R7, R14 ;  /* 0x0000000e00077308 */ /* 0x000e220000000400 */
[----:B-1----:R-:W-:Y:S02]  /*1540*/  FMUL.FTZ R59, R10, R59 ;  /* 0x0000003b0a3b7220 */ /* 0x002fe40000410000 */
[----:B------:R-:W-:-:S04]  /*1550*/  FMUL.FTZ R10, R64, R65 ;  /* 0x00000041400a7220 */ /* 0x000fc80000410000 */
[----:B------:R-:W-:Y:S01]  /*1560*/  FFMA.FTZ R10, RZ, R67, R10 ;  /* 0x00000043ff0a7223 */ /* 0x000fe2000001000a */
[----:B------:R-:W1:Y:S08]  /*1570*/  MUFU.COS R5, R14 ;  /* 0x0000000e00057308 */ /* 0x000e700000000000 */
[----:B------:R-:W2:Y:S01]  /*1580*/  MUFU.EX2 R6, R6 ;  /* 0x0000000600067308 */ /* 0x000ea20000000800 */
[C---:B0-----:R-:W-:Y:S01]  /*1590*/  FMUL.FTZ R69, R8.reuse, R7 ;  /* 0x0000000708457220 */ /* 0x041fe20000410000 */
[----:B------:R-:W-:Y:S01]  /*15a0*/  MOV R7, R24 ;  /* 0x0000001800077202 */ /* 0x000fe20000000f00 */
[----:B-1----:R-:W-:-:S03]  /*15b0*/  FMUL.FTZ R70, R8, R5 ;  /* 0x0000000508467220 */ /* 0x002fc60000410000 */
[----:B------:R-:W-:Y:S01]  /*15c0*/  FSEL R69, R69, RZ, !P2 ;  /* 0x000000ff45457208 */ /* 0x000fe20005000000 */
[----:B------:R-:W-:Y:S01]  /*15d0*/  FMUL.FTZ R8, RZ, R65 ;  /* 0x00000041ff087220 */ /* 0x000fe20000410000 */
[----:B------:R-:W-:Y:S01]  /*15e0*/  ISETP.GE.U32.AND P1, PT, R42, R60, PT ;  /* 0x0000003c2a00720c */ /* 0x000fe20003f26070 */
[----:B------:R-:W-:Y:S02]  /*15f0*/  FADD.FTZ R10, RZ, R10 ;  /* 0x0000000aff0a7221 */ /* 0x000fe40000010000 */
[----:B--2---:R-:W-:Y:S01]  /*1600*/  FMUL.FTZ R72, R6, R9 ;  /* 0x0000000906487220 */ /* 0x004fe20000410000 */
[----:B------:R-:W-:Y:S01]  /*1610*/  MOV R5, R25 ;  /* 0x0000001900057202 */ /* 0x000fe20000000f00 */
[----:B------:R-:W-:Y:S01]  /*1620*/  FFMA.FTZ R9, R64, R67, -R8 ;  /* 0x0000004340097223 */ /* 0x000fe20000010808 */
[----:B------:R-:W-:Y:S01]  /*1630*/  FSEL R70, R70, 1, !P2 ;  /* 0x3f80000046467808 */ /* 0x000fe20005000000 */
[----:B------:R-:W-:Y:S02]  /*1640*/  FMUL.FTZ R8, R69, R10 ;  /* 0x0000000a45087220 */ /* 0x000fe40000410000 */
[----:B------:R-:W-:-:S02]  /*1650*/  FADD.FTZ R9, R66, R9 ;  /* 0x0000000942097221 */ /* 0x000fc40000010000 */
[----:B------:R-:W-:Y:S01]  /*1660*/  FMUL.FTZ R74, R6, R11 ;  /* 0x0000000b064a7220 */ /* 0x000fe20000410000 */
[----:B------:R-:W-:Y:S01]  /*1670*/  MOV R6, R27 ;  /* 0x0000001b00067202 */ /* 0x000fe20000000f00 */
[-C--:B------:R-:W-:Y:S01]  /*1680*/  FMUL.FTZ R11, R69, R9.reuse ;  /* 0x00000009450b7220 */ /* 0x080fe20000410000 */
[----:B------:R-:W-:Y:S01]  /*1690*/  FSEL R59, R59, RZ, !P1 ;  /* 0x000000ff3b3b7208 */ /* 0x000fe20004800000 */
[----:B------:R-:W-:Y:S01]  /*16a0*/  FFMA.FTZ R9, R70, R9, -R8 ;  /* 0x0000000946097223 */ /* 0x000fe20000010808 */
[----:B------:R-:W-:Y:S01]  /*16b0*/  FSEL R72, R72, RZ, !P3 ;  /* 0x000000ff48487208 */ /* 0x000fe20005800000 */
[----:B------:R0:W2:Y:S01]  /*16c0*/  LDG.E.64 R18, [R6.64] ;  /* 0x0000000606127981 */ /* 0x0000a2000c1e1b00 */
[----:B------:R-:W-:Y:S01]  /*16d0*/  FFMA.FTZ R11, R70, R10, R11 ;  /* 0x0000000a460b7223 */ /* 0x000fe2000001000b */
[----:B------:R-:W-:Y:S02]  /*16e0*/  FSEL R74, R74, 1, !P3 ;  /* 0x3f8000004a4a7808 */ /* 0x000fe40005800000 */
[----:B------:R-:W-:Y:S01]  /*16f0*/  FSEL R61, R61, 1, !P1 ;  /* 0x3f8000003d3d7808 */ /* 0x000fe20004800000 */
[----:B------:R-:W-:Y:S01]  /*1700*/  FADD.FTZ R8, RZ, R11 ;  /* 0x0000000bff087221 */ /* 0x000fe20000010000 */
[----:B------:R1:W2:Y:S01]  /*1710*/  LDG.E.64 R20, [R4.64] ;  /* 0x0000000604147981 */ /* 0x0002a2000c1e1b00 */
[----:B------:R-:W-:-:S02]  /*1720*/  FSEL R62, R62, RZ, !P1 ;  /* 0x000000ff3e3e7208 */ /* 0x000fc40004800000 */
[----:B------:R-:W-:Y:S01]  /*1730*/  ISETP.GE.AND P1, PT, R36, 0x1, PT ;  /* 0x000000012400780c */ /* 0x000fe20003f26270 */
[----:B0-----:R-:W-:Y:S01]  /*1740*/  FADD.FTZ R6, R68, R9 ;  /* 0x0000000944067221 */ /* 0x001fe20000010000 */
[C---:B------:R-:W-:Y:S02]  /*1750*/  ISETP.NE.AND P2, PT, R36.reuse, 0x1f, PT ;  /* 0x0000001f2400780c */ /* 0x040fe40003f45270 */
[----:B------:R-:W-:Y:S01]  /*1760*/  ISETP.NE.AND P3, PT, R36, RZ, PT ;  /* 0x000000ff2400720c */ /* 0x000fe20003f65270 */
[----:B------:R-:W-:Y:S01]  /*1770*/  FMUL.FTZ R7, R59, R6 ;  /* 0x000000063b077220 */ /* 0x000fe20000410000 */
[----:B------:R-:W-:Y:S01]  /*1780*/  ISETP.NE.AND P4, PT, R58, RZ, PT ;  /* 0x000000ff3a00720c */ /* 0x000fe20003f85270 */
[-C--:B-1----:R-:W-:Y:S01]  /*1790*/  FMUL.FTZ R4, R72, R65.reuse ;  /* 0x0000004148047220 */ /* 0x082fe20000410000 */
[----:B------:R-:W-:Y:S01]  /*17a0*/  IADD3 R56, R56, 0x1, RZ ;  /* 0x0000000138387810 */ /* 0x000fe20007ffe0ff */
[----:B------:R-:W-:Y:S02]  /*17b0*/  FMUL.FTZ R5, R74, R65 ;  /* 0x000000414a057220 */ /* 0x000fe40000410000 */
[----:B------:R-:W-:-:S02]  /*17c0*/  FFMA.FTZ R15, R61, R8, R7 ;  /* 0x000000083d0f7223 */ /* 0x000fc40000010007 */
[----:B------:R-:W-:Y:S02]  /*17d0*/  FMUL.FTZ R8, R59, R8 ;  /* 0x000000083b087220 */ /* 0x000fe40000410000 */
[-C--:B------:R-:W-:Y:S02]  /*17e0*/  FFMA.FTZ R4, R74, R67.reuse, -R4 ;  /* 0x000000434a047223 */ /* 0x080fe40000010804 */
[----:B------:R-:W-:Y:S02]  /*17f0*/  FFMA.FTZ R5, R72, R67, R5 ;  /* 0x0000004348057223 */ /* 0x000fe40000010005 */
[----:B------:R-:W-:Y:S02]  /*1800*/  FFMA.FTZ R9, R61, R6, -R8 ;  /* 0x000000063d097223 */ /* 0x000fe40000010808 */
[C---:B------:R-:W-:Y:S02]  /*1810*/  FMUL.FTZ R6, R69.reuse, R4 ;  /* 0x0000000445067220 */ /* 0x040fe40000410000 */
[----:B------:R-:W-:-:S02]  /*1820*/  FMUL.FTZ R7, R69, R5 ;  /* 0x0000000545077220 */ /* 0x000fc40000410000 */
[----:B------:R-:W-:Y:S02]  /*1830*/  FADD.FTZ R15, RZ, R15 ;  /* 0x0000000fff0f7221 */ /* 0x000fe40000010000 */
        /* <DEDUP_REMOVED lines=11> */
[CC--:B0-----:R-:W-:Y:S02]  /*18f0*/  FMUL.FTZ R9, R5.reuse, R8.reuse ;  /* 0x0000000805097220 */ /* 0x0c1fe40000410000 */
[-C--:B-1----:R-:W-:Y:S02]  /*1900*/  FMUL.FTZ R11, R5, R7.reuse ;  /* 0x00000007050b7220 */ /* 0x082fe40000410000 */
[C---:B------:R-:W-:Y:S02]  /*1910*/  FFMA.FTZ R9, R12.reuse, R7, -R9 ;  /* 0x000000070c097223 */ /* 0x040fe40000010809 */
[----:B------:R-:W-:-:S02]  /*1920*/  FFMA.FTZ R8, R12, R8, R11 ;  /* 0x000000080c087223 */ /* 0x000fc4000001000b */
        /* <DEDUP_REMOVED lines=12> */
[C---:B0-----:R-:W-:Y:S02]  /*19f0*/  FMUL.FTZ R8, R6.reuse, R11 ;  /* 0x0000000b06087220 */ /* 0x041fe40000410000 */
[-C--:B-1----:R-:W-:Y:S02]  /*1a00*/  FMUL.FTZ R4, R6, R13.reuse ;  /* 0x0000000d06047220 */ /* 0x082fe40000410000 */
[C---:B------:R-:W-:Y:S02]  /*1a10*/  FFMA.FTZ R8, R12.reuse, R13, R8 ;  /* 0x0000000d0c087223 */ /* 0x040fe40000010008 */
[----:B------:R-:W-:Y:S02]  /*1a20*/  FFMA.FTZ R11, R12, R11, -R4 ;  /* 0x0000000b0c0b7223 */ /* 0x000fe40000010804 */
[----:B---3--:R-:W-:Y:S02]  /*1a30*/  FMUL.FTZ R4, R6, R5 ;  /* 0x0000000506047220 */ /* 0x008fe40000410000 */
[----:B------:R-:W-:-:S02]  /*1a40*/  @P1 FADD.FTZ R15, R15, R8 ;  /* 0x000000080f0f1221 */ /* 0x000fc40000010000 */
[----:B------:R-:W-:Y:S02]  /*1a50*/  @P1 FADD.FTZ R14, R14, R11 ;  /* 0x0000000b0e0e1221 */ /* 0x000fe40000010000 */
[-C--:B----4-:R-:W-:Y:S01]  /*1a60*/  FFMA.FTZ R9, R12, R7.reuse, R4 ;  /* 0x000000070c097223 */ /* 0x090fe20000010004 */
[----:B------:R-:W0:Y:S01]  /*1a70*/  SHFL.UP PT, R10, R15, 0x4, RZ ;  /* 0x048000000f0a7989 */ /* 0x000e2200000e00ff */
[----:B------:R-:W-:-:S03]  /*1a80*/  FMUL.FTZ R7, R6, R7 ;  /* 0x0000000706077220 */ /* 0x000fc60000410000 */
[----:B------:R-:W1:Y:S01]  /*1a90*/  SHFL.UP PT, R8, R14, 0x4, RZ ;  /* 0x048000000e087989 */ /* 0x000e6200000e00ff */
[----:B------:R-:W-:Y:S01]  /*1aa0*/  @P1 FFMA.FTZ R12, R12, R5, -R7 ;  /* 0x000000050c0c1223 */ /* 0x000fe20000010807 */
[----:B------:R-:W-:Y:S02]  /*1ab0*/  FSEL R9, R6, R9, !P1 ;  /* 0x0000000906097208 */ /* 0x000fe40004800000 */
[----:B------:R-:W-:Y:S02]  /*1ac0*/  ISETP.GE.AND P1, PT, R36, 0x4, PT ;  /* 0x000000042400780c */ /* 0x000fe40003f26270 */
[----:B------:R-:W3:Y:S04]  /*1ad0*/  SHFL.UP PT, R4, R12, 0x4, RZ ;  /* 0x048000000c047989 */ /* 0x000ee800000e00ff */
[----:B------:R-:W4:Y:S01]  /*1ae0*/  SHFL.UP PT, R5, R9, 0x4, RZ ;  /* 0x0480000009057989 */ /* 0x000f2200000e00ff */
[----:B0-----:R-:W-:-:S02]  /*1af0*/  FMUL.FTZ R7, R9, R10 ;  /* 0x0000000a09077220 */ /* 0x001fc40000410000 */
[-C--:B-1----:R-:W-:Y:S02]  /*1b00*/  FMUL.FTZ R11, R9, R8.reuse ;  /* 0x00000008090b7220 */ /* 0x082fe40000410000 */
[C---:B------:R-:W-:Y:S02]  /*1b10*/  FFMA.FTZ R7, R12.reuse, R8, -R7 ;  /* 0x000000080c077223 */ /* 0x040fe40000010807 */
[----:B------:R-:W-:Y:S02]  /*1b20*/  FFMA.FTZ R10, R12, R10, R11 ;  /* 0x0000000a0c0a7223 */ /* 0x000fe4000001000b */
        /* <DEDUP_REMOVED lines=9> */
[----:B------:R-:W3:Y:S01]  /*1bc0*/  SHFL.UP PT, R5, R12, 0x8, RZ ;  /* 0x050000000c057989 */ /* 0x000ee200000e00ff */
[----:B------:R-:W-:Y:S02]  /*1bd0*/  ISETP.GE.AND P1, PT, R36, 0x8, PT ;  /* 0x000000082400780c */ /* 0x000fe40003f26270 */
[----:B------:R-:W-:Y:S01]  /*1be0*/  MOV R9, RZ ;  /* 0x000000ff00097202 */ /* 0x000fe20000000f00 */
[----:B------:R-:W4:Y:S01]  /*1bf0*/  SHFL.UP PT, R7, R4, 0x8, RZ ;  /* 0x0500000004077989 */ /* 0x000f2200000e00ff */
[C---:B0-----:R-:W-:Y:S02]  /*1c00*/  FMUL.FTZ R8, R4.reuse, R11 ;  /* 0x0000000b04087220 */ /* 0x041fe40000410000 */
[-C--:B-1----:R-:W-:Y:S02]  /*1c10*/  FMUL.FTZ R6, R4, R13.reuse ;  /* 0x0000000d04067220 */ /* 0x082fe40000410000 */
[----:B------:R-:W-:-:S02]  /*1c20*/  FFMA.FTZ R8, R12, R13, R8 ;  /* 0x0000000d0c087223 */ /* 0x000fc40000010008 */
[----:B------:R-:W-:Y:S02]  /*1c30*/  FFMA.FTZ R11, R12, R11, -R6 ;  /* 0x0000000b0c0b7223 */ /* 0x000fe40000010806 */
[----:B---3--:R-:W-:Y:S02]  /*1c40*/  FMUL.FTZ R6, R4, R5 ;  /* 0x0000000504067220 */ /* 0x008fe40000410000 */
[----:B------:R-:W-:Y:S01]  /*1c50*/  @P1 FADD.FTZ R15, R15, R8 ;  /* 0x000000080f0f1221 */ /* 0x000fe20000010000 */
[----:B------:R-:W-:Y:S01]  /*1c60*/  MOV R8, 0x3f800000 ;  /* 0x3f80000000087802 */ /* 0x000fe20000000f00 */
[-C--:B----4-:R-:W-:Y:S02]  /*1c70*/  FFMA.FTZ R13, R12, R7.reuse, R6 ;  /* 0x000000070c0d7223 */ /* 0x090fe40000010006 */
[----:B------:R-:W-:Y:S02]  /*1c80*/  FMUL.FTZ R6, R4, R7 ;  /* 0x0000000704067220 */ /* 0x000fe40000410000 */
[----:B------:R-:W-:Y:S01]  /*1c90*/  @P1 FADD.FTZ R14, R14, R11 ;  /* 0x0000000b0e0e1221 */ /* 0x000fe20000010000 */
[----:B------:R-:W0:Y:S01]  /*1ca0*/  SHFL.UP PT, R7, R15, 0x10, RZ ;  /* 0x060000000f077989 */ /* 0x000e2200000e00ff */
[----:B------:R-:W-:Y:S01]  /*1cb0*/  @P1 FFMA.FTZ R12, R12, R5, -R6 ;  /* 0x000000050c0c1223 */ /* 0x000fe20000010806 */
[----:B------:R-:W-:Y:S01]  /*1cc0*/  FSEL R4, R4, R13, !P1 ;  /* 0x0000000d04047208 */ /* 0x000fe20004800000 */
[----:B------:R-:W-:Y:S01]  /*1cd0*/  CS2R R10, SRZ ;  /* 0x00000000000a7805 */ /* 0x000fe2000001ff00 */
[----:B------:R-:W1:Y:S01]  /*1ce0*/  SHFL.UP PT, R23, R14, 0x10, RZ ;  /* 0x060000000e177989 */ /* 0x000e6200000e00ff */
[----:B------:R-:W-:-:S03]  /*1cf0*/  ISETP.GE.AND P1, PT, R36, 0x10, PT ;  /* 0x000000102400780c */ /* 0x000fc60003f26270 */
[----:B------:R-:W3:Y:S04]  /*1d00*/  SHFL.UP PT, R5, R12, 0x10, RZ ;  /* 0x060000000c057989 */ /* 0x000ee800000e00ff */
[----:B------:R-:W4:Y:S04]  /*1d10*/  SHFL.UP PT, R13, R4, 0x10, RZ ;  /* 0x06000000040d7989 */ /* 0x000f2800000e00ff */
[----:B------:R-:W-:Y:S01]  /*1d20*/  @!P0 LDS.128 R8, [UR4+0x150] ;  /* 0x00015004ff088984 */ /* 0x000fe20008000c00 */
[----:B0-----:R-:W-:-:S04]  /*1d30*/  FMUL.FTZ R6, R4, R7 ;  /* 0x0000000704067220 */ /* 0x001fc80000410000 */
        /* <DEDUP_REMOVED lines=9> */
[----:B------:R-:W-:Y:S02]  /*1dd0*/  @P1 FADD.FTZ R15, R15, R76 ;  /* 0x0000004c0f0f1221 */ /* 0x000fe40000010000 */
[----:B------:R-:W0:Y:S04]  /*1de0*/  SHFL.UP PT, R76, R12, 0x1, RZ ;  /* 0x042000000c4c7989 */ /* 0x000e2800000e00ff */
[----:B------:R-:W-:Y:S04]  /*1df0*/  @!P2 STS.128 [0x110], R12 ;  /* 0x0001100cff00a388 */ /* 0x000fe80000000c00 */
[----:B------:R-:W-:Y:S06]  /*1e00*/  BAR.SYNC.DEFER_BLOCKING 0x0 ;  /* 0x0000000000007b1d */ /* 0x000fec0000010000 */
[----:B------:R1:W3:Y:S04]  /*1e10*/  SHFL.UP PT, R75, R13, 0x1, RZ ;  /* 0x042000000d4b7989 */ /* 0x0002e800000e00ff */
[----:B------:R4:W5:Y:S04]  /*1e20*/  SHFL.UP PT, R71, R15, 0x1, RZ ;  /* 0x042000000f477989 */ /* 0x00096800000e00ff */
[----:B------:R4:W5:Y:S01]  /*1e30*/  SHFL.UP PT, R73, R14, 0x1, RZ ;  /* 0x042000000e497989 */ /* 0x00096200000e00ff */
[----:B-1----:R-:W-:-:S02]  /*1e40*/  MOV R13, c[0x0][0x1a0] ;  /* 0x00006800000d7a02 */ /* 0x002fc40000000f00 */
[----:B0-----:R-:W-:Y:S02]  /*1e50*/  @!P3 MOV R76, R8 ;  /* 0x00000008004cb202 */ /* 0x001fe40000000f00 */
[----:B------:R-:W-:Y:S02]  /*1e60*/  LEA R27, P1, R13, R27, 0x3 ;  /* 0x0000001b0d1b7211 */ /* 0x000fe400078218ff */
[----:B----4-:R-:W-:Y:S02]  /*1e70*/  MOV R15, c[0x0][0x188] ;  /* 0x00006200000f7a02 */ /* 0x010fe40000000f00 */
[----:B------:R-:W-:Y:S01]  /*1e80*/  MOV R14, c[0x0][0x1a4] ;  /* 0x00006900000e7a02 */ /* 0x000fe20000000f00 */
[----:B------:R-:W-:Y:S01]  /*1e90*/  @!P3 STS.128 [0x130], R8 ;  /* 0x00013008ff00b388 */ /* 0x000fe20000000c00 */
[----:B------:R-:W-:Y:S02]  /*1ea0*/  LEA R29, P2, R15, R29, 0x3 ;  /* 0x0000001d0f1d7211 */ /* 0x000fe400078418ff */
[----:B------:R-:W-:Y:S01]  /*1eb0*/  LEA.HI.X R24, R13, R24, R14, 0x3, P1 ;  /* 0x000000180d187211 */ /* 0x000fe200008f1c0e */
[----:B------:R-:W-:Y:S01]  /*1ec0*/  LDS.128 R4, [0x110] ;  /* 0x00011000ff047984 */ /* 0x000fe20000000c00 */
[----:B------:R-:W-:-:S02]  /*1ed0*/  MOV R13, c[0x0][0x1c0] ;  /* 0x00007000000d7a02 */ /* 0x000fc40000000f00 */
[----:B---3--:R-:W-:Y:S01]  /*1ee0*/  @!P3 MOV R75, R9 ;  /* 0x00000009004bb202 */ /* 0x008fe20000000f00 */
[----:B------:R-:W-:Y:S01]  /*1ef0*/  BAR.SYNC.DEFER_BLOCKING 0x0 ;  /* 0x0000000000007b1d */ /* 0x000fe20000010000 */
[----:B------:R-:W-:Y:S02]  /*1f00*/  MOV R14, c[0x0][0x1c4] ;  /* 0x00007100000e7a02 */ /* 0x000fe40000000f00 */
[----:B-----5:R-:W-:Y:S02]  /*1f10*/  @!P3 MOV R71, R11 ;  /* 0x0000000b0047b202 */ /* 0x020fe40000000f00 */
[C---:B------:R-:W-:Y:S02]  /*1f20*/  LEA R28, P1, R13.reuse, R28, 0x3 ;  /* 0x0000001c0d1c7211 */ /* 0x040fe400078218ff */
[----:B------:R-:W-:Y:S02]  /*1f30*/  @!P3 MOV R73, R10 ;  /* 0x0000000a0049b202 */ /* 0x000fe40000000f00 */
[----:B------:R-:W-:-:S02]  /*1f40*/  LEA.HI.X R25, R13, R25, R14, 0x3, P1 ;  /* 0x000000190d197211 */ /* 0x000fc400008f1c0e */
[----:B------:R-:W-:Y:S01]  /*1f50*/  ISETP.NE.AND P1, PT, R58, RZ, PT ;  /* 0x000000ff3a00720c */ /* 0x000fe20003f25270 */
[CC--:B--2---:R-:W-:Y:S02]  /*1f60*/  FMUL.FTZ R13, R19.reuse, R21.reuse ;  /* 0x00000015130d7220 */ /* 0x0c4fe40000410000 */
[C---:B------:R-:W-:Y:S02]  /*1f70*/  FMUL.FTZ R21, R18.reuse, R21 ;  /* 0x0000001512157220 */ /* 0x040fe40000410000 */
[-C--:B------:R-:W-:Y:S01]  /*1f80*/  FFMA.FTZ R13, R18, R20.reuse, -R13 ;  /* 0x00000014120d7223 */ /* 0x080fe2000001080d */
[----:B------:R-:W0:Y:S01]  /*1f90*/  @P4 LDS.64 R22, [0x138] ;  /* 0x00013800ff164984 */ /* 0x000e220000000a00 */
[----:B------:R-:W-:Y:S02]  /*1fa0*/  FFMA.FTZ R21, R19, R20, R21 ;  /* 0x0000001413157223 */ /* 0x000fe40000010015 */
[-C--:B0-----:R-:W-:Y:S02]  /*1fb0*/  @P4 FMUL.FTZ R77, R22, R75.reuse ;  /* 0x0000004b164d4220 */ /* 0x081fe40000410000 */
[----:B------:R-:W-:-:S02]  /*1fc0*/  @P4 FMUL.FTZ R75, R23, R75 ;  /* 0x0000004b174b4220 */ /* 0x000fc40000410000 */
[-C--:B------:R-:W-:Y:S02]  /*1fd0*/  @P4 FFMA.FTZ R77, R23, R76.reuse, R77 ;  /* 0x0000004c174d4223 */ /* 0x080fe4000001004d */
[----:B------:R-:W-:Y:S02]  /*1fe0*/  @P4 FFMA.FTZ R22, R22, R76, -R75 ;  /* 0x0000004c16164223 */ /* 0x000fe4000001084b */
[----:B------:R-:W-:Y:S02]  /*1ff0*/  @P4 FADD.FTZ R71, R71, R77 ;  /* 0x0000004d47474221 */ /* 0x000fe40000010000 */
[----:B------:R-:W-:Y:S01]  /*2000*/  @P4 FADD.FTZ R73, R73, R22 ;  /* 0x0000001649494221 */ /* 0x000fe20000010000 */
[----:B------:R-:W-:Y:S01]  /*2010*/  MOV R22, c[0x0][0x18c] ;  /* 0x0000630000167a02 */ /* 0x000fe20000000f00 */
[C---:B------:R-:W-:Y:S02]  /*2020*/  FMUL.FTZ R12, R72.reuse, R71 ;  /* 0x00000047480c7220 */ /* 0x040fe40000410000 */
[-C--:B------:R-:W-:Y:S01]  /*2030*/  FMUL.FTZ R72, R72, R73.reuse ;  /* 0x0000004948487220 */ /* 0x080fe20000410000 */
[----:B------:R-:W-:Y:S01]  /*2040*/  LEA.HI.X R26, R15, R26, R22, 0x3, P2 ;  /* 0x0000001a0f1a7211 */ /* 0x000fe200010f1c16 */
[----:B------:R-:W-:-:S02]  /*2050*/  FFMA.FTZ R73, R74, R73, -R12 ;  /* 0x000000494a497223 */ /* 0x000fc4000001080c */
[----:B------:R-:W-:Y:S02]  /*2060*/  FFMA.FTZ R12, R74, R71, R72 ;  /* 0x000000474a0c7223 */ /* 0x000fe40000010048 */
[----:B------:R-:W-:Y:S02]  /*2070*/  FADD.FTZ R64, R64, R73 ;  /* 0x0000004940407221 */ /* 0x000fe40000010000 */
[----:B------:R-:W-:Y:S02]  /*2080*/  FADD.FTZ R12, RZ, R12 ;  /* 0x0000000cff0c7221 */ /* 0x000fe40000010000 */
[----:B------:R-:W-:Y:S02]  /*2090*/  FMUL.FTZ R23, R5, R11 ;  /* 0x0000000b05177220 */ /* 0x000fe40000410000 */
[C---:B------:R-:W-:Y:S02]  /*20a0*/  FMUL.FTZ R14, R65.reuse, R12 ;  /* 0x0000000c410e7220 */ /* 0x040fe40000410000 */
[----:B------:R-:W-:-:S02]  /*20b0*/  FMUL.FTZ R65, R65, R64 ;  /* 0x0000004041417220 */ /* 0x000fc40000410000 */
[C---:B------:R-:W-:Y:S02]  /*20c0*/  FFMA.FTZ R15, R67.reuse, R64, -R14 ;  /* 0x00000040430f7223 */ /* 0x040fe4000001080e */
[----:B------:R-:W-:Y:S02]  /*20d0*/  FFMA.FTZ R14, R67, R12, R65 ;  /* 0x0000000c430e7223 */ /* 0x000fe40000010041 */
[----:B------:R-:W-:Y:S02]  /*20e0*/  FADD.FTZ R66, R66, R15 ;  /* 0x0000000f42427221 */ /* 0x000fe40000010000 */
[----:B------:R-:W-:Y:S02]  /*20f0*/  FMUL.FTZ R15, R5, R9 ;  /* 0x00000009050f7220 */ /* 0x000fe40000410000 */
[----:B------:R-:W-:Y:S02]  /*2100*/  FFMA.FTZ R23, R4, R10, -R23 ;  /* 0x0000000a04177223 */ /* 0x000fe40000010817 */
[----:B------:R-:W-:-:S02]  /*2110*/  FADD.FTZ R14, RZ, R14 ;  /* 0x0000000eff0e7221 */ /* 0x000fc40000010000 */
[C---:B------:R-:W-:Y:S02]  /*2120*/  FMUL.FTZ R10, R5.reuse, R10 ;  /* 0x0000000a050a7220 */ /* 0x040fe40000410000 */
[-C--:B------:R-:W-:Y:S02]  /*2130*/  FMUL.FTZ R5, R5, R8.reuse ;  /* 0x0000000805057220 */ /* 0x080fe40000410000 */
[----:B------:R-:W-:Y:S02]  /*2140*/  FFMA.FTZ R8, R4, R8, -R15 ;  /* 0x0000000804087223 */ /* 0x000fe4000001080f */
[C---:B------:R-:W-:Y:S02]  /*2150*/  FMUL.FTZ R15, R69.reuse, R14 ;  /* 0x0000000e450f7220 */ /* 0x040fe40000410000 */
[-C--:B------:R-:W-:Y:S02]  /*2160*/  FMUL.FTZ R69, R69, R66.reuse ;  /* 0x0000004245457220 */ /* 0x080fe40000410000 */
[----:B------:R-:W-:-:S02]  /*2170*/  FFMA.FTZ R15, R70, R66, -R15 ;  /* 0x00000042460f7223 */ /* 0x000fc4000001080f */
[C---:B------:R-:W-:Y:S01]  /*2180*/  FFMA.FTZ R9, R4.reuse, R9, R5 ;  /* 0x0000000904097223 */ /* 0x040fe20000010005 */
[----:B------:R-:W-:Y:S01]  /*2190*/  @!P1 MOV R5, R57 ;  /* 0x0000003900059202 */ /* 0x000fe20000000f00 */
[----:B------:R-:W-:Y:S02]  /*21a0*/  FFMA.FTZ R4, R4, R11, R10 ;  /* 0x0000000b04047223 */ /* 0x000fe4000001000a */
[----:B------:R-:W-:Y:S02]  /*21b0*/  FFMA.FTZ R69, R70, R14, R69 ;  /* 0x0000000e46457223 */ /* 0x000fe40000010045 */
[----:B------:R-:W-:Y:S02]  /*21c0*/  FADD.FTZ R68, R68, R15 ;  /* 0x0000000f44447221 */ /* 0x000fe40000010000 */
[----:B------:R-:W-:Y:S01]  /*21d0*/  FADD.FTZ R11, R7, R4 ;  /* 0x00000004070b7221 */ /* 0x000fe20000010000 */
[----:B------:R-:W-:Y:S01]  /*21e0*/  @!P1 MOV R4, R0 ;  /* 0x0000000000049202 */ /* 0x000fe20000000f00 */
[----:B------:R-:W-:Y:S01]  /*21f0*/  FADD.FTZ R10, R6, R23 ;  /* 0x00000017060a7221 */ /* 0x000fe20000010000 */
[----:B------:R-:W-:Y:S01]  /*2200*/  IADD3 R0, P2, R0, 0x10, RZ ;  /* 0x0000001000007810 */ /* 0x000fe20007f5e0ff */
[----:B------:R-:W-:-:S02]  /*2210*/  FADD.FTZ R22, RZ, R69 ;  /* 0x00000045ff167221 */ /* 0x000fc40000010000 */
[----:B------:R-:W-:Y:S01]  /*2220*/  FMUL.FTZ R18, R59, R68 ;  /* 0x000000443b127220 */ /* 0x000fe20000410000 */
[----:B------:R0:W-:Y:S01]  /*2230*/  @!P1 STG.E.128 [R4.64], R8 ;  /* 0x0000000804009986 */ /* 0x0001e2000c101d06 */
[----:B------:R-:W-:Y:S01]  /*2240*/  FMUL.FTZ R12, R21, R12 ;  /* 0x0000000c150c7220 */ /* 0x000fe20000410000 */
[----:B------:R-:W-:Y:S01]  /*2250*/  IADD3.X R57, RZ, R57, RZ, P2, !PT ;  /* 0x00000039ff397210 */ /* 0x000fe200017fe4ff */
[-C--:B------:R-:W-:Y:S01]  /*2260*/  FMUL.FTZ R6, R59, R22.reuse ;  /* 0x000000163b067220 */ /* 0x080fe20000410000 */
[----:B------:R1:W-:Y:S01]  /*2270*/  @!P1 STS.128 [UR4+0x150], R8 ;  /* 0x00015008ff009988 */ /* 0x0003e20008000c04 */
[----:B------:R-:W-:Y:S01]  /*2280*/  FFMA.FTZ R18, R61, R22, R18 ;  /* 0x000000163d127223 */ /* 0x000fe20000010012 */
[----:B------:R-:W-:Y:S01]  /*2290*/  ISETP.GE.AND P1, PT, R56, c[0x0][0x16c], PT ;  /* 0x00005b0038007a0c */ /* 0x000fe20003f26270 */
[----:B------:R-:W-:Y:S01]  /*22a0*/  FFMA.FTZ R7, R13, R64, -R12 ;  /* 0x000000400d077223 */ /* 0x000fe2000001080c */
[----:B------:R-:W-:Y:S01]  /*22b0*/  UIADD3 UR4, UR4, 0x10, URZ ;  /* 0x0000001004047890 */ /* 0x000fe2000fffe03f */
[----:B------:R-:W-:-:S02]  /*22c0*/  FFMA.FTZ R61, R61, R68, -R6 ;  /* 0x000000443d3d7223 */ /* 0x000fc40000010806 */
[----:B------:R-:W-:Y:S02]  /*22d0*/  FADD.FTZ R12, RZ, R18 ;  /* 0x00000012ff0c7221 */ /* 0x000fe40000010000 */
[----:B------:R-:W-:Y:S02]  /*22e0*/  FADD.FTZ R61, R62, R61 ;  /* 0x0000003d3e3d7221 */ /* 0x000fe40000010000 */
[C---:B------:R-:W-:Y:S02]  /*22f0*/  FMUL.FTZ R14, R21.reuse, R14 ;  /* 0x0000000e150e7220 */ /* 0x040fe40000410000 */
[C---:B------:R-:W-:Y:S02]  /*2300*/  FMUL.FTZ R6, R21.reuse, R22 ;  /* 0x0000001615067220 */ /* 0x040fe40000410000 */
[----:B------:R-:W-:Y:S02]  /*2310*/  FMUL.FTZ R12, R21, R12 ;  /* 0x0000000c150c7220 */ /* 0x000fe40000410000 */
[----:B------:R-:W-:-:S02]  /*2320*/  FFMA.FTZ R14, R13, R66, -R14 ;  /* 0x000000420d0e7223 */ /* 0x000fc4000001080e */
[C---:B0-----:R-:W-:Y:S02]  /*2330*/  FFMA.FTZ R5, R13.reuse, R68, -R6 ;  /* 0x000000440d057223 */ /* 0x041fe40000010806 */
[----:B------:R-:W-:Y:S02]  /*2340*/  FFMA.FTZ R12, R13, R61, -R12 ;  /* 0x0000003d0d0c7223 */ /* 0x000fe4000001080c */
[----:B------:R-:W-:Y:S02]  /*2350*/  FFMA.FTZ R52, R7, 2, R52 ;  /* 0x4000000007347823 */ /* 0x000fe40000010034 */
[----:B------:R-:W-:Y:S02]  /*2360*/  FFMA.FTZ R53, R14, 2, R53 ;  /* 0x400000000e357823 */ /* 0x000fe40000010035 */
[----:B------:R-:W-:Y:S02]  /*2370*/  FFMA.FTZ R54, R5, 2, R54 ;  /* 0x4000000005367823 */ /* 0x000fe40000010036 */
[----:B------:R-:W-:Y:S01]  /*2380*/  FFMA.FTZ R55, R12, 2, R55 ;  /* 0x400000000c377823 */ /* 0x000fe20000010037 */
[----:B-1----:R-:W-:Y:S01]  /*2390*/  @P1 CALL.REL.NOINC `(.L_x_2428) ;  /* 0x0000001000001944 */ /* 0x002fe20003c00000 */
[----:B------:R-:W-:Y:S05]  /*23a0*/  BRA `(.L_x_2429) ;  /* 0xffffeeb000007947 */ /* 0x000fea000383ffff */
.L_x_2428:
[----:B------:R-:W-:Y:S01]  /*23b0*/  BAR.SYNC.DEFER_BLOCKING 0x0 ;  /* 0x0000000000007b1d */ /* 0x000fe20000010000 */
[----:B------:R-:W-:Y:S01]  /*23c0*/  ISETP.NE.AND P0, PT, R58, RZ, PT ;  /* 0x000000ff3a00720c */ /* 0x000fe20003f05270 */
[----:B------:R-:W-:Y:S01]  /*23d0*/  IMAD R4, R63, c[0x0][0x200], RZ ;  /* 0x000080003f047a24 */ /* 0x000fe200078e02ff */
[----:B------:R-:W-:-:S02]  /*23e0*/  F2FP.BF16.PACK_AB R52, R53, R52 ;  /* 0x000000343534723e */ /* 0x000fc400000010ff */
[----:B------:R-:W-:Y:S01]  /*23f0*/  F2FP.BF16.PACK_AB R53, R55, R54 ;  /* 0x000000363735723e */ /* 0x000fe200000010ff */
[C---:B------:R-:W-:Y:S01]  /*2400*/  IMAD R9, R35.reuse, c[0x0][0x204], R4 ;  /* 0x0000810023097a24 */ /* 0x040fe200078e0204 */
[----:B------:R-:W-:Y:S01]  /*2410*/  SHF.L.U32 R6, R36, 0x1, RZ ;  /* 0x0000000124067819 */ /* 0x000fe200000006ff */
[----:B------:R-:W-:Y:S01]  /*2420*/  IMAD.WIDE.U32 R4, R35, c[0x0][0x200], RZ ;  /* 0x0000800023047a25 */ /* 0x000fe200078e00ff */
[----:B------:R-:W-:Y:S04]  /*2430*/  BSSY B0, `(.L_x_2430) ;  /* 0x0000019000007945 */ /* 0x000fe80003800000 */
[----:B------:R-:W-:Y:S01]  /*2440*/  IADD3 R21, R5, R9, RZ ;  /* 0x0000000905157210 */ /* 0x000fe20007ffe0ff */
[----:B------:R-:W-:Y:S01]  /*2450*/  STS.64 [R36.X8], R52 ;  /* 0x0000003424007388 */ /* 0x000fe20000008a00 */
[----:B------:R-:W-:-:S06]  /*2460*/  NOP ;  /* 0x0000000000007918 */ /* 0x000fcc0000000000 */
[----:B------:R-:W-:Y:S04]  /*2470*/  LDS.U16 R11, [R6] ;  /* 0x00000000060b7984 */ /* 0x000fe80000000400 */
        /* <DEDUP_REMOVED lines=20> */
.L_x_2431:
[----:B------:R-:W-:Y:S05]  /*25c0*/  BSYNC B0 ;  /* 0x0000000000007941 */ /* 0x000fea0003800000 */
.L_x_2430:
[----:B------:R-:W-:Y:S01]  /*25d0*/  MOV R5, R21 ;  /* 0x0000001500057202 */ /* 0x000fe20000000f00 */
[----:B0-----:R-:W-:Y:S01]  /*25e0*/  IMAD R9, R31, c[0x0][0x208], RZ ;  /* 0x000082001f097a24 */ /* 0x001fe200078e02ff */
[----:B------:R-:W-:Y:S02]  /*25f0*/  LOP3.LUT R11, R37, 0x40, RZ, 0xfc, !PT ;  /* 0x00000040250b7812 */ /* 0x000fe400078efcff */
[----:B------:R-:W-:Y:S01]  /*2600*/  SHF.L.U32 R7, R39, 0x7, RZ ;  /* 0x0000000727077819 */ /* 0x000fe200000006ff */
[C---:B------:R-:W-:Y:S01]  /*2610*/  IMAD.WIDE.U32 R4, R30.reuse, c[0x0][0x208], R4 ;  /* 0x000082001e047a25 */ /* 0x040fe200078e0004 */
[----:B------:R-:W-:Y:S02]  /*2620*/  ISETP.GE.AND P1, PT, R11, R0, PT ;  /* 0x000000000b00720c */ /* 0x000fe40003f26270 */
[----:B------:R-:W-:Y:S01]  /*2630*/  LOP3.LUT R11, R37, 0x60, RZ, 0xfc, !PT ;  /* 0x00000060250b7812 */ /* 0x000fe200078efcff */
[----:B------:R-:W-:Y:S01]  /*2640*/  IMAD R8, R30, c[0x0][0x20c], R9 ;  /* 0x000083001e087a24 */ /* 0x000fe200078e0209 */
[----:B------:R-:W-:-:S02]  /*2650*/  SHF.R.S32.HI R9, RZ, 0x1f, R7 ;  /* 0x0000001fff097819 */ /* 0x000fc40000011407 */
[----:B------:R-:W-:Y:S02]  /*2660*/  IADD3 R6, P4, R7, R4, RZ ;  /* 0x0000000407067210 */ /* 0x000fe40007f9e0ff */
[----:B------:R-:W-:Y:S02]  /*2670*/  LEA R7, P3, R37, c[0x0][0x258], 0x1 ;  /* 0x0000960025077a11 */ /* 0x000fe400078608ff */
[-C--:B------:R-:W-:Y:S02]  /*2680*/  ISETP.GE.AND P0, PT, R43, R0.reuse, PT ;  /* 0x000000002b00720c */ /* 0x080fe40003f06270 */
[----:B------:R-:W-:Y:S02]  /*2690*/  ISETP.GE.AND P2, PT, R11, R0, PT ;  /* 0x000000000b00720c */ /* 0x000fe40003f46270 */
[----:B------:R-:W-:Y:S02]  /*26a0*/  LEA.HI.X R0, R37, c[0x0][0x25c], R38, 0x1, P3 ;  /* 0x0000970025007a11 */ /* 0x000fe400018f0c26 */
[----:B------:R-:W-:-:S02]  /*26b0*/  IADD3.X R5, R9, R8, R5, P4, !PT ;  /* 0x0000000809057210 */ /* 0x000fc400027fe405 */
[C---:B------:R-:W-:Y:S02]  /*26c0*/  LEA R4, P3, R6.reuse, R7, 0x1 ;  /* 0x0000000706047211 */ /* 0x040fe400078608ff */
[----:B------:R-:W-:Y:S02]  /*26d0*/  IADD3 R39, R39, 0x1, RZ ;  /* 0x0000000127277810 */ /* 0x000fe40007ffe0ff */
[----:B------:R-:W-:-:S05]  /*26e0*/  LEA.HI.X R5, R6, R0, R5, 0x1, P3 ;  /* 0x0000000006057211 */ /* 0x000fca00018f0c05 */
[----:B------:R0:W-:Y:S01]  /*26f0*/  @!P0 STG.E.U16 [R4.64+0x40], R13 ;  /* 0x0000400d04008986 */ /* 0x0001e2000c101506 */
        /* <DEDUP_REMOVED lines=9> */
.L_x_2432:
[----:B------:R-:W-:Y:S05]  /*2790*/  EXIT ;  /* 0x000000000000794d */ /* 0x000fea0003800000 */
.L_x_2434:
        /* <DEDUP_REMOVED lines=14> */
.L_x_5384:


//--------------------- .text._Z25selective_scan_fwd_kernelI32Selective_Scan_fwd_kernel_traitsILi32ELi4ELi1ELb0ELb0ELb0ELb1EN3c108BFloat16ENS1_7complexIfEEEEv13SSMParamsBase --------------------------
	.section	.text._Z25selective_scan_fwd_kernelI32Selective_Scan_fwd_kernel_traitsILi32ELi4ELi1ELb0ELb0ELb0ELb1EN3c108BFloat16ENS1_7complexIfEEEEv13SSMParamsBase,"ax",@progbits
	.sectioninfo	@"SHI_REGISTERS=79"
	.align	128
        .global         _Z25selective_scan_fwd_kernelI32Selective_Scan_fwd_kernel_traitsILi32ELi4ELi1ELb0ELb0ELb0ELb1EN3c108BFloat16ENS1_7complexIfEEEEv13SSMParamsBase
        .type           _Z25selective_scan_fwd_kernelI32Selective_Scan_fwd_kernel_traitsILi32ELi4ELi1ELb0ELb0ELb0ELb1EN3c108BFloat16ENS1_7complexIfEEEEv13SSMParamsBase,@function
        .size           _Z25selective_scan_fwd_kernelI32Selective_Scan_fwd_kernel_traitsILi32ELi4ELi1ELb0ELb0ELb0ELb1EN3c108BFloat16ENS1_7complexIfEEEEv13SSMParamsBase,(.L_x_5385 - _Z25selective_scan_fwd_kernelI32Selective_Scan_fwd_kernel_traitsILi32ELi4ELi1ELb0ELb0ELb0ELb1EN3c108BFloat16ENS1_7complexIfEEEEv13SSMParamsBase)
        .other          _Z25selective_scan_fwd_kernelI32Selective_Scan_fwd_kernel_traitsILi32ELi4ELi1ELb0ELb0ELb0ELb1EN3c108BFloat16ENS1_7complexIfEEEEv13SSMParamsBase,@"STO_CUDA_ENTRY STV_DEFAULT"
_Z25selective_scan_fwd_kernelI32Selective_Scan_fwd_kernel_traitsILi32ELi4ELi1ELb0ELb0ELb0ELb1EN3c108BFloat16ENS1_7complexIfEEEEv13SSMParamsBase:
.text._Z25selective_scan_fwd_kernelI32Selective_Scan_fwd_kernel_traitsILi32ELi4ELi1ELb0ELb0ELb0ELb1EN3c108BFloat16ENS1_7complexIfEEEEv13SSMParamsBase:
        /* <DEDUP_REMOVED lines=39> */
[----:B------:R-:W-:-:S03]  /*0270*/  LOP3.LUT R36, R34, 0xffffff80, R7, 0xf8, !PT ;  /* 0xffffff8022247812 */ /* 0x000fc600078ef807 */
[C---:B------:R-:W-:Y:S01]  /*0280*/  IMAD R0, R33.reuse, c[0x0][0x1d4], R0 ;  /* 0x0000750021007a24 */ /* 0x040fe200078e0200 */
[----:B------:R-:W-:Y:S01]  /*0290*/  SHF.R.S32.HI R37, RZ, 0x1f, R36 ;  /* 0x0000001fff257819 */ /* 0x000fe20000011424 */
[----:B------:R-:W-:Y:S01]  /*02a0*/  IMAD R6, R33, c[0x0][0x1e4], R6 ;  /* 0x0000790021067a24 */ /* 0x000fe200078e0206 */
[C---:B------:R-:W-:Y:S02]  /*02b0*/  IADD3 R17, P0, R36.reuse, R2, RZ ;  /* 0x0000000224117210 */ /* 0x040fe40007f1e0ff */
[----:B------:R-:W-:Y:S02]  /*02c0*/  IADD3 R7, P1, R36, R4, RZ ;  /* 0x0000000424077210 */ /* 0x000fe40007f3e0ff */
[C---:B------:R-:W-:Y:S02]  /*02d0*/  IADD3.X R2, R37.reuse, R3, R0, P0, !PT ;  /* 0x0000000325027210 */ /* 0x040fe400007fe400 */
[----:B------:R-:W-:Y:S02]  /*02e0*/  IADD3.X R4, R37, R5, R6, P1, !PT ;  /* 0x0000000525047210 */ /* 0x000fe40000ffe406 */
[----:B------:R-:W-:-:S02]  /*02f0*/  LEA R16, P0, R17, c[0x0][0x240], 0x1 ;  /* 0x0000900011107a11 */ /* 0x000fc400078008ff */
[----:B------:R-:W-:Y:S02]  /*0300*/  LEA R6, P1, R7, c[0x0][0x248], 0x1 ;  /* 0x0000920007067a11 */ /* 0x000fe400078208ff */
[----:B------:R-:W-:Y:S02]  /*0310*/  LEA.HI.X R17, R17, c[0x0][0x244], R2, 0x1, P0 ;  /* 0x0000910011117a11 */ /* 0x000fe400000f0c02 */
[----:B------:R-:W-:Y:S02]  /*0320*/  LEA.HI.X R7, R7, c[0x0][0x24c], R4, 0x1, P1 ;  /* 0x0000930007077a11 */ /* 0x000fe400008f0c04 */
[C---:B------:R-:W-:Y:S02]  /*0330*/  LOP3.LUT R40, R36.reuse, 0x20, RZ, 0xfc, !PT ;  /* 0x0000002024287812 */ /* 0x040fe400078efcff */
[C---:B------:R-:W-:Y:S02]  /*0340*/  LOP3.LUT R39, R36.reuse, 0x40, RZ, 0xfc, !PT ;  /* 0x0000004024277812 */ /* 0x040fe400078efcff */
[----:B--2---:R-:W-:-:S02]  /*0350*/  LOP3.LUT R41, R36, 0x60, RZ, 0xfc, !PT ;  /* 0x0000006024297812 */ /* 0x004fc400078efcff */
.L_x_2450:
[----:B------:R-:W-:Y:S01]  /*0360*/  BAR.SYNC.DEFER_BLOCKING 0x0 ;  /* 0x0000000000007b1d */ /* 0x000fe20000010000 */
[----:B------:R-:W-:-:S02]  /*0370*/  MOV R3, 0xffffff80 ;  /* 0xffffff8000037802 */ /* 0x000fc40000000f00 */
[----:B------:R-:W-:Y:S02]  /*0380*/  PRMT R0, RZ, 0x7610, R0 ;  /* 0x00007610ff007816 */ /* 0x000fe40000000000 */
[----:B------:R-:W-:Y:S01]  /*0390*/  PRMT R2, RZ, 0x7610, R2 ;  /* 0x00007610ff027816 */ /* 0x000fe20000000002 */
[----:B------:R-:W-:Y:S01]  /*03a0*/  IMAD R58, R38, R3, c[0x0][0x168] ;  /* 0x00005a00263a7624 */ /* 0x000fe200078e0203 */
[----:B------:R-:W-:Y:S02]  /*03b0*/  PRMT R3, RZ, 0x7610, R3 ;  /* 0x00007610ff037816 */ /* 0x000fe40000000003 */
[----:B-1----:R-:W-:Y:S02]  /*03c0*/  PRMT R4, RZ, 0x7610, R4 ;  /* 0x00007610ff047816 */ /* 0x002fe40000000004 */
[-C--:B------:R-:W-:Y:S02]  /*03d0*/  ISETP.GE.AND P0, PT, R36, R58.reuse, PT ;  /* 0x0000003a2400720c */ /* 0x080fe40003f06270 */
[----:B------:R-:W-:-:S02]  /*03e0*/  ISETP.GE.AND P1, PT, R40, R58, PT ;  /* 0x0000003a2800720c */ /* 0x000fc40003f26270 */
[-C--:B------:R-:W-:Y:S02]  /*03f0*/  ISETP.GE.AND P2, PT, R39, R58.reuse, PT ;  /* 0x0000003a2700720c */ /* 0x080fe40003f46270 */
[----:B------:R-:W-:-:S07]  /*0400*/  ISETP.GE.AND P3, PT, R41, R58, PT ;  /* 0x0000003a2900720c */ /* 0x000fce0003f66270 */
        /* <DEDUP_REMOVED lines=10> */
[----:B------:R-:W-:Y:S01]  /*04b0*/  PRMT R10, RZ, 0x7610, R10 ;  /* 0x00007610ff0a7816 */ /* 0x000fe2000000000a */
[----:B0-2---:R0:W-:Y:S04]  /*04c0*/  STS.U16 [R5], R0 ;  /* 0x0000000005007388 */ /* 0x0051e80000000400 */
[----:B---3--:R1:W-:Y:S04]  /*04d0*/  STS.U16 [R5+0x40], R2 ;  /* 0x0000400205007388 */ /* 0x0083e80000000400 */
[----:B----4-:R2:W-:Y:S01]  /*04e0*/  STS.U16 [R5+0x80], R3 ;  /* 0x0000800305007388 */ /* 0x0105e20000000400 */
[----:B0-----:R-:W-:-:S03]  /*04f0*/  PRMT R0, RZ, 0x7610, R0 ;  /* 0x00007610ff007816 */ /* 0x001fc60000000000 */
[----:B------:R-:W-:Y:S01]  /*0500*/  STS.U16 [R5+0xc0], R4 ;  /* 0x0000c00405007388 */ /* 0x000fe20000000400 */
[----:B------:R-:W-:-:S06]  /*0510*/  NOP ;  /* 0x0000000000007918 */ /* 0x000fcc0000000000 */
[----:B------:R-:W0:Y:S01]  /*0520*/  LDS.64 R12, [R35.X8] ;  /* 0x00000000230c7984 */ /* 0x000e220000008a00 */
[----:B-1----:R-:W-:Y:S02]  /*0530*/  MOV R2, R6 ;  /* 0x0000000600027202 */ /* 0x002fe40000000f00 */
[----:B------:R-:W-:Y:S02]  /*0540*/  PRMT R6, RZ, 0x7610, R6 ;  /* 0x00007610ff067816 */ /* 0x000fe40000000006 */
[----:B--2---:R-:W-:Y:S01]  /*0550*/  MOV R3, R7 ;  /* 0x0000000700037202 */ /* 0x004fe20000000f00 */
[----:B------:R-:W-:Y:S06]  /*0560*/  BAR.SYNC.DEFER_BLOCKING 0x0 ;  /* 0x0000000000007b1d */ /* 0x000fec0000010000 */
[----:B------:R-:W2:Y:S04]  /*0570*/  @!P0 LDG.E.U16 R6, [R2.64] ;  /* 0x0000000602068981 */ /* 0x000ea8000c1e1500 */
[----:B------:R-:W3:Y:S04]  /*0580*/  @!P1 LDG.E.U16 R8, [R2.64+0x40] ;  /* 0x0000400602089981 */ /* 0x000ee8000c1e1500 */
[----:B------:R-:W4:Y:S04]  /*0590*/  @!P2 LDG.E.U16 R10, [R2.64+0x80] ;  /* 0x00008006020aa981 */ /* 0x000f28000c1e1500 */
[----:B------:R-:W4:Y:S01]  /*05a0*/  @!P3 LDG.E.U16 R0, [R2.64+0xc0] ;  /* 0x0000c0060200b981 */ /* 0x000f22000c1e1500 */
[----:B------:R-:W-:Y:S01]  /*05b0*/  ULDC.U8 UR5, c[0x0][0x17e] ;  /* 0x00005f8000057ab9 */ /* 0x000fe20000000000 */
[--C-:B0-----:R-:W-:Y:S01]  /*05c0*/  PRMT R43, RZ, 0x5410, R12.reuse ;  /* 0x00005410ff2b7816 */ /* 0x101fe2000000000c */
[----:B------:R-:W-:Y:S01]  /*05d0*/  UMOV UR4, URZ ;  /* 0x0000003f00047c82 */ /* 0x000fe20008000000 */
[----:B------:R-:W-:Y:S01]  /*05e0*/  PRMT R45, RZ, 0x7610, R12 ;  /* 0x00007610ff2d7816 */ /* 0x000fe2000000000c */
[----:B------:R-:W-:Y:S01]  /*05f0*/  BSSY B0, `(.L_x_2435) ;  /* 0x000003f000007945 */ /* 0x000fe20003800000 */
[--C-:B------:R-:W-:Y:S01]  /*0600*/  PRMT R47, RZ, 0x5410, R13.reuse ;  /* 0x00005410ff2f7816 */ /* 0x100fe2000000000d */
[-C--:B-----5:R-:W-:Y:S01]  /*0610*/  FMUL.FTZ R55, R43, R30.reuse ;  /* 0x0000001e2b377220 */ /* 0x0a0fe20000410000 */
[----:B------:R-:W-:Y:S01]  /*0620*/  PRMT R49, RZ, 0x7610, R13 ;  /* 0x00007610ff317816 */ /* 0x000fe2000000000d */
[-C--:B------:R-:W-:Y:S01]  /*0630*/  FMUL.FTZ R50, R45, R30.reuse ;  /* 0x0000001e2d327220 */ /* 0x080fe20000410000 */
[----:B------:R-:W-:Y:S01]  /*0640*/  MOV R4, c[0x0][0x16c] ;  /* 0x00005b0000047a02 */ /* 0x000fe20000000f00 */
[----:B------:R-:W-:-:S02]  /*0650*/  FMUL.FTZ R51, R47, R30 ;  /* 0x0000001e2f337220 */ /* 0x000fc40000410000 */
[----:B------:R-:W-:Y:S01]  /*0660*/  FMUL.FTZ R52, R49, R30 ;  /* 0x0000001e31347220 */ /* 0x000fe20000410000 */
[----:B------:R-:W-:Y:S01]  /*0670*/  ISETP.GE.AND P4, PT, R4, 0x1, PT ;  /* 0x000000010400780c */ /* 0x000fe20003f86270 */
[----:B--2---:R-:W-:Y:S04]  /*0680*/  STS.U16 [R5], R6 ;  /* 0x0000000605007388 */ /* 0x004fe80000000400 */
[----:B---3--:R-:W-:Y:S04]  /*0690*/  STS.U16 [R5+0x40], R8 ;  /* 0x0000400805007388 */ /* 0x008fe80000000400 */
[----:B----4-:R-:W-:Y:S04]  /*06a0*/  STS.U16 [R5+0x80], R10 ;  /* 0x0000800a05007388 */ /* 0x010fe80000000400 */
[----:B------:R-:W-:Y:S01]  /*06b0*/  STS.U16 [R5+0xc0], R0 ;  /* 0x0000c00005007388 */ /* 0x000fe20000000400 */
[----:B------:R-:W-:-:S06]  /*06c0*/  NOP ;  /* 0x0000000000007918 */ /* 0x000fcc0000000000 */
[----:B------:R-:W0:Y:S02]  /*06d0*/  LDS.64 R14, [R35.X8] ;  /* 0x00000000230e7984 */ /* 0x000e240000008a00 */
[--C-:B0-----:R-:W-:Y:S02]  /*06e0*/  PRMT R5, RZ, 0x5410, R14.reuse ;  /* 0x00005410ff057816 */ /* 0x101fe4000000000e */
[----:B------:R-:W-:Y:S02]  /*06f0*/  PRMT R7, RZ, 0x7610, R14 ;  /* 0x00007610ff077816 */ /* 0x000fe4000000000e */
[--C-:B------:R-:W-:Y:S01]  /*0700*/  PRMT R9, RZ, 0x5410, R15.reuse ;  /* 0x00005410ff097816 */ /* 0x100fe2000000000f */
[--C-:B------:R-:W-:Y:S01]  /*0710*/  FADD.FTZ R42, R5, R32.reuse ;  /* 0x00000020052a7221 */ /* 0x100fe20000010000 */
[----:B------:R-:W-:Y:S01]  /*0720*/  PRMT R11, RZ, 0x7610, R15 ;  /* 0x00007610ff0b7816 */ /* 0x000fe2000000000f */
[--C-:B------:R-:W-:Y:S02]  /*0730*/  FADD.FTZ R44, R7, R32.reuse ;  /* 0x00000020072c7221 */ /* 0x100fe40000010000 */
[--C-:B------:R-:W-:Y:S01]  /*0740*/  FADD.FTZ R46, R9, R32.reuse ;  /* 0x00000020092e7221 */ /* 0x100fe20000010000 */
[----:B------:R-:W-:Y:S01]  /*0750*/  FSETP.GTU.FTZ.AND P1, PT, R42, 20, PT ;  /* 0x41a000002a00780b */ /* 0x000fe20003f3c000 */
[----:B------:R-:W-:Y:S01]  /*0760*/  FADD.FTZ R48, R11, R32 ;  /* 0x000000200b307221 */ /* 0x000fe20000010000 */
[----:B------:R-:W-:-:S02]  /*0770*/  FSETP.GTU.FTZ.AND P2, PT, R44, 20, PT ;  /* 0x41a000002c00780b */ /* 0x000fc40003f5c000 */
[----:B------:R-:W-:Y:S02]  /*0780*/  ISETP.EQ.OR P1, PT, RZ, UR5, P1 ;  /* 0x00000005ff007c0c */ /* 0x000fe40008f22670 */
[----:B------:R-:W-:Y:S02]  /*0790*/  FSETP.GTU.FTZ.AND P3, PT, R46, 20, PT ;  /* 0x41a000002e00780b */ /* 0x000fe40003f7c000 */
[----:B------:R-:W-:Y:S02]  /*07a0*/  FSETP.GTU.FTZ.AND P0, PT, R48, 20, PT ;  /* 0x41a000003000780b */ /* 0x000fe40003f1c000 */
[----:B------:R-:W-:Y:S02]  /*07b0*/  ISETP.EQ.OR P2, PT, RZ, UR5, P2 ;  /* 0x00000005ff007c0c */ /* 0x000fe40009742670 */
[----:B------:R-:W-:Y:S02]  /*07c0*/  ISETP.EQ.OR P3, PT, RZ, UR5, P3 ;  /* 0x00000005ff007c0c */ /* 0x000fe40009f62670 */
[----:B------:R-:W-:-:S03]  /*07d0*/  ISETP.EQ.OR P0, PT, RZ, UR5, P0 ;  /* 0x00000005ff007c0c */ /* 0x000fc60008702670 */
        /* <DEDUP_REMOVED lines=32> */
.L_x_2436:
[----:B------:R-:W-:Y:S05]  /*09e0*/  BSYNC B0 ;  /* 0x0000000000007941 */ /* 0x000fea0003800000 */
.L_x_2435:
        /* <DEDUP_REMOVED lines=33> */
.L_x_2438:
[----:B------:R-:W-:Y:S05]  /*0c00*/  BSYNC B0 ;  /* 0x0000000000007941 */ /* 0x000fea0003800000 */
.L_x_2437:
        /* <DEDUP_REMOVED lines=33> */
.L_x_2440:
[----:B------:R-:W-:Y:S05]  /*0e20*/  BSYNC B0 ;  /* 0x0000000000007941 */ /* 0x000fea0003800000 */
.L_x_2439:
        /* <DEDUP_REMOVED lines=33> */
.L_x_2442:
[----:B------:R-:W-:Y:S05]  /*1040*/  BSYNC B0 ;  /* 0x0000000000007941 */ /* 0x000fea0003800000 */
.L_x_2441:
        /* <DEDUP_REMOVED lines=21> */
[----:B------:R-:W-:Y:S02]  /*11a0*/  LEA R29, P3, R26, c[0x0][0x228], 0x3 ;  /* 0x00008a001a1d7a11 */ /* 0x000fe400078618ff */
[----:B------:R-:W-:Y:S01]  /*11b0*/  LEA.HI.X R25, R8, c[0x0][0x224], R25, 0x3, P1 ;  /* 0x0000890008197a11 */ /* 0x000fe200008f1c19 */
[----:B------:R-:W-:-:S04]  /*11c0*/  IMAD.WIDE R4, R0, R13, c[0x0][0x260] ;  /* 0x0000980000047625 */ /* 0x000fc800078e020d */
[C---:B------:R-:W-:Y:S02]  /*11d0*/  IMAD R13, R28.reuse, c[0x0][0x1bc], R7 ;  /* 0x00006f001c0d7a24 */ /* 0x040fe400078e0207 */
[----:B------:R-:W-:-:S04]  /*11e0*/  IMAD.WIDE.U32 R6, R28, c[0x0][0x1b8], RZ ;  /* 0x00006e001c067a25 */ /* 0x000fc800078e00ff */
[----:B------:R-:W-:Y:S01]  /*11f0*/  IMAD.WIDE R4, R11, 0x10, R4 ;  /* 0x000000100b047825 */ /* 0x000fe200078e0204 */
[----:B------:R-:W-:Y:S02]  /*1200*/  IADD3 R9, R7, R13, RZ ;  /* 0x0000000d07097210 */ /* 0x000fe40007ffe0ff */
[----:B------:R-:W-:Y:S02]  /*1210*/  IADD3 R7, R27, R15, RZ ;  /* 0x0000000f1b077210 */ /* 0x000fe40007ffe0ff */
[----:B------:R-:W-:Y:S02]  /*1220*/  LEA R27, P2, R6, c[0x0][0x230], 0x3 ;  /* 0x00008c00061b7a11 */ /* 0x000fe400078418ff */
[----:B------:R-:W-:Y:S02]  /*1230*/  LEA.HI.X R26, R26, c[0x0][0x22c], R7, 0x3, P3 ;  /* 0x00008b001a1a7a11 */ /* 0x000fe400018f1c07 */
[----:B------:R-:W-:Y:S02]  /*1240*/  LEA.HI.X R0, R6, c[0x0][0x234], R9, 0x3, P2 ;  /* 0x00008d0006007a11 */ /* 0x000fe400010f1c09 */
[----:B------:R-:W-:-:S02]  /*1250*/  MOV R54, R4 ;  /* 0x0000000400367202 */ /* 0x000fc40000000f00 */
[----:B------:R-:W-:Y:S02]  /*1260*/  MOV R53, R5 ;  /* 0x0000000500357202 */ /* 0x000fe40000000f00 */
.L_x_2444:
[----:B------:R-:W2:Y:S01]  /*1270*/  LDG.E.64 R4, [R24.64] ;  /* 0x0000000618047981 */ /* 0x000ea2000c1e1b00 */
[----:B------:R-:W-:Y:S02]  /*1280*/  FMUL.FTZ R60, R43, R42 ;  /* 0x0000002a2b3c7220 */ /* 0x000fe40000410000 */
[----:B------:R-:W-:Y:S01]  /*1290*/  FMUL.FTZ R67, R45, R44 ;  /* 0x0000002c2d437220 */ /* 0x000fe20000410000 */
[----:B------:R-:W0:Y:S01]  /*12a0*/  S2R R57, SR_TID.X ;  /* 0x0000000000397919 */ /* 0x000e220000002100 */
[----:B------:R-:W-:Y:S01]  /*12b0*/  FMUL.FTZ R66, R47, R46 ;  /* 0x0000002e2f427220 */ /* 0x000fe20000410000 */
[----:B0-----:R-:W-:Y:S01]  /*12c0*/  SHF.L.U32 R61, R57, 0x2, RZ ;  /* 0x00000002393d7819 */ /* 0x001fe200000006ff */
[----:B------:R-:W-:Y:S02]  /*12d0*/  FMUL.FTZ R64, R49, R48 ;  /* 0x0000003031407220 */ /* 0x000fe40000410000 */
[----:B--2---:R-:W-:Y:S02]  /*12e0*/  FMUL.FTZ R6, R5, R42 ;  /* 0x0000002a05067220 */ /* 0x004fe40000410000 */
[----:B------:R-:W-:-:S02]  /*12f0*/  FMUL.FTZ R9, R4, 1.4426950216293334961 ;  /* 0x3fb8aa3b04097820 */ /* 0x000fc40000410000 */
[----:B------:R-:W-:Y:S02]  /*1300*/  FMUL.RZ R7, R6, 0.15915493667125701904 ;  /* 0x3e22f98306077820 */ /* 0x000fe4000040c000 */
[----:B------:R-:W-:Y:S02]  /*1310*/  FMUL.FTZ R6, R5, R44 ;  /* 0x0000002c05067220 */ /* 0x000fe40000410000 */
[C---:B------:R-:W-:Y:S01]  /*1320*/  FMUL.FTZ R4, R9.reuse, R42 ;  /* 0x0000002a09047220 */ /* 0x040fe20000410000 */
[----:B------:R-:W-:Y:S01]  /*1330*/  MUFU.SIN R13, R7 ;  /* 0x00000007000d7308 */ /* 0x000fe20000000400 */
[----:B------:R-:W-:Y:S02]  /*1340*/  FMUL.RZ R11, R6, 0.15915493667125701904 ;  /* 0x3e22f983060b7820 */ /* 0x000fe4000040c000 */
[C---:B------:R-:W-:Y:S02]  /*1350*/  FMUL.FTZ R6, R9.reuse, R44 ;  /* 0x0000002c09067220 */ /* 0x040fe40000410000 */
[----:B------:R-:W-:-:S02]  /*1360*/  FMUL.FTZ R8, R9, R46 ;  /* 0x0000002e09087220 */ /* 0x000fc40000410000 */
[----:B------:R-:W-:Y:S01]  /*1370*/  FMUL.FTZ R9, R9, R48 ;  /* 0x0000003009097220 */ /* 0x000fe20000410000 */
[----:B------:R0:W-:Y:S08]  /*1380*/  MUFU.COS R15, R7 ;  /* 0x00000007000f7308 */ /* 0x0001f00000000000 */
[----:B------:R-:W-:Y:S01]  /*1390*/  MUFU.SIN R19, R11 ;  /* 0x0000000b00137308 */ /* 0x000fe20000000400 */
[----:B0-----:R-:W-:-:S02]  /*13a0*/  FMUL.FTZ R7, R5, R46 ;  /* 0x0000002e05077220 */ /* 0x001fc40000410000 */
[----:B------:R-:W-:Y:S02]  /*13b0*/  FMUL.FTZ R5, R5, R48 ;  /* 0x0000003005057220 */ /* 0x000fe40000410000 */
[----:B------:R-:W-:Y:S01]  /*13c0*/  FMUL.RZ R12, R7, 0.15915493667125701904 ;  /* 0x3e22f983070c7820 */ /* 0x000fe2000040c000 */
[----:B------:R-:W-:Y:S02]  /*13d0*/  MOV R7, 0xffffff80 ;  /* 0xffffff8000077802 */ /* 0x000fe40000000f00 */
[----:B------:R-:W0:Y:S03]  /*13e0*/  MUFU.EX2 R6, R6 ;  /* 0x0000000600067308 */ /* 0x000e260000000800 */
[----:B------:R-:W-:Y:S01]  /*13f0*/  IMAD R58, R38, R7, c[0x0][0x168] ;  /* 0x00005a00263a7624 */ /* 0x000fe200078e0207 */
[----:B------:R-:W-:-:S04]  /*1400*/  IADD3 R7, R61, 0x3, RZ ;  /* 0x000000033d077810 */ /* 0x000fc80007ffe0ff */
[----:B------:R-:W1:Y:S01]  /*1410*/  MUFU.EX2 R4, R4 ;  /* 0x0000000400047308 */ /* 0x000e620000000800 */
[-C--:B------:R-:W-:Y:S02]  /*1420*/  ISETP.GE.U32.AND P4, PT, R61, R58.reuse, PT ;  /* 0x0000003a3d00720c */ /* 0x080fe40003f86070 */
[-C--:B------:R-:W-:Y:S02]  /*1430*/  ISETP.GE.U32.AND P1, PT, R7, R58.reuse, PT ;  /* 0x0000003a0700720c */ /* 0x080fe40003f26070 */
[----:B------:R-:W-:Y:S02]  /*1440*/  IADD3 R7, R61, 0x2, RZ ;  /* 0x000000023d077810 */ /* 0x000fe40007ffe0ff */
[----:B------:R-:W-:Y:S01]  /*1450*/  FSEL R60, R60, RZ, !P4 ;  /* 0x000000ff3c3c7208 */ /* 0x000fe20006000000 */
[----:B------:R2:W3:Y:S01]  /*1460*/  MUFU.COS R21, R11 ;  /* 0x0000000b00157308 */ /* 0x0004e20000000000 */
[----:B0-----:R-:W-:Y:S01]  /*1470*/  FMUL.FTZ R19, R6, R19 ;  /* 0x0000001306137220 */ /* 0x001fe20000410000 */
[----:B------:R-:W-:-:S02]  /*1480*/  ISETP.GE.U32.AND P2, PT, R7, R58, PT ;  /* 0x0000003a0700720c */ /* 0x000fc40003f46070 */
[----:B------:R-:W-:-:S04]  /*1490*/  MOV R7, R26 ;  /* 0x0000001a00077202 */ /* 0x000fc80000000f00 */
[----:B------:R0:W-:Y:S01]  /*14a0*/  MUFU.EX2 R10, R8 ;  /* 0x00000008000a7308 */ /* 0x0001e20000000800 */
[----:B--2---:R-:W-:Y:S01]  /*14b0*/  IADD3 R11, R61, 0x1, RZ ;  /* 0x000000013d0b7810 */ /* 0x004fe20007ffe0ff */
[----:B-1----:R-:W-:-:S03]  /*14c0*/  FMUL.FTZ R70, R4, R13 ;  /* 0x0000000d04467220 */ /* 0x002fc60000410000 */
[----:B------:R-:W-:-:S03]  /*14d0*/  ISETP.GE.U32.AND P3, PT, R11, R58, PT ;  /* 0x0000003a0b00720c */ /* 0x000fc60003f66070 */
[----:B------:R-:W1:Y:S01]  /*14e0*/  MUFU.SIN R23, R12 ;  /* 0x0000000c00177308 */ /* 0x000e620000000400 */
[----:B0-----:R-:W-:Y:S01]  /*14f0*/  FMUL.FTZ R8, R4, R15 ;  /* 0x0000000f04087220 */ /* 0x001fe20000410000 */
[----:B------:R-:W-:Y:S01]  /*1500*/  FSEL R61, R19, RZ, !P3 ;  /* 0x000000ff133d7208 */ /* 0x000fe20005800000 */
[----:B------:R-:W-:Y:S02]  /*1510*/  FMUL.RZ R15, R5, 0.15915493667125701904 ;  /* 0x3e22f983050f7820 */ /* 0x000fe4000040c000 */
[----:B---3--:R-:W-:-:S03]  /*1520*/  FMUL.FTZ R21, R6, R21 ;  /* 0x0000001506157220 */ /* 0x008fc60000410000 */
[----:B------:R-:W0:Y:S01]  /*1530*/  MUFU.COS R59, R12 ;  /* 0x0000000c003b7308 */ /* 0x000e220000000000 */
[-C--:B------:R-:W-:Y:S01]  /*1540*/  FMUL.FTZ R14, R60, R61.reuse ;  /* 0x0000003d3c0e7220 */ /* 0x080fe20000410000 */
[----:B------:R-:W-:Y:S01]  /*1550*/  FSEL R63, R21, 1, !P3 ;  /* 0x3f800000153f7808 */ /* 0x000fe20005800000 */
[----:B------:R-:W-:-:S05]  /*1560*/  FMUL.FTZ R11, RZ, R61 ;  /* 0x0000003dff0b7220 */ /* 0x000fca0000410000 */
[----:B------:R-:W-:Y:S01]  /*1570*/  MUFU.EX2 R9, R9 ;  /* 0x0000000900097308 */ /* 0x000fe20000000800 */
[----:B-1----:R-:W-:Y:S01]  /*1580*/  FMUL.FTZ R23, R10, R23 ;  /* 0x000000170a177220 */ /* 0x002fe20000410000 */
[----:B------:R-:W-:Y:S02]  /*1590*/  FSEL R67, R67, RZ, !P3 ;  /* 0x000000ff43437208 */ /* 0x000fe40005800000 */
[----:B------:R-:W-:Y:S02]  /*15a0*/  MOV R6, R29 ;  /* 0x0000001d00067202 */ /* 0x000fe40000000f00 */
[----:B------:R-:W-:Y:S01]  /*15b0*/  FSEL R66, R66, RZ, !P2 ;  /* 0x000000ff42427208 */ /* 0x000fe20005000000 */
[----:B0-----:R-:W-:Y:S01]  /*15c0*/  FMUL.FTZ R59, R10, R59 ;  /* 0x0000003b0a3b7220 */ /* 0x001fe20000410000 */
[----:B------:R-:W-:Y:S01]  /*15d0*/  MUFU.COS R12, R15 ;  /* 0x0000000f000c7308 */ /* 0x000fe20000000000 */
[----:B------:R-:W-:Y:S01]  /*15e0*/  FFMA.FTZ R13, RZ, R63, R14 ;  /* 0x0000003fff0d7223 */ /* 0x000fe2000001000e */
[----:B------:R-:W-:Y:S01]  /*15f0*/  FSEL R69, R23, RZ, !P2 ;  /* 0x000000ff17457208 */ /* 0x000fe20005000000 */
[----:B------:R0:W2:Y:S01]  /*1600*/  LDG.E.64 R18, [R6.64] ;  /* 0x0000000606127981 */ /* 0x0000a2000c1e1b00 */
[----:B------:R-:W-:-:S02]  /*1610*/  MOV R4, R27 ;  /* 0x0000001b00047202 */ /* 0x000fc40000000f00 */
[----:B------:R-:W-:Y:S02]  /*1620*/  MOV R5, R0 ;  /* 0x0000000000057202 */ /* 0x000fe40000000f00 */
[----:B------:R-:W1:Y:S01]  /*1630*/  MUFU.SIN R10, R15 ;  /* 0x0000000f000a7308 */ /* 0x000e620000000400 */
[----:B------:R-:W-:Y:S02]  /*1640*/  FFMA.FTZ R14, R60, R63, -R11 ;  /* 0x0000003f3c0e7223 */ /* 0x000fe4000001080b */
[----:B------:R-:W-:Y:S01]  /*1650*/  FADD.FTZ R13, RZ, R13 ;  /* 0x0000000dff0d7221 */ /* 0x000fe20000010000 */
[----:B------:R-:W-:Y:S01]  /*1660*/  FSEL R68, R59, 1, !P2 ;  /* 0x3f8000003b447808 */ /* 0x000fe20005000000 */
[----:B------:R-:W-:Y:S01]  /*1670*/  FADD.FTZ R14, R67, R14 ;  /* 0x0000000e430e7221 */ /* 0x000fe20000010000 */
[----:B------:R-:W-:Y:S01]  /*1680*/  FSEL R70, R70, RZ, !P4 ;  /* 0x000000ff46467208 */ /* 0x000fe20006000000 */
[C---:B------:R-:W-:Y:S01]  /*1690*/  FMUL.FTZ R11, R69.reuse, R13 ;  /* 0x0000000d450b7220 */ /* 0x040fe20000410000 */
[----:B------:R-:W-:Y:S01]  /*16a0*/  FSEL R72, R8, 1, !P4 ;  /* 0x3f80000008487808 */ /* 0x000fe20006000000 */
[-C--:B0-----:R-:W-:Y:S01]  /*16b0*/  FMUL.FTZ R6, R69, R14.reuse ;  /* 0x0000000e45067220 */ /* 0x081fe20000410000 */
[----:B------:R0:W2:Y:S01]  /*16c0*/  LDG.E.64 R20, [R4.64] ;  /* 0x0000000604147981 */ /* 0x0000a2000c1e1b00 */
[----:B------:R-:W-:-:S02]  /*16d0*/  FFMA.FTZ R11, R68, R14, -R11 ;  /* 0x0000000e440b7223 */ /* 0x000fc4000001080b */
[C---:B-1----:R-:W-:Y:S02]  /*16e0*/  FMUL.FTZ R10, R9.reuse, R10 ;  /* 0x0000000a090a7220 */ /* 0x042fe40000410000 */
[----:B------:R-:W-:Y:S02]  /*16f0*/  FMUL.FTZ R12, R9, R12 ;  /* 0x0000000c090c7220 */ /* 0x000fe40000410000 */
[----:B------:R-:W-:Y:S01]  /*1700*/  FFMA.FTZ R6, R68, R13, R6 ;  /* 0x0000000d44067223 */ /* 0x000fe20000010006 */
[----:B------:R-:W-:Y:S01]  /*1710*/  FSEL R59, R10, RZ, !P1 ;  /* 0x000000ff0a3b7208 */ /* 0x000fe20004800000 */
[----:B------:R-:W-:Y:S01]  /*1720*/  FADD.FTZ R11, R66, R11 ;  /* 0x0000000b420b7221 */ /* 0x000fe20000010000 */
[----:B------:R-:W-:Y:S01]  /*1730*/  FSEL R62, R12, 1, !P1 ;  /* 0x3f8000000c3e7808 */ /* 0x000fe20004800000 */
[----:B------:R-:W-:Y:S02]  /*1740*/  FADD.FTZ R6, RZ, R6 ;  /* 0x00000006ff067221 */ /* 0x000fe40000010000 */
[----:B------:R-:W-:-:S02]  /*1750*/  FMUL.FTZ R7, R59, R11 ;  /* 0x0000000b3b077220 */ /* 0x000fc40000410000 */
[-C--:B0-----:R-:W-:Y:S02]  /*1760*/  FMUL.FTZ R4, R70, R61.reuse ;  /* 0x0000003d46047220 */ /* 0x081fe40000410000 */
[----:B------:R-:W-:Y:S02]  /*1770*/  FMUL.FTZ R5, R72, R61 ;  /* 0x0000003d48057220 */ /* 0x000fe40000410000 */
[-C--:B------:R-:W-:Y:S02]  /*1780*/  FFMA.FTZ R15, R62, R6.reuse, R7 ;  /* 0x000000063e0f7223 */ /* 0x080fe40000010007 */
[----:B------:R-:W-:Y:S01]  /*1790*/  FMUL.FTZ R6, R59, R6 ;  /* 0x000000063b067220 */ /* 0x000fe20000410000 */
[----:B------:R-:W-:Y:S01]  /*17a0*/  FSEL R64, R64, RZ, !P1 ;  /* 0x000000ff40407208 */ /* 0x000fe20004800000 */
[-C--:B------:R-:W-:Y:S02]  /*17b0*/  FFMA.FTZ R4, R72, R63.reuse, -R4 ;  /* 0x0000003f48047223 */ /* 0x080fe40000010804 */
[----:B------:R-:W-:-:S02]  /*17c0*/  FFMA.FTZ R5, R70, R63, R5 ;  /* 0x0000003f46057223 */ /* 0x000fc40000010005 */
[----:B------:R-:W-:Y:S02]  /*17d0*/  FFMA.FTZ R11, R62, R11, -R6 ;  /* 0x0000000b3e0b7223 */ /* 0x000fe40000010806 */
[C---:B------:R-:W-:Y:S02]  /*17e0*/  FMUL.FTZ R6, R69.reuse, R4 ;  /* 0x0000000445067220 */ /* 0x040fe40000410000 */
[-C--:B------:R-:W-:Y:S02]  /*17f0*/  FMUL.FTZ R7, R69, R5.reuse ;  /* 0x0000000545077220 */ /* 0x080fe40000410000 */
[----:B------:R-:W-:Y:S02]  /*1800*/  FADD.FTZ R15, RZ, R15 ;  /* 0x0000000fff0f7221 */ /* 0x000fe40000010000 */
[----:B------:R-:W-:Y:S02]  /*1810*/  FADD.FTZ R14, R64, R11 ;  /* 0x0000000b400e7221 */ /* 0x000fe40000010000 */
[----:B------:R-:W-:-:S02]  /*1820*/  FFMA.FTZ R6, R68, R5, R6 ;  /* 0x0000000544067223 */ /* 0x000fc40000010006 */
        /* <DEDUP_REMOVED lines=64> */
[----:B------:R-:W-:Y:S02]  /*1c30*/  @P1 FADD.FTZ R15, R15, R8 ;  /* 0x000000080f0f1221 */ /* 0x000fe40000010000 */
[----:B------:R-:W-:Y:S02]  /*1c40*/  FMUL.FTZ R4, R6, R5 ;  /* 0x0000000506047220 */ /* 0x000fe40000410000 */
[----:B------:R-:W-:Y:S01]  /*1c50*/  @P1 FADD.FTZ R14, R14, R11 ;  /* 0x0000000b0e0e1221 */ /* 0x000fe20000010000 */
[----:B------:R-:W0:Y:S01]  /*1c60*/  SHFL.UP PT, R5, R15, 0x10, RZ ;  /* 0x060000000f057989 */ /* 0x000e2200000e00ff */
[----:B------:R-:W-:Y:S01]  /*1c70*/  @P1 FFMA.FTZ R12, R12, R7, -R4 ;  /* 0x000000070c0c1223 */ /* 0x000fe20000010804 */
[----:B------:R-:W-:-:S02]  /*1c80*/  FSEL R6, R6, R13, !P1 ;  /* 0x0000000d06067208 */ /* 0x000fc40004800000 */
        /* <DEDUP_REMOVED lines=33> */
[----:B------:R-:W-:Y:S02]  /*1ea0*/  MOV R13, c[0x0][0x1a0] ;  /* 0x00006800000d7a02 */ /* 0x000fe40000000f00 */
[----:B-1----:R-:W-:Y:S02]  /*1eb0*/  @!P3 MOV R75, R8 ;  /* 0x00000008004bb202 */ /* 0x002fe40000000f00 */
[----:B---3--:R-:W-:Y:S02]  /*1ec0*/  @!P3 MOV R71, R11 ;  /* 0x0000000b0047b202 */ /* 0x008fe40000000f00 */
[----:B----4-:R-:W-:Y:S01]  /*1ed0*/  @!P3 MOV R73, R10 ;  /* 0x0000000a0049b202 */ /* 0x010fe20000000f00 */
[-C--:B------:R-:W-:Y:S02]  /*1ee0*/  @P4 FMUL.FTZ R76, R22, R74.reuse ;  /* 0x0000004a164c4220 */ /* 0x080fe40000410000 */
[C---:B------:R-:W-:Y:S02]  /*1ef0*/  @P4 FMUL.FTZ R74, R23.reuse, R74 ;  /* 0x0000004a174a4220 */ /* 0x040fe40000410000 */
[----:B------:R-:W-:-:S02]  /*1f00*/  @P4 FFMA.FTZ R76, R23, R75, R76 ;  /* 0x0000004b174c4223 */ /* 0x000fc4000001004c */
[----:B------:R-:W-:Y:S02]  /*1f10*/  @P4 FFMA.FTZ R74, R22, R75, -R74 ;  /* 0x0000004b164a4223 */ /* 0x000fe4000001084a */
[----:B------:R-:W-:Y:S02]  /*1f20*/  @P4 FADD.FTZ R71, R71, R76 ;  /* 0x0000004c47474221 */ /* 0x000fe40000010000 */
[----:B------:R-:W-:Y:S01]  /*1f30*/  @P4 FADD.FTZ R73, R73, R74 ;  /* 0x0000004a49494221 */ /* 0x000fe20000010000 */
[----:B------:R-:W-:Y:S01]  /*1f40*/  MOV R14, c[0x0][0x1a4] ;  /* 0x00006900000e7a02 */ /* 0x000fe20000000f00 */
[C---:B------:R-:W-:Y:S01]  /*1f50*/  FMUL.FTZ R12, R70.reuse, R71 ;  /* 0x00000047460c7220 */ /* 0x040fe20000410000 */
[C---:B------:R-:W-:Y:S01]  /*1f60*/  LEA R29, P1, R13.reuse, R29, 0x3 ;  /* 0x0000001d0d1d7211 */ /* 0x040fe200078218ff */
[-C--:B------:R-:W-:Y:S02]  /*1f70*/  FMUL.FTZ R70, R70, R73.reuse ;  /* 0x0000004946467220 */ /* 0x080fe40000410000 */
[C---:B------:R-:W-:Y:S01]  /*1f80*/  FFMA.FTZ R73, R72.reuse, R73, -R12 ;  /* 0x0000004948497223 */ /* 0x040fe2000001080c */
[----:B------:R-:W-:Y:S01]  /*1f90*/  LEA.HI.X R26, R13, R26, R14, 0x3, P1 ;  /* 0x0000001a0d1a7211 */ /* 0x000fe200008f1c0e */
[----:B------:R-:W-:Y:S01]  /*1fa0*/  FFMA.FTZ R12, R72, R71, R70 ;  /* 0x00000047480c7223 */ /* 0x000fe20000010046 */
[----:B------:R-:W-:-:S02]  /*1fb0*/  MOV R13, c[0x0][0x1c0] ;  /* 0x00007000000d7a02 */ /* 0x000fc40000000f00 */
[----:B------:R-:W-:Y:S01]  /*1fc0*/  MOV R15, c[0x0][0x188] ;  /* 0x00006200000f7a02 */ /* 0x000fe20000000f00 */
[----:B------:R-:W-:Y:S01]  /*1fd0*/  FADD.FTZ R12, RZ, R12 ;  /* 0x0000000cff0c7221 */ /* 0x000fe20000010000 */
[----:B------:R-:W-:Y:S02]  /*1fe0*/  MOV R14, c[0x0][0x1c4] ;  /* 0x00007100000e7a02 */ /* 0x000fe40000000f00 */
[----:B------:R-:W-:Y:S01]  /*1ff0*/  LEA R27, P1, R13, R27, 0x3 ;  /* 0x0000001b0d1b7211 */ /* 0x000fe200078218ff */
[----:B------:R-:W-:Y:S01]  /*2000*/  FADD.FTZ R60, R60, R73 ;  /* 0x000000493c3c7221 */ /* 0x000fe20000010000 */
[----:B------:R-:W-:Y:S02]  /*2010*/  MOV R22, c[0x0][0x18c] ;  /* 0x0000630000167a02 */ /* 0x000fe40000000f00 */
[----:B------:R-:W-:Y:S02]  /*2020*/  LEA R24, P2, R15, R24, 0x3 ;  /* 0x000000180f187211 */ /* 0x000fe400078418ff */
[----:B------:R-:W-:Y:S01]  /*2030*/  LEA.HI.X R0, R13, R0, R14, 0x3, P1 ;  /* 0x000000000d007211 */ /* 0x000fe200008f1c0e */
[----:B------:R-:W-:-:S02]  /*2040*/  FMUL.FTZ R14, R61, R12 ;  /* 0x0000000c3d0e7220 */ /* 0x000fc40000410000 */
[-C--:B------:R-:W-:Y:S01]  /*2050*/  FMUL.FTZ R61, R61, R60.reuse ;  /* 0x0000003c3d3d7220 */ /* 0x080fe20000410000 */
[----:B------:R-:W-:Y:S01]  /*2060*/  LEA.HI.X R25, R15, R25, R22, 0x3, P2 ;  /* 0x000000190f197211 */ /* 0x000fe200010f1c16 */
[----:B------:R-:W-:Y:S02]  /*2070*/  FFMA.FTZ R14, R63, R60, -R14 ;  /* 0x0000003c3f0e7223 */ /* 0x000fe4000001080e */
[----:B------:R-:W-:Y:S02]  /*2080*/  FMUL.FTZ R15, R5, R11 ;  /* 0x0000000b050f7220 */ /* 0x000fe40000410000 */
[----:B------:R-:W-:Y:S02]  /*2090*/  FFMA.FTZ R63, R63, R12, R61 ;  /* 0x0000000c3f3f7223 */ /* 0x000fe4000001003d */
[----:B------:R-:W-:Y:S02]  /*20a0*/  FMUL.FTZ R23, R5, R9 ;  /* 0x0000000905177220 */ /* 0x000fe40000410000 */
[----:B------:R-:W-:-:S02]  /*20b0*/  FFMA.FTZ R61, R4, R10, -R15 ;  /* 0x0000000a043d7223 */ /* 0x000fc4000001080f */
[----:B------:R-:W-:Y:S01]  /*20c0*/  FADD.FTZ R15, RZ, R63 ;  /* 0x0000003fff0f7221 */ /* 0x000fe20000010000 */
[----:B------:R-:W-:Y:S01]  /*20d0*/  ISETP.NE.AND P1, PT, R57, RZ, PT ;  /* 0x000000ff3900720c */ /* 0x000fe20003f25270 */
[C---:B------:R-:W-:Y:S02]  /*20e0*/  FMUL.FTZ R10, R5.reuse, R10 ;  /* 0x0000000a050a7220 */ /* 0x040fe40000410000 */
[-C--:B------:R-:W-:Y:S02]  /*20f0*/  FMUL.FTZ R5, R5, R8.reuse ;  /* 0x0000000805057220 */ /* 0x080fe40000410000 */
[----:B------:R-:W-:Y:S02]  /*2100*/  FFMA.FTZ R8, R4, R8, -R23 ;  /* 0x0000000804087223 */ /* 0x000fe40000010817 */
[----:B------:R-:W-:Y:S02]  /*2110*/  FADD.FTZ R14, R67, R14 ;  /* 0x0000000e430e7221 */ /* 0x000fe40000010000 */
[----:B------:R-:W-:-:S02]  /*2120*/  FMUL.FTZ R23, R69, R15 ;  /* 0x0000000f45177220 */ /* 0x000fc40000410000 */
[-C--:B------:R-:W-:Y:S02]  /*2130*/  FMUL.FTZ R69, R69, R14.reuse ;  /* 0x0000000e45457220 */ /* 0x080fe40000410000 */
[----:B------:R-:W-:Y:S02]  /*2140*/  FFMA.FTZ R23, R68, R14, -R23 ;  /* 0x0000000e44177223 */ /* 0x000fe40000010817 */
[C---:B------:R-:W-:Y:S02]  /*2150*/  FFMA.FTZ R9, R4.reuse, R9, R5 ;  /* 0x0000000904097223 */ /* 0x040fe40000010005 */
[----:B------:R-:W-:Y:S02]  /*2160*/  FFMA.FTZ R4, R4, R11, R10 ;  /* 0x0000000b04047223 */ /* 0x000fe4000001000a */
[----:B------:R-:W-:Y:S02]  /*2170*/  FFMA.FTZ R69, R68, R15, R69 ;  /* 0x0000000f44457223 */ /* 0x000fe40000010045 */
[----:B------:R-:W-:Y:S01]  /*2180*/  FADD.FTZ R66, R66, R23 ;  /* 0x0000001742427221 */ /* 0x000fe20000010000 */
[----:B------:R-:W-:Y:S01]  /*2190*/  @!P1 MOV R5, R53 ;  /* 0x0000003500059202 */ /* 0x000fe20000000f00 */
[----:B------:R-:W-:Y:S01]  /*21a0*/  FADD.FTZ R11, R7, R4 ;  /* 0x00000004070b7221 */ /* 0x000fe20000010000 */
[----:B------:R-:W-:Y:S01]  /*21b0*/  @!P1 MOV R4, R54 ;  /* 0x0000003600049202 */ /* 0x000fe20000000f00 */
[----:B------:R-:W-:Y:S01]  /*21c0*/  FADD.FTZ R10, R6, R61 ;  /* 0x0000003d060a7221 */ /* 0x000fe20000010000 */
[----:B------:R-:W-:Y:S01]  /*21d0*/  IADD3 R56, R56, 0x1, RZ ;  /* 0x0000000138387810 */ /* 0x000fe20007ffe0ff */
[----:B------:R-:W-:-:S02]  /*21e0*/  FADD.FTZ R69, RZ, R69 ;  /* 0x00000045ff457221 */ /* 0x000fc40000010000 */
[----:B------:R-:W-:Y:S02]  /*21f0*/  FMUL.FTZ R7, R59, R66 ;  /* 0x000000423b077220 */ /* 0x000fe40000410000 */
[-C--:B--2---:R-:W-:Y:S01]  /*2200*/  FMUL.FTZ R13, R19, R21.reuse ;  /* 0x00000015130d7220 */ /* 0x084fe20000410000 */
[----:B------:R0:W-:Y:S01]  /*2210*/  @!P1 STG.E.128 [R4.64], R8 ;  /* 0x0000000804009986 */ /* 0x0001e2000c101d06 */
[----:B------:R-:W-:Y:S02]  /*2220*/  FMUL.FTZ R21, R18, R21 ;  /* 0x0000001512157220 */ /* 0x000fe40000410000 */
[-C--:B------:R-:W-:Y:S01]  /*2230*/  FMUL.FTZ R59, R59, R69.reuse ;  /* 0x000000453b3b7220 */ /* 0x080fe20000410000 */
[----:B------:R0:W-:Y:S01]  /*2240*/  @!P1 STS.128 [UR4+0x150], R8 ;  /* 0x00015008ff009988 */ /* 0x0001e20008000c04 */
[----:B------:R-:W-:Y:S01]  /*2250*/  FFMA.FTZ R7, R62, R69, R7 ;  /* 0x000000453e077223 */ /* 0x000fe20000010007 */
[----:B------:R-:W-:Y:S01]  /*2260*/  ISETP.GE.AND P1, PT, R56, c[0x0][0x16c], PT ;  /* 0x00005b0038007a0c */ /* 0x000fe20003f26270 */
[----:B------:R-:W-:-:S02]  /*2270*/  FFMA.FTZ R13, R18, R20, -R13 ;  /* 0x00000014120d7223 */ /* 0x000fc4000001080d */
[----:B------:R-:W-:Y:S02]  /*2280*/  FFMA.FTZ R18, R19, R20, R21 ;  /* 0x0000001413127223 */ /* 0x000fe40000010015 */
[----:B------:R-:W-:Y:S02]  /*2290*/  FFMA.FTZ R59, R62, R66, -R59 ;  /* 0x000000423e3b7223 */ /* 0x000fe4000001083b */
[----:B------:R-:W-:Y:S02]  /*22a0*/  FADD.FTZ R7, RZ, R7 ;  /* 0x00000007ff077221 */ /* 0x000fe40000010000 */
        /* <DEDUP_REMOVED lines=15> */
[----:B------:R-:W-:Y:S01]  /*23a0*/  FFMA.FTZ R52, R13, 2, R52 ;  /* 0x400000000d347823 */ /* 0x000fe20000010034 */
[----:B0-----:R-:W-:Y:S01]  /*23b0*/  @P1 CALL.REL.NOINC `(.L_x_2443) ;  /* 0x0000001000001944 */ /* 0x001fe20003c00000 */
[----:B------:R-:W-:Y:S05]  /*23c0*/  BRA `(.L_x_2444) ;  /* 0xffffeea000007947 */ /* 0x000fea000383ffff */
.L_x_2443:
[----:B------:R-:W-:Y:S01]  /*23d0*/  BAR.SYNC.DEFER_BLOCKING 0x0 ;  /* 0x0000000000007b1d */ /* 0x000fe20000010000 */
[----:B------:R-:W-:Y:S01]  /*23e0*/  ISETP.NE.AND P0, PT, R57, RZ, PT ;  /* 0x000000ff3900720c */ /* 0x000fe20003f05270 */
[----:B------:R-:W-:Y:S01]  /*23f0*/  IMAD R8, R65, c[0x0][0x200], RZ ;  /* 0x0000800041087a24 */ /* 0x000fe200078e02ff */
[----:B------:R-:W-:Y:S02]  /*2400*/  F2FP.BF16.PACK_AB R6, R50, R55 ;  /* 0x000000373206723e */ /* 0x000fe400000010ff */
[----:B------:R-:W-:Y:S01]  /*2410*/  F2FP.BF16.PACK_AB R7, R52, R51 ;  /* 0x000000333407723e */ /* 0x000fe200000010ff */
[----:B------:R-:W-:Y:S01]  /*2420*/  IMAD R15, R33, c[0x0][0x204], R8 ;  /* 0x00008100210f7a24 */ /* 0x000fe200078e0208 */
[----:B------:R-:W-:Y:S01]  /*2430*/  SHF.L.U32 R0, R35, 0x1, RZ ;  /* 0x0000000123007819 */ /* 0x000fe200000006ff */
[----:B------:R-:W-:Y:S01]  /*2440*/  IMAD.WIDE.U32 R8, R33, c[0x0][0x200], RZ ;  /* 0x0000800021087a25 */ /* 0x000fe200078e00ff */
[----:B------:R-:W-:Y:S01]  /*2450*/  SHF.L.U32 R4, R38, 0x7, RZ ;  /* 0x0000000726047819 */ /* 0x000fe200000006ff */
[----:B------:R-:W-:Y:S03]  /*2460*/  BSSY B0, `(.L_x_2445) ;  /* 0x0000019000007945 */ /* 0x000fe60003800000 */
[----:B------:R-:W-:-:S02]  /*2470*/  SHF.R.S32.HI R5, RZ, 0x1f, R4 ;  /* 0x0000001fff057819 */ /* 0x000fc40000011404 */
[----:B------:R-:W-:Y:S01]  /*2480*/  IADD3 R21, R9, R15, RZ ;  /* 0x0000000f09157210 */ /* 0x000fe20007ffe0ff */
[----:B------:R0:W-:Y:S01]  /*2490*/  STS.64 [R35.X8], R6 ;  /* 0x0000000623007388 */ /* 0x0001e20000008a00 */
[----:B------:R-:W-:-:S06]  /*24a0*/  NOP ;  /* 0x0000000000007918 */ /* 0x000fcc0000000000 */
[----:B------:R-:W-:Y:S04]  /*24b0*/  LDS.U16 R19, [R0] ;  /* 0x0000000000137984 */ /* 0x000fe80000000400 */
[----:B------:R-:W-:Y:S01]  /*24c0*/  LDS.U16 R23, [R0+0x40] ;  /* 0x0000400000177984 */ /* 0x000fe20000000400 */
[----:B0-----:R-:W-:-:S03]  /*24d0*/  IADD3 R6, P2, R36, R4, RZ ;  /* 0x0000000424067210 */ /* 0x001fc60007f5e0ff */
[----:B------:R-:W-:Y:S01]  /*24e0*/  LDS.U16 R25, [R0+0x80] ;  /* 0x0000800000197984 */ /* 0x000fe20000000400 */
[----:B------:R-:W-:-:S03]  /*24f0*/  IADD3.X R7, R37, R5, RZ, P2, !PT ;  /* 0x0000000525077210 */ /* 0x000fc600017fe4ff */
        /* <DEDUP_REMOVED lines=15> */
.L_x_2446:
[----:B------:R-:W-:Y:S05]  /*25f0*/  BSYNC B0 ;  /* 0x0000000000007941 */ /* 0x000fea0003800000 */
.L_x_2445:
[----:B------:R-:W-:Y:S01]  /*2600*/  MOV R10, R8 ;  /* 0x00000008000a7202 */ /* 0x000fe20000000f00 */
[----:B0-----:R-:W-:Y:S01]  /*2610*/  IMAD R15, R31, c[0x0][0x208], RZ ;  /* 0x000082001f0f7a24 */ /* 0x001fe200078e02ff */
[----:B------:R-:W-:Y:S01]  /*2620*/  MOV R11, R21 ;  /* 0x00000015000b7202 */ /* 0x000fe20000000f00 */
[----:B------:R-:W-:Y:S01]  /*2630*/  IMAD R14, R65, c[0x0][0x1f0], RZ ;  /* 0x00007c00410e7a24 */ /* 0x000fe200078e02ff */
[----:B------:R-:W-:Y:S01]  /*2640*/  ISETP.GE.AND P1, PT, R36, R58, PT ;  /* 0x0000003a2400720c */ /* 0x000fe20003f26270 */
[C---:B------:R-:W-:Y:S01]  /*2650*/  IMAD R29, R28.reuse, c[0x0][0x20c], R15 ;  /* 0x000083001c1d7a24 */ /* 0x040fe200078e020f */
[----:B------:R-:W-:Y:S01]  /*2660*/  MOV R9, 0x2 ;  /* 0x0000000200097802 */ /* 0x000fe20000000f00 */
[----:B------:R-:W-:Y:S01]  /*2670*/  IMAD.WIDE.U32 R10, R28, c[0x0][0x208], R10 ;  /* 0x000082001c0a7a25 */ /* 0x000fe200078e000a */
[-C--:B------:R-:W-:Y:S02]  /*2680*/  ISETP.GE.AND P2, PT, R40, R12.reuse, PT ;  /* 0x0000000c2800720c */ /* 0x080fe40003f46270 */
[----:B------:R-:W-:Y:S01]  /*2690*/  ISETP.GE.AND P3, PT, R39, R12, PT ;  /* 0x0000000c2700720c */ /* 0x000fe20003f66270 */
[----:B------:R-:W-:Y:S01]  /*26a0*/  IMAD.WIDE R8, R36, R9, c[0x0][0x258] ;  /* 0x0000960024087625 */ /* 0x000fe200078e0209 */
[----:B------:R-:W-:-:S02]  /*26b0*/  IADD3 R21, P4, R4, R10, RZ ;  /* 0x0000000a04157210 */ /* 0x000fc40007f9e0ff */
[----:B------:R-:W-:Y:S01]  /*26c0*/  LOP3.LUT R40, R36, 0x20, RZ, 0xfc, !PT ;  /* 0x0000002024287812 */ /* 0x000fe200078efcff */
[----:B------:R-:W-:Y:S01]  /*26d0*/  IMAD R27, R33, c[0x0][0x1f4], R14 ;  /* 0x00007d00211b7a24 */ /* 0x000fe200078e020e */
[----:B------:R-:W-:Y:S01]  /*26e0*/  IADD3.X R11, R5, R29, R11, P4, !PT ;  /* 0x0000001d050b7210 */ /* 0x000fe200027fe40b */
[----:B------:R-:W-:Y:S01]  /*26f0*/  IMAD.WIDE.U32 R14, R33, c[0x0][0x1f0], RZ ;  /* 0x00007c00210e7a25 */ /* 0x000fe200078e00ff */
[----:B------:R-:W-:Y:S02]  /*2700*/  ISETP.GE.AND P4, PT, R41, R12, PT ;  /* 0x0000000c2900720c */ /* 0x000fe40003f86270 */
[----:B------:R-:W-:Y:S01]  /*2710*/  LEA R10, P5, R21, R8, 0x1 ;  /* 0x00000008150a7211 */ /* 0x000fe200078a08ff */
[----:B------:R-:W-:Y:S01]  /*2720*/  @!P1 IMAD.WIDE.U32 R18, R33, c[0x0][0x1f0], R4 ;  /* 0x00007c0021129a25 */ /* 0x000fe200078e0004 */
[----:B------:R-:W-:Y:S02]  /*2730*/  IADD3 R15, R15, R27, RZ ;  /* 0x0000001b0f0f7210 */ /* 0x000fe40007ffe0ff */
[----:B------:R-:W-:Y:S01]  /*2740*/  LEA.HI.X R11, R21, R9, R11, 0x1, P5 ;  /* 0x00000009150b7211 */ /* 0x000fe200028f0c0b */
[----:B------:R-:W-:Y:S01]  /*2750*/  IMAD R9, R31, c[0x0][0x1f8], RZ ;  /* 0x00007e001f097a24 */ /* 0x000fe200078e02ff */
[----:B------:R-:W-:Y:S01]  /*2760*/  @!P1 IADD3 R19, R27, R19, RZ ;  /* 0x000000131b139210 */ /* 0x000fe20007ffe0ff */
[----:B------:R-:W-:Y:S01]  /*2770*/  IMAD.WIDE.U32 R20, R28, c[0x0][0x1f8], R14 ;  /* 0x00007e001c147a25 */ /* 0x000fe200078e000e */
[----:B------:R-:W-:Y:S01]  /*2780*/  SHF.L.U32 R8, R40, 0x1, RZ ;  /* 0x0000000128087819 */ /* 0x000fe200000006ff */
[----:B------:R-:W-:Y:S02]  /*2790*/  @!P2 STG.E.U16 [R10.64+0x40], R23 ;  /* 0x000040170a00a986 */ /* 0x000fe4000c101506 */
[----:B------:R-:W-:-:S02]  /*27a0*/  @!P1 IMAD.WIDE.U32 R14, R28, c[0x0][0x1f8], R18 ;  /* 0x00007e001c0e9a25 */ /* 0x000fc400078e0012 */
[----:B------:R-:W-:Y:S01]  /*27b0*/  @!P3 STG.E.U16 [R10.64+0x80], R25 ;  /* 0x000080190a00b986 */ /* 0x000fe2000c101506 */
[----:B------:R-:W-:Y:S01]  /*27c0*/  IADD3 R19, P3, R4, R20, RZ ;  /* 0x0000001404137210 */ /* 0x000fe20007f7e0ff */
[----:B------:R-:W-:Y:S01]  /*27d0*/  IMAD R27, R28, c[0x0][0x1fc], R9 ;  /* 0x00007f001c1b7a24 */ /* 0x000fe200078e0209 */
[----:B------:R-:W-:Y:S01]  /*27e0*/  @!P1 IADD3 R18, P2, R36, R14, RZ ;  /* 0x0000000e24129210 */ /* 0x000fe20007f5e0ff */
[----:B------:R0:W-:Y:S01]  /*27f0*/  @!P4 STG.E.U16 [R10.64+0xc0], R13 ;  /* 0x0000c00d0a00c986 */ /* 0x0001e2000c101506 */
[----:B------:R-:W-:-:S03]  /*2800*/  SHF.L.U64.HI R9, R40, 0x1, R37 ;  /* 0x0000000128097819 */ /* 0x000fc60000010225 */
[----:B------:R-:W-:Y:S01]  /*2810*/  BAR.SYNC.DEFER_BLOCKING 0x0 ;  /* 0x0000000000007b1d */ /* 0x000fe20000010000 */
[----:B------:R-:W-:Y:S02]  /*2820*/  IADD3 R12, P4, R8, c[0x0][0x268], RZ ;  /* 0x00009a00080c7a10 */ /* 0x000fe40007f9e0ff */
[----:B------:R-:W-:Y:S02]  /*2830*/  IADD3.X R20, R5, R27, R21, P3, !PT ;  /* 0x0000001b05147210 */ /* 0x000fe40001ffe415 */
[----:B------:R-:W-:Y:S02]  /*2840*/  @!P1 IADD3.X R15, R37, R15, R27, P2, !PT ;  /* 0x0000000f250f9210 */ /* 0x000fe400017fe41b */
[----:B------:R-:W-:Y:S02]  /*2850*/  IADD3.X R14, R9, c[0x0][0x26c], RZ, P4, !PT ;  /* 0x00009b00090e7a10 */ /* 0x000fe400027fe4ff */
[-C--:B------:R-:W-:Y:S02]  /*2860*/  ISETP.GE.AND P2, PT, R40, R58.reuse, PT ;  /* 0x0000003a2800720c */ /* 0x080fe40003f46270 */
[----:B------:R-:W-:-:S02]  /*2870*/  ISETP.GE.AND P3, PT, R39, R58, PT ;  /* 0x0000003a2700720c */ /* 0x000fc40003f66270 */
[----:B------:R-:W-:Y:S02]  /*2880*/  ISETP.GE.AND P4, PT, R41, R58, PT ;  /* 0x0000003a2900720c */ /* 0x000fe40003f86270 */
[C---:B------:R-:W-:Y:S02]  /*2890*/  LEA R12, P6, R19.reuse, R12, 0x1 ;  /* 0x0000000c130c7211 */ /* 0x040fe400078c08ff */
[C---:B0-----:R-:W-:Y:S02]  /*28a0*/  @!P1 LEA R10, P5, R18.reuse, c[0x0][0x268], 0x1 ;  /* 0x00009a00120a9a11 */ /* 0x041fe400078a08ff */
[----:B------:R-:W-:Y:S02]  /*28b0*/  LEA.HI.X R13, R19, R14, R20, 0x1, P6 ;  /* 0x0000000e130d7211 */ /* 0x000fe400030f0c14 */
[--C-:B------:R-:W-:Y:S02]  /*28c0*/  @!P1 LEA.HI.X R11, R18, c[0x0][0x26c], R15.reuse, 0x1, P5 ;  /* 0x00009b00120b9a11 */ /* 0x100fe400028f0c0f */
[----:B------:R-:W-:-:S02]  /*28d0*/  PRMT R15, RZ, 0x7610, R15 ;  /* 0x00007610ff0f7816 */ /* 0x000fc4000000000f */
[----:B------:R-:W-:Y:S02]  /*28e0*/  PRMT R19, RZ, 0x7610, R19 ;  /* 0x00007610ff137816 */ /* 0x000fe40000000013 */
[----:B------:R-:W-:Y:S02]  /*28f0*/  PRMT R21, RZ, 0x7610, R21 ;  /* 0x00007610ff157816 */ /* 0x000fe40000000015 */
[----:B------:R-:W-:Y:S01]  /*2900*/  PRMT R23, RZ, 0x7610, R23 ;  /* 0x00007610ff177816 */ /* 0x000fe20000000017 */
[----:B------:R-:W2:Y:S04]  /*2910*/  @!P1 LDG.E.U16 R15, [R10.64] ;  /* 0x000000060a0f9981 */ /* 0x000ea8000c1e1500 */
[----:B------:R-:W3:Y:S04]  /*2920*/  @!P2 LDG.E.U16 R19, [R12.64] ;  /* 0x000000060c13a981 */ /* 0x000ee8000c1e1500 */
[----:B------:R-:W4:Y:S04]  /*2930*/  @!P3 LDG.E.U16 R21, [R12.64+0x40] ;  /* 0x000040060c15b981 */ /* 0x000f28000c1e1500 */
[----:B------:R-:W5:Y:S01]  /*2940*/  @!P4 LDG.E.U16 R23, [R12.64+0x80] ;  /* 0x000080060c17c981 */ /* 0x000f62000c1e1500 */
[----:B------:R-:W-:Y:S03]  /*2950*/  BSSY B0, `(.L_x_2447) ;  /* 0x000003e000007945 */ /* 0x000fe60003800000 */
[----:B--2---:R-:W-:Y:S04]  /*2960*/  STS.U16 [R0], R15 ;  /* 0x0000000f00007388 */ /* 0x004fe80000000400 */
[----:B---3--:R-:W-:Y:S04]  /*2970*/  STS.U16 [R0+0x40], R19 ;  /* 0x0000401300007388 */ /* 0x008fe80000000400 */
[----:B----4-:R-:W-:Y:S04]  /*2980*/  STS.U16 [R0+0x80], R21 ;  /* 0x0000801500007388 */ /* 0x010fe80000000400 */
[----:B-----5:R-:W-:Y:S01]  /*2990*/  STS.U16 [R0+0xc0], R23 ;  /* 0x0000c01700007388 */ /* 0x020fe20000000400 */
[----:B------:R-:W-:-:S06]  /*29a0*/  NOP ;  /* 0x0000000000007918 */ /* 0x000fcc0000000000 */
[----:B------:R-:W0:Y:S02]  /*29b0*/  LDS.64 R24, [R35.X8] ;  /* 0x0000000023187984 */ /* 0x000e240000008a00 */
[--C-:B0-----:R-:W-:Y:S02]  /*29c0*/  PRMT R10, RZ, 0x5410, R24.reuse ;  /* 0x00005410ff0a7816 */ /* 0x101fe40000000018 */
[----:B------:R-:W-:Y:S02]  /*29d0*/  PRMT R13, RZ, 0x7610, R24 ;  /* 0x00007610ff0d7816 */ /* 0x000fe40000000018 */
[--C-:B------:R-:W-:Y:S01]  /*29e0*/  PRMT R15, RZ, 0x5410, R25.reuse ;  /* 0x00005410ff0f7816 */ /* 0x100fe20000000019 */
[----:B------:R-:W-:Y:S01]  /*29f0*/  FMUL.FTZ R11, R10, -1.4426950216293334961 ;  /* 0xbfb8aa3b0a0b7820 */ /* 0x000fe20000410000 */
[----:B------:R-:W-:Y:S01]  /*2a00*/  PRMT R19, RZ, 0x7610, R25 ;  /* 0x00007610ff137816 */ /* 0x000fe20000000019 */
[----:B------:R-:W-:Y:S02]  /*2a10*/  FMUL.FTZ R14, R13, -1.4426950216293334961 ;  /* 0xbfb8aa3b0d0e7820 */ /* 0x000fe40000410000 */
[----:B------:R-:W-:-:S02]  /*2a20*/  FMUL.FTZ R18, R15, -1.4426950216293334961 ;  /* 0xbfb8aa3b0f127820 */ /* 0x000fc40000410000 */
[----:B------:R-:W-:Y:S01]  /*2a30*/  FMUL.FTZ R20, R19, -1.4426950216293334961 ;  /* 0xbfb8aa3b13147820 */ /* 0x000fe20000410000 */
[----:B------:R-:W0:Y:S08]  /*2a40*/  MUFU.EX2 R11, R11 ;  /* 0x0000000b000b7308 */ /* 0x000e300000000800 */
[----:B------:R-:W1:Y:S08]  /*2a50*/  MUFU.EX2 R14, R14 ;  /* 0x0000000e000e7308 */ /* 0x000e700000000800 */
[----:B------:R-:W2:Y:S01]  /*2a60*/  MUFU.EX2 R18, R18 ;  /* 0x0000001200127308 */ /* 0x000ea20000000800 */
[----:B0-----:R-:W-:-:S07]  /*2a70*/  FADD.FTZ R12, R11, 1 ;  /* 0x3f8000000b0c7421 */ /* 0x001fce0000010000 */
[----:B------:R-:W0:Y:S01]  /*2a80*/  MUFU.EX2 R20, R20 ;  /* 0x0000001400147308 */ /* 0x000e220000000800 */
[----:B-1----:R-:W-:Y:S02]  /*2a90*/  FADD.FTZ R11, R14, 1 ;  /* 0x3f8000000e0b7421 */ /* 0x002fe40000010000 */
[----:B--2---:R-:W-:-:S05]  /*2aa0*/  FADD.FTZ R14, R18, 1 ;  /* 0x3f800000120e7421 */ /* 0x004fca0000010000 */
[----:B------:R1:W2:Y:S01]  /*2ab0*/  MUFU.RCP R23, R12 ;  /* 0x0000000c00177308 */ /* 0x0002a20000001000 */
[----:B0-----:R-:W-:-:S07]  /*2ac0*/  FADD.FTZ R21, R20, 1 ;  /* 0x3f80000014157421 */ /* 0x001fce0000010000 */
[----:B------:R-:W0:Y:S01]  /*2ad0*/  MUFU.RCP R22, R11 ;  /* 0x0000000b00167308 */ /* 0x000e220000001000 */
[----:B-1----:R-:W-:-:S07]  /*2ae0*/  IMAD R12, R65, c[0x0][0x210], RZ ;  /* 0x00008400410c7a24 */ /* 0x002fce00078e02ff */
[----:B------:R-:W1:Y:S01]  /*2af0*/  MUFU.RCP R14, R14 ;  /* 0x0000000e000e7308 */ /* 0x000e620000001000 */
[----:B--2---:R-:W-:Y:S01]  /*2b00*/  FMUL.FTZ R10, R10, R23 ;  /* 0x000000170a0a7220 */ /* 0x004fe20000410000 */
[----:B------:R-:W-:Y:S03]  /*2b10*/  BAR.SYNC.DEFER_BLOCKING 0x0 ;  /* 0x0000000000007b1d */ /* 0x000fe60000010000 */
[----:B------:R-:W-:-:S03]  /*2b20*/  FMUL.FTZ R10, R10, R55 ;  /* 0x000000370a0a7220 */ /* 0x000fc60000410000 */
[----:B------:R-:W2:Y:S01]  /*2b30*/  MUFU.RCP R24, R21 ;  /* 0x0000001500187308 */ /* 0x000ea20000001000 */
[----:B0-----:R-:W-:-:S04]  /*2b40*/  FMUL.FTZ R13, R13, R22 ;  /* 0x000000160d0d7220 */ /* 0x001fc80000410000 */
[----:B------:R-:W-:Y:S02]  /*2b50*/  FMUL.FTZ R13, R13, R50 ;  /* 0x000000320d0d7220 */ /* 0x000fe40000410000 */
[----:B-1----:R-:W-:-:S03]  /*2b60*/  FMUL.FTZ R18, R15, R14 ;  /* 0x0000000e0f127220 */ /* 0x002fc60000410000 */
[----:B------:R-:W-:Y:S01]  /*2b70*/  F2FP.BF16.PACK_AB R10, R13, R10 ;  /* 0x0000000a0d0a723e */ /* 0x000fe200000010ff */
[----:B------:R-:W-:Y:S02]  /*2b80*/  IMAD R13, R33, c[0x0][0x214], R12 ;  /* 0x00008500210d7a24 */ /* 0x000fe400078e020c */
[----:B------:R-:W-:Y:S02]  /*2b90*/  FMUL.FTZ R18, R18, R51 ;  /* 0x0000003312127220 */ /* 0x000fe40000410000 */
[----:B--2---:R-:W-:-:S04]  /*2ba0*/  FMUL.FTZ R19, R19, R24 ;  /* 0x0000001813137220 */ /* 0x004fc80000410000 */
[----:B------:R-:W-:-:S05]  /*2bb0*/  FMUL.FTZ R19, R19, R52 ;  /* 0x0000003413137220 */ /* 0x000fca0000410000 */
[----:B------:R-:W-:-:S05]  /*2bc0*/  F2FP.BF16.PACK_AB R11, R19, R18 ;  /* 0x00000012130b723e */ /* 0x000fca00000010ff */
[----:B------:R0:W-:Y:S01]  /*2bd0*/  STS.64 [R35.X8], R10 ;  /* 0x0000000a23007388 */ /* 0x0001e20000008a00 */
[----:B------:R-:W-:-:S06]  /*2be0*/  NOP ;  /* 0x0000000000007918 */ /* 0x000fcc0000000000 */
[----:B------:R-:W-:Y:S04]  /*2bf0*/  LDS.U16 R15, [R0] ;  /* 0x00000000000f7984 */ /* 0x000fe80000000400 */
[----:B------:R-:W-:Y:S01]  /*2c00*/  LDS.U16 R19, [R0+0x40] ;  /* 0x0000400000137984 */ /* 0x000fe20000000400 */
[----:B0-----:R-:W-:-:S03]  /*2c10*/  IMAD.WIDE.U32 R10, R33, c[0x0][0x210], RZ ;  /* 0x00008400210a7a25 */ /* 0x001fc600078e00ff */
[----:B------:R-:W-:Y:S02]  /*2c20*/  LDS.U16 R21, [R0+0x80] ;  /* 0x0000800000157984 */ /* 0x000fe40000000400 */
[----:B------:R-:W-:Y:S02]  /*2c30*/  IADD3 R25, R11, R13, RZ ;  /* 0x0000000d0b197210 */ /* 0x000fe40007ffe0ff */
        /* <DEDUP_REMOVED lines=15> */
.L_x_2448:
[----:B------:R-:W-:Y:S05]  /*2d30*/  BSYNC B0 ;  /* 0x0000000000007941 */ /* 0x000fea0003800000 */
.L_x_2447:
[----:B------:R-:W-:Y:S01]  /*2d40*/  MOV R6, R10 ;  /* 0x0000000a00067202 */ /* 0x000fe20000000f00 */
[----:B------:R-:W-:Y:S01]  /*2d50*/  IMAD R11, R31, c[0x0][0x218], RZ ;  /* 0x000086001f0b7a24 */ /* 0x000fe200078e02ff */
[----:B------:R-:W-:Y:S02]  /*2d60*/  MOV R7, R25 ;  /* 0x0000001900077202 */ /* 0x000fe40000000f00 */
[----:B------:R-:W-:Y:S01]  /*2d70*/  IADD3 R8, P4, R8, c[0x0][0x270], RZ ;  /* 0x00009c0008087a10 */ /* 0x000fe20007f9e0ff */
[----:B------:R-:W-:Y:S01]  /*2d80*/  IMAD R11, R28, c[0x0][0x21c], R11 ;  /* 0x000087001c0b7a24 */ /* 0x000fe200078e020b */
[----:B------:R-:W-:Y:S01]  /*2d90*/  ISETP.GE.AND P0, PT, R40, R14, PT ;  /* 0x0000000e2800720c */ /* 0x000fe20003f06270 */
[----:B------:R-:W-:Y:S01]  /*2da0*/  IMAD.WIDE.U32 R6, R28, c[0x0][0x218], R6 ;  /* 0x000086001c067a25 */ /* 0x000fe200078e0006 */
[----:B------:R-:W-:Y:S02]  /*2db0*/  IADD3.X R9, R9, c[0x0][0x274], RZ, P4, !PT ;  /* 0x00009d0009097a10 */ /* 0x000fe400027fe4ff */
[----:B------:R-:W-:-:S02]  /*2dc0*/  IADD3 R38, R38, 0x1, RZ ;  /* 0x0000000126267810 */ /* 0x000fc40007ffe0ff */
[----:B------:R-:W-:Y:S02]  /*2dd0*/  IADD3 R0, P3, R4, R6, RZ ;  /* 0x0000000604007210 */ /* 0x000fe40007f7e0ff */
[----:B------:R-:W-:Y:S02]  /*2de0*/  ISETP.GE.AND P1, PT, R39, R14, PT ;  /* 0x0000000e2700720c */ /* 0x000fe40003f26270 */
[----:B------:R-:W-:Y:S02]  /*2df0*/  IADD3.X R5, R5, R11, R7, P3, !PT ;  /* 0x0000000b05057210 */ /* 0x000fe40001ffe407 */
[C---:B------:R-:W-:Y:S02]  /*2e00*/  LEA R4, P3, R0.reuse, R8, 0x1 ;  /* 0x0000000800047211 */ /* 0x040fe400078608ff */
[----:B------:R-:W-:Y:S02]  /*2e10*/  ISETP.GE.AND P2, PT, R41, R14, PT ;  /* 0x0000000e2900720c */ /* 0x000fe40003f46270 */
[----:B------:R-:W-:-:S05]  /*2e20*/  LEA.HI.X R5, R0, R9, R5, 0x1, P3 ;  /* 0x0000000900057211 */ /* 0x000fca00018f0c05 */
        /* <DEDUP_REMOVED lines=10> */
.L_x_2449:
[----:B------:R-:W-:Y:S05]  /*2ed0*/  EXIT ;  /* 0x000000000000794d */ /* 0x000fea0003800000 */
.L_x_2451:
        /* <DEDUP_REMOVED lines=10> */
.L_x_5385:


//--------------------- .text._Z25selective_scan_fwd_kernelI32Selective_Scan_fwd_kernel_traitsILi32ELi4ELi1ELb0ELb0ELb1ELb0EN3c108BFloat16ENS1_7complexIfEEEEv13SSMParamsBase --------------------------
	.section	.text._Z25selective_scan_fwd_kernelI32Selective_Scan_fwd_kernel_traitsILi32ELi4ELi1ELb0ELb0ELb1ELb0EN3c108BFloat16ENS1_7complexIfEEEEv13SSMParamsBase,"ax",@progbits
	.sectioninfo	@"SHI_REGISTERS=90"
	.align	128
        .global         _Z25selective_scan_fwd_kernelI32Selective_Scan_fwd_kernel_traitsILi32ELi4ELi1ELb0ELb0ELb1ELb0EN3c108BFloat16ENS1_7complexIfEEEEv13SSMParamsBase
        .type           _Z25selective_scan_fwd_kernelI32Selective_Scan_fwd_kernel_traitsILi32ELi4ELi1ELb0ELb0ELb1ELb0EN3c108BFloat16ENS1_7complexIfEEEEv13SSMParamsBase,@function
        .size           _Z25selective_scan_fwd_kernelI32Selective_Scan_fwd_kernel_traitsILi32ELi4ELi1ELb0ELb0ELb1ELb0EN3c108BFloat16ENS1_7complexIfEEEEv13SSMParamsBase,(.L_x_5386 - _Z25selective_scan_fwd_kernelI32Selective_Scan_fwd_kernel_traitsILi32ELi4ELi1ELb0ELb0ELb1ELb0EN3c108BFloat16ENS1_7complexIfEEEEv13SSMParamsBase)
        .other          _Z25selective_scan_fwd_kernelI32Selective_Scan_fwd_kernel_traitsILi32ELi4ELi1ELb0ELb0ELb1ELb0EN3c108BFloat16ENS1_7complexIfEEEEv13SSMParamsBase,@"STO_CUDA_ENTRY STV_DEFAULT"
_Z25selective_scan_fwd_kernelI32Selective_Scan_fwd_kernel_traitsILi32ELi4ELi1ELb0ELb0ELb1ELb0EN3c108BFloat16ENS1_7complexIfEEEEv13SSMParamsBase:
.text._Z25selective_scan_fwd_kernelI32Selective_Scan_fwd_kernel_traitsILi32ELi4ELi1ELb0ELb0ELb1ELb0EN3c108BFloat16ENS1_7complexIfEEEEv13SSMParamsBase:
        /* <DEDUP_REMOVED lines=15> */
[C-C-:B------:R-:W-:Y:S02]  /*00f0*/  @P0 LEA.HI.X R3, R0.reuse, c[0x0][0x23c], R25.reuse, 0x2, P2 ;  /* 0x00008f0000030a11 */ /* 0x140fe400010f1419 */
[----:B------:R-:W-:Y:S02]  /*0100*/  @P1 LEA.HI.X R5, R0, c[0x0][0x254], R25, 0x2, P3 ;  /* 0x0000950000051a11 */ /* 0x000fe400018f1419 */
[----:B-1----:R-:W-:Y:S01]  /*0110*/  IADD3 R6, R8, 0xffffffe, RZ ;  /* 0x0ffffffe08067810 */ /* 0x002fe20007ffe0ff */
[----:B------:R0:W5:Y:S03]  /*0120*/  @P0 LDG.E R24, [R2.64] ;  /* 0x0000000402180981 */ /* 0x000166000c1e1900 */
[----:B------:R1:W2:Y:S01]  /*0130*/  F2I.FTZ.U32.TRUNC.NTZ R7, R6 ;  /* 0x0000000600077305 */ /* 0x0002a2000021f000 */
[----:B------:R3:W5:Y:S04]  /*0140*/  @P1 LDG.E R26, [R4.64] ;  /* 0x00000004041a1981 */ /* 0x000768000c1e1900 */
[----:B------:R-:W4:Y:S01]  /*0150*/  S2R R27, SR_CTAID.X ;  /* 0x00000000001b7919 */ /* 0x000f220000002500 */
[----:B0-----:R-:W-:Y:S01]  /*0160*/  IABS R2, R0 ;  /* 0x0000000000027213 */ /* 0x001fe20000000000 */
[----:B-1----:R-:W-:Y:S01]  /*0170*/  HFMA2.MMA R6, -RZ, RZ, 0, 0 ;  /* 0x00000000ff067435 */ /* 0x002fe200000001ff */
[----:B---3--:R-:W-:-:S04]  /*0180*/  MOV R4, c[0x0][0x174] ;  /* 0x00005d0000047a02 */ /* 0x008fc80000000f00 */
[----:B------:R-:W-:Y:S02]  /*0190*/  ISETP.GE.AND P0, PT, R4, 0x1, PT ;  /* 0x000000010400780c */ /* 0x000fe40003f06270 */
[----:B--2---:R-:W-:-:S05]  /*01a0*/  IADD3 R10, RZ, -R7, RZ ;  /* 0x80000007ff0a7210 */ /* 0x004fca0007ffe0ff */
[----:B------:R-:W-:-:S04]  /*01b0*/  IMAD R9, R10, R11, RZ ;  /* 0x0000000b0a097224 */ /* 0x000fc800078e02ff */
[----:B------:R-:W-:-:S06]  /*01c0*/  IMAD.HI.U32 R7, R7, R9, R6 ;  /* 0x0000000907077227 */ /* 0x000fcc00078e0006 */
[----:B------:R-:W-:-:S05]  /*01d0*/  IMAD.HI.U32 R10, R7, R2, RZ ;  /* 0x00000002070a7227 */ /* 0x000fca00078e00ff */
[----:B------:R-:W-:-:S05]  /*01e0*/  IADD3 R3, -R10, RZ, RZ ;  /* 0x000000ff0a037210 */ /* 0x000fca0007ffe1ff */
[----:B------:R-:W-:-:S05]  /*01f0*/  IMAD R6, R11, R3, R2 ;  /* 0x000000030b067224 */ /* 0x000fca00078e0202 */
[----:B------:R-:W-:Y:S01]  /*0200*/  ISETP.GT.U32.AND P2, PT, R11, R6, PT ;  /* 0x000000060b00720c */ /* 0x000fe20003f44070 */
[----:B------:R-:W-:-:S12]  /*0210*/  @!P0 EXIT ;  /* 0x000000000000894d */ /* 0x000fd80003800000 */
[----:B----4-:R-:W0:Y:S01]  /*0220*/  S2R R52, SR_TID.X ;  /* 0x0000000000347919 */ /* 0x010e220000002100 */
[-C--:B------:R-:W-:Y:S01]  /*0230*/  @!P2 IADD3 R6, R6, -R11.reuse, RZ ;  /* 0x8000000b0606a210 */ /* 0x080fe20007ffe0ff */
[C---:B------:R-:W-:Y:S01]  /*0240*/  IMAD R7, R25.reuse, c[0x0][0x1d8], RZ ;  /* 0x0000760019077a24 */ /* 0x040fe200078e02ff */
[----:B------:R-:W-:Y:S01]  /*0250*/  ISETP.NE.AND P1, PT, RZ, c[0x0][0x178], PT ;  /* 0x00005e00ff007a0c */ /* 0x000fe20003f25270 */
[----:B------:R-:W-:Y:S01]  /*0260*/  IMAD R9, R25, c[0x0][0x1e8], RZ ;  /* 0x00007a0019097a24 */ /* 0x000fe200078e02ff */
[----:B------:R-:W-:Y:S01]  /*0270*/  ISETP.GE.U32.AND P0, PT, R6, R11, PT ;  /* 0x0000000b0600720c */ /* 0x000fe20003f06070 */
[C---:B------:R-:W-:Y:S01]  /*0280*/  IMAD.WIDE.U32 R2, R0.reuse, c[0x0][0x1d8], RZ ;  /* 0x0000760000027a25 */ /* 0x040fe200078e00ff */
[----:B------:R-:W-:Y:S01]  /*0290*/  LOP3.LUT R6, R0, c[0x0][0x178], RZ, 0x3c, !PT ;  /* 0x00005e0000067a12 */ /* 0x000fe200078e3cff */
[----:B------:R-:W1:Y:S01]  /*02a0*/  S2R R31, SR_LANEID ;  /* 0x00000000001f7919 */ /* 0x000e620000000000 */
[----:B------:R-:W-:Y:S01]  /*02b0*/  @!P2 IADD3 R10, R10, 0x1, RZ ;  /* 0x000000010a0aa810 */ /* 0x000fe20007ffe0ff */
[----:B------:R-:W-:Y:S01]  /*02c0*/  IMAD R7, R0, c[0x0][0x1dc], R7 ;  /* 0x0000770000077a24 */ /* 0x000fe200078e0207 */
[----:B------:R-:W-:Y:S01]  /*02d0*/  ISETP.GE.AND P3, PT, R6, RZ, PT ;  /* 0x000000ff0600720c */ /* 0x000fe20003f66270 */
[----:B------:R-:W-:Y:S01]  /*02e0*/  IMAD.WIDE.U32 R4, R0, c[0x0][0x1e8], RZ ;  /* 0x00007a0000047a25 */ /* 0x000fe200078e00ff */
[----:B------:R-:W-:-:S02]  /*02f0*/  MOV R6, R2 ;  /* 0x0000000200067202 */ /* 0x000fc40000000f00 */
[----:B------:R-:W-:Y:S01]  /*0300*/  IADD3 R7, R3, R7, RZ ;  /* 0x0000000703077210 */ /* 0x000fe20007ffe0ff */
[----:B------:R-:W-:Y:S01]  /*0310*/  IMAD R9, R0, c[0x0][0x1ec], R9 ;  /* 0x00007b0000097a24 */ /* 0x000fe200078e0209 */
[----:B------:R-:W-:Y:S01]  /*0320*/  SHF.R.S32.HI R72, RZ, 0x1f, R27 ;  /* 0x0000001fff487819 */ /* 0x000fe2000001141b */
[----:B------:R-:W-:Y:S01]  /*0330*/  IMAD.WIDE.U32 R2, R27, c[0x0][0x1b0], RZ ;  /* 0x00006c001b027a25 */ /* 0x000fe200078e00ff */
[----:B------:R-:W-:Y:S02]  /*0340*/  @P0 IADD3 R10, R10, 0x1, RZ ;  /* 0x000000010a0a0810 */ /* 0x000fe40007ffe0ff */
[----:B------:R-:W-:Y:S01]  /*0350*/  IADD3 R9, R5, R9, RZ ;  /* 0x0000000905097210 */ /* 0x000fe20007ffe0ff */
[----:B------:R-:W-:Y:S01]  /*0360*/  IMAD R12, R72, c[0x0][0x1b0], RZ ;  /* 0x00006c00480c7a24 */ /* 0x000fe200078e02ff */
[----:B------:R-:W-:Y:S01]  /*0370*/  MOV R8, R4 ;  /* 0x0000000400087202 */ /* 0x000fe20000000f00 */
[----:B------:R-:W-:Y:S01]  /*0380*/  IMAD.WIDE.U32 R4, R27, c[0x0][0x1d0], R6 ;  /* 0x000074001b047a25 */ /* 0x000fe200078e0006 */
[----:B0-----:R-:W-:-:S02]  /*0390*/  LOP3.LUT R28, R52, 0x1f, RZ, 0xc0, !PT ;  /* 0x0000001f341c7812 */ /* 0x001fc400078ec0ff */
[----:B------:R-:W-:Y:S01]  /*03a0*/  SHF.L.U32 R11, R52, 0x2, RZ ;  /* 0x00000002340b7819 */ /* 0x000fe200000006ff */
[----:B------:R-:W-:Y:S01]  /*03b0*/  IMAD R14, R72, c[0x0][0x1d0], RZ ;  /* 0x00007400480e7a24 */ /* 0x000fe200078e02ff */
[----:B------:R-:W-:Y:S01]  /*03c0*/  @!P3 IADD3 R10, -R10, RZ, RZ ;  /* 0x000000ff0a0ab210 */ /* 0x000fe20007ffe1ff */
[C---:B------:R-:W-:Y:S01]  /*03d0*/  IMAD R13, R27.reuse, c[0x0][0x1b4], R12 ;  /* 0x00006d001b0d7a24 */ /* 0x040fe200078e020c */
[----:B------:R-:W-:Y:S01]  /*03e0*/  LOP3.LUT R29, R28, 0xffffff80, R11, 0xf8, !PT ;  /* 0xffffff801c1d7812 */ /* 0x000fe200078ef80b */
[C---:B------:R-:W-:Y:S01]  /*03f0*/  IMAD R15, R27.reuse, c[0x0][0x1d4], R14 ;  /* 0x000075001b0f7a24 */ /* 0x040fe200078e020e */
[----:B------:R-:W-:Y:S01]  /*0400*/  @!P1 LOP3.LUT R10, RZ, c[0x0][0x178], RZ, 0x33, !PT ;  /* 0x00005e00ff0a9a12 */ /* 0x000fe200078e33ff */
[----:B------:R-:W-:Y:S01]  /*0410*/  IMAD.WIDE.U32 R6, R27, c[0x0][0x1e0], R8 ;  /* 0x000078001b067a25 */ /* 0x000fe200078e0008 */
[----:B------:R-:W-:Y:S02]  /*0420*/  IADD3 R17, P0, R29, R4, RZ ;  /* 0x000000041d117210 */ /* 0x000fe40007f1e0ff */
[----:B------:R-:W-:Y:S01]  /*0430*/  SHF.R.S32.HI R30, RZ, 0x1f, R29 ;  /* 0x0000001fff1e7819 */ /* 0x000fe2000001141d */
[----:B------:R-:W-:Y:S01]  /*0440*/  IMAD R12, R72, c[0x0][0x1e0], RZ ;  /* 0x00007800480c7a24 */ /* 0x000fe200078e02ff */
[----:B------:R-:W-:-:S02]  /*0450*/  SHF.R.S32.HI R4, RZ, 0x1f, R10 ;  /* 0x0000001fff047819 */ /* 0x000fc4000001140a */
[----:B------:R-:W-:Y:S01]  /*0460*/  IADD3.X R8, R30, R5, R15, P0, !PT ;  /* 0x000000051e087210 */ /* 0x000fe200007fe40f */
[----:B------:R-:W-:Y:S01]  /*0470*/  IMAD R9, R27, c[0x0][0x1e4], R12 ;  /* 0x000079001b097a24 */ /* 0x000fe200078e020c */
[----:B------:R-:W-:Y:S01]  /*0480*/  IADD3 R3, R3, R13, RZ ;  /* 0x0000000d03037210 */ /* 0x000fe20007ffe0ff */
[----:B------:R-:W-:Y:S01]  /*0490*/  IMAD R5, R4, c[0x0][0x1c8], RZ ;  /* 0x0000720004057a24 */ /* 0x000fe200078e02ff */
[----:B------:R-:W-:Y:S01]  /*04a0*/  IADD3 R23, P1, R29, R6, RZ ;  /* 0x000000061d177210 */ /* 0x000fe20007f3e0ff */
[----:B------:R-:W-:Y:S01]  /*04b0*/  IMAD R4, R27, c[0x0][0x164], R0 ;  /* 0x000059001b047a24 */ /* 0x000fe200078e0200 */
[----:B------:R-:W-:Y:S01]  /*04c0*/  LEA R16, P0, R17, c[0x0][0x240], 0x1 ;  /* 0x0000900011107a11 */ /* 0x000fe200078008ff */
[----:B------:R-:W-:Y:S01]  /*04d0*/  IMAD.WIDE.U32 R2, R10, c[0x0][0x1c8], R2 ;  /* 0x000072000a027a25 */ /* 0x000fe200078e0002 */
[----:B------:R-:W-:Y:S02]  /*04e0*/  LOP3.LUT R18, R11, 0xffffff80, RZ, 0xc0, !PT ;  /* 0xffffff800b127812 */ /* 0x000fe400078ec0ff */
[----:B------:R-:W-:Y:S01]  /*04f0*/  IADD3.X R6, R30, R7, R9, P1, !PT ;  /* 0x000000071e067210 */ /* 0x000fe20000ffe409 */
[----:B------:R-:W-:Y:S01]  /*0500*/  IMAD R5, R10, c[0x0][0x1cc], R5 ;  /* 0x000073000a057a24 */ /* 0x000fe200078e0205 */
[----:B------:R-:W-:Y:S01]  /*0510*/  LEA.HI.X R17, R17, c[0x0][0x244], R8, 0x1, P0 ;  /* 0x0000910011117a11 */ /* 0x000fe200000f0c08 */
[----:B------:R-:W-:Y:S01]  /*0520*/  IMAD R4, R4, c[0x0][0x174], RZ ;  /* 0x00005d0004047a24 */ /* 0x000fe200078e02ff */
[----:B------:R-:W-:-:S02]  /*0530*/  LEA R10, P1, R23, c[0x0][0x248], 0x1 ;  /* 0x00009200170a7a11 */ /* 0x000fc400078208ff */
[----:B------:R-:W-:Y:S01]  /*0540*/  LEA R42, P0, R2, c[0x0][0x230], 0x1 ;  /* 0x00008c00022a7a11 */ /* 0x000fe200078008ff */
[----:B------:R-:W-:Y:S01]  /*0550*/  IMAD R33, R4, c[0x0][0x16c], RZ ;  /* 0x00005b0004217a24 */ /* 0x000fe200078e02ff */
[----:B------:R-:W-:Y:S02]  /*0560*/  IADD3 R43, R3, R5, RZ ;  /* 0x00000005032b7210 */ /* 0x000fe40007ffe0ff */
[----:B------:R-:W-:Y:S02]  /*0570*/  IADD3 R18, R18, R29, RZ ;  /* 0x0000001d12127210 */ /* 0x000fe40007ffe0ff */
[----:B------:R-:W-:Y:S02]  /*0580*/  LEA.HI.X R23, R23, c[0x0][0x24c], R6, 0x1, P1 ;  /* 0x0000930017177a11 */ /* 0x000fe400008f0c06 */
[----:B------:R-:W-:Y:S02]  /*0590*/  LEA.HI.X R43, R2, c[0x0][0x234], R43, 0x1, P0 ;  /* 0x00008d00022b7a11 */ /* 0x000fe400000f0c2b */
[----:B------:R-:W-:-:S02]  /*05a0*/  MOV R32, RZ ;  /* 0x000000ff00207202 */ /* 0x000fc40000000f00 */
[----:B------:R-:W-:Y:S02]  /*05b0*/  IADD3 R34, R11, 0x1, RZ ;  /* 0x000000010b227810 */ /* 0x000fe40007ffe0ff */
[----:B------:R-:W-:Y:S02]  /*05c0*/  SHF.R.S32.HI R19, RZ, 0x1f, R18 ;  /* 0x0000001fff137819 */ /* 0x000fe40000011412 */
[C---:B------:R-:W-:Y:S02]  /*05d0*/  IADD3 R35, R18.reuse, 0x20, RZ ;  /* 0x0000002012237810 */ /* 0x040fe40007ffe0ff */
[C---:B------:R-:W-:Y:S02]  /*05e0*/  IADD3 R36, R18.reuse, 0x40, RZ ;  /* 0x0000004012247810 */ /* 0x040fe40007ffe0ff */
[C---:B------:R-:W-:Y:S02]  /*05f0*/  IADD3 R37, R18.reuse, 0x60, RZ ;  /* 0x0000006012257810 */ /* 0x040fe40007ffe0ff */
[----:B------:R-:W-:-:S02]  /*0600*/  IADD3 R38, R18, 0x80, RZ ;  /* 0x0000008012267810 */ /* 0x000fc40007ffe0ff */
[C---:B------:R-:W-:Y:S02]  /*0610*/  IADD3 R39, R18.reuse, 0xa0, RZ ;  /* 0x000000a012277810 */ /* 0x040fe40007ffe0ff */
[C---:B------:R-:W-:Y:S02]  /*0620*/  IADD3 R40, R18.reuse, 0xc0, RZ ;  /* 0x000000c012287810 */ /* 0x040fe40007ffe0ff */
[----:B-1----:R-:W-:Y:S02]  /*0630*/  IADD3 R41, R18, 0xe0, RZ ;  /* 0x000000e012297810 */ /* 0x002fe40007ffe0ff */
.L_x_2467:
[----:B------:R-:W-:Y:S01]  /*0640*/  BAR.SYNC.DEFER_BLOCKING 0x0 ;  /* 0x0000000000007b1d */ /* 0x000fe20000010000 */
[----:B------:R-:W-:Y:S02]  /*0650*/  MOV R3, 0xffffff80 ;  /* 0xffffff8000037802 */ /* 0x000fe40000000f00 */
[C---:B0-----:R-:W-:Y:S02]  /*0660*/  LOP3.LUT R5, R29.reuse, 0x20, RZ, 0xfc, !PT ;  /* 0x000000201d057812 */ /* 0x041fe400078efcff */
[C---:B------:R-:W-:Y:S01]  /*0670*/  LOP3.LUT R9, R29.reuse, 0x40, RZ, 0xfc, !PT ;  /* 0x000000401d097812 */ /* 0x040fe200078efcff */
[----:B------:R-:W-:Y:S01]  /*0680*/  IMAD R44, R32, R3, c[0x0][0x168] ;  /* 0x00005a00202c7624 */ /* 0x000fe200078e0203 */
[----:B------:R-:W-:-:S02]  /*0690*/  LOP3.LUT R11, R29, 0x60, RZ, 0xfc, !PT ;  /* 0x000000601d0b7812 */ /* 0x000fc400078efcff */
        /* <DEDUP_REMOVED lines=8> */
[----:B------:R-:W2:Y:S04]  /*0720*/  @!P0 LDG.E.U16 R2, [R16.64] ;  /* 0x0000000410028981 */ /* 0x000ea8000c1e1500 */
[----:B------:R-:W3:Y:S04]  /*0730*/  @!P1 LDG.E.U16 R3, [R16.64+0x40] ;  /* 0x0000400410039981 */ /* 0x000ee8000c1e1500 */
[----:B------:R-:W4:Y:S04]  /*0740*/  @!P2 LDG.E.U16 R6, [R16.64+0x80] ;  /* 0x000080041006a981 */ /* 0x000f28000c1e1500 */
[----:B------:R-:W4:Y:S01]  /*0750*/  @!P3 LDG.E.U16 R7, [R16.64+0xc0] ;  /* 0x0000c0041007b981 */ /* 0x000f22000c1e1500 */
[----:B------:R-:W-:-:S02]  /*0760*/  SHF.L.U32 R8, R31, 0x1, RZ ;  /* 0x000000011f087819 */ /* 0x000fc400000006ff */
[----:B------:R-:W-:Y:S02]  /*0770*/  SHF.L.U32 R58, R31, 0x3, RZ ;  /* 0x000000031f3a7819 */ /* 0x000fe400000006ff */
        /* <DEDUP_REMOVED lines=8> */
[----:B--2---:R0:W-:Y:S04]  /*0800*/  STS.U16 [R8], R2 ;  /* 0x0000000208007388 */ /* 0x0041e80000000400 */
[----:B---3--:R1:W-:Y:S04]  /*0810*/  STS.U16 [R8+0x40], R3 ;  /* 0x0000400308007388 */ /* 0x0083e80000000400 */
[----:B----4-:R-:W-:Y:S01]  /*0820*/  STS.U16 [R8+0x80], R6 ;  /* 0x0000800608007388 */ /* 0x010fe20000000400 */
[----:B0-----:R-:W-:-:S03]  /*0830*/  MOV R2, R10 ;  /* 0x0000000a00027202 */ /* 0x001fc60000000f00 */
[----:B------:R-:W-:Y:S01]  /*0840*/  STS.U16 [R8+0xc0], R7 ;  /* 0x0000c00708007388 */ /* 0x000fe20000000400 */
[----:B------:R-:W-:-:S06]  /*0850*/  NOP ;  /* 0x0000000000007918 */ /* 0x000fcc0000000000 */
[----:B------:R-:W-:Y:S01]  /*0860*/  LDS.64 R4, [R58] ;  /* 0x000000003a047984 */ /* 0x000fe20000000a00 */
[----:B-1----:R-:W-:-:S03]  /*0870*/  MOV R3, R23 ;  /* 0x0000001700037202 */ /* 0x002fc60000000f00 */
[----:B------:R-:W-:Y:S06]  /*0880*/  BAR.SYNC.DEFER_BLOCKING 0x0 ;  /* 0x0000000000007b1d */ /* 0x000fec0000010000 */
[----:B------:R-:W2:Y:S04]  /*0890*/  @!P1 LDG.E.U16 R11, [R2.64+0x40] ;  /* 0x00004004020b9981 */ /* 0x000ea8000c1e1500 */
[----:B------:R-:W3:Y:S04]  /*08a0*/  @!P2 LDG.E.U16 R13, [R2.64+0x80] ;  /* 0x00008004020da981 */ /* 0x000ee8000c1e1500 */
[----:B------:R-:W4:Y:S04]  /*08b0*/  @!P3 LDG.E.U16 R15, [R2.64+0xc0] ;  /* 0x0000c004020fb981 */ /* 0x000f28000c1e1500 */
[----:B------:R-:W4:Y:S01]  /*08c0*/  @!P0 LDG.E.U16 R9, [R2.64] ;  /* 0x0000000402098981 */ /* 0x000f22000c1e1500 */
[----:B------:R-:W-:Y:S01]  /*08d0*/  ULDC.U8 UR6, c[0x0][0x17e] ;  /* 0x00005f8000067ab9 */ /* 0x000fe20000000000 */
[----:B------:R-:W-:Y:S02]  /*08e0*/  BSSY B0, `(.L_x_2452) ;  /* 0x0000037000007945 */ /* 0x000fe40003800000 */
[----:B--2---:R-:W-:Y:S04]  /*08f0*/  STS.U16 [R8+0x40], R11 ;  /* 0x0000400b08007388 */ /* 0x004fe80000000400 */
[----:B---3--:R-:W-:Y:S04]  /*0900*/  STS.U16 [R8+0x80], R13 ;  /* 0x0000800d08007388 */ /* 0x008fe80000000400 */
[----:B----4-:R-:W-:Y:S04]  /*0910*/  STS.U16 [R8+0xc0], R15 ;  /* 0x0000c00f08007388 */ /* 0x010fe80000000400 */
[----:B------:R-:W-:Y:S01]  /*0920*/  STS.U16 [R8], R9 ;  /* 0x0000000908007388 */ /* 0x000fe20000000400 */
[----:B------:R-:W-:-:S06]  /*0930*/  NOP ;  /* 0x0000000000007918 */ /* 0x000fcc0000000000 */
[----:B------:R-:W0:Y:S02]  /*0940*/  LDS.64 R20, [R58] ;  /* 0x000000003a147984 */ /* 0x000e240000000a00 */
[--C-:B0-----:R-:W-:Y:S02]  /*0950*/  PRMT R45, RZ, 0x5410, R20.reuse ;  /* 0x00005410ff2d7816 */ /* 0x101fe40000000014 */
[----:B------:R-:W-:Y:S02]  /*0960*/  PRMT R7, RZ, 0x7610, R20 ;  /* 0x00007610ff077816 */ /* 0x000fe40000000014 */
[--C-:B------:R-:W-:Y:S01]  /*0970*/  PRMT R47, RZ, 0x5410, R21.reuse ;  /* 0x00005410ff2f7816 */ /* 0x100fe20000000015 */
[--C-:B-----5:R-:W-:Y:S01]  /*0980*/  FADD.FTZ R45, R45, R26.reuse ;  /* 0x0000001a2d2d7221 */ /* 0x120fe20000010000 */
        /* <DEDUP_REMOVED lines=44> */
.L_x_2453:
[----:B------:R-:W-:Y:S05]  /*0c50*/  BSYNC B0 ;  /* 0x0000000000007941 */ /* 0x000fea0003800000 */
.L_x_2452:
        /* <DEDUP_REMOVED lines=33> */
.L_x_2455:
[----:B------:R-:W-:Y:S05]  /*0e70*/  BSYNC B0 ;  /* 0x0000000000007941 */ /* 0x000fea0003800000 */
.L_x_2454:
        /* <DEDUP_REMOVED lines=33> */
.L_x_2457:
[----:B------:R-:W-:Y:S05]  /*1090*/  BSYNC B0 ;  /* 0x0000000000007941 */ /* 0x000fea0003800000 */
.L_x_2456:
        /* <DEDUP_REMOVED lines=33> */
.L_x_2459:
[----:B------:R-:W-:Y:S05]  /*12b0*/  BSYNC B0 ;  /* 0x0000000000007941 */ /* 0x000fea0003800000 */
.L_x_2458:
[----:B------:R-:W-:Y:S01]  /*12c0*/  MOV R6, c[0x0][0x16c] ;  /* 0x00005b0000067a02 */ /* 0x000fe20000000f00 */
[----:B------:R-:W-:Y:S01]  /*12d0*/  BAR.SYNC.DEFER_BLOCKING 0x0 ;  /* 0x0000000000007b1d */ /* 0x000fe20000010000 */
[--C-:B------:R-:W-:Y:S02]  /*12e0*/  PRMT R49, RZ, 0x5410, R4.reuse ;  /* 0x00005410ff317816 */ /* 0x100fe40000000004 */
[----:B------:R-:W-:Y:S02]  /*12f0*/  ISETP.GE.AND P0, PT, R6, 0x1, PT ;  /* 0x000000010600780c */ /* 0x000fe40003f06270 */
[----:B------:R-:W-:Y:S01]  /*1300*/  PRMT R51, RZ, 0x7610, R4 ;  /* 0x00007610ff337816 */ /* 0x000fe20000000004 */
[-C--:B------:R-:W-:Y:S01]  /*1310*/  FMUL.FTZ R54, R49, R24.reuse ;  /* 0x0000001831367220 */ /* 0x080fe20000410000 */
[--C-:B------:R-:W-:Y:S02]  /*1320*/  PRMT R50, RZ, 0x5410, R5.reuse ;  /* 0x00005410ff327816 */ /* 0x100fe40000000005 */
[----:B------:R-:W-:Y:S01]  /*1330*/  PRMT R53, RZ, 0x7610, R5 ;  /* 0x00007610ff357816 */ /* 0x000fe20000000005 */
[----:B------:R-:W-:-:S02]  /*1340*/  FMUL.FTZ R55, R51, R24 ;  /* 0x0000001833377220 */ /* 0x000fc40000410000 */
[-C--:B------:R-:W-:Y:S02]  /*1350*/  FMUL.FTZ R56, R50, R24.reuse ;  /* 0x0000001832387220 */ /* 0x080fe40000410000 */
[----:B------:R-:W-:Y:S02]  /*1360*/  FMUL.FTZ R57, R53, R24 ;  /* 0x0000001835397220 */ /* 0x000fe40000410000 */
[----:B------:R-:W-:Y:S05]  /*1370*/  @!P0 BRA `(.L_x_2460) ;  /* 0x000017f000008947 */ /* 0x000fea0003800000 */
[----:B------:R-:W-:Y:S01]  /*1380*/  ISETP.NE.AND P0, PT, R28, RZ, PT ;  /* 0x000000ff1c00720c */ /* 0x000fe20003f05270 */
[----:B------:R-:W-:-:S03]  /*1390*/  HFMA2.MMA R59, -RZ, RZ, 0, 0 ;  /* 0x00000000ff3b7435 */ /* 0x000fc600000001ff */
[----:B------:R-:W-:-:S06]  /*13a0*/  ISETP.EQ.OR P0, PT, R32, RZ, P0 ;  /* 0x000000ff2000720c */ /* 0x000fcc0000702670 */
.L_x_2463:
        /* <DEDUP_REMOVED lines=9> */
[C---:B------:R-:W-:Y:S02]  /*1440*/  LEA R10, P1, R4.reuse, c[0x0][0x220], 0x3 ;  /* 0x00008800040a7a11 */ /* 0x040fe400078218ff */
[----:B------:R-:W-:Y:S02]  /*1450*/  MOV R7, 0xffffff80 ;  /* 0xffffff8000077802 */ /* 0x000fe40000000f00 */
[----:B------:R-:W-:-:S03]  /*1460*/  LEA.HI.X R11, R4, c[0x0][0x224], R5, 0x3, P1 ;  /* 0x00008900040b7a11 */ /* 0x000fc600008f1c05 */
[----:B------:R-:W-:Y:S02]  /*1470*/  IMAD R44, R32, R7, c[0x0][0x168] ;  /* 0x00005a00202c7624 */ /* 0x000fe400078e0207 */
[----:B------:R0:W2:Y:S01]  /*1480*/  LDG.E.64 R4, [R10.64] ;  /* 0x000000040a047981 */ /* 0x0000a2000c1e1b00 */
[----:B------:R-:W-:Y:S01]  /*1490*/  IMAD R8, R15, c[0x0][0x1c0], RZ ;  /* 0x000070000f087a24 */ /* 0x000fe200078e02ff */
[----:B------:R-:W-:Y:S01]  /*14a0*/  PRMT R61, RZ, 0x7610, R61 ;  /* 0x00007610ff3d7816 */ /* 0x000fe2000000003d */
[C---:B------:R-:W-:Y:S01]  /*14b0*/  IMAD.WIDE.U32 R6, R59.reuse, c[0x0][0x1c0], R18 ;  /* 0x000070003b067a25 */ /* 0x040fe200078e0012 */
[----:B------:R-:W-:Y:S02]  /*14c0*/  SHF.L.U32 R12, R44, 0x1, RZ ;  /* 0x000000012c0c7819 */ /* 0x000fe400000006ff */
[----:B------:R-:W-:Y:S01]  /*14d0*/  PRMT R58, RZ, 0x7610, R58 ;  /* 0x00007610ff3a7816 */ /* 0x000fe2000000003a */
[----:B------:R-:W-:Y:S01]  /*14e0*/  IMAD R9, R59, c[0x0][0x1c4], R8 ;  /* 0x000071003b097a24 */ /* 0x000fe200078e0208 */
[----:B------:R-:W-:-:S02]  /*14f0*/  ISETP.GE.AND P1, PT, R18, R12, PT ;  /* 0x0000000c1200720c */ /* 0x000fc40003f26270 */
[----:B------:R-:W-:Y:S02]  /*1500*/  ISETP.GE.AND P2, PT, R35, R12, PT ;  /* 0x0000000c2300720c */ /* 0x000fe40003f46270 */
[----:B------:R-:W-:Y:S02]  /*1510*/  LEA R8, P5, R6, R42, 0x1 ;  /* 0x0000002a06087211 */ /* 0x000fe400078a08ff */
[----:B------:R-:W-:Y:S02]  /*1520*/  IADD3 R7, R7, R9, RZ ;  /* 0x0000000907077210 */ /* 0x000fe40007ffe0ff */
[-C--:B------:R-:W-:Y:S02]  /*1530*/  ISETP.GE.AND P3, PT, R36, R12.reuse, PT ;  /* 0x0000000c2400720c */ /* 0x080fe40003f66270 */
[----:B------:R-:W-:Y:S02]  /*1540*/  ISETP.GE.AND P4, PT, R37, R12, PT ;  /* 0x0000000c2500720c */ /* 0x000fe40003f86270 */
[----:B------:R-:W-:-:S02]  /*1550*/  LEA.HI.X R9, R6, R43, R7, 0x1, P5 ;  /* 0x0000002b06097211 */ /* 0x000fc400028f0c07 */
[----:B------:R-:W-:Y:S02]  /*1560*/  PRMT R22, RZ, 0x7610, R22 ;  /* 0x00007610ff167816 */ /* 0x000fe40000000016 */
[----:B------:R-:W-:Y:S01]  /*1570*/  PRMT R23, RZ, 0x7610, R23 ;  /* 0x00007610ff177816 */ /* 0x000fe20000000017 */
[----:B------:R1:W3:Y:S04]  /*1580*/  @!P1 LDG.E.U16 R61, [R8.64] ;  /* 0x00000004083d9981 */ /* 0x0002e8000c1e1500 */
[----:B------:R1:W4:Y:S01]  /*1590*/  @!P2 LDG.E.U16 R58, [R8.64+0x40] ;  /* 0x00004004083aa981 */ /* 0x000322000c1e1500 */
[-C--:B------:R-:W-:Y:S02]  /*15a0*/  ISETP.GE.AND P1, PT, R38, R12.reuse, PT ;  /* 0x0000000c2600720c */ /* 0x080fe40003f26270 */
[-C--:B------:R-:W-:Y:S01]  /*15b0*/  ISETP.GE.AND P2, PT, R39, R12.reuse, PT ;  /* 0x0000000c2700720c */ /* 0x080fe20003f46270 */
[----:B------:R1:W5:Y:S01]  /*15c0*/  @!P3 LDG.E.U16 R22, [R8.64+0x80] ;  /* 0x000080040816b981 */ /* 0x000362000c1e1500 */
[----:B------:R-:W-:-:S03]  /*15d0*/  ISETP.GE.AND P3, PT, R40, R12, PT ;  /* 0x0000000c2800720c */ /* 0x000fc60003f66270 */
[----:B------:R1:W3:Y:S01]  /*15e0*/  @!P4 LDG.E.U16 R23, [R8.64+0xc0] ;  /* 0x0000c0040817c981 */ /* 0x0002e2000c1e1500 */
[----:B------:R-:W-:Y:S02]  /*15f0*/  ISETP.GE.AND P4, PT, R41, R12, PT ;  /* 0x0000000c2900720c */ /* 0x000fe40003f86270 */
[----:B------:R-:W-:Y:S02]  /*1600*/  PRMT R12, RZ, 0x7610, R12 ;  /* 0x00007610ff0c7816 */ /* 0x000fe4000000000c */
[----:B------:R-:W-:Y:S02]  /*1610*/  PRMT R14, RZ, 0x7610, R14 ;  /* 0x00007610ff0e7816 */ /* 0x000fe4000000000e */
[----:B------:R-:W-:Y:S02]  /*1620*/  PRMT R13, RZ, 0x7610, R13 ;  /* 0x00007610ff0d7816 */ /* 0x000fe4000000000d */
[----:B0-----:R-:W-:Y:S01]  /*1630*/  PRMT R11, RZ, 0x7610, R11 ;  /* 0x00007610ff0b7816 */ /* 0x001fe2000000000b */
[----:B------:R1:W5:Y:S04]  /*1640*/  @!P1 LDG.E.U16 R12, [R8.64+0x100] ;  /* 0x00010004080c9981 */ /* 0x000368000c1e1500 */
[----:B------:R1:W5:Y:S04]  /*1650*/  @!P2 LDG.E.U16 R14, [R8.64+0x140] ;  /* 0x00014004080ea981 */ /* 0x000368000c1e1500 */
[----:B------:R1:W5:Y:S04]  /*1660*/  @!P3 LDG.E.U16 R13, [R8.64+0x180] ;  /* 0x00018004080db981 */ /* 0x000368000c1e1500 */
[----:B------:R1:W5:Y:S01]  /*1670*/  @!P4 LDG.E.U16 R11, [R8.64+0x1c0] ;  /* 0x0001c004080bc981 */ /* 0x000362000c1e1500 */
[----:B------:R-:W-:Y:S01]  /*1680*/  IMAD R21, R25, c[0x0][0x198], RZ ;  /* 0x0000660019157a24 */ /* 0x000fe200078e02ff */
[C---:B------:R-:W-:Y:S01]  /*1690*/  IADD3 R62, R31.reuse, 0x20, RZ ;  /* 0x000000201f3e7810 */ /* 0x040fe20007ffe0ff */
[----:B------:R-:W-:Y:S01]  /*16a0*/  IMAD.WIDE.U32 R6, R0, c[0x0][0x198], RZ ;  /* 0x0000660000067a25 */ /* 0x000fe200078e00ff */
[----:B------:R-:W0:Y:S01]  /*16b0*/  S2R R52, SR_TID.X ;  /* 0x0000000000347919 */ /* 0x000e220000002100 */
[----:B------:R-:W-:-:S02]  /*16c0*/  IADD3 R64, R31, 0x40, RZ ;  /* 0x000000401f407810 */ /* 0x000fc40007ffe0ff */
[----:B------:R-:W-:Y:S01]  /*16d0*/  IMAD R21, R0, c[0x0][0x19c], R21 ;  /* 0x0000670000157a24 */ /* 0x000fe200078e0215 */
[----:B------:R-:W-:Y:S01]  /*16e0*/  LEA.HI.SX32 R62, R62, R31, 0x1b ;  /* 0x0000001f3e3e7211 */ /* 0x000fe200078fdaff */
[----:B-1----:R-:W-:Y:S01]  /*16f0*/  IMAD R8, R15, c[0x0][0x1a0], RZ ;  /* 0x000068000f087a24 */ /* 0x002fe200078e02ff */
[----:B------:R-:W-:Y:S02]  /*1700*/  IADD3 R66, R31, 0x60, RZ ;  /* 0x000000601f427810 */ /* 0x000fe40007ffe0ff */
[----:B------:R-:W-:Y:S01]  /*1710*/  IADD3 R7, R7, R21, RZ ;  /* 0x0000001507077210 */ /* 0x000fe20007ffe0ff */
[----:B------:R-:W-:Y:S01]  /*1720*/  IMAD R63, R59, c[0x0][0x1a4], R8 ;  /* 0x000069003b3f7a24 */ /* 0x000fe200078e0208 */
[----:B------:R-:W-:Y:S02]  /*1730*/  SHF.L.U32 R65, R62, 0x1, RZ ;  /* 0x000000013e417819 */ /* 0x000fe400000006ff */
[----:B------:R-:W-:Y:S01]  /*1740*/  IADD3 R62, R31, 0x80, RZ ;  /* 0x000000801f3e7810 */ /* 0x000fe20007ffe0ff */
[----:B------:R-:W-:Y:S01]  /*1750*/  IMAD.WIDE.U32 R6, R59, c[0x0][0x1a0], R6 ;  /* 0x000068003b067a25 */ /* 0x000fe200078e0006 */
[----:B------:R-:W-:-:S02]  /*1760*/  LEA.HI.SX32 R64, R64, R31, 0x1b ;  /* 0x0000001f40407211 */ /* 0x000fc400078fdaff */
[----:B------:R-:W-:Y:S02]  /*1770*/  LEA.HI.SX32 R62, R62, R31, 0x1b ;  /* 0x0000001f3e3e7211 */ /* 0x000fe400078fdaff */
[----:B------:R-:W-:Y:S02]  /*1780*/  IADD3 R63, R7, R63, RZ ;  /* 0x0000003f073f7210 */ /* 0x000fe40007ffe0ff */
[----:B------:R-:W-:Y:S02]  /*1790*/  LEA.HI.SX32 R66, R66, R31, 0x1b ;  /* 0x0000001f42427211 */ /* 0x000fe400078fdaff */
[----:B------:R-:W-:Y:S02]  /*17a0*/  SHF.L.U32 R67, R64, 0x1, RZ ;  /* 0x0000000140437819 */ /* 0x000fe400000006ff */
[----:B0-----:R-:W-:Y:S02]  /*17b0*/  SHF.L.U32 R21, R52, 0x2, RZ ;  /* 0x0000000234157819 */ /* 0x001fe400000006ff */
[----:B------:R-:W-:-:S02]  /*17c0*/  SHF.L.U32 R70, R66, 0x1, RZ ;  /* 0x0000000142467819 */ /* 0x000fc400000006ff */
[CC--:B------:R-:W-:Y:S02]  /*17d0*/  ISETP.GE.U32.AND P1, PT, R21.reuse, R44.reuse, PT ;  /* 0x0000002c1500720c */ /* 0x0c0fe40003f26070 */
[C---:B------:R-:W-:Y:S02]  /*17e0*/  IADD3 R15, R21.reuse, 0x2, RZ ;  /* 0x00000002150f7810 */ /* 0x040fe40007ffe0ff */
[----:B------:R-:W-:Y:S02]  /*17f0*/  IADD3 R21, R21, 0x3, RZ ;  /* 0x0000000315157810 */ /* 0x000fe40007ffe0ff */
[-C--:B------:R-:W-:Y:S02]  /*1800*/  ISETP.GE.U32.AND P3, PT, R15, R44.reuse, PT ;  /* 0x0000002c0f00720c */ /* 0x080fe40003f66070 */
[----:B------:R-:W-:Y:S02]  /*1810*/  ISETP.GE.U32.AND P4, PT, R21, R44, PT ;  /* 0x0000002c1500720c */ /* 0x000fe40003f86070 */
[----:B------:R-:W-:-:S02]  /*1820*/  IADD3 R64, R31, 0xa0, RZ ;  /* 0x000000a01f407810 */ /* 0x000fc40007ffe0ff */
[----:B------:R-:W-:Y:S02]  /*1830*/  IADD3 R66, R31, 0xc0, RZ ;  /* 0x000000c01f427810 */ /* 0x000fe40007ffe0ff */
[-C--:B------:R-:W-:Y:S02]  /*1840*/  LEA.HI.SX32 R64, R64, R31.reuse, 0x1b ;  /* 0x0000001f40407211 */ /* 0x080fe400078fdaff */
[----:B------:R-:W-:-:S04]  /*1850*/  LEA.HI.SX32 R66, R66, R31, 0x1b ;  /* 0x0000001f42427211 */ /* 0x000fc800078fdaff */
[----:B------:R-:W-:Y:S01]  /*1860*/  SHF.L.U32 R66, R66, 0x1, RZ ;  /* 0x0000000142427819 */ /* 0x000fe200000006ff */
[-C--:B------:R-:W-:Y:S02]  /*1870*/  FMUL.FTZ R69, R51, R46.reuse ;  /* 0x0000002e33457220 */ /* 0x080fe40000410000 */
[CC--:B--2---:R-:W-:Y:S02]  /*1880*/  FMUL.FTZ R10, R5.reuse, R45.reuse ;  /* 0x0000002d050a7220 */ /* 0x0c4fe40000410000 */
[----:B------:R-:W-:Y:S02]  /*1890*/  FMUL.FTZ R60, R4, 1.4426950216293334961 ;  /* 0x3fb8aa3b043c7820 */ /* 0x000fe40000410000 */
[----:B------:R-:W-:Y:S02]  /*18a0*/  FMUL.RZ R20, R10, 0.15915493667125701904 ;  /* 0x3e22f9830a147820 */ /* 0x000fe4000040c000 */
[----:B------:R-:W-:Y:S02]  /*18b0*/  FMUL.FTZ R8, R5, R46 ;  /* 0x0000002e05087220 */ /* 0x000fe40000410000 */
[----:B------:R-:W-:Y:S01]  /*18c0*/  MUFU.SIN R10, R20 ;  /* 0x00000014000a7308 */ /* 0x000fe20000000400 */
[----:B------:R-:W-:-:S02]  /*18d0*/  FMUL.FTZ R9, R60, R45 ;  /* 0x0000002d3c097220 */ /* 0x000fc40000410000 */
[----:B------:R-:W-:Y:S02]  /*18e0*/  FMUL.RZ R68, R8, 0.15915493667125701904 ;  /* 0x3e22f98308447820 */ /* 0x000fe4000040c000 */
[----:B------:R-:W-:-:S03]  /*18f0*/  FMUL.FTZ R15, R60, R47 ;  /* 0x0000002f3c0f7220 */ /* 0x000fc60000410000 */
[----:B------:R0:W-:Y:S08]  /*1900*/  MUFU.COS R4, R20 ;  /* 0x0000001400047308 */ /* 0x0001f00000000000 */
[----:B------:R-:W-:Y:S01]  /*1910*/  MUFU.SIN R7, R68 ;  /* 0x0000004400077308 */ /* 0x000fe20000000400 */
[----:B0-----:R-:W-:-:S04]  /*1920*/  LEA R20, P2, R6, c[0x0][0x228], 0x3 ;  /* 0x00008a0006147a11 */ /* 0x001fc800078418ff */
[----:B------:R-:W-:Y:S01]  /*1930*/  LEA.HI.X R21, R6, c[0x0][0x22c], R63, 0x3, P2 ;  /* 0x00008b0006157a11 */ /* 0x000fe200010f1c3f */
[C---:B------:R-:W-:Y:S01]  /*1940*/  FMUL.FTZ R63, R60.reuse, R46 ;  /* 0x0000002e3c3f7220 */ /* 0x040fe20000410000 */
[----:B------:R-:W-:Y:S01]  /*1950*/  LEA.HI.SX32 R6, R31, R31, 0x1b ;  /* 0x0000001f1f067211 */ /* 0x000fe200078fdaff */
[----:B------:R0:W-:Y:S01]  /*1960*/  MUFU.COS R8, R68 ;  /* 0x0000004400087308 */ /* 0x0001e20000000000 */
[----:B------:R-:W-:Y:S02]  /*1970*/  FMUL.FTZ R60, R60, R48 ;  /* 0x000000303c3c7220 */ /* 0x000fe40000410000 */
[----:B------:R-:W-:-:S05]  /*1980*/  SHF.L.U32 R6, R6, 0x1, RZ ;  /* 0x0000000106067819 */ /* 0x000fca00000006ff */
[----:B------:R-:W1:Y:S01]  /*1990*/  MUFU.EX2 R63, R63 ;  /* 0x0000003f003f7308 */ /* 0x000e620000000800 */
[----:B---3--:R2:W-:Y:S01]  /*19a0*/  STS.U16 [R6], R61 ;  /* 0x0000003d06007388 */ /* 0x0085e20000000400 */
[----:B0-----:R-:W-:-:S03]  /*19b0*/  IADD3 R68, R31, 0xe0, RZ ;  /* 0x000000e01f447810 */ /* 0x001fc60007ffe0ff */
[----:B----4-:R0:W-:Y:S01]  /*19c0*/  STS.U16 [R65+0x40], R58 ;  /* 0x0000403a41007388 */ /* 0x0101e20000000400 */
[----:B------:R-:W-:Y:S02]  /*19d0*/  LEA.HI.SX32 R68, R68, R31, 0x1b ;  /* 0x0000001f44447211 */ /* 0x000fe400078fdaff */
[----:B------:R-:W3:Y:S01]  /*19e0*/  MUFU.EX2 R9, R9 ;  /* 0x0000000900097308 */ /* 0x000ee20000000800 */
[----:B-----5:R4:W-:Y:S01]  /*19f0*/  STS.U16 [R67+0x80], R22 ;  /* 0x0000801643007388 */ /* 0x0209e20000000400 */
[----:B------:R-:W-:Y:S02]  /*1a00*/  ISETP.GE.U32.AND P2, PT, R34, R44, PT ;  /* 0x0000002c2200720c */ /* 0x000fe40003f46070 */
[----:B--2---:R-:W-:Y:S01]  /*1a10*/  SHF.L.U32 R61, R62, 0x1, RZ ;  /* 0x000000013e3d7819 */ /* 0x004fe200000006ff */
[----:B------:R2:W-:Y:S01]  /*1a20*/  STS.U16 [R70+0xc0], R23 ;  /* 0x0000c01746007388 */ /* 0x0005e20000000400 */
[----:B------:R-:W-:Y:S01]  /*1a30*/  SHF.L.U32 R68, R68, 0x1, RZ ;  /* 0x0000000144447819 */ /* 0x000fe200000006ff */
[C---:B0-----:R-:W-:Y:S01]  /*1a40*/  FMUL.FTZ R58, R5.reuse, R47 ;  /* 0x0000002f053a7220 */ /* 0x041fe20000410000 */
[----:B------:R-:W-:Y:S01]  /*1a50*/  MUFU.EX2 R15, R15 ;  /* 0x0000000f000f7308 */ /* 0x000fe20000000800 */
[----:B------:R-:W-:Y:S01]  /*1a60*/  FMUL.FTZ R5, R5, R48 ;  /* 0x0000003005057220 */ /* 0x000fe20000410000 */
[----:B------:R-:W-:Y:S01]  /*1a70*/  SHF.L.U32 R65, R64, 0x1, RZ ;  /* 0x0000000140417819 */ /* 0x000fe200000006ff */
[----:B------:R-:W-:Y:S01]  /*1a80*/  FMUL.RZ R62, R58, 0.15915493667125701904 ;  /* 0x3e22f9833a3e7820 */ /* 0x000fe2000040c000 */
[----:B------:R-:W-:Y:S04]  /*1a90*/  STS.U16 [R61+0x100], R12 ;  /* 0x0001000c3d007388 */ /* 0x000fe80000000400 */
[----:B----4-:R-:W0:Y:S01]  /*1aa0*/  MUFU.SIN R22, R62 ;  /* 0x0000003e00167308 */ /* 0x010e220000000400 */
[----:B--2---:R-:W-:Y:S01]  /*1ab0*/  FMUL.FTZ R70, R49, R45 ;  /* 0x0000002d31467220 */ /* 0x004fe20000410000 */
[----:B------:R-:W-:Y:S01]  /*1ac0*/  STS.U16 [R65+0x140], R14 ;  /* 0x0001400e41007388 */ /* 0x000fe20000000400 */
[----:B-1----:R-:W-:-:S05]  /*1ad0*/  FMUL.FTZ R7, R63, R7 ;  /* 0x000000073f077220 */ /* 0x002fca0000410000 */
[----:B------:R-:W1:Y:S01]  /*1ae0*/  MUFU.COS R58, R62 ;  /* 0x0000003e003a7308 */ /* 0x000e620000000000 */
[----:B------:R-:W-:Y:S01]  /*1af0*/  FMUL.FTZ R8, R63, R8 ;  /* 0x000000083f087220 */ /* 0x000fe20000410000 */
[----:B------:R-:W-:Y:S01]  /*1b00*/  FSEL R70, R70, RZ, !P1 ;  /* 0x000000ff46467208 */ /* 0x000fe20004800000 */
[----:B------:R-:W-:Y:S01]  /*1b10*/  STS.U16 [R66+0x180], R13 ;  /* 0x0001800d42007388 */ /* 0x000fe20000000400 */
[----:B------:R-:W-:-:S04]  /*1b20*/  FSEL R67, R7, RZ, !P2 ;  /* 0x000000ff07437208 */ /* 0x000fc80005000000 */
[----:B------:R2:W-:Y:S01]  /*1b30*/  MUFU.EX2 R6, R60 ;  /* 0x0000003c00067308 */ /* 0x0005e20000000800 */
[----:B------:R4:W-:Y:S01]  /*1b40*/  STS.U16 [R68+0x1c0], R11 ;  /* 0x0001c00b44007388 */ /* 0x0009e20000000400 */
[C---:B---3--:R-:W-:Y:S02]  /*1b50*/  FMUL.FTZ R4, R9.reuse, R4 ;  /* 0x0000000409047220 */ /* 0x048fe40000410000 */
[----:B------:R-:W-:Y:S01]  /*1b60*/  FMUL.FTZ R10, R9, R10 ;  /* 0x0000000a090a7220 */ /* 0x000fe20000410000 */
[----:B------:R-:W-:Y:S01]  /*1b70*/  FSEL R69, R69, RZ, !P2 ;  /* 0x000000ff45457208 */ /* 0x000fe20005000000 */
[----:B--2---:R-:W-:Y:S01]  /*1b80*/  FMUL.RZ R60, R5, 0.15915493667125701904 ;  /* 0x3e22f983053c7820 */ /* 0x004fe2000040c000 */
[----:B------:R-:W-:-:S06]  /*1b90*/  NOP ;  /* 0x0000000000007918 */ /* 0x000fcc0000000000 */
[----:B------:R-:W2:Y:S01]  /*1ba0*/  MUFU.SIN R5, R60 ;  /* 0x0000003c00057308 */ /* 0x000ea20000000400 */
[----:B----4-:R-:W-:Y:S01]  /*1bb0*/  FSEL R68, R8, 1, !P2 ;  /* 0x3f80000008447808 */ /* 0x010fe20005000000 */
[-C--:B------:R-:W-:Y:S02]  /*1bc0*/  FMUL.FTZ R9, R70, R67.reuse ;  /* 0x0000004346097220 */ /* 0x080fe40000410000 */
[C---:B0-----:R-:W-:Y:S02]  /*1bd0*/  FMUL.FTZ R22, R15.reuse, R22 ;  /* 0x000000160f167220 */ /* 0x041fe40000410000 */
[----:B------:R-:W-:Y:S02]  /*1be0*/  FMUL.FTZ R7, RZ, R67 ;  /* 0x00000043ff077220 */ /* 0x000fe40000410000 */
[----:B-1----:R-:W-:Y:S01]  /*1bf0*/  FMUL.FTZ R58, R15, R58 ;  /* 0x0000003a0f3a7220 */ /* 0x002fe20000410000 */
[----:B------:R-:W0:Y:S01]  /*1c00*/  MUFU.COS R23, R60 ;  /* 0x0000003c00177308 */ /* 0x000e220000000000 */
[-C--:B------:R-:W-:Y:S01]  /*1c10*/  FFMA.FTZ R9, RZ, R68.reuse, R9 ;  /* 0x00000044ff097223 */ /* 0x080fe20000010009 */
[----:B------:R-:W-:Y:S01]  /*1c20*/  FSEL R64, R22, RZ, !P3 ;  /* 0x000000ff16407208 */ /* 0x000fe20005800000 */
[----:B------:R-:W-:-:S02]  /*1c30*/  FFMA.FTZ R8, R70, R68, -R7 ;  /* 0x0000004446087223 */ /* 0x000fc40000010807 */
[----:B------:R-:W-:Y:S01]  /*1c40*/  FMUL.FTZ R66, R50, R47 ;  /* 0x0000002f32427220 */ /* 0x000fe20000410000 */
[----:B------:R-:W-:Y:S01]  /*1c50*/  FSEL R73, R10, RZ, !P1 ;  /* 0x000000ff0a497208 */ /* 0x000fe20004800000 */
[----:B------:R-:W-:Y:S01]  /*1c60*/  FADD.FTZ R9, RZ, R9 ;  /* 0x00000009ff097221 */ /* 0x000fe20000010000 */
[----:B------:R-:W-:Y:S01]  /*1c70*/  FSEL R65, R58, 1, !P3 ;  /* 0x3f8000003a417808 */ /* 0x000fe20005800000 */
[----:B------:R-:W-:Y:S01]  /*1c80*/  FADD.FTZ R8, R69, R8 ;  /* 0x0000000845087221 */ /* 0x000fe20000010000 */
[----:B------:R-:W-:Y:S01]  /*1c90*/  FSEL R71, R4, 1, !P1 ;  /* 0x3f80000004477808 */ /* 0x000fe20004800000 */
[----:B------:R-:W-:Y:S01]  /*1ca0*/  FMUL.FTZ R7, R64, R9 ;  /* 0x0000000940077220 */ /* 0x000fe20000410000 */
[----:B------:R-:W-:Y:S01]  /*1cb0*/  FSEL R66, R66, RZ, !P3 ;  /* 0x000000ff42427208 */ /* 0x000fe20005800000 */
[----:B--2---:R-:W-:Y:S01]  /*1cc0*/  FMUL.FTZ R5, R6, R5 ;  /* 0x0000000506057220 */ /* 0x004fe20000410000 */
[----:B------:R-:W2:Y:S01]  /*1cd0*/  LDG.E.64 R20, [R20.64] ;  /* 0x0000000414147981 */ /* 0x000ea2000c1e1b00 */
[-C--:B------:R-:W-:Y:S01]  /*1ce0*/  FMUL.FTZ R12, R64, R8.reuse ;  /* 0x00000008400c7220 */ /* 0x080fe20000410000 */
[----:B------:R-:W-:Y:S01]  /*1cf0*/  ISETP.GE.AND P1, PT, R31, 0x1, PT ;  /* 0x000000011f00780c */ /* 0x000fe20003f26270 */
[----:B------:R-:W-:Y:S01]  /*1d00*/  FFMA.FTZ R7, R65, R8, -R7 ;  /* 0x0000000841077223 */ /* 0x000fe20000010807 */
[----:B------:R-:W-:Y:S01]  /*1d10*/  FSEL R63, R5, RZ, !P4 ;  /* 0x000000ff053f7208 */ /* 0x000fe20006000000 */
[----:B0-----:R-:W-:Y:S01]  /*1d20*/  FMUL.FTZ R23, R6, R23 ;  /* 0x0000001706177220 */ /* 0x001fe20000410000 */
[----:B------:R-:W-:Y:S01]  /*1d30*/  SHF.L.U32 R60, R59, 0x4, RZ ;  /* 0x000000043b3c7819 */ /* 0x000fe200000006ff */
[----:B------:R-:W-:Y:S01]  /*1d40*/  FMUL.FTZ R4, R73, R67 ;  /* 0x0000004349047220 */ /* 0x000fe20000410000 */
[----:B------:R-:W-:Y:S01]  /*1d50*/  SHF.L.U32 R58, R31, 0x3, RZ ;  /* 0x000000031f3a7819 */ /* 0x000fe200000006ff */
[----:B------:R-:W-:Y:S01]  /*1d60*/  FFMA.FTZ R12, R65, R9, R12 ;  /* 0x00000009410c7223 */ /* 0x000fe2000001000c */
[----:B------:R-:W-:Y:S01]  /*1d70*/  FSEL R62, R23, 1, !P4 ;  /* 0x3f800000173e7808 */ /* 0x000fe20006000000 */
[----:B------:R-:W-:Y:S01]  /*1d80*/  FADD.FTZ R7, R66, R7 ;  /* 0x0000000742077221 */ /* 0x000fe20000010000 */
[----:B------:R-:W-:Y:S01]  /*1d90*/  ISETP.NE.AND P2, PT, R31, 0x1f, PT ;  /* 0x0000001f1f00780c */ /* 0x000fe20003f45270 */
[----:B------:R-:W-:Y:S01]  /*1da0*/  FMUL.FTZ R5, R71, R67 ;  /* 0x0000004347057220 */ /* 0x000fe20000410000 */
[----:B------:R-:W-:Y:S01]  /*1db0*/  ISETP.NE.AND P3, PT, R31, RZ, PT ;  /* 0x000000ff1f00720c */ /* 0x000fe20003f65270 */
[----:B------:R-:W-:Y:S01]  /*1dc0*/  FFMA.FTZ R4, R71, R68, -R4 ;  /* 0x0000004447047223 */ /* 0x000fe20000010804 */
[----:B------:R-:W-:Y:S01]  /*1dd0*/  BSSY B0, `(.L_x_2461) ;  /* 0x00000c5000007945 */ /* 0x000fe20003800000 */
[----:B------:R-:W-:-:S02]  /*1de0*/  FADD.FTZ R12, RZ, R12 ;  /* 0x0000000cff0c7221 */ /* 0x000fc40000010000 */
[----:B------:R-:W-:Y:S02]  /*1df0*/  FMUL.FTZ R9, R63, R7 ;  /* 0x000000073f097220 */ /* 0x000fe40000410000 */
[----:B------:R-:W-:Y:S02]  /*1e00*/  FMUL.FTZ R61, R53, R48 ;  /* 0x00000030353d7220 */ /* 0x000fe40000410000 */
[----:B------:R-:W-:Y:S02]  /*1e10*/  FFMA.FTZ R5, R73, R68, R5 ;  /* 0x0000004449057223 */ /* 0x000fe40000010005 */
[----:B------:R-:W-:Y:S01]  /*1e20*/  FMUL.FTZ R6, R64, R4 ;  /* 0x0000000440067220 */ /* 0x000fe20000410000 */
[----:B------:R-:W-:Y:S01]  /*1e30*/  FSEL R61, R61, RZ, !P4 ;  /* 0x000000ff3d3d7208 */ /* 0x000fe20006000000 */
[-C--:B------:R-:W-:Y:S02]  /*1e40*/  FFMA.FTZ R9, R62, R12.reuse, R9 ;  /* 0x0000000c3e097223 */ /* 0x080fe40000010009 */
[----:B------:R-:W-:-:S02]  /*1e50*/  FMUL.FTZ R12, R63, R12 ;  /* 0x0000000c3f0c7220 */ /* 0x000fc40000410000 */
[CC--:B------:R-:W-:Y:S02]  /*1e60*/  FFMA.FTZ R6, R65.reuse, R5.reuse, R6 ;  /* 0x0000000541067223 */ /* 0x0c0fe40000010006 */
[----:B------:R-:W-:Y:S02]  /*1e70*/  FMUL.FTZ R5, R64, R5 ;  /* 0x0000000540057220 */ /* 0x000fe40000410000 */
[----:B------:R-:W-:Y:S02]  /*1e80*/  FFMA.FTZ R12, R62, R7, -R12 ;  /* 0x000000073e0c7223 */ /* 0x000fe4000001080c */
[----:B------:R-:W-:Y:S02]  /*1e90*/  FADD.FTZ R15, RZ, R9 ;  /* 0x00000009ff0f7221 */ /* 0x000fe40000010000 */
[----:B------:R-:W-:Y:S02]  /*1ea0*/  FFMA.FTZ R5, R65, R4, -R5 ;  /* 0x0000000441057223 */ /* 0x000fe40000010805 */
[----:B------:R-:W-:Y:S01]  /*1eb0*/  FADD.FTZ R14, R61, R12 ;  /* 0x0000000c3d0e7221 */ /* 0x000fe20000010000 */
        /* <DEDUP_REMOVED lines=13> */
[CC--:B---3--:R-:W-:Y:S02]  /*1f90*/  FMUL.FTZ R6, R7.reuse, R4.reuse ;  /* 0x0000000407067220 */ /* 0x0c8fe40000410000 */
[-C--:B----4-:R-:W-:Y:S01]  /*1fa0*/  FMUL.FTZ R9, R7, R5.reuse ;  /* 0x0000000507097220 */ /* 0x090fe20000410000 */
[----:B------:R-:W0:Y:S01]  /*1fb0*/  SHFL.UP PT, R11, R14, 0x2, RZ ;  /* 0x044000000e0b7989 */ /* 0x000e2200000e00ff */
[----:B------:R-:W-:Y:S02]  /*1fc0*/  @P1 FADD.FTZ R15, R15, R8 ;  /* 0x000000080f0f1221 */ /* 0x000fe40000010000 */
[C---:B------:R-:W-:Y:S02]  /*1fd0*/  FFMA.FTZ R6, R12.reuse, R5, R6 ;  /* 0x000000050c067223 */ /* 0x040fe40000010006 */
[----:B------:R-:W-:-:S02]  /*1fe0*/  @P1 FFMA.FTZ R12, R12, R4, -R9 ;  /* 0x000000040c0c1223 */ /* 0x000fc40000010809 */
[----:B------:R-:W1:Y:S01]  /*1ff0*/  SHFL.UP PT, R9, R15, 0x2, RZ ;  /* 0x044000000f097989 */ /* 0x000e6200000e00ff */
[----:B------:R-:W-:Y:S02]  /*2000*/  FSEL R6, R7, R6, !P1 ;  /* 0x0000000607067208 */ /* 0x000fe40004800000 */
[----:B------:R-:W-:Y:S01]  /*2010*/  ISETP.GE.AND P1, PT, R31, 0x2, PT ;  /* 0x000000021f00780c */ /* 0x000fe20003f26270 */
[----:B------:R-:W3:Y:S04]  /*2020*/  SHFL.UP PT, R5, R12, 0x2, RZ ;  /* 0x044000000c057989 */ /* 0x000ee800000e00ff */
[----:B------:R-:W4:Y:S01]  /*2030*/  SHFL.UP PT, R7, R6, 0x2, RZ ;  /* 0x0440000006077989 */ /* 0x000f2200000e00ff */
[C---:B0-----:R-:W-:Y:S02]  /*2040*/  FMUL.FTZ R8, R6.reuse, R11 ;  /* 0x0000000b06087220 */ /* 0x041fe40000410000 */
[----:B-1----:R-:W-:-:S02]  /*2050*/  FMUL.FTZ R4, R6, R9 ;  /* 0x0000000906047220 */ /* 0x002fc40000410000 */
[----:B------:R-:W-:Y:S02]  /*2060*/  FFMA.FTZ R10, R12, R9, R8 ;  /* 0x000000090c0a7223 */ /* 0x000fe40000010008 */
[----:B---3--:R-:W-:Y:S02]  /*2070*/  FMUL.FTZ R8, R6, R5 ;  /* 0x0000000506087220 */ /* 0x008fe40000410000 */
[----:B------:R-:W-:Y:S02]  /*2080*/  FFMA.FTZ R11, R12, R11, -R4 ;  /* 0x0000000b0c0b7223 */ /* 0x000fe40000010804 */
[----:B------:R-:W-:Y:S02]  /*2090*/  @P1 FADD.FTZ R15, R15, R10 ;  /* 0x0000000a0f0f1221 */ /* 0x000fe40000010000 */
[-C--:B----4-:R-:W-:Y:S02]  /*20a0*/  FMUL.FTZ R4, R6, R7.reuse ;  /* 0x0000000706047220 */ /* 0x090fe40000410000 */
[----:B------:R-:W-:-:S02]  /*20b0*/  FFMA.FTZ R7, R12, R7, R8 ;  /* 0x000000070c077223 */ /* 0x000fc40000010008 */
[----:B------:R-:W-:Y:S01]  /*20c0*/  @P1 FADD.FTZ R14, R14, R11 ;  /* 0x0000000b0e0e1221 */ /* 0x000fe20000010000 */
[----:B------:R-:W0:Y:S01]  /*20d0*/  SHFL.UP PT, R8, R15, 0x4, RZ ;  /* 0x048000000f087989 */ /* 0x000e2200000e00ff */
[----:B------:R-:W-:Y:S01]  /*20e0*/  @P1 FFMA.FTZ R12, R12, R5, -R4 ;  /* 0x000000050c0c1223 */ /* 0x000fe20000010804 */
[----:B------:R-:W-:Y:S02]  /*20f0*/  FSEL R7, R6, R7, !P1 ;  /* 0x0000000706077208 */ /* 0x000fe40004800000 */
[----:B------:R-:W1:Y:S01]  /*2100*/  SHFL.UP PT, R6, R14, 0x4, RZ ;  /* 0x048000000e067989 */ /* 0x000e6200000e00ff */
[----:B------:R-:W-:-:S03]  /*2110*/  ISETP.GE.AND P1, PT, R31, 0x4, PT ;  /* 0x000000041f00780c */ /* 0x000fc60003f26270 */
[----:B------:R-:W3:Y:S04]  /*2120*/  SHFL.UP PT, R4, R12, 0x4, RZ ;  /* 0x048000000c047989 */ /* 0x000ee800000e00ff */
[----:B------:R-:W4:Y:S01]  /*2130*/  SHFL.UP PT, R5, R7, 0x4, RZ ;  /* 0x0480000007057989 */ /* 0x000f2200000e00ff */
[C---:B0-----:R-:W-:Y:S02]  /*2140*/  FMUL.FTZ R9, R7.reuse, R8 ;  /* 0x0000000807097220 */ /* 0x041fe40000410000 */
[CC--:B-1----:R-:W-:Y:S02]  /*2150*/  FMUL.FTZ R13, R7.reuse, R6.reuse ;  /* 0x00000006070d7220 */ /* 0x0c2fe40000410000 */
[----:B------:R-:W-:Y:S02]  /*2160*/  FFMA.FTZ R11, R12, R6, -R9 ;  /* 0x000000060c0b7223 */ /* 0x000fe40000010809 */
[----:B---3--:R-:W-:-:S02]  /*2170*/  FMUL.FTZ R6, R7, R4 ;  /* 0x0000000407067220 */ /* 0x008fc40000410000 */
[----:B------:R-:W-:Y:S02]  /*2180*/  FFMA.FTZ R8, R12, R8, R13 ;  /* 0x000000080c087223 */ /* 0x000fe4000001000d */
[-C--:B----4-:R-:W-:Y:S02]  /*2190*/  FMUL.FTZ R9, R7, R5.reuse ;  /* 0x0000000507097220 */ /* 0x090fe40000410000 */
[----:B------:R-:W-:Y:S02]  /*21a0*/  @P1 FADD.FTZ R14, R14, R11 ;  /* 0x0000000b0e0e1221 */ /* 0x000fe40000010000 */
[C---:B------:R-:W-:Y:S02]  /*21b0*/  FFMA.FTZ R6, R12.reuse, R5, R6 ;  /* 0x000000050c067223 */ /* 0x040fe40000010006 */
[----:B------:R-:W-:Y:S02]  /*21c0*/  @P1 FFMA.FTZ R12, R12, R4, -R9 ;  /* 0x000000040c0c1223 */ /* 0x000fe40000010809 */
[----:B------:R-:W-:Y:S01]  /*21d0*/  @P1 FADD.FTZ R15, R15, R8 ;  /* 0x000000080f0f1221 */ /* 0x000fe20000010000 */
[----:B------:R-:W0:Y:S01]  /*21e0*/  SHFL.UP PT, R9, R14, 0x8, RZ ;  /* 0x050000000e097989 */ /* 0x000e2200000e00ff */
[----:B------:R-:W-:-:S02]  /*21f0*/  FSEL R6, R7, R6, !P1 ;  /* 0x0000000607067208 */ /* 0x000fc40004800000 */
[----:B------:R-:W-:Y:S01]  /*2200*/  ISETP.GE.AND P1, PT, R31, 0x8, PT ;  /* 0x000000081f00780c */ /* 0x000fe20003f26270 */
[----:B------:R-:W1:Y:S04]  /*2210*/  SHFL.UP PT, R5, R12, 0x8, RZ ;  /* 0x050000000c057989 */ /* 0x000e6800000e00ff */
[----:B------:R-:W3:Y:S04]  /*2220*/  SHFL.UP PT, R11, R15, 0x8, RZ ;  /* 0x050000000f0b7989 */ /* 0x000ee800000e00ff */
[----:B------:R-:W4:Y:S01]  /*2230*/  SHFL.UP PT, R7, R6, 0x8, RZ ;  /* 0x0500000006077989 */ /* 0x000f2200000e00ff */
[----:B0-----:R-:W-:-:S02]  /*2240*/  FMUL.FTZ R10, R6, R9 ;  /* 0x00000009060a7220 */ /* 0x001fc40000410000 */
[C---:B-1----:R-:W-:Y:S02]  /*2250*/  FMUL.FTZ R4, R6.reuse, R5 ;  /* 0x0000000506047220 */ /* 0x042fe40000410000 */
[-C--:B---3--:R-:W-:Y:S02]  /*2260*/  FMUL.FTZ R8, R6, R11.reuse ;  /* 0x0000000b06087220 */ /* 0x088fe40000410000 */
[C---:B------:R-:W-:Y:S02]  /*2270*/  FFMA.FTZ R10, R12.reuse, R11, R10 ;  /* 0x0000000b0c0a7223 */ /* 0x040fe4000001000a */
[C---:B----4-:R-:W-:Y:S02]  /*2280*/  FFMA.FTZ R11, R12.reuse, R7, R4 ;  /* 0x000000070c0b7223 */ /* 0x050fe40000010004 */
[----:B------:R-:W-:Y:S01]  /*2290*/  FFMA.FTZ R9, R12, R9, -R8 ;  /* 0x000000090c097223 */ /* 0x000fe20000010808 */
[----:B------:R-:W-:Y:S01]  /*22a0*/  MOV R8, 0x3f800000 ;  /* 0x3f80000000087802 */ /* 0x000fe20000000f00 */
[----:B------:R-:W-:Y:S01]  /*22b0*/  @P1 FADD.FTZ R15, R15, R10 ;  /* 0x0000000a0f0f1221 */ /* 0x000fe20000010000 */
[C---:B------:R-:W-:Y:S01]  /*22c0*/  FSEL R13, R6.reuse, R11, !P1 ;  /* 0x0000000b060d7208 */ /* 0x040fe20004800000 */
[----:B------:R-:W-:Y:S01]  /*22d0*/  FMUL.FTZ R7, R6, R7 ;  /* 0x0000000706077220 */ /* 0x000fe20000410000 */
[----:B------:R-:W-:Y:S01]  /*22e0*/  CS2R R10, SRZ ;  /* 0x00000000000a7805 */ /* 0x000fe2000001ff00 */
[----:B------:R-:W-:Y:S01]  /*22f0*/  @P1 FADD.FTZ R14, R14, R9 ;  /* 0x000000090e0e1221 */ /* 0x000fe20000010000 */
[----:B------:R-:W0:Y:S01]  /*2300*/  SHFL.UP PT, R22, R15, 0x10, RZ ;  /* 0x060000000f167989 */ /* 0x000e2200000e00ff */
[----:B------:R-:W-:Y:S01]  /*2310*/  @P1 FFMA.FTZ R12, R12, R5, -R7 ;  /* 0x000000050c0c1223 */ /* 0x000fe20000010807 */
[----:B------:R-:W-:-:S02]  /*2320*/  MOV R9, RZ ;  /* 0x000000ff00097202 */ /* 0x000fc40000000f00 */
[----:B------:R-:W1:Y:S01]  /*2330*/  SHFL.UP PT, R6, R14, 0x10, RZ ;  /* 0x060000000e067989 */ /* 0x000e6200000e00ff */
[----:B------:R-:W-:-:S03]  /*2340*/  ISETP.GE.AND P1, PT, R31, 0x10, PT ;  /* 0x000000101f00780c */ /* 0x000fc60003f26270 */
[----:B------:R-:W3:Y:S04]  /*2350*/  SHFL.UP PT, R5, R12, 0x10, RZ ;  /* 0x060000000c057989 */ /* 0x000ee800000e00ff */
[----:B------:R-:W4:Y:S04]  /*2360*/  SHFL.UP PT, R4, R13, 0x10, RZ ;  /* 0x060000000d047989 */ /* 0x000f2800000e00ff */
[----:B------:R-:W-:Y:S01]  /*2370*/  @!P0 LDS.128 R8, [R60+0x250] ;  /* 0x000250003c088984 */ /* 0x000fe20000000c00 */
[----:B0-----:R-:W-:-:S04]  /*2380*/  FMUL.FTZ R7, R13, R22 ;  /* 0x000000160d077220 */ /* 0x001fc80000410000 */
[CC--:B-1----:R-:W-:Y:S02]  /*2390*/  FFMA.FTZ R23, R12.reuse, R6.reuse, -R7 ;  /* 0x000000060c177223 */ /* 0x0c2fe40000010807 */
[C---:B------:R-:W-:Y:S02]  /*23a0*/  FMUL.FTZ R75, R13.reuse, R6 ;  /* 0x000000060d4b7220 */ /* 0x040fe40000410000 */
[CC--:B---3--:R-:W-:Y:S02]  /*23b0*/  FMUL.FTZ R7, R13.reuse, R5.reuse ;  /* 0x000000050d077220 */ /* 0x0c8fe40000410000 */
[C---:B------:R-:W-:Y:S02]  /*23c0*/  FFMA.FTZ R22, R12.reuse, R22, R75 ;  /* 0x000000160c167223 */ /* 0x040fe4000001004b */
[-C--:B----4-:R-:W-:Y:S02]  /*23d0*/  FMUL.FTZ R6, R13, R4.reuse ;  /* 0x000000040d067220 */ /* 0x090fe40000410000 */
[----:B------:R-:W-:Y:S01]  /*23e0*/  FFMA.FTZ R74, R12, R4, R7 ;  /* 0x000000040c4a7223 */ /* 0x000fe20000010007 */
[----:B------:R-:W-:Y:S01]  /*23f0*/  LEA.HI.SX32 R4, R58, R58, 0x1b ;  /* 0x0000003a3a047211 */ /* 0x000fe200078fdaff */
[----:B------:R-:W-:-:S02]  /*2400*/  @P1 FFMA.FTZ R12, R12, R5, -R6 ;  /* 0x000000050c0c1223 */ /* 0x000fc40000010806 */
[----:B------:R-:W-:Y:S01]  /*2410*/  @P1 FADD.FTZ R14, R14, R23 ;  /* 0x000000170e0e1221 */ /* 0x000fe20000010000 */
[----:B------:R-:W-:Y:S01]  /*2420*/  SHF.L.U32 R82, R4, 0x1, RZ ;  /* 0x0000000104527819 */ /* 0x000fe200000006ff */
[----:B------:R-:W-:Y:S01]  /*2430*/  @P1 FADD.FTZ R15, R15, R22 ;  /* 0x000000160f0f1221 */ /* 0x000fe20000010000 */
[----:B------:R-:W-:Y:S01]  /*2440*/  FSEL R13, R13, R74, !P1 ;  /* 0x0000004a0d0d7208 */ /* 0x000fe20004800000 */
[----:B------:R-:W0:Y:S01]  /*2450*/  SHFL.UP PT, R86, R12, 0x1, RZ ;  /* 0x042000000c567989 */ /* 0x000e2200000e00ff */
[----:B------:R-:W-:-:S03]  /*2460*/  ISETP.NE.AND P1, PT, R52, RZ, PT ;  /* 0x000000ff3400720c */ /* 0x000fc60003f25270 */
[----:B------:R-:W1:Y:S04]  /*2470*/  LDS.U16 R83, [R82] ;  /* 0x0000000052537984 */ /* 0x000e680000000400 */
[----:B------:R-:W3:Y:S04]  /*2480*/  LDS.U16 R84, [R82+0x2] ;  /* 0x0000020052547984 */ /* 0x000ee80000000400 */
[----:B------:R-:W4:Y:S04]  /*2490*/  LDS.U16 R79, [R82+0x4] ;  /* 0x00000400524f7984 */ /* 0x000f280000000400 */
[----:B------:R-:W5:Y:S04]  /*24a0*/  LDS.U16 R81, [R82+0x6] ;  /* 0x0000060052517984 */ /* 0x000f680000000400 */
[----:B------:R-:W5:Y:S04]  /*24b0*/  LDS.U16 R76, [R82+0x8] ;  /* 0x00000800524c7984 */ /* 0x000f680000000400 */
[----:B------:R-:W5:Y:S01]  /*24c0*/  LDS.U16 R77, [R82+0xa] ;  /* 0x00000a00524d7984 */ /* 0x000f620000000400 */
[----:B0-----:R-:W-:-:S03]  /*24d0*/  @!P3 MOV R86, R8 ;  /* 0x000000080056b202 */ /* 0x001fc60000000f00 */
[----:B------:R-:W0:Y:S04]  /*24e0*/  LDS.U16 R74, [R82+0xc] ;  /* 0x00000c00524a7984 */ /* 0x000e280000000400 */
[----:B------:R2:W-:Y:S04]  /*24f0*/  LDS.U16 R75, [R82+0xe] ;  /* 0x00000e00524b7984 */ /* 0x0005e80000000400 */
[----:B------:R2:W-:Y:S04]  /*2500*/  @!P2 STS.128 [0x210], R12 ;  /* 0x0002100cff00a388 */ /* 0x0005e80000000c00 */
[----:B------:R-:W-:Y:S01]  /*2510*/  BAR.SYNC.DEFER_BLOCKING 0x0 ;  /* 0x0000000000007b1d */ /* 0x000fe20000010000 */
[----:B-1----:R-:W-:-:S05]  /*2520*/  PRMT R83, RZ, 0x5410, R83 ;  /* 0x00005410ff537816 */ /* 0x002fca0000000053 */
[----:B------:R1:W0:Y:S01]  /*2530*/  SHFL.UP PT, R85, R13, 0x1, RZ ;  /* 0x042000000d557989 */ /* 0x00022200000e00ff */
[----:B---3--:R-:W-:-:S03]  /*2540*/  PRMT R84, RZ, 0x5410, R84 ;  /* 0x00005410ff547816 */ /* 0x008fc60000000054 */
[----:B------:R-:W3:Y:S01]  /*2550*/  SHFL.UP PT, R78, R15, 0x1, RZ ;  /* 0x042000000f4e7989 */ /* 0x000ee200000e00ff */
[----:B----4-:R-:W-:Y:S01]  /*2560*/  PRMT R79, RZ, 0x5410, R79 ;  /* 0x00005410ff4f7816 */ /* 0x010fe2000000004f */
[CC--:B--2---:R-:W-:Y:S02]  /*2570*/  FMUL.FTZ R82, R84.reuse, R21.reuse ;  /* 0x0000001554527220 */ /* 0x0c4fe40000410000 */
[----:B------:R2:W4:Y:S01]  /*2580*/  SHFL.UP PT, R80, R14, 0x1, RZ ;  /* 0x042000000e507989 */ /* 0x00052200000e00ff */
[-C--:B------:R-:W-:Y:S01]  /*2590*/  FMUL.FTZ R84, R84, R20.reuse ;  /* 0x0000001454547220 */ /* 0x080fe20000410000 */
[----:B-----5:R-:W-:Y:S01]  /*25a0*/  PRMT R81, RZ, 0x5410, R81 ;  /* 0x00005410ff517816 */ /* 0x020fe20000000051 */
[C---:B------:R-:W-:Y:S02]  /*25b0*/  FFMA.FTZ R12, R83.reuse, R20, -R82 ;  /* 0x00000014530c7223 */ /* 0x040fe40000010852 */
[-C--:B-1----:R-:W-:Y:S01]  /*25c0*/  FFMA.FTZ R13, R83, R21.reuse, R84 ;  /* 0x00000015530d7223 */ /* 0x082fe20000010054 */
[----:B------:R-:W-:Y:S01]  /*25d0*/  PRMT R76, RZ, 0x5410, R76 ;  /* 0x00005410ff4c7816 */ /* 0x000fe2000000004c */
[----:B--2---:R-:W-:Y:S01]  /*25e0*/  FMUL.FTZ R14, R81, R21 ;  /* 0x00000015510e7220 */ /* 0x004fe20000410000 */
[----:B------:R-:W-:Y:S01]  /*25f0*/  @!P3 STS.128 [0x230], R8 ;  /* 0x00023008ff00b388 */ /* 0x000fe20000000c00 */
[----:B------:R-:W-:-:S02]  /*2600*/  PRMT R77, RZ, 0x5410, R77 ;  /* 0x00005410ff4d7816 */ /* 0x000fc4000000004d */
[----:B------:R-:W-:Y:S01]  /*2610*/  FFMA.FTZ R14, R79, R20, -R14 ;  /* 0x000000144f0e7223 */ /* 0x000fe2000001080e */
[----:B------:R-:W-:Y:S01]  /*2620*/  LDS.128 R4, [0x210] ;  /* 0x00021000ff047984 */ /* 0x000fe20000000c00 */
[----:B0-----:R-:W-:Y:S02]  /*2630*/  PRMT R74, RZ, 0x5410, R74 ;  /* 0x00005410ff4a7816 */ /* 0x001fe4000000004a */
[----:B------:R-:W-:Y:S01]  /*2640*/  @!P3 MOV R85, R9 ;  /* 0x000000090055b202 */ /* 0x000fe20000000f00 */
[----:B------:R-:W-:Y:S01]  /*2650*/  BAR.SYNC.DEFER_BLOCKING 0x0 ;  /* 0x0000000000007b1d */ /* 0x000fe20000010000 */
[----:B------:R-:W-:Y:S02]  /*2660*/  PRMT R75, RZ, 0x5410, R75 ;  /* 0x00005410ff4b7816 */ /* 0x000fe4000000004b */
[----:B---3--:R-:W-:Y:S02]  /*2670*/  @!P3 MOV R78, R11 ;  /* 0x0000000b004eb202 */ /* 0x008fe40000000f00 */
[----:B----4-:R-:W-:Y:S01]  /*2680*/  @!P3 MOV R80, R10 ;  /* 0x0000000a0050b202 */ /* 0x010fe20000000f00 */
[----:B------:R-:W0:Y:S02]  /*2690*/  @P1 LDS.64 R22, [0x238] ;  /* 0x00023800ff161984 */ /* 0x000e240000000a00 */
[----:B0-----:R-:W-:-:S02]  /*26a0*/  @P1 FMUL.FTZ R87, R23, R85 ;  /* 0x0000005517571220 */ /* 0x001fc40000410000 */
[C---:B------:R-:W-:Y:S02]  /*26b0*/  @P1 FMUL.FTZ R85, R22.reuse, R85 ;  /* 0x0000005516551220 */ /* 0x040fe40000410000 */
[-C--:B------:R-:W-:Y:S02]  /*26c0*/  @P1 FFMA.FTZ R87, R22, R86.reuse, -R87 ;  /* 0x0000005616571223 */ /* 0x080fe40000010857 */
[----:B------:R-:W-:Y:S02]  /*26d0*/  @P1 FFMA.FTZ R85, R23, R86, R85 ;  /* 0x0000005617551223 */ /* 0x000fe40000010055 */
[----:B------:R-:W-:Y:S02]  /*26e0*/  FMUL.FTZ R22, R81, R20 ;  /* 0x0000001451167220 */ /* 0x000fe40000410000 */
[----:B------:R-:W-:Y:S02]  /*26f0*/  @P1 FADD.FTZ R78, R78, R85 ;  /* 0x000000554e4e1221 */ /* 0x000fe40000010000 */
[----:B------:R-:W-:-:S02]  /*2700*/  FFMA.FTZ R15, R79, R21, R22 ;  /* 0x000000154f0f7223 */ /* 0x000fc40000010016 */
[----:B------:R-:W-:Y:S01]  /*2710*/  @P1 FADD.FTZ R80, R80, R87 ;  /* 0x0000005750501221 */ /* 0x000fe20000010000 */
[----:B------:R-:W-:Y:S01]  /*2720*/  ISETP.NE.AND P1, PT, R52, RZ, PT ;  /* 0x000000ff3400720c */ /* 0x000fe20003f25270 */
[----:B------:R-:W-:Y:S02]  /*2730*/  FMUL.FTZ R22, R73, R78 ;  /* 0x0000004e49167220 */ /* 0x000fe40000410000 */
[C---:B------:R-:W-:Y:S02]  /*2740*/  FMUL.FTZ R23, R77.reuse, R21 ;  /* 0x000000154d177220 */ /* 0x040fe40000410000 */
[----:B------:R-:W-:Y:S02]  /*2750*/  FMUL.FTZ R79, R77, R20 ;  /* 0x000000144d4f7220 */ /* 0x000fe40000410000 */
[-C--:B------:R-:W-:Y:S02]  /*2760*/  FMUL.FTZ R77, R73, R80.reuse ;  /* 0x00000050494d7220 */ /* 0x080fe40000410000 */
[----:B------:R-:W-:-:S02]  /*2770*/  FFMA.FTZ R73, R71, R80, -R22 ;  /* 0x0000005047497223 */ /* 0x000fc40000010816 */
[----:B------:R-:W-:Y:S02]  /*2780*/  FFMA.FTZ R77, R71, R78, R77 ;  /* 0x0000004e474d7223 */ /* 0x000fe4000001004d */
[----:B------:R-:W-:Y:S02]  /*2790*/  FADD.FTZ R71, R70, R73 ;  /* 0x0000004946477221 */ /* 0x000fe40000010000 */
[C---:B------:R-:W-:Y:S02]  /*27a0*/  FFMA.FTZ R22, R76.reuse, R20, -R23 ;  /* 0x000000144c167223 */ /* 0x040fe40000010817 */
[-C--:B------:R-:W-:Y:S02]  /*27b0*/  FFMA.FTZ R23, R76, R21.reuse, R79 ;  /* 0x000000154c177223 */ /* 0x080fe4000001004f */
[----:B------:R-:W-:Y:S02]  /*27c0*/  FMUL.FTZ R73, R75, R21 ;  /* 0x000000154b497220 */ /* 0x000fe40000410000 */
[----:B------:R-:W-:-:S02]  /*27d0*/  FADD.FTZ R70, RZ, R77 ;  /* 0x0000004dff467221 */ /* 0x000fc40000010000 */
[-C--:B------:R-:W-:Y:S02]  /*27e0*/  FMUL.FTZ R76, R75, R20.reuse ;  /* 0x000000144b4c7220 */ /* 0x080fe40000410000 */
[C---:B------:R-:W-:Y:S02]  /*27f0*/  FMUL.FTZ R75, R67.reuse, R71 ;  /* 0x00000047434b7220 */ /* 0x040fe40000410000 */
[----:B------:R-:W-:Y:S02]  /*2800*/  FFMA.FTZ R20, R74, R20, -R73 ;  /* 0x000000144a147223 */ /* 0x000fe40000010849 */
[-C--:B------:R-:W-:Y:S02]  /*2810*/  FMUL.FTZ R73, R67, R70.reuse ;  /* 0x0000004643497220 */ /* 0x080fe40000410000 */
[----:B------:R-:W-:Y:S02]  /*2820*/  FFMA.FTZ R75, R68, R70, R75 ;  /* 0x00000046444b7223 */ /* 0x000fe4000001004b */
[----:B------:R-:W-:-:S02]  /*2830*/  FMUL.FTZ R67, R5, R11 ;  /* 0x0000000b05437220 */ /* 0x000fc40000410000 */
[----:B------:R-:W-:Y:S02]  /*2840*/  FFMA.FTZ R21, R74, R21, R76 ;  /* 0x000000154a157223 */ /* 0x000fe4000001004c */
[----:B------:R-:W-:Y:S02]  /*2850*/  FFMA.FTZ R74, R68, R71, -R73 ;  /* 0x00000047444a7223 */ /* 0x000fe40000010849 */
[----:B------:R-:W-:Y:S02]  /*2860*/  FADD.FTZ R68, RZ, R75 ;  /* 0x0000004bff447221 */ /* 0x000fe40000010000 */
[-C--:B------:R-:W-:Y:S02]  /*2870*/  FFMA.FTZ R73, R4, R10.reuse, -R67 ;  /* 0x0000000a04497223 */ /* 0x080fe40000010843 */
        /* <DEDUP_REMOVED lines=8> */
[C---:B------:R-:W-:Y:S02]  /*2900*/  FFMA.FTZ R8, R4.reuse, R8, -R67 ;  /* 0x0000000804087223 */ /* 0x040fe40000010843 */
[----:B------:R-:W-:Y:S02]  /*2910*/  FFMA.FTZ R4, R4, R11, R10 ;  /* 0x0000000b04047223 */ /* 0x000fe4000001000a */
[----:B------:R-:W-:Y:S02]  /*2920*/  FFMA.FTZ R64, R65, R68, R64 ;  /* 0x0000004441407223 */ /* 0x000fe40000010040 */
[----:B------:R-:W-:Y:S02]  /*2930*/  FADD.FTZ R66, R66, R5 ;  /* 0x0000000542427221 */ /* 0x000fe40000010000 */
[----:B------:R-:W-:Y:S02]  /*2940*/  FMUL.FTZ R70, R70, R13 ;  /* 0x0000000d46467220 */ /* 0x000fe40000410000 */
[----:B------:R-:W-:-:S02]  /*2950*/  FADD.FTZ R10, R6, R73 ;  /* 0x00000049060a7221 */ /* 0x000fc40000010000 */
[----:B------:R-:W-:Y:S02]  /*2960*/  FADD.FTZ R64, RZ, R64 ;  /* 0x00000040ff407221 */ /* 0x000fe40000010000 */
[----:B------:R-:W-:Y:S02]  /*2970*/  FMUL.FTZ R13, R63, R66 ;  /* 0x000000423f0d7220 */ /* 0x000fe40000410000 */
        /* <DEDUP_REMOVED lines=10> */
.L_x_2462:
[----:B------:R-:W-:Y:S05]  /*2a20*/  BSYNC B0 ;  /* 0x0000000000007941 */ /* 0x000fea0003800000 */
.L_x_2461:
[----:B------:R-:W-:Y:S01]  /*2a30*/  IADD3 R59, R59, 0x1, RZ ;  /* 0x000000013b3b7810 */ /* 0x000fe20007ffe0ff */
[-C--:B------:R-:W-:Y:S02]  /*2a40*/  FMUL.FTZ R63, R63, R64.reuse ;  /* 0x000000403f3f7220 */ /* 0x080fe40000410000 */
[C---:B0-----:R-:W-:Y:S01]  /*2a50*/  FFMA.FTZ R4, R62.reuse, R64, R13 ;  /* 0x000000403e047223 */ /* 0x041fe2000001000d */
[----:B------:R-:W-:Y:S01]  /*2a60*/  ISETP.GE.AND P1, PT, R59, c[0x0][0x16c], PT ;  /* 0x00005b003b007a0c */ /* 0x000fe20003f26270 */
[----:B------:R-:W-:Y:S02]  /*2a70*/  FFMA.FTZ R62, R62, R66, -R63 ;  /* 0x000000423e3e7223 */ /* 0x000fe4000001083f */
[----:B------:R-:W-:Y:S02]  /*2a80*/  FADD.FTZ R4, RZ, R4 ;  /* 0x00000004ff047221 */ /* 0x000fe40000010000 */
        /* <DEDUP_REMOVED lines=8> */
[----:B------:R-:W-:Y:S02]  /*2b10*/  FFMA.FTZ R54, R71, 2, R54 ;  /* 0x4000000047367823 */ /* 0x000fe40000010036 */
[----:B------:R-:W-:Y:S02]  /*2b20*/  FFMA.FTZ R55, R14, 2, R55 ;  /* 0x400000000e377823 */ /* 0x000fe40000010037 */
[----:B------:R-:W-:Y:S02]  /*2b30*/  FFMA.FTZ R56, R23, 2, R56 ;  /* 0x4000000017387823 */ /* 0x000fe40000010038 */
[----:B------:R-:W-:Y:S01]  /*2b40*/  FFMA.FTZ R57, R20, 2, R57 ;  /* 0x4000000014397823 */ /* 0x000fe20000010039 */
[----:B------:R-:W-:Y:S01]  /*2b50*/  @P1 CALL.REL.NOINC `(.L_x_2460) ;  /* 0x0000001000001944 */ /* 0x000fe20003c00000 */
[----:B------:R-:W-:Y:S05]  /*2b60*/  BRA `(.L_x_2463) ;  /* 0xffffe84000007947 */ /* 0x000fea000383ffff */
.L_x_2460:
[----:B------:R-:W-:Y:S01]  /*2b70*/  BAR.SYNC.DEFER_BLOCKING 0x0 ;  /* 0x0000000000007b1d */ /* 0x000fe20000010000 */
[----:B------:R-:W-:Y:S01]  /*2b80*/  ISETP.NE.AND P0, PT, R52, RZ, PT ;  /* 0x000000ff3400720c */ /* 0x000fe20003f05270 */
[----:B------:R-:W-:Y:S01]  /*2b90*/  IMAD R6, R72, c[0x0][0x200], RZ ;  /* 0x0000800048067a24 */ /* 0x000fe200078e02ff */
[----:B------:R-:W-:Y:S01]  /*2ba0*/  F2FP.BF16.PACK_AB R54, R55, R54 ;  /* 0x000000363736723e */ /* 0x000fe200000010ff */
[----:B------:R-:W-:Y:S01]  /*2bb0*/  IMAD.WIDE.U32 R4, R27, c[0x0][0x200], RZ ;  /* 0x000080001b047a25 */ /* 0x000fe200078e00ff */
[----:B------:R-:W-:Y:S01]  /*2bc0*/  F2FP.BF16.PACK_AB R55, R57, R56 ;  /* 0x000000383937723e */ /* 0x000fe200000010ff */
[----:B------:R-:W-:Y:S01]  /*2bd0*/  BSSY B0, `(.L_x_2464) ;  /* 0x000001b000007945 */ /* 0x000fe20003800000 */
[----:B------:R-:W-:Y:S01]  /*2be0*/  SHF.L.U32 R7, R31, 0x1, RZ ;  /* 0x000000011f077819 */ /* 0x000fe200000006ff */
[----:B------:R-:W-:-:S05]  /*2bf0*/  IMAD R9, R27, c[0x0][0x204], R6 ;  /* 0x000081001b097a24 */ /* 0x000fca00078e0206 */
[----:B------:R-:W-:Y:S01]  /*2c00*/  IADD3 R23, R5, R9, RZ ;  /* 0x0000000905177210 */ /* 0x000fe20007ffe0ff */
[----:B------:R-:W-:Y:S01]  /*2c10*/  STS.64 [R58], R54 ;  /* 0x000000363a007388 */ /* 0x000fe20000000a00 */
        /* <DEDUP_REMOVED lines=22> */
.L_x_2465:
[----:B------:R-:W-:Y:S05]  /*2d80*/  BSYNC B0 ;  /* 0x0000000000007941 */ /* 0x000fea0003800000 */
.L_x_2464:
[----:B------:R-:W-:Y:S01]  /*2d90*/  MOV R5, R23 ;  /* 0x0000001700057202 */ /* 0x000fe20000000f00 */
[----:B0-----:R-:W-:Y:S01]  /*2da0*/  IMAD R9, R25, c[0x0][0x208], RZ ;  /* 0x0000820019097a24 */ /* 0x001fe200078e02ff */
[C---:B------:R-:W-:Y:S02]  /*2db0*/  LOP3.LUT R7, R29.reuse, 0x20, RZ, 0xfc, !PT ;  /* 0x000000201d077812 */ /* 0x040fe400078efcff */
[----:B------:R-:W-:Y:S01]  /*2dc0*/  LOP3.LUT R11, R29, 0x40, RZ, 0xfc, !PT ;  /* 0x000000401d0b7812 */ /* 0x000fe200078efcff */
[----:B------:R-:W-:Y:S01]  /*2dd0*/  IMAD.WIDE.U32 R4, R0, c[0x0][0x208], R4 ;  /* 0x0000820000047a25 */ /* 0x000fe200078e0004 */
[----:B------:R-:W-:Y:S02]  /*2de0*/  ISETP.GE.AND P0, PT, R7, R10, PT ;  /* 0x0000000a0700720c */ /* 0x000fe40003f06270 */
[----:B------:R-:W-:Y:S01]  /*2df0*/  SHF.L.U32 R7, R32, 0x7, RZ ;  /* 0x0000000720077819 */ /* 0x000fe200000006ff */
[----:B------:R-:W-:Y:S01]  /*2e00*/  IMAD R8, R0, c[0x0][0x20c], R9 ;  /* 0x0000830000087a24 */ /* 0x000fe200078e0209 */
[----:B------:R-:W-:-:S02]  /*2e10*/  LOP3.LUT R23, R29, 0x60, RZ, 0xfc, !PT ;  /* 0x000000601d177812 */ /* 0x000fc400078efcff */
[----:B------:R-:W-:Y:S02]  /*2e20*/  SHF.R.S32.HI R9, RZ, 0x1f, R7 ;  /* 0x0000001fff097819 */ /* 0x000fe40000011407 */
[----:B------:R-:W-:Y:S02]  /*2e30*/  IADD3 R6, P4, R7, R4, RZ ;  /* 0x0000000407067210 */ /* 0x000fe40007f9e0ff */
[----:B------:R-:W-:Y:S02]  /*2e40*/  LEA R7, P3, R29, c[0x0][0x258], 0x1 ;  /* 0x000096001d077a11 */ /* 0x000fe400078608ff */
[----:B------:R-:W-:Y:S02]  /*2e50*/  IADD3.X R5, R9, R8, R5, P4, !PT ;  /* 0x0000000809057210 */ /* 0x000fe400027fe405 */
[----:B------:R-:W-:Y:S02]  /*2e60*/  LEA.HI.X R8, R29, c[0x0][0x25c], R30, 0x1, P3 ;  /* 0x000097001d087a11 */ /* 0x000fe400018f0c1e */
[----:B------:R-:W-:-:S02]  /*2e70*/  LEA R4, P3, R6, R7, 0x1 ;  /* 0x0000000706047211 */ /* 0x000fc400078608ff */
[----:B------:R-:W-:Y:S02]  /*2e80*/  IADD3 R32, R32, 0x1, RZ ;  /* 0x0000000120207810 */ /* 0x000fe40007ffe0ff */
[----:B------:R-:W-:Y:S02]  /*2e90*/  LEA.HI.X R5, R6, R8, R5, 0x1, P3 ;  /* 0x0000000806057211 */ /* 0x000fe400018f0c05 */
[-C--:B------:R-:W-:Y:S02]  /*2ea0*/  ISETP.GE.AND P1, PT, R11, R10.reuse, PT ;  /* 0x0000000a0b00720c */ /* 0x080fe40003f26270 */
[----:B------:R-:W-:Y:S01]  /*2eb0*/  ISETP.GE.AND P2, PT, R23, R10, PT ;  /* 0x0000000a1700720c */ /* 0x000fe20003f46270 */
[----:B------:R0:W-:Y:S01]  /*2ec0*/  @!P0 STG.E.U16 [R4.64+0x40], R13 ;  /* 0x0000400d04008986 */ /* 0x0001e2000c101504 */
[----:B------:R-:W-:Y:S02]  /*2ed0*/  ISETP.GE.AND P0, PT, R32, c[0x0][0x174], PT ;  /* 0x00005d0020007a0c */ /* 0x000fe40003f06270 */
[----:B------:R-:W-:-:S04]  /*2ee0*/  IADD3 R42, P3, R42, 0x200, RZ ;  /* 0x000002002a2a7810 */ /* 0x000fc80007f7e0ff */
[----:B------:R-:W-:-:S03]  /*2ef0*/  IADD3.X R43, RZ, R43, RZ, P3, !PT ;  /* 0x0000002bff2b7210 */ /* 0x000fc60001ffe4ff */
        /* <DEDUP_REMOVED lines=8> */
.L_x_2466:
[----:B------:R-:W-:Y:S05]  /*2f80*/  EXIT ;  /* 0x000000000000794d */ /* 0x000fea0003800000 */
.L_x_2468:
        /* <DEDUP_REMOVED lines=15> */
.L_x_5386:


//--------------------- .text._Z25selective_scan_fwd_kernelI32Selective_Scan_fwd_kernel_traitsILi32ELi4ELi1ELb0ELb0ELb1ELb1EN3c108BFloat16ENS1_7complexIfEEEEv13SSMParamsBase --------------------------
	.section	.text._Z25selective_scan_fwd_kernelI32Selective_Scan_fwd_kernel_traitsILi32ELi4ELi1ELb0ELb0ELb1ELb1EN3c108BFloat16ENS1_7complexIfEEEEv13SSMParamsBase,"ax",@progbits
	.sectioninfo	@"SHI_REGISTERS=92"
	.align	128
        .global         _Z25selective_scan_fwd_kernelI32Selective_Scan_fwd_kernel_traitsILi32ELi4ELi1ELb0ELb0ELb1ELb1EN3c108BFloat16ENS1_7complexIfEEEEv13SSMParamsBase
        .type           _Z25selective_scan_fwd_kernelI32Selective_Scan_fwd_kernel_traitsILi32ELi4ELi1ELb0ELb0ELb1ELb1EN3c108BFloat16ENS1_7complexIfEEEEv13SSMParamsBase,@function
        .size           _Z25selective_scan_fwd_kernelI32Selective_Scan_fwd_kernel_traitsILi32ELi4ELi1ELb0ELb0ELb1ELb1EN3c108BFloat16ENS1_7complexIfEEEEv13SSMParamsBase,(.L_x_5387 - _Z25selective_scan_fwd_kernelI32Selective_Scan_fwd_kernel_traitsILi32ELi4ELi1ELb0ELb0ELb1ELb1EN3c108BFloat16ENS1_7complexIfEEEEv13SSMParamsBase)
        .other          _Z25selective_scan_fwd_kernelI32Selective_Scan_fwd_kernel_traitsILi32ELi4ELi1ELb0ELb0ELb1ELb1EN3c108BFloat16ENS1_7complexIfEEEEv13SSMParamsBase,@"STO_CUDA_ENTRY STV_DEFAULT"
_Z25selective_scan_fwd_kernelI32Selective_Scan_fwd_kernel_traitsILi32ELi4ELi1ELb0ELb0ELb1ELb1EN3c108BFloat16ENS1_7complexIfEEEEv13SSMParamsBase:
.text._Z25selective_scan_fwd_kernelI32Selective_Scan_fwd_kernel_traitsILi32ELi4ELi1ELb0ELb0ELb1ELb1EN3c108BFloat16ENS1_7complexIfEEEEv13SSMParamsBase:
        /* <DEDUP_REMOVED lines=25> */
[----:B----4-:R-:W-:Y:S02]  /*0190*/  MOV R4, c[0x0][0x174] ;  /* 0x00005d0000047a02 */ /* 0x010fe40000000f00 */
[----:B0-----:R-:W-:Y:S02]  /*01a0*/  MOV R46, UR6 ;  /* 0x00000006002e7c02 */ /* 0x001fe40008000f00 */
        /* <DEDUP_REMOVED lines=19> */
[----:B------:R-:W-:Y:S01]  /*02e0*/  IMAD R13, R46, c[0x0][0x1b4], R3 ;  /* 0x00006d002e0d7a24 */ /* 0x000fe200078e0203 */
[----:B------:R-:W-:Y:S01]  /*02f0*/  ISETP.NE.AND P1, PT, RZ, c[0x0][0x178], PT ;  /* 0x00005e00ff007a0c */ /* 0x000fe20003f25270 */
[----:B------:R-:W-:Y:S01]  /*0300*/  IMAD.WIDE.U32 R2, R50, c[0x0][0x1d8], RZ ;  /* 0x0000760032027a25 */ /* 0x000fe200078e00ff */
[----:B------:R-:W1:Y:S01]  /*0310*/  S2R R40, SR_LANEID ;  /* 0x0000000000287919 */ /* 0x000e620000000000 */
[----:B------:R-:W-:-:S02]  /*0320*/  MOV R38, RZ ;  /* 0x000000ff00267202 */ /* 0x000fc40000000f00 */
[----:B------:R-:W-:Y:S01]  /*0330*/  IMAD R11, R49, c[0x0][0x1e8], RZ ;  /* 0x00007a00310b7a24 */ /* 0x000fe200078e02ff */
[----:B------:R-:W-:Y:S01]  /*0340*/  IADD3 R3, R3, R9, RZ ;  /* 0x0000000903037210 */ /* 0x000fe20007ffe0ff */
[----:B------:R-:W-:Y:S02]  /*0350*/  IMAD.WIDE.U32 R4, R50, c[0x0][0x1e8], RZ ;  /* 0x00007a0032047a25 */ /* 0x000fe400078e00ff */
[----:B------:R-:W-:Y:S02]  /*0360*/  @P0 IADD3 R0, R0, 0x1, RZ ;  /* 0x0000000100000810 */ /* 0x000fe40007ffe0ff */
[----:B------:R-:W-:Y:S02]  /*0370*/  IMAD R11, R50, c[0x0][0x1ec], R11 ;  /* 0x00007b00320b7a24 */ /* 0x000fe400078e020b */
[----:B------:R-:W-:Y:S01]  /*0380*/  @!P2 IADD3 R0, -R0, RZ, RZ ;  /* 0x000000ff0000a210 */ /* 0x000fe20007ffe1ff */
[----:B------:R-:W-:Y:S01]  /*0390*/  IMAD.WIDE.U32 R6, R46, c[0x0][0x1b0], RZ ;  /* 0x00006c002e067a25 */ /* 0x000fe200078e00ff */
[----:B0-----:R-:W-:-:S02]  /*03a0*/  SHF.L.U32 R42, R44, 0x2, RZ ;  /* 0x000000022c2a7819 */ /* 0x001fc400000006ff */
[----:B------:R-:W-:Y:S01]  /*03b0*/  LOP3.LUT R45, R44, 0x1f, RZ, 0xc0, !PT ;  /* 0x0000001f2c2d7812 */ /* 0x000fe200078ec0ff */
[----:B------:R-:W-:Y:S01]  /*03c0*/  IMAD R9, R71, c[0x0][0x1d0], RZ ;  /* 0x0000740047097a24 */ /* 0x000fe200078e02ff */
[----:B------:R-:W-:Y:S01]  /*03d0*/  LOP3.LUT R42, R42, 0xffffff80, RZ, 0xc0, !PT ;  /* 0xffffff802a2a7812 */ /* 0x000fe200078ec0ff */
[----:B------:R-:W-:Y:S01]  /*03e0*/  IMAD.WIDE.U32 R2, R46, c[0x0][0x1d0], R2 ;  /* 0x000074002e027a25 */ /* 0x000fe200078e0002 */
[----:B------:R-:W-:Y:S02]  /*03f0*/  @!P1 LOP3.LUT R0, RZ, c[0x0][0x178], RZ, 0x33, !PT ;  /* 0x00005e00ff009a12 */ /* 0x000fe400078e33ff */
[----:B------:R-:W-:Y:S01]  /*0400*/  IADD3 R5, R5, R11, RZ ;  /* 0x0000000b05057210 */ /* 0x000fe20007ffe0ff */
[----:B------:R-:W-:Y:S01]  /*0410*/  IMAD R11, R71, c[0x0][0x1e0], RZ ;  /* 0x00007800470b7a24 */ /* 0x000fe200078e02ff */
[----:B------:R-:W-:Y:S01]  /*0420*/  LOP3.LUT R43, R42, R45, RZ, 0xfc, !PT ;  /* 0x0000002d2a2b7212 */ /* 0x000fe200078efcff */
[C---:B------:R-:W-:Y:S01]  /*0430*/  IMAD R10, R46.reuse, c[0x0][0x1d4], R9 ;  /* 0x000075002e0a7a24 */ /* 0x040fe200078e0209 */
[----:B------:R-:W-:Y:S01]  /*0440*/  SHF.R.S32.HI R8, RZ, 0x1f, R0 ;  /* 0x0000001fff087819 */ /* 0x000fe20000011400 */
[----:B------:R-:W-:Y:S01]  /*0450*/  IMAD.WIDE.U32 R4, R46, c[0x0][0x1e0], R4 ;  /* 0x000078002e047a25 */ /* 0x000fe200078e0004 */
[----:B------:R-:W-:-:S02]  /*0460*/  IADD3 R7, R7, R13, RZ ;  /* 0x0000000d07077210 */ /* 0x000fc40007ffe0ff */
[----:B------:R-:W-:Y:S01]  /*0470*/  SHF.R.S32.HI R41, RZ, 0x1f, R43 ;  /* 0x0000001fff297819 */ /* 0x000fe2000001142b */
[----:B------:R-:W-:Y:S01]  /*0480*/  IMAD R12, R46, c[0x0][0x1e4], R11 ;  /* 0x000079002e0c7a24 */ /* 0x000fe200078e020b */
[C---:B------:R-:W-:Y:S01]  /*0490*/  IADD3 R17, P0, R43.reuse, R2, RZ ;  /* 0x000000022b117210 */ /* 0x040fe20007f1e0ff */
[----:B------:R-:W-:Y:S01]  /*04a0*/  IMAD R11, R8, c[0x0][0x1c8], RZ ;  /* 0x00007200080b7a24 */ /* 0x000fe200078e02ff */
[----:B------:R-:W-:Y:S02]  /*04b0*/  IADD3 R9, P1, R43, R4, RZ ;  /* 0x000000042b097210 */ /* 0x000fe40007f3e0ff */
[C---:B------:R-:W-:Y:S01]  /*04c0*/  IADD3.X R8, R41.reuse, R3, R10, P0, !PT ;  /* 0x0000000329087210 */ /* 0x040fe200007fe40a */
[C---:B------:R-:W-:Y:S01]  /*04d0*/  IMAD.WIDE.U32 R2, R0.reuse, c[0x0][0x1c8], R6 ;  /* 0x0000720000027a25 */ /* 0x040fe200078e0006 */
[----:B------:R-:W-:Y:S02]  /*04e0*/  IADD3.X R4, R41, R5, R12, P1, !PT ;  /* 0x0000000529047210 */ /* 0x000fe40000ffe40c */
[----:B------:R-:W-:Y:S01]  /*04f0*/  LEA R16, P1, R17, c[0x0][0x240], 0x1 ;  /* 0x0000900011107a11 */ /* 0x000fe200078208ff */
[----:B------:R-:W-:Y:S01]  /*0500*/  IMAD R11, R0, c[0x0][0x1cc], R11 ;  /* 0x00007300000b7a24 */ /* 0x000fe200078e020b */
[----:B------:R-:W-:-:S02]  /*0510*/  LEA R6, P2, R9, c[0x0][0x248], 0x1 ;  /* 0x0000920009067a11 */ /* 0x000fc400078408ff */
[----:B------:R-:W-:Y:S02]  /*0520*/  LEA R29, P0, R2, c[0x0][0x230], 0x1 ;  /* 0x00008c00021d7a11 */ /* 0x000fe400078008ff */
[----:B------:R-:W-:Y:S02]  /*0530*/  IADD3 R3, R3, R11, RZ ;  /* 0x0000000b03037210 */ /* 0x000fe40007ffe0ff */
[----:B------:R-:W-:Y:S02]  /*0540*/  IADD3 R18, R42, R43, RZ ;  /* 0x0000002b2a127210 */ /* 0x000fe40007ffe0ff */
[----:B------:R-:W-:Y:S02]  /*0550*/  LEA.HI.X R17, R17, c[0x0][0x244], R8, 0x1, P1 ;  /* 0x0000910011117a11 */ /* 0x000fe400008f0c08 */
[----:B------:R-:W-:Y:S02]  /*0560*/  LEA.HI.X R9, R9, c[0x0][0x24c], R4, 0x1, P2 ;  /* 0x0000930009097a11 */ /* 0x000fe400010f0c04 */
[----:B------:R-:W-:-:S02]  /*0570*/  LEA.HI.X R28, R2, c[0x0][0x234], R3, 0x1, P0 ;  /* 0x00008d00021c7a11 */ /* 0x000fc400000f0c03 */
[C-C-:B------:R-:W-:Y:S02]  /*0580*/  LOP3.LUT R39, R42.reuse, 0x40, R45.reuse, 0xfe, !PT ;  /* 0x000000402a277812 */ /* 0x140fe400078efe2d */
[----:B------:R-:W-:Y:S02]  /*0590*/  LOP3.LUT R37, R42, 0x60, R45, 0xfe, !PT ;  /* 0x000000602a257812 */ /* 0x000fe400078efe2d */
[----:B------:R-:W-:Y:S02]  /*05a0*/  SHF.R.S32.HI R19, RZ, 0x1f, R18 ;  /* 0x0000001fff137819 */ /* 0x000fe40000011412 */
[C---:B------:R-:W-:Y:S02]  /*05b0*/  IADD3 R36, R18.reuse, 0x20, RZ ;  /* 0x0000002012247810 */ /* 0x040fe40007ffe0ff */
[C---:B------:R-:W-:Y:S02]  /*05c0*/  IADD3 R35, R18.reuse, 0x40, RZ ;  /* 0x0000004012237810 */ /* 0x040fe40007ffe0ff */
[----:B------:R-:W-:-:S02]  /*05d0*/  IADD3 R34, R18, 0x60, RZ ;  /* 0x0000006012227810 */ /* 0x000fc40007ffe0ff */
[C---:B------:R-:W-:Y:S02]  /*05e0*/  IADD3 R33, R18.reuse, 0x80, RZ ;  /* 0x0000008012217810 */ /* 0x040fe40007ffe0ff */
[C---:B------:R-:W-:Y:S02]  /*05f0*/  IADD3 R32, R18.reuse, 0xa0, RZ ;  /* 0x000000a012207810 */ /* 0x040fe40007ffe0ff */
[C---:B------:R-:W-:Y:S02]  /*0600*/  IADD3 R31, R18.reuse, 0xc0, RZ ;  /* 0x000000c0121f7810 */ /* 0x040fe40007ffe0ff */
[----:B-1----:R-:W-:Y:S02]  /*0610*/  IADD3 R30, R18, 0xe0, RZ ;  /* 0x000000e0121e7810 */ /* 0x002fe40007ffe0ff */
.L_x_2486:
[----:B------:R-:W-:Y:S01]  /*0620*/  BAR.SYNC.DEFER_BLOCKING 0x0 ;  /* 0x0000000000007b1d */ /* 0x000fe20000010000 */
[----:B------:R-:W-:Y:S02]  /*0630*/  MOV R3, 0xffffff80 ;  /* 0xffffff8000037802 */ /* 0x000fe40000000f00 */
[----:B0-----:R-:W-:Y:S02]  /*0640*/  LOP3.LUT R5, R42, 0x20, R45, 0xfe, !PT ;  /* 0x000000202a057812 */ /* 0x001fe400078efe2d */
[----:B------:R-:W-:Y:S01]  /*0650*/  PRMT R0, RZ, 0x7610, R0 ;  /* 0x00007610ff007816 */ /* 0x000fe20000000000 */
[----:B------:R-:W-:Y:S01]  /*0660*/  IMAD R26, R38, R3, c[0x0][0x168] ;  /* 0x00005a00261a7624 */ /* 0x000fe200078e0203 */
[----:B------:R-:W-:-:S02]  /*0670*/  PRMT R2, RZ, 0x7610, R2 ;  /* 0x00007610ff027816 */ /* 0x000fc40000000002 */
[----:B------:R-:W-:Y:S02]  /*0680*/  PRMT R3, RZ, 0x7610, R3 ;  /* 0x00007610ff037816 */ /* 0x000fe40000000003 */
[-C--:B------:R-:W-:Y:S02]  /*0690*/  ISETP.GE.AND P0, PT, R43, R26.reuse, PT ;  /* 0x0000001a2b00720c */ /* 0x080fe40003f06270 */
[-C--:B------:R-:W-:Y:S02]  /*06a0*/  ISETP.GE.AND P1, PT, R5, R26.reuse, PT ;  /* 0x0000001a0500720c */ /* 0x080fe40003f26270 */
[-C--:B------:R-:W-:Y:S02]  /*06b0*/  ISETP.GE.AND P2, PT, R39, R26.reuse, PT ;  /* 0x0000001a2700720c */ /* 0x080fe40003f46270 */
[----:B------:R-:W-:Y:S02]  /*06c0*/  ISETP.GE.AND P3, PT, R37, R26, PT ;  /* 0x0000001a2500720c */ /* 0x000fe40003f66270 */
[----:B------:R-:W-:-:S05]  /*06d0*/  PRMT R4, RZ, 0x7610, R4 ;  /* 0x00007610ff047816 */ /* 0x000fca0000000004 */
        /* <DEDUP_REMOVED lines=11> */
[----:B------:R-:W-:Y:S01]  /*0790*/  PRMT R10, RZ, 0x7610, R10 ;  /* 0x00007610ff0a7816 */ /* 0x000fe2000000000a */
[----:B--2---:R0:W-:Y:S04]  /*07a0*/  STS.U16 [R7], R0 ;  /* 0x0000000007007388 */ /* 0x0041e80000000400 */
[----:B---3--:R1:W-:Y:S04]  /*07b0*/  STS.U16 [R7+0x40], R2 ;  /* 0x0000400207007388 */ /* 0x0083e80000000400 */
[----:B----4-:R2:W-:Y:S01]  /*07c0*/  STS.U16 [R7+0x80], R3 ;  /* 0x0000800307007388 */ /* 0x0105e20000000400 */
[----:B0-----:R-:W-:-:S03]  /*07d0*/  PRMT R0, RZ, 0x7610, R0 ;  /* 0x00007610ff007816 */ /* 0x001fc60000000000 */
[----:B------:R-:W-:Y:S01]  /*07e0*/  STS.U16 [R7+0xc0], R4 ;  /* 0x0000c00407007388 */ /* 0x000fe20000000400 */
[----:B------:R-:W-:-:S06]  /*07f0*/  NOP ;  /* 0x0000000000007918 */ /* 0x000fcc0000000000 */
[----:B------:R-:W-:Y:S01]  /*0800*/  LDS.64 R4, [R51] ;  /* 0x0000000033047984 */ /* 0x000fe20000000a00 */
[--C-:B-1----:R-:W-:Y:S01]  /*0810*/  IMAD.MOV.U32 R2, RZ, RZ, R6.reuse ;  /* 0x000000ffff027224 */ /* 0x102fe200078e0006 */
[----:B------:R-:W-:Y:S02]  /*0820*/  PRMT R6, RZ, 0x7610, R6 ;  /* 0x00007610ff067816 */ /* 0x000fe40000000006 */
[----:B--2---:R-:W-:Y:S01]  /*0830*/  MOV R3, R9 ;  /* 0x0000000900037202 */ /* 0x004fe20000000f00 */
[----:B------:R-:W-:Y:S06]  /*0840*/  BAR.SYNC.DEFER_BLOCKING 0x0 ;  /* 0x0000000000007b1d */ /* 0x000fec0000010000 */
[----:B------:R-:W2:Y:S04]  /*0850*/  @!P1 LDG.E.U16 R8, [R2.64+0x40] ;  /* 0x0000400402089981 */ /* 0x000ea8000c1e1500 */
[----:B------:R-:W3:Y:S04]  /*0860*/  @!P0 LDG.E.U16 R6, [R2.64] ;  /* 0x0000000402068981 */ /* 0x000ee8000c1e1500 */
[----:B------:R-:W4:Y:S04]  /*0870*/  @!P2 LDG.E.U16 R10, [R2.64+0x80] ;  /* 0x00008004020aa981 */ /* 0x000f28000c1e1500 */
[----:B------:R-:W4:Y:S01]  /*0880*/  @!P3 LDG.E.U16 R0, [R2.64+0xc0] ;  /* 0x0000c0040200b981 */ /* 0x000f22000c1e1500 */
[----:B------:R-:W-:Y:S01]  /*0890*/  ULDC.U8 UR6, c[0x0][0x17e] ;  /* 0x00005f8000067ab9 */ /* 0x000fe20000000000 */
[----:B------:R-:W-:Y:S02]  /*08a0*/  BSSY B0, `(.L_x_2469) ;  /* 0x0000037000007945 */ /* 0x000fe40003800000 */
[----:B--2---:R-:W-:Y:S04]  /*08b0*/  STS.U16 [R7+0x40], R8 ;  /* 0x0000400807007388 */ /* 0x004fe80000000400 */
[----:B---3--:R-:W-:Y:S04]  /*08c0*/  STS.U16 [R7], R6 ;  /* 0x0000000607007388 */ /* 0x008fe80000000400 */
[----:B----4-:R-:W-:Y:S04]  /*08d0*/  STS.U16 [R7+0x80], R10 ;  /* 0x0000800a07007388 */ /* 0x010fe80000000400 */
[----:B------:R-:W-:Y:S01]  /*08e0*/  STS.U16 [R7+0xc0], R0 ;  /* 0x0000c00007007388 */ /* 0x000fe20000000400 */
[----:B------:R-:W-:-:S06]  /*08f0*/  NOP ;  /* 0x0000000000007918 */ /* 0x000fcc0000000000 */
[----:B------:R-:W0:Y:S02]  /*0900*/  LDS.64 R54, [R51] ;  /* 0x0000000033367984 */ /* 0x000e240000000a00 */
[--C-:B0-----:R-:W-:Y:S02]  /*0910*/  PRMT R52, RZ, 0x5410, R54.reuse ;  /* 0x00005410ff347816 */ /* 0x101fe40000000036 */
[----:B------:R-:W-:Y:S02]  /*0920*/  PRMT R54, RZ, 0x7610, R54 ;  /* 0x00007610ff367816 */ /* 0x000fe40000000036 */
[----:B------:R-:W-:Y:S01]  /*0930*/  PRMT R56, RZ, 0x5410, R55 ;  /* 0x00005410ff387816 */ /* 0x000fe20000000037 */
[----:B-----5:R-:W-:Y:S01]  /*0940*/  FADD.FTZ R52, R52, R47 ;  /* 0x0000002f34347221 */ /* 0x020fe20000010000 */
        /* <DEDUP_REMOVED lines=44> */
.L_x_2470:
[----:B------:R-:W-:Y:S05]  /*0c10*/  BSYNC B0 ;  /* 0x0000000000007941 */ /* 0x000fea0003800000 */
.L_x_2469:
        /* <DEDUP_REMOVED lines=33> */
.L_x_2472:
[----:B------:R-:W-:Y:S05]  /*0e30*/  BSYNC B0 ;  /* 0x0000000000007941 */ /* 0x000fea0003800000 */
.L_x_2471:
        /* <DEDUP_REMOVED lines=33> */
.L_x_2474:
[----:B------:R-:W-:Y:S05]  /*1050*/  BSYNC B0 ;  /* 0x0000000000007941 */ /* 0x000fea0003800000 */
.L_x_2473:
        /* <DEDUP_REMOVED lines=33> */
.L_x_2476:
[----:B------:R-:W-:Y:S05]  /*1270*/  BSYNC B0 ;  /* 0x0000000000007941 */ /* 0x000fea0003800000 */
.L_x_2475:
        /* <DEDUP_REMOVED lines=15> */
.L_x_2480:
        /* <DEDUP_REMOVED lines=21> */
[----:B------:R-:W-:Y:S02]  /*14c0*/  LEA R8, P5, R6, R29, 0x1 ;  /* 0x0000001d06087211 */ /* 0x000fe400078a08ff */
[----:B------:R-:W-:Y:S02]  /*14d0*/  IADD3 R7, R7, R9, RZ ;  /* 0x0000000907077210 */ /* 0x000fe40007ffe0ff */
[-C--:B------:R-:W-:Y:S02]  /*14e0*/  ISETP.GE.AND P2, PT, R36, R13.reuse, PT ;  /* 0x0000000d2400720c */ /* 0x080fe40003f46270 */
[----:B------:R-:W-:Y:S02]  /*14f0*/  ISETP.GE.AND P3, PT, R35, R13, PT ;  /* 0x0000000d2300720c */ /* 0x000fe40003f66270 */
[----:B------:R-:W-:Y:S02]  /*1500*/  LEA.HI.X R9, R6, R28, R7, 0x1, P5 ;  /* 0x0000001c06097211 */ /* 0x000fe400028f0c07 */
[----:B------:R-:W-:-:S02]  /*1510*/  PRMT R51, RZ, 0x7610, R51 ;  /* 0x00007610ff337816 */ /* 0x000fc40000000033 */
[----:B------:R-:W-:Y:S01]  /*1520*/  ISETP.GE.AND P4, PT, R34, R13, PT ;  /* 0x0000000d2200720c */ /* 0x000fe20003f86270 */
[----:B------:R1:W3:Y:S01]  /*1530*/  @!P1 LDG.E.U16 R63, [R8.64] ;  /* 0x00000004083f9981 */ /* 0x0002e2000c1e1500 */
[----:B------:R-:W-:-:S03]  /*1540*/  PRMT R60, RZ, 0x7610, R60 ;  /* 0x00007610ff3c7816 */ /* 0x000fc6000000003c */
[----:B------:R1:W4:Y:S01]  /*1550*/  @!P2 LDG.E.U16 R62, [R8.64+0x40] ;  /* 0x00004004083ea981 */ /* 0x000322000c1e1500 */
[----:B------:R-:W-:-:S03]  /*1560*/  ISETP.GE.AND P1, PT, R33, R13, PT ;  /* 0x0000000d2100720c */ /* 0x000fc60003f26270 */
[----:B------:R1:W5:Y:S01]  /*1570*/  @!P3 LDG.E.U16 R51, [R8.64+0x80] ;  /* 0x000080040833b981 */ /* 0x000362000c1e1500 */
[-C--:B------:R-:W-:Y:S02]  /*1580*/  ISETP.GE.AND P2, PT, R32, R13.reuse, PT ;  /* 0x0000000d2000720c */ /* 0x080fe40003f46270 */
[-C--:B------:R-:W-:Y:S01]  /*1590*/  ISETP.GE.AND P3, PT, R31, R13.reuse, PT ;  /* 0x0000000d1f00720c */ /* 0x080fe20003f66270 */
[----:B------:R1:W3:Y:S01]  /*15a0*/  @!P4 LDG.E.U16 R60, [R8.64+0xc0] ;  /* 0x0000c004083cc981 */ /* 0x0002e2000c1e1500 */
[----:B------:R-:W-:Y:S02]  /*15b0*/  ISETP.GE.AND P4, PT, R30, R13, PT ;  /* 0x0000000d1e00720c */ /* 0x000fe40003f86270 */
[----:B------:R-:W-:Y:S02]  /*15c0*/  PRMT R13, RZ, 0x7610, R13 ;  /* 0x00007610ff0d7816 */ /* 0x000fe4000000000d */
[----:B------:R-:W-:Y:S02]  /*15d0*/  PRMT R12, RZ, 0x7610, R12 ;  /* 0x00007610ff0c7816 */ /* 0x000fe4000000000c */
[----:B0-----:R-:W-:-:S02]  /*15e0*/  PRMT R11, RZ, 0x7610, R11 ;  /* 0x00007610ff0b7816 */ /* 0x001fc4000000000b */
[----:B------:R1:W4:Y:S04]  /*15f0*/  @!P1 LDG.E.U16 R13, [R8.64+0x100] ;  /* 0x00010004080d9981 */ /* 0x000328000c1e1500 */
[----:B------:R1:W5:Y:S04]  /*1600*/  @!P2 LDG.E.U16 R12, [R8.64+0x140] ;  /* 0x00014004080ca981 */ /* 0x000368000c1e1500 */
[----:B------:R1:W5:Y:S01]  /*1610*/  @!P3 LDG.E.U16 R11, [R8.64+0x180] ;  /* 0x00018004080bb981 */ /* 0x000362000c1e1500 */
[----:B------:R-:W-:-:S06]  /*1620*/  PRMT R14, RZ, 0x7610, R14 ;  /* 0x00007610ff0e7816 */ /* 0x000fcc000000000e */
[----:B------:R1:W5:Y:S04]  /*1630*/  @!P4 LDG.E.U16 R14, [R8.64+0x1c0] ;  /* 0x0001c004080ec981 */ /* 0x000368000c1e1500 */
[----:B------:R-:W0:Y:S01]  /*1640*/  S2R R44, SR_TID.X ;  /* 0x00000000002c7919 */ /* 0x000e220000002100 */
[----:B------:R-:W-:Y:S02]  /*1650*/  IMAD R21, R49, c[0x0][0x198], RZ ;  /* 0x0000660031157a24 */ /* 0x000fe400078e02ff */
[----:B------:R-:W-:-:S04]  /*1660*/  IMAD.WIDE.U32 R6, R50, c[0x0][0x198], RZ ;  /* 0x0000660032067a25 */ /* 0x000fc800078e00ff */
[----:B------:R-:W-:Y:S02]  /*1670*/  IMAD R21, R50, c[0x0][0x19c], R21 ;  /* 0x0000670032157a24 */ /* 0x000fe400078e0215 */
[----:B-1----:R-:W-:-:S03]  /*1680*/  IMAD R8, R15, c[0x0][0x1a0], RZ ;  /* 0x000068000f087a24 */ /* 0x002fc600078e02ff */
[----:B------:R-:W-:Y:S01]  /*1690*/  IADD3 R7, R7, R21, RZ ;  /* 0x0000001507077210 */ /* 0x000fe20007ffe0ff */
[----:B------:R-:W-:-:S04]  /*16a0*/  IMAD R67, R61, c[0x0][0x1a4], R8 ;  /* 0x000069003d437a24 */ /* 0x000fc800078e0208 */
[----:B------:R-:W-:Y:S01]  /*16b0*/  IMAD.WIDE.U32 R6, R61, c[0x0][0x1a0], R6 ;  /* 0x000068003d067a25 */ /* 0x000fe200078e0006 */
[----:B0-----:R-:W-:-:S04]  /*16c0*/  SHF.L.U32 R15, R44, 0x2, RZ ;  /* 0x000000022c0f7819 */ /* 0x001fc800000006ff */
[----:B------:R-:W-:Y:S02]  /*16d0*/  IADD3 R67, R7, R67, RZ ;  /* 0x0000004307437210 */ /* 0x000fe40007ffe0ff */
[C---:B------:R-:W-:Y:S02]  /*16e0*/  IADD3 R21, R15.reuse, 0x1, RZ ;  /* 0x000000010f157810 */ /* 0x040fe40007ffe0ff */
[----:B------:R-:W-:Y:S02]  /*16f0*/  IADD3 R65, R15, 0x2, RZ ;  /* 0x000000020f417810 */ /* 0x000fe40007ffe0ff */
[-C--:B------:R-:W-:Y:S02]  /*1700*/  ISETP.GE.U32.AND P2, PT, R21, R26.reuse, PT ;  /* 0x0000001a1500720c */ /* 0x080fe40003f46070 */
[----:B------:R-:W-:Y:S02]  /*1710*/  ISETP.GE.U32.AND P3, PT, R65, R26, PT ;  /* 0x0000001a4100720c */ /* 0x000fe40003f66070 */
[----:B------:R-:W-:-:S04]  /*1720*/  IADD3 R65, R40, 0x20, RZ ;  /* 0x0000002028417810 */ /* 0x000fc80007ffe0ff */
[-C--:B------:R-:W-:Y:S02]  /*1730*/  LEA.HI.SX32 R65, R65, R40.reuse, 0x1b ;  /* 0x0000002841417211 */ /* 0x080fe400078fdaff */
[C---:B------:R-:W-:Y:S02]  /*1740*/  IADD3 R69, R40.reuse, 0x60, RZ ;  /* 0x0000006028457810 */ /* 0x040fe40007ffe0ff */
[----:B------:R-:W-:Y:S02]  /*1750*/  SHF.L.U32 R75, R65, 0x1, RZ ;  /* 0x00000001414b7819 */ /* 0x000fe400000006ff */
[----:B------:R-:W-:Y:S02]  /*1760*/  LEA.HI.SX32 R69, R69, R40, 0x1b ;  /* 0x0000002845457211 */ /* 0x000fe400078fdaff */
[----:B------:R-:W-:-:S03]  /*1770*/  IADD3 R65, R40, 0x80, RZ ;  /* 0x0000008028417810 */ /* 0x000fc60007ffe0ff */
[----:B------:R-:W-:Y:S01]  /*1780*/  IMAD.SHL.U32 R77, R69, 0x2, RZ ;  /* 0x00000002454d7824 */ /* 0x000fe200078e00ff */
[C---:B------:R-:W-:Y:S02]  /*1790*/  IADD3 R69, R40.reuse, 0xc0, RZ ;  /* 0x000000c028457810 */ /* 0x040fe40007ffe0ff */
[----:B------:R-:W-:Y:S01]  /*17a0*/  LEA.HI.SX32 R65, R65, R40, 0x1b ;  /* 0x0000002841417211 */ /* 0x000fe200078fdaff */
[----:B------:R-:W-:Y:S01]  /*17b0*/  FMUL.FTZ R72, R53, R52 ;  /* 0x0000003435487220 */ /* 0x000fe20000410000 */
[----:B------:R-:W-:Y:S02]  /*17c0*/  LEA.HI.SX32 R69, R69, R40, 0x1b ;  /* 0x0000002845457211 */ /* 0x000fe400078fdaff */
[----:B------:R-:W-:Y:S01]  /*17d0*/  IADD3 R73, R40, 0xe0, RZ ;  /* 0x000000e028497810 */ /* 0x000fe20007ffe0ff */
[----:B------:R-:W-:-:S03]  /*17e0*/  FMUL.FTZ R68, R57, R56 ;  /* 0x0000003839447220 */ /* 0x000fc60000410000 */
[----:B------:R-:W-:Y:S02]  /*17f0*/  LEA.HI.SX32 R73, R73, R40, 0x1b ;  /* 0x0000002849497211 */ /* 0x000fe400078fdaff */
[----:B------:R-:W-:Y:S02]  /*1800*/  FSEL R68, R68, RZ, !P3 ;  /* 0x000000ff44447208 */ /* 0x000fe40005800000 */
[----:B------:R-:W-:Y:S01]  /*1810*/  SHF.L.U32 R73, R73, 0x1, RZ ;  /* 0x0000000149497819 */ /* 0x000fe200000006ff */
[----:B--2---:R-:W-:-:S04]  /*1820*/  FMUL.FTZ R10, R5, R52 ;  /* 0x00000034050a7220 */ /* 0x004fc80000410000 */
[----:B------:R-:W-:Y:S02]  /*1830*/  FMUL.RZ R20, R10, 0.15915493667125701904 ;  /* 0x3e22f9830a147820 */ /* 0x000fe4000040c000 */
[----:B------:R-:W-:Y:S02]  /*1840*/  FMUL.FTZ R23, R4, 1.4426950216293334961 ;  /* 0x3fb8aa3b04177820 */ /* 0x000fe40000410000 */
[----:B------:R-:W-:Y:S01]  /*1850*/  MUFU.SIN R10, R20 ;  /* 0x00000014000a7308 */ /* 0x000fe20000000400 */
[----:B------:R-:W-:-:S07]  /*1860*/  FMUL.FTZ R8, R5, R54 ;  /* 0x0000003605087220 */ /* 0x000fce0000410000 */
[----:B------:R0:W-:Y:S01]  /*1870*/  MUFU.COS R4, R20 ;  /* 0x0000001400047308 */ /* 0x0001e20000000000 */
[----:B------:R-:W-:Y:S01]  /*1880*/  FMUL.FTZ R64, R23, R54 ;  /* 0x0000003617407220 */ /* 0x000fe20000410000 */
[----:B0-----:R-:W-:-:S04]  /*1890*/  LEA R20, P1, R6, c[0x0][0x228], 0x3 ;  /* 0x00008a0006147a11 */ /* 0x001fc800078218ff */
[----:B------:R-:W-:Y:S02]  /*18a0*/  LEA.HI.X R21, R6, c[0x0][0x22c], R67, 0x3, P1 ;  /* 0x00008b0006157a11 */ /* 0x000fe400008f1c43 */
[CC--:B------:R-:W-:Y:S02]  /*18b0*/  LEA.HI.SX32 R6, R40.reuse, R40.reuse, 0x1b ;  /* 0x0000002828067211 */ /* 0x0c0fe400078fdaff */
[----:B------:R-:W-:Y:S01]  /*18c0*/  IADD3 R67, R40, 0x40, RZ ;  /* 0x0000004028437810 */ /* 0x000fe20007ffe0ff */
[----:B------:R-:W-:Y:S01]  /*18d0*/  FMUL.RZ R22, R8, 0.15915493667125701904 ;  /* 0x3e22f98308167820 */ /* 0x000fe2000040c000 */
[----:B------:R-:W-:Y:S02]  /*18e0*/  SHF.L.U32 R6, R6, 0x1, RZ ;  /* 0x0000000106067819 */ /* 0x000fe400000006ff */
[----:B------:R-:W-:Y:S01]  /*18f0*/  LEA.HI.SX32 R67, R67, R40, 0x1b ;  /* 0x0000002843437211 */ /* 0x000fe200078fdaff */
[----:B------:R-:W-:Y:S01]  /*1900*/  MUFU.SIN R7, R22 ;  /* 0x0000001600077308 */ /* 0x000fe20000000400 */
[----:B------:R-:W-:Y:S01]  /*1910*/  FMUL.FTZ R9, R23, R52 ;  /* 0x0000003417097220 */ /* 0x000fe20000410000 */
[----:B---3--:R0:W-:Y:S01]  /*1920*/  STS.U16 [R6], R63 ;  /* 0x0000003f06007388 */ /* 0x0081e20000000400 */
[----:B------:R-:W-:-:S05]  /*1930*/  SHF.L.U32 R66, R67, 0x1, RZ ;  /* 0x0000000143427819 */ /* 0x000fca00000006ff */
[----:B------:R-:W1:Y:S01]  /*1940*/  MUFU.EX2 R64, R64 ;  /* 0x0000004000407308 */ /* 0x000e620000000800 */
[----:B----4-:R-:W-:Y:S01]  /*1950*/  STS.U16 [R75+0x40], R62 ;  /* 0x0000403e4b007388 */ /* 0x010fe20000000400 */
[----:B0-----:R-:W-:-:S06]  /*1960*/  FMUL.FTZ R6, R23, R58 ;  /* 0x0000003a17067220 */ /* 0x001fcc0000410000 */
[----:B------:R0:W2:Y:S01]  /*1970*/  MUFU.COS R8, R22 ;  /* 0x0000001600087308 */ /* 0x0000a20000000000 */
[----:B-----5:R3:W-:Y:S01]  /*1980*/  STS.U16 [R66+0x80], R51 ;  /* 0x0000803342007388 */ /* 0x0207e20000000400 */
[-C--:B0-----:R-:W-:Y:S02]  /*1990*/  FMUL.FTZ R22, R23, R56.reuse ;  /* 0x0000003817167220 */ /* 0x081fe40000410000 */
[C---:B------:R-:W-:Y:S01]  /*19a0*/  FMUL.FTZ R23, R5.reuse, R56 ;  /* 0x0000003805177220 */ /* 0x040fe20000410000 */
[----:B------:R-:W-:Y:S01]  /*19b0*/  IADD3 R67, R40, 0xa0, RZ ;  /* 0x000000a028437810 */ /* 0x000fe20007ffe0ff */
[----:B------:R-:W-:Y:S02]  /*19c0*/  FMUL.FTZ R5, R5, R58 ;  /* 0x0000003a05057220 */ /* 0x000fe40000410000 */
[----:B---3--:R-:W-:Y:S01]  /*19d0*/  FMUL.RZ R51, R23, 0.15915493667125701904 ;  /* 0x3e22f98317337820 */ /* 0x008fe2000040c000 */
[----:B------:R-:W-:Y:S01]  /*19e0*/  MUFU.EX2 R22, R22 ;  /* 0x0000001600167308 */ /* 0x000fe20000000800 */
[----:B------:R-:W-:Y:S01]  /*19f0*/  LEA.HI.SX32 R67, R67, R40, 0x1b ;  /* 0x0000002843437211 */ /* 0x000fe200078fdaff */
[----:B------:R-:W-:Y:S01]  /*1a00*/  FMUL.RZ R63, R5, 0.15915493667125701904 ;  /* 0x3e22f983053f7820 */ /* 0x000fe2000040c000 */
[----:B------:R0:W-:Y:S01]  /*1a10*/  STS.U16 [R77+0xc0], R60 ;  /* 0x0000c03c4d007388 */ /* 0x0001e20000000400 */
[----:B-1----:R-:W-:-:S04]  /*1a20*/  FMUL.FTZ R7, R64, R7 ;  /* 0x0000000740077220 */ /* 0x002fc80000410000 */
[----:B------:R-:W1:Y:S01]  /*1a30*/  MUFU.SIN R23, R51 ;  /* 0x0000003300177308 */ /* 0x000e620000000400 */
[----:B------:R-:W-:-:S07]  /*1a40*/  ISETP.GE.U32.AND P1, PT, R15, R26, PT ;  /* 0x0000001a0f00720c */ /* 0x000fce0003f26070 */
[----:B------:R-:W3:Y:S01]  /*1a50*/  MUFU.EX2 R9, R9 ;  /* 0x0000000900097308 */ /* 0x000ee20000000800 */
[----:B0-----:R-:W-:Y:S01]  /*1a60*/  SHF.L.U32 R60, R65, 0x1, RZ ;  /* 0x00000001413c7819 */ /* 0x001fe200000006ff */
[----:B--2---:R-:W-:Y:S01]  /*1a70*/  FMUL.FTZ R8, R64, R8 ;  /* 0x0000000840087220 */ /* 0x004fe20000410000 */
[----:B------:R-:W-:-:S05]  /*1a80*/  SHF.L.U32 R67, R67, 0x1, RZ ;  /* 0x0000000143437819 */ /* 0x000fca00000006ff */
[----:B------:R-:W0:Y:S01]  /*1a90*/  MUFU.COS R5, R51 ;  /* 0x0000003300057308 */ /* 0x000e220000000000 */
[----:B------:R-:W-:Y:S02]  /*1aa0*/  SHF.L.U32 R62, R69, 0x1, RZ ;  /* 0x00000001453e7819 */ /* 0x000fe400000006ff */
[----:B------:R-:W-:Y:S02]  /*1ab0*/  FSEL R72, R72, RZ, !P1 ;  /* 0x000000ff48487208 */ /* 0x000fe40004800000 */
[----:B------:R-:W-:Y:S01]  /*1ac0*/  FSEL R65, R7, RZ, !P2 ;  /* 0x000000ff07417208 */ /* 0x000fe20005000000 */
[----:B------:R-:W-:Y:S01]  /*1ad0*/  STS.U16 [R60+0x100], R13 ;  /* 0x0001000d3c007388 */ /* 0x000fe20000000400 */
[----:B------:R-:W-:Y:S01]  /*1ae0*/  FSEL R70, R8, 1, !P2 ;  /* 0x3f80000008467808 */ /* 0x000fe20005000000 */
[----:B------:R-:W-:Y:S02]  /*1af0*/  MUFU.EX2 R6, R6 ;  /* 0x0000000600067308 */ /* 0x000fe40000000800 */
[----:B------:R-:W-:Y:S01]  /*1b00*/  STS.U16 [R67+0x140], R12 ;  /* 0x0001400c43007388 */ /* 0x000fe20000000400 */
[----:B------:R-:W-:-:S03]  /*1b10*/  FMUL.FTZ R69, R55, R54 ;  /* 0x0000003637457220 */ /* 0x000fc60000410000 */
[----:B------:R2:W-:Y:S02]  /*1b20*/  STS.U16 [R62+0x180], R11 ;  /* 0x0001800b3e007388 */ /* 0x0005e40000000400 */
[----:B------:R-:W4:Y:S01]  /*1b30*/  MUFU.SIN R7, R63 ;  /* 0x0000003f00077308 */ /* 0x000f220000000400 */
[----:B-1----:R-:W-:Y:S02]  /*1b40*/  FMUL.FTZ R23, R22, R23 ;  /* 0x0000001716177220 */ /* 0x002fe40000410000 */
[C---:B---3--:R-:W-:Y:S02]  /*1b50*/  FMUL.FTZ R4, R9.reuse, R4 ;  /* 0x0000000409047220 */ /* 0x048fe40000410000 */
[----:B------:R-:W-:Y:S02]  /*1b60*/  FMUL.FTZ R10, R9, R10 ;  /* 0x0000000a090a7220 */ /* 0x000fe40000410000 */
[-C--:B--2---:R-:W-:Y:S01]  /*1b70*/  FMUL.FTZ R11, R72, R65.reuse ;  /* 0x00000041480b7220 */ /* 0x084fe20000410000 */
[----:B------:R-:W1:Y:S01]  /*1b80*/  MUFU.COS R13, R63 ;  /* 0x0000003f000d7308 */ /* 0x000e620000000000 */
[----:B------:R-:W-:-:S02]  /*1b90*/  FMUL.FTZ R9, RZ, R65 ;  /* 0x00000041ff097220 */ /* 0x000fc40000410000 */
[-C--:B------:R-:W-:Y:S01]  /*1ba0*/  FFMA.FTZ R11, RZ, R70.reuse, R11 ;  /* 0x00000046ff0b7223 */ /* 0x080fe2000001000b */
[----:B------:R-:W-:Y:S01]  /*1bb0*/  FSEL R69, R69, RZ, !P2 ;  /* 0x000000ff45457208 */ /* 0x000fe20005000000 */
[----:B0-----:R-:W-:Y:S01]  /*1bc0*/  FMUL.FTZ R5, R22, R5 ;  /* 0x0000000516057220 */ /* 0x001fe20000410000 */
[----:B------:R-:W-:Y:S01]  /*1bd0*/  FSEL R66, R23, RZ, !P3 ;  /* 0x000000ff17427208 */ /* 0x000fe20005800000 */
[----:B------:R-:W-:Y:S02]  /*1be0*/  FFMA.FTZ R8, R72, R70, -R9 ;  /* 0x0000004648087223 */ /* 0x000fe40000010809 */
[----:B------:R-:W-:Y:S01]  /*1bf0*/  FADD.FTZ R11, RZ, R11 ;  /* 0x0000000bff0b7221 */ /* 0x000fe20000010000 */
[----:B------:R-:W-:Y:S01]  /*1c00*/  IADD3 R15, R15, 0x3, RZ ;  /* 0x000000030f0f7810 */ /* 0x000fe20007ffe0ff */
[----:B------:R-:W-:Y:S01]  /*1c10*/  FADD.FTZ R8, R69, R8 ;  /* 0x0000000845087221 */ /* 0x000fe20000010000 */
[----:B------:R-:W-:Y:S01]  /*1c20*/  FSEL R67, R5, 1, !P3 ;  /* 0x3f80000005437808 */ /* 0x000fe20005800000 */
[----:B------:R-:W-:Y:S01]  /*1c30*/  FMUL.FTZ R5, R66, R11 ;  /* 0x0000000b42057220 */ /* 0x000fe20000410000 */
[----:B------:R-:W-:Y:S01]  /*1c40*/  ISETP.GE.U32.AND P4, PT, R15, R26, PT ;  /* 0x0000001a0f00720c */ /* 0x000fe20003f86070 */
[----:B----4-:R-:W-:Y:S01]  /*1c50*/  FMUL.FTZ R7, R6, R7 ;  /* 0x0000000706077220 */ /* 0x010fe20000410000 */
[----:B------:R-:W-:Y:S01]  /*1c60*/  FSEL R74, R10, RZ, !P1 ;  /* 0x000000ff0a4a7208 */ /* 0x000fe20004800000 */
[----:B------:R-:W-:-:S02]  /*1c70*/  FMUL.FTZ R12, R66, R8 ;  /* 0x00000008420c7220 */ /* 0x000fc40000410000 */
[----:B------:R-:W-:Y:S01]  /*1c80*/  FFMA.FTZ R5, R67, R8, -R5 ;  /* 0x0000000843057223 */ /* 0x000fe20000010805 */
[----:B------:R0:W-:Y:S01]  /*1c90*/  STS.U16 [R73+0x1c0], R14 ;  /* 0x0001c00e49007388 */ /* 0x0001e20000000400 */
[----:B-1----:R-:W-:Y:S01]  /*1ca0*/  FMUL.FTZ R13, R6, R13 ;  /* 0x0000000d060d7220 */ /* 0x002fe20000410000 */
[----:B------:R-:W-:Y:S01]  /*1cb0*/  FSEL R64, R7, RZ, !P4 ;  /* 0x000000ff07407208 */ /* 0x000fe20006000000 */
[----:B------:R-:W-:Y:S01]  /*1cc0*/  FFMA.FTZ R12, R67, R11, R12 ;  /* 0x0000000b430c7223 */ /* 0x000fe2000001000c */
[----:B------:R-:W-:-:S06]  /*1cd0*/  NOP ;  /* 0x0000000000007918 */ /* 0x000fcc0000000000 */
[----:B0-----:R-:W-:Y:S01]  /*1ce0*/  FSEL R73, R4, 1, !P1 ;  /* 0x3f80000004497808 */ /* 0x001fe20004800000 */
[-C--:B------:R-:W-:Y:S01]  /*1cf0*/  FMUL.FTZ R4, R74, R65.reuse ;  /* 0x000000414a047220 */ /* 0x080fe20000410000 */
[----:B------:R-:W-:Y:S01]  /*1d00*/  FSEL R63, R13, 1, !P4 ;  /* 0x3f8000000d3f7808 */ /* 0x000fe20006000000 */
[----:B------:R-:W-:Y:S01]  /*1d10*/  FADD.FTZ R7, R68, R5 ;  /* 0x0000000544077221 */ /* 0x000fe20000010000 */
[----:B------:R-:W2:Y:S01]  /*1d20*/  LDG.E.64 R20, [R20.64] ;  /* 0x0000000414147981 */ /* 0x000ea2000c1e1b00 */
[C---:B------:R-:W-:Y:S02]  /*1d30*/  FMUL.FTZ R5, R73.reuse, R65 ;  /* 0x0000004149057220 */ /* 0x040fe40000410000 */
[----:B------:R-:W-:Y:S02]  /*1d40*/  FFMA.FTZ R4, R73, R70, -R4 ;  /* 0x0000004649047223 */ /* 0x000fe40000010804 */
[----:B------:R-:W-:Y:S02]  /*1d50*/  FADD.FTZ R12, RZ, R12 ;  /* 0x0000000cff0c7221 */ /* 0x000fe40000010000 */
[----:B------:R-:W-:-:S02]  /*1d60*/  FMUL.FTZ R8, R64, R7 ;  /* 0x0000000740087220 */ /* 0x000fc40000410000 */
[----:B------:R-:W-:Y:S02]  /*1d70*/  FMUL.FTZ R62, R59, R58 ;  /* 0x0000003a3b3e7220 */ /* 0x000fe40000410000 */
[----:B------:R-:W-:Y:S02]  /*1d80*/  FFMA.FTZ R5, R74, R70, R5 ;  /* 0x000000464a057223 */ /* 0x000fe40000010005 */
[----:B------:R-:W-:Y:S02]  /*1d90*/  FMUL.FTZ R6, R66, R4 ;  /* 0x0000000442067220 */ /* 0x000fe40000410000 */
[-C--:B------:R-:W-:Y:S02]  /*1da0*/  FFMA.FTZ R8, R63, R12.reuse, R8 ;  /* 0x0000000c3f087223 */ /* 0x080fe40000010008 */
[----:B------:R-:W-:Y:S01]  /*1db0*/  FMUL.FTZ R12, R64, R12 ;  /* 0x0000000c400c7220 */ /* 0x000fe20000410000 */
[----:B------:R-:W-:Y:S01]  /*1dc0*/  FSEL R62, R62, RZ, !P4 ;  /* 0x000000ff3e3e7208 */ /* 0x000fe20006000000 */
[----:B------:R-:W-:-:S02]  /*1dd0*/  FFMA.FTZ R6, R67, R5, R6 ;  /* 0x0000000543067223 */ /* 0x000fc40000010006 */
[----:B------:R-:W-:Y:S02]  /*1de0*/  FMUL.FTZ R5, R66, R5 ;  /* 0x0000000542057220 */ /* 0x000fe40000410000 */
[----:B------:R-:W-:Y:S02]  /*1df0*/  FFMA.FTZ R7, R63, R7, -R12 ;  /* 0x000000073f077223 */ /* 0x000fe4000001080c */
[----:B------:R-:W-:Y:S02]  /*1e00*/  FADD.FTZ R15, RZ, R8 ;  /* 0x00000008ff0f7221 */ /* 0x000fe40000010000 */
[----:B------:R-:W-:Y:S02]  /*1e10*/  FFMA.FTZ R5, R67, R4, -R5 ;  /* 0x0000000443057223 */ /* 0x000fe40000010805 */
[----:B------:R-:W-:Y:S02]  /*1e20*/  FADD.FTZ R14, R62, R7 ;  /* 0x000000073e0e7221 */ /* 0x000fe40000010000 */
[C---:B------:R-:W-:Y:S01]  /*1e30*/  FMUL.FTZ R12, R64.reuse, R6 ;  /* 0x00000006400c7220 */ /* 0x040fe20000410000 */
[----:B------:R-:W0:Y:S01]  /*1e40*/  SHFL.UP PT, R11, R15, 0x1, RZ ;  /* 0x042000000f0b7989 */ /* 0x000e2200000e00ff */
[----:B------:R-:W-:-:S02]  /*1e50*/  FMUL.FTZ R4, R64, R5 ;  /* 0x0000000540047220 */ /* 0x000fc40000410000 */
[C---:B------:R-:W-:Y:S01]  /*1e60*/  FFMA.FTZ R12, R63.reuse, R5, -R12 ;  /* 0x000000053f0c7223 */ /* 0x040fe2000001080c */
[----:B------:R-:W1:Y:S01]  /*1e70*/  SHFL.UP PT, R9, R14, 0x1, RZ ;  /* 0x042000000e097989 */ /* 0x000e6200000e00ff */
[----:B------:R-:W-:-:S03]  /*1e80*/  FFMA.FTZ R4, R63, R6, R4 ;  /* 0x000000063f047223 */ /* 0x000fc60000010004 */
        /* <DEDUP_REMOVED lines=10> */
[----:B------:R-:W-:Y:S02]  /*1f30*/  @P1 FADD.FTZ R15, R15, R10 ;  /* 0x0000000a0f0f1221 */ /* 0x000fe40000010000 */
        /* <DEDUP_REMOVED lines=11> */
[----:B---3--:R-:W-:Y:S02]  /*1ff0*/  FMUL.FTZ R6, R7, R4 ;  /* 0x0000000407067220 */ /* 0x008fe40000410000 */
[----:B------:R-:W-:-:S04]  /*2000*/  FFMA.FTZ R11, R12, R8, -R9 ;  /* 0x000000080c0b7223 */ /* 0x000fc80000010809 */
[----:B------:R-:W-:Y:S02]  /*2010*/  @P1 FADD.FTZ R15, R15, R10 ;  /* 0x0000000a0f0f1221 */ /* 0x000fe40000010000 */
[CC--:B----4-:R-:W-:Y:S02]  /*2020*/  FMUL.FTZ R9, R7.reuse, R5.reuse ;  /* 0x0000000507097220 */ /* 0x0d0fe40000410000 */
[----:B------:R-:W-:Y:S02]  /*2030*/  FFMA.FTZ R6, R12, R5, R6 ;  /* 0x000000050c067223 */ /* 0x000fe40000010006 */
[----:B------:R-:W-:Y:S02]  /*2040*/  @P1 FADD.FTZ R14, R14, R11 ;  /* 0x0000000b0e0e1221 */ /* 0x000fe40000010000 */
[----:B------:R-:W0:Y:S01]  /*2050*/  SHFL.UP PT, R11, R15, 0x4, RZ ;  /* 0x048000000f0b7989 */ /* 0x000e2200000e00ff */
[----:B------:R-:W-:Y:S01]  /*2060*/  @P1 FFMA.FTZ R12, R12, R4, -R9 ;  /* 0x000000040c0c1223 */ /* 0x000fe20000010809 */
[----:B------:R-:W-:-:S02]  /*2070*/  FSEL R6, R7, R6, !P1 ;  /* 0x0000000607067208 */ /* 0x000fc40004800000 */
        /* <DEDUP_REMOVED lines=9> */
[----:B----4-:R-:W-:Y:S02]  /*2110*/  FMUL.FTZ R4, R6, R7 ;  /* 0x0000000706047220 */ /* 0x010fe40000410000 */
[----:B------:R-:W-:-:S02]  /*2120*/  @P1 FADD.FTZ R14, R14, R9 ;  /* 0x000000090e0e1221 */ /* 0x000fc40000010000 */
[C---:B------:R-:W-:Y:S02]  /*2130*/  FFMA.FTZ R7, R12.reuse, R7, R8 ;  /* 0x000000070c077223 */ /* 0x040fe40000010008 */
[----:B------:R-:W-:Y:S02]  /*2140*/  @P1 FFMA.FTZ R12, R12, R5, -R4 ;  /* 0x000000050c0c1223 */ /* 0x000fe40000010804 */
[----:B------:R-:W-:Y:S01]  /*2150*/  @P1 FADD.FTZ R15, R15, R10 ;  /* 0x0000000a0f0f1221 */ /* 0x000fe20000010000 */
[----:B------:R-:W0:Y:S01]  /*2160*/  SHFL.UP PT, R8, R14, 0x8, RZ ;  /* 0x050000000e087989 */ /* 0x000e2200000e00ff */
[----:B------:R-:W-:-:S03]  /*2170*/  FSEL R7, R6, R7, !P1 ;  /* 0x0000000706077208 */ /* 0x000fc60004800000 */
        /* <DEDUP_REMOVED lines=8> */
[C---:B----4-:R-:W-:Y:S02]  /*2200*/  FFMA.FTZ R10, R12.reuse, R5, R9 ;  /* 0x000000050c0a7223 */ /* 0x050fe40000010009 */
[----:B------:R-:W-:Y:S02]  /*2210*/  FFMA.FTZ R11, R12, R8, -R11 ;  /* 0x000000080c0b7223 */ /* 0x000fe4000001080b */
        /* <DEDUP_REMOVED lines=8> */
[----:B------:R-:W4:Y:S01]  /*22a0*/  SHFL.UP PT, R4, R13, 0x10, RZ ;  /* 0x060000000d047989 */ /* 0x000f2200000e00ff */
[----:B------:R-:W-:Y:S01]  /*22b0*/  MOV R9, RZ ;  /* 0x000000ff00097202 */ /* 0x000fe20000000f00 */
[----:B------:R-:W-:Y:S01]  /*22c0*/  CS2R R10, SRZ ;  /* 0x00000000000a7805 */ /* 0x000fe2000001ff00 */
[----:B------:R-:W-:-:S02]  /*22d0*/  MOV R8, 0x3f800000 ;  /* 0x3f80000000087802 */ /* 0x000fc40000000f00 */
[----:B------:R-:W-:Y:S02]  /*22e0*/  SHF.L.U32 R60, R61, 0x4, RZ ;  /* 0x000000043d3c7819 */ /* 0x000fe400000006ff */
[C---:B------:R-:W-:Y:S02]  /*22f0*/  ISETP.GE.AND P1, PT, R40.reuse, 0x10, PT ;  /* 0x000000102800780c */ /* 0x040fe40003f26270 */
[C---:B------:R-:W-:Y:S01]  /*2300*/  SHF.L.U32 R51, R40.reuse, 0x3, RZ ;  /* 0x0000000328337819 */ /* 0x040fe200000006ff */
[----:B------:R-:W5:Y:S01]  /*2310*/  @!P0 LDS.128 R8, [R60+0x250] ;  /* 0x000250003c088984 */ /* 0x000f620000000c00 */
[----:B0-----:R-:W-:Y:S01]  /*2320*/  FMUL.FTZ R23, R13, R7 ;  /* 0x000000070d177220 */ /* 0x001fe20000410000 */
[----:B------:R-:W-:-:S03]  /*2330*/  ISETP.NE.AND P2, PT, R40, 0x1f, PT ;  /* 0x0000001f2800780c */ /* 0x000fc60003f45270 */
[CC--:B-1----:R-:W-:Y:S02]  /*2340*/  FFMA.FTZ R75, R12.reuse, R6.reuse, -R23 ;  /* 0x000000060c4b7223 */ /* 0x0c2fe40000010817 */
[C---:B------:R-:W-:Y:S02]  /*2350*/  FMUL.FTZ R22, R13.reuse, R6 ;  /* 0x000000060d167220 */ /* 0x040fe40000410000 */
[C---:B---3--:R-:W-:Y:S02]  /*2360*/  FMUL.FTZ R23, R13.reuse, R5 ;  /* 0x000000050d177220 */ /* 0x048fe40000410000 */
[C---:B------:R-:W-:Y:S02]  /*2370*/  FFMA.FTZ R22, R12.reuse, R7, R22 ;  /* 0x000000070c167223 */ /* 0x040fe40000010016 */
[-C--:B----4-:R-:W-:Y:S02]  /*2380*/  FMUL.FTZ R6, R13, R4.reuse ;  /* 0x000000040d067220 */ /* 0x090fe40000410000 */
[C---:B------:R-:W-:Y:S01]  /*2390*/  FFMA.FTZ R76, R12.reuse, R4, R23 ;  /* 0x000000040c4c7223 */ /* 0x040fe20000010017 */
[----:B------:R-:W-:Y:S01]  /*23a0*/  LEA.HI.SX32 R4, R51, R51, 0x1b ;  /* 0x0000003333047211 */ /* 0x000fe200078fdaff */
[----:B------:R-:W-:-:S02]  /*23b0*/  @P1 FFMA.FTZ R12, R12, R5, -R6 ;  /* 0x000000050c0c1223 */ /* 0x000fc40000010806 */
[----:B------:R-:W-:Y:S01]  /*23c0*/  @P1 FADD.FTZ R14, R14, R75 ;  /* 0x0000004b0e0e1221 */ /* 0x000fe20000010000 */
[----:B------:R-:W-:Y:S01]  /*23d0*/  SHF.L.U32 R83, R4, 0x1, RZ ;  /* 0x0000000104537819 */ /* 0x000fe200000006ff */
[----:B------:R-:W-:Y:S01]  /*23e0*/  @P1 FADD.FTZ R15, R15, R22 ;  /* 0x000000160f0f1221 */ /* 0x000fe20000010000 */
[----:B------:R-:W-:-:S03]  /*23f0*/  FSEL R13, R13, R76, !P1 ;  /* 0x0000004c0d0d7208 */ /* 0x000fc60004800000 */
        /* <DEDUP_REMOVED lines=23> */
[----:B------:R-:W-:Y:S02]  /*2570*/  PRMT R79, RZ, 0x5410, R79 ;  /* 0x00005410ff4f7816 */ /* 0x000fe4000000004f */
[----:B-1----:R-:W-:Y:S02]  /*2580*/  @!P3 MOV R87, R8 ;  /* 0x000000080057b202 */ /* 0x002fe40000000f00 */
[----:B---3--:R-:W-:Y:S01]  /*2590*/  @!P3 MOV R78, R11 ;  /* 0x0000000b004eb202 */ /* 0x008fe20000000f00 */
[-C--:B------:R-:W-:Y:S02]  /*25a0*/  @P1 FMUL.FTZ R83, R23, R86.reuse ;  /* 0x0000005617531220 */ /* 0x080fe40000410000 */
[----:B------:R-:W-:Y:S01]  /*25b0*/  @P1 FMUL.FTZ R86, R22, R86 ;  /* 0x0000005616561220 */ /* 0x000fe20000410000 */
[----:B----4-:R-:W-:-:S03]  /*25c0*/  @!P3 MOV R82, R10 ;  /* 0x0000000a0052b202 */ /* 0x010fc60000000f00 */
[-C--:B------:R-:W-:Y:S02]  /*25d0*/  @P1 FFMA.FTZ R23, R23, R87.reuse, R86 ;  /* 0x0000005717171223 */ /* 0x080fe40000010056 */
[----:B------:R-:W-:Y:S02]  /*25e0*/  @P1 FFMA.FTZ R83, R22, R87, -R83 ;  /* 0x0000005716531223 */ /* 0x000fe40000010853 */
[C---:B--2---:R-:W-:Y:S02]  /*25f0*/  FMUL.FTZ R15, R81.reuse, R21 ;  /* 0x00000015510f7220 */ /* 0x044fe40000410000 */
[----:B------:R-:W-:Y:S02]  /*2600*/  @P1 FADD.FTZ R78, R78, R23 ;  /* 0x000000174e4e1221 */ /* 0x000fe40000010000 */
[-C--:B------:R-:W-:Y:S01]  /*2610*/  FMUL.FTZ R81, R81, R20.reuse ;  /* 0x0000001451517220 */ /* 0x080fe20000410000 */
[----:B------:R-:W-:Y:S01]  /*2620*/  PRMT R77, RZ, 0x5410, R77 ;  /* 0x00005410ff4d7816 */ /* 0x000fe2000000004d */
[----:B------:R-:W-:Y:S01]  /*2630*/  @P1 FADD.FTZ R82, R82, R83 ;  /* 0x0000005352521221 */ /* 0x000fe20000010000 */
[----:B------:R-:W-:Y:S01]  /*2640*/  PRMT R85, RZ, 0x5410, R85 ;  /* 0x00005410ff557816 */ /* 0x000fe20000000055 */
[----:B------:R-:W-:-:S02]  /*2650*/  FFMA.FTZ R14, R80, R20, -R15 ;  /* 0x00000014500e7223 */ /* 0x000fc4000001080f */
[----:B------:R-:W-:Y:S01]  /*2660*/  FMUL.FTZ R22, R74, R78 ;  /* 0x0000004e4a167220 */ /* 0x000fe20000410000 */
[----:B------:R-:W-:Y:S01]  /*2670*/  PRMT R76, RZ, 0x5410, R76 ;  /* 0x00005410ff4c7816 */ /* 0x000fe2000000004c */
[-C--:B------:R-:W-:Y:S02]  /*2680*/  FFMA.FTZ R15, R80, R21.reuse, R81 ;  /* 0x00000015500f7223 */ /* 0x080fe40000010051 */
[C---:B------:R-:W-:Y:S02]  /*2690*/  FMUL.FTZ R23, R79.reuse, R21 ;  /* 0x000000154f177220 */ /* 0x040fe40000410000 */
[----:B------:R-:W-:Y:S02]  /*26a0*/  FMUL.FTZ R80, R79, R20 ;  /* 0x000000144f507220 */ /* 0x000fe40000410000 */
[-C--:B------:R-:W-:Y:S01]  /*26b0*/  FMUL.FTZ R74, R74, R82.reuse ;  /* 0x000000524a4a7220 */ /* 0x080fe20000410000 */
[----:B------:R-:W-:Y:S01]  /*26c0*/  PRMT R84, RZ, 0x5410, R84 ;  /* 0x00005410ff547816 */ /* 0x000fe20000000054 */
[----:B------:R-:W-:Y:S01]  /*26d0*/  FFMA.FTZ R79, R73, R82, -R22 ;  /* 0x00000052494f7223 */ /* 0x000fe20000010816 */
[----:B------:R-:W-:Y:S01]  /*26e0*/  PRMT R75, RZ, 0x5410, R75 ;  /* 0x00005410ff4b7816 */ /* 0x000fe2000000004b */
[----:B------:R-:W-:-:S02]  /*26f0*/  FFMA.FTZ R22, R77, R20, -R23 ;  /* 0x000000144d167223 */ /* 0x000fc40000010817 */
[-C--:B------:R-:W-:Y:S02]  /*2700*/  FMUL.FTZ R89, R85, R21.reuse ;  /* 0x0000001555597220 */ /* 0x080fe40000410000 */
[-C--:B------:R-:W-:Y:S02]  /*2710*/  FFMA.FTZ R23, R77, R21.reuse, R80 ;  /* 0x000000154d177223 */ /* 0x080fe40000010050 */
[----:B------:R-:W-:Y:S02]  /*2720*/  FFMA.FTZ R74, R73, R78, R74 ;  /* 0x0000004e494a7223 */ /* 0x000fe4000001004a */
[----:B------:R-:W-:Y:S02]  /*2730*/  FMUL.FTZ R77, R76, R21 ;  /* 0x000000154c4d7220 */ /* 0x000fe40000410000 */
[----:B------:R-:W-:Y:S02]  /*2740*/  FADD.FTZ R73, R72, R79 ;  /* 0x0000004f48497221 */ /* 0x000fe40000010000 */
[----:B------:R-:W-:-:S02]  /*2750*/  FMUL.FTZ R85, R85, R20 ;  /* 0x0000001455557220 */ /* 0x000fc40000410000 */
[-C--:B------:R-:W-:Y:S02]  /*2760*/  FFMA.FTZ R12, R84, R20.reuse, -R89 ;  /* 0x00000014540c7223 */ /* 0x080fe40000010859 */
[-C--:B------:R-:W-:Y:S02]  /*2770*/  FMUL.FTZ R76, R76, R20.reuse ;  /* 0x000000144c4c7220 */ /* 0x080fe40000410000 */
[----:B------:R-:W-:Y:S02]  /*2780*/  FADD.FTZ R72, RZ, R74 ;  /* 0x0000004aff487221 */ /* 0x000fe40000010000 */
[----:B------:R-:W-:Y:S02]  /*2790*/  FFMA.FTZ R20, R75, R20, -R77 ;  /* 0x000000144b147223 */ /* 0x000fe4000001084d */
[C---:B------:R-:W-:Y:S02]  /*27a0*/  FMUL.FTZ R77, R65.reuse, R73 ;  /* 0x00000049414d7220 */ /* 0x040fe40000410000 */
[----:B------:R-:W-:-:S02]  /*27b0*/  FMUL.FTZ R74, R65, R72 ;  /* 0x00000048414a7220 */ /* 0x000fc40000410000 */
[----:B------:R-:W-:Y:S02]  /*27c0*/  FFMA.FTZ R77, R70, R72, R77 ;  /* 0x00000048464d7223 */ /* 0x000fe4000001004d */
[----:B------:R-:W-:Y:S02]  /*27d0*/  FMUL.FTZ R65, R5, R11 ;  /* 0x0000000b05417220 */ /* 0x000fe40000410000 */
[----:B------:R-:W-:Y:S02]  /*27e0*/  FFMA.FTZ R13, R84, R21, R85 ;  /* 0x00000015540d7223 */ /* 0x000fe40000010055 */
[----:B------:R-:W-:Y:S01]  /*27f0*/  FFMA.FTZ R74, R70, R73, -R74 ;  /* 0x00000049464a7223 */ /* 0x000fe2000001084a */
[----:B------:R-:W-:Y:S01]  /*2800*/  ISETP.NE.AND P1, PT, R44, RZ, PT ;  /* 0x000000ff2c00720c */ /* 0x000fe20003f25270 */
[----:B------:R-:W-:Y:S02]  /*2810*/  FFMA.FTZ R21, R75, R21, R76 ;  /* 0x000000154b157223 */ /* 0x000fe4000001004c */
[----:B------:R-:W-:-:S02]  /*2820*/  FADD.FTZ R70, RZ, R77 ;  /* 0x0000004dff467221 */ /* 0x000fc40000010000 */
[-C--:B------:R-:W-:Y:S02]  /*2830*/  FFMA.FTZ R75, R4, R10.reuse, -R65 ;  /* 0x0000000a044b7223 */ /* 0x080fe40000010841 */
[C---:B------:R-:W-:Y:S02]  /*2840*/  FMUL.FTZ R10, R5.reuse, R10 ;  /* 0x0000000a050a7220 */ /* 0x040fe40000410000 */
[C---:B------:R-:W-:Y:S02]  /*2850*/  FMUL.FTZ R65, R5.reuse, R9 ;  /* 0x0000000905417220 */ /* 0x040fe40000410000 */
[----:B------:R-:W-:Y:S02]  /*2860*/  FMUL.FTZ R5, R5, R8 ;  /* 0x0000000805057220 */ /* 0x000fe40000410000 */
[----:B------:R-:W-:Y:S02]  /*2870*/  FADD.FTZ R69, R69, R74 ;  /* 0x0000004a45457221 */ /* 0x000fe40000010000 */
[----:B------:R-:W-:-:S02]  /*2880*/  FMUL.FTZ R74, R66, R70 ;  /* 0x00000046424a7220 */ /* 0x000fc40000410000 */
[----:B------:R-:W-:Y:S02]  /*2890*/  FFMA.FTZ R9, R4, R9, R5 ;  /* 0x0000000904097223 */ /* 0x000fe40000010005 */
[-C--:B------:R-:W-:Y:S02]  /*28a0*/  FMUL.FTZ R66, R66, R69.reuse ;  /* 0x0000004542427220 */ /* 0x080fe40000410000 */
[C---:B------:R-:W-:Y:S02]  /*28b0*/  FFMA.FTZ R5, R67.reuse, R69, -R74 ;  /* 0x0000004543057223 */ /* 0x040fe4000001084a */
[C---:B------:R-:W-:Y:S01]  /*28c0*/  FFMA.FTZ R8, R4.reuse, R8, -R65 ;  /* 0x0000000804087223 */ /* 0x040fe20000010841 */
[----:B------:R-:W-:Y:S01]  /*28d0*/  BSSY B0, `(.L_x_2478) ;  /* 0x0000019000007945 */ /* 0x000fe20003800000 */
[----:B------:R-:W-:Y:S02]  /*28e0*/  FFMA.FTZ R4, R4, R11, R10 ;  /* 0x0000000b04047223 */ /* 0x000fe4000001000a */
[----:B------:R-:W-:-:S02]  /*28f0*/  FFMA.FTZ R66, R67, R70, R66 ;  /* 0x0000004643427223 */ /* 0x000fc40000010042 */
[----:B------:R-:W-:Y:S02]  /*2900*/  FADD.FTZ R65, R68, R5 ;  /* 0x0000000544417221 */ /* 0x000fe40000010000 */
[----:B------:R-:W-:Y:S02]  /*2910*/  FADD.FTZ R10, R6, R75 ;  /* 0x0000004b060a7221 */ /* 0x000fe40000010000 */
        /* <DEDUP_REMOVED lines=20> */
.L_x_2479:
[----:B------:R-:W-:Y:S05]  /*2a60*/  BSYNC B0 ;  /* 0x0000000000007941 */ /* 0x000fea0003800000 */
.L_x_2478:
[----:B------:R-:W-:Y:S01]  /*2a70*/  IADD3 R61, R61, 0x1, RZ ;  /* 0x000000013d3d7810 */ /* 0x000fe20007ffe0ff */
[-C--:B------:R-:W-:Y:S02]  /*2a80*/  FMUL.FTZ R64, R64, R67.reuse ;  /* 0x0000004340407220 */ /* 0x080fe40000410000 */
[----:B-1----:R-:W-:Y:S01]  /*2a90*/  FFMA.FTZ R4, R63, R67, R6 ;  /* 0x000000433f047223 */ /* 0x002fe20000010006 */
        /* <DEDUP_REMOVED lines=17> */
.L_x_2477:
[----:B------:R-:W-:Y:S01]  /*2bb0*/  BAR.SYNC.DEFER_BLOCKING 0x0 ;  /* 0x0000000000007b1d */ /* 0x000fe20000010000 */
[----:B------:R-:W-:Y:S01]  /*2bc0*/  ISETP.NE.AND P0, PT, R44, RZ, PT ;  /* 0x000000ff2c00720c */ /* 0x000fe20003f05270 */
[----:B------:R-:W-:Y:S01]  /*2bd0*/  IMAD.SHL.U32 R22, R40, 0x2, RZ ;  /* 0x0000000228167824 */ /* 0x000fe200078e00ff */
[----:B------:R-:W-:Y:S01]  /*2be0*/  F2FP.BF16.PACK_AB R8, R24, R27 ;  /* 0x0000001b1808723e */ /* 0x000fe200000010ff */
[C---:B------:R-:W-:Y:S01]  /*2bf0*/  IMAD R5, R71.reuse, c[0x0][0x200], RZ ;  /* 0x0000800047057a24 */ /* 0x040fe200078e02ff */
[----:B------:R-:W-:Y:S01]  /*2c00*/  F2FP.BF16.PACK_AB R9, R0, R25 ;  /* 0x000000190009723e */ /* 0x000fe200000010ff */
[----:B------:R-:W-:Y:S01]  /*2c10*/  IMAD R13, R71, c[0x0][0x1f0], RZ ;  /* 0x00007c00470d7a24 */ /* 0x000fe200078e02ff */
[----:B------:R-:W-:Y:S01]  /*2c20*/  ISETP.GE.AND P1, PT, R43, R26, PT ;  /* 0x0000001a2b00720c */ /* 0x000fe20003f26270 */
[----:B------:R-:W-:Y:S01]  /*2c30*/  IMAD R63, R46, c[0x0][0x204], R5 ;  /* 0x000081002e3f7a24 */ /* 0x000fe200078e0205 */
[----:B------:R-:W-:Y:S01]  /*2c40*/  SHF.L.U32 R4, R38, 0x7, RZ ;  /* 0x0000000726047819 */ /* 0x000fe200000006ff */
[----:B------:R-:W-:Y:S01]  /*2c50*/  IMAD.WIDE.U32 R6, R46, c[0x0][0x200], RZ ;  /* 0x000080002e067a25 */ /* 0x000fe200078e00ff */
[----:B------:R-:W-:Y:S01]  /*2c60*/  LOP3.LUT R23, R42, 0x20, R45, 0xfe, !PT ;  /* 0x000000202a177812 */ /* 0x000fe200078efe2d */
[----:B------:R-:W-:Y:S01]  /*2c70*/  BSSY B0, `(.L_x_2481) ;  /* 0x000003a000007945 */ /* 0x000fe20003800000 */
[----:B------:R-:W-:Y:S01]  /*2c80*/  SHF.R.S32.HI R5, RZ, 0x1f, R4 ;  /* 0x0000001fff057819 */ /* 0x000fe20000011404 */
[----:B------:R-:W-:Y:S01]  /*2c90*/  IMAD.WIDE.U32 R10, R46, c[0x0][0x1f0], RZ ;  /* 0x00007c002e0a7a25 */ /* 0x000fe200078e00ff */
[----:B------:R-:W-:-:S03]  /*2ca0*/  IADD3 R7, R7, R63, RZ ;  /* 0x0000003f07077210 */ /* 0x000fc60007ffe0ff */
[----:B------:R-:W-:Y:S02]  /*2cb0*/  IMAD R13, R46, c[0x0][0x1f4], R13 ;  /* 0x00007d002e0d7a24 */ /* 0x000fe400078e020d */
[----:B------:R-:W-:-:S03]  /*2cc0*/  IMAD.WIDE.U32 R6, R50, c[0x0][0x208], R6 ;  /* 0x0000820032067a25 */ /* 0x000fc600078e0006 */
[----:B------:R-:W-:Y:S01]  /*2cd0*/  IADD3 R11, R11, R13, RZ ;  /* 0x0000000d0b0b7210 */ /* 0x000fe20007ffe0ff */
[----:B------:R0:W-:Y:S01]  /*2ce0*/  STS.64 [R51], R8 ;  /* 0x0000000833007388 */ /* 0x0001e20000000a00 */
[----:B------:R-:W-:-:S06]  /*2cf0*/  NOP ;  /* 0x0000000000007918 */ /* 0x000fcc0000000000 */
[----:B------:R-:W-:Y:S01]  /*2d00*/  LDS.U16 R59, [R22] ;  /* 0x00000000163b7984 */ /* 0x000fe20000000400 */
[----:B------:R-:W-:Y:S01]  /*2d10*/  IADD3 R15, P2, R4, R6, RZ ;  /* 0x00000006040f7210 */ /* 0x000fe20007f5e0ff */
[----:B------:R-:W-:Y:S01]  /*2d20*/  IMAD.WIDE.U32 R10, R50, c[0x0][0x1f8], R10 ;  /* 0x00007e00320a7a25 */ /* 0x000fe200078e000a */
[----:B------:R-:W-:Y:S01]  /*2d30*/  LEA R6, P3, R43, c[0x0][0x258], 0x1 ;  /* 0x000096002b067a11 */ /* 0x000fe200078608ff */
[----:B------:R-:W-:Y:S02]  /*2d40*/  LDS.U16 R55, [R22+0x40] ;  /* 0x0000400016377984 */ /* 0x000fe40000000400 */
[----:B0-----:R-:W-:Y:S02]  /*2d50*/  @!P1 IMAD.WIDE.U32 R8, R46, c[0x0][0x1f0], R4 ;  /* 0x00007c002e089a25 */ /* 0x001fe400078e0004 */
[----:B------:R-:W-:Y:S03]  /*2d60*/  LDS.U16 R57, [R22+0x80] ;  /* 0x0000800016397984 */ /* 0x000fe60000000400 */
[----:B------:R-:W-:Y:S01]  /*2d70*/  @!P1 IADD3 R9, R13, R9, RZ ;  /* 0x000000090d099210 */ /* 0x000fe20007ffe0ff */
[----:B------:R-:W-:Y:S01]  /*2d80*/  LDS.U16 R53, [R22+0xc0] ;  /* 0x0000c00016357984 */ /* 0x000fe20000000400 */
[----:B------:R-:W-:-:S03]  /*2d90*/  IMAD R13, R49, c[0x0][0x208], RZ ;  /* 0x00008200310d7a24 */ /* 0x000fc600078e02ff */
[----:B------:R-:W-:Y:S01]  /*2da0*/  @!P0 STS [0x100], R26 ;  /* 0x0001001aff008388 */ /* 0x000fe20000000800 */
[C---:B------:R-:W-:Y:S02]  /*2db0*/  IMAD R21, R50.reuse, c[0x0][0x20c], R13 ;  /* 0x0000830032157a24 */ /* 0x040fe400078e020d */
[----:B------:R-:W-:Y:S01]  /*2dc0*/  IMAD R13, R49, c[0x0][0x1f8], RZ ;  /* 0x00007e00310d7a24 */ /* 0x000fe200078e02ff */
[----:B------:R-:W-:Y:S01]  /*2dd0*/  BAR.SYNC.DEFER_BLOCKING 0x0 ;  /* 0x0000000000007b1d */ /* 0x000fe20000010000 */
[C---:B------:R-:W-:Y:S01]  /*2de0*/  @!P1 IMAD.WIDE.U32 R8, R50.reuse, c[0x0][0x1f8], R8 ;  /* 0x00007e0032089a25 */ /* 0x040fe200078e0008 */
[----:B------:R-:W-:Y:S02]  /*2df0*/  IADD3.X R20, R5, R21, R7, P2, !PT ;  /* 0x0000001505147210 */ /* 0x000fe400017fe407 */
[C---:B------:R-:W-:Y:S01]  /*2e00*/  IADD3 R21, P2, R43.reuse, 0x20, RZ ;  /* 0x000000202b157810 */ /* 0x040fe20007f5e0ff */
[----:B------:R-:W-:Y:S01]  /*2e10*/  IMAD R61, R50, c[0x0][0x1fc], R13 ;  /* 0x00007f00323d7a24 */ /* 0x000fe200078e020d */
[----:B------:R-:W-:-:S02]  /*2e20*/  LEA.HI.X R7, R43, c[0x0][0x25c], R41, 0x1, P3 ;  /* 0x000097002b077a11 */ /* 0x000fc400018f0c29 */
[----:B------:R-:W-:Y:S02]  /*2e30*/  IADD3 R13, P4, R4, R10, RZ ;  /* 0x0000000a040d7210 */ /* 0x000fe40007f9e0ff */
[C---:B------:R-:W-:Y:S02]  /*2e40*/  LEA R6, P3, R15.reuse, R6, 0x1 ;  /* 0x000000060f067211 */ /* 0x040fe400078608ff */
[----:B------:R-:W-:Y:S02]  /*2e50*/  IADD3.X R10, RZ, R41, RZ, P2, !PT ;  /* 0x00000029ff0a7210 */ /* 0x000fe400017fe4ff */
[----:B------:R-:W-:Y:S02]  /*2e60*/  LEA.HI.X R7, R15, R7, R20, 0x1, P3 ;  /* 0x000000070f077211 */ /* 0x000fe400018f0c14 */
[C---:B------:R-:W-:Y:S02]  /*2e70*/  SHF.L.U64.HI R20, R21.reuse, 0x1, R10 ;  /* 0x0000000115147819 */ /* 0x040fe4000001020a */
[----:B------:R-:W-:-:S02]  /*2e80*/  SHF.L.U32 R21, R21, 0x1, RZ ;  /* 0x0000000115157819 */ /* 0x000fc400000006ff */
[----:B------:R-:W-:Y:S02]  /*2e90*/  IADD3.X R14, R5, R61, R11, P4, !PT ;  /* 0x0000003d050e7210 */ /* 0x000fe400027fe40b */
[----:B------:R-:W-:Y:S01]  /*2ea0*/  IADD3 R10, P6, R21, c[0x0][0x268], RZ ;  /* 0x00009a00150a7a10 */ /* 0x000fe20007fde0ff */
[----:B------:R-:W0:Y:S01]  /*2eb0*/  LDS R12, [0x100] ;  /* 0x00010000ff0c7984 */ /* 0x000e220000000800 */
[C---:B------:R-:W-:Y:S02]  /*2ec0*/  @!P1 IADD3 R52, P3, R43.reuse, R8, RZ ;  /* 0x000000082b349210 */ /* 0x040fe40007f7e0ff */
[----:B------:R-:W-:Y:S02]  /*2ed0*/  IADD3 R8, P2, R43, R4, RZ ;  /* 0x000000042b087210 */ /* 0x000fe40007f5e0ff */
[----:B------:R-:W-:Y:S02]  /*2ee0*/  IADD3.X R11, R20, c[0x0][0x26c], RZ, P6, !PT ;  /* 0x00009b00140b7a10 */ /* 0x000fe400037fe4ff */
[----:B------:R-:W-:-:S02]  /*2ef0*/  LEA R10, P6, R13, R10, 0x1 ;  /* 0x0000000a0d0a7211 */ /* 0x000fc400078c08ff */
[C---:B------:R-:W-:Y:S02]  /*2f00*/  @!P1 IADD3.X R61, R41.reuse, R9, R61, P3, !PT ;  /* 0x00000009293d9210 */ /* 0x040fe40001ffe43d */
[----:B------:R-:W-:Y:S02]  /*2f10*/  IADD3.X R9, R41, R5, RZ, P2, !PT ;  /* 0x0000000529097210 */ /* 0x000fe400017fe4ff */
[----:B------:R-:W-:Y:S02]  /*2f20*/  LEA.HI.X R11, R13, R11, R14, 0x1, P6 ;  /* 0x0000000b0d0b7211 */ /* 0x000fe400030f0c0e */
[-C--:B0-----:R-:W-:Y:S02]  /*2f30*/  ISETP.GE.AND P5, PT, R43, R12.reuse, PT ;  /* 0x0000000c2b00720c */ /* 0x081fe40003fa6270 */
[-C--:B------:R-:W-:Y:S02]  /*2f40*/  ISETP.GE.AND P4, PT, R39, R12.reuse, PT ;  /* 0x0000000c2700720c */ /* 0x080fe40003f86270 */
[----:B------:R-:W-:-:S02]  /*2f50*/  ISETP.GE.AND P3, PT, R23, R12, PT ;  /* 0x0000000c1700720c */ /* 0x000fc40003f66270 */
        /* <DEDUP_REMOVED lines=11> */
.L_x_2482:
[----:B------:R-:W-:Y:S05]  /*3010*/  BSYNC B0 ;  /* 0x0000000000007941 */ /* 0x000fea0003800000 */
.L_x_2481:
[----:B------:R-:W-:Y:S01]  /*3020*/  @!P4 STG.E.U16 [R6.64+0x80], R57 ;  /* 0x000080390600c986 */ /* 0x000fe2000c101504 */
[-C--:B------:R-:W-:Y:S02]  /*3030*/  ISETP.GE.AND P4, PT, R39, R26.reuse, PT ;  /* 0x0000001a2700720c */ /* 0x080fe40003f86270 */
[-C--:B------:R-:W-:Y:S01]  /*3040*/  ISETP.GE.AND P5, PT, R37, R26.reuse, PT ;  /* 0x0000001a2500720c */ /* 0x080fe20003fa6270 */
[----:B------:R-:W-:Y:S01]  /*3050*/  @!P3 STG.E.U16 [R6.64+0x40], R55 ;  /* 0x000040370600b986 */ /* 0x000fe2000c101504 */
[----:B------:R-:W-:Y:S02]  /*3060*/  ISETP.GE.AND P3, PT, R23, R26, PT ;  /* 0x0000001a1700720c */ /* 0x000fe40003f66270 */
[C---:B------:R-:W-:Y:S01]  /*3070*/  @!P1 LEA R12, P6, R52.reuse, c[0x0][0x268], 0x1 ;  /* 0x00009a00340c9a11 */ /* 0x040fe200078c08ff */
[----:B------:R-:W-:Y:S01]  /*3080*/  @!P2 STG.E.U16 [R6.64+0xc0], R53 ;  /* 0x0000c0350600a986 */ /* 0x000fe2000c101504 */
[----:B0-----:R-:W-:Y:S02]  /*3090*/  PRMT R59, RZ, 0x7610, R59 ;  /* 0x00007610ff3b7816 */ /* 0x001fe4000000003b */
[--C-:B------:R-:W-:Y:S01]  /*30a0*/  @!P1 LEA.HI.X R13, R52, c[0x0][0x26c], R61.reuse, 0x1, P6 ;  /* 0x00009b00340d9a11 */ /* 0x100fe200030f0c3d */
[----:B------:R-:W-:Y:S01]  /*30b0*/  BAR.SYNC.DEFER_BLOCKING 0x0 ;  /* 0x0000000000007b1d */ /* 0x000fe20000010000 */
[----:B------:R-:W-:-:S02]  /*30c0*/  PRMT R61, RZ, 0x7610, R61 ;  /* 0x00007610ff3d7816 */ /* 0x000fc4000000003d */
[----:B------:R-:W-:Y:S02]  /*30d0*/  PRMT R63, RZ, 0x7610, R63 ;  /* 0x00007610ff3f7816 */ /* 0x000fe4000000003f */
[----:B------:R-:W-:Y:S01]  /*30e0*/  PRMT R15, RZ, 0x7610, R15 ;  /* 0x00007610ff0f7816 */ /* 0x000fe2000000000f */
[----:B------:R-:W2:Y:S04]  /*30f0*/  @!P3 LDG.E.U16 R59, [R10.64] ;  /* 0x000000040a3bb981 */ /* 0x000ea8000c1e1500 */
[----:B------:R-:W3:Y:S04]  /*3100*/  @!P4 LDG.E.U16 R61, [R10.64+0x40] ;  /* 0x000040040a3dc981 */ /* 0x000ee8000c1e1500 */
[----:B------:R-:W4:Y:S04]  /*3110*/  @!P5 LDG.E.U16 R63, [R10.64+0x80] ;  /* 0x000080040a3fd981 */ /* 0x000f28000c1e1500 */
[----:B------:R-:W5:Y:S01]  /*3120*/  @!P1 LDG.E.U16 R15, [R12.64] ;  /* 0x000000040c0f9981 */ /* 0x000f62000c1e1500 */
[----:B------:R-:W-:Y:S03]  /*3130*/  BSSY B0, `(.L_x_2483) ;  /* 0x000003e000007945 */ /* 0x000fe60003800000 */
[----:B--2---:R-:W-:Y:S04]  /*3140*/  STS.U16 [R22+0x40], R59 ;  /* 0x0000403b16007388 */ /* 0x004fe80000000400 */
[----:B---3--:R-:W-:Y:S04]  /*3150*/  STS.U16 [R22+0x80], R61 ;  /* 0x0000803d16007388 */ /* 0x008fe80000000400 */
[----:B----4-:R-:W-:Y:S04]  /*3160*/  STS.U16 [R22+0xc0], R63 ;  /* 0x0000c03f16007388 */ /* 0x010fe80000000400 */
[----:B-----5:R-:W-:Y:S01]  /*3170*/  STS.U16 [R22], R15 ;  /* 0x0000000f16007388 */ /* 0x020fe20000000400 */
[----:B------:R-:W-:-:S06]  /*3180*/  NOP ;  /* 0x0000000000007918 */ /* 0x000fcc0000000000 */
[----:B------:R-:W0:Y:S02]  /*3190*/  LDS.64 R6, [R51] ;  /* 0x0000000033067984 */ /* 0x000e240000000a00 */
[--C-:B0-----:R-:W-:Y:S02]  /*31a0*/  PRMT R11, RZ, 0x7610, R6.reuse ;  /* 0x00007610ff0b7816 */ /* 0x101fe40000000006 */
[--C-:B------:R-:W-:Y:S02]  /*31b0*/  PRMT R13, RZ, 0x5410, R7.reuse ;  /* 0x00005410ff0d7816 */ /* 0x100fe40000000007 */
[----:B------:R-:W-:Y:S01]  /*31c0*/  PRMT R15, RZ, 0x7610, R7 ;  /* 0x00007610ff0f7816 */ /* 0x000fe20000000007 */
        /* <DEDUP_REMOVED lines=12> */
[----:B------:R-:W-:Y:S01]  /*3290*/  MUFU.RCP R12, R12 ;  /* 0x0000000c000c7308 */ /* 0x000fe20000001000 */
[----:B------:R-:W-:-:S04]  /*32a0*/  IMAD R53, R71, c[0x0][0x210], RZ ;  /* 0x0000840047357a24 */ /* 0x000fc800078e02ff */
[----:B------:R-:W-:Y:S02]  /*32b0*/  IMAD R53, R46, c[0x0][0x214], R53 ;  /* 0x000085002e357a24 */ /* 0x000fe400078e0235 */
[----:B0-----:R-:W-:Y:S01]  /*32c0*/  FADD.FTZ R6, R14, 1 ;  /* 0x3f8000000e067421 */ /* 0x001fe20000010000 */
[----:B------:R-:W0:Y:S08]  /*32d0*/  MUFU.RCP R54, R54 ;  /* 0x0000003600367308 */ /* 0x000e300000001000 */
[----:B------:R-:W1:Y:S08]  /*32e0*/  MUFU.RCP R55, R6 ;  /* 0x0000000600377308 */ /* 0x000e700000001000 */
[----:B------:R2:W3:Y:S01]  /*32f0*/  MUFU.RCP R14, R7 ;  /* 0x00000007000e7308 */ /* 0x0004e20000001000 */
[----:B0-----:R-:W-:-:S04]  /*3300*/  FMUL.FTZ R15, R15, R54 ;  /* 0x000000360f0f7220 */ /* 0x001fc80000410000 */
[----:B------:R-:W-:Y:S02]  /*3310*/  FMUL.FTZ R15, R15, R0 ;  /* 0x000000000f0f7220 */ /* 0x000fe40000410000 */
[----:B-1----:R-:W-:Y:S02]  /*3320*/  FMUL.FTZ R10, R10, R55 ;  /* 0x000000370a0a7220 */ /* 0x002fe40000410000 */
[----:B--2---:R-:W-:-:S04]  /*3330*/  IMAD.WIDE.U32 R6, R46, c[0x0][0x210], RZ ;  /* 0x000084002e067a25 */ /* 0x004fc800078e00ff */
[----:B------:R-:W-:Y:S01]  /*3340*/  FMUL.FTZ R10, R10, R27 ;  /* 0x0000001b0a0a7220 */ /* 0x000fe20000410000 */
[----:B------:R-:W-:Y:S01]  /*3350*/  BAR.SYNC.DEFER_BLOCKING 0x0 ;  /* 0x0000000000007b1d */ /* 0x000fe20000010000 */
[----:B---3--:R-:W-:Y:S02]  /*3360*/  FMUL.FTZ R11, R11, R14 ;  /* 0x0000000e0b0b7220 */ /* 0x008fe40000410000 */
[----:B------:R-:W-:Y:S02]  /*3370*/  FMUL.FTZ R14, R13, R12 ;  /* 0x0000000c0d0e7220 */ /* 0x000fe40000410000 */
[----:B------:R-:W-:Y:S02]  /*3380*/  FMUL.FTZ R11, R11, R24 ;  /* 0x000000180b0b7220 */ /* 0x000fe40000410000 */
[----:B------:R-:W-:-:S03]  /*3390*/  FMUL.FTZ R14, R14, R25 ;  /* 0x000000190e0e7220 */ /* 0x000fc60000410000 */
[----:B------:R-:W-:Y:S02]  /*33a0*/  F2FP.BF16.PACK_AB R10, R11, R10 ;  /* 0x0000000a0b0a723e */ /* 0x000fe400000010ff */
[----:B------:R-:W-:-:S05]  /*33b0*/  F2FP.BF16.PACK_AB R11, R15, R14 ;  /* 0x0000000e0f0b723e */ /* 0x000fca00000010ff */
[----:B------:R0:W-:Y:S01]  /*33c0*/  STS.64 [R51], R10 ;  /* 0x0000000a33007388 */ /* 0x0001e20000000a00 */
[----:B------:R-:W-:-:S06]  /*33d0*/  NOP ;  /* 0x0000000000007918 */ /* 0x000fcc0000000000 */
[----:B------:R-:W-:Y:S04]  /*33e0*/  LDS.U16 R13, [R22] ;  /* 0x00000000160d7984 */ /* 0x000fe80000000400 */
[----:B------:R-:W-:Y:S01]  /*33f0*/  LDS.U16 R15, [R22+0x40] ;  /* 0x00004000160f7984 */ /* 0x000fe20000000400 */
[----:B0-----:R-:W-:-:S03]  /*3400*/  IADD3 R51, R7, R53, RZ ;  /* 0x0000003507337210 */ /* 0x001fc60007ffe0ff */
        /* <DEDUP_REMOVED lines=16> */
.L_x_2484:
[----:B------:R-:W-:Y:S05]  /*3510*/  BSYNC B0 ;  /* 0x0000000000007941 */ /* 0x000fea0003800000 */
.L_x_2483:
[----:B------:R-:W-:Y:S01]  /*3520*/  MOV R7, R51 ;  /* 0x0000003300077202 */ /* 0x000fe20000000f00 */
[----:B------:R-:W-:Y:S01]  /*3530*/  IMAD R9, R49, c[0x0][0x218], RZ ;  /* 0x0000860031097a24 */ /* 0x000fe200078e02ff */
[-C--:B------:R-:W-:Y:S02]  /*3540*/  ISETP.GE.AND P0, PT, R23, R0.reuse, PT ;  /* 0x000000001700720c */ /* 0x080fe40003f06270 */
[----:B------:R-:W-:Y:S01]  /*3550*/  IADD3 R38, R38, 0x1, RZ ;  /* 0x0000000126267810 */ /* 0x000fe20007ffe0ff */
        /* <DEDUP_REMOVED lines=8> */
[----:B------:R-:W-:-:S04]  /*35e0*/  LEA R4, P3, R9, R4, 0x1 ;  /* 0x0000000409047211 */ /* 0x000fc800078608ff */
[----:B------:R-:W-:Y:S02]  /*35f0*/  LEA.HI.X R5, R9, R20, R5, 0x1, P3 ;  /* 0x0000001409057211 */ /* 0x000fe400018f0c05 */
[----:B------:R-:W-:-:S03]  /*3600*/  IADD3 R29, P3, R29, 0x200, RZ ;  /* 0x000002001d1d7810 */ /* 0x000fc60007f7e0ff */
[----:B------:R0:W-:Y:S01]  /*3610*/  @!P0 STG.E.U16 [R4.64], R15 ;  /* 0x0000000f04008986 */ /* 0x0001e2000c101504 */
[----:B------:R-:W-:Y:S02]  /*3620*/  ISETP.GE.AND P0, PT, R38, c[0x0][0x174], PT ;  /* 0x00005d0026007a0c */ /* 0x000fe40003f06270 */
        /* <DEDUP_REMOVED lines=9> */
.L_x_2485:
[----:B------:R-:W-:Y:S05]  /*36c0*/  EXIT ;  /* 0x000000000000794d */ /* 0x000fea0003800000 */
.L_x_2487:
        /* <DEDUP_REMOVED lines=11> */
.L_x_5387:


//--------------------- .text._Z25selective_scan_fwd_kernelI32Selective_Scan_fwd_kernel_traitsILi32ELi4ELi1ELb0ELb1ELb0ELb0EN3c108BFloat16ENS1_7complexIfEEEEv13SSMParamsBase --------------------------
	.section	.text._Z25selective_scan_fwd_kernelI32Selective_Scan_fwd_kernel_traitsILi32ELi4ELi1ELb0ELb1ELb0ELb0EN3c108BFloat16ENS1_7complexIfEEEEv13SSMParamsBase,"ax",@progbits
	.sectioninfo	@"SHI_REGISTERS=93"
	.align	128
        .global         _Z25selective_scan_fwd_kernelI32Selective_Scan_fwd_kernel_traitsILi32ELi4ELi1ELb0ELb1ELb0ELb0EN3c108BFloat16ENS1_7complexIfEEEEv13SSMParamsBase
        .type           _Z25selective_scan_fwd_kernelI32Selective_Scan_fwd_kernel_traitsILi32ELi4ELi1ELb0ELb1ELb0ELb0EN3c108BFloat16ENS1_7complexIfEEEEv13SSMParamsBase,@function
        .size           _Z25selective_scan_fwd_kernelI32Selective_Scan_fwd_kernel_traitsILi32ELi4ELi1ELb0ELb1ELb0ELb0EN3c108BFloat16ENS1_7complexIfEEEEv13SSMParamsBase,(.L_x_5388 - _Z25selective_scan_fwd_kernelI32Selective_Scan_fwd_kernel_traitsILi32ELi4ELi1ELb0ELb1ELb0ELb0EN3c108BFloat16ENS1_7complexIfEEEEv13SSMParamsBase)
        .other          _Z25selective_scan_fwd_kernelI32Selective_Scan_fwd_kernel_traitsILi32ELi4ELi1ELb0ELb1ELb0ELb0EN3c108BFloat16ENS1_7complexIfEEEEv13SSMParamsBase,@"STO_CUDA_ENTRY STV_DEFAULT"
_Z25selective_scan_fwd_kernelI32Selective_Scan_fwd_kernel_traitsILi32ELi4ELi1ELb0ELb1ELb0ELb0EN3c108BFloat16ENS1_7complexIfEEEEv13SSMParamsBase:
.text._Z25selective_scan_fwd_kernelI32Selective_Scan_fwd_kernel_traitsILi32ELi4ELi1ELb0ELb1ELb0ELb0EN3c108BFloat16ENS1_7complexIfEEEEv13SSMParamsBase:
        /* <DEDUP_REMOVED lines=27> */
[----:B0-----:R-:W-:-:S03]  /*01b0*/  SHF.R.S32.HI R70, RZ, 0x1f, R31 ;  /* 0x0000001fff467819 */ /* 0x001fc6000001141f */
        /* <DEDUP_REMOVED lines=12> */
[----:B------:R-:W-:Y:S01]  /*0280*/  IMAD.WIDE.U32 R6, R31, c[0x0][0x190], RZ ;  /* 0x000064001f067a25 */ /* 0x000fe200078e00ff */
[----:B------:R-:W-:Y:S01]  /*0290*/  ISETP.GE.U32.AND P0, PT, R2, R9, PT ;  /* 0x000000090200720c */ /* 0x000fe20003f06070 */
[----:B------:R-:W1:Y:S01]  /*02a0*/  S2R R35, SR_LANEID ;  /* 0x0000000000237919 */ /* 0x000e620000000000 */
[----:B------:R-:W-:Y:S01]  /*02b0*/  @!P1 IADD3 R8, R8, 0x1, RZ ;  /* 0x0000000108089810 */ /* 0x000fe20007ffe0ff */
[----:B------:R-:W-:Y:S01]  /*02c0*/  IMAD R9, R29, c[0x0][0x1d8], RZ ;  /* 0x000076001d097a24 */ /* 0x000fe200078e02ff */
[----:B------:R-:W-:Y:S01]  /*02d0*/  ISETP.NE.AND P1, PT, RZ, c[0x0][0x178], PT ;  /* 0x00005e00ff007a0c */ /* 0x000fe20003f25270 */
[----:B------:R-:W-:-:S04]  /*02e0*/  IMAD.WIDE.U32 R2, R0, c[0x0][0x1d8], RZ ;  /* 0x0000760000027a25 */ /* 0x000fc800078e00ff */
[----:B------:R-:W-:Y:S02]  /*02f0*/  IMAD R9, R0, c[0x0][0x1dc], R9 ;  /* 0x0000770000097a24 */ /* 0x000fe400078e0209 */
[----:B------:R-:W-:Y:S02]  /*0300*/  IMAD R13, R31, c[0x0][0x194], R4 ;  /* 0x000065001f0d7a24 */ /* 0x000fe400078e0204 */
[----:B------:R-:W-:Y:S01]  /*0310*/  @P0 IADD3 R8, R8, 0x1, RZ ;  /* 0x0000000108080810 */ /* 0x000fe20007ffe0ff */
[----:B------:R-:W-:Y:S01]  /*0320*/  IMAD R11, R29, c[0x0][0x1e8], RZ ;  /* 0x00007a001d0b7a24 */ /* 0x000fe200078e02ff */
[----:B------:R-:W-:Y:S01]  /*0330*/  IADD3 R3, R3, R9, RZ ;  /* 0x0000000903037210 */ /* 0x000fe20007ffe0ff */
[----:B------:R-:W-:Y:S01]  /*0340*/  IMAD R10, R70, c[0x0][0x1d0], RZ ;  /* 0x00007400460a7a24 */ /* 0x000fe200078e02ff */
[----:B------:R-:W-:Y:S01]  /*0350*/  @!P2 IADD3 R8, -R8, RZ, RZ ;  /* 0x000000ff0808a210 */ /* 0x000fe20007ffe1ff */
[----:B------:R-:W-:Y:S01]  /*0360*/  IMAD.WIDE.U32 R4, R0, c[0x0][0x1e8], RZ ;  /* 0x00007a0000047a25 */ /* 0x000fe200078e00ff */
[----:B0-----:R-:W-:-:S02]  /*0370*/  LOP3.LUT R32, R66, 0x1f, RZ, 0xc0, !PT ;  /* 0x0000001f42207812 */ /* 0x001fc400078ec0ff */
[----:B------:R-:W-:Y:S01]  /*0380*/  SHF.L.U32 R9, R66, 0x2, RZ ;  /* 0x0000000242097819 */ /* 0x000fe200000006ff */
[----:B------:R-:W-:Y:S01]  /*0390*/  IMAD R11, R0, c[0x0][0x1ec], R11 ;  /* 0x00007b00000b7a24 */ /* 0x000fe200078e020b */
[----:B------:R-:W-:Y:S01]  /*03a0*/  @!P1 LOP3.LUT R8, RZ, c[0x0][0x178], RZ, 0x33, !PT ;  /* 0x00005e00ff089a12 */ /* 0x000fe200078e33ff */
[----:B------:R-:W-:Y:S01]  /*03b0*/  IMAD.WIDE.U32 R2, R31, c[0x0][0x1d0], R2 ;  /* 0x000074001f027a25 */ /* 0x000fe200078e0002 */
[----:B------:R-:W-:Y:S02]  /*03c0*/  IADD3 R7, R7, R13, RZ ;  /* 0x0000000d07077210 */ /* 0x000fe40007ffe0ff */
[----:B------:R-:W-:Y:S01]  /*03d0*/  LOP3.LUT R33, R32, 0xffffff80, R9, 0xf8, !PT ;  /* 0xffffff8020217812 */ /* 0x000fe200078ef809 */
[----:B------:R-:W-:Y:S01]  /*03e0*/  IMAD R13, R31, c[0x0][0x1d4], R10 ;  /* 0x000075001f0d7a24 */ /* 0x000fe200078e020a */
[----:B------:R-:W-:Y:S01]  /*03f0*/  SHF.R.S32.HI R10, RZ, 0x1f, R8 ;  /* 0x0000001fff0a7819 */ /* 0x000fe20000011408 */
[----:B------:R-:W-:Y:S01]  /*0400*/  IMAD R12, R70, c[0x0][0x1e0], RZ ;  /* 0x00007800460c7a24 */ /* 0x000fe200078e02ff */
[----:B------:R-:W-:Y:S01]  /*0410*/  IADD3 R5, R5, R11, RZ ;  /* 0x0000000b05057210 */ /* 0x000fe20007ffe0ff */
[----:B------:R-:W-:Y:S01]  /*0420*/  IMAD.WIDE.U32 R18, R0, c[0x0][0x180], RZ ;  /* 0x0000600000127a25 */ /* 0x000fe200078e00ff */
[----:B------:R-:W-:-:S02]  /*0430*/  SHF.R.S32.HI R34, RZ, 0x1f, R33 ;  /* 0x0000001fff227819 */ /* 0x000fc40000011421 */
[----:B------:R-:W-:Y:S01]  /*0440*/  IADD3 R21, P0, R33, R2, RZ ;  /* 0x0000000221157210 */ /* 0x000fe20007f1e0ff */
[----:B------:R-:W-:Y:S01]  /*0450*/  IMAD R11, R10, c[0x0][0x1a8], RZ ;  /* 0x00006a000a0b7a24 */ /* 0x000fe200078e02ff */
[----:B------:R-:W-:Y:S01]  /*0460*/  IADD3 R38, R9, 0x1, RZ ;  /* 0x0000000109267810 */ /* 0x000fe20007ffe0ff */
[----:B------:R-:W-:Y:S01]  /*0470*/  IMAD.WIDE.U32 R4, R31, c[0x0][0x1e0], R4 ;  /* 0x000078001f047a25 */ /* 0x000fe200078e0004 */
[----:B------:R-:W-:Y:S02]  /*0480*/  IADD3.X R10, R34, R3, R13, P0, !PT ;  /* 0x00000003220a7210 */ /* 0x000fe400007fe40d */
[----:B------:R-:W-:Y:S01]  /*0490*/  IADD3 R39, R9, 0x2, RZ ;  /* 0x0000000209277810 */ /* 0x000fe20007ffe0ff */
[C---:B------:R-:W-:Y:S01]  /*04a0*/  IMAD.WIDE.U32 R2, R8.reuse, c[0x0][0x1a8], R6 ;  /* 0x00006a0008027a25 */ /* 0x040fe200078e0006 */
[----:B------:R-:W-:Y:S02]  /*04b0*/  IADD3 R23, P1, R33, R4, RZ ;  /* 0x0000000421177210 */ /* 0x000fe40007f3e0ff */
[----:B------:R-:W-:Y:S01]  /*04c0*/  IADD3 R40, R9, 0x3, RZ ;  /* 0x0000000309287810 */ /* 0x000fe20007ffe0ff */
[----:B------:R-:W-:Y:S01]  /*04d0*/  IMAD R11, R8, c[0x0][0x1ac], R11 ;  /* 0x00006b00080b7a24 */ /* 0x000fe200078e020b */
[----:B------:R-:W-:Y:S01]  /*04e0*/  LEA R51, P0, R2, c[0x0][0x228], 0x1 ;  /* 0x00008a0002337a11 */ /* 0x000fe200078008ff */
[----:B------:R-:W-:Y:S01]  /*04f0*/  IMAD R15, R31, c[0x0][0x1e4], R12 ;  /* 0x000079001f0f7a24 */ /* 0x000fe200078e020c */
[----:B------:R-:W-:Y:S01]  /*0500*/  LEA R22, P2, R23, c[0x0][0x248], 0x1 ;  /* 0x0000920017167a11 */ /* 0x000fe200078408ff */
[----:B------:R-:W-:Y:S01]  /*0510*/  IMAD.WIDE.U32 R16, R0, c[0x0][0x1b8], RZ ;  /* 0x00006e0000107a25 */ /* 0x000fe200078e00ff */
[----:B------:R-:W-:-:S02]  /*0520*/  IADD3 R53, R3, R11, RZ ;  /* 0x0000000b03357210 */ /* 0x000fc40007ffe0ff */
[----:B------:R-:W-:Y:S01]  /*0530*/  IADD3.X R4, R34, R5, R15, P1, !PT ;  /* 0x0000000522047210 */ /* 0x000fe20000ffe40f */
[----:B------:R-:W-:Y:S01]  /*0540*/  IMAD R3, R29, c[0x0][0x180], RZ ;  /* 0x000060001d037a24 */ /* 0x000fe200078e02ff */
[----:B------:R-:W-:Y:S01]  /*0550*/  LEA.HI.X R53, R2, c[0x0][0x22c], R53, 0x1, P0 ;  /* 0x00008b0002357a11 */ /* 0x000fe200000f0c35 */
[----:B------:R-:W-:Y:S01]  /*0560*/  IMAD R2, R31, c[0x0][0x164], R0 ;  /* 0x000059001f027a24 */ /* 0x000fe200078e0200 */
[----:B------:R-:W-:Y:S01]  /*0570*/  LEA.HI.X R23, R23, c[0x0][0x24c], R4, 0x1, P2 ;  /* 0x0000930017177a11 */ /* 0x000fe200010f0c04 */
[----:B------:R-:W-:Y:S01]  /*0580*/  IMAD R5, R29, c[0x0][0x1b8], RZ ;  /* 0x00006e001d057a24 */ /* 0x000fe200078e02ff */
[----:B------:R-:W-:Y:S01]  /*0590*/  LOP3.LUT R4, R9, 0xffffff80, RZ, 0xc0, !PT ;  /* 0xffffff8009047812 */ /* 0x000fe200078ec0ff */
[----:B------:R-:W-:Y:S01]  /*05a0*/  IMAD R2, R2, c[0x0][0x174], RZ ;  /* 0x00005d0002027a24 */ /* 0x000fe200078e02ff */
[C---:B------:R-:W-:Y:S01]  /*05b0*/  LEA R20, P1, R21.reuse, c[0x0][0x240], 0x1 ;  /* 0x0000900015147a11 */ /* 0x040fe200078208ff */
[C---:B------:R-:W-:Y:S02]  /*05c0*/  IMAD R3, R0.reuse, c[0x0][0x184], R3 ;  /* 0x0000610000037a24 */ /* 0x040fe400078e0203 */
[----:B------:R-:W-:Y:S01]  /*05d0*/  IMAD R5, R0, c[0x0][0x1bc], R5 ;  /* 0x00006f0000057a24 */ /* 0x000fe200078e0205 */
[----:B------:R-:W-:Y:S01]  /*05e0*/  LEA.HI.X R21, R21, c[0x0][0x244], R10, 0x1, P1 ;  /* 0x0000910015157a11 */ /* 0x000fe200008f0c0a */
[----:B------:R-:W-:Y:S01]  /*05f0*/  IMAD R37, R2, c[0x0][0x16c], RZ ;  /* 0x00005b0002257a24 */ /* 0x000fe200078e02ff */
[----:B------:R-:W-:Y:S01]  /*0600*/  IADD3 R2, R4, R33, RZ ;  /* 0x0000002104027210 */ /* 0x000fe20007ffe0ff */
[----:B------:R-:W-:Y:S01]  /*0610*/  IMAD.MOV.U32 R36, RZ, RZ, RZ ;  /* 0x000000ffff247224 */ /* 0x000fe200078e00ff */
[----:B------:R-:W-:-:S02]  /*0620*/  IADD3 R41, R19, R3, RZ ;  /* 0x0000000313297210 */ /* 0x000fc40007ffe0ff */
        /* <DEDUP_REMOVED lines=9> */
.L_x_2503:
[----:B------:R-:W-:Y:S01]  /*06c0*/  BAR.SYNC.DEFER_BLOCKING 0x0 ;  /* 0x0000000000007b1d */ /* 0x000fe20000010000 */
[----:B0-----:R-:W-:Y:S02]  /*06d0*/  MOV R5, 0xffffff80 ;  /* 0xffffff8000057802 */ /* 0x001fe40000000f00 */
[C---:B------:R-:W-:Y:S02]  /*06e0*/  LOP3.LUT R9, R33.reuse, 0x20, RZ, 0xfc, !PT ;  /* 0x0000002021097812 */ /* 0x040fe400078efcff */
        /* <DEDUP_REMOVED lines=25> */
[----:B--2---:R-:W-:Y:S04]  /*0880*/  STS.U16 [R8], R4 ;  /* 0x0000000408007388 */ /* 0x004fe80000000400 */
[----:B---3--:R-:W-:Y:S04]  /*0890*/  STS.U16 [R8+0x40], R5 ;  /* 0x0000400508007388 */ /* 0x008fe80000000400 */
[----:B----4-:R-:W-:Y:S04]  /*08a0*/  STS.U16 [R8+0x80], R6 ;  /* 0x0000800608007388 */ /* 0x010fe80000000400 */
[----:B------:R-:W-:Y:S01]  /*08b0*/  STS.U16 [R8+0xc0], R7 ;  /* 0x0000c00708007388 */ /* 0x000fe20000000400 */
[----:B------:R-:W-:-:S06]  /*08c0*/  NOP ;  /* 0x0000000000007918 */ /* 0x000fcc0000000000 */
[----:B------:R-:W-:Y:S04]  /*08d0*/  LDS.64 R4, [R67] ;  /* 0x0000000043047984 */ /* 0x000fe80000000a00 */
        /* <DEDUP_REMOVED lines=61> */
.L_x_2489:
[----:B------:R-:W-:Y:S05]  /*0cb0*/  BSYNC B0 ;  /* 0x0000000000007941 */ /* 0x000fea0003800000 */
.L_x_2488:
        /* <DEDUP_REMOVED lines=33> */
.L_x_2491:
[----:B------:R-:W-:Y:S05]  /*0ed0*/  BSYNC B0 ;  /* 0x0000000000007941 */ /* 0x000fea0003800000 */
.L_x_2490:
        /* <DEDUP_REMOVED lines=33> */
.L_x_2493:
[----:B------:R-:W-:Y:S05]  /*10f0*/  BSYNC B0 ;  /* 0x0000000000007941 */ /* 0x000fea0003800000 */
.L_x_2492:
        /* <DEDUP_REMOVED lines=33> */
.L_x_2495:
[----:B------:R-:W-:Y:S05]  /*1310*/  BSYNC B0 ;  /* 0x0000000000007941 */ /* 0x000fea0003800000 */
.L_x_2494:
[----:B------:R-:W-:Y:S01]  /*1320*/  MOV R6, c[0x0][0x16c] ;  /* 0x00005b0000067a02 */ /* 0x000fe20000000f00 */
[----:B------:R-:W-:Y:S01]  /*1330*/  BAR.SYNC.DEFER_BLOCKING 0x0 ;  /* 0x0000000000007b1d */ /* 0x000fe20000010000 */
[--C-:B------:R-:W-:Y:S02]  /*1340*/  PRMT R63, RZ, 0x5410, R5.reuse ;  /* 0x00005410ff3f7816 */ /* 0x100fe40000000005 */
[----:B------:R-:W-:Y:S02]  /*1350*/  ISETP.GE.AND P0, PT, R6, 0x1, PT ;  /* 0x000000010600780c */ /* 0x000fe40003f06270 */
[--C-:B------:R-:W-:Y:S01]  /*1360*/  PRMT R59, RZ, 0x5410, R4.reuse ;  /* 0x00005410ff3b7816 */ /* 0x100fe20000000004 */
[-C--:B------:R-:W-:Y:S01]  /*1370*/  FMUL.FTZ R57, R63, R28.reuse ;  /* 0x0000001c3f397220 */ /* 0x080fe20000410000 */
[----:B------:R-:W-:Y:S02]  /*1380*/  PRMT R61, RZ, 0x7610, R4 ;  /* 0x00007610ff3d7816 */ /* 0x000fe40000000004 */
[----:B------:R-:W-:Y:S01]  /*1390*/  PRMT R5, RZ, 0x7610, R5 ;  /* 0x00007610ff057816 */ /* 0x000fe20000000005 */
[----:B------:R-:W-:-:S02]  /*13a0*/  FMUL.FTZ R55, R59, R28 ;  /* 0x0000001c3b377220 */ /* 0x000fc40000410000 */
[-C--:B------:R-:W-:Y:S02]  /*13b0*/  FMUL.FTZ R60, R61, R28.reuse ;  /* 0x0000001c3d3c7220 */ /* 0x080fe40000410000 */
[----:B------:R-:W-:Y:S02]  /*13c0*/  FMUL.FTZ R62, R5, R28 ;  /* 0x0000001c053e7220 */ /* 0x000fe40000410000 */
[----:B------:R-:W-:Y:S05]  /*13d0*/  @!P0 BRA `(.L_x_2496) ;  /* 0x0000175000008947 */ /* 0x000fea0003800000 */
[----:B------:R-:W-:Y:S01]  /*13e0*/  ISETP.NE.AND P0, PT, R32, RZ, PT ;  /* 0x000000ff2000720c */ /* 0x000fe20003f05270 */
[----:B------:R-:W-:Y:S02]  /*13f0*/  FMUL.FTZ R59, R59, R52 ;  /* 0x000000343b3b7220 */ /* 0x000fe40000410000 */
[----:B------:R-:W-:Y:S01]  /*1400*/  FMUL.FTZ R61, R61, R54 ;  /* 0x000000363d3d7220 */ /* 0x000fe20000410000 */
[----:B------:R-:W-:Y:S01]  /*1410*/  ISETP.EQ.OR P0, PT, R36, RZ, P0 ;  /* 0x000000ff2400720c */ /* 0x000fe20000702670 */
[----:B------:R-:W-:Y:S02]  /*1420*/  FMUL.FTZ R63, R63, R56 ;  /* 0x000000383f3f7220 */ /* 0x000fe40000410000 */
[----:B------:R-:W-:-:S02]  /*1430*/  FMUL.FTZ R64, R5, R58 ;  /* 0x0000003a05407220 */ /* 0x000fc40000410000 */
[----:B------:R-:W-:-:S05]  /*1440*/  IMAD.MOV.U32 R65, RZ, RZ, RZ ;  /* 0x000000ffff417224 */ /* 0x000fca00078e00ff */
.L_x_2499:
[----:B------:R-:W-:Y:S02]  /*1450*/  SHF.R.S32.HI R11, RZ, 0x1f, R65 ;  /* 0x0000001fff0b7819 */ /* 0x000fe40000011441 */
[----:B------:R-:W-:Y:S02]  /*1460*/  MOV R4, R18 ;  /* 0x0000001200047202 */ /* 0x000fe40000000f00 */
[----:B------:R-:W-:Y:S01]  /*1470*/  MOV R5, R41 ;  /* 0x0000002900057202 */ /* 0x000fe20000000f00 */
[C---:B------:R-:W-:Y:S01]  /*1480*/  IMAD R6, R11.reuse, c[0x0][0x188], RZ ;  /* 0x000062000b067a24 */ /* 0x040fe200078e02ff */
[----:B------:R-:W-:Y:S01]  /*1490*/  MOV R13, 0xffffff80 ;  /* 0xffffff80000d7802 */ /* 0x000fe20000000f00 */
[----:B------:R-:W-:Y:S02]  /*14a0*/  IMAD R10, R11, c[0x0][0x1a0], RZ ;  /* 0x000068000b0a7a24 */ /* 0x000fe400078e02ff */
[----:B------:R-:W-:-:S04]  /*14b0*/  IMAD.WIDE.U32 R8, R65, c[0x0][0x188], R4 ;  /* 0x0000620041087a25 */ /* 0x000fc800078e0004 */
[C---:B------:R-:W-:Y:S01]  /*14c0*/  IMAD R7, R65.reuse, c[0x0][0x18c], R6 ;  /* 0x0000630041077a24 */ /* 0x040fe200078e0206 */
[----:B------:R-:W-:Y:S01]  /*14d0*/  LEA R6, P1, R8, c[0x0][0x220], 0x3 ;  /* 0x0000880008067a11 */ /* 0x000fe200078218ff */
[----:B------:R-:W-:Y:S02]  /*14e0*/  IMAD R50, R36, R13, c[0x0][0x168] ;  /* 0x00005a0024327624 */ /* 0x000fe400078e020d */
[----:B------:R-:W-:Y:S01]  /*14f0*/  IMAD.WIDE.U32 R4, R65, c[0x0][0x1a0], R2 ;  /* 0x0000680041047a25 */ /* 0x000fe200078e0002 */
[----:B------:R-:W-:Y:S02]  /*1500*/  IADD3 R7, R9, R7, RZ ;  /* 0x0000000709077210 */ /* 0x000fe40007ffe0ff */
[----:B------:R-:W-:Y:S01]  /*1510*/  SHF.L.U32 R13, R50, 0x1, RZ ;  /* 0x00000001320d7819 */ /* 0x000fe200000006ff */
[----:B------:R-:W-:Y:S01]  /*1520*/  IMAD R9, R65, c[0x0][0x1a4], R10 ;  /* 0x0000690041097a24 */ /* 0x000fe200078e020a */
[----:B------:R-:W-:Y:S02]  /*1530*/  LEA.HI.X R7, R8, c[0x0][0x224], R7, 0x3, P1 ;  /* 0x0000890008077a11 */ /* 0x000fe400008f1c07 */
[----:B------:R-:W-:-:S02]  /*1540*/  ISETP.GE.AND P1, PT, R2, R13, PT ;  /* 0x0000000d0200720c */ /* 0x000fc40003f26270 */
[C---:B------:R-:W-:Y:S02]  /*1550*/  LEA R8, P2, R4.reuse, R51, 0x1 ;  /* 0x0000003304087211 */ /* 0x040fe400078408ff */
[----:B------:R-:W-:Y:S01]  /*1560*/  IADD3 R5, R5, R9, RZ ;  /* 0x0000000905057210 */ /* 0x000fe20007ffe0ff */
[----:B------:R-:W2:Y:S01]  /*1570*/  LDG.E.64 R6, [R6.64] ;  /* 0x0000000406067981 */ /* 0x000ea2000c1e1b00 */
[----:B------:R-:W-:Y:S02]  /*1580*/  PRMT R12, RZ, 0x7610, R12 ;  /* 0x00007610ff0c7816 */ /* 0x000fe4000000000c */
[----:B------:R-:W-:Y:S02]  /*1590*/  LEA.HI.X R9, R4, R53, R5, 0x1, P2 ;  /* 0x0000003504097211 */ /* 0x000fe400010f0c05 */
[----:B------:R-:W-:-:S03]  /*15a0*/  ISETP.GE.AND P2, PT, R44, R13, PT ;  /* 0x0000000d2c00720c */ /* 0x000fc60003f46270 */
[----:B------:R0:W3:Y:S01]  /*15b0*/  @!P1 LDG.E.U16 R12, [R8.64] ;  /* 0x00000004080c9981 */ /* 0x0000e2000c1e1500 */
[-C--:B------:R-:W-:Y:S02]  /*15c0*/  ISETP.GE.AND P1, PT, R42, R13.reuse, PT ;  /* 0x0000000d2a00720c */ /* 0x080fe40003f26270 */
[----:B------:R-:W-:Y:S02]  /*15d0*/  ISETP.GE.AND P3, PT, R45, R13, PT ;  /* 0x0000000d2d00720c */ /* 0x000fe40003f66270 */
[----:B------:R-:W-:Y:S02]  /*15e0*/  PRMT R24, RZ, 0x7610, R24 ;  /* 0x00007610ff187816 */ /* 0x000fe40000000018 */
[----:B------:R-:W-:Y:S02]  /*15f0*/  PRMT R25, RZ, 0x7610, R25 ;  /* 0x00007610ff197816 */ /* 0x000fe40000000019 */
[----:B------:R-:W-:-:S04]  /*1600*/  PRMT R26, RZ, 0x7610, R26 ;  /* 0x00007610ff1a7816 */ /* 0x000fc8000000001a */
[----:B------:R0:W4:Y:S01]  /*1610*/  @!P2 LDG.E.U16 R25, [R8.64+0x80] ;  /* 0x000080040819a981 */ /* 0x000122000c1e1500 */
[----:B------:R-:W-:-:S03]  /*1620*/  ISETP.GE.AND P2, PT, R47, R13, PT ;  /* 0x0000000d2f00720c */ /* 0x000fc60003f46270 */
[----:B------:R0:W5:Y:S01]  /*1630*/  @!P1 LDG.E.U16 R24, [R8.64+0x40] ;  /* 0x0000400408189981 */ /* 0x000162000c1e1500 */
[----:B------:R-:W-:-:S03]  /*1640*/  ISETP.GE.AND P1, PT, R46, R13, PT ;  /* 0x0000000d2e00720c */ /* 0x000fc60003f26270 */
[----:B------:R0:W4:Y:S01]  /*1650*/  @!P3 LDG.E.U16 R26, [R8.64+0xc0] ;  /* 0x0000c004081ab981 */ /* 0x000122000c1e1500 */
[-C--:B------:R-:W-:Y:S02]  /*1660*/  ISETP.GE.AND P3, PT, R48, R13.reuse, PT ;  /* 0x0000000d3000720c */ /* 0x080fe40003f66270 */
[----:B------:R-:W-:Y:S02]  /*1670*/  ISETP.GE.AND P4, PT, R49, R13, PT ;  /* 0x0000000d3100720c */ /* 0x000fe40003f86270 */
[----:B------:R-:W-:Y:S02]  /*1680*/  PRMT R14, RZ, 0x7610, R14 ;  /* 0x00007610ff0e7816 */ /* 0x000fe4000000000e */
[----:B------:R-:W-:Y:S02]  /*1690*/  PRMT R15, RZ, 0x7610, R15 ;  /* 0x00007610ff0f7816 */ /* 0x000fe4000000000f */
[----:B------:R-:W-:Y:S02]  /*16a0*/  PRMT R5, RZ, 0x7610, R5 ;  /* 0x00007610ff057816 */ /* 0x000fe40000000005 */
[----:B------:R-:W-:Y:S01]  /*16b0*/  PRMT R4, RZ, 0x7610, R4 ;  /* 0x00007610ff047816 */ /* 0x000fe20000000004 */
[----:B------:R0:W4:Y:S04]  /*16c0*/  @!P1 LDG.E.U16 R14, [R8.64+0x100] ;  /* 0x00010004080e9981 */ /* 0x000128000c1e1500 */
[----:B------:R0:W4:Y:S04]  /*16d0*/  @!P2 LDG.E.U16 R15, [R8.64+0x140] ;  /* 0x00014004080fa981 */ /* 0x000128000c1e1500 */
[----:B------:R0:W4:Y:S04]  /*16e0*/  @!P3 LDG.E.U16 R5, [R8.64+0x180] ;  /* 0x000180040805b981 */ /* 0x000128000c1e1500 */
[----:B------:R0:W4:Y:S01]  /*16f0*/  @!P4 LDG.E.U16 R4, [R8.64+0x1c0] ;  /* 0x0001c0040804c981 */ /* 0x000122000c1e1500 */
[----:B------:R-:W-:-:S02]  /*1700*/  IADD3 R66, R35, 0x20, RZ ;  /* 0x0000002023427810 */ /* 0x000fc40007ffe0ff */
[CC--:B------:R-:W-:Y:S02]  /*1710*/  LEA.HI.SX32 R10, R35.reuse, R35.reuse, 0x1b ;  /* 0x00000023230a7211 */ /* 0x0c0fe400078fdaff */
[C---:B------:R-:W-:Y:S02]  /*1720*/  IADD3 R68, R35.reuse, 0x40, RZ ;  /* 0x0000004023447810 */ /* 0x040fe40007ffe0ff */
[----:B------:R-:W-:Y:S02]  /*1730*/  IADD3 R72, R35, 0x60, RZ ;  /* 0x0000006023487810 */ /* 0x000fe40007ffe0ff */
[-C--:B------:R-:W-:Y:S02]  /*1740*/  LEA.HI.SX32 R66, R66, R35.reuse, 0x1b ;  /* 0x0000002342427211 */ /* 0x080fe400078fdaff */
[----:B------:R-:W-:Y:S02]  /*1750*/  SHF.L.U32 R27, R10, 0x1, RZ ;  /* 0x000000010a1b7819 */ /* 0x000fe400000006ff */
[----:B------:R-:W-:-:S02]  /*1760*/  LEA.HI.SX32 R68, R68, R35, 0x1b ;  /* 0x0000002344447211 */ /* 0x000fc400078fdaff */
[----:B------:R-:W-:Y:S02]  /*1770*/  LEA.HI.SX32 R72, R72, R35, 0x1b ;  /* 0x0000002348487211 */ /* 0x000fe400078fdaff */
[----:B------:R-:W-:Y:S02]  /*1780*/  SHF.L.U32 R67, R66, 0x1, RZ ;  /* 0x0000000142437819 */ /* 0x000fe400000006ff */
[C---:B0-----:R-:W-:Y:S02]  /*1790*/  IADD3 R8, R35.reuse, 0x80, RZ ;  /* 0x0000008023087810 */ /* 0x041fe40007ffe0ff */
[C---:B------:R-:W-:Y:S02]  /*17a0*/  IADD3 R66, R35.reuse, 0xa0, RZ ;  /* 0x000000a023427810 */ /* 0x040fe40007ffe0ff */
[----:B------:R-:W-:Y:S02]  /*17b0*/  SHF.L.U32 R74, R68, 0x1, RZ ;  /* 0x00000001444a7819 */ /* 0x000fe400000006ff */
[----:B------:R-:W-:-:S02]  /*17c0*/  IADD3 R68, R35, 0xc0, RZ ;  /* 0x000000c023447810 */ /* 0x000fc40007ffe0ff */
[-C--:B------:R-:W-:Y:S02]  /*17d0*/  LEA.HI.SX32 R8, R8, R35.reuse, 0x1b ;  /* 0x0000002308087211 */ /* 0x080fe400078fdaff */
[-C--:B------:R-:W-:Y:S02]  /*17e0*/  LEA.HI.SX32 R66, R66, R35.reuse, 0x1b ;  /* 0x0000002342427211 */ /* 0x080fe400078fdaff */
[----:B------:R-:W-:-:S04]  /*17f0*/  LEA.HI.SX32 R68, R68, R35, 0x1b ;  /* 0x0000002344447211 */ /* 0x000fc800078fdaff */
[----:B------:R-:W-:Y:S02]  /*1800*/  SHF.L.U32 R68, R68, 0x1, RZ ;  /* 0x0000000144447819 */ /* 0x000fe400000006ff */
[----:B------:R-:W-:Y:S01]  /*1810*/  ISETP.GE.U32.AND P3, PT, R39, R50, PT ;  /* 0x000000322700720c */ /* 0x000fe20003f66070 */
[----:B--2---:R-:W-:-:S04]  /*1820*/  FMUL.FTZ R13, R7, R52 ;  /* 0x00000034070d7220 */ /* 0x004fc80000410000 */
[----:B------:R-:W-:Y:S01]  /*1830*/  FMUL.RZ R69, R13, 0.15915493667125701904 ;  /* 0x3e22f9830d457820 */ /* 0x000fe2000040c000 */
[----:B---3--:R0:W-:Y:S01]  /*1840*/  STS.U16 [R27], R12 ;  /* 0x0000000c1b007388 */ /* 0x0081e20000000400 */
[----:B------:R-:W-:Y:S02]  /*1850*/  FMUL.FTZ R13, R6, 1.4426950216293334961 ;  /* 0x3fb8aa3b060d7820 */ /* 0x000fe40000410000 */
[----:B------:R-:W-:Y:S01]  /*1860*/  MUFU.SIN R10, R69 ;  /* 0x00000045000a7308 */ /* 0x000fe20000000400 */
[----:B0-----:R-:W-:Y:S02]  /*1870*/  SHF.L.U32 R27, R72, 0x1, RZ ;  /* 0x00000001481b7819 */ /* 0x001fe400000006ff */
[----:B------:R-:W-:-:S05]  /*1880*/  IADD3 R72, R35, 0xe0, RZ ;  /* 0x000000e023487810 */ /* 0x000fca0007ffe0ff */
[----:B------:R0:W-:Y:S01]  /*1890*/  MUFU.COS R6, R69 ;  /* 0x0000004500067308 */ /* 0x0001e20000000000 */
[----:B-----5:R1:W-:Y:S01]  /*18a0*/  STS.U16 [R67+0x40], R24 ;  /* 0x0000401843007388 */ /* 0x0203e20000000400 */
[----:B------:R-:W-:Y:S01]  /*18b0*/  LEA.HI.SX32 R72, R72, R35, 0x1b ;  /* 0x0000002348487211 */ /* 0x000fe200078fdaff */
[----:B------:R-:W-:Y:S02]  /*18c0*/  FMUL.FTZ R12, R7, R54 ;  /* 0x00000036070c7220 */ /* 0x000fe40000410000 */
[----:B----4-:R2:W-:Y:S01]  /*18d0*/  STS.U16 [R74+0x80], R25 ;  /* 0x000080194a007388 */ /* 0x0105e20000000400 */
[----:B0-----:R-:W-:Y:S02]  /*18e0*/  SHF.L.U32 R69, R8, 0x1, RZ ;  /* 0x0000000108457819 */ /* 0x001fe400000006ff */
[----:B-1----:R-:W-:Y:S01]  /*18f0*/  SHF.L.U32 R67, R35, 0x3, RZ ;  /* 0x0000000323437819 */ /* 0x002fe200000006ff */
[----:B------:R-:W-:Y:S01]  /*1900*/  STS.U16 [R27+0xc0], R26 ;  /* 0x0000c01a1b007388 */ /* 0x000fe20000000400 */
[----:B------:R-:W-:Y:S01]  /*1910*/  SHF.L.U32 R75, R72, 0x1, RZ ;  /* 0x00000001484b7819 */ /* 0x000fe200000006ff */
[----:B--2---:R-:W-:Y:S01]  /*1920*/  IMAD.SHL.U32 R74, R66, 0x2, RZ ;  /* 0x00000002424a7824 */ /* 0x004fe200078e00ff */
[----:B------:R-:W-:Y:S01]  /*1930*/  LEA.HI.SX32 R8, R67, R67, 0x1b ;  /* 0x0000004343087211 */ /* 0x000fe200078fdaff */
[----:B------:R-:W-:Y:S01]  /*1940*/  FMUL.RZ R71, R12, 0.15915493667125701904 ;  /* 0x3e22f9830c477820 */ /* 0x000fe2000040c000 */
[----:B------:R0:W-:Y:S04]  /*1950*/  STS.U16 [R69+0x100], R14 ;  /* 0x0001000e45007388 */ /* 0x0001e80000000400 */
[----:B------:R-:W1:Y:S01]  /*1960*/  S2R R66, SR_TID.X ;  /* 0x0000000000427919 */ /* 0x000e620000002100 */
[----:B------:R-:W-:Y:S03]  /*1970*/  MUFU.SIN R12, R71 ;  /* 0x00000047000c7308 */ /* 0x000fe60000000400 */
[----:B------:R-:W-:Y:S01]  /*1980*/  STS.U16 [R74+0x140], R15 ;  /* 0x0001400f4a007388 */ /* 0x000fe20000000400 */
[----:B0-----:R-:W-:-:S03]  /*1990*/  SHF.L.U32 R14, R8, 0x1, RZ ;  /* 0x00000001080e7819 */ /* 0x001fc600000006ff */
[----:B------:R-:W-:Y:S01]  /*19a0*/  STS.U16 [R68+0x180], R5 ;  /* 0x0001800544007388 */ /* 0x000fe20000000400 */
[----:B------:R0:W-:Y:S01]  /*19b0*/  MUFU.COS R26, R71 ;  /* 0x00000047001a7308 */ /* 0x0001e20000000000 */
[----:B------:R-:W-:Y:S02]  /*19c0*/  FMUL.FTZ R24, R13, R54 ;  /* 0x000000360d187220 */ /* 0x000fe40000410000 */
[----:B------:R2:W-:Y:S01]  /*19d0*/  STS.U16 [R75+0x1c0], R4 ;  /* 0x0001c0044b007388 */ /* 0x0005e20000000400 */
[----:B------:R-:W-:-:S06]  /*19e0*/  NOP ;  /* 0x0000000000007918 */ /* 0x000fcc0000000000 */
[----:B0-----:R-:W0:Y:S01]  /*19f0*/  LDS.U16 R71, [R14] ;  /* 0x000000000e477984 */ /* 0x001e220000000400 */
[----:B------:R3:W4:Y:S01]  /*1a00*/  MUFU.EX2 R73, R24 ;  /* 0x0000001800497308 */ /* 0x0007220000000800 */
[----:B------:R-:W-:Y:S02]  /*1a10*/  FMUL.FTZ R27, R7, R56 ;  /* 0x00000038071b7220 */ /* 0x000fe40000410000 */
[----:B------:R-:W-:Y:S01]  /*1a20*/  LDS.U16 R69, [R14+0x2] ;  /* 0x000002000e457984 */ /* 0x000fe20000000400 */
[----:B--2---:R-:W-:Y:S01]  /*1a30*/  MOV R4, R16 ;  /* 0x0000001000047202 */ /* 0x004fe20000000f00 */
[----:B------:R-:W-:Y:S01]  /*1a40*/  IMAD R8, R11, c[0x0][0x1c0], RZ ;  /* 0x000070000b087a24 */ /* 0x000fe200078e02ff */
[----:B------:R-:W-:Y:S01]  /*1a50*/  MOV R5, R43 ;  /* 0x0000002b00057202 */ /* 0x000fe20000000f00 */
[----:B------:R-:W-:Y:S01]  /*1a60*/  LDS.U16 R15, [R14+0x6] ;  /* 0x000006000e0f7984 */ /* 0x000fe20000000400 */
[----:B------:R-:W-:Y:S02]  /*1a70*/  FMUL.RZ R76, R27, 0.15915493667125701904 ;  /* 0x3e22f9831b4c7820 */ /* 0x000fe4000040c000 */
[C---:B------:R-:W-:Y:S01]  /*1a80*/  FMUL.FTZ R9, R13.reuse, R52 ;  /* 0x000000340d097220 */ /* 0x040fe20000410000 */
[----:B------:R-:W2:Y:S01]  /*1a90*/  LDS.U16 R27, [R14+0x4] ;  /* 0x000004000e1b7984 */ /* 0x000ea20000000400 */
[----:B------:R-:W-:-:S02]  /*1aa0*/  FMUL.FTZ R25, R13, R56 ;  /* 0x000000380d197220 */ /* 0x000fc40000410000 */
[----:B------:R-:W-:Y:S02]  /*1ab0*/  FMUL.FTZ R11, R13, R58 ;  /* 0x0000003a0d0b7220 */ /* 0x000fe40000410000 */
[----:B------:R-:W-:-:S04]  /*1ac0*/  IMAD.WIDE.U32 R4, R65, c[0x0][0x1c0], R4 ;  /* 0x0000700041047a25 */ /* 0x000fc800078e0004 */
[----:B------:R-:W-:Y:S01]  /*1ad0*/  IMAD R13, R65, c[0x0][0x1c4], R8 ;  /* 0x00007100410d7a24 */ /* 0x000fe200078e0208 */
[----:B------:R1:W-:Y:S01]  /*1ae0*/  MUFU.EX2 R72, R25 ;  /* 0x0000001900487308 */ /* 0x0003e20000000800 */
[----:B---3--:R-:W-:Y:S01]  /*1af0*/  LEA R24, P2, R4, c[0x0][0x230], 0x3 ;  /* 0x00008c0004187a11 */ /* 0x008fe200078418ff */
[----:B----4-:R-:W-:Y:S02]  /*1b00*/  FMUL.FTZ R68, R73, R12 ;  /* 0x0000000c49447220 */ /* 0x010fe40000410000 */
[----:B------:R-:W-:Y:S01]  /*1b10*/  IADD3 R5, R5, R13, RZ ;  /* 0x0000000d05057210 */ /* 0x000fe20007ffe0ff */
[----:B------:R-:W3:Y:S01]  /*1b20*/  LDS.U16 R12, [R14+0x8] ;  /* 0x000008000e0c7984 */ /* 0x000ee20000000400 */
[----:B-1----:R-:W-:Y:S02]  /*1b30*/  SHF.L.U32 R25, R66, 0x2, RZ ;  /* 0x0000000242197819 */ /* 0x002fe400000006ff */
[----:B------:R-:W1:Y:S02]  /*1b40*/  MUFU.SIN R75, R76 ;  /* 0x0000004c004b7308 */ /* 0x000e640000000400 */
[----:B------:R-:W-:-:S02]  /*1b50*/  ISETP.GE.U32.AND P1, PT, R25, R50, PT ;  /* 0x000000321900720c */ /* 0x000fc40003f26070 */
[----:B------:R-:W-:Y:S02]  /*1b60*/  LEA.HI.X R25, R4, c[0x0][0x234], R5, 0x3, P2 ;  /* 0x00008d0004197a11 */ /* 0x000fe400010f1c05 */
[----:B------:R-:W3:Y:S02]  /*1b70*/  LDS.U16 R5, [R14+0xa] ;  /* 0x00000a000e057984 */ /* 0x000ee40000000400 */
[----:B------:R-:W5:Y:S01]  /*1b80*/  MUFU.COS R77, R76 ;  /* 0x0000004c004d7308 */ /* 0x000f620000000000 */
[----:B------:R-:W-:Y:S01]  /*1b90*/  FMUL.FTZ R8, R7, R58 ;  /* 0x0000003a07087220 */ /* 0x000fe20000410000 */
[----:B------:R-:W-:Y:S01]  /*1ba0*/  LDS.U16 R4, [R14+0xc] ;  /* 0x00000c000e047984 */ /* 0x000fe20000000400 */
[----:B------:R-:W-:Y:S02]  /*1bb0*/  FMUL.FTZ R13, R73, R26 ;  /* 0x0000001a490d7220 */ /* 0x000fe40000410000 */
[----:B-1----:R-:W-:-:S03]  /*1bc0*/  FMUL.FTZ R75, R72, R75 ;  /* 0x0000004b484b7220 */ /* 0x002fc60000410000 */
[----:B------:R1:W-:Y:S01]  /*1bd0*/  MUFU.EX2 R7, R11 ;  /* 0x0000000b00077308 */ /* 0x0003e20000000800 */
[----:B------:R-:W-:Y:S01]  /*1be0*/  FMUL.RZ R74, R8, 0.15915493667125701904 ;  /* 0x3e22f983084a7820 */ /* 0x000fe2000040c000 */
[----:B------:R-:W-:Y:S01]  /*1bf0*/  ISETP.GE.U32.AND P2, PT, R38, R50, PT ;  /* 0x000000322600720c */ /* 0x000fe20003f46070 */
[----:B------:R-:W4:Y:S04]  /*1c00*/  LDG.E.64 R24, [R24.64] ;  /* 0x0000000418187981 */ /* 0x000f28000c1e1b00 */
[----:B-1----:R2:W1:Y:S01]  /*1c10*/  LDS.U16 R11, [R14+0xe] ;  /* 0x00000e000e0b7984 */ /* 0x0024620000000400 */
[----:B-----5:R-:W-:Y:S01]  /*1c20*/  FMUL.FTZ R76, R72, R77 ;  /* 0x0000004d484c7220 */ /* 0x020fe20000410000 */
[----:B0-----:R-:W-:Y:S01]  /*1c30*/  PRMT R72, RZ, 0x5410, R71 ;  /* 0x00005410ff487816 */ /* 0x001fe20000000047 */
[----:B------:R-:W0:Y:S01]  /*1c40*/  MUFU.EX2 R9, R9 ;  /* 0x0000000900097308 */ /* 0x000e220000000800 */
[----:B------:R-:W-:-:S07]  /*1c50*/  FSEL R68, R68, RZ, !P2 ;  /* 0x000000ff44447208 */ /* 0x000fce0005000000 */
[----:B------:R-:W5:Y:S08]  /*1c60*/  MUFU.SIN R8, R74 ;  /* 0x0000004a00087308 */ /* 0x000f700000000400 */
[----:B------:R0:W1:Y:S01]  /*1c70*/  MUFU.COS R26, R74 ;  /* 0x0000004a001a7308 */ /* 0x0000620000000000 */
[----:B--2---:R-:W-:Y:S02]  /*1c80*/  PRMT R14, RZ, 0x5410, R27 ;  /* 0x00005410ff0e7816 */ /* 0x004fe4000000001b */
[----:B0-----:R-:W-:Y:S01]  /*1c90*/  PRMT R74, RZ, 0x5410, R69 ;  /* 0x00005410ff4a7816 */ /* 0x001fe20000000045 */
[----:B------:R-:W-:Y:S01]  /*1ca0*/  FMUL.FTZ R69, R59, R72 ;  /* 0x000000483b457220 */ /* 0x000fe20000410000 */
[----:B------:R-:W-:-:S03]  /*1cb0*/  PRMT R72, RZ, 0x5410, R15 ;  /* 0x00005410ff487816 */ /* 0x000fc6000000000f */
[----:B------:R-:W-:Y:S01]  /*1cc0*/  FMUL.FTZ R71, R59, R74 ;  /* 0x0000004a3b477220 */ /* 0x000fe20000410000 */
[----:B------:R-:W-:Y:S01]  /*1cd0*/  FSEL R69, R69, RZ, !P1 ;  /* 0x000000ff45457208 */ /* 0x000fe20004800000 */
[----:B------:R-:W-:Y:S01]  /*1ce0*/  FMUL.FTZ R74, R61, R72 ;  /* 0x000000483d4a7220 */ /* 0x000fe20000410000 */
[----:B------:R-:W-:Y:S02]  /*1cf0*/  FSEL R72, R13, 1, !P2 ;  /* 0x3f8000000d487808 */ /* 0x000fe40005000000 */
[----:B------:R-:W-:Y:S01]  /*1d00*/  FSEL R71, R71, RZ, !P1 ;  /* 0x000000ff47477208 */ /* 0x000fe20004800000 */
[----:B------:R-:W-:Y:S01]  /*1d10*/  FMUL.FTZ R15, R69, R68 ;  /* 0x00000044450f7220 */ /* 0x000fe20000410000 */
[----:B------:R-:W-:Y:S01]  /*1d20*/  FSEL R74, R74, RZ, !P2 ;  /* 0x000000ff4a4a7208 */ /* 0x000fe20005000000 */
[----:B------:R-:W-:Y:S02]  /*1d30*/  FMUL.FTZ R73, R61, R14 ;  /* 0x0000000e3d497220 */ /* 0x000fe40000410000 */
[----:B------:R-:W-:Y:S01]  /*1d40*/  FMUL.FTZ R6, R9, R6 ;  /* 0x0000000609067220 */ /* 0x000fe20000410000 */
[----:B---3--:R-:W-:Y:S01]  /*1d50*/  PRMT R12, RZ, 0x5410, R12 ;  /* 0x00005410ff0c7816 */ /* 0x008fe2000000000c */
[----:B------:R-:W-:-:S02]  /*1d60*/  FMUL.FTZ R13, R71, R68 ;  /* 0x00000044470d7220 */ /* 0x000fc40000410000 */
[----:B------:R-:W-:Y:S01]  /*1d70*/  FFMA.FTZ R15, R71, R72, R15 ;  /* 0x00000048470f7223 */ /* 0x000fe2000001000f */
[----:B------:R-:W-:Y:S01]  /*1d80*/  FSEL R73, R73, RZ, !P2 ;  /* 0x000000ff49497208 */ /* 0x000fe20005000000 */
[----:B------:R-:W-:Y:S01]  /*1d90*/  FMUL.FTZ R10, R9, R10 ;  /* 0x0000000a090a7220 */ /* 0x000fe20000410000 */
[----:B------:R-:W-:Y:S01]  /*1da0*/  FSEL R75, R75, RZ, !P3 ;  /* 0x000000ff4b4b7208 */ /* 0x000fe20005800000 */
[----:B------:R-:W-:Y:S01]  /*1db0*/  FFMA.FTZ R14, R69, R72, -R13 ;  /* 0x00000048450e7223 */ /* 0x000fe2000001080d */
[----:B------:R-:W-:Y:S01]  /*1dc0*/  FSEL R85, R6, 1, !P1 ;  /* 0x3f80000006557808 */ /* 0x000fe20004800000 */
[----:B------:R-:W-:Y:S01]  /*1dd0*/  FADD.FTZ R15, R74, R15 ;  /* 0x0000000f4a0f7221 */ /* 0x000fe20000010000 */
[----:B------:R-:W-:Y:S01]  /*1de0*/  PRMT R6, RZ, 0x5410, R5 ;  /* 0x00005410ff067816 */ /* 0x000fe20000000005 */
[----:B------:R-:W-:Y:S01]  /*1df0*/  FMUL.FTZ R12, R63, R12 ;  /* 0x0000000c3f0c7220 */ /* 0x000fe20000410000 */
[----:B------:R-:W-:Y:S01]  /*1e00*/  FSEL R76, R76, 1, !P3 ;  /* 0x3f8000004c4c7808 */ /* 0x000fe20005800000 */
[----:B------:R-:W-:Y:S01]  /*1e10*/  FADD.FTZ R14, R73, R14 ;  /* 0x0000000e490e7221 */ /* 0x000fe20000010000 */
[----:B------:R-:W-:Y:S01]  /*1e20*/  FSEL R83, R10, RZ, !P1 ;  /* 0x000000ff0a537208 */ /* 0x000fe20004800000 */
[----:B------:R-:W-:Y:S01]  /*1e30*/  FMUL.FTZ R9, R75, R15 ;  /* 0x0000000f4b097220 */ /* 0x000fe20000410000 */
[----:B------:R-:W-:Y:S01]  /*1e40*/  ISETP.GE.U32.AND P2, PT, R40, R50, PT ;  /* 0x000000322800720c */ /* 0x000fe20003f46070 */
[----:B-----5:R-:W-:Y:S01]  /*1e50*/  FMUL.FTZ R8, R7, R8 ;  /* 0x0000000807087220 */ /* 0x020fe20000410000 */
[----:B------:R-:W-:Y:S01]  /*1e60*/  FSEL R84, R12, RZ, !P3 ;  /* 0x000000ff0c547208 */ /* 0x000fe20005800000 */
[----:B------:R-:W-:-:S02]  /*1e70*/  FMUL.FTZ R6, R63, R6 ;  /* 0x000000063f067220 */ /* 0x000fc40000410000 */
[-C--:B------:R-:W-:Y:S02]  /*1e80*/  FMUL.FTZ R13, R75, R14.reuse ;  /* 0x0000000e4b0d7220 */ /* 0x080fe40000410000 */
[----:B------:R-:W-:Y:S02]  /*1e90*/  FFMA.FTZ R9, R76, R14, -R9 ;  /* 0x0000000e4c097223 */ /* 0x000fe40000010809 */
[----:B------:R-:W-:Y:S01]  /*1ea0*/  FMUL.FTZ R5, R83, R68 ;  /* 0x0000004453057220 */ /* 0x000fe20000410000 */
[----:B------:R-:W-:Y:S01]  /*1eb0*/  FSEL R80, R8, RZ, !P2 ;  /* 0x000000ff08507208 */ /* 0x000fe20005000000 */
[----:B-1----:R-:W-:Y:S01]  /*1ec0*/  FMUL.FTZ R26, R7, R26 ;  /* 0x0000001a071a7220 */ /* 0x002fe20000410000 */
[----:B------:R-:W-:Y:S01]  /*1ed0*/  FSEL R82, R6, RZ, !P3 ;  /* 0x000000ff06527208 */ /* 0x000fe20005800000 */
[----:B------:R-:W-:Y:S01]  /*1ee0*/  FFMA.FTZ R13, R76, R15, R13 ;  /* 0x0000000f4c0d7223 */ /* 0x000fe2000001000d */
[----:B------:R-:W-:Y:S01]  /*1ef0*/  PRMT R11, RZ, 0x5410, R11 ;  /* 0x00005410ff0b7816 */ /* 0x000fe2000000000b */
[----:B------:R-:W-:-:S02]  /*1f00*/  FADD.FTZ R10, R84, R9 ;  /* 0x00000009540a7221 */ /* 0x000fc40000010000 */
[C---:B------:R-:W-:Y:S01]  /*1f10*/  FFMA.FTZ R6, R85.reuse, R72, -R5 ;  /* 0x0000004855067223 */ /* 0x040fe20000010805 */
[----:B------:R-:W-:Y:S01]  /*1f20*/  PRMT R5, RZ, 0x5410, R4 ;  /* 0x00005410ff057816 */ /* 0x000fe20000000004 */
[----:B------:R-:W-:Y:S01]  /*1f30*/  FMUL.FTZ R7, R85, R68 ;  /* 0x0000004455077220 */ /* 0x000fe20000410000 */
[----:B------:R-:W-:Y:S01]  /*1f40*/  FSEL R81, R26, 1, !P2 ;  /* 0x3f8000001a517808 */ /* 0x000fe20005000000 */
[----:B------:R-:W-:Y:S02]  /*1f50*/  FADD.FTZ R13, R82, R13 ;  /* 0x0000000d520d7221 */ /* 0x000fe40000010000 */
[----:B------:R-:W-:Y:S02]  /*1f60*/  FMUL.FTZ R12, R80, R10 ;  /* 0x0000000a500c7220 */ /* 0x000fe40000410000 */
[----:B------:R-:W-:Y:S02]  /*1f70*/  FMUL.FTZ R11, R64, R11 ;  /* 0x0000000b400b7220 */ /* 0x000fe40000410000 */
[----:B------:R-:W-:-:S02]  /*1f80*/  FFMA.FTZ R8, R83, R72, R7 ;  /* 0x0000004853087223 */ /* 0x000fc40000010007 */
[----:B------:R-:W-:Y:S02]  /*1f90*/  FMUL.FTZ R5, R64, R5 ;  /* 0x0000000540057220 */ /* 0x000fe40000410000 */
[-C--:B------:R-:W-:Y:S02]  /*1fa0*/  FFMA.FTZ R7, R81, R13.reuse, R12 ;  /* 0x0000000d51077223 */ /* 0x080fe4000001000c */
[----:B------:R-:W-:Y:S01]  /*1fb0*/  FMUL.FTZ R13, R80, R13 ;  /* 0x0000000d500d7220 */ /* 0x000fe20000410000 */
[----:B------:R-:W-:Y:S01]  /*1fc0*/  FSEL R78, R11, RZ, !P2 ;  /* 0x000000ff0b4e7208 */ /* 0x000fe20005000000 */
[----:B------:R-:W-:Y:S01]  /*1fd0*/  FMUL.FTZ R9, R75, R8 ;  /* 0x000000084b097220 */ /* 0x000fe20000410000 */
[----:B------:R-:W-:Y:S01]  /*1fe0*/  FSEL R77, R5, RZ, !P2 ;  /* 0x000000ff054d7208 */ /* 0x000fe20005000000 */
[----:B------:R-:W-:Y:S02]  /*1ff0*/  FFMA.FTZ R10, R81, R10, -R13 ;  /* 0x0000000a510a7223 */ /* 0x000fe4000001080d */
[----:B------:R-:W-:-:S02]  /*2000*/  FMUL.FTZ R5, R75, R6 ;  /* 0x000000064b057220 */ /* 0x000fc40000410000 */
[----:B------:R-:W-:Y:S02]  /*2010*/  FADD.FTZ R7, R78, R7 ;  /* 0x000000074e077221 */ /* 0x000fe40000010000 */
[C---:B------:R-:W-:Y:S02]  /*2020*/  FFMA.FTZ R9, R76.reuse, R6, -R9 ;  /* 0x000000064c097223 */ /* 0x040fe40000010809 */
[----:B------:R-:W-:Y:S01]  /*2030*/  FADD.FTZ R6, R77, R10 ;  /* 0x0000000a4d067221 */ /* 0x000fe20000010000 */
[----:B------:R-:W0:Y:S01]  /*2040*/  SHFL.UP PT, R13, R7, 0x1, RZ ;  /* 0x04200000070d7989 */ /* 0x000e2200000e00ff */
[----:B------:R-:W-:-:S03]  /*2050*/  FFMA.FTZ R5, R76, R8, R5 ;  /* 0x000000084c057223 */ /* 0x000fc60000010005 */
[----:B------:R-:W1:Y:S01]  /*2060*/  SHFL.UP PT, R11, R6, 0x1, RZ ;  /* 0x04200000060b7989 */ /* 0x000e6200000e00ff */
[C---:B------:R-:W-:Y:S02]  /*2070*/  FMUL.FTZ R4, R80.reuse, R5 ;  /* 0x0000000550047220 */ /* 0x040fe40000410000 */
[-C--:B------:R-:W-:Y:S02]  /*2080*/  FMUL.FTZ R8, R80, R9.reuse ;  /* 0x0000000950087220 */ /* 0x080fe40000410000 */
[C---:B------:R-:W-:Y:S02]  /*2090*/  FFMA.FTZ R4, R81.reuse, R9, -R4 ;  /* 0x0000000951047223 */ /* 0x040fe40000010804 */
[----:B------:R-:W-:-:S03]  /*20a0*/  FFMA.FTZ R8, R81, R5, R8 ;  /* 0x0000000551087223 */ /* 0x000fc60000010008 */
        /* <DEDUP_REMOVED lines=25> */
[----:B--2---:R-:W-:Y:S01]  /*2240*/  FMUL.FTZ R9, R11, R5 ;  /* 0x000000050b097220 */ /* 0x004fe20000410000 */
[----:B------:R-:W0:Y:S04]  /*2250*/  SHFL.UP PT, R15, R7, 0x4, RZ ;  /* 0x04800000070f7989 */ /* 0x000e2800000e00ff */
[----:B------:R-:W1:Y:S01]  /*2260*/  SHFL.UP PT, R13, R6, 0x4, RZ ;  /* 0x04800000060d7989 */ /* 0x000e6200000e00ff */
[----:B---3--:R-:W-:-:S02]  /*2270*/  FFMA.FTZ R10, R4, R8, R9 ;  /* 0x00000008040a7223 */ /* 0x008fc40000010009 */
[----:B------:R-:W-:-:S03]  /*2280*/  FMUL.FTZ R8, R11, R8 ;  /* 0x000000080b087220 */ /* 0x000fc60000410000 */
[----:B------:R-:W-:Y:S01]  /*2290*/  FSEL R10, R11, R10, !P1 ;  /* 0x0000000a0b0a7208 */ /* 0x000fe20004800000 */
[----:B------:R-:W-:-:S04]  /*22a0*/  @P1 FFMA.FTZ R4, R4, R5, -R8 ;  /* 0x0000000504041223 */ /* 0x000fc80000010808 */
        /* <DEDUP_REMOVED lines=24> */
[-C--:B--2---:R-:W-:Y:S02]  /*2430*/  FMUL.FTZ R9, R11, R5.reuse ;  /* 0x000000050b097220 */ /* 0x084fe40000410000 */
[----:B------:R-:W-:Y:S02]  /*2440*/  @P1 FADD.FTZ R7, R7, R10 ;  /* 0x0000000a07071221 */ /* 0x000fe40000010000 */
[CC--:B---3--:R-:W-:Y:S02]  /*2450*/  FFMA.FTZ R10, R4.reuse, R8.reuse, R9 ;  /* 0x00000008040a7223 */ /* 0x0c8fe40000010009 */
[C---:B------:R-:W-:Y:S01]  /*2460*/  FMUL.FTZ R8, R11.reuse, R8 ;  /* 0x000000080b087220 */ /* 0x040fe20000410000 */
[----:B------:R-:W0:Y:S03]  /*2470*/  SHFL.UP PT, R27, R7, 0x10, RZ ;  /* 0x06000000071b7989 */ /* 0x000e2600000e00ff */
[----:B------:R-:W-:Y:S01]  /*2480*/  @P1 FFMA.FTZ R4, R4, R5, -R8 ;  /* 0x0000000504041223 */ /* 0x000fe20000010808 */
[----:B------:R-:W-:-:S02]  /*2490*/  FSEL R10, R11, R10, !P1 ;  /* 0x0000000a0b0a7208 */ /* 0x000fc40004800000 */
[----:B------:R-:W1:Y:S04]  /*24a0*/  SHFL.UP PT, R11, R6, 0x10, RZ ;  /* 0x06000000060b7989 */ /* 0x000e6800000e00ff */
[----:B------:R-:W2:Y:S04]  /*24b0*/  SHFL.UP PT, R5, R4, 0x10, RZ ;  /* 0x0600000004057989 */ /* 0x000ea800000e00ff */
[----:B------:R-:W3:Y:S01]  /*24c0*/  SHFL.UP PT, R9, R10, 0x10, RZ ;  /* 0x060000000a097989 */ /* 0x000ee200000e00ff */
[----:B------:R-:W-:Y:S01]  /*24d0*/  HFMA2.MMA R13, -RZ, RZ, 0, 0 ;  /* 0x00000000ff0d7435 */ /* 0x000fe200000001ff */
[----:B------:R-:W-:Y:S01]  /*24e0*/  MOV R12, 0x3f800000 ;  /* 0x3f800000000c7802 */ /* 0x000fe20000000f00 */
[----:B------:R-:W-:Y:S01]  /*24f0*/  CS2R R14, SRZ ;  /* 0x00000000000e7805 */ /* 0x000fe2000001ff00 */
[----:B------:R-:W-:-:S02]  /*2500*/  SHF.L.U32 R79, R65, 0x4, RZ ;  /* 0x00000004414f7819 */ /* 0x000fc400000006ff */
[----:B------:R-:W-:Y:S01]  /*2510*/  ISETP.GE.AND P1, PT, R35, 0x10, PT ;  /* 0x000000102300780c */ /* 0x000fe20003f26270 */
[----:B0-----:R-:W-:-:S04]  /*2520*/  FMUL.FTZ R8, R10, R27 ;  /* 0x0000001b0a087220 */ /* 0x001fc80000410000 */
[----:B------:R-:W0:Y:S01]  /*2530*/  @!P0 LDS.128 R12, [R79+0x250] ;  /* 0x000250004f0c8984 */ /* 0x000e220000000c00 */
[----:B------:R-:W-:Y:S01]  /*2540*/  ISETP.NE.AND P2, PT, R35, 0x1f, PT ;  /* 0x0000001f2300780c */ /* 0x000fe20003f45270 */
[-C--:B-1----:R-:W-:Y:S02]  /*2550*/  FFMA.FTZ R87, R4, R11.reuse, -R8 ;  /* 0x0000000b04577223 */ /* 0x082fe40000010808 */
[C---:B------:R-:W-:Y:S02]  /*2560*/  FMUL.FTZ R26, R10.reuse, R11 ;  /* 0x0000000b0a1a7220 */ /* 0x040fe40000410000 */
[----:B--2---:R-:W-:Y:S02]  /*2570*/  FMUL.FTZ R11, R10, R5 ;  /* 0x000000050a0b7220 */ /* 0x004fe40000410000 */
[----:B------:R-:W-:Y:S02]  /*2580*/  FFMA.FTZ R26, R4, R27, R26 ;  /* 0x0000001b041a7223 */ /* 0x000fe4000001001a */
[----:B---3--:R-:W-:-:S02]  /*2590*/  FMUL.FTZ R8, R10, R9 ;  /* 0x000000090a087220 */ /* 0x008fc40000410000 */
[C---:B------:R-:W-:Y:S02]  /*25a0*/  FFMA.FTZ R11, R4.reuse, R9, R11 ;  /* 0x00000009040b7223 */ /* 0x040fe4000001000b */
        /* <DEDUP_REMOVED lines=39> */
[----:B------:R-:W-:Y:S01]  /*2820*/  FMUL.FTZ R75, R75, R73 ;  /* 0x000000494b4b7220 */ /* 0x000fe20000410000 */
        /* <DEDUP_REMOVED lines=11> */
[-C--:B------:R-:W-:Y:S02]  /*28e0*/  FMUL.FTZ R4, R80, R82.reuse ;  /* 0x0000005250047220 */ /* 0x080fe40000410000 */
[----:B------:R-:W-:Y:S01]  /*28f0*/  FFMA.FTZ R13, R8, R13, R9 ;  /* 0x0000000d080d7223 */ /* 0x000fe20000010009 */
[----:B------:R-:W-:Y:S01]  /*2900*/  BSSY B0, `(.L_x_2497) ;  /* 0x0000011000007945 */ /* 0x000fe20003800000 */
[----:B------:R-:W-:Y:S02]  /*2910*/  FMUL.FTZ R80, R80, R7 ;  /* 0x0000000750507220 */ /* 0x000fe40000410000 */
[----:B------:R-:W-:Y:S02]  /*2920*/  FFMA.FTZ R8, R8, R15, R14 ;  /* 0x0000000f08087223 */ /* 0x000fe4000001000e */
[C---:B------:R-:W-:Y:S02]  /*2930*/  FFMA.FTZ R6, R81.reuse, R7, -R4 ;  /* 0x0000000751067223 */ /* 0x040fe40000010804 */
[----:B------:R-:W-:-:S02]  /*2940*/  FFMA.FTZ R81, R81, R82, R80 ;  /* 0x0000005251517223 */ /* 0x000fc40000010050 */
[----:B------:R-:W-:Y:S02]  /*2950*/  FADD.FTZ R14, R10, R27 ;  /* 0x0000001b0a0e7221 */ /* 0x000fe40000010000 */
[----:B----4-:R-:W-:Y:S02]  /*2960*/  FMUL.FTZ R71, R25, R71 ;  /* 0x0000004719477220 */ /* 0x010fe40000410000 */
        /* <DEDUP_REMOVED lines=10> */
.L_x_2498:
[----:B------:R-:W-:Y:S05]  /*2a10*/  BSYNC B0 ;  /* 0x0000000000007941 */ /* 0x000fea0003800000 */
.L_x_2497:
[----:B------:R-:W-:Y:S01]  /*2a20*/  IADD3 R65, R65, 0x1, RZ ;  /* 0x0000000141417810 */ /* 0x000fe20007ffe0ff */
[----:B------:R-:W-:Y:S02]  /*2a30*/  FADD.FTZ R78, R78, R81 ;  /* 0x000000514e4e7221 */ /* 0x000fe40000010000 */
[----:B------:R-:W-:Y:S01]  /*2a40*/  FMUL.FTZ R74, R25, R74 ;  /* 0x0000004a194a7220 */ /* 0x000fe20000410000 */
[----:B------:R-:W-:Y:S01]  /*2a50*/  ISETP.GE.AND P1, PT, R65, c[0x0][0x16c], PT ;  /* 0x00005b0041007a0c */ /* 0x000fe20003f26270 */
[----:B------:R-:W-:Y:S02]  /*2a60*/  FMUL.FTZ R82, R25, R82 ;  /* 0x0000005219527220 */ /* 0x000fe40000410000 */
[----:B------:R-:W-:Y:S02]  /*2a70*/  FADD.FTZ R6, R77, R6 ;  /* 0x000000064d067221 */ /* 0x000fe40000010000 */
[----:B------:R-:W-:Y:S02]  /*2a80*/  FMUL.FTZ R25, R25, R78 ;  /* 0x0000004e19197220 */ /* 0x000fe40000410000 */
[----:B0-----:R-:W-:-:S02]  /*2a90*/  FFMA.FTZ R4, R24, R69, -R71 ;  /* 0x0000004518047223 */ /* 0x001fc40000010847 */
        /* <DEDUP_REMOVED lines=9> */
.L_x_2496:
        /* <DEDUP_REMOVED lines=33> */
.L_x_2501:
[----:B------:R-:W-:Y:S05]  /*2d40*/  BSYNC B0 ;  /* 0x0000000000007941 */ /* 0x000fea0003800000 */
.L_x_2500:
[----:B------:R-:W-:Y:S01]  /*2d50*/  MOV R5, R27 ;  /* 0x0000001b00057202 */ /* 0x000fe20000000f00 */
[----:B0-----:R-:W-:Y:S01]  /*2d60*/  IMAD R9, R29, c[0x0][0x208], RZ ;  /* 0x000082001d097a24 */ /* 0x001fe200078e02ff */
[C---:B------:R-:W-:Y:S02]  /*2d70*/  LOP3.LUT R7, R33.reuse, 0x20, RZ, 0xfc, !PT ;  /* 0x0000002021077812 */ /* 0x040fe400078efcff */
[----:B------:R-:W-:Y:S01]  /*2d80*/  LOP3.LUT R27, R33, 0x60, RZ, 0xfc, !PT ;  /* 0x00000060211b7812 */ /* 0x000fe200078efcff */
        /* <DEDUP_REMOVED lines=8> */
[----:B------:R-:W-:Y:S02]  /*2e10*/  IADD3.X R5, R9, R8, R5, P4, !PT ;  /* 0x0000000809057210 */ /* 0x000fe400027fe405 */
[----:B------:R-:W-:Y:S02]  /*2e20*/  LEA.HI.X R8, R33, c[0x0][0x25c], R34, 0x1, P3 ;  /* 0x0000970021087a11 */ /* 0x000fe400018f0c22 */
[----:B------:R-:W-:-:S02]  /*2e30*/  LEA R4, P3, R6, R7, 0x1 ;  /* 0x0000000706047211 */ /* 0x000fc400078608ff */
[----:B------:R-:W-:Y:S02]  /*2e40*/  LOP3.LUT R11, R33, 0x40, RZ, 0xfc, !PT ;  /* 0x00000040210b7812 */ /* 0x000fe400078efcff */
[----:B------:R-:W-:Y:S02]  /*2e50*/  LEA.HI.X R5, R6, R8, R5, 0x1, P3 ;  /* 0x0000000806057211 */ /* 0x000fe400018f0c05 */
[----:B------:R-:W-:Y:S02]  /*2e60*/  IADD3 R36, R36, 0x1, RZ ;  /* 0x0000000124247810 */ /* 0x000fe40007ffe0ff */
[----:B------:R-:W-:Y:S01]  /*2e70*/  ISETP.GE.AND P1, PT, R11, R10, PT ;  /* 0x0000000a0b00720c */ /* 0x000fe20003f26270 */
[----:B------:R0:W-:Y:S01]  /*2e80*/  @!P0 STG.E.U16 [R4.64+0xc0], R25 ;  /* 0x0000c01904008986 */ /* 0x0001e2000c101504 */
[----:B------:R-:W-:Y:S02]  /*2e90*/  ISETP.GE.AND P0, PT, R36, c[0x0][0x174], PT ;  /* 0x00005d0024007a0c */ /* 0x000fe40003f06270 */
[----:B------:R-:W-:Y:S01]  /*2ea0*/  IADD3 R51, P3, R51, 0x200, RZ ;  /* 0x0000020033337810 */ /* 0x000fe20007f7e0ff */
[----:B------:R0:W-:Y:S01]  /*2eb0*/  @!P2 STG.E.U16 [R4.64+0x40], R13 ;  /* 0x0000400d0400a986 */ /* 0x0001e2000c101504 */
[----:B------:R-:W-:-:S02]  /*2ec0*/  IADD3 R20, P2, R20, 0x100, RZ ;  /* 0x0000010014147810 */ /* 0x000fc40007f5e0ff */
[----:B------:R-:W-:Y:S02]  /*2ed0*/  IADD3.X R53, RZ, R53, RZ, P3, !PT ;  /* 0x00000035ff357210 */ /* 0x000fe40001ffe4ff */
[----:B------:R-:W-:-:S03]  /*2ee0*/  IADD3.X R21, RZ, R21, RZ, P2, !PT ;  /* 0x00000015ff157210 */ /* 0x000fc600017fe4ff */
[----:B------:R0:W-:Y:S01]  /*2ef0*/  @!P1 STG.E.U16 [R4.64+0x80], R15 ;  /* 0x0000800f04009986 */ /* 0x0001e2000c101504 */
[----:B------:R-:W-:-:S04]  /*2f00*/  IADD3 R22, P1, R22, 0x100, RZ ;  /* 0x0000010016167810 */ /* 0x000fc80007f3e0ff */
[----:B------:R-:W-:Y:S01]  /*2f10*/  IADD3.X R23, RZ, R23, RZ, P1, !PT ;  /* 0x00000017ff177210 */ /* 0x000fe20000ffe4ff */
[----:B------:R-:W-:Y:S01]  /*2f20*/  @P0 CALL.REL.NOINC `(.L_x_2502) ;  /* 0x0000001000000944 */ /* 0x000fe20003c00000 */
[----:B------:R-:W-:Y:S05]  /*2f30*/  BRA `(.L_x_2503) ;  /* 0xffffd78000007947 */ /* 0x000fea000383ffff */
.L_x_2502:
[----:B------:R-:W-:Y:S05]  /*2f40*/  EXIT ;  /* 0x000000000000794d */ /* 0x000fea0003800000 */
.L_x_2504:
        /* <DEDUP_REMOVED lines=11> */
.L_x_5388:


//--------------------- .text._Z25selective_scan_fwd_kernelI32Selective_Scan_fwd_kernel_traitsILi32ELi4ELi1ELb0ELb1ELb0ELb1EN3c108BFloat16ENS1_7complexIfEEEEv13SSMParamsBase --------------------------
	.section	.text._Z25selective_scan_fwd_kernelI32Selective_Scan_fwd_kernel_traitsILi32ELi4ELi1ELb0ELb1ELb0ELb1EN3c108BFloat16ENS1_7complexIfEEEEv13SSMParamsBase,"ax",@progbits
	.sectioninfo	@"SHI_REGISTERS=89"
	.align	128
        .global         _Z25selective_scan_fwd_kernelI32Selective_Scan_fwd_kernel_traitsILi32ELi4ELi1ELb0ELb1ELb0ELb1EN3c108BFloat16ENS1_7complexIfEEEEv13SSMParamsBase
        .type           _Z25selective_scan_fwd_kernelI32Selective_Scan_fwd_kernel_traitsILi32ELi4ELi1ELb0ELb1ELb0ELb1EN3c108BFloat16ENS1_7complexIfEEEEv13SSMParamsBase,@function
        .size           _Z25selective_scan_fwd_kernelI32Selective_Scan_fwd_kernel_traitsILi32ELi4ELi1ELb0ELb1ELb0ELb1EN3c108BFloat16ENS1_7complexIfEEEEv13SSMParamsBase,(.L_x_5389 - _Z25selective_scan_fwd_kernelI32Selective_Scan_fwd_kernel_traitsILi32ELi4ELi1ELb0ELb1ELb0ELb1EN3c108BFloat16ENS1_7complexIfEEEEv13SSMParamsBase)
        .other          _Z25selective_scan_fwd_kernelI32Selective_Scan_fwd_kernel_traitsILi32ELi4ELi1ELb0ELb1ELb0ELb1EN3c108BFloat16ENS1_7complexIfEEEEv13SSMParamsBase,@"STO_CUDA_ENTRY STV_DEFAULT"
_Z25selective_scan_fwd_kernelI32Selective_Scan_fwd_kernel_traitsILi32ELi4ELi1ELb0ELb1ELb0ELb1EN3c108BFloat16ENS1_7complexIfEEEEv13SSMParamsBase:
.text._Z25selective_scan_fwd_kernelI32Selective_Scan_fwd_kernel_traitsILi32ELi4ELi1ELb0ELb1ELb0ELb1EN3c108BFloat16ENS1_7complexIfEEEEv13SSMParamsBase:
        /* <DEDUP_REMOVED lines=46> */
[----:B------:R-:W-:Y:S01]  /*02e0*/  IMAD.WIDE.U32 R2, R0, c[0x0][0x1d8], RZ ;  /* 0x0000760000027a25 */ /* 0x000fe200078e00ff */
[----:B------:R-:W-:-:S03]  /*02f0*/  MOV R32, RZ ;  /* 0x000000ff00207202 */ /* 0x000fc60000000f00 */
        /* <DEDUP_REMOVED lines=9> */
[----:B------:R-:W-:Y:S01]  /*0390*/  @!P1 LOP3.LUT R8, RZ, c[0x0][0x178], RZ, 0x33, !PT ;  /* 0x00005e00ff089a12 */ /* 0x000fe200078e33ff */
[----:B------:R-:W-:Y:S01]  /*03a0*/  IMAD.SHL.U32 R9, R51, 0x4, RZ ;  /* 0x0000000433097824 */ /* 0x000fe200078e00ff */
[----:B------:R-:W-:Y:S01]  /*03b0*/  IADD3 R7, R7, R13, RZ ;  /* 0x0000000d07077210 */ /* 0x000fe20007ffe0ff */
[----:B------:R-:W-:Y:S02]  /*03c0*/  IMAD R11, R0, c[0x0][0x1ec], R11 ;  /* 0x00007b00000b7a24 */ /* 0x000fe400078e020b */
[----:B------:R-:W-:Y:S01]  /*03d0*/  IMAD.WIDE.U32 R2, R27, c[0x0][0x1d0], R2 ;  /* 0x000074001b027a25 */ /* 0x000fe200078e0002 */
[----:B------:R-:W-:Y:S02]  /*03e0*/  LOP3.LUT R29, R28, 0xffffff80, R9, 0xf8, !PT ;  /* 0xffffff801c1d7812 */ /* 0x000fe400078ef809 */
[----:B------:R-:W-:Y:S01]  /*03f0*/  IADD3 R5, R5, R11, RZ ;  /* 0x0000000b05057210 */ /* 0x000fe20007ffe0ff */
[----:B------:R-:W-:Y:S01]  /*0400*/  IMAD R13, R27, c[0x0][0x1d4], R10 ;  /* 0x000075001b0d7a24 */ /* 0x000fe200078e020a */
[----:B------:R-:W-:Y:S01]  /*0410*/  SHF.R.S32.HI R10, RZ, 0x1f, R8 ;  /* 0x0000001fff0a7819 */ /* 0x000fe20000011408 */
[----:B------:R-:W-:Y:S01]  /*0420*/  IMAD R12, R69, c[0x0][0x1e0], RZ ;  /* 0x00007800450c7a24 */ /* 0x000fe200078e02ff */
[----:B------:R-:W-:Y:S01]  /*0430*/  SHF.R.S32.HI R30, RZ, 0x1f, R29 ;  /* 0x0000001fff1e7819 */ /* 0x000fe2000001141d */
[----:B------:R-:W-:Y:S01]  /*0440*/  IMAD.WIDE.U32 R4, R27, c[0x0][0x1e0], R4 ;  /* 0x000078001b047a25 */ /* 0x000fe200078e0004 */
[----:B------:R-:W-:-:S02]  /*0450*/  IADD3 R17, P0, R29, R2, RZ ;  /* 0x000000021d117210 */ /* 0x000fc40007f1e0ff */
[----:B------:R-:W-:Y:S01]  /*0460*/  LOP3.LUT R18, R9, 0xffffff80, RZ, 0xc0, !PT ;  /* 0xffffff8009127812 */ /* 0x000fe200078ec0ff */
[----:B------:R-:W-:Y:S01]  /*0470*/  IMAD R11, R10, c[0x0][0x1a8], RZ ;  /* 0x00006a000a0b7a24 */ /* 0x000fe200078e02ff */
[----:B------:R-:W-:Y:S01]  /*0480*/  IADD3.X R10, R30, R3, R13, P0, !PT ;  /* 0x000000031e0a7210 */ /* 0x000fe200007fe40d */
[----:B------:R-:W-:Y:S01]  /*0490*/  IMAD.WIDE.U32 R2, R8, c[0x0][0x1a8], R6 ;  /* 0x00006a0008027a25 */ /* 0x000fe200078e0006 */
[----:B------:R-:W-:Y:S02]  /*04a0*/  IADD3 R4, P1, R29, R4, RZ ;  /* 0x000000041d047210 */ /* 0x000fe40007f3e0ff */
[----:B------:R-:W-:Y:S01]  /*04b0*/  IADD3 R18, R18, R29, RZ ;  /* 0x0000001d12127210 */ /* 0x000fe20007ffe0ff */
[----:B------:R-:W-:Y:S01]  /*04c0*/  IMAD R11, R8, c[0x0][0x1ac], R11 ;  /* 0x00006b00080b7a24 */ /* 0x000fe200078e020b */
[----:B------:R-:W-:Y:S01]  /*04d0*/  LEA R7, P2, R4, c[0x0][0x248], 0x1 ;  /* 0x0000920004077a11 */ /* 0x000fe200078408ff */
[----:B------:R-:W-:Y:S01]  /*04e0*/  IMAD R15, R27, c[0x0][0x1e4], R12 ;  /* 0x000079001b0f7a24 */ /* 0x000fe200078e020c */
[----:B------:R-:W-:-:S02]  /*04f0*/  LEA R45, P0, R2, c[0x0][0x228], 0x1 ;  /* 0x00008a00022d7a11 */ /* 0x000fc400078008ff */
[----:B------:R-:W-:Y:S01]  /*0500*/  IADD3 R11, R3, R11, RZ ;  /* 0x0000000b030b7210 */ /* 0x000fe20007ffe0ff */
[----:B------:R-:W-:Y:S01]  /*0510*/  IMAD R3, R27, c[0x0][0x164], R0 ;  /* 0x000059001b037a24 */ /* 0x000fe200078e0200 */
[----:B------:R-:W-:Y:S02]  /*0520*/  IADD3.X R5, R30, R5, R15, P1, !PT ;  /* 0x000000051e057210 */ /* 0x000fe40000ffe40f */
[----:B------:R-:W-:Y:S01]  /*0530*/  LEA R16, P1, R17, c[0x0][0x240], 0x1 ;  /* 0x0000900011107a11 */ /* 0x000fe200078208ff */
[----:B------:R-:W-:Y:S01]  /*0540*/  IMAD R3, R3, c[0x0][0x174], RZ ;  /* 0x00005d0003037a24 */ /* 0x000fe200078e02ff */
[----:B------:R-:W-:Y:S02]  /*0550*/  LEA.HI.X R8, R4, c[0x0][0x24c], R5, 0x1, P2 ;  /* 0x0000930004087a11 */ /* 0x000fe400010f0c05 */
[----:B------:R-:W-:Y:S01]  /*0560*/  LEA.HI.X R17, R17, c[0x0][0x244], R10, 0x1, P1 ;  /* 0x0000910011117a11 */ /* 0x000fe200008f0c0a */
[----:B------:R-:W-:Y:S01]  /*0570*/  IMAD R33, R3, c[0x0][0x16c], RZ ;  /* 0x00005b0003217a24 */ /* 0x000fe200078e02ff */
[----:B------:R-:W-:-:S02]  /*0580*/  LEA.HI.X R46, R2, c[0x0][0x22c], R11, 0x1, P0 ;  /* 0x00008b00022e7a11 */ /* 0x000fc400000f0c0b */
[----:B------:R-:W-:Y:S02]  /*0590*/  IADD3 R34, R9, 0x1, RZ ;  /* 0x0000000109227810 */ /* 0x000fe40007ffe0ff */
[C---:B------:R-:W-:Y:S02]  /*05a0*/  LOP3.LUT R35, R29.reuse, 0x20, RZ, 0xfc, !PT ;  /* 0x000000201d237812 */ /* 0x040fe400078efcff */
[C---:B------:R-:W-:Y:S02]  /*05b0*/  LOP3.LUT R36, R29.reuse, 0x40, RZ, 0xfc, !PT ;  /* 0x000000401d247812 */ /* 0x040fe400078efcff */
[----:B------:R-:W-:Y:S02]  /*05c0*/  LOP3.LUT R37, R29, 0x60, RZ, 0xfc, !PT ;  /* 0x000000601d257812 */ /* 0x000fe400078efcff */
[----:B------:R-:W-:Y:S02]  /*05d0*/  SHF.R.S32.HI R19, RZ, 0x1f, R18 ;  /* 0x0000001fff137819 */ /* 0x000fe40000011412 */
[----:B------:R-:W-:-:S02]  /*05e0*/  IADD3 R38, R18, 0x20, RZ ;  /* 0x0000002012267810 */ /* 0x000fc40007ffe0ff */
[C---:B------:R-:W-:Y:S02]  /*05f0*/  IADD3 R39, R18.reuse, 0x40, RZ ;  /* 0x0000004012277810 */ /* 0x040fe40007ffe0ff */
[C---:B------:R-:W-:Y:S02]  /*0600*/  IADD3 R40, R18.reuse, 0x60, RZ ;  /* 0x0000006012287810 */ /* 0x040fe40007ffe0ff */
[C---:B------:R-:W-:Y:S02]  /*0610*/  IADD3 R41, R18.reuse, 0x80, RZ ;  /* 0x0000008012297810 */ /* 0x040fe40007ffe0ff */
[C---:B------:R-:W-:Y:S02]  /*0620*/  IADD3 R42, R18.reuse, 0xa0, RZ ;  /* 0x000000a0122a7810 */ /* 0x040fe40007ffe0ff */
[C---:B------:R-:W-:Y:S02]  /*0630*/  IADD3 R43, R18.reuse, 0xc0, RZ ;  /* 0x000000c0122b7810 */ /* 0x040fe40007ffe0ff */
[----:B-1----:R-:W-:-:S02]  /*0640*/  IADD3 R44, R18, 0xe0, RZ ;  /* 0x000000e0122c7810 */ /* 0x002fc40007ffe0ff */
.L_x_2522:
[----:B------:R-:W-:Y:S01]  /*0650*/  BAR.SYNC.DEFER_BLOCKING 0x0 ;  /* 0x0000000000007b1d */ /* 0x000fe20000010000 */
[----:B------:R-:W-:-:S02]  /*0660*/  MOV R3, 0xffffff80 ;  /* 0xffffff8000037802 */ /* 0x000fc40000000f00 */
[----:B------:R-:W-:Y:S02]  /*0670*/  PRMT R2, RZ, 0x7610, R2 ;  /* 0x00007610ff027816 */ /* 0x000fe40000000002 */
[----:B-1----:R-:W-:Y:S01]  /*0680*/  PRMT R4, RZ, 0x7610, R4 ;  /* 0x00007610ff047816 */ /* 0x002fe20000000004 */
[----:B------:R-:W-:Y:S01]  /*0690*/  IMAD R48, R32, R3, c[0x0][0x168] ;  /* 0x00005a0020307624 */ /* 0x000fe200078e0203 */
[----:B------:R-:W-:Y:S02]  /*06a0*/  PRMT R3, RZ, 0x7610, R3 ;  /* 0x00007610ff037816 */ /* 0x000fe40000000003 */
[----:B------:R-:W-:Y:S02]  /*06b0*/  PRMT R5, RZ, 0x7610, R5 ;  /* 0x00007610ff057816 */ /* 0x000fe40000000005 */
        /* <DEDUP_REMOVED lines=15> */
[----:B0-----:R-:W-:Y:S02]  /*07b0*/  PRMT R11, RZ, 0x7610, R11 ;  /* 0x00007610ff0b7816 */ /* 0x001fe4000000000b */
        /* <DEDUP_REMOVED lines=8> */
[----:B------:R-:W-:Y:S02]  /*0840*/  PRMT R7, RZ, 0x7610, R7 ;  /* 0x00007610ff077816 */ /* 0x000fe40000000007 */
[----:B-1----:R-:W-:Y:S01]  /*0850*/  MOV R3, R8 ;  /* 0x0000000800037202 */ /* 0x002fe20000000f00 */
[----:B------:R-:W-:Y:S06]  /*0860*/  BAR.SYNC.DEFER_BLOCKING 0x0 ;  /* 0x0000000000007b1d */ /* 0x000fec0000010000 */
[----:B------:R-:W2:Y:S04]  /*0870*/  @!P0 LDG.E.U16 R7, [R2.64] ;  /* 0x0000000402078981 */ /* 0x000ea8000c1e1500 */
[----:B------:R-:W3:Y:S04]  /*0880*/  @!P1 LDG.E.U16 R9, [R2.64+0x40] ;  /* 0x0000400402099981 */ /* 0x000ee8000c1e1500 */
[----:B------:R-:W4:Y:S04]  /*0890*/  @!P2 LDG.E.U16 R11, [R2.64+0x80] ;  /* 0x00008004020ba981 */ /* 0x000f28000c1e1500 */
[----:B------:R-:W4:Y:S01]  /*08a0*/  @!P3 LDG.E.U16 R13, [R2.64+0xc0] ;  /* 0x0000c004020db981 */ /* 0x000f22000c1e1500 */
[----:B------:R-:W-:Y:S01]  /*08b0*/  ULDC.U8 UR6, c[0x0][0x17e] ;  /* 0x00005f8000067ab9 */ /* 0x000fe20000000000 */
[----:B------:R-:W-:Y:S02]  /*08c0*/  BSSY B0, `(.L_x_2505) ;  /* 0x0000037000007945 */ /* 0x000fe40003800000 */
[----:B--2---:R-:W-:Y:S04]  /*08d0*/  STS.U16 [R6], R7 ;  /* 0x0000000706007388 */ /* 0x004fe80000000400 */
[----:B---3--:R-:W-:Y:S04]  /*08e0*/  STS.U16 [R6+0x40], R9 ;  /* 0x0000400906007388 */ /* 0x008fe80000000400 */
[----:B----4-:R-:W-:Y:S04]  /*08f0*/  STS.U16 [R6+0x80], R11 ;  /* 0x0000800b06007388 */ /* 0x010fe80000000400 */
[----:B------:R-:W-:Y:S01]  /*0900*/  STS.U16 [R6+0xc0], R13 ;  /* 0x0000c00d06007388 */ /* 0x000fe20000000400 */
        /* <DEDUP_REMOVED lines=50> */
.L_x_2506:
[----:B------:R-:W-:Y:S05]  /*0c30*/  BSYNC B0 ;  /* 0x0000000000007941 */ /* 0x000fea0003800000 */
.L_x_2505:
        /* <DEDUP_REMOVED lines=33> */
.L_x_2508:
[----:B------:R-:W-:Y:S05]  /*0e50*/  BSYNC B0 ;  /* 0x0000000000007941 */ /* 0x000fea0003800000 */
.L_x_2507:
        /* <DEDUP_REMOVED lines=33> */
.L_x_2510:
[----:B------:R-:W-:Y:S05]  /*1070*/  BSYNC B0 ;  /* 0x0000000000007941 */ /* 0x000fea0003800000 */
.L_x_2509:
        /* <DEDUP_REMOVED lines=33> */
.L_x_2512:
[----:B------:R-:W-:Y:S05]  /*1290*/  BSYNC B0 ;  /* 0x0000000000007941 */ /* 0x000fea0003800000 */
.L_x_2511:
        /* <DEDUP_REMOVED lines=13> */
[----:B------:R-:W-:Y:S01]  /*1370*/  HFMA2.MMA R63, -RZ, RZ, 0, 0 ;  /* 0x00000000ff3f7435 */ /* 0x000fe200000001ff */
[----:B------:R-:W-:Y:S02]  /*1380*/  FMUL.FTZ R55, R55, R54 ;  /* 0x0000003637377220 */ /* 0x000fe40000410000 */
[----:B------:R-:W-:Y:S01]  /*1390*/  ISETP.EQ.OR P0, PT, R32, RZ, P0 ;  /* 0x000000ff2000720c */ /* 0x000fe20000702670 */
[----:B------:R-:W-:Y:S02]  /*13a0*/  FMUL.FTZ R57, R57, R56 ;  /* 0x0000003839397220 */ /* 0x000fe40000410000 */
[----:B------:R-:W-:-:S02]  /*13b0*/  FMUL.FTZ R59, R59, R58 ;  /* 0x0000003a3b3b7220 */ /* 0x000fc40000410000 */
[----:B------:R-:W-:Y:S02]  /*13c0*/  FMUL.FTZ R61, R5, R60 ;  /* 0x0000003c053d7220 */ /* 0x000fe40000410000 */
.L_x_2516:
[----:B------:R-:W-:Y:S01]  /*13d0*/  IMAD R7, R25, c[0x0][0x180], RZ ;  /* 0x0000600019077a24 */ /* 0x000fe200078e02ff */
[----:B------:R-:W-:Y:S01]  /*13e0*/  SHF.R.S32.HI R11, RZ, 0x1f, R63 ;  /* 0x0000001fff0b7819 */ /* 0x000fe2000001143f */
[----:B------:R-:W-:Y:S01]  /*13f0*/  IMAD.WIDE.U32 R4, R0, c[0x0][0x180], RZ ;  /* 0x0000600000047a25 */ /* 0x000fe200078e00ff */
[----:B------:R-:W-:-:S03]  /*1400*/  MOV R13, 0xffffff80 ;  /* 0xffffff80000d7802 */ /* 0x000fc60000000f00 */
[----:B------:R-:W-:Y:S02]  /*1410*/  IMAD R7, R0, c[0x0][0x184], R7 ;  /* 0x0000610000077a24 */ /* 0x000fe400078e0207 */
[----:B------:R-:W-:Y:S02]  /*1420*/  IMAD R6, R11, c[0x0][0x188], RZ ;  /* 0x000062000b067a24 */ /* 0x000fe400078e02ff */
[----:B------:R-:W-:Y:S01]  /*1430*/  IMAD R48, R32, R13, c[0x0][0x168] ;  /* 0x00005a0020307624 */ /* 0x000fe200078e020d */
[----:B------:R-:W-:Y:S01]  /*1440*/  IADD3 R5, R5, R7, RZ ;  /* 0x0000000705057210 */ /* 0x000fe20007ffe0ff */
[----:B------:R-:W-:Y:S02]  /*1450*/  IMAD R9, R63, c[0x0][0x18c], R6 ;  /* 0x000063003f097a24 */ /* 0x000fe400078e0206 */
[----:B------:R-:W-:Y:S01]  /*1460*/  IMAD R8, R11, c[0x0][0x1a0], RZ ;  /* 0x000068000b087a24 */ /* 0x000fe200078e02ff */
[----:B------:R-:W-:Y:S01]  /*1470*/  SHF.L.U32 R13, R48, 0x1, RZ ;  /* 0x00000001300d7819 */ /* 0x000fe200000006ff */
[----:B------:R-:W-:-:S05]  /*1480*/  IMAD.WIDE.U32 R6, R63, c[0x0][0x188], R4 ;  /* 0x000062003f067a25 */ /* 0x000fca00078e0004 */
[----:B------:R-:W-:Y:S01]  /*1490*/  IADD3 R5, R7, R9, RZ ;  /* 0x0000000907057210 */ /* 0x000fe20007ffe0ff */
[----:B------:R-:W-:Y:S01]  /*14a0*/  IMAD R9, R63, c[0x0][0x1a4], R8 ;  /* 0x000069003f097a24 */ /* 0x000fe200078e0208 */
[----:B------:R-:W-:-:S04]  /*14b0*/  LEA R4, P1, R6, c[0x0][0x220], 0x3 ;  /* 0x0000880006047a11 */ /* 0x000fc800078218ff */
[----:B------:R-:W-:Y:S01]  /*14c0*/  LEA.HI.X R5, R6, c[0x0][0x224], R5, 0x3, P1 ;  /* 0x0000890006057a11 */ /* 0x000fe200008f1c05 */
[----:B------:R-:W-:Y:S01]  /*14d0*/  IMAD.WIDE.U32 R6, R63, c[0x0][0x1a0], R18 ;  /* 0x000068003f067a25 */ /* 0x000fe200078e0012 */
[-C--:B------:R-:W-:Y:S02]  /*14e0*/  ISETP.GE.AND P1, PT, R18, R13.reuse, PT ;  /* 0x0000000d1200720c */ /* 0x080fe40003f26270 */
[----:B------:R-:W-:Y:S02]  /*14f0*/  ISETP.GE.AND P2, PT, R38, R13, PT ;  /* 0x0000000d2600720c */ /* 0x000fe40003f46270 */
[----:B------:R-:W-:Y:S01]  /*1500*/  LEA R8, P4, R6, R45, 0x1 ;  /* 0x0000002d06087211 */ /* 0x000fe200078808ff */
[----:B------:R-:W2:Y:S01]  /*1510*/  LDG.E.64 R4, [R4.64] ;  /* 0x0000000404047981 */ /* 0x000ea2000c1e1b00 */
[----:B------:R-:W-:Y:S02]  /*1520*/  IADD3 R7, R7, R9, RZ ;  /* 0x0000000907077210 */ /* 0x000fe40007ffe0ff */
[----:B------:R-:W-:-:S02]  /*1530*/  ISETP.GE.AND P3, PT, R39, R13, PT ;  /* 0x0000000d2700720c */ /* 0x000fc40003f66270 */
[--C-:B------:R-:W-:Y:S02]  /*1540*/  LEA.HI.X R9, R6, R46, R7.reuse, 0x1, P4 ;  /* 0x0000002e06097211 */ /* 0x100fe400020f0c07 */
[----:B------:R-:W-:Y:S02]  /*1550*/  PRMT R6, RZ, 0x7610, R6 ;  /* 0x00007610ff067816 */ /* 0x000fe40000000006 */
[----:B------:R-:W-:Y:S02]  /*1560*/  PRMT R7, RZ, 0x7610, R7 ;  /* 0x00007610ff077816 */ /* 0x000fe40000000007 */
[----:B------:R-:W-:Y:S02]  /*1570*/  PRMT R12, RZ, 0x7610, R12 ;  /* 0x00007610ff0c7816 */ /* 0x000fe4000000000c */
[----:B------:R0:W3:Y:S01]  /*1580*/  @!P1 LDG.E.U16 R6, [R8.64] ;  /* 0x0000000408069981 */ /* 0x0000e2000c1e1500 */
[----:B------:R-:W-:-:S03]  /*1590*/  ISETP.GE.AND P1, PT, R40, R13, PT ;  /* 0x0000000d2800720c */ /* 0x000fc60003f26270 */
[----:B------:R0:W4:Y:S01]  /*15a0*/  @!P2 LDG.E.U16 R7, [R8.64+0x40] ;  /* 0x000040040807a981 */ /* 0x000122000c1e1500 */
[-C--:B------:R-:W-:Y:S02]  /*15b0*/  ISETP.GE.AND P2, PT, R41, R13.reuse, PT ;  /* 0x0000000d2900720c */ /* 0x080fe40003f46270 */
[----:B------:R-:W-:Y:S01]  /*15c0*/  PRMT R14, RZ, 0x7610, R14 ;  /* 0x00007610ff0e7816 */ /* 0x000fe2000000000e */
[----:B------:R0:W5:Y:S01]  /*15d0*/  @!P3 LDG.E.U16 R12, [R8.64+0x80] ;  /* 0x00008004080cb981 */ /* 0x000162000c1e1500 */
[-C--:B------:R-:W-:Y:S02]  /*15e0*/  ISETP.GE.AND P3, PT, R42, R13.reuse, PT ;  /* 0x0000000d2a00720c */ /* 0x080fe40003f66270 */
[-C--:B------:R-:W-:Y:S02]  /*15f0*/  ISETP.GE.AND P4, PT, R43, R13.reuse, PT ;  /* 0x0000000d2b00720c */ /* 0x080fe40003f86270 */
[----:B------:R-:W-:Y:S01]  /*1600*/  PRMT R15, RZ, 0x7610, R15 ;  /* 0x00007610ff0f7816 */ /* 0x000fe2000000000f */
[----:B------:R0:W5:Y:S01]  /*1610*/  @!P1 LDG.E.U16 R14, [R8.64+0xc0] ;  /* 0x0000c004080e9981 */ /* 0x000162000c1e1500 */
[----:B------:R-:W-:-:S02]  /*1620*/  ISETP.GE.AND P5, PT, R44, R13, PT ;  /* 0x0000000d2c00720c */ /* 0x000fc40003fa6270 */
[----:B------:R-:W-:Y:S02]  /*1630*/  PRMT R20, RZ, 0x7610, R20 ;  /* 0x00007610ff147816 */ /* 0x000fe40000000014 */
[----:B------:R0:W5:Y:S01]  /*1640*/  @!P2 LDG.E.U16 R15, [R8.64+0x100] ;  /* 0x00010004080fa981 */ /* 0x000162000c1e1500 */
[----:B------:R-:W-:Y:S02]  /*1650*/  PRMT R21, RZ, 0x7610, R21 ;  /* 0x00007610ff157816 */ /* 0x000fe40000000015 */
[----:B------:R-:W-:Y:S01]  /*1660*/  PRMT R22, RZ, 0x7610, R22 ;  /* 0x00007610ff167816 */ /* 0x000fe20000000016 */
[----:B------:R0:W5:Y:S04]  /*1670*/  @!P3 LDG.E.U16 R20, [R8.64+0x140] ;  /* 0x000140040814b981 */ /* 0x000168000c1e1500 */
[----:B------:R0:W5:Y:S04]  /*1680*/  @!P4 LDG.E.U16 R21, [R8.64+0x180] ;  /* 0x000180040815c981 */ /* 0x000168000c1e1500 */
[----:B------:R0:W5:Y:S01]  /*1690*/  @!P5 LDG.E.U16 R22, [R8.64+0x1c0] ;  /* 0x0001c0040816d981 */ /* 0x000162000c1e1500 */
[----:B------:R-:W-:-:S02]  /*16a0*/  IADD3 R62, R31, 0x20, RZ ;  /* 0x000000201f3e7810 */ /* 0x000fc40007ffe0ff */
[C---:B------:R-:W-:Y:S02]  /*16b0*/  IADD3 R64, R31.reuse, 0x40, RZ ;  /* 0x000000401f407810 */ /* 0x040fe40007ffe0ff */
[-C--:B------:R-:W-:Y:S02]  /*16c0*/  LEA.HI.SX32 R62, R62, R31.reuse, 0x1b ;  /* 0x0000001f3e3e7211 */ /* 0x080fe400078fdaff */
[CC--:B------:R-:W-:Y:S02]  /*16d0*/  LEA.HI.SX32 R10, R31.reuse, R31.reuse, 0x1b ;  /* 0x0000001f1f0a7211 */ /* 0x0c0fe400078fdaff */
[----:B------:R-:W-:Y:S02]  /*16e0*/  LEA.HI.SX32 R64, R64, R31, 0x1b ;  /* 0x0000001f40407211 */ /* 0x000fe400078fdaff */
[----:B------:R-:W-:Y:S02]  /*16f0*/  SHF.L.U32 R68, R62, 0x1, RZ ;  /* 0x000000013e447819 */ /* 0x000fe400000006ff */
[----:B0-----:R-:W-:-:S02]  /*1700*/  IADD3 R8, R31, 0x60, RZ ;  /* 0x000000601f087810 */ /* 0x001fc40007ffe0ff */
[----:B------:R-:W-:Y:S02]  /*1710*/  SHF.L.U32 R23, R10, 0x1, RZ ;  /* 0x000000010a177819 */ /* 0x000fe400000006ff */
[C---:B------:R-:W-:Y:S01]  /*1720*/  IADD3 R62, R31.reuse, 0x80, RZ ;  /* 0x000000801f3e7810 */ /* 0x040fe20007ffe0ff */
[----:B------:R-:W-:Y:S01]  /*1730*/  IMAD.SHL.U32 R53, R64, 0x2, RZ ;  /* 0x0000000240357824 */ /* 0x000fe200078e00ff */
[-C--:B------:R-:W-:Y:S02]  /*1740*/  LEA.HI.SX32 R8, R8, R31.reuse, 0x1b ;  /* 0x0000001f08087211 */ /* 0x080fe400078fdaff */
[----:B------:R-:W-:Y:S02]  /*1750*/  LEA.HI.SX32 R62, R62, R31, 0x1b ;  /* 0x0000001f3e3e7211 */ /* 0x000fe400078fdaff */
[C---:B------:R-:W-:Y:S02]  /*1760*/  IADD3 R64, R31.reuse, 0xa0, RZ ;  /* 0x000000a01f407810 */ /* 0x040fe40007ffe0ff */
[----:B------:R-:W-:-:S02]  /*1770*/  IADD3 R66, R31, 0xc0, RZ ;  /* 0x000000c01f427810 */ /* 0x000fc40007ffe0ff */
[----:B------:R-:W-:Y:S02]  /*1780*/  SHF.L.U32 R62, R62, 0x1, RZ ;  /* 0x000000013e3e7819 */ /* 0x000fe400000006ff */
[-C--:B------:R-:W-:Y:S02]  /*1790*/  LEA.HI.SX32 R64, R64, R31.reuse, 0x1b ;  /* 0x0000001f40407211 */ /* 0x080fe400078fdaff */
[----:B------:R-:W-:-:S04]  /*17a0*/  LEA.HI.SX32 R66, R66, R31, 0x1b ;  /* 0x0000001f42427211 */ /* 0x000fc800078fdaff */
[----:B------:R-:W-:Y:S01]  /*17b0*/  SHF.L.U32 R66, R66, 0x1, RZ ;  /* 0x0000000142427819 */ /* 0x000fe200000006ff */
[----:B------:R-:W-:-:S04]  /*17c0*/  IMAD R71, R25, c[0x0][0x1b8], RZ ;  /* 0x00006e0019477a24 */ /* 0x000fc800078e02ff */
[----:B------:R-:W-:Y:S02]  /*17d0*/  IMAD R71, R0, c[0x0][0x1bc], R71 ;  /* 0x00006f0000477a24 */ /* 0x000fe400078e0247 */
[C---:B--2---:R-:W-:Y:S02]  /*17e0*/  FMUL.FTZ R13, R5.reuse, R54 ;  /* 0x00000036050d7220 */ /* 0x044fe40000410000 */
[----:B------:R-:W-:Y:S02]  /*17f0*/  FMUL.FTZ R51, R5, R58 ;  /* 0x0000003a05337220 */ /* 0x000fe40000410000 */
[----:B------:R-:W-:Y:S02]  /*1800*/  FMUL.RZ R65, R13, 0.15915493667125701904 ;  /* 0x3e22f9830d417820 */ /* 0x000fe4000040c000 */
[----:B------:R-:W-:Y:S01]  /*1810*/  FMUL.FTZ R13, R4, 1.4426950216293334961 ;  /* 0x3fb8aa3b040d7820 */ /* 0x000fe20000410000 */
[----:B---3--:R0:W-:Y:S04]  /*1820*/  STS.U16 [R23], R6 ;  /* 0x0000000617007388 */ /* 0x0081e80000000400 */
[----:B----4-:R1:W-:Y:S04]  /*1830*/  STS.U16 [R68+0x40], R7 ;  /* 0x0000400744007388 */ /* 0x0103e80000000400 */
[----:B-----5:R2:W-:Y:S01]  /*1840*/  STS.U16 [R53+0x80], R12 ;  /* 0x0000800c35007388 */ /* 0x0205e20000000400 */
[----:B0-----:R-:W-:-:S02]  /*1850*/  IADD3 R6, R31, 0xe0, RZ ;  /* 0x000000e01f067810 */ /* 0x001fc40007ffe0ff */
[----:B-1----:R-:W-:Y:S01]  /*1860*/  SHF.L.U32 R7, R8, 0x1, RZ ;  /* 0x0000000108077819 */ /* 0x002fe200000006ff */
[----:B------:R-:W-:Y:S01]  /*1870*/  MUFU.SIN R10, R65 ;  /* 0x00000041000a7308 */ /* 0x000fe20000000400 */
[----:B------:R-:W-:Y:S02]  /*1880*/  LEA.HI.SX32 R6, R6, R31, 0x1b ;  /* 0x0000001f06067211 */ /* 0x000fe400078fdaff */
[----:B--2---:R-:W-:Y:S01]  /*1890*/  SHF.L.U32 R53, R31, 0x3, RZ ;  /* 0x000000031f357819 */ /* 0x004fe200000006ff */
[----:B------:R-:W-:Y:S01]  /*18a0*/  STS.U16 [R7+0xc0], R14 ;  /* 0x0000c00e07007388 */ /* 0x000fe20000000400 */
[----:B------:R-:W-:-:S03]  /*18b0*/  FMUL.RZ R12, R51, 0.15915493667125701904 ;  /* 0x3e22f983330c7820 */ /* 0x000fc6000040c000 */
[----:B------:R0:W-:Y:S01]  /*18c0*/  MUFU.COS R4, R65 ;  /* 0x0000004100047308 */ /* 0x0001e20000000000 */
[----:B------:R1:W-:Y:S01]  /*18d0*/  STS.U16 [R62+0x100], R15 ;  /* 0x0001000f3e007388 */ /* 0x0003e20000000400 */
[----:B------:R-:W-:-:S03]  /*18e0*/  SHF.L.U32 R67, R6, 0x1, RZ ;  /* 0x0000000106437819 */ /* 0x000fc600000006ff */
[----:B------:R-:W2:Y:S01]  /*18f0*/  S2R R51, SR_TID.X ;  /* 0x0000000000337919 */ /* 0x000ea20000002100 */
[----:B0-----:R-:W-:Y:S02]  /*1900*/  SHF.L.U32 R65, R64, 0x1, RZ ;  /* 0x0000000140417819 */ /* 0x001fe400000006ff */
[----:B-1----:R-:W-:-:S03]  /*1910*/  LEA.HI.SX32 R15, R53, R53, 0x1b ;  /* 0x00000035350f7211 */ /* 0x002fc600078fdaff */
[----:B------:R-:W-:Y:S01]  /*1920*/  STS.U16 [R65+0x140], R20 ;  /* 0x0001401441007388 */ /* 0x000fe20000000400 */
[----:B------:R-:W-:-:S03]  /*1930*/  SHF.L.U32 R15, R15, 0x1, RZ ;  /* 0x000000010f0f7819 */ /* 0x000fc600000006ff */
[----:B------:R0:W-:Y:S04]  /*1940*/  STS.U16 [R66+0x180], R21 ;  /* 0x0001801542007388 */ /* 0x0001e80000000400 */
[----:B------:R1:W-:Y:S01]  /*1950*/  STS.U16 [R67+0x1c0], R22 ;  /* 0x0001c01643007388 */ /* 0x0003e20000000400 */
[----:B------:R-:W-:-:S06]  /*1960*/  NOP ;  /* 0x0000000000007918 */ /* 0x000fcc0000000000 */
[----:B------:R-:W3:Y:S01]  /*1970*/  LDS.U16 R65, [R15] ;  /* 0x000000000f417984 */ /* 0x000ee20000000400 */
[----:B------:R-:W-:Y:S02]  /*1980*/  FMUL.FTZ R23, R13, R58 ;  /* 0x0000003a0d177220 */ /* 0x000fe40000410000 */
[----:B------:R-:W-:Y:S01]  /*1990*/  IMAD.WIDE.U32 R6, R0, c[0x0][0x1b8], RZ ;  /* 0x00006e0000067a25 */ /* 0x000fe200078e00ff */
[----:B------:R-:W4:Y:S01]  /*19a0*/  LDS.U16 R64, [R15+0x2] ;  /* 0x000002000f407984 */ /* 0x000f220000000400 */
[----:B------:R5:W-:Y:S01]  /*19b0*/  MUFU.EX2 R73, R23 ;  /* 0x0000001700497308 */ /* 0x000be20000000800 */
[----:B--2---:R-:W-:Y:S01]  /*19c0*/  SHF.L.U32 R75, R51, 0x2, RZ ;  /* 0x00000002334b7819 */ /* 0x004fe200000006ff */
[----:B------:R-:W-:Y:S01]  /*19d0*/  IMAD R62, R11, c[0x0][0x1c0], RZ ;  /* 0x000070000b3e7a24 */ /* 0x000fe200078e02ff */
[----:B------:R-:W-:Y:S01]  /*19e0*/  IADD3 R7, R7, R71, RZ ;  /* 0x0000004707077210 */ /* 0x000fe20007ffe0ff */
[----:B------:R-:W-:Y:S01]  /*19f0*/  LDS.U16 R22, [R15+0x6] ;  /* 0x000006000f167984 */ /* 0x000fe20000000400 */
[----:B------:R-:W-:-:S03]  /*1a00*/  FMUL.FTZ R14, R5, R56 ;  /* 0x00000038050e7220 */ /* 0x000fc60000410000 */
[----:B-----5:R-:W2:Y:S01]  /*1a10*/  LDS.U16 R23, [R15+0x4] ;  /* 0x000004000f177984 */ /* 0x020ea20000000400 */
[----:B------:R-:W-:Y:S01]  /*1a20*/  IADD3 R11, R75, 0x2, RZ ;  /* 0x000000024b0b7810 */ /* 0x000fe20007ffe0ff */
[C---:B0-----:R-:W-:Y:S01]  /*1a30*/  IMAD R21, R63.reuse, c[0x0][0x1c4], R62 ;  /* 0x000071003f157a24 */ /* 0x041fe200078e023e */
[----:B------:R-:W0:Y:S01]  /*1a40*/  MUFU.SIN R8, R12 ;  /* 0x0000000c00087308 */ /* 0x000e220000000400 */
[----:B------:R-:W-:Y:S01]  /*1a50*/  IMAD.WIDE.U32 R6, R63, c[0x0][0x1c0], R6 ;  /* 0x000070003f067a25 */ /* 0x000fe200078e0006 */
[----:B------:R-:W-:Y:S02]  /*1a60*/  ISETP.GE.U32.AND P3, PT, R11, R48, PT ;  /* 0x000000300b00720c */ /* 0x000fe40003f66070 */
[----:B------:R-:W5:Y:S01]  /*1a70*/  LDS.U16 R11, [R15+0x8] ;  /* 0x000008000f0b7984 */ /* 0x000f620000000400 */
[----:B------:R-:W-:-:S03]  /*1a80*/  FMUL.RZ R20, R14, 0.15915493667125701904 ;  /* 0x3e22f9830e147820 */ /* 0x000fc6000040c000 */
[----:B------:R0:W-:Y:S01]  /*1a90*/  MUFU.COS R70, R12 ;  /* 0x0000000c00467308 */ /* 0x0001e20000000000 */
[----:B------:R-:W-:Y:S01]  /*1aa0*/  IADD3 R7, R7, R21, RZ ;  /* 0x0000001507077210 */ /* 0x000fe20007ffe0ff */
[----:B0-----:R-:W-:-:S06]  /*1ab0*/  FMUL.FTZ R12, R13, R56 ;  /* 0x000000380d0c7220 */ /* 0x001fcc0000410000 */
[----:B-1----:R-:W-:Y:S08]  /*1ac0*/  MUFU.SIN R67, R20 ;  /* 0x0000001400437308 */ /* 0x002ff00000000400 */
[----:B------:R0:W-:Y:S08]  /*1ad0*/  MUFU.COS R71, R20 ;  /* 0x0000001400477308 */ /* 0x0001f00000000000 */
[----:B------:R1:W2:Y:S01]  /*1ae0*/  MUFU.EX2 R14, R12 ;  /* 0x0000000c000e7308 */ /* 0x0002a20000000800 */
[----:B0-----:R-:W-:-:S04]  /*1af0*/  LEA R20, P2, R6, c[0x0][0x230], 0x3 ;  /* 0x00008c0006147a11 */ /* 0x001fc800078418ff */
[----:B------:R-:W-:Y:S02]  /*1b00*/  LEA.HI.X R21, R6, c[0x0][0x234], R7, 0x3, P2 ;  /* 0x00008d0006157a11 */ /* 0x000fe400010f1c07 */
[----:B------:R-:W0:Y:S01]  /*1b10*/  LDS.U16 R7, [R15+0xa] ;  /* 0x00000a000f077984 */ /* 0x000e220000000400 */
[----:B------:R-:W-:Y:S02]  /*1b20*/  FMUL.FTZ R9, R13, R54 ;  /* 0x000000360d097220 */ /* 0x000fe40000410000 */
[-C--:B-1----:R-:W-:Y:S01]  /*1b30*/  FMUL.FTZ R12, R5, R60.reuse ;  /* 0x0000003c050c7220 */ /* 0x082fe20000410000 */
[----:B------:R-:W-:Y:S01]  /*1b40*/  LDS.U16 R6, [R15+0xc] ;  /* 0x00000c000f067984 */ /* 0x000fe20000000400 */
[----:B------:R-:W-:Y:S01]  /*1b50*/  FMUL.FTZ R5, R13, R60 ;  /* 0x0000003c0d057220 */ /* 0x000fe20000410000 */
[----:B------:R-:W-:Y:S01]  /*1b60*/  IADD3 R13, R75, 0x3, RZ ;  /* 0x000000034b0d7810 */ /* 0x000fe20007ffe0ff */
[----:B------:R-:W-:Y:S01]  /*1b70*/  FMUL.FTZ R68, R73, R8 ;  /* 0x0000000849447220 */ /* 0x000fe20000410000 */
[----:B---3--:R-:W-:-:S02]  /*1b80*/  PRMT R8, RZ, 0x5410, R65 ;  /* 0x00005410ff087816 */ /* 0x008fc40000000041 */
[----:B----4-:R-:W-:Y:S01]  /*1b90*/  PRMT R64, RZ, 0x5410, R64 ;  /* 0x00005410ff407816 */ /* 0x010fe20000000040 */
[C---:B--2---:R-:W-:Y:S01]  /*1ba0*/  FMUL.FTZ R62, R14.reuse, R67 ;  /* 0x000000430e3e7220 */ /* 0x044fe20000410000 */
[----:B------:R-:W-:Y:S01]  /*1bb0*/  ISETP.GE.U32.AND P4, PT, R13, R48, PT ;  /* 0x000000300d00720c */ /* 0x000fe20003f86070 */
[----:B------:R-:W-:Y:S01]  /*1bc0*/  FMUL.FTZ R13, R14, R71 ;  /* 0x000000470e0d7220 */ /* 0x000fe20000410000 */
[----:B------:R-:W1:Y:S01]  /*1bd0*/  MUFU.EX2 R9, R9 ;  /* 0x0000000900097308 */ /* 0x000e620000000800 */
[----:B------:R-:W-:Y:S01]  /*1be0*/  FMUL.FTZ R71, R55, R8 ;  /* 0x0000000837477220 */ /* 0x000fe20000410000 */
[-C--:B------:R-:W-:Y:S01]  /*1bf0*/  ISETP.GE.U32.AND P1, PT, R75, R48.reuse, PT ;  /* 0x000000304b00720c */ /* 0x080fe20003f26070 */
[----:B------:R2:W3:Y:S01]  /*1c00*/  LDS.U16 R8, [R15+0xe] ;  /* 0x00000e000f087984 */ /* 0x0004e20000000400 */
[----:B------:R-:W-:Y:S01]  /*1c10*/  ISETP.GE.U32.AND P2, PT, R34, R48, PT ;  /* 0x000000302200720c */ /* 0x000fe20003f46070 */
[----:B------:R-:W-:Y:S01]  /*1c20*/  FMUL.FTZ R65, R55, R64 ;  /* 0x0000004037417220 */ /* 0x000fe20000410000 */
[----:B------:R-:W-:Y:S01]  /*1c30*/  PRMT R64, RZ, 0x5410, R23 ;  /* 0x00005410ff407816 */ /* 0x000fe20000000017 */
[----:B------:R-:W-:Y:S01]  /*1c40*/  FMUL.RZ R66, R12, 0.15915493667125701904 ;  /* 0x3e22f9830c427820 */ /* 0x000fe2000040c000 */
[----:B------:R-:W-:Y:S01]  /*1c50*/  PRMT R22, RZ, 0x5410, R22 ;  /* 0x00005410ff167816 */ /* 0x000fe20000000016 */
[----:B------:R-:W-:Y:S01]  /*1c60*/  FMUL.FTZ R70, R73, R70 ;  /* 0x0000004649467220 */ /* 0x000fe20000410000 */
[----:B------:R-:W-:Y:S01]  /*1c70*/  FSEL R62, R62, RZ, !P2 ;  /* 0x000000ff3e3e7208 */ /* 0x000fe20005000000 */
[----:B------:R-:W4:Y:S01]  /*1c80*/  LDG.E.64 R20, [R20.64] ;  /* 0x0000000414147981 */ /* 0x000f22000c1e1b00 */
[----:B------:R-:W-:Y:S01]  /*1c90*/  FSEL R71, R71, RZ, !P1 ;  /* 0x000000ff47477208 */ /* 0x000fe20004800000 */
[----:B------:R-:W-:Y:S01]  /*1ca0*/  MUFU.SIN R12, R66 ;  /* 0x00000042000c7308 */ /* 0x000fe20000000400 */
[----:B------:R-:W-:-:S02]  /*1cb0*/  FMUL.FTZ R22, R57, R22 ;  /* 0x0000001639167220 */ /* 0x000fc40000410000 */
[----:B-1----:R-:W-:Y:S01]  /*1cc0*/  FMUL.FTZ R4, R9, R4 ;  /* 0x0000000409047220 */ /* 0x002fe20000410000 */
[----:B------:R-:W-:Y:S01]  /*1cd0*/  FSEL R65, R65, RZ, !P1 ;  /* 0x000000ff41417208 */ /* 0x000fe20004800000 */
[----:B------:R-:W-:-:S03]  /*1ce0*/  FMUL.FTZ R23, R71, R62 ;  /* 0x0000003e47177220 */ /* 0x000fc60000410000 */
[----:B------:R1:W-:Y:S01]  /*1cf0*/  MUFU.COS R14, R66 ;  /* 0x00000042000e7308 */ /* 0x0003e20000000000 */
[----:B------:R-:W-:Y:S02]  /*1d00*/  FSEL R77, R4, 1, !P1 ;  /* 0x3f800000044d7808 */ /* 0x000fe40004800000 */
[----:B------:R-:W-:-:S05]  /*1d10*/  FSEL R67, R22, RZ, !P2 ;  /* 0x000000ff16437208 */ /* 0x000fca0005000000 */
[----:B------:R-:W3:Y:S01]  /*1d20*/  MUFU.EX2 R5, R5 ;  /* 0x0000000500057308 */ /* 0x000ee20000000800 */
[----:B-1----:R-:W-:Y:S01]  /*1d30*/  FMUL.FTZ R66, R57, R64 ;  /* 0x0000004039427220 */ /* 0x002fe20000410000 */
[----:B------:R-:W-:Y:S01]  /*1d40*/  FSEL R64, R13, 1, !P2 ;  /* 0x3f8000000d407808 */ /* 0x000fe20005000000 */
[----:B------:R-:W-:Y:S01]  /*1d50*/  FMUL.FTZ R13, R65, R62 ;  /* 0x0000003e410d7220 */ /* 0x000fe20000410000 */
[----:B-----5:R-:W-:-:S03]  /*1d60*/  PRMT R4, RZ, 0x5410, R11 ;  /* 0x00005410ff047816 */ /* 0x020fc6000000000b */
[-C--:B------:R-:W-:Y:S01]  /*1d70*/  FFMA.FTZ R22, R65, R64.reuse, R23 ;  /* 0x0000004041167223 */ /* 0x080fe20000010017 */
[----:B------:R-:W-:Y:S01]  /*1d80*/  FSEL R66, R66, RZ, !P2 ;  /* 0x000000ff42427208 */ /* 0x000fe20005000000 */
[----:B------:R-:W-:Y:S01]  /*1d90*/  FFMA.FTZ R13, R71, R64, -R13 ;  /* 0x00000040470d7223 */ /* 0x000fe2000001080d */
[----:B------:R-:W-:Y:S01]  /*1da0*/  FSEL R68, R68, RZ, !P3 ;  /* 0x000000ff44447208 */ /* 0x000fe20005800000 */
[----:B--2---:R-:W-:Y:S02]  /*1db0*/  FADD.FTZ R15, R67, R22 ;  /* 0x00000016430f7221 */ /* 0x004fe40000010000 */
[----:B------:R-:W-:Y:S01]  /*1dc0*/  FMUL.FTZ R76, R59, R4 ;  /* 0x000000043b4c7220 */ /* 0x000fe20000410000 */
[----:B0-----:R-:W-:Y:S01]  /*1dd0*/  PRMT R4, RZ, 0x5410, R7 ;  /* 0x00005410ff047816 */ /* 0x001fe20000000007 */
[----:B------:R-:W-:Y:S01]  /*1de0*/  FMUL.FTZ R10, R9, R10 ;  /* 0x0000000a090a7220 */ /* 0x000fe20000410000 */
[----:B------:R-:W-:Y:S01]  /*1df0*/  FSEL R70, R70, 1, !P3 ;  /* 0x3f80000046467808 */ /* 0x000fe20005800000 */
[----:B------:R-:W-:-:S02]  /*1e00*/  FADD.FTZ R13, R66, R13 ;  /* 0x0000000d420d7221 */ /* 0x000fc40000010000 */
[----:B------:R-:W-:Y:S01]  /*1e10*/  FMUL.FTZ R9, R68, R15 ;  /* 0x0000000f44097220 */ /* 0x000fe20000410000 */
[----:B------:R-:W-:Y:S01]  /*1e20*/  FSEL R76, R76, RZ, !P3 ;  /* 0x000000ff4c4c7208 */ /* 0x000fe20005800000 */
[----:B---3--:R-:W-:Y:S02]  /*1e30*/  FMUL.FTZ R12, R5, R12 ;  /* 0x0000000c050c7220 */ /* 0x008fe40000410000 */
[----:B------:R-:W-:Y:S02]  /*1e40*/  FMUL.FTZ R4, R59, R4 ;  /* 0x000000043b047220 */ /* 0x000fe40000410000 */
[-C--:B------:R-:W-:Y:S02]  /*1e50*/  FMUL.FTZ R22, R68, R13.reuse ;  /* 0x0000000d44167220 */ /* 0x080fe40000410000 */
[----:B------:R-:W-:Y:S01]  /*1e60*/  FFMA.FTZ R9, R70, R13, -R9 ;  /* 0x0000000d46097223 */ /* 0x000fe20000010809 */
[----:B------:R-:W-:Y:S01]  /*1e70*/  FSEL R75, R10, RZ, !P1 ;  /* 0x000000ff0a4b7208 */ /* 0x000fe20004800000 */
[----:B------:R-:W-:Y:S01]  /*1e80*/  FMUL.FTZ R14, R5, R14 ;  /* 0x0000000e050e7220 */ /* 0x000fe20000410000 */
[----:B------:R-:W-:Y:S01]  /*1e90*/  FSEL R72, R12, RZ, !P4 ;  /* 0x000000ff0c487208 */ /* 0x000fe20006000000 */
[----:B------:R-:W-:Y:S01]  /*1ea0*/  FFMA.FTZ R15, R70, R15, R22 ;  /* 0x0000000f460f7223 */ /* 0x000fe20000010016 */
[----:B------:R-:W-:Y:S01]  /*1eb0*/  FSEL R78, R4, RZ, !P3 ;  /* 0x000000ff044e7208 */ /* 0x000fe20005800000 */
[----:B------:R-:W-:Y:S01]  /*1ec0*/  FADD.FTZ R10, R76, R9 ;  /* 0x000000094c0a7221 */ /* 0x000fe20000010000 */
[----:B------:R-:W-:Y:S01]  /*1ed0*/  PRMT R8, RZ, 0x5410, R8 ;  /* 0x00005410ff087816 */ /* 0x000fe20000000008 */
[----:B------:R-:W-:Y:S01]  /*1ee0*/  FMUL.FTZ R7, R77, R62 ;  /* 0x0000003e4d077220 */ /* 0x000fe20000410000 */
[----:B------:R-:W-:Y:S01]  /*1ef0*/  PRMT R6, RZ, 0x5410, R6 ;  /* 0x00005410ff067816 */ /* 0x000fe20000000006 */
[----:B------:R-:W-:Y:S01]  /*1f00*/  FADD.FTZ R15, R78, R15 ;  /* 0x0000000f4e0f7221 */ /* 0x000fe20000010000 */
[----:B------:R-:W-:Y:S01]  /*1f10*/  FSEL R73, R14, 1, !P4 ;  /* 0x3f8000000e497808 */ /* 0x000fe20006000000 */
[----:B------:R-:W-:-:S02]  /*1f20*/  FMUL.FTZ R4, R72, R10 ;  /* 0x0000000a48047220 */ /* 0x000fc40000410000 */
[C---:B------:R-:W-:Y:S02]  /*1f30*/  FMUL.FTZ R5, R75.reuse, R62 ;  /* 0x0000003e4b057220 */ /* 0x040fe40000410000 */
[----:B------:R-:W-:Y:S02]  /*1f40*/  FFMA.FTZ R9, R75, R64, R7 ;  /* 0x000000404b097223 */ /* 0x000fe40000010007 */
[C---:B------:R-:W-:Y:S02]  /*1f50*/  FMUL.FTZ R8, R61.reuse, R8 ;  /* 0x000000083d087220 */ /* 0x040fe40000410000 */
[----:B------:R-:W-:Y:S02]  /*1f60*/  FMUL.FTZ R6, R61, R6 ;  /* 0x000000063d067220 */ /* 0x000fe40000410000 */
[-C--:B------:R-:W-:Y:S02]  /*1f70*/  FFMA.FTZ R7, R73, R15.reuse, R4 ;  /* 0x0000000f49077223 */ /* 0x080fe40000010004 */
[----:B------:R-:W-:Y:S01]  /*1f80*/  FMUL.FTZ R15, R72, R15 ;  /* 0x0000000f480f7220 */ /* 0x000fe20000410000 */
[----:B------:R-:W-:Y:S01]  /*1f90*/  FSEL R74, R8, RZ, !P4 ;  /* 0x000000ff084a7208 */ /* 0x000fe20006000000 */
[----:B------:R-:W-:Y:S01]  /*1fa0*/  FFMA.FTZ R5, R77, R64, -R5 ;  /* 0x000000404d057223 */ /* 0x000fe20000010805 */
[----:B------:R-:W-:Y:S01]  /*1fb0*/  FSEL R79, R6, RZ, !P4 ;  /* 0x000000ff064f7208 */ /* 0x000fe20006000000 */
[----:B------:R-:W-:-:S02]  /*1fc0*/  FFMA.FTZ R6, R73, R10, -R15 ;  /* 0x0000000a49067223 */ /* 0x000fc4000001080f */
[C---:B------:R-:W-:Y:S02]  /*1fd0*/  FMUL.FTZ R8, R68.reuse, R5 ;  /* 0x0000000544087220 */ /* 0x040fe40000410000 */
[-C--:B------:R-:W-:Y:S02]  /*1fe0*/  FMUL.FTZ R4, R68, R9.reuse ;  /* 0x0000000944047220 */ /* 0x080fe40000410000 */
[----:B------:R-:W-:Y:S02]  /*1ff0*/  FADD.FTZ R7, R74, R7 ;  /* 0x000000074a077221 */ /* 0x000fe40000010000 */
[----:B------:R-:W-:Y:S02]  /*2000*/  FADD.FTZ R6, R79, R6 ;  /* 0x000000064f067221 */ /* 0x000fe40000010000 */
        /* <DEDUP_REMOVED lines=20> */
[----:B------:R-:W-:-:S03]  /*2150*/  FFMA.FTZ R8, R4, R8, R11 ;  /* 0x0000000804087223 */ /* 0x000fc6000001000b */
[----:B------:R-:W1:Y:S01]  /*2160*/  SHFL.UP PT, R15, R7, 0x2, RZ ;  /* 0x04400000070f7989 */ /* 0x000e6200000e00ff */
[----:B------:R-:W-:Y:S01]  /*2170*/  @P1 FFMA.FTZ R4, R4, R5, -R10 ;  /* 0x0000000504041223 */ /* 0x000fe2000001080a */
[----:B------:R-:W-:-:S04]  /*2180*/  FSEL R8, R9, R8, !P1 ;  /* 0x0000000809087208 */ /* 0x000fc80004800000 */
        /* <DEDUP_REMOVED lines=9> */
[----:B------:R-:W-:Y:S02]  /*2220*/  @P1 FADD.FTZ R6, R6, R13 ;  /* 0x0000000d06061221 */ /* 0x000fe40000010000 */
[-C--:B---3--:R-:W-:Y:S01]  /*2230*/  FFMA.FTZ R11, R4, R9.reuse, R10 ;  /* 0x00000009040b7223 */ /* 0x088fe2000001000a */
[----:B------:R-:W0:Y:S01]  /*2240*/  SHFL.UP PT, R12, R7, 0x4, RZ ;  /* 0x04800000070c7989 */ /* 0x000e2200000e00ff */
[----:B------:R-:W-:-:S03]  /*2250*/  FMUL.FTZ R9, R8, R9 ;  /* 0x0000000908097220 */ /* 0x000fc60000410000 */
        /* <DEDUP_REMOVED lines=12> */
[CC--:B--2---:R-:W-:Y:S02]  /*2320*/  FMUL.FTZ R13, R11.reuse, R5.reuse ;  /* 0x000000050b0d7220 */ /* 0x0c4fe40000410000 */
        /* <DEDUP_REMOVED lines=12> */
[----:B--2---:R-:W-:Y:S02]  /*23f0*/  FMUL.FTZ R10, R8, R5 ;  /* 0x00000005080a7220 */ /* 0x004fe40000410000 */
[C---:B------:R-:W-:Y:S02]  /*2400*/  FFMA.FTZ R12, R4.reuse, R23, R11 ;  /* 0x00000017040c7223 */ /* 0x040fe4000001000b */
[-C--:B---3--:R-:W-:Y:S02]  /*2410*/  FFMA.FTZ R11, R4, R9.reuse, R10 ;  /* 0x00000009040b7223 */ /* 0x088fe4000001000a */
[----:B------:R-:W-:Y:S02]  /*2420*/  FMUL.FTZ R9, R8, R9 ;  /* 0x0000000908097220 */ /* 0x000fe40000410000 */
[----:B------:R-:W-:Y:S02]  /*2430*/  @P1 FADD.FTZ R7, R7, R12 ;  /* 0x0000000c07071221 */ /* 0x000fe40000010000 */
[----:B------:R-:W-:-:S02]  /*2440*/  @P1 FFMA.FTZ R4, R4, R5, -R9 ;  /* 0x0000000504041223 */ /* 0x000fc40000010809 */
[----:B------:R-:W-:Y:S01]  /*2450*/  @P1 FADD.FTZ R6, R6, R15 ;  /* 0x0000000f06061221 */ /* 0x000fe20000010000 */
[----:B------:R-:W0:Y:S01]  /*2460*/  SHFL.UP PT, R10, R7, 0x10, RZ ;  /* 0x06000000070a7989 */ /* 0x000e2200000e00ff */
[----:B------:R-:W-:-:S03]  /*2470*/  FSEL R11, R8, R11, !P1 ;  /* 0x0000000b080b7208 */ /* 0x000fc60004800000 */
[----:B------:R-:W1:Y:S04]  /*2480*/  SHFL.UP PT, R5, R4, 0x10, RZ ;  /* 0x0600000004057989 */ /* 0x000e6800000e00ff */
[----:B------:R-:W2:Y:S04]  /*2490*/  SHFL.UP PT, R9, R6, 0x10, RZ ;  /* 0x0600000006097989 */ /* 0x000ea800000e00ff */
[----:B------:R-:W3:Y:S01]  /*24a0*/  SHFL.UP PT, R8, R11, 0x10, RZ ;  /* 0x060000000b087989 */ /* 0x000ee200000e00ff */
[----:B------:R-:W-:Y:S01]  /*24b0*/  IMAD.MOV.U32 R13, RZ, RZ, RZ ;  /* 0x000000ffff0d7224 */ /* 0x000fe200078e00ff */
[----:B------:R-:W-:Y:S01]  /*24c0*/  MOV R12, 0x3f800000 ;  /* 0x3f800000000c7802 */ /* 0x000fe20000000f00 */
[----:B------:R-:W-:Y:S01]  /*24d0*/  CS2R R14, SRZ ;  /* 0x00000000000e7805 */ /* 0x000fe2000001ff00 */
[----:B------:R-:W-:-:S02]  /*24e0*/  SHF.L.U32 R80, R63, 0x4, RZ ;  /* 0x000000043f507819 */ /* 0x000fc400000006ff */
[----:B------:R-:W-:-:S03]  /*24f0*/  ISETP.GE.AND P1, PT, R31, 0x10, PT ;  /* 0x000000101f00780c */ /* 0x000fc60003f26270 */
[----:B------:R-:W5:Y:S01]  /*2500*/  @!P0 LDS.128 R12, [R80+0x250] ;  /* 0x00025000500c8984 */ /* 0x000f620000000c00 */
[----:B0-----:R-:W-:Y:S01]  /*2510*/  FMUL.FTZ R22, R11, R10 ;  /* 0x0000000a0b167220 */ /* 0x001fe20000410000 */
[----:B------:R-:W-:Y:S01]  /*2520*/  ISETP.NE.AND P2, PT, R31, 0x1f, PT ;  /* 0x0000001f1f00780c */ /* 0x000fe20003f45270 */
[C---:B-1----:R-:W-:Y:S02]  /*2530*/  FMUL.FTZ R23, R11.reuse, R5 ;  /* 0x000000050b177220 */ /* 0x042fe40000410000 */
[CC--:B--2---:R-:W-:Y:S02]  /*2540*/  FMUL.FTZ R83, R11.reuse, R9.reuse ;  /* 0x000000090b537220 */ /* 0x0c4fe40000410000 */
[C---:B------:R-:W-:Y:S02]  /*2550*/  FFMA.FTZ R81, R4.reuse, R9, -R22 ;  /* 0x0000000904517223 */ /* 0x040fe40000010816 */
[-C--:B---3--:R-:W-:Y:S02]  /*2560*/  FMUL.FTZ R9, R11, R8.reuse ;  /* 0x000000080b097220 */ /* 0x088fe40000410000 */
        /* <DEDUP_REMOVED lines=33> */
[----:B------:R-:W-:Y:S02]  /*2780*/  FADD.FTZ R65, R65, R82 ;  /* 0x0000005241417221 */ /* 0x000fe40000010000 */
[C---:B------:R-:W-:Y:S02]  /*2790*/  FMUL.FTZ R4, R62.reuse, R71 ;  /* 0x000000473e047220 */ /* 0x040fe40000410000 */
[-C--:B------:R-:W-:Y:S02]  /*27a0*/  FMUL.FTZ R62, R62, R65.reuse ;  /* 0x000000413e3e7220 */ /* 0x080fe40000410000 */
[C---:B------:R-:W-:Y:S02]  /*27b0*/  FFMA.FTZ R4, R64.reuse, R65, R4 ;  /* 0x0000004140047223 */ /* 0x040fe40000010004 */
[----:B------:R-:W-:-:S02]  /*27c0*/  FFMA.FTZ R7, R64, R71, -R62 ;  /* 0x0000004740077223 */ /* 0x000fc4000001083e */
[----:B------:R-:W-:Y:S02]  /*27d0*/  FADD.FTZ R67, R67, R4 ;  /* 0x0000000443437221 */ /* 0x000fe40000010000 */
[----:B------:R-:W-:Y:S02]  /*27e0*/  FADD.FTZ R7, R66, R7 ;  /* 0x0000000742077221 */ /* 0x000fe40000010000 */
[C---:B------:R-:W-:Y:S02]  /*27f0*/  FMUL.FTZ R4, R68.reuse, R67 ;  /* 0x0000004344047220 */ /* 0x040fe40000410000 */
[----:B------:R-:W-:Y:S01]  /*2800*/  FMUL.FTZ R68, R68, R7 ;  /* 0x0000000744447220 */ /* 0x000fe20000410000 */
[----:B------:R-:W-:Y:S01]  /*2810*/  ISETP.NE.AND P1, PT, R51, RZ, PT ;  /* 0x000000ff3300720c */ /* 0x000fe20003f25270 */
[----:B------:R-:W-:Y:S02]  /*2820*/  FMUL.FTZ R75, R9, R15 ;  /* 0x0000000f094b7220 */ /* 0x000fe40000410000 */
[----:B------:R-:W-:-:S02]  /*2830*/  FFMA.FTZ R5, R70, R67, R68 ;  /* 0x0000004346057223 */ /* 0x000fc40000010044 */
[----:B------:R-:W-:Y:S02]  /*2840*/  FFMA.FTZ R23, R70, R7, -R4 ;  /* 0x0000000746177223 */ /* 0x000fe40000010804 */
[----:B------:R-:W-:Y:S02]  /*2850*/  FADD.FTZ R78, R78, R5 ;  /* 0x000000054e4e7221 */ /* 0x000fe40000010000 */
[-C--:B------:R-:W-:Y:S02]  /*2860*/  FFMA.FTZ R75, R8, R14.reuse, -R75 ;  /* 0x0000000e084b7223 */ /* 0x080fe4000001084b */
[C---:B------:R-:W-:Y:S02]  /*2870*/  FMUL.FTZ R5, R9.reuse, R13 ;  /* 0x0000000d09057220 */ /* 0x040fe40000410000 */
[C---:B------:R-:W-:Y:S02]  /*2880*/  FMUL.FTZ R14, R9.reuse, R14 ;  /* 0x0000000e090e7220 */ /* 0x040fe40000410000 */
[----:B------:R-:W-:-:S02]  /*2890*/  FMUL.FTZ R9, R9, R12 ;  /* 0x0000000c09097220 */ /* 0x000fc40000410000 */
[----:B------:R-:W-:Y:S02]  /*28a0*/  FADD.FTZ R23, R76, R23 ;  /* 0x000000174c177221 */ /* 0x000fe40000010000 */
[----:B------:R-:W-:Y:S02]  /*28b0*/  FFMA.FTZ R12, R8, R12, -R5 ;  /* 0x0000000c080c7223 */ /* 0x000fe40000010805 */
[----:B------:R-:W-:Y:S02]  /*28c0*/  FMUL.FTZ R4, R72, R78 ;  /* 0x0000004e48047220 */ /* 0x000fe40000410000 */
[----:B------:R-:W-:Y:S01]  /*28d0*/  FFMA.FTZ R13, R8, R13, R9 ;  /* 0x0000000d080d7223 */ /* 0x000fe20000010009 */
[----:B------:R-:W-:Y:S01]  /*28e0*/  BSSY B0, `(.L_x_2514) ;  /* 0x0000011000007945 */ /* 0x000fe20003800000 */
[----:B------:R-:W-:Y:S02]  /*28f0*/  FMUL.FTZ R72, R72, R23 ;  /* 0x0000001748487220 */ /* 0x000fe40000410000 */
[----:B------:R-:W-:-:S02]  /*2900*/  FFMA.FTZ R8, R8, R15, R14 ;  /* 0x0000000f08087223 */ /* 0x000fc4000001000e */
[C---:B------:R-:W-:Y:S02]  /*2910*/  FFMA.FTZ R6, R73.reuse, R23, -R4 ;  /* 0x0000001749067223 */ /* 0x040fe40000010804 */
[----:B------:R-:W-:Y:S02]  /*2920*/  FFMA.FTZ R73, R73, R78, R72 ;  /* 0x0000004e49497223 */ /* 0x000fe40000010048 */
        /* <DEDUP_REMOVED lines=12> */
.L_x_2515:
[----:B------:R-:W-:Y:S05]  /*29f0*/  BSYNC B0 ;  /* 0x0000000000007941 */ /* 0x000fea0003800000 */
.L_x_2514:
[----:B------:R-:W-:Y:S01]  /*2a00*/  IADD3 R63, R63, 0x1, RZ ;  /* 0x000000013f3f7810 */ /* 0x000fe20007ffe0ff */
[----:B------:R-:W-:Y:S02]  /*2a10*/  FADD.FTZ R74, R74, R73 ;  /* 0x000000494a4a7221 */ /* 0x000fe40000010000 */
[----:B------:R-:W-:Y:S01]  /*2a20*/  FMUL.FTZ R67, R21, R67 ;  /* 0x0000004315437220 */ /* 0x000fe20000410000 */
[----:B------:R-:W-:Y:S01]  /*2a30*/  ISETP.GE.AND P1, PT, R63, c[0x0][0x16c], PT ;  /* 0x00005b003f007a0c */ /* 0x000fe20003f26270 */
[----:B0-----:R-:W-:Y:S02]  /*2a40*/  FMUL.FTZ R5, R21, R78 ;  /* 0x0000004e15057220 */ /* 0x001fe40000410000 */
[----:B------:R-:W-:Y:S02]  /*2a50*/  FADD.FTZ R79, R79, R6 ;  /* 0x000000064f4f7221 */ /* 0x000fe40000010000 */
[----:B------:R-:W-:Y:S02]  /*2a60*/  FMUL.FTZ R21, R21, R74 ;  /* 0x0000004a15157220 */ /* 0x000fe40000410000 */
        /* <DEDUP_REMOVED lines=10> */
.L_x_2513:
[----:B------:R-:W-:Y:S01]  /*2b10*/  BAR.SYNC.DEFER_BLOCKING 0x0 ;  /* 0x0000000000007b1d */ /* 0x000fe20000010000 */
[----:B------:R-:W-:Y:S01]  /*2b20*/  ISETP.NE.AND P0, PT, R51, RZ, PT ;  /* 0x000000ff3300720c */ /* 0x000fe20003f05270 */
[C---:B------:R-:W-:Y:S01]  /*2b30*/  IMAD R10, R69.reuse, c[0x0][0x1f0], RZ ;  /* 0x00007c00450a7a24 */ /* 0x040fe200078e02ff */
[----:B------:R-:W-:Y:S01]  /*2b40*/  F2FP.BF16.PACK_AB R6, R50, R47 ;  /* 0x0000002f3206723e */ /* 0x000fe200000010ff */
[----:B------:R-:W-:Y:S01]  /*2b50*/  IMAD R8, R69, c[0x0][0x200], RZ ;  /* 0x0000800045087a24 */ /* 0x000fe200078e02ff */
[----:B------:R-:W-:Y:S01]  /*2b60*/  F2FP.BF16.PACK_AB R7, R52, R49 ;  /* 0x000000313407723e */ /* 0x000fe200000010ff */
[----:B------:R-:W-:Y:S01]  /*2b70*/  IMAD R21, R27, c[0x0][0x1f4], R10 ;  /* 0x00007d001b157a24 */ /* 0x000fe200078e020a */
[----:B------:R-:W-:Y:S01]  /*2b80*/  SHF.L.U32 R14, R31, 0x1, RZ ;  /* 0x000000011f0e7819 */ /* 0x000fe200000006ff */
[----:B------:R-:W-:Y:S01]  /*2b90*/  IMAD R61, R27, c[0x0][0x204], R8 ;  /* 0x000081001b3d7a24 */ /* 0x000fe200078e0208 */
[----:B------:R-:W-:Y:S01]  /*2ba0*/  ISETP.GE.AND P1, PT, R29, R48, PT ;  /* 0x000000301d00720c */ /* 0x000fe20003f26270 */
[----:B------:R-:W-:Y:S01]  /*2bb0*/  IMAD.WIDE.U32 R10, R27, c[0x0][0x1f0], RZ ;  /* 0x00007c001b0a7a25 */ /* 0x000fe200078e00ff */
[----:B------:R-:W-:Y:S01]  /*2bc0*/  SHF.L.U32 R4, R32, 0x7, RZ ;  /* 0x0000000720047819 */ /* 0x000fe200000006ff */
[----:B------:R-:W-:Y:S01]  /*2bd0*/  BSSY B0, `(.L_x_2517) ;  /* 0x0000034000007945 */ /* 0x000fe20003800000 */
[----:B------:R-:W-:Y:S01]  /*2be0*/  MOV R8, 0x2 ;  /* 0x0000000200087802 */ /* 0x000fe20000000f00 */
[C---:B------:R-:W-:Y:S01]  /*2bf0*/  IMAD R63, R25.reuse, c[0x0][0x1f8], RZ ;  /* 0x00007e00193f7a24 */ /* 0x040fe200078e02ff */
[----:B------:R-:W-:Y:S01]  /*2c00*/  SHF.R.S32.HI R5, RZ, 0x1f, R4 ;  /* 0x0000001fff057819 */ /* 0x000fe20000011404 */
[----:B------:R-:W-:Y:S01]  /*2c10*/  IMAD R9, R25, c[0x0][0x208], RZ ;  /* 0x0000820019097a24 */ /* 0x000fe200078e02ff */
[----:B------:R-:W-:Y:S01]  /*2c20*/  IADD3 R11, R11, R21, RZ ;  /* 0x000000150b0b7210 */ /* 0x000fe20007ffe0ff */
[----:B------:R-:W-:-:S02]  /*2c30*/  IMAD R63, R0, c[0x0][0x1fc], R63 ;  /* 0x00007f00003f7a24 */ /* 0x000fc400078e023f */
[----:B------:R-:W-:Y:S02]  /*2c40*/  IMAD R65, R0, c[0x0][0x20c], R9 ;  /* 0x0000830000417a24 */ /* 0x000fe400078e0209 */
[----:B------:R-:W-:Y:S01]  /*2c50*/  @!P1 IMAD.WIDE.U32 R12, R27, c[0x0][0x1f0], R4 ;  /* 0x00007c001b0c9a25 */ /* 0x000fe200078e0004 */
[----:B------:R0:W-:Y:S01]  /*2c60*/  STS.64 [R53], R6 ;  /* 0x0000000635007388 */ /* 0x0001e20000000a00 */
[----:B------:R-:W-:-:S06]  /*2c70*/  NOP ;  /* 0x0000000000007918 */ /* 0x000fcc0000000000 */
[----:B------:R-:W-:Y:S01]  /*2c80*/  LDS.U16 R57, [R14] ;  /* 0x000000000e397984 */ /* 0x000fe20000000400 */
[----:B------:R-:W-:Y:S01]  /*2c90*/  @!P1 IADD3 R13, R21, R13, RZ ;  /* 0x0000000d150d9210 */ /* 0x000fe20007ffe0ff */
[----:B------:R-:W-:Y:S02]  /*2ca0*/  IMAD.WIDE R8, R29, R8, c[0x0][0x258] ;  /* 0x000096001d087625 */ /* 0x000fe400078e0208 */
[----:B------:R-:W-:Y:S02]  /*2cb0*/  LDS.U16 R23, [R14+0x40] ;  /* 0x000040000e177984 */ /* 0x000fe40000000400 */
[----:B0-----:R-:W-:Y:S02]  /*2cc0*/  IMAD.WIDE.U32 R6, R27, c[0x0][0x200], RZ ;  /* 0x000080001b067a25 */ /* 0x001fe400078e00ff */
[----:B------:R-:W-:Y:S02]  /*2cd0*/  LDS.U16 R55, [R14+0x80] ;  /* 0x000080000e377984 */ /* 0x000fe40000000400 */
[C---:B------:R-:W-:Y:S01]  /*2ce0*/  @!P1 IMAD.WIDE.U32 R12, R0.reuse, c[0x0][0x1f8], R12 ;  /* 0x00007e00000c9a25 */ /* 0x040fe200078e000c */
[----:B------:R-:W-:Y:S01]  /*2cf0*/  IADD3 R7, R7, R61, RZ ;  /* 0x0000003d07077210 */ /* 0x000fe20007ffe0ff */
[----:B------:R-:W-:Y:S03]  /*2d00*/  LDS.U16 R15, [R14+0xc0] ;  /* 0x0000c0000e0f7984 */ /* 0x000fe60000000400 */
[----:B------:R-:W-:Y:S01]  /*2d10*/  @!P1 IADD3 R21, P4, R29, R12, RZ ;  /* 0x0000000c1d159210 */ /* 0x000fe20007f9e0ff */
[----:B------:R-:W-:Y:S01]  /*2d20*/  @!P0 STS [0x100], R48 ;  /* 0x00010030ff008388 */ /* 0x000fe20000000800 */
[----:B------:R-:W-:-:S02]  /*2d30*/  IMAD.WIDE.U32 R6, R0, c[0x0][0x208], R6 ;  /* 0x0000820000067a25 */ /* 0x000fc400078e0006 */
[----:B------:R-:W-:Y:S01]  /*2d40*/  @!P1 IADD3.X R54, R30, R13, R63, P4, !PT ;  /* 0x0000000d1e369210 */ /* 0x000fe200027fe43f */
[----:B------:R-:W-:Y:S01]  /*2d50*/  BAR.SYNC.DEFER_BLOCKING 0x0 ;  /* 0x0000000000007b1d */ /* 0x000fe20000010000 */
[----:B------:R-:W-:Y:S01]  /*2d60*/  IMAD.WIDE.U32 R12, R0, c[0x0][0x1f8], R10 ;  /* 0x00007e00000c7a25 */ /* 0x000fe200078e000a */
[----:B------:R-:W-:Y:S02]  /*2d70*/  IADD3 R59, P2, R4, R6, RZ ;  /* 0x00000006043b7210 */ /* 0x000fe40007f5e0ff */
[----:B------:R-:W-:Y:S02]  /*2d80*/  @!P1 LEA R10, P4, R21, c[0x0][0x268], 0x1 ;  /* 0x00009a00150a9a11 */ /* 0x000fe400078808ff */
[----:B------:R-:W-:Y:S02]  /*2d90*/  IADD3.X R7, R5, R65, R7, P2, !PT ;  /* 0x0000004105077210 */ /* 0x000fe400017fe407 */
[----:B------:R-:W-:Y:S02]  /*2da0*/  LEA R8, P3, R59, R8, 0x1 ;  /* 0x000000083b087211 */ /* 0x000fe400078608ff */
[----:B------:R-:W-:-:S02]  /*2db0*/  IADD3 R6, P2, R29, R4, RZ ;  /* 0x000000041d067210 */ /* 0x000fc40007f5e0ff */
[----:B------:R-:W-:Y:S02]  /*2dc0*/  IADD3 R22, P6, R4, R12, RZ ;  /* 0x0000000c04167210 */ /* 0x000fe40007fde0ff */
[----:B------:R-:W-:Y:S01]  /*2dd0*/  LEA.HI.X R9, R59, R9, R7, 0x1, P3 ;  /* 0x000000093b097211 */ /* 0x000fe200018f0c07 */
[----:B------:R-:W-:Y:S01]  /*2de0*/  IMAD.X R7, R30, 0x1, R5, P2 ;  /* 0x000000011e077824 */ /* 0x000fe200010e0605 */
[----:B------:R-:W-:Y:S02]  /*2df0*/  @!P1 LEA.HI.X R11, R21, c[0x0][0x26c], R54, 0x1, P4 ;  /* 0x00009b00150b9a11 */ /* 0x000fe400020f0c36 */
[----:B------:R-:W-:Y:S01]  /*2e00*/  IADD3.X R54, R5, R63, R13, P6, !PT ;  /* 0x0000003f05367210 */ /* 0x000fe200037fe40d */
[----:B------:R-:W0:Y:S02]  /*2e10*/  LDS R20, [0x100] ;  /* 0x00010000ff147984 */ /* 0x000e240000000800 */
[-C--:B0-----:R-:W-:Y:S02]  /*2e20*/  ISETP.GE.AND P5, PT, R29, R20.reuse, PT ;  /* 0x000000141d00720c */ /* 0x081fe40003fa6270 */
[----:B------:R-:W-:-:S02]  /*2e30*/  ISETP.GE.AND P4, PT, R35, R20, PT ;  /* 0x000000142300720c */ /* 0x000fc40003f86270 */
[-C--:B------:R-:W-:Y:S02]  /*2e40*/  ISETP.GE.AND P2, PT, R36, R20.reuse, PT ;  /* 0x000000142400720c */ /* 0x080fe40003f46270 */
[----:B------:R-:W-:Y:S02]  /*2e50*/  ISETP.GE.AND P3, PT, R37, R20, PT ;  /* 0x000000142500720c */ /* 0x000fe40003f66270 */
[----:B------:R-:W-:-:S05]  /*2e60*/  LOP3.LUT R35, R29, 0x20, RZ, 0xfc, !PT ;  /* 0x000000201d237812 */ /* 0x000fca00078efcff */
        /* <DEDUP_REMOVED lines=10> */
.L_x_2518:
[----:B------:R-:W-:Y:S05]  /*2f10*/  BSYNC B0 ;  /* 0x0000000000007941 */ /* 0x000fea0003800000 */
.L_x_2517:
[----:B------:R1:W-:Y:S01]  /*2f20*/  @!P4 STG.E.U16 [R8.64+0x40], R23 ;  /* 0x000040170800c986 */ /* 0x0003e2000c101504 */
[C---:B------:R-:W-:Y:S02]  /*2f30*/  SHF.L.U32 R12, R35.reuse, 0x1, RZ ;  /* 0x00000001230c7819 */ /* 0x040fe400000006ff */
[C---:B------:R-:W-:Y:S01]  /*2f40*/  SHF.L.U64.HI R13, R35.reuse, 0x1, R30 ;  /* 0x00000001230d7819 */ /* 0x040fe2000001021e */
[----:B------:R2:W-:Y:S01]  /*2f50*/  @!P2 STG.E.U16 [R8.64+0x80], R55 ;  /* 0x000080370800a986 */ /* 0x0005e2000c101504 */
[----:B0-----:R-:W-:Y:S02]  /*2f60*/  IADD3 R20, P4, R12, c[0x0][0x268], RZ ;  /* 0x00009a000c147a10 */ /* 0x001fe40007f9e0ff */
[-C--:B------:R-:W-:Y:S01]  /*2f70*/  ISETP.GE.AND P2, PT, R35, R48.reuse, PT ;  /* 0x000000302300720c */ /* 0x080fe20003f46270 */
[----:B------:R-:W-:Y:S01]  /*2f80*/  @!P3 STG.E.U16 [R8.64+0xc0], R15 ;  /* 0x0000c00f0800b986 */ /* 0x000fe2000c101504 */
[----:B------:R-:W-:Y:S02]  /*2f90*/  IADD3.X R21, R13, c[0x0][0x26c], RZ, P4, !PT ;  /* 0x00009b000d157a10 */ /* 0x000fe400027fe4ff */
[-C--:B------:R-:W-:Y:S01]  /*2fa0*/  ISETP.GE.AND P3, PT, R36, R48.reuse, PT ;  /* 0x000000302400720c */ /* 0x080fe20003f66270 */
[----:B------:R-:W-:Y:S01]  /*2fb0*/  BAR.SYNC.DEFER_BLOCKING 0x0 ;  /* 0x0000000000007b1d */ /* 0x000fe20000010000 */
[----:B------:R-:W-:-:S02]  /*2fc0*/  ISETP.GE.AND P4, PT, R37, R48, PT ;  /* 0x000000302500720c */ /* 0x000fc40003f86270 */
[C---:B------:R-:W-:Y:S02]  /*2fd0*/  LEA R20, P5, R22.reuse, R20, 0x1 ;  /* 0x0000001416147211 */ /* 0x040fe400078a08ff */
[----:B-1----:R-:W-:Y:S02]  /*2fe0*/  PRMT R23, RZ, 0x7610, R23 ;  /* 0x00007610ff177816 */ /* 0x002fe40000000017 */
[----:B--2---:R-:W-:Y:S02]  /*2ff0*/  PRMT R55, RZ, 0x7610, R55 ;  /* 0x00007610ff377816 */ /* 0x004fe40000000037 */
[----:B------:R-:W-:Y:S02]  /*3000*/  PRMT R57, RZ, 0x7610, R57 ;  /* 0x00007610ff397816 */ /* 0x000fe40000000039 */
[----:B------:R-:W-:Y:S02]  /*3010*/  PRMT R59, RZ, 0x7610, R59 ;  /* 0x00007610ff3b7816 */ /* 0x000fe4000000003b */
[----:B------:R-:W-:Y:S01]  /*3020*/  LEA.HI.X R21, R22, R21, R54, 0x1, P5 ;  /* 0x0000001516157211 */ /* 0x000fe200028f0c36 */
        /* <DEDUP_REMOVED lines=10> */
[----:B------:R-:W0:Y:S02]  /*30d0*/  LDS.64 R8, [R53] ;  /* 0x0000000035087984 */ /* 0x000e240000000a00 */
        /* <DEDUP_REMOVED lines=15> */
[----:B------:R-:W1:Y:S01]  /*31d0*/  MUFU.RCP R57, R8 ;  /* 0x0000000800397308 */ /* 0x000e620000001000 */
[----:B0-----:R-:W-:-:S07]  /*31e0*/  FADD.FTZ R55, R54, 1 ;  /* 0x3f80000036377421 */ /* 0x001fce0000010000 */
[----:B------:R0:W2:Y:S08]  /*31f0*/  MUFU.RCP R56, R9 ;  /* 0x0000000900387308 */ /* 0x0000b00000001000 */
[----:B------:R-:W3:Y:S01]  /*3200*/  MUFU.RCP R20, R11 ;  /* 0x0000000b00147308 */ /* 0x000ee20000001000 */
[----:B-1----:R-:W-:Y:S02]  /*3210*/  FMUL.FTZ R10, R10, R57 ;  /* 0x000000390a0a7220 */ /* 0x002fe40000410000 */
[----:B0-----:R-:W-:-:S04]  /*3220*/  IMAD.WIDE.U32 R8, R27, c[0x0][0x210], RZ ;  /* 0x000084001b087a25 */ /* 0x001fc800078e00ff */
[----:B------:R-:W-:Y:S01]  /*3230*/  FMUL.FTZ R10, R10, R47 ;  /* 0x0000002f0a0a7220 */ /* 0x000fe20000410000 */
[----:B------:R-:W0:Y:S01]  /*3240*/  MUFU.RCP R22, R55 ;  /* 0x0000003700167308 */ /* 0x000e220000001000 */
[----:B------:R-:W-:Y:S01]  /*3250*/  BAR.SYNC.DEFER_BLOCKING 0x0 ;  /* 0x0000000000007b1d */ /* 0x000fe20000010000 */
[----:B--2---:R-:W-:-:S04]  /*3260*/  FMUL.FTZ R15, R15, R56 ;  /* 0x000000380f0f7220 */ /* 0x004fc80000410000 */
[----:B------:R-:W-:Y:S02]  /*3270*/  FMUL.FTZ R15, R15, R50 ;  /* 0x000000320f0f7220 */ /* 0x000fe40000410000 */
[----:B---3--:R-:W-:-:S03]  /*3280*/  FMUL.FTZ R20, R21, R20 ;  /* 0x0000001415147220 */ /* 0x008fc60000410000 */
[----:B------:R-:W-:Y:S01]  /*3290*/  F2FP.BF16.PACK_AB R10, R15, R10 ;  /* 0x0000000a0f0a723e */ /* 0x000fe200000010ff */
[----:B------:R-:W-:Y:S02]  /*32a0*/  FMUL.FTZ R20, R20, R49 ;  /* 0x0000003114147220 */ /* 0x000fe40000410000 */
[----:B0-----:R-:W-:Y:S02]  /*32b0*/  FMUL.FTZ R23, R23, R22 ;  /* 0x0000001617177220 */ /* 0x001fe40000410000 */
[----:B------:R-:W-:Y:S02]  /*32c0*/  IMAD R22, R69, c[0x0][0x210], RZ ;  /* 0x0000840045167a24 */ /* 0x000fe400078e02ff */
[----:B------:R-:W-:-:S05]  /*32d0*/  FMUL.FTZ R23, R23, R52 ;  /* 0x0000003417177220 */ /* 0x000fca0000410000 */
[----:B------:R-:W-:-:S05]  /*32e0*/  F2FP.BF16.PACK_AB R11, R23, R20 ;  /* 0x00000014170b723e */ /* 0x000fca00000010ff */
[----:B------:R0:W-:Y:S01]  /*32f0*/  STS.64 [R53], R10 ;  /* 0x0000000a35007388 */ /* 0x0001e20000000a00 */
[----:B------:R-:W-:-:S06]  /*3300*/  NOP ;  /* 0x0000000000007918 */ /* 0x000fcc0000000000 */
[----:B------:R-:W-:Y:S04]  /*3310*/  LDS.U16 R15, [R14] ;  /* 0x000000000e0f7984 */ /* 0x000fe80000000400 */
[----:B------:R-:W-:Y:S01]  /*3320*/  LDS.U16 R21, [R14+0x40] ;  /* 0x000040000e157984 */ /* 0x000fe20000000400 */
[----:B0-----:R-:W-:-:S03]  /*3330*/  IMAD R11, R27, c[0x0][0x214], R22 ;  /* 0x000085001b0b7a24 */ /* 0x001fc600078e0216 */
        /* <DEDUP_REMOVED lines=17> */
.L_x_2520:
[----:B------:R-:W-:Y:S05]  /*3450*/  BSYNC B0 ;  /* 0x0000000000007941 */ /* 0x000fea0003800000 */
.L_x_2519:
[----:B------:R-:W-:Y:S01]  /*3460*/  MOV R6, R8 ;  /* 0x0000000800067202 */ /* 0x000fe20000000f00 */
[----:B------:R-:W-:Y:S01]  /*3470*/  IMAD R9, R25, c[0x0][0x218], RZ ;  /* 0x0000860019097a24 */ /* 0x000fe200078e02ff */
[----:B------:R-:W-:Y:S02]  /*3480*/  MOV R7, R49 ;  /* 0x0000003100077202 */ /* 0x000fe40000000f00 */
[----:B------:R-:W-:Y:S01]  /*3490*/  IADD3 R12, P4, R12, c[0x0][0x270], RZ ;  /* 0x00009c000c0c7a10 */ /* 0x000fe20007f9e0ff */
[C---:B------:R-:W-:Y:S01]  /*34a0*/  IMAD R9, R0.reuse, c[0x0][0x21c], R9 ;  /* 0x0000870000097a24 */ /* 0x040fe200078e0209 */
        /* <DEDUP_REMOVED lines=9> */
[----:B------:R-:W-:-:S02]  /*3540*/  LEA.HI.X R5, R6, R13, R5, 0x1, P3 ;  /* 0x0000000d06057211 */ /* 0x000fc400018f0c05 */
        /* <DEDUP_REMOVED lines=12> */
.L_x_2521:
[----:B------:R-:W-:Y:S05]  /*3610*/  EXIT ;  /* 0x000000000000794d */ /* 0x000fea0003800000 */
.L_x_2523:
        /* <DEDUP_REMOVED lines=14> */
.L_x_5389:


//--------------------- .text._Z25selective_scan_fwd_kernelI32Selective_Scan_fwd_kernel_traitsILi32ELi4ELi1ELb0ELb1ELb1ELb0EN3c108BFloat16ENS1_7complexIfEEEEv13SSMParamsBase --------------------------
	.section	.text._Z25selective_scan_fwd_kernelI32Selective_Scan_fwd_kernel_traitsILi32ELi4ELi1ELb0ELb1ELb1ELb0EN3c108BFloat16ENS1_7complexIfEEEEv13SSMParamsBase,"ax",@progbits
	.sectioninfo	@"SHI_REGISTERS=93"
	.align	128
        .global         _Z25selective_scan_fwd_kernelI32Selective_Scan_fwd_kernel_traitsILi32ELi4ELi1ELb0ELb1ELb1ELb0EN3c108BFloat16ENS1_7complexIfEEEEv13SSMParamsBase
        .type           _Z25selective_scan_fwd_kernelI32Selective_Scan_fwd_kernel_traitsILi32ELi4ELi1ELb0ELb1ELb1ELb0EN3c108BFloat16ENS1_7complexIfEEEEv13SSMParamsBase,@function
        .size           _Z25selective_scan_fwd_kernelI32Selective_Scan_fwd_kernel_traitsILi32ELi4ELi1ELb0ELb1ELb1ELb0EN3c108BFloat16ENS1_7complexIfEEEEv13SSMParamsBase,(.L_x_5390 - _Z25selective_scan_fwd_kernelI32Selective_Scan_fwd_kernel_traitsILi32ELi4ELi1ELb0ELb1ELb1ELb0EN3c108BFloat16ENS1_7complexIfEEEEv13SSMParamsBase)
        .other          _Z25selective_scan_fwd_kernelI32Selective_Scan_fwd_kernel_traitsILi32ELi4ELi1ELb0ELb1ELb1ELb0EN3c108BFloat16ENS1_7complexIfEEEEv13SSMParamsBase,@"STO_CUDA_ENTRY STV_DEFAULT"
_Z25selective_scan_fwd_kernelI32Selective_Scan_fwd_kernel_traitsILi32ELi4ELi1ELb0ELb1ELb1ELb0EN3c108BFloat16ENS1_7complexIfEEEEv13SSMParamsBase:
.text._Z25selective_scan_fwd_kernelI32Selective_Scan_fwd_kernel_traitsILi32ELi4ELi1ELb0ELb1ELb1ELb0EN3c108BFloat16ENS1_7complexIfEEEEv13SSMParamsBase:
        /* <DEDUP_REMOVED lines=8> */
[----:B------:R-:W-:Y:S02]  /*0080*/  ISETP.NE.AND.EX P0, PT, RZ, c[0x0][0x23c], PT, P0 ;  /* 0x00008f00ff007a0c */ /* 0x000fe40003f05300 */
[----:B0-----:R-:W-:Y:S01]  /*0090*/  MOV R0, UR4 ;  /* 0x0000000400007c02 */ /* 0x001fe20008000f00 */
[----:B------:R-:W-:-:S03]  /*00a0*/  ULDC.64 UR4, c[0x0][0x118] ;  /* 0x0000460000047ab9 */ /* 0x000fc60000000a00 */
[----:B------:R-:W-:-:S03]  /*00b0*/  SHF.R.S32.HI R23, RZ, 0x1f, R0 ;  /* 0x0000001fff177819 */ /* 0x000fc60000011400 */
[C---:B------:R-:W-:Y:S01]  /*00c0*/  @P1 LEA R4, P3, R0.reuse, c[0x0][0x250], 0x2 ;  /* 0x0000940000041a11 */ /* 0x040fe200078610ff */
[----:B------:R-:W0:Y:S03]  /*00d0*/  I2F.RP R8, R9 ;  /* 0x0000000900087306 */ /* 0x000e260000209400 */
[C---:B------:R-:W-:Y:S02]  /*00e0*/  @P0 LEA R2, P2, R0.reuse, c[0x0][0x238], 0x2 ;  /* 0x00008e0000020a11 */ /* 0x040fe400078410ff */
[C-C-:B------:R-:W-:Y:S02]  /*00f0*/  @P1 LEA.HI.X R5, R0.reuse, c[0x0][0x254], R23.reuse, 0x2, P3 ;  /* 0x0000950000051a11 */ /* 0x140fe400018f1417 */
[----:B------:R-:W-:-:S03]  /*0100*/  @P0 LEA.HI.X R3, R0, c[0x0][0x23c], R23, 0x2, P2 ;  /* 0x00008f0000030a11 */ /* 0x000fc600010f1417 */
[----:B------:R1:W5:Y:S04]  /*0110*/  @P1 LDG.E R24, [R4.64] ;  /* 0x0000000404181981 */ /* 0x000368000c1e1900 */
[----:B------:R2:W5:Y:S01]  /*0120*/  @P0 LDG.E R22, [R2.64] ;  /* 0x0000000402160981 */ /* 0x000562000c1e1900 */
[----:B0-----:R-:W0:Y:S02]  /*0130*/  MUFU.RCP R8, R8 ;  /* 0x0000000800087308 */ /* 0x001e240000001000 */
[----:B0-----:R-:W-:-:S06]  /*0140*/  IADD3 R6, R8, 0xffffffe, RZ ;  /* 0x0ffffffe08067810 */ /* 0x001fcc0007ffe0ff */
[----:B------:R0:W3:Y:S01]  /*0150*/  F2I.FTZ.U32.TRUNC.NTZ R7, R6 ;  /* 0x0000000600077305 */ /* 0x0000e2000021f000 */
[----:B--2---:R-:W-:Y:S01]  /*0160*/  MOV R3, c[0x0][0x174] ;  /* 0x00005d0000037a02 */ /* 0x004fe20000000f00 */
[----:B0-----:R-:W-:-:S03]  /*0170*/  HFMA2.MMA R6, -RZ, RZ, 0, 0 ;  /* 0x00000000ff067435 */ /* 0x001fc600000001ff */
[----:B------:R-:W-:Y:S02]  /*0180*/  ISETP.GE.AND P0, PT, R3, 0x1, PT ;  /* 0x000000010300780c */ /* 0x000fe40003f06270 */
[----:B---3--:R-:W-:-:S05]  /*0190*/  IADD3 R10, RZ, -R7, RZ ;  /* 0x80000007ff0a7210 */ /* 0x008fca0007ffe0ff */
[----:B------:R-:W-:Y:S01]  /*01a0*/  IMAD R11, R10, R9, RZ ;  /* 0x000000090a0b7224 */ /* 0x000fe200078e02ff */
[----:B------:R-:W-:-:S03]  /*01b0*/  IABS R2, R0 ;  /* 0x0000000000027213 */ /* 0x000fc60000000000 */
[----:B------:R-:W-:Y:S01]  /*01c0*/  IMAD.HI.U32 R7, R7, R11, R6 ;  /* 0x0000000b07077227 */ /* 0x000fe200078e0006 */
[----:B------:R-:W0:Y:S05]  /*01d0*/  S2UR UR6, SR_CTAID.X ;  /* 0x00000000000679c3 */ /* 0x000e2a0000002500 */
[----:B------:R-:W-:-:S04]  /*01e0*/  IMAD.HI.U32 R8, R7, R2, RZ ;  /* 0x0000000207087227 */ /* 0x000fc800078e00ff */
[----:B------:R-:W-:Y:S01]  /*01f0*/  IMAD.MOV R6, RZ, RZ, -R8 ;  /* 0x000000ffff067224 */ /* 0x000fe200078e0a08 */
[----:B0-----:R-:W-:Y:S06]  /*0200*/  @!P0 EXIT ;  /* 0x000000000000894d */ /* 0x001fec0003800000 */
[----:B-1----:R-:W-:Y:S01]  /*0210*/  IMAD R6, R9, R6, R2 ;  /* 0x0000000609067224 */ /* 0x002fe200078e0202 */
[----:B------:R-:W0:Y:S01]  /*0220*/  S2R R56, SR_TID.X ;  /* 0x0000000000387919 */ /* 0x000e220000002100 */
[----:B------:R-:W-:Y:S01]  /*0230*/  IMAD R5, R23, c[0x0][0x1d8], RZ ;  /* 0x0000760017057a24 */ /* 0x000fe200078e02ff */
[----:B------:R-:W-:Y:S01]  /*0240*/  MOV R25, UR6 ;  /* 0x0000000600197c02 */ /* 0x000fe20008000f00 */
[C---:B------:R-:W-:Y:S01]  /*0250*/  IMAD.WIDE.U32 R2, R0.reuse, c[0x0][0x1d8], RZ ;  /* 0x0000760000027a25 */ /* 0x040fe200078e00ff */
[----:B------:R-:W-:Y:S01]  /*0260*/  ISETP.GT.U32.AND P1, PT, R9, R6, PT ;  /* 0x000000060900720c */ /* 0x000fe20003f24070 */
[----:B------:R-:W1:Y:S01]  /*0270*/  S2R R30, SR_LANEID ;  /* 0x00000000001e7919 */ /* 0x000e620000000000 */
[----:B------:R-:W-:Y:S01]  /*0280*/  SHF.R.S32.HI R76, RZ, 0x1f, R25 ;  /* 0x0000001fff4c7819 */ /* 0x000fe20000011419 */
[----:B------:R-:W-:Y:S01]  /*0290*/  IMAD R5, R0, c[0x0][0x1dc], R5 ;  /* 0x0000770000057a24 */ /* 0x000fe200078e0205 */
[----:B------:R-:W-:Y:S01]  /*02a0*/  MOV R31, RZ ;  /* 0x000000ff001f7202 */ /* 0x000fe20000000f00 */
[----:B------:R-:W-:-:S02]  /*02b0*/  IMAD R7, R23, c[0x0][0x1e8], RZ ;  /* 0x00007a0017077a24 */ /* 0x000fc400078e02ff */
[----:B------:R-:W-:Y:S01]  /*02c0*/  IMAD.MOV.U32 R4, RZ, RZ, R2 ;  /* 0x000000ffff047224 */ /* 0x000fe200078e0002 */
[----:B------:R-:W-:Y:S01]  /*02d0*/  IADD3 R5, R3, R5, RZ ;  /* 0x0000000503057210 */ /* 0x000fe20007ffe0ff */
[----:B------:R-:W-:-:S04]  /*02e0*/  IMAD.WIDE.U32 R2, R0, c[0x0][0x1e8], RZ ;  /* 0x00007a0000027a25 */ /* 0x000fc800078e00ff */
[-C--:B------:R-:W-:Y:S01]  /*02f0*/  @!P1 IADD3 R6, R6, -R9.reuse, RZ ;  /* 0x8000000906069210 */ /* 0x080fe20007ffe0ff */
[----:B------:R-:W-:Y:S01]  /*0300*/  IMAD R7, R0, c[0x0][0x1ec], R7 ;  /* 0x00007b0000077a24 */ /* 0x000fe200078e0207 */
[----:B------:R-:W-:Y:S01]  /*0310*/  @!P1 IADD3 R8, R8, 0x1, RZ ;  /* 0x0000000108089810 */ /* 0x000fe20007ffe0ff */
[----:B------:R-:W-:Y:S01]  /*0320*/  IMAD R12, R76, c[0x0][0x190], RZ ;  /* 0x000064004c0c7a24 */ /* 0x000fe200078e02ff */
[----:B------:R-:W-:Y:S01]  /*0330*/  ISETP.GE.U32.AND P0, PT, R6, R9, PT ;  /* 0x000000090600720c */ /* 0x000fe20003f06070 */
[----:B------:R-:W-:Y:S01]  /*0340*/  IMAD R6, R76, c[0x0][0x1d0], RZ ;  /* 0x000074004c067a24 */ /* 0x000fe200078e02ff */
[----:B------:R-:W-:Y:S01]  /*0350*/  LOP3.LUT R9, R0, c[0x0][0x178], RZ, 0x3c, !PT ;  /* 0x00005e0000097a12 */ /* 0x000fe200078e3cff */
[----:B------:R-:W-:Y:S01]  /*0360*/  IMAD.WIDE.U32 R4, R25, c[0x0][0x1d0], R4 ;  /* 0x0000740019047a25 */ /* 0x000fe200078e0004 */
[----:B------:R-:W-:Y:S02]  /*0370*/  ISETP.NE.AND P1, PT, RZ, c[0x0][0x178], PT ;  /* 0x00005e00ff007a0c */ /* 0x000fe40003f25270 */
[----:B------:R-:W-:Y:S01]  /*0380*/  ISETP.GE.AND P2, PT, R9, RZ, PT ;  /* 0x000000ff0900720c */ /* 0x000fe20003f46270 */
[C---:B------:R-:W-:Y:S01]  /*0390*/  IMAD R10, R25.reuse, c[0x0][0x1d4], R6 ;  /* 0x00007500190a7a24 */ /* 0x040fe200078e0206 */
[C---:B0-----:R-:W-:Y:S01]  /*03a0*/  SHF.L.U32 R27, R56.reuse, 0x2, RZ ;  /* 0x00000002381b7819 */ /* 0x041fe200000006ff */
[----:B------:R-:W-:Y:S01]  /*03b0*/  IMAD R9, R25, c[0x0][0x194], R12 ;  /* 0x0000650019097a24 */ /* 0x000fe200078e020c */
[----:B------:R-:W-:Y:S01]  /*03c0*/  LOP3.LUT R26, R56, 0x1f, RZ, 0xc0, !PT ;  /* 0x0000001f381a7812 */ /* 0x000fe200078ec0ff */
[C---:B------:R-:W-:Y:S01]  /*03d0*/  IMAD R12, R76.reuse, c[0x0][0x1e0], RZ ;  /* 0x000078004c0c7a24 */ /* 0x040fe200078e02ff */
[----:B------:R-:W-:Y:S01]  /*03e0*/  LOP3.LUT R27, R27, 0xffffff80, RZ, 0xc0, !PT ;  /* 0xffffff801b1b7812 */ /* 0x000fe200078ec0ff */
[----:B------:R-:W-:Y:S01]  /*03f0*/  IMAD R14, R76, c[0x0][0x1b0], RZ ;  /* 0x00006c004c0e7a24 */ /* 0x000fe200078e02ff */
[----:B------:R-:W-:-:S02]  /*0400*/  IADD3 R7, R3, R7, RZ ;  /* 0x0000000703077210 */ /* 0x000fc40007ffe0ff */
[----:B------:R-:W-:Y:S01]  /*0410*/  MOV R6, R2 ;  /* 0x0000000200067202 */ /* 0x000fe20000000f00 */
[----:B------:R-:W-:Y:S01]  /*0420*/  IMAD.WIDE.U32 R2, R25, c[0x0][0x190], RZ ;  /* 0x0000640019027a25 */ /* 0x000fe200078e00ff */
[----:B------:R-:W-:Y:S02]  /*0430*/  @P0 IADD3 R8, R8, 0x1, RZ ;  /* 0x0000000108080810 */ /* 0x000fe40007ffe0ff */
[----:B------:R-:W-:Y:S01]  /*0440*/  LOP3.LUT R28, R27, R26, RZ, 0xfc, !PT ;  /* 0x0000001a1b1c7212 */ /* 0x000fe200078efcff */
[----:B------:R-:W-:Y:S01]  /*0450*/  IMAD.WIDE.U32 R6, R25, c[0x0][0x1e0], R6 ;  /* 0x0000780019067a25 */ /* 0x000fe200078e0006 */
[----:B------:R-:W-:Y:S02]  /*0460*/  IADD3 R3, R3, R9, RZ ;  /* 0x0000000903037210 */ /* 0x000fe40007ffe0ff */
[----:B------:R-:W-:Y:S01]  /*0470*/  SHF.R.S32.HI R29, RZ, 0x1f, R28 ;  /* 0x0000001fff1d7819 */ /* 0x000fe2000001141c */
[----:B------:R-:W-:Y:S01]  /*0480*/  @!P2 IMAD.MOV R8, RZ, RZ, -R8 ;  /* 0x000000ffff08a224 */ /* 0x000fe200078e0a08 */
[C---:B------:R-:W-:Y:S01]  /*0490*/  IADD3 R17, P3, R28.reuse, R4, RZ ;  /* 0x000000041c117210 */ /* 0x040fe20007f7e0ff */
[C---:B------:R-:W-:Y:S01]  /*04a0*/  IMAD R9, R25.reuse, c[0x0][0x1e4], R12 ;  /* 0x0000790019097a24 */ /* 0x040fe200078e020c */
[----:B------:R-:W-:Y:S01]  /*04b0*/  @!P1 LOP3.LUT R8, RZ, c[0x0][0x178], RZ, 0x33, !PT ;  /* 0x00005e00ff089a12 */ /* 0x000fe200078e33ff */
[----:B------:R-:W-:Y:S01]  /*04c0*/  IMAD R11, R25, c[0x0][0x1b4], R14 ;  /* 0x00006d00190b7a24 */ /* 0x000fe200078e020e */
[----:B------:R-:W-:-:S02]  /*04d0*/  IADD3 R12, P1, R28, R6, RZ ;  /* 0x000000061c0c7210 */ /* 0x000fc40007f3e0ff */
[----:B------:R-:W-:Y:S01]  /*04e0*/  IADD3.X R10, R29, R5, R10, P3, !PT ;  /* 0x000000051d0a7210 */ /* 0x000fe20001ffe40a */
[----:B------:R-:W-:Y:S01]  /*04f0*/  IMAD.WIDE.U32 R4, R25, c[0x0][0x1b0], RZ ;  /* 0x00006c0019047a25 */ /* 0x000fe200078e00ff */
[----:B------:R-:W-:Y:S02]  /*0500*/  SHF.R.S32.HI R6, RZ, 0x1f, R8 ;  /* 0x0000001fff067819 */ /* 0x000fe40000011408 */
[----:B------:R-:W-:Y:S01]  /*0510*/  IADD3.X R7, R29, R7, R9, P1, !PT ;  /* 0x000000071d077210 */ /* 0x000fe20000ffe409 */
[----:B------:R-:W-:Y:S01]  /*0520*/  IMAD.WIDE.U32 R2, R8, c[0x0][0x1a8], R2 ;  /* 0x00006a0008027a25 */ /* 0x000fe200078e0002 */
[----:B------:R-:W-:Y:S02]  /*0530*/  IADD3 R5, R5, R11, RZ ;  /* 0x0000000b05057210 */ /* 0x000fe40007ffe0ff */
[----:B------:R-:W-:Y:S01]  /*0540*/  LEA R16, P0, R17, c[0x0][0x240], 0x1 ;  /* 0x0000900011107a11 */ /* 0x000fe200078008ff */
[C---:B------:R-:W-:Y:S01]  /*0550*/  IMAD R9, R6.reuse, c[0x0][0x1a8], RZ ;  /* 0x00006a0006097a24 */ /* 0x040fe200078e02ff */
[----:B------:R-:W-:Y:S01]  /*0560*/  IADD3 R18, R27, R28, RZ ;  /* 0x0000001c1b127210 */ /* 0x000fe20007ffe0ff */
[----:B------:R-:W-:Y:S01]  /*0570*/  IMAD R11, R6, c[0x0][0x1c8], RZ ;  /* 0x00007200060b7a24 */ /* 0x000fe200078e02ff */
[----:B------:R-:W-:Y:S01]  /*0580*/  LEA.HI.X R17, R17, c[0x0][0x244], R10, 0x1, P0 ;  /* 0x0000910011117a11 */ /* 0x000fe200000f0c0a */
[----:B------:R-:W-:Y:S01]  /*0590*/  IMAD R9, R8, c[0x0][0x1ac], R9 ;  /* 0x00006b0008097a24 */ /* 0x000fe200078e0209 */
[----:B------:R-:W-:Y:S01]  /*05a0*/  LEA R39, P0, R2, c[0x0][0x228], 0x1 ;  /* 0x00008a0002277a11 */ /* 0x000fe200078008ff */
[----:B------:R-:W-:Y:S01]  /*05b0*/  IMAD.WIDE.U32 R4, R8, c[0x0][0x1c8], R4 ;  /* 0x0000720008047a25 */ /* 0x000fe200078e0004 */
[----:B------:R-:W-:-:S02]  /*05c0*/  SHF.R.S32.HI R19, RZ, 0x1f, R18 ;  /* 0x0000001fff137819 */ /* 0x000fc40000011412 */
[----:B------:R-:W-:Y:S01]  /*05d0*/  IADD3 R41, R3, R9, RZ ;  /* 0x0000000903297210 */ /* 0x000fe20007ffe0ff */
[----:B------:R-:W-:Y:S01]  /*05e0*/  IMAD R13, R8, c[0x0][0x1cc], R11 ;  /* 0x00007300080d7a24 */ /* 0x000fe200078e020b */
[----:B------:R-:W-:Y:S02]  /*05f0*/  LEA R11, P2, R12, c[0x0][0x248], 0x1 ;  /* 0x000092000c0b7a11 */ /* 0x000fe400078408ff */
[----:B------:R-:W-:Y:S01]  /*0600*/  LEA R40, P1, R4, c[0x0][0x230], 0x1 ;  /* 0x00008c0004287a11 */ /* 0x000fe200078208ff */
[----:B------:R-:W-:Y:S01]  /*0610*/  IMAD.IADD R3, R5, 0x1, R13 ;  /* 0x0000000105037824 */ /* 0x000fe200078e020d */
[----:B------:R-:W-:Y:S02]  /*0620*/  LEA.HI.X R12, R12, c[0x0][0x24c], R7, 0x1, P2 ;  /* 0x000093000c0c7a11 */ /* 0x000fe400010f0c07 */
[----:B------:R-:W-:Y:S02]  /*0630*/  LEA.HI.X R41, R2, c[0x0][0x22c], R41, 0x1, P0 ;  /* 0x00008b0002297a11 */ /* 0x000fe400000f0c29 */
[----:B------:R-:W-:-:S02]  /*0640*/  LEA.HI.X R42, R4, c[0x0][0x234], R3, 0x1, P1 ;  /* 0x00008d00042a7a11 */ /* 0x000fc400008f0c03 */
[C---:B------:R-:W-:Y:S02]  /*0650*/  IADD3 R32, R18.reuse, 0x20, RZ ;  /* 0x0000002012207810 */ /* 0x040fe40007ffe0ff */
[C---:B------:R-:W-:Y:S02]  /*0660*/  IADD3 R33, R18.reuse, 0x40, RZ ;  /* 0x0000004012217810 */ /* 0x040fe40007ffe0ff */
[C---:B------:R-:W-:Y:S02]  /*0670*/  IADD3 R34, R18.reuse, 0x60, RZ ;  /* 0x0000006012227810 */ /* 0x040fe40007ffe0ff */
[C---:B------:R-:W-:Y:S02]  /*0680*/  IADD3 R35, R18.reuse, 0x80, RZ ;  /* 0x0000008012237810 */ /* 0x040fe40007ffe0ff */
[C---:B------:R-:W-:Y:S02]  /*0690*/  IADD3 R36, R18.reuse, 0xa0, RZ ;  /* 0x000000a012247810 */ /* 0x040fe40007ffe0ff */
[----:B------:R-:W-:-:S02]  /*06a0*/  IADD3 R37, R18, 0xc0, RZ ;  /* 0x000000c012257810 */ /* 0x000fc40007ffe0ff */
[----:B-1----:R-:W-:Y:S02]  /*06b0*/  IADD3 R38, R18, 0xe0, RZ ;  /* 0x000000e012267810 */ /* 0x002fe40007ffe0ff */
.L_x_2539:
[----:B------:R-:W-:Y:S01]  /*06c0*/  BAR.SYNC.DEFER_BLOCKING 0x0 ;  /* 0x0000000000007b1d */ /* 0x000fe20000010000 */
[----:B------:R-:W-:Y:S02]  /*06d0*/  MOV R2, 0xffffff80 ;  /* 0xffffff8000027802 */ /* 0x000fe40000000f00 */
        /* <DEDUP_REMOVED lines=11> */
[----:B------:R-:W-:Y:S01]  /*0790*/  PRMT R7, RZ, 0x7610, R7 ;  /* 0x00007610ff077816 */ /* 0x000fe20000000007 */
[----:B------:R-:W2:Y:S04]  /*07a0*/  @!P0 LDG.E.U16 R2, [R16.64] ;  /* 0x0000000410028981 */ /* 0x000ea8000c1e1500 */
[----:B------:R-:W3:Y:S04]  /*07b0*/  @!P1 LDG.E.U16 R3, [R16.64+0x40] ;  /* 0x0000400410039981 */ /* 0x000ee8000c1e1500 */
[----:B------:R-:W4:Y:S04]  /*07c0*/  @!P2 LDG.E.U16 R6, [R16.64+0x80] ;  /* 0x000080041006a981 */ /* 0x000f28000c1e1500 */
[----:B------:R-:W4:Y:S01]  /*07d0*/  @!P3 LDG.E.U16 R7, [R16.64+0xc0] ;  /* 0x0000c0041007b981 */ /* 0x000f22000c1e1500 */
[C---:B------:R-:W-:Y:S01]  /*07e0*/  IMAD.SHL.U32 R9, R30.reuse, 0x2, RZ ;  /* 0x000000021e097824 */ /* 0x040fe200078e00ff */
[----:B------:R-:W-:-:S02]  /*07f0*/  SHF.L.U32 R58, R30, 0x3, RZ ;  /* 0x000000031e3a7819 */ /* 0x000fc400000006ff */
[-C--:B------:R-:W-:Y:S02]  /*0800*/  ISETP.GE.AND P1, PT, R4, R43.reuse, PT ;  /* 0x0000002b0400720c */ /* 0x080fe40003f26270 */
[-C--:B------:R-:W-:Y:S02]  /*0810*/  ISETP.GE.AND P2, PT, R8, R43.reuse, PT ;  /* 0x0000002b0800720c */ /* 0x080fe40003f46270 */
[-C--:B------:R-:W-:Y:S02]  /*0820*/  ISETP.GE.AND P3, PT, R10, R43.reuse, PT ;  /* 0x0000002b0a00720c */ /* 0x080fe40003f66270 */
[----:B------:R-:W-:Y:S02]  /*0830*/  ISETP.GE.AND P0, PT, R28, R43, PT ;  /* 0x0000002b1c00720c */ /* 0x000fe40003f06270 */
[----:B------:R-:W-:Y:S02]  /*0840*/  PRMT R10, RZ, 0x7610, R10 ;  /* 0x00007610ff0a7816 */ /* 0x000fe4000000000a */
[----:B------:R-:W-:-:S02]  /*0850*/  PRMT R14, RZ, 0x7610, R14 ;  /* 0x00007610ff0e7816 */ /* 0x000fc4000000000e */
        /* <DEDUP_REMOVED lines=8> */
[----:B-1----:R-:W-:Y:S02]  /*08e0*/  MOV R3, R12 ;  /* 0x0000000c00037202 */ /* 0x002fe40000000f00 */
[----:B------:R-:W-:Y:S01]  /*08f0*/  PRMT R12, RZ, 0x7610, R12 ;  /* 0x00007610ff0c7816 */ /* 0x000fe2000000000c */
        /* <DEDUP_REMOVED lines=61> */
.L_x_2525:
[----:B------:R-:W-:Y:S05]  /*0cd0*/  BSYNC B0 ;  /* 0x0000000000007941 */ /* 0x000fea0003800000 */
.L_x_2524:
        /* <DEDUP_REMOVED lines=33> */
.L_x_2527:
[----:B------:R-:W-:Y:S05]  /*0ef0*/  BSYNC B0 ;  /* 0x0000000000007941 */ /* 0x000fea0003800000 */
.L_x_2526:
        /* <DEDUP_REMOVED lines=33> */
.L_x_2529:
[----:B------:R-:W-:Y:S05]  /*1110*/  BSYNC B0 ;  /* 0x0000000000007941 */ /* 0x000fea0003800000 */
.L_x_2528:
        /* <DEDUP_REMOVED lines=33> */
.L_x_2531:
[----:B------:R-:W-:Y:S05]  /*1330*/  BSYNC B0 ;  /* 0x0000000000007941 */ /* 0x000fea0003800000 */
.L_x_2530:
[----:B------:R-:W-:Y:S01]  /*1340*/  IMAD.MOV.U32 R6, RZ, RZ, c[0x0][0x16c] ;  /* 0x00005b00ff067624 */ /* 0x000fe200078e00ff */
[--C-:B------:R-:W-:Y:S01]  /*1350*/  PRMT R53, RZ, 0x5410, R5.reuse ;  /* 0x00005410ff357816 */ /* 0x100fe20000000005 */
[----:B------:R-:W-:Y:S01]  /*1360*/  BAR.SYNC.DEFER_BLOCKING 0x0 ;  /* 0x0000000000007b1d */ /* 0x000fe20000010000 */
[--C-:B------:R-:W-:Y:S02]  /*1370*/  PRMT R49, RZ, 0x5410, R4.reuse ;  /* 0x00005410ff317816 */ /* 0x100fe40000000004 */
[----:B------:R-:W-:Y:S01]  /*1380*/  ISETP.GE.AND P0, PT, R6, 0x1, PT ;  /* 0x000000010600780c */ /* 0x000fe20003f06270 */
[-C--:B------:R-:W-:Y:S01]  /*1390*/  FMUL.FTZ R47, R53, R22.reuse ;  /* 0x00000016352f7220 */ /* 0x080fe20000410000 */
[----:B------:R-:W-:Y:S01]  /*13a0*/  PRMT R51, RZ, 0x7610, R4 ;  /* 0x00007610ff337816 */ /* 0x000fe20000000004 */
[----:B------:R-:W-:Y:S01]  /*13b0*/  FMUL.FTZ R45, R49, R22 ;  /* 0x00000016312d7220 */ /* 0x000fe20000410000 */
[----:B------:R-:W-:-:S03]  /*13c0*/  PRMT R5, RZ, 0x7610, R5 ;  /* 0x00007610ff057816 */ /* 0x000fc60000000005 */
[-C--:B------:R-:W-:Y:S02]  /*13d0*/  FMUL.FTZ R52, R51, R22.reuse ;  /* 0x0000001633347220 */ /* 0x080fe40000410000 */
[----:B------:R-:W-:-:S04]  /*13e0*/  FMUL.FTZ R54, R5, R22 ;  /* 0x0000001605367220 */ /* 0x000fc80000410000 */
[----:B------:R-:W-:Y:S05]  /*13f0*/  @!P0 BRA `(.L_x_2532) ;  /* 0x00001ae000008947 */ /* 0x000fea0003800000 */
[----:B------:R-:W-:Y:S01]  /*1400*/  HFMA2.MMA R57, -RZ, RZ, 0, 0 ;  /* 0x00000000ff397435 */ /* 0x000fe200000001ff */
[----:B------:R-:W-:Y:S02]  /*1410*/  FMUL.FTZ R49, R49, R44 ;  /* 0x0000002c31317220 */ /* 0x000fe40000410000 */
[----:B------:R-:W-:Y:S02]  /*1420*/  FMUL.FTZ R51, R51, R46 ;  /* 0x0000002e33337220 */ /* 0x000fe40000410000 */
[----:B------:R-:W-:Y:S02]  /*1430*/  FMUL.FTZ R53, R53, R48 ;  /* 0x0000003035357220 */ /* 0x000fe40000410000 */
[----:B------:R-:W-:Y:S02]  /*1440*/  FMUL.FTZ R55, R5, R50 ;  /* 0x0000003205377220 */ /* 0x000fe40000410000 */
.L_x_2535:
[----:B------:R-:W-:Y:S02]  /*1450*/  MOV R4, 0xffffff80 ;  /* 0xffffff8000047802 */ /* 0x000fe40000000f00 */
[----:B------:R-:W-:Y:S02]  /*1460*/  SHF.R.S32.HI R10, RZ, 0x1f, R57 ;  /* 0x0000001fff0a7819 */ /* 0x000fe40000011439 */
[----:B------:R-:W-:Y:S01]  /*1470*/  PRMT R20, RZ, 0x7610, R20 ;  /* 0x00007610ff147816 */ /* 0x000fe20000000014 */
[----:B------:R-:W-:Y:S01]  /*1480*/  IMAD R43, R31, R4, c[0x0][0x168] ;  /* 0x00005a001f2b7624 */ /* 0x000fe200078e0204 */
[----:B------:R-:W-:Y:S01]  /*1490*/  PRMT R21, RZ, 0x7610, R21 ;  /* 0x00007610ff157816 */ /* 0x000fe20000000015 */
[----:B------:R-:W-:Y:S01]  /*14a0*/  IMAD R6, R10, c[0x0][0x1a0], RZ ;  /* 0x000068000a067a24 */ /* 0x000fe200078e02ff */
[----:B------:R-:W-:Y:S01]  /*14b0*/  PRMT R60, RZ, 0x7610, R60 ;  /* 0x00007610ff3c7816 */ /* 0x000fe2000000003c */
[----:B------:R-:W-:Y:S01]  /*14c0*/  IMAD.WIDE.U32 R4, R57, c[0x0][0x1a0], R18 ;  /* 0x0000680039047a25 */ /* 0x000fe200078e0012 */
[----:B------:R-:W-:-:S03]  /*14d0*/  SHF.L.U32 R15, R43, 0x1, RZ ;  /* 0x000000012b0f7819 */ /* 0x000fc600000006ff */
[----:B------:R-:W-:Y:S01]  /*14e0*/  IMAD R7, R57, c[0x0][0x1a4], R6 ;  /* 0x0000690039077a24 */ /* 0x000fe200078e0206 */
[-C--:B------:R-:W-:Y:S02]  /*14f0*/  ISETP.GE.AND P0, PT, R18, R15.reuse, PT ;  /* 0x0000000f1200720c */ /* 0x080fe40003f06270 */
[-C--:B------:R-:W-:Y:S01]  /*1500*/  ISETP.GE.AND P1, PT, R32, R15.reuse, PT ;  /* 0x0000000f2000720c */ /* 0x080fe20003f26270 */
[----:B------:R-:W-:Y:S01]  /*1510*/  IMAD.IADD R5, R5, 0x1, R7 ;  /* 0x0000000105057824 */ /* 0x000fe200078e0207 */
[----:B------:R-:W-:Y:S02]  /*1520*/  ISETP.GE.AND P2, PT, R33, R15, PT ;  /* 0x0000000f2100720c */ /* 0x000fe40003f46270 */
[----:B------:R-:W-:-:S04]  /*1530*/  LEA R6, P3, R4, R39, 0x1 ;  /* 0x0000002704067211 */ /* 0x000fc800078608ff */
[----:B------:R-:W-:-:S05]  /*1540*/  LEA.HI.X R7, R4, R41, R5, 0x1, P3 ;  /* 0x0000002904077211 */ /* 0x000fca00018f0c05 */
[----:B------:R0:W2:Y:S01]  /*1550*/  @!P0 LDG.E.U16 R20, [R6.64] ;  /* 0x0000000406148981 */ /* 0x0000a2000c1e1500 */
[----:B------:R-:W-:-:S03]  /*1560*/  ISETP.GE.AND P0, PT, R34, R15, PT ;  /* 0x0000000f2200720c */ /* 0x000fc60003f06270 */
[----:B------:R0:W3:Y:S01]  /*1570*/  @!P1 LDG.E.U16 R21, [R6.64+0x40] ;  /* 0x0000400406159981 */ /* 0x0000e2000c1e1500 */
[----:B------:R-:W-:-:S03]  /*1580*/  ISETP.GE.AND P1, PT, R35, R15, PT ;  /* 0x0000000f2300720c */ /* 0x000fc60003f26270 */
[----:B------:R0:W4:Y:S01]  /*1590*/  @!P2 LDG.E.U16 R60, [R6.64+0x80] ;  /* 0x00008004063ca981 */ /* 0x000122000c1e1500 */
        /* <DEDUP_REMOVED lines=8> */
[----:B------:R-:W-:-:S03]  /*1620*/  PRMT R58, RZ, 0x7610, R58 ;  /* 0x00007610ff3a7816 */ /* 0x000fc6000000003a */
[----:B------:R0:W5:Y:S04]  /*1630*/  @!P1 LDG.E.U16 R59, [R6.64+0x100] ;  /* 0x00010004063b9981 */ /* 0x000168000c1e1500 */
[----:B------:R0:W5:Y:S04]  /*1640*/  @!P2 LDG.E.U16 R56, [R6.64+0x140] ;  /* 0x000140040638a981 */ /* 0x000168000c1e1500 */
[----:B------:R0:W5:Y:S04]  /*1650*/  @!P3 LDG.E.U16 R14, [R6.64+0x180] ;  /* 0x00018004060eb981 */ /* 0x000168000c1e1500 */
[----:B------:R0:W5:Y:S01]  /*1660*/  @!P4 LDG.E.U16 R58, [R6.64+0x1c0] ;  /* 0x0001c004063ac981 */ /* 0x000162000c1e1500 */
[----:B------:R-:W-:-:S02]  /*1670*/  IMAD R9, R23, c[0x0][0x180], RZ ;  /* 0x0000600017097a24 */ /* 0x000fc400078e02ff */
        /* <DEDUP_REMOVED lines=9> */
[----:B------:R1:W5:Y:S01]  /*1710*/  LDG.E.64 R4, [R12.64] ;  /* 0x000000040c047981 */ /* 0x000362000c1e1b00 */
[----:B0-----:R-:W-:Y:S01]  /*1720*/  IMAD R6, R10, c[0x0][0x1c0], RZ ;  /* 0x000070000a067a24 */ /* 0x001fe200078e02ff */
[C---:B------:R-:W-:Y:S01]  /*1730*/  IADD3 R7, R30.reuse, 0x20, RZ ;  /* 0x000000201e077810 */ /* 0x040fe20007ffe0ff */
[----:B------:R-:W-:Y:S01]  /*1740*/  IMAD.WIDE.U32 R8, R57, c[0x0][0x1c0], R18 ;  /* 0x0000700039087a25 */ /* 0x000fe200078e0012 */
[----:B------:R-:W-:-:S03]  /*1750*/  IADD3 R63, R30, 0x40, RZ ;  /* 0x000000401e3f7810 */ /* 0x000fc60007ffe0ff */
[----:B------:R-:W-:Y:S01]  /*1760*/  IMAD R65, R57, c[0x0][0x1c4], R6 ;  /* 0x0000710039417a24 */ /* 0x000fe200078e0206 */
[-C--:B------:R-:W-:Y:S02]  /*1770*/  LEA.HI.SX32 R7, R7, R30.reuse, 0x1b ;  /* 0x0000001e07077211 */ /* 0x080fe400078fdaff */
[----:B------:R-:W-:Y:S01]  /*1780*/  LEA.HI.SX32 R63, R63, R30, 0x1b ;  /* 0x0000001e3f3f7211 */ /* 0x000fe200078fdaff */
[----:B-1----:R-:W-:Y:S01]  /*1790*/  IMAD.IADD R13, R9, 0x1, R65 ;  /* 0x00000001090d7824 */ /* 0x002fe200078e0241 */
[----:B------:R-:W-:Y:S02]  /*17a0*/  LEA R6, P0, R8, R40, 0x1 ;  /* 0x0000002808067211 */ /* 0x000fe400078008ff */
[----:B------:R-:W-:Y:S02]  /*17b0*/  LEA.HI.SX32 R11, R30, R30, 0x1b ;  /* 0x0000001e1e0b7211 */ /* 0x000fe400078fdaff */
[----:B------:R-:W-:Y:S02]  /*17c0*/  SHF.L.U32 R10, R7, 0x1, RZ ;  /* 0x00000001070a7819 */ /* 0x000fe400000006ff */
[----:B------:R-:W-:-:S02]  /*17d0*/  SHF.L.U32 R9, R63, 0x1, RZ ;  /* 0x000000013f097819 */ /* 0x000fc400000006ff */
[----:B------:R-:W-:Y:S02]  /*17e0*/  LEA.HI.X R7, R8, R42, R13, 0x1, P0 ;  /* 0x0000002a08077211 */ /* 0x000fe400000f0c0d */
[C---:B------:R-:W-:Y:S02]  /*17f0*/  IADD3 R13, R30.reuse, 0x60, RZ ;  /* 0x000000601e0d7810 */ /* 0x040fe40007ffe0ff */
        /* <DEDUP_REMOVED lines=8> */
[----:B------:R-:W-:Y:S02]  /*1880*/  ISETP.GE.AND P6, PT, R18, R15, PT ;  /* 0x0000000f1200720c */ /* 0x000fe40003fc6270 */
[-C--:B------:R-:W-:Y:S01]  /*1890*/  LEA.HI.SX32 R67, R67, R30.reuse, 0x1b ;  /* 0x0000001e43437211 */ /* 0x080fe200078fdaff */
[----:B------:R-:W-:Y:S01]  /*18a0*/  IMAD.SHL.U32 R8, R8, 0x2, RZ ;  /* 0x0000000208087824 */ /* 0x000fe200078e00ff */
[----:B------:R-:W-:-:S02]  /*18b0*/  LEA.HI.SX32 R69, R69, R30, 0x1b ;  /* 0x0000001e45457211 */ /* 0x000fc400078fdaff */
[-C--:B------:R-:W-:Y:S02]  /*18c0*/  ISETP.GE.AND P5, PT, R32, R15.reuse, PT ;  /* 0x0000000f2000720c */ /* 0x080fe40003fa6270 */
[----:B------:R-:W-:Y:S02]  /*18d0*/  SHF.L.U32 R77, R69, 0x1, RZ ;  /* 0x00000001454d7819 */ /* 0x000fe400000006ff */
[-C--:B------:R-:W-:Y:S02]  /*18e0*/  ISETP.GE.AND P4, PT, R33, R15.reuse, PT ;  /* 0x0000000f2100720c */ /* 0x080fe40003f86270 */
[----:B------:R-:W-:Y:S02]  /*18f0*/  PRMT R78, RZ, 0x7610, R78 ;  /* 0x00007610ff4e7816 */ /* 0x000fe4000000004e */
        /* <DEDUP_REMOVED lines=11> */
[----:B--2---:R0:W-:Y:S04]  /*19b0*/  STS.U16 [R11], R20 ;  /* 0x000000140b007388 */ /* 0x0041e80000000400 */
[----:B---3--:R1:W-:Y:S01]  /*19c0*/  STS.U16 [R10+0x40], R21 ;  /* 0x000040150a007388 */ /* 0x0083e20000000400 */
[----:B0-----:R-:W-:-:S02]  /*19d0*/  SHF.L.U32 R20, R13, 0x1, RZ ;  /* 0x000000010d147819 */ /* 0x001fc400000006ff */
[----:B------:R-:W-:Y:S01]  /*19e0*/  SHF.L.U32 R13, R65, 0x1, RZ ;  /* 0x00000001410d7819 */ /* 0x000fe200000006ff */
[----:B----4-:R-:W-:Y:S01]  /*19f0*/  STS.U16 [R9+0x80], R60 ;  /* 0x0000803c09007388 */ /* 0x010fe20000000400 */
[----:B-1----:R-:W-:-:S03]  /*1a00*/  SHF.L.U32 R21, R67, 0x1, RZ ;  /* 0x0000000143157819 */ /* 0x002fc600000006ff */
[----:B-----5:R-:W-:Y:S04]  /*1a10*/  STS.U16 [R20+0xc0], R61 ;  /* 0x0000c03d14007388 */ /* 0x020fe80000000400 */
[----:B------:R-:W-:Y:S04]  /*1a20*/  STS.U16 [R8+0x100], R59 ;  /* 0x0001003b08007388 */ /* 0x000fe80000000400 */
[----:B------:R-:W-:Y:S04]  /*1a30*/  STS.U16 [R13+0x140], R56 ;  /* 0x000140380d007388 */ /* 0x000fe80000000400 */
[----:B------:R-:W-:Y:S04]  /*1a40*/  STS.U16 [R21+0x180], R14 ;  /* 0x0001800e15007388 */ /* 0x000fe80000000400 */
[----:B------:R0:W-:Y:S01]  /*1a50*/  STS.U16 [R77+0x1c0], R58 ;  /* 0x0001c03a4d007388 */ /* 0x0001e20000000400 */
[----:B------:R-:W-:-:S06]  /*1a60*/  NOP ;  /* 0x0000000000007918 */ /* 0x000fcc0000000000 */
[----:B------:R1:W2:Y:S04]  /*1a70*/  @!P6 LDG.E.U16 R78, [R6.64] ;  /* 0x00000004064ee981 */ /* 0x0002a8000c1e1500 */
[----:B------:R1:W3:Y:S04]  /*1a80*/  @!P5 LDG.E.U16 R83, [R6.64+0x40] ;  /* 0x000040040653d981 */ /* 0x0002e8000c1e1500 */
[----:B------:R1:W4:Y:S04]  /*1a90*/  @!P4 LDG.E.U16 R82, [R6.64+0x80] ;  /* 0x000080040652c981 */ /* 0x000328000c1e1500 */
[----:B------:R1:W5:Y:S04]  /*1aa0*/  @!P3 LDG.E.U16 R81, [R6.64+0xc0] ;  /* 0x0000c0040651b981 */ /* 0x000368000c1e1500 */
[----:B------:R1:W2:Y:S04]  /*1ab0*/  @!P2 LDG.E.U16 R79, [R6.64+0x100] ;  /* 0x00010004064fa981 */ /* 0x0002a8000c1e1500 */
[----:B------:R1:W2:Y:S04]  /*1ac0*/  @!P1 LDG.E.U16 R80, [R6.64+0x140] ;  /* 0x0001400406509981 */ /* 0x0002a8000c1e1500 */
[----:B------:R1:W2:Y:S01]  /*1ad0*/  @!P0 LDG.E.U16 R86, [R6.64+0x180] ;  /* 0x0001800406568981 */ /* 0x0002a2000c1e1500 */
[----:B------:R-:W-:-:S13]  /*1ae0*/  ISETP.GE.AND P6, PT, R38, R15, PT ;  /* 0x0000000f2600720c */ /* 0x000fda0003fc6270 */
[----:B------:R1:W2:Y:S01]  /*1af0*/  @!P6 LDG.E.U16 R84, [R6.64+0x1c0] ;  /* 0x0001c0040654e981 */ /* 0x0002a2000c1e1500 */
[----:B0-----:R-:W-:Y:S02]  /*1b00*/  IMAD.SHL.U32 R58, R30, 0x8, RZ ;  /* 0x000000081e3a7824 */ /* 0x001fe400078e00ff */
[----:B------:R-:W-:Y:S02]  /*1b10*/  FMUL.FTZ R59, R4, 1.4426950216293334961 ;  /* 0x3fb8aa3b043b7820 */ /* 0x000fe40000410000 */
[C---:B------:R-:W-:Y:S01]  /*1b20*/  FMUL.FTZ R4, R5.reuse, R46 ;  /* 0x0000002e05047220 */ /* 0x040fe20000410000 */
[----:B------:R-:W-:Y:S01]  /*1b30*/  LEA.HI.SX32 R75, R58, R58, 0x1b ;  /* 0x0000003a3a4b7211 */ /* 0x000fe200078fdaff */
[----:B------:R-:W-:Y:S02]  /*1b40*/  FMUL.FTZ R12, R5, R44 ;  /* 0x0000002c050c7220 */ /* 0x000fe40000410000 */
[----:B------:R-:W-:Y:S01]  /*1b50*/  FMUL.RZ R4, R4, 0.15915493667125701904 ;  /* 0x3e22f98304047820 */ /* 0x000fe2000040c000 */
[----:B------:R-:W-:Y:S01]  /*1b60*/  SHF.L.U32 R75, R75, 0x1, RZ ;  /* 0x000000014b4b7819 */ /* 0x000fe200000006ff */
[----:B------:R-:W-:-:S02]  /*1b70*/  FMUL.RZ R14, R12, 0.15915493667125701904 ;  /* 0x3e22f9830c0e7820 */ /* 0x000fc4000040c000 */
[----:B------:R-:W-:Y:S01]  /*1b80*/  MUFU.SIN R12, R4 ;  /* 0x00000004000c7308 */ /* 0x000fe20000000400 */
[C---:B-1----:R-:W-:Y:S01]  /*1b90*/  FMUL.FTZ R7, R59.reuse, R46 ;  /* 0x0000002e3b077220 */ /* 0x042fe20000410000 */
[----:B------:R-:W-:Y:S06]  /*1ba0*/  LDS.U16 R60, [R75+0x2] ;  /* 0x000002004b3c7984 */ /* 0x000fec0000000400 */
[----:B------:R0:W-:Y:S02]  /*1bb0*/  MUFU.COS R64, R4 ;  /* 0x0000000400407308 */ /* 0x0001e40000000000 */
[----:B0-----:R-:W0:Y:S06]  /*1bc0*/  LDS.U16 R4, [R75] ;  /* 0x000000004b047984 */ /* 0x001e2c0000000400 */
[----:B------:R-:W-:Y:S01]  /*1bd0*/  MUFU.SIN R74, R14 ;  /* 0x0000000e004a7308 */ /* 0x000fe20000000400 */
[----:B------:R-:W-:-:S02]  /*1be0*/  FMUL.FTZ R15, R59, R44 ;  /* 0x0000002c3b0f7220 */ /* 0x000fc40000410000 */
[C---:B------:R-:W-:Y:S02]  /*1bf0*/  FMUL.FTZ R66, R59.reuse, R48 ;  /* 0x000000303b427220 */ /* 0x040fe40000410000 */
[----:B------:R-:W-:Y:S02]  /*1c00*/  FMUL.FTZ R6, R59, R50 ;  /* 0x000000323b067220 */ /* 0x000fe40000410000 */
[----:B------:R-:W1:Y:S01]  /*1c10*/  LDS.U16 R59, [R75+0x6] ;  /* 0x000006004b3b7984 */ /* 0x000e620000000400 */
[----:B------:R0:W-:Y:S08]  /*1c20*/  MUFU.COS R62, R14 ;  /* 0x0000000e003e7308 */ /* 0x0001f00000000000 */
[----:B------:R-:W0:Y:S02]  /*1c30*/  MUFU.EX2 R7, R7 ;  /* 0x0000000700077308 */ /* 0x000e240000000800 */
[----:B0-----:R-:W-:Y:S01]  /*1c40*/  FMUL.FTZ R14, R5, R48 ;  /* 0x00000030050e7220 */ /* 0x001fe20000410000 */
[----:B------:R-:W0:Y:S03]  /*1c50*/  S2R R56, SR_TID.X ;  /* 0x0000000000387919 */ /* 0x000e260000002100 */
[----:B------:R-:W-:-:S02]  /*1c60*/  FMUL.RZ R67, R14, 0.15915493667125701904 ;  /* 0x3e22f9830e437820 */ /* 0x000fc4000040c000 */
[----:B------:R-:W1:Y:S01]  /*1c70*/  LDS.U16 R14, [R75+0x4] ;  /* 0x000004004b0e7984 */ /* 0x000e620000000400 */
[----:B------:R-:W-:-:S03]  /*1c80*/  FMUL.FTZ R69, R7, R12 ;  /* 0x0000000c07457220 */ /* 0x000fc60000410000 */
[----:B------:R-:W1:Y:S01]  /*1c90*/  LDS.U16 R12, [R75+0xa] ;  /* 0x00000a004b0c7984 */ /* 0x000e620000000400 */
[----:B------:R-:W-:-:S03]  /*1ca0*/  FMUL.FTZ R64, R7, R64 ;  /* 0x0000004007407220 */ /* 0x000fc60000410000 */
[----:B------:R-:W1:Y:S01]  /*1cb0*/  LDS.U16 R7, [R75+0x8] ;  /* 0x000008004b077984 */ /* 0x000e620000000400 */
[----:B------:R-:W-:Y:S01]  /*1cc0*/  FMUL.FTZ R5, R5, R50 ;  /* 0x0000003205057220 */ /* 0x000fe20000410000 */
[----:B------:R-:W-:Y:S01]  /*1cd0*/  PRMT R4, RZ, 0x5410, R4 ;  /* 0x00005410ff047816 */ /* 0x000fe20000000004 */
[----:B------:R-:W1:Y:S01]  /*1ce0*/  MUFU.EX2 R15, R15 ;  /* 0x0000000f000f7308 */ /* 0x000e620000000800 */
[----:B0-----:R-:W-:Y:S01]  /*1cf0*/  SHF.L.U32 R88, R56, 0x2, RZ ;  /* 0x0000000238587819 */ /* 0x001fe200000006ff */
[----:B------:R-:W-:Y:S02]  /*1d00*/  FMUL.RZ R85, R5, 0.15915493667125701904 ;  /* 0x3e22f98305557820 */ /* 0x000fe4000040c000 */
[----:B------:R-:W-:Y:S01]  /*1d10*/  FMUL.FTZ R71, R49, R4 ;  /* 0x0000000431477220 */ /* 0x000fe20000410000 */
[----:B------:R-:W-:Y:S03]  /*1d20*/  LDS.U16 R5, [R75+0xe] ;  /* 0x00000e004b057984 */ /* 0x000fe60000000400 */
[----:B------:R-:W-:Y:S01]  /*1d30*/  MUFU.EX2 R66, R66 ;  /* 0x0000004200427308 */ /* 0x000fe20000000800 */
[----:B------:R-:W0:Y:S01]  /*1d40*/  LDS.U16 R4, [R75+0xc] ;  /* 0x00000c004b047984 */ /* 0x000e220000000400 */
[----:B------:R-:W-:-:S06]  /*1d50*/  IADD3 R68, R88, 0x1, RZ ;  /* 0x0000000158447810 */ /* 0x000fcc0007ffe0ff */
[----:B------:R-:W1:Y:S01]  /*1d60*/  MUFU.COS R65, R67 ;  /* 0x0000004300417308 */ /* 0x000e620000000000 */
[----:B------:R-:W-:Y:S02]  /*1d70*/  IADD3 R72, R88, 0x3, RZ ;  /* 0x0000000358487810 */ /* 0x000fe40007ffe0ff */
[----:B------:R-:W-:-:S05]  /*1d80*/  PRMT R60, RZ, 0x5410, R60 ;  /* 0x00005410ff3c7816 */ /* 0x000fca000000003c */
[----:B------:R-:W0:Y:S01]  /*1d90*/  MUFU.SIN R61, R67 ;  /* 0x00000043003d7308 */ /* 0x000e220000000400 */
[-C--:B------:R-:W-:Y:S02]  /*1da0*/  ISETP.GE.U32.AND P0, PT, R88, R43.reuse, PT ;  /* 0x0000002b5800720c */ /* 0x080fe40003f06070 */
[-C--:B------:R-:W-:Y:S02]  /*1db0*/  ISETP.GE.U32.AND P1, PT, R68, R43.reuse, PT ;  /* 0x0000002b4400720c */ /* 0x080fe40003f26070 */
[----:B------:R-:W-:Y:S01]  /*1dc0*/  ISETP.GE.U32.AND P3, PT, R72, R43, PT ;  /* 0x0000002b4800720c */ /* 0x000fe20003f66070 */
[----:B------:R-:W-:Y:S01]  /*1dd0*/  FMUL.FTZ R72, R49, R60 ;  /* 0x0000003c31487220 */ /* 0x000fe20000410000 */
[----:B-1----:R-:W-:Y:S02]  /*1de0*/  PRMT R60, RZ, 0x5410, R59 ;  /* 0x00005410ff3c7816 */ /* 0x002fe4000000003b */
[----:B------:R-:W-:Y:S02]  /*1df0*/  IADD3 R70, R88, 0x2, RZ ;  /* 0x0000000258467810 */ /* 0x000fe40007ffe0ff */
[----:B------:R-:W-:-:S02]  /*1e00*/  FSEL R69, R69, RZ, !P1 ;  /* 0x000000ff45457208 */ /* 0x000fc40004800000 */
[----:B------:R-:W-:Y:S01]  /*1e10*/  FSEL R71, R71, RZ, !P0 ;  /* 0x000000ff47477208 */ /* 0x000fe20004000000 */
[C---:B------:R-:W-:Y:S01]  /*1e20*/  FMUL.FTZ R73, R15.reuse, R62 ;  /* 0x0000003e0f497220 */ /* 0x040fe20000410000 */
[----:B------:R-:W-:Y:S01]  /*1e30*/  PRMT R14, RZ, 0x5410, R14 ;  /* 0x00005410ff0e7816 */ /* 0x000fe2000000000e */
[----:B------:R-:W-:Y:S01]  /*1e40*/  FMUL.FTZ R74, R15, R74 ;  /* 0x0000004a0f4a7220 */ /* 0x000fe20000410000 */
[----:B------:R-:W-:Y:S01]  /*1e50*/  ISETP.GE.U32.AND P2, PT, R70, R43, PT ;  /* 0x0000002b4600720c */ /* 0x000fe20003f46070 */
[----:B------:R-:W-:Y:S01]  /*1e60*/  FMUL.FTZ R65, R66, R65 ;  /* 0x0000004142417220 */ /* 0x000fe20000410000 */
[----:B------:R-:W-:Y:S01]  /*1e70*/  MUFU.EX2 R6, R6 ;  /* 0x0000000600067308 */ /* 0x000fe20000000800 */
[----:B------:R-:W-:Y:S01]  /*1e80*/  FMUL.FTZ R60, R51, R60 ;  /* 0x0000003c333c7220 */ /* 0x000fe20000410000 */
[----:B------:R-:W-:Y:S01]  /*1e90*/  FSEL R70, R64, 1, !P1 ;  /* 0x3f80000040467808 */ /* 0x000fe20004800000 */
[----:B0-----:R-:W-:Y:S01]  /*1ea0*/  FMUL.FTZ R66, R66, R61 ;  /* 0x0000003d42427220 */ /* 0x001fe20000410000 */
[----:B------:R-:W-:Y:S01]  /*1eb0*/  FSEL R72, R72, RZ, !P0 ;  /* 0x000000ff48487208 */ /* 0x000fe20004000000 */
[----:B------:R-:W-:-:S03]  /*1ec0*/  FMUL.FTZ R61, R71, R69 ;  /* 0x00000045473d7220 */ /* 0x000fc60000410000 */
[----:B------:R-:W0:Y:S01]  /*1ed0*/  MUFU.COS R63, R85 ;  /* 0x00000055003f7308 */ /* 0x000e220000000000 */
[----:B------:R-:W-:Y:S01]  /*1ee0*/  FMUL.FTZ R14, R51, R14 ;  /* 0x0000000e330e7220 */ /* 0x000fe20000410000 */
[----:B------:R-:W-:Y:S01]  /*1ef0*/  FSEL R67, R60, RZ, !P1 ;  /* 0x000000ff3c437208 */ /* 0x000fe20004800000 */
[----:B------:R-:W-:-:S05]  /*1f00*/  FMUL.FTZ R59, R72, R69 ;  /* 0x00000045483b7220 */ /* 0x000fca0000410000 */
[----:B------:R-:W1:Y:S01]  /*1f10*/  MUFU.SIN R15, R85 ;  /* 0x00000055000f7308 */ /* 0x000e620000000400 */
[-C--:B------:R-:W-:Y:S01]  /*1f20*/  FFMA.FTZ R60, R72, R70.reuse, R61 ;  /* 0x00000046483c7223 */ /* 0x080fe2000001003d */
[----:B------:R-:W-:Y:S01]  /*1f30*/  FSEL R66, R66, RZ, !P2 ;  /* 0x000000ff42427208 */ /* 0x000fe20005000000 */
[----:B------:R-:W-:Y:S01]  /*1f40*/  FFMA.FTZ R59, R71, R70, -R59 ;  /* 0x00000046473b7223 */ /* 0x000fe2000001083b */
[----:B------:R-:W-:Y:S01]  /*1f50*/  FSEL R68, R14, RZ, !P1 ;  /* 0x000000ff0e447208 */ /* 0x000fe20004800000 */
[----:B------:R-:W-:Y:S01]  /*1f60*/  FADD.FTZ R60, R67, R60 ;  /* 0x0000003c433c7221 */ /* 0x000fe20000010000 */
[----:B------:R-:W-:Y:S02]  /*1f70*/  FSEL R73, R73, 1, !P0 ;  /* 0x3f80000049497808 */ /* 0x000fe40004000000 */
[----:B------:R-:W-:Y:S01]  /*1f80*/  PRMT R12, RZ, 0x5410, R12 ;  /* 0x00005410ff0c7816 */ /* 0x000fe2000000000c */
[----:B------:R-:W-:Y:S01]  /*1f90*/  FADD.FTZ R59, R68, R59 ;  /* 0x0000003b443b7221 */ /* 0x000fe20000010000 */
[----:B------:R-:W-:Y:S01]  /*1fa0*/  FSEL R65, R65, 1, !P2 ;  /* 0x3f80000041417808 */ /* 0x000fe20005000000 */
[----:B------:R-:W-:Y:S01]  /*1fb0*/  FMUL.FTZ R14, R66, R60 ;  /* 0x0000003c420e7220 */ /* 0x000fe20000410000 */
[----:B------:R-:W-:Y:S01]  /*1fc0*/  FSEL R74, R74, RZ, !P0 ;  /* 0x000000ff4a4a7208 */ /* 0x000fe20004000000 */
[----:B------:R-:W-:-:S02]  /*1fd0*/  FMUL.FTZ R61, R73, R69 ;  /* 0x00000045493d7220 */ /* 0x000fc40000410000 */
[----:B------:R-:W-:Y:S01]  /*1fe0*/  FMUL.FTZ R62, R53, R12 ;  /* 0x0000000c353e7220 */ /* 0x000fe20000410000 */
[----:B------:R-:W-:Y:S01]  /*1ff0*/  PRMT R12, RZ, 0x5410, R7 ;  /* 0x00005410ff0c7816 */ /* 0x000fe20000000007 */
[C---:B0-----:R-:W-:Y:S02]  /*2000*/  FMUL.FTZ R63, R6.reuse, R63 ;  /* 0x0000003f063f7220 */ /* 0x041fe40000410000 */
[----:B-1----:R-:W-:Y:S02]  /*2010*/  FMUL.FTZ R64, R6, R15 ;  /* 0x0000000f06407220 */ /* 0x002fe40000410000 */
[-C--:B------:R-:W-:Y:S02]  /*2020*/  FMUL.FTZ R15, R66, R59.reuse ;  /* 0x0000003b420f7220 */ /* 0x080fe40000410000 */
[----:B------:R-:W-:Y:S02]  /*2030*/  FFMA.FTZ R6, R65, R59, -R14 ;  /* 0x0000003b41067223 */ /* 0x000fe4000001080e */
[----:B------:R-:W-:-:S02]  /*2040*/  FMUL.FTZ R59, R74, R69 ;  /* 0x000000454a3b7220 */ /* 0x000fc40000410000 */
[----:B------:R-:W-:Y:S02]  /*2050*/  FFMA.FTZ R14, R74, R70, R61 ;  /* 0x000000464a0e7223 */ /* 0x000fe4000001003d */
[----:B------:R-:W-:Y:S02]  /*2060*/  FMUL.FTZ R61, R53, R12 ;  /* 0x0000000c353d7220 */ /* 0x000fe40000410000 */
[----:B------:R-:W-:Y:S02]  /*2070*/  FFMA.FTZ R15, R65, R60, R15 ;  /* 0x0000003c410f7223 */ /* 0x000fe4000001000f */
[----:B------:R-:W-:Y:S02]  /*2080*/  FFMA.FTZ R59, R73, R70, -R59 ;  /* 0x00000046493b7223 */ /* 0x000fe4000001083b */
[----:B------:R-:W-:Y:S01]  /*2090*/  FMUL.FTZ R60, R66, R14 ;  /* 0x0000000e423c7220 */ /* 0x000fe20000410000 */
[----:B------:R-:W-:Y:S02]  /*20a0*/  FSEL R62, R62, RZ, !P2 ;  /* 0x000000ff3e3e7208 */ /* 0x000fe40005000000 */
[----:B------:R-:W-:Y:S01]  /*20b0*/  FSEL R61, R61, RZ, !P2 ;  /* 0x000000ff3d3d7208 */ /* 0x000fe20005000000 */
[----:B------:R-:W-:Y:S01]  /*20c0*/  FFMA.FTZ R12, R65, R59, -R60 ;  /* 0x0000003b410c7223 */ /* 0x000fe2000001083c */
[----:B------:R-:W-:-:S02]  /*20d0*/  PRMT R4, RZ, 0x5410, R4 ;  /* 0x00005410ff047816 */ /* 0x000fc40000000004 */
[----:B------:R-:W-:Y:S01]  /*20e0*/  PRMT R60, RZ, 0x5410, R5 ;  /* 0x00005410ff3c7816 */ /* 0x000fe20000000005 */
[----:B------:R-:W-:Y:S01]  /*20f0*/  FMUL.FTZ R7, R66, R59 ;  /* 0x0000003b42077220 */ /* 0x000fe20000410000 */
[----:B------:R-:W-:Y:S01]  /*2100*/  FSEL R64, R64, RZ, !P3 ;  /* 0x000000ff40407208 */ /* 0x000fe20005800000 */
[----:B------:R-:W-:Y:S02]  /*2110*/  FADD.FTZ R15, R62, R15 ;  /* 0x0000000f3e0f7221 */ /* 0x000fe40000010000 */
[----:B------:R-:W-:Y:S01]  /*2120*/  FADD.FTZ R6, R61, R6 ;  /* 0x000000063d067221 */ /* 0x000fe20000010000 */
[----:B------:R-:W-:Y:S01]  /*2130*/  FSEL R63, R63, 1, !P3 ;  /* 0x3f8000003f3f7808 */ /* 0x000fe20005800000 */
[C---:B------:R-:W-:Y:S02]  /*2140*/  FMUL.FTZ R4, R55.reuse, R4 ;  /* 0x0000000437047220 */ /* 0x040fe40000410000 */
[----:B------:R-:W-:Y:S02]  /*2150*/  FMUL.FTZ R59, R55, R60 ;  /* 0x0000003c373b7220 */ /* 0x000fe40000410000 */
[----:B------:R-:W-:-:S02]  /*2160*/  FFMA.FTZ R7, R65, R14, R7 ;  /* 0x0000000e41077223 */ /* 0x000fc40000010007 */
[CC--:B------:R-:W-:Y:S02]  /*2170*/  FMUL.FTZ R5, R64.reuse, R15.reuse ;  /* 0x0000000f40057220 */ /* 0x0c0fe40000410000 */
[-C--:B------:R-:W-:Y:S01]  /*2180*/  FMUL.FTZ R14, R64, R6.reuse ;  /* 0x00000006400e7220 */ /* 0x080fe20000410000 */
[----:B------:R-:W-:Y:S01]  /*2190*/  FSEL R60, R4, RZ, !P3 ;  /* 0x000000ff043c7208 */ /* 0x000fe20005800000 */
[----:B------:R-:W-:Y:S01]  /*21a0*/  FFMA.FTZ R5, R63, R6, -R5 ;  /* 0x000000063f057223 */ /* 0x000fe20000010805 */
[----:B------:R-:W-:Y:S01]  /*21b0*/  FSEL R59, R59, RZ, !P3 ;  /* 0x000000ff3b3b7208 */ /* 0x000fe20005800000 */
[----:B------:R-:W-:Y:S02]  /*21c0*/  FFMA.FTZ R88, R63, R15, R14 ;  /* 0x0000000f3f587223 */ /* 0x000fe4000001000e */
        /* <DEDUP_REMOVED lines=8> */
[----:B------:R-:W1:Y:S04]  /*2250*/  SHFL.UP PT, R5, R12, 0x1, RZ ;  /* 0x042000000c057989 */ /* 0x000e6800000e00ff */
[----:B------:R-:W1:Y:S01]  /*2260*/  SHFL.UP PT, R7, R6, 0x1, RZ ;  /* 0x0420000006077989 */ /* 0x000e6200000e00ff */
[----:B------:R-:W-:Y:S01]  /*2270*/  ISETP.GE.AND P0, PT, R30, 0x1, PT ;  /* 0x000000011e00780c */ /* 0x000fe20003f06270 */
[----:B0-----:R-:W-:-:S02]  /*2280*/  FMUL.FTZ R89, R6, R85 ;  /* 0x0000005506597220 */ /* 0x001fc40000410000 */
[-C--:B-1----:R-:W-:Y:S02]  /*2290*/  FMUL.FTZ R4, R6, R87.reuse ;  /* 0x0000005706047220 */ /* 0x082fe40000410000 */
[----:B------:R-:W-:Y:S02]  /*22a0*/  FFMA.FTZ R90, R12, R87, R89 ;  /* 0x000000570c5a7223 */ /* 0x000fe40000010059 */
[----:B------:R-:W-:Y:S02]  /*22b0*/  FMUL.FTZ R88, R6, R5 ;  /* 0x0000000506587220 */ /* 0x000fe40000410000 */
[----:B------:R-:W-:Y:S02]  /*22c0*/  FFMA.FTZ R85, R12, R85, -R4 ;  /* 0x000000550c557223 */ /* 0x000fe40000010804 */
[-C--:B------:R-:W-:Y:S02]  /*22d0*/  FMUL.FTZ R4, R6, R7.reuse ;  /* 0x0000000706047220 */ /* 0x080fe40000410000 */
[----:B------:R-:W-:-:S02]  /*22e0*/  FFMA.FTZ R7, R12, R7, R88 ;  /* 0x000000070c077223 */ /* 0x000fc40000010058 */
[----:B------:R-:W-:Y:S02]  /*22f0*/  @P0 FADD.FTZ R15, R15, R90 ;  /* 0x0000005a0f0f0221 */ /* 0x000fe40000010000 */
[----:B------:R-:W-:Y:S02]  /*2300*/  @P0 FADD.FTZ R14, R14, R85 ;  /* 0x000000550e0e0221 */ /* 0x000fe40000010000 */
[----:B------:R-:W-:Y:S01]  /*2310*/  @P0 FFMA.FTZ R12, R12, R5, -R4 ;  /* 0x000000050c0c0223 */ /* 0x000fe20000010804 */
        /* <DEDUP_REMOVED lines=8> */
[C---:B---3--:R-:W-:Y:S02]  /*23a0*/  FMUL.FTZ R87, R7.reuse, R4 ;  /* 0x0000000407577220 */ /* 0x048fe40000410000 */
[C---:B------:R-:W-:Y:S02]  /*23b0*/  FFMA.FTZ R89, R12.reuse, R6, -R89 ;  /* 0x000000060c597223 */ /* 0x040fe40000010859 */
[C---:B------:R-:W-:Y:S02]  /*23c0*/  FFMA.FTZ R88, R12.reuse, R85, R88 ;  /* 0x000000550c587223 */ /* 0x040fe40000010058 */
[-C--:B----4-:R-:W-:Y:S02]  /*23d0*/  FFMA.FTZ R6, R12, R5.reuse, R87 ;  /* 0x000000050c067223 */ /* 0x090fe40000010057 */
[----:B------:R-:W-:-:S02]  /*23e0*/  FMUL.FTZ R5, R7, R5 ;  /* 0x0000000507057220 */ /* 0x000fc40000410000 */
[----:B------:R-:W-:Y:S01]  /*23f0*/  @P0 FADD.FTZ R15, R15, R88 ;  /* 0x000000580f0f0221 */ /* 0x000fe20000010000 */
[----:B------:R-:W-:Y:S01]  /*2400*/  FSEL R6, R7, R6, !P0 ;  /* 0x0000000607067208 */ /* 0x000fe20004000000 */
[----:B------:R-:W-:Y:S02]  /*2410*/  @P0 FADD.FTZ R14, R14, R89 ;  /* 0x000000590e0e0221 */ /* 0x000fe40000010000 */
        /* <DEDUP_REMOVED lines=9> */
[C---:B---3--:R-:W-:Y:S02]  /*24b0*/  FMUL.FTZ R88, R6.reuse, R5 ;  /* 0x0000000506587220 */ /* 0x048fe40000410000 */
[----:B----4-:R-:W-:Y:S02]  /*24c0*/  FMUL.FTZ R4, R6, R7 ;  /* 0x0000000706047220 */ /* 0x010fe40000410000 */
[C---:B------:R-:W-:Y:S02]  /*24d0*/  FFMA.FTZ R90, R12.reuse, R87, R90 ;  /* 0x000000570c5a7223 */ /* 0x040fe4000001005a */
        /* <DEDUP_REMOVED lines=9> */
[----:B------:R-:W-:-:S03]  /*2570*/  ISETP.GE.AND P1, PT, R30, 0x8, PT ;  /* 0x000000081e00780c */ /* 0x000fc60003f26270 */
[----:B--2---:R4:W-:Y:S01]  /*2580*/  STS.U16 [R11+0x210], R78 ;  /* 0x0002104e0b007388 */ /* 0x0049e20000000400 */
[C---:B0-----:R-:W-:Y:S02]  /*2590*/  FMUL.FTZ R4, R6.reuse, R5 ;  /* 0x0000000506047220 */ /* 0x041fe40000410000 */
[C---:B-1----:R-:W-:Y:S02]  /*25a0*/  FMUL.FTZ R89, R6.reuse, R85 ;  /* 0x0000005506597220 */ /* 0x042fe40000410000 */
[----:B---3--:R-:W-:Y:S02]  /*25b0*/  FMUL.FTZ R88, R6, R87 ;  /* 0x0000005706587220 */ /* 0x008fe40000410000 */
[C---:B----4-:R-:W-:Y:S02]  /*25c0*/  FFMA.FTZ R11, R12.reuse, R7, R4 ;  /* 0x000000070c0b7223 */ /* 0x050fe40000010004 */
[----:B------:R-:W-:Y:S02]  /*25d0*/  FFMA.FTZ R4, R12, R87, R89 ;  /* 0x000000570c047223 */ /* 0x000fe40000010059 */
[----:B------:R-:W-:Y:S01]  /*25e0*/  FMUL.FTZ R7, R6, R7 ;  /* 0x0000000706077220 */ /* 0x000fe20000410000 */
[----:B------:R-:W-:Y:S01]  /*25f0*/  STS.U16 [R10+0x250], R83 ;  /* 0x000250530a007388 */ /* 0x000fe20000000400 */
[----:B------:R-:W-:-:S02]  /*2600*/  FFMA.FTZ R85, R12, R85, -R88 ;  /* 0x000000550c557223 */ /* 0x000fc40000010858 */
[----:B------:R-:W-:Y:S01]  /*2610*/  @P1 FADD.FTZ R15, R15, R4 ;  /* 0x000000040f0f1221 */ /* 0x000fe20000010000 */
[----:B------:R0:W-:Y:S01]  /*2620*/  STS.U16 [R9+0x290], R82 ;  /* 0x0002905209007388 */ /* 0x0001e20000000400 */
[----:B------:R-:W-:Y:S02]  /*2630*/  @P1 FFMA.FTZ R12, R12, R5, -R7 ;  /* 0x000000050c0c1223 */ /* 0x000fe40000010807 */
[----:B------:R-:W-:Y:S01]  /*2640*/  @P1 FADD.FTZ R14, R14, R85 ;  /* 0x000000550e0e1221 */ /* 0x000fe20000010000 */
[----:B-----5:R-:W-:Y:S01]  /*2650*/  STS.U16 [R20+0x2d0], R81 ;  /* 0x0002d05114007388 */ /* 0x020fe20000000400 */
[----:B------:R-:W-:-:S03]  /*2660*/  FSEL R6, R6, R11, !P1 ;  /* 0x0000000b06067208 */ /* 0x000fc60004800000 */
[----:B------:R1:W-:Y:S04]  /*2670*/  STS.U16 [R8+0x310], R79 ;  /* 0x0003104f08007388 */ /* 0x0003e80000000400 */
[----:B------:R-:W-:Y:S04]  /*2680*/  STS.U16 [R13+0x350], R80 ;  /* 0x000350500d007388 */ /* 0x000fe80000000400 */
[----:B------:R-:W-:Y:S01]  /*2690*/  STS.U16 [R21+0x390], R86 ;  /* 0x0003905615007388 */ /* 0x000fe20000000400 */
[----:B------:R-:W-:-:S03]  /*26a0*/  ISETP.NE.AND P0, PT, R26, RZ, PT ;  /* 0x000000ff1a00720c */ /* 0x000fc60003f05270 */
[----:B------:R-:W2:Y:S04]  /*26b0*/  SHFL.UP PT, R21, R15, 0x10, RZ ;  /* 0x060000000f157989 */ /* 0x000ea800000e00ff */
[----:B------:R-:W3:Y:S04]  /*26c0*/  SHFL.UP PT, R5, R12, 0x10, RZ ;  /* 0x060000000c057989 */ /* 0x000ee800000e00ff */
[----:B------:R-:W4:Y:S01]  /*26d0*/  SHFL.UP PT, R13, R14, 0x10, RZ ;  /* 0x060000000e0d7989 */ /* 0x000f2200000e00ff */
[----:B------:R-:W-:-:S03]  /*26e0*/  ISETP.EQ.OR P0, PT, R31, RZ, P0 ;  /* 0x000000ff1f00720c */ /* 0x000fc60000702670 */
[----:B------:R-:W5:Y:S01]  /*26f0*/  SHFL.UP PT, R7, R6, 0x10, RZ ;  /* 0x0600000006077989 */ /* 0x000f6200000e00ff */
[----:B0-----:R-:W-:Y:S01]  /*2700*/  MOV R9, RZ ;  /* 0x000000ff00097202 */ /* 0x001fe20000000f00 */
[----:B-1----:R-:W-:Y:S01]  /*2710*/  IMAD.MOV.U32 R8, RZ, RZ, 0x3f800000 ;  /* 0x3f800000ff087424 */ /* 0x002fe200078e00ff */
[----:B------:R-:W-:Y:S01]  /*2720*/  CS2R R10, SRZ ;  /* 0x00000000000a7805 */ /* 0x000fe2000001ff00 */
[----:B------:R2:W-:Y:S01]  /*2730*/  STS.U16 [R77+0x3d0], R84 ;  /* 0x0003d0544d007388 */ /* 0x0005e20000000400 */
[----:B------:R-:W-:-:S06]  /*2740*/  NOP ;  /* 0x0000000000007918 */ /* 0x000fcc0000000000 */
[----:B------:R-:W0:Y:S01]  /*2750*/  @!P0 LDS.128 R8, [R57.X16+0x460] ;  /* 0x0004600039088984 */ /* 0x000e22000000cc00 */
[----:B------:R-:W-:Y:S01]  /*2760*/  ISETP.GE.AND P0, PT, R30, 0x10, PT ;  /* 0x000000101e00780c */ /* 0x000fe20003f06270 */
[----:B--2---:R-:W-:Y:S01]  /*2770*/  FMUL.FTZ R77, R6, R21 ;  /* 0x00000015064d7220 */ /* 0x004fe20000410000 */
[----:B------:R-:W-:Y:S01]  /*2780*/  ISETP.NE.AND P1, PT, R30, 0x1f, PT ;  /* 0x0000001f1e00780c */ /* 0x000fe20003f25270 */
[C---:B---3--:R-:W-:Y:S01]  /*2790*/  FMUL.FTZ R20, R6.reuse, R5 ;  /* 0x0000000506147220 */ /* 0x048fe20000410000 */
[----:B------:R-:W-:Y:S01]  /*27a0*/  LDS.U16 R83, [R75+0x210] ;  /* 0x000210004b537984 */ /* 0x000fe20000000400 */
[----:B----4-:R-:W-:-:S03]  /*27b0*/  FMUL.FTZ R78, R6, R13 ;  /* 0x0000000d064e7220 */ /* 0x010fc60000410000 */
[----:B------:R-:W-:Y:S01]  /*27c0*/  LDS.U16 R84, [R75+0x212] ;  /* 0x000212004b547984 */ /* 0x000fe20000000400 */
[C---:B------:R-:W-:Y:S02]  /*27d0*/  FFMA.FTZ R77, R12.reuse, R13, -R77 ;  /* 0x0000000d0c4d7223 */ /* 0x040fe4000001084d */
[-C--:B-----5:R-:W-:Y:S01]  /*27e0*/  FFMA.FTZ R13, R12, R7.reuse, R20 ;  /* 0x000000070c0d7223 */ /* 0x0a0fe20000010014 */
[----:B------:R-:W-:Y:S01]  /*27f0*/  LDS.U16 R80, [R75+0x214] ;  /* 0x000214004b507984 */ /* 0x000fe20000000400 */
[----:B------:R-:W-:Y:S02]  /*2800*/  FMUL.FTZ R4, R6, R7 ;  /* 0x0000000706047220 */ /* 0x000fe40000410000 */
[----:B------:R-:W-:Y:S01]  /*2810*/  FFMA.FTZ R78, R12, R21, R78 ;  /* 0x000000150c4e7223 */ /* 0x000fe2000001004e */
[----:B------:R-:W-:Y:S01]  /*2820*/  FSEL R13, R6, R13, !P0 ;  /* 0x0000000d060d7208 */ /* 0x000fe20004000000 */
[----:B------:R-:W-:Y:S01]  /*2830*/  @P0 FFMA.FTZ R12, R12, R5, -R4 ;  /* 0x000000050c0c0223 */ /* 0x000fe20000010804 */
[----:B------:R-:W-:Y:S01]  /*2840*/  LDS.U16 R81, [R75+0x216] ;  /* 0x000216004b517984 */ /* 0x000fe20000000400 */
[----:B------:R-:W-:-:S02]  /*2850*/  @P0 FADD.FTZ R14, R14, R77 ;  /* 0x0000004d0e0e0221 */ /* 0x000fc40000010000 */
[----:B------:R-:W-:Y:S01]  /*2860*/  @P0 FADD.FTZ R15, R15, R78 ;  /* 0x0000004e0f0f0221 */ /* 0x000fe20000010000 */
        /* <DEDUP_REMOVED lines=20> */
[C---:B------:R-:W-:Y:S02]  /*29b0*/  @P0 FMUL.FTZ R87, R21.reuse, R87 ;  /* 0x0000005715570220 */ /* 0x040fe40000410000 */
[-C--:B------:R-:W-:Y:S02]  /*29c0*/  @P0 FFMA.FTZ R90, R21, R88.reuse, R75 ;  /* 0x00000058155a0223 */ /* 0x080fe4000001004b */
[----:B---3--:R-:W-:Y:S02]  /*29d0*/  @!P2 IMAD.MOV.U32 R86, RZ, RZ, R10 ;  /* 0x000000ffff56a224 */ /* 0x008fe400078e000a */
[----:B------:R-:W-:-:S02]  /*29e0*/  @P0 FFMA.FTZ R87, R20, R88, -R87 ;  /* 0x0000005814570223 */ /* 0x000fc40000010857 */
[----:B------:R-:W-:Y:S02]  /*29f0*/  @P0 FADD.FTZ R85, R85, R90 ;  /* 0x0000005a55550221 */ /* 0x000fe40000010000 */
[----:B------:R-:W-:Y:S02]  /*2a00*/  @P0 FADD.FTZ R86, R86, R87 ;  /* 0x0000005756560221 */ /* 0x000fe40000010000 */
[CC--:B------:R-:W-:Y:S02]  /*2a10*/  FMUL.FTZ R12, R74.reuse, R85.reuse ;  /* 0x000000554a0c7220 */ /* 0x0c0fe40000410000 */
[-C--:B------:R-:W-:Y:S02]  /*2a20*/  FMUL.FTZ R74, R74, R86.reuse ;  /* 0x000000564a4a7220 */ /* 0x080fe40000410000 */
[C---:B------:R-:W-:Y:S02]  /*2a30*/  FFMA.FTZ R12, R73.reuse, R86, -R12 ;  /* 0x00000056490c7223 */ /* 0x040fe4000001080c */
[----:B------:R-:W-:Y:S01]  /*2a40*/  FFMA.FTZ R73, R73, R85, R74 ;  /* 0x0000005549497223 */ /* 0x000fe2000001004a */
[----:B------:R-:W-:Y:S01]  /*2a50*/  ISETP.NE.AND P0, PT, R56, RZ, PT ;  /* 0x000000ff3800720c */ /* 0x000fe20003f05270 */
[----:B------:R-:W-:-:S02]  /*2a60*/  FMUL.FTZ R13, R5, R11 ;  /* 0x0000000b050d7220 */ /* 0x000fc40000410000 */
[----:B------:R-:W-:Y:S02]  /*2a70*/  FADD.FTZ R72, R72, R73 ;  /* 0x0000004948487221 */ /* 0x000fe40000010000 */
[----:B------:R-:W-:Y:S02]  /*2a80*/  FADD.FTZ R71, R71, R12 ;  /* 0x0000000c47477221 */ /* 0x000fe40000010000 */
[-C--:B------:R-:W-:Y:S02]  /*2a90*/  FFMA.FTZ R15, R4, R10.reuse, -R13 ;  /* 0x0000000a040f7223 */ /* 0x080fe4000001080d */
[C---:B------:R-:W-:Y:S02]  /*2aa0*/  FMUL.FTZ R10, R5.reuse, R10 ;  /* 0x0000000a050a7220 */ /* 0x040fe40000410000 */
[----:B------:R-:W-:Y:S02]  /*2ab0*/  FMUL.FTZ R13, R5, R9 ;  /* 0x00000009050d7220 */ /* 0x000fe40000410000 */
[----:B------:R-:W-:-:S02]  /*2ac0*/  FMUL.FTZ R12, R69, R72 ;  /* 0x00000048450c7220 */ /* 0x000fc40000410000 */
[-C--:B------:R-:W-:Y:S02]  /*2ad0*/  FMUL.FTZ R5, R5, R8.reuse ;  /* 0x0000000805057220 */ /* 0x080fe40000410000 */
        /* <DEDUP_REMOVED lines=27> */
.L_x_2534:
[----:B------:R-:W-:Y:S05]  /*2c90*/  BSYNC B0 ;  /* 0x0000000000007941 */ /* 0x000fea0003800000 */
.L_x_2533:
[C---:B-1----:R-:W-:Y:S01]  /*2ca0*/  FMUL.FTZ R4, R66.reuse, R70 ;  /* 0x0000004642047220 */ /* 0x042fe20000410000 */
[----:B------:R-:W-:Y:S01]  /*2cb0*/  PRMT R5, RZ, 0x5410, R84 ;  /* 0x00005410ff057816 */ /* 0x000fe20000000054 */
[-C--:B------:R-:W-:Y:S01]  /*2cc0*/  FMUL.FTZ R66, R66, R68.reuse ;  /* 0x0000004442427220 */ /* 0x080fe20000410000 */
[----:B------:R-:W-:Y:S01]  /*2cd0*/  IADD3 R57, R57, 0x1, RZ ;  /* 0x0000000139397810 */ /* 0x000fe20007ffe0ff */
[----:B------:R-:W-:Y:S01]  /*2ce0*/  FFMA.FTZ R6, R65, R68, -R4 ;  /* 0x0000004441067223 */ /* 0x000fe20000010804 */
[----:B------:R-:W-:Y:S01]  /*2cf0*/  PRMT R4, RZ, 0x5410, R83 ;  /* 0x00005410ff047816 */ /* 0x000fe20000000053 */
[----:B------:R-:W-:Y:S01]  /*2d00*/  FMUL.FTZ R5, R5, R72 ;  /* 0x0000004805057220 */ /* 0x000fe20000410000 */
[----:B------:R-:W-:Y:S01]  /*2d10*/  ISETP.GE.AND P0, PT, R57, c[0x0][0x16c], PT ;  /* 0x00005b0039007a0c */ /* 0x000fe20003f06270 */
        /* <DEDUP_REMOVED lines=12> */
[----:B------:R-:W-:-:S02]  /*2de0*/  FFMA.FTZ R4, R63, R65, R4 ;  /* 0x000000413f047223 */ /* 0x000fc40000010004 */
[----:B------:R-:W-:Y:S02]  /*2df0*/  FFMA.FTZ R63, R63, R61, -R64 ;  /* 0x0000003d3f3f7223 */ /* 0x000fe40000010840 */
[----:B------:R-:W-:Y:S02]  /*2e00*/  FADD.FTZ R7, R59, R4 ;  /* 0x000000043b077221 */ /* 0x000fe40000010000 */
[----:B------:R-:W-:Y:S02]  /*2e10*/  FMUL.FTZ R81, R81, R70 ;  /* 0x0000004651517220 */ /* 0x000fe40000410000 */
[----:B------:R-:W-:Y:S02]  /*2e20*/  FMUL.FTZ R6, R77, R65 ;  /* 0x000000414d067220 */ /* 0x000fe40000410000 */
[----:B------:R-:W-:Y:S02]  /*2e30*/  FADD.FTZ R63, R60, R63 ;  /* 0x0000003f3c3f7221 */ /* 0x000fe40000010000 */
[----:B------:R-:W-:-:S02]  /*2e40*/  FMUL.FTZ R7, R82, R7 ;  /* 0x0000000752077220 */ /* 0x000fc40000410000 */
[----:B------:R-:W-:Y:S02]  /*2e50*/  FFMA.FTZ R5, R5, R68, -R81 ;  /* 0x0000004405057223 */ /* 0x000fe40000010851 */
[----:B------:R-:W-:Y:S02]  /*2e60*/  FFMA.FTZ R6, R79, R61, -R6 ;  /* 0x0000003d4f067223 */ /* 0x000fe40000010806 */
[----:B------:R-:W-:Y:S02]  /*2e70*/  FFMA.FTZ R7, R78, R63, -R7 ;  /* 0x0000003f4e077223 */ /* 0x000fe40000010807 */
[----:B------:R-:W-:Y:S02]  /*2e80*/  FFMA.FTZ R45, R8, 2, R45 ;  /* 0x40000000082d7823 */ /* 0x000fe4000001002d */
[----:B------:R-:W-:Y:S02]  /*2e90*/  FFMA.FTZ R52, R5, 2, R52 ;  /* 0x4000000005347823 */ /* 0x000fe40000010034 */
[----:B------:R-:W-:-:S02]  /*2ea0*/  FFMA.FTZ R47, R6, 2, R47 ;  /* 0x40000000062f7823 */ /* 0x000fc4000001002f */
[----:B------:R-:W-:Y:S01]  /*2eb0*/  FFMA.FTZ R54, R7, 2, R54 ;  /* 0x4000000007367823 */ /* 0x000fe20000010036 */
[----:B------:R-:W-:Y:S01]  /*2ec0*/  @P0 CALL.REL.NOINC `(.L_x_2532) ;  /* 0x0000001000000944 */ /* 0x000fe20003c00000 */
[----:B------:R-:W-:Y:S05]  /*2ed0*/  BRA `(.L_x_2535) ;  /* 0xffffe57000007947 */ /* 0x000fea000383ffff */
.L_x_2532:
[----:B------:R-:W-:Y:S01]  /*2ee0*/  BAR.SYNC.DEFER_BLOCKING 0x0 ;  /* 0x0000000000007b1d */ /* 0x000fe20000010000 */
[----:B------:R-:W-:Y:S01]  /*2ef0*/  ISETP.NE.AND P0, PT, R56, RZ, PT ;  /* 0x000000ff3800720c */ /* 0x000fe20003f05270 */
[----:B------:R-:W-:Y:S01]  /*2f00*/  IMAD R6, R76, c[0x0][0x200], RZ ;  /* 0x000080004c067a24 */ /* 0x000fe200078e02ff */
[----:B------:R-:W-:Y:S01]  /*2f10*/  F2FP.BF16.PACK_AB R46, R52, R45 ;  /* 0x0000002d342e723e */ /* 0x000fe200000010ff */
[C---:B------:R-:W-:Y:S01]  /*2f20*/  IMAD.WIDE.U32 R4, R25.reuse, c[0x0][0x200], RZ ;  /* 0x0000800019047a25 */ /* 0x040fe200078e00ff */
[----:B------:R-:W-:Y:S01]  /*2f30*/  F2FP.BF16.PACK_AB R47, R54, R47 ;  /* 0x0000002f362f723e */ /* 0x000fe200000010ff */
[----:B------:R-:W-:Y:S01]  /*2f40*/  BSSY B0, `(.L_x_2536) ;  /* 0x000001b000007945 */ /* 0x000fe20003800000 */
[----:B------:R-:W-:Y:S01]  /*2f50*/  SHF.L.U32 R7, R30, 0x1, RZ ;  /* 0x000000011e077819 */ /* 0x000fe200000006ff */
[----:B------:R-:W-:Y:S02]  /*2f60*/  IMAD R9, R25, c[0x0][0x204], R6 ;  /* 0x0000810019097a24 */ /* 0x000fe400078e0206 */
[----:B------:R0:W-:Y:S01]  /*2f70*/  STS.64 [R58], R46 ;  /* 0x0000002e3a007388 */ /* 0x0001e20000000a00 */
[----:B------:R-:W-:-:S06]  /*2f80*/  NOP ;  /* 0x0000000000007918 */ /* 0x000fcc0000000000 */
[----:B------:R-:W-:Y:S04]  /*2f90*/  LDS.U16 R11, [R7] ;  /* 0x00000000070b7984 */ /* 0x000fe80000000400 */
[----:B------:R-:W-:Y:S01]  /*2fa0*/  LDS.U16 R13, [R7+0x40] ;  /* 0x00004000070d7984 */ /* 0x000fe20000000400 */
[----:B0-----:R-:W-:-:S03]  /*2fb0*/  IMAD.IADD R47, R5, 0x1, R9 ;  /* 0x00000001052f7824 */ /* 0x001fc600078e0209 */
        /* <DEDUP_REMOVED lines=19> */
.L_x_2537:
[----:B------:R-:W-:Y:S05]  /*30f0*/  BSYNC B0 ;  /* 0x0000000000007941 */ /* 0x000fea0003800000 */
.L_x_2536:
[----:B------:R-:W-:Y:S01]  /*3100*/  MOV R5, R47 ;  /* 0x0000002f00057202 */ /* 0x000fe20000000f00 */
[----:B0-----:R-:W-:Y:S01]  /*3110*/  IMAD R9, R23, c[0x0][0x208], RZ ;  /* 0x0000820017097a24 */ /* 0x001fe200078e02ff */
[--C-:B------:R-:W-:Y:S01]  /*3120*/  LOP3.LUT R6, R27, 0x20, R26.reuse, 0xfe, !PT ;  /* 0x000000201b067812 */ /* 0x100fe200078efe1a */
[----:B------:R-:W-:Y:S01]  /*3130*/  IMAD.SHL.U32 R7, R31, 0x80, RZ ;  /* 0x000000801f077824 */ /* 0x000fe200078e00ff */
[C---:B------:R-:W-:Y:S01]  /*3140*/  LOP3.LUT R10, R27.reuse, 0x40, R26, 0xfe, !PT ;  /* 0x000000401b0a7812 */ /* 0x040fe200078efe1a */
[----:B------:R-:W-:Y:S01]  /*3150*/  IMAD.WIDE.U32 R4, R0, c[0x0][0x208], R4 ;  /* 0x0000820000047a25 */ /* 0x000fe200078e0004 */
[----:B------:R-:W-:Y:S02]  /*3160*/  ISETP.GE.AND P0, PT, R6, R45, PT ;  /* 0x0000002d0600720c */ /* 0x000fe40003f06270 */
[----:B------:R-:W-:Y:S01]  /*3170*/  LOP3.LUT R12, R27, 0x60, R26, 0xfe, !PT ;  /* 0x000000601b0c7812 */ /* 0x000fe200078efe1a */
[----:B------:R-:W-:Y:S01]  /*3180*/  IMAD R8, R0, c[0x0][0x20c], R9 ;  /* 0x0000830000087a24 */ /* 0x000fe200078e0209 */
[----:B------:R-:W-:-:S02]  /*3190*/  SHF.R.S32.HI R9, RZ, 0x1f, R7 ;  /* 0x0000001fff097819 */ /* 0x000fc40000011407 */
[----:B------:R-:W-:Y:S02]  /*31a0*/  IADD3 R6, P4, R7, R4, RZ ;  /* 0x0000000407067210 */ /* 0x000fe40007f9e0ff */
[C---:B------:R-:W-:Y:S02]  /*31b0*/  LEA R7, P3, R28.reuse, c[0x0][0x258], 0x1 ;  /* 0x000096001c077a11 */ /* 0x040fe400078608ff */
[----:B------:R-:W-:Y:S02]  /*31c0*/  IADD3.X R5, R9, R8, R5, P4, !PT ;  /* 0x0000000809057210 */ /* 0x000fe400027fe405 */
[----:B------:R-:W-:Y:S02]  /*31d0*/  LEA.HI.X R8, R28, c[0x0][0x25c], R29, 0x1, P3 ;  /* 0x000097001c087a11 */ /* 0x000fe400018f0c1d */
[----:B------:R-:W-:Y:S02]  /*31e0*/  LEA R4, P3, R6, R7, 0x1 ;  /* 0x0000000706047211 */ /* 0x000fe400078608ff */
[----:B------:R-:W-:-:S02]  /*31f0*/  IADD3 R31, R31, 0x1, RZ ;  /* 0x000000011f1f7810 */ /* 0x000fc40007ffe0ff */
[----:B------:R-:W-:Y:S02]  /*3200*/  LEA.HI.X R5, R6, R8, R5, 0x1, P3 ;  /* 0x0000000806057211 */ /* 0x000fe400018f0c05 */
[-C--:B------:R-:W-:Y:S02]  /*3210*/  ISETP.GE.AND P1, PT, R10, R45.reuse, PT ;  /* 0x0000002d0a00720c */ /* 0x080fe40003f26270 */
[----:B------:R-:W-:Y:S01]  /*3220*/  ISETP.GE.AND P2, PT, R12, R45, PT ;  /* 0x0000002d0c00720c */ /* 0x000fe20003f46270 */
[----:B------:R0:W-:Y:S01]  /*3230*/  @!P0 STG.E.U16 [R4.64+0x40], R13 ;  /* 0x0000400d04008986 */ /* 0x0001e2000c101504 */
[----:B------:R-:W-:Y:S02]  /*3240*/  ISETP.GE.AND P0, PT, R31, c[0x0][0x174], PT ;  /* 0x00005d001f007a0c */ /* 0x000fe40003f06270 */
[----:B------:R-:W-:Y:S02]  /*3250*/  IADD3 R39, P3, R39, 0x200, RZ ;  /* 0x0000020027277810 */ /* 0x000fe40007f7e0ff */
[----:B------:R-:W-:-:S02]  /*3260*/  IADD3 R40, P4, R40, 0x200, RZ ;  /* 0x0000020028287810 */ /* 0x000fc40007f9e0ff */
[----:B------:R-:W-:Y:S02]  /*3270*/  IADD3.X R41, RZ, R41, RZ, P3, !PT ;  /* 0x00000029ff297210 */ /* 0x000fe40001ffe4ff */
        /* <DEDUP_REMOVED lines=9> */
.L_x_2538:
[----:B------:R-:W-:Y:S05]  /*3310*/  EXIT ;  /* 0x000000000000794d */ /* 0x000fea0003800000 */
.L_x_2540:
        /* <DEDUP_REMOVED lines=14> */
.L_x_5390:


//--------------------- .text._Z25selective_scan_fwd_kernelI32Selective_Scan_fwd_kernel_traitsILi32ELi4ELi1ELb0ELb1ELb1ELb1EN3c108BFloat16ENS1_7complexIfEEEEv13SSMParamsBase --------------------------
	.section	.text._Z25selective_scan_fwd_kernelI32Selective_Scan_fwd_kernel_traitsILi32ELi4ELi1ELb0ELb1ELb1ELb1EN3c108BFloat16ENS1_7complexIfEEEEv13SSMParamsBase,"ax",@progbits
	.sectioninfo	@"SHI_REGISTERS=93"
	.align	128
        .global         _Z25selective_scan_fwd_kernelI32Selective_Scan_fwd_kernel_traitsILi32ELi4ELi1ELb0ELb1ELb1ELb1EN3c108BFloat16ENS1_7complexIfEEEEv13SSMParamsBase
        .type           _Z25selective_scan_fwd_kernelI32Selective_Scan_fwd_kernel_traitsILi32ELi4ELi1ELb0ELb1ELb1ELb1EN3c108BFloat16ENS1_7complexIfEEEEv13SSMParamsBase,@function
        .size           _Z25selective_scan_fwd_kernelI32Selective_Scan_fwd_kernel_traitsILi32ELi4ELi1ELb0ELb1ELb1ELb1EN3c108BFloat16ENS1_7complexIfEEEEv13SSMParamsBase,(.L_x_5391 - _Z25selective_scan_fwd_kernelI32Selective_Scan_fwd_kernel_traitsILi32ELi4ELi1ELb0ELb1ELb1ELb1EN3c108BFloat16ENS1_7complexIfEEEEv13SSMParamsBase)
        .other          _Z25selective_scan_fwd_kernelI32Selective_Scan_fwd_kernel_traitsILi32ELi4ELi1ELb0ELb1ELb1ELb1EN3c108BFloat16ENS1_7complexIfEEEEv13SSMParamsBase,@"STO_CUDA_ENTRY STV_DEFAULT"
_Z25selective_scan_fwd_kernelI32Selective_Scan_fwd_kernel_traitsILi32ELi4ELi1ELb0ELb1ELb1ELb1EN3c108BFloat16ENS1_7complexIfEEEEv13SSMParamsBase:
.text._Z25selective_scan_fwd_kernelI32Selective_Scan_fwd_kernel_traitsILi32ELi4ELi1ELb0ELb1ELb1ELb1EN3c108BFloat16ENS1_7complexIfEEEEv13SSMParamsBase:
[----:B------:R-:W-:Y:S02]  /*0000*/  MOV R1, c[0x0][0x28] ;  /* 0x00000a0000017a02 */ /* 0x000fe40000000f00 */
[----:B------:R-:W0:Y:S01]  /*0010*/  S2UR UR4, SR_CTAID.Y ;  /* 0x00000000000479c3 */ /* 0x000e220000002600 */
[----:B------:R-:W-:Y:S01]  /*0020*/  ISETP.NE.U32.AND P1, PT, RZ, c[0x0][0x250], PT ;  /* 0x00009400ff007a0c */ /* 0x000fe20003f25070 */
[----:B------:R-:W-:Y:S01]  /*0030*/  HFMA2.MMA R24, -RZ, RZ, 0, 0 ;  /* 0x00000000ff187435 */ /* 0x000fe200000001ff */
[----:B------:R-:W-:Y:S01]  /*0040*/  ISETP.NE.U32.AND P0, PT, RZ, c[0x0][0x238], PT ;  /* 0x00008e00ff007a0c */ /* 0x000fe20003f05070 */
[----:B------:R-:W-:Y:S01]  /*0050*/  IMAD.MOV.U32 R22, RZ, RZ, RZ ;  /* 0x000000ffff167224 */ /* 0x000fe200078e00ff */
        /* <DEDUP_REMOVED lines=16> */
[----:B--2---:R-:W-:Y:S01]  /*0160*/  IMAD.MOV.U32 R3, RZ, RZ, c[0x0][0x174] ;  /* 0x00005d00ff037624 */ /* 0x004fe200078e00ff */
[----:B0-----:R-:W-:-:S04]  /*0170*/  HFMA2.MMA R6, -RZ, RZ, 0, 0 ;  /* 0x00000000ff067435 */ /* 0x001fc800000001ff */
[----:B------:R-:W-:Y:S02]  /*0180*/  ISETP.GE.AND P0, PT, R3, 0x1, PT ;  /* 0x000000010300780c */ /* 0x000fe40003f06270 */
[----:B---3--:R-:W-:-:S05]  /*0190*/  IADD3 R10, RZ, -R7, RZ ;  /* 0x80000007ff0a7210 */ /* 0x008fca0007ffe0ff */
[----:B------:R-:W-:Y:S01]  /*01a0*/  IMAD R11, R10, R9, RZ ;  /* 0x000000090a0b7224 */ /* 0x000fe200078e02ff */
[----:B------:R-:W-:-:S03]  /*01b0*/  IABS R2, R0 ;  /* 0x0000000000027213 */ /* 0x000fc60000000000 */
[----:B------:R-:W-:Y:S01]  /*01c0*/  IMAD.HI.U32 R7, R7, R11, R6 ;  /* 0x0000000b07077227 */ /* 0x000fe200078e0006 */
[----:B------:R-:W0:Y:S05]  /*01d0*/  S2UR UR6, SR_CTAID.X ;  /* 0x00000000000679c3 */ /* 0x000e2a0000002500 */
[----:B------:R-:W-:-:S05]  /*01e0*/  IMAD.HI.U32 R8, R7, R2, RZ ;  /* 0x0000000207087227 */ /* 0x000fca00078e00ff */
[----:B------:R-:W-:Y:S01]  /*01f0*/  IADD3 R6, -R8, RZ, RZ ;  /* 0x000000ff08067210 */ /* 0x000fe20007ffe1ff */
        /* <DEDUP_REMOVED lines=12> */
[----:B------:R-:W-:Y:S02]  /*02c0*/  IMAD.IADD R5, R3, 0x1, R5 ;  /* 0x0000000103057824 */ /* 0x000fe400078e0205 */
[----:B------:R-:W-:Y:S02]  /*02d0*/  IMAD.MOV.U32 R4, RZ, RZ, R2 ;  /* 0x000000ffff047224 */ /* 0x000fe400078e0002 */
[----:B------:R-:W-:Y:S02]  /*02e0*/  IMAD.WIDE.U32 R2, R0, c[0x0][0x1e8], RZ ;  /* 0x00007a0000027a25 */ /* 0x000fe400078e00ff */
[-C--:B------:R-:W-:Y:S02]  /*02f0*/  @!P1 IADD3 R6, R6, -R9.reuse, RZ ;  /* 0x8000000906069210 */ /* 0x080fe40007ffe0ff */
[----:B------:R-:W-:Y:S01]  /*0300*/  @!P1 IADD3 R8, R8, 0x1, RZ ;  /* 0x0000000108089810 */ /* 0x000fe20007ffe0ff */
[----:B------:R-:W-:Y:S01]  /*0310*/  IMAD R7, R0, c[0x0][0x1ec], R7 ;  /* 0x00007b0000077a24 */ /* 0x000fe200078e0207 */
[----:B------:R-:W-:Y:S01]  /*0320*/  ISETP.GE.U32.AND P0, PT, R6, R9, PT ;  /* 0x000000090600720c */ /* 0x000fe20003f06070 */
[----:B------:R-:W-:Y:S01]  /*0330*/  IMAD R6, R76, c[0x0][0x1d0], RZ ;  /* 0x000074004c067a24 */ /* 0x000fe200078e02ff */
[----:B------:R-:W-:Y:S01]  /*0340*/  LOP3.LUT R9, R0, c[0x0][0x178], RZ, 0x3c, !PT ;  /* 0x00005e0000097a12 */ /* 0x000fe200078e3cff */
[----:B------:R-:W-:Y:S01]  /*0350*/  IMAD R12, R76, c[0x0][0x190], RZ ;  /* 0x000064004c0c7a24 */ /* 0x000fe200078e02ff */
[----:B------:R-:W-:Y:S01]  /*0360*/  ISETP.NE.AND P1, PT, RZ, c[0x0][0x178], PT ;  /* 0x00005e00ff007a0c */ /* 0x000fe20003f25270 */
[----:B------:R-:W-:Y:S01]  /*0370*/  IMAD R10, R25, c[0x0][0x1d4], R6 ;  /* 0x00007500190a7a24 */ /* 0x000fe200078e0206 */
[----:B------:R-:W-:Y:S01]  /*0380*/  ISETP.GE.AND P2, PT, R9, RZ, PT ;  /* 0x000000ff0900720c */ /* 0x000fe20003f46270 */
[----:B------:R-:W-:Y:S01]  /*0390*/  IMAD.MOV.U32 R6, RZ, RZ, R2 ;  /* 0x000000ffff067224 */ /* 0x000fe200078e0002 */
[C---:B0-----:R-:W-:Y:S01]  /*03a0*/  SHF.L.U32 R27, R56.reuse, 0x2, RZ ;  /* 0x00000002381b7819 */ /* 0x041fe200000006ff */
[----:B------:R-:W-:Y:S01]  /*03b0*/  IMAD.WIDE.U32 R4, R25, c[0x0][0x1d0], R4 ;  /* 0x0000740019047a25 */ /* 0x000fe200078e0004 */
[----:B------:R-:W-:-:S02]  /*03c0*/  LOP3.LUT R26, R56, 0x1f, RZ, 0xc0, !PT ;  /* 0x0000001f381a7812 */ /* 0x000fc400078ec0ff */
[----:B------:R-:W-:Y:S01]  /*03d0*/  LOP3.LUT R27, R27, 0xffffff80, RZ, 0xc0, !PT ;  /* 0xffffff801b1b7812 */ /* 0x000fe200078ec0ff */
[----:B------:R-:W-:Y:S01]  /*03e0*/  IMAD R9, R25, c[0x0][0x194], R12 ;  /* 0x0000650019097a24 */ /* 0x000fe200078e020c */
[----:B------:R-:W-:Y:S01]  /*03f0*/  IADD3 R7, R3, R7, RZ ;  /* 0x0000000703077210 */ /* 0x000fe20007ffe0ff */
[----:B------:R-:W-:Y:S01]  /*0400*/  IMAD.WIDE.U32 R2, R25, c[0x0][0x190], RZ ;  /* 0x0000640019027a25 */ /* 0x000fe200078e00ff */
[----:B------:R-:W-:Y:S02]  /*0410*/  @P0 IADD3 R8, R8, 0x1, RZ ;  /* 0x0000000108080810 */ /* 0x000fe40007ffe0ff */
[----:B------:R-:W-:Y:S01]  /*0420*/  LOP3.LUT R28, R27, R26, RZ, 0xfc, !PT ;  /* 0x0000001a1b1c7212 */ /* 0x000fe200078efcff */
[----:B------:R-:W-:Y:S01]  /*0430*/  IMAD R12, R76, c[0x0][0x1e0], RZ ;  /* 0x000078004c0c7a24 */ /* 0x000fe200078e02ff */
[----:B------:R-:W-:Y:S01]  /*0440*/  @!P2 IADD3 R8, -R8, RZ, RZ ;  /* 0x000000ff0808a210 */ /* 0x000fe20007ffe1ff */
[----:B------:R-:W-:Y:S01]  /*0450*/  IMAD.WIDE.U32 R6, R25, c[0x0][0x1e0], R6 ;  /* 0x0000780019067a25 */ /* 0x000fe200078e0006 */
[----:B------:R-:W-:-:S02]  /*0460*/  SHF.R.S32.HI R29, RZ, 0x1f, R28 ;  /* 0x0000001fff1d7819 */ /* 0x000fc4000001141c */
[----:B------:R-:W-:Y:S01]  /*0470*/  IADD3 R17, P3, R28, R4, RZ ;  /* 0x000000041c117210 */ /* 0x000fe20007f7e0ff */
[----:B------:R-:W-:Y:S01]  /*0480*/  IMAD R14, R76, c[0x0][0x1b0], RZ ;  /* 0x00006c004c0e7a24 */ /* 0x000fe200078e02ff */
[----:B------:R-:W-:Y:S01]  /*0490*/  @!P1 LOP3.LUT R8, RZ, c[0x0][0x178], RZ, 0x33, !PT ;  /* 0x00005e00ff089a12 */ /* 0x000fe200078e33ff */
[----:B------:R-:W-:Y:S01]  /*04a0*/  IMAD.IADD R18, R27, 0x1, R28 ;  /* 0x000000011b127824 */ /* 0x000fe200078e021c */
[----:B------:R-:W-:Y:S01]  /*04b0*/  IADD3 R3, R3, R9, RZ ;  /* 0x0000000903037210 */ /* 0x000fe20007ffe0ff */
[C---:B------:R-:W-:Y:S01]  /*04c0*/  IMAD R9, R25.reuse, c[0x0][0x1e4], R12 ;  /* 0x0000790019097a24 */ /* 0x040fe200078e020c */
[----:B------:R-:W-:Y:S01]  /*04d0*/  IADD3 R12, P1, R28, R6, RZ ;  /* 0x000000061c0c7210 */ /* 0x000fe20007f3e0ff */
[----:B------:R-:W-:Y:S01]  /*04e0*/  IMAD R11, R25, c[0x0][0x1b4], R14 ;  /* 0x00006d00190b7a24 */ /* 0x000fe200078e020e */
[----:B------:R-:W-:Y:S01]  /*04f0*/  IADD3.X R10, R29, R5, R10, P3, !PT ;  /* 0x000000051d0a7210 */ /* 0x000fe20001ffe40a */
[----:B------:R-:W-:Y:S01]  /*0500*/  IMAD.WIDE.U32 R4, R25, c[0x0][0x1b0], RZ ;  /* 0x00006c0019047a25 */ /* 0x000fe200078e00ff */
[----:B------:R-:W-:-:S02]  /*0510*/  SHF.R.S32.HI R6, RZ, 0x1f, R8 ;  /* 0x0000001fff067819 */ /* 0x000fc40000011408 */
[----:B------:R-:W-:Y:S01]  /*0520*/  IADD3.X R7, R29, R7, R9, P1, !PT ;  /* 0x000000071d077210 */ /* 0x000fe20000ffe409 */
[----:B------:R-:W-:Y:S01]  /*0530*/  IMAD.IADD R5, R5, 0x1, R11 ;  /* 0x0000000105057824 */ /* 0x000fe200078e020b */
[C---:B------:R-:W-:Y:S01]  /*0540*/  LEA R16, P0, R17.reuse, c[0x0][0x240], 0x1 ;  /* 0x0000900011107a11 */ /* 0x040fe200078008ff */
[C---:B------:R-:W-:Y:S01]  /*0550*/  IMAD R9, R6.reuse, c[0x0][0x1a8], RZ ;  /* 0x00006a0006097a24 */ /* 0x040fe200078e02ff */
[----:B------:R-:W-:Y:S01]  /*0560*/  SHF.R.S32.HI R19, RZ, 0x1f, R18 ;  /* 0x0000001fff137819 */ /* 0x000fe20000011412 */
[----:B------:R-:W-:Y:S01]  /*0570*/  IMAD R11, R6, c[0x0][0x1c8], RZ ;  /* 0x00007200060b7a24 */ /* 0x000fe200078e02ff */
[----:B------:R-:W-:Y:S01]  /*0580*/  LEA.HI.X R17, R17, c[0x0][0x244], R10, 0x1, P0 ;  /* 0x0000910011117a11 */ /* 0x000fe200000f0c0a */
[----:B------:R-:W-:Y:S01]  /*0590*/  IMAD.WIDE.U32 R2, R8, c[0x0][0x1a8], R2 ;  /* 0x00006a0008027a25 */ /* 0x000fe200078e0002 */
[C---:B------:R-:W-:Y:S02]  /*05a0*/  IADD3 R32, R18.reuse, 0x20, RZ ;  /* 0x0000002012207810 */ /* 0x040fe40007ffe0ff */
[----:B------:R-:W-:Y:S01]  /*05b0*/  IADD3 R33, R18, 0x40, RZ ;  /* 0x0000004012217810 */ /* 0x000fe20007ffe0ff */
[----:B------:R-:W-:Y:S01]  /*05c0*/  IMAD R9, R8, c[0x0][0x1ac], R9 ;  /* 0x00006b0008097a24 */ /* 0x000fe200078e0209 */
[----:B------:R-:W-:Y:S01]  /*05d0*/  LEA R39, P0, R2, c[0x0][0x228], 0x1 ;  /* 0x00008a0002277a11 */ /* 0x000fe200078008ff */
[----:B------:R-:W-:Y:S01]  /*05e0*/  IMAD.WIDE.U32 R4, R8, c[0x0][0x1c8], R4 ;  /* 0x0000720008047a25 */ /* 0x000fe200078e0004 */
[----:B------:R-:W-:-:S02]  /*05f0*/  IADD3 R34, R18, 0x60, RZ ;  /* 0x0000006012227810 */ /* 0x000fc40007ffe0ff */
[----:B------:R-:W-:Y:S01]  /*0600*/  IADD3 R41, R3, R9, RZ ;  /* 0x0000000903297210 */ /* 0x000fe20007ffe0ff */
[----:B------:R-:W-:Y:S01]  /*0610*/  IMAD R13, R8, c[0x0][0x1cc], R11 ;  /* 0x00007300080d7a24 */ /* 0x000fe200078e020b */
[----:B------:R-:W-:Y:S02]  /*0620*/  LEA R11, P2, R12, c[0x0][0x248], 0x1 ;  /* 0x000092000c0b7a11 */ /* 0x000fe400078408ff */
[----:B------:R-:W-:Y:S02]  /*0630*/  LEA R40, P1, R4, c[0x0][0x230], 0x1 ;  /* 0x00008c0004287a11 */ /* 0x000fe400078208ff */
[----:B------:R-:W-:Y:S02]  /*0640*/  IADD3 R3, R5, R13, RZ ;  /* 0x0000000d05037210 */ /* 0x000fe40007ffe0ff */
[----:B------:R-:W-:Y:S02]  /*0650*/  LEA.HI.X R12, R12, c[0x0][0x24c], R7, 0x1, P2 ;  /* 0x000093000c0c7a11 */ /* 0x000fe400010f0c07 */
[----:B------:R-:W-:-:S02]  /*0660*/  LEA.HI.X R41, R2, c[0x0][0x22c], R41, 0x1, P0 ;  /* 0x00008b0002297a11 */ /* 0x000fc400000f0c29 */
[----:B------:R-:W-:Y:S02]  /*0670*/  LEA.HI.X R42, R4, c[0x0][0x234], R3, 0x1, P1 ;  /* 0x00008d00042a7a11 */ /* 0x000fe400008f0c03 */
[C---:B------:R-:W-:Y:S02]  /*0680*/  IADD3 R35, R18.reuse, 0x80, RZ ;  /* 0x0000008012237810 */ /* 0x040fe40007ffe0ff */
[C---:B------:R-:W-:Y:S02]  /*0690*/  IADD3 R36, R18.reuse, 0xa0, RZ ;  /* 0x000000a012247810 */ /* 0x040fe40007ffe0ff */
[C---:B------:R-:W-:Y:S02]  /*06a0*/  IADD3 R37, R18.reuse, 0xc0, RZ ;  /* 0x000000c012257810 */ /* 0x040fe40007ffe0ff */
[----:B-1----:R-:W-:Y:S02]  /*06b0*/  IADD3 R38, R18, 0xe0, RZ ;  /* 0x000000e012267810 */ /* 0x002fe40007ffe0ff */
.L_x_2558:
[----:B------:R-:W-:Y:S01]  /*06c0*/  BAR.SYNC.DEFER_BLOCKING 0x0 ;  /* 0x0000000000007b1d */ /* 0x000fe20000010000 */
[----:B------:R-:W-:Y:S02]  /*06d0*/  MOV R2, 0xffffff80 ;  /* 0xffffff8000027802 */ /* 0x000fe40000000f00 */
[----:B-1----:R-:W-:-:S02]  /*06e0*/  LOP3.LUT R4, R27, 0x20, R26, 0xfe, !PT ;  /* 0x000000201b047812 */ /* 0x002fc400078efe1a */
[--C-:B------:R-:W-:Y:S01]  /*06f0*/  LOP3.LUT R8, R27, 0x40, R26.reuse, 0xfe, !PT ;  /* 0x000000401b087812 */ /* 0x100fe200078efe1a */
[----:B------:R-:W-:Y:S01]  /*0700*/  IMAD R43, R31, R2, c[0x0][0x168] ;  /* 0x00005a001f2b7624 */ /* 0x000fe200078e0202 */
[----:B------:R-:W-:Y:S02]  /*0710*/  LOP3.LUT R10, R27, 0x60, R26, 0xfe, !PT ;  /* 0x000000601b0a7812 */ /* 0x000fe400078efe1a */
[----:B------:R-:W-:Y:S02]  /*0720*/  PRMT R2, RZ, 0x7610, R2 ;  /* 0x00007610ff027816 */ /* 0x000fe40000000002 */
[-C--:B------:R-:W-:Y:S02]  /*0730*/  ISETP.GE.AND P0, PT, R28, R43.reuse, PT ;  /* 0x0000002b1c00720c */ /* 0x080fe40003f06270 */
[-C--:B------:R-:W-:Y:S02]  /*0740*/  ISETP.GE.AND P1, PT, R4, R43.reuse, PT ;  /* 0x0000002b0400720c */ /* 0x080fe40003f26270 */
[----:B------:R-:W-:-:S02]  /*0750*/  ISETP.GE.AND P2, PT, R8, R43, PT ;  /* 0x0000002b0800720c */ /* 0x000fc40003f46270 */
[-C--:B------:R-:W-:Y:S02]  /*0760*/  ISETP.GE.AND P3, PT, R10, R43.reuse, PT ;  /* 0x0000002b0a00720c */ /* 0x080fe40003f66270 */
[----:B------:R-:W-:Y:S02]  /*0770*/  PRMT R3, RZ, 0x7610, R3 ;  /* 0x00007610ff037816 */ /* 0x000fe40000000003 */
[----:B------:R-:W-:Y:S02]  /*0780*/  PRMT R6, RZ, 0x7610, R6 ;  /* 0x00007610ff067816 */ /* 0x000fe40000000006 */
[----:B------:R-:W-:Y:S01]  /*0790*/  PRMT R7, RZ, 0x7610, R7 ;  /* 0x00007610ff077816 */ /* 0x000fe20000000007 */
[----:B------:R-:W2:Y:S04]  /*07a0*/  @!P0 LDG.E.U16 R2, [R16.64] ;  /* 0x0000000410028981 */ /* 0x000ea8000c1e1500 */
[----:B------:R-:W3:Y:S04]  /*07b0*/  @!P1 LDG.E.U16 R3, [R16.64+0x40] ;  /* 0x0000400410039981 */ /* 0x000ee8000c1e1500 */
[----:B------:R-:W4:Y:S04]  /*07c0*/  @!P2 LDG.E.U16 R6, [R16.64+0x80] ;  /* 0x000080041006a981 */ /* 0x000f28000c1e1500 */
[----:B------:R-:W4:Y:S01]  /*07d0*/  @!P3 LDG.E.U16 R7, [R16.64+0xc0] ;  /* 0x0000c0041007b981 */ /* 0x000f22000c1e1500 */
[----:B------:R-:W-:Y:S01]  /*07e0*/  IMAD.SHL.U32 R9, R30, 0x2, RZ ;  /* 0x000000021e097824 */ /* 0x000fe200078e00ff */
[-C--:B------:R-:W-:Y:S01]  /*07f0*/  ISETP.GE.AND P1, PT, R4, R43.reuse, PT ;  /* 0x0000002b0400720c */ /* 0x080fe20003f26270 */
[----:B------:R-:W-:Y:S01]  /*0800*/  IMAD.SHL.U32 R58, R30, 0x8, RZ ;  /* 0x000000081e3a7824 */ /* 0x000fe200078e00ff */
[----:B------:R-:W-:-:S02]  /*0810*/  ISETP.GE.AND P2, PT, R8, R43, PT ;  /* 0x0000002b0800720c */ /* 0x000fc40003f46270 */
[-C--:B------:R-:W-:Y:S02]  /*0820*/  ISETP.GE.AND P3, PT, R10, R43.reuse, PT ;  /* 0x0000002b0a00720c */ /* 0x080fe40003f66270 */
[----:B------:R-:W-:Y:S02]  /*0830*/  ISETP.GE.AND P0, PT, R28, R43, PT ;  /* 0x0000002b1c00720c */ /* 0x000fe40003f06270 */
        /* <DEDUP_REMOVED lines=73> */
.L_x_2542:
[----:B------:R-:W-:Y:S05]  /*0cd0*/  BSYNC B0 ;  /* 0x0000000000007941 */ /* 0x000fea0003800000 */
.L_x_2541:
        /* <DEDUP_REMOVED lines=33> */
.L_x_2544:
[----:B------:R-:W-:Y:S05]  /*0ef0*/  BSYNC B0 ;  /* 0x0000000000007941 */ /* 0x000fea0003800000 */
.L_x_2543:
        /* <DEDUP_REMOVED lines=33> */
.L_x_2546:
[----:B------:R-:W-:Y:S05]  /*1110*/  BSYNC B0 ;  /* 0x0000000000007941 */ /* 0x000fea0003800000 */
.L_x_2545:
        /* <DEDUP_REMOVED lines=33> */
.L_x_2548:
[----:B------:R-:W-:Y:S05]  /*1330*/  BSYNC B0 ;  /* 0x0000000000007941 */ /* 0x000fea0003800000 */
.L_x_2547:
        /* <DEDUP_REMOVED lines=12> */
[----:B------:R-:W-:Y:S01]  /*1400*/  HFMA2.MMA R57, -RZ, RZ, 0, 0 ;  /* 0x00000000ff397435 */ /* 0x000fe200000001ff */
[----:B------:R-:W-:Y:S02]  /*1410*/  FMUL.FTZ R49, R49, R44 ;  /* 0x0000002c31317220 */ /* 0x000fe40000410000 */
[----:B------:R-:W-:Y:S02]  /*1420*/  FMUL.FTZ R51, R51, R46 ;  /* 0x0000002e33337220 */ /* 0x000fe40000410000 */
[----:B------:R-:W-:Y:S02]  /*1430*/  FMUL.FTZ R53, R53, R48 ;  /* 0x0000003035357220 */ /* 0x000fe40000410000 */
[----:B------:R-:W-:-:S02]  /*1440*/  FMUL.FTZ R55, R5, R50 ;  /* 0x0000003205377220 */ /* 0x000fc40000410000 */
.L_x_2552:
[----:B------:R-:W-:Y:S02]  /*1450*/  MOV R4, 0xffffff80 ;  /* 0xffffff8000047802 */ /* 0x000fe40000000f00 */
[----:B------:R-:W-:-:S02]  /*1460*/  SHF.R.S32.HI R10, RZ, 0x1f, R57 ;  /* 0x0000001fff0a7819 */ /* 0x000fc40000011439 */
[----:B------:R-:W-:Y:S01]  /*1470*/  PRMT R20, RZ, 0x7610, R20 ;  /* 0x00007610ff147816 */ /* 0x000fe20000000014 */
[----:B------:R-:W-:Y:S01]  /*1480*/  IMAD R43, R31, R4, c[0x0][0x168] ;  /* 0x00005a001f2b7624 */ /* 0x000fe200078e0204 */
[----:B------:R-:W-:Y:S01]  /*1490*/  PRMT R21, RZ, 0x7610, R21 ;  /* 0x00007610ff157816 */ /* 0x000fe20000000015 */
[----:B------:R-:W-:Y:S01]  /*14a0*/  IMAD R6, R10, c[0x0][0x1a0], RZ ;  /* 0x000068000a067a24 */ /* 0x000fe200078e02ff */
[----:B------:R-:W-:Y:S01]  /*14b0*/  PRMT R60, RZ, 0x7610, R60 ;  /* 0x00007610ff3c7816 */ /* 0x000fe2000000003c */
[----:B------:R-:W-:Y:S02]  /*14c0*/  IMAD.SHL.U32 R15, R43, 0x2, RZ ;  /* 0x000000022b0f7824 */ /* 0x000fe400078e00ff */
[----:B------:R-:W-:-:S03]  /*14d0*/  IMAD.WIDE.U32 R4, R57, c[0x0][0x1a0], R18 ;  /* 0x0000680039047a25 */ /* 0x000fc600078e0012 */
[-C--:B------:R-:W-:Y:S01]  /*14e0*/  ISETP.GE.AND P0, PT, R18, R15.reuse, PT ;  /* 0x0000000f1200720c */ /* 0x080fe20003f06270 */
[----:B------:R-:W-:Y:S01]  /*14f0*/  IMAD R7, R57, c[0x0][0x1a4], R6 ;  /* 0x0000690039077a24 */ /* 0x000fe200078e0206 */
[-C--:B------:R-:W-:Y:S02]  /*1500*/  ISETP.GE.AND P1, PT, R32, R15.reuse, PT ;  /* 0x0000000f2000720c */ /* 0x080fe40003f26270 */
[----:B------:R-:W-:Y:S02]  /*1510*/  ISETP.GE.AND P2, PT, R33, R15, PT ;  /* 0x0000000f2100720c */ /* 0x000fe40003f46270 */
[----:B------:R-:W-:Y:S02]  /*1520*/  LEA R6, P3, R4, R39, 0x1 ;  /* 0x0000002704067211 */ /* 0x000fe400078608ff */
[----:B------:R-:W-:-:S04]  /*1530*/  IADD3 R5, R5, R7, RZ ;  /* 0x0000000705057210 */ /* 0x000fc80007ffe0ff */
        /* <DEDUP_REMOVED lines=35> */
[----:B------:R-:W-:Y:S02]  /*1770*/  LEA.HI.SX32 R7, R7, R30, 0x1b ;  /* 0x0000001e07077211 */ /* 0x000fe400078fdaff */
[----:B------:R-:W-:Y:S02]  /*1780*/  LEA R6, P0, R8, R40, 0x1 ;  /* 0x0000002808067211 */ /* 0x000fe400078008ff */
[----:B-1----:R-:W-:Y:S02]  /*1790*/  IADD3 R13, R9, R65, RZ ;  /* 0x00000041090d7210 */ /* 0x002fe40007ffe0ff */
[-C--:B------:R-:W-:Y:S02]  /*17a0*/  LEA.HI.SX32 R63, R63, R30.reuse, 0x1b ;  /* 0x0000001e3f3f7211 */ /* 0x080fe400078fdaff */
[----:B------:R-:W-:Y:S02]  /*17b0*/  LEA.HI.SX32 R11, R30, R30, 0x1b ;  /* 0x0000001e1e0b7211 */ /* 0x000fe400078fdaff */
[----:B------:R-:W-:-:S02]  /*17c0*/  SHF.L.U32 R10, R7, 0x1, RZ ;  /* 0x00000001070a7819 */ /* 0x000fc400000006ff */
[----:B------:R-:W-:Y:S02]  /*17d0*/  LEA.HI.X R7, R8, R42, R13, 0x1, P0 ;  /* 0x0000002a08077211 */ /* 0x000fe400000f0c0d */
[C---:B------:R-:W-:Y:S02]  /*17e0*/  IADD3 R13, R30.reuse, 0x60, RZ ;  /* 0x000000601e0d7810 */ /* 0x040fe40007ffe0ff */
[----:B------:R-:W-:Y:S01]  /*17f0*/  SHF.L.U32 R9, R63, 0x1, RZ ;  /* 0x000000013f097819 */ /* 0x000fe200000006ff */
[----:B------:R-:W-:Y:S01]  /*1800*/  IMAD.SHL.U32 R11, R11, 0x2, RZ ;  /* 0x000000020b0b7824 */ /* 0x000fe200078e00ff */
[C---:B------:R-:W-:Y:S02]  /*1810*/  IADD3 R63, R30.reuse, 0x80, RZ ;  /* 0x000000801e3f7810 */ /* 0x040fe40007ffe0ff */
[C---:B------:R-:W-:Y:S02]  /*1820*/  IADD3 R65, R30.reuse, 0xa0, RZ ;  /* 0x000000a01e417810 */ /* 0x040fe40007ffe0ff */
[----:B------:R-:W-:-:S02]  /*1830*/  IADD3 R67, R30, 0xc0, RZ ;  /* 0x000000c01e437810 */ /* 0x000fc40007ffe0ff */
[----:B------:R-:W-:Y:S02]  /*1840*/  IADD3 R69, R30, 0xe0, RZ ;  /* 0x000000e01e457810 */ /* 0x000fe40007ffe0ff */
[-C--:B------:R-:W-:Y:S02]  /*1850*/  LEA.HI.SX32 R13, R13, R30.reuse, 0x1b ;  /* 0x0000001e0d0d7211 */ /* 0x080fe400078fdaff */
[-C--:B------:R-:W-:Y:S02]  /*1860*/  LEA.HI.SX32 R8, R63, R30.reuse, 0x1b ;  /* 0x0000001e3f087211 */ /* 0x080fe400078fdaff */
[-C--:B------:R-:W-:Y:S02]  /*1870*/  LEA.HI.SX32 R65, R65, R30.reuse, 0x1b ;  /* 0x0000001e41417211 */ /* 0x080fe400078fdaff */
[----:B------:R-:W-:Y:S02]  /*1880*/  ISETP.GE.AND P6, PT, R18, R15, PT ;  /* 0x0000000f1200720c */ /* 0x000fe40003fc6270 */
[----:B------:R-:W-:-:S02]  /*1890*/  LEA.HI.SX32 R67, R67, R30, 0x1b ;  /* 0x0000001e43437211 */ /* 0x000fc400078fdaff */
[----:B------:R-:W-:Y:S02]  /*18a0*/  LEA.HI.SX32 R69, R69, R30, 0x1b ;  /* 0x0000001e45457211 */ /* 0x000fe400078fdaff */
[----:B------:R-:W-:Y:S02]  /*18b0*/  SHF.L.U32 R8, R8, 0x1, RZ ;  /* 0x0000000108087819 */ /* 0x000fe400000006ff */
[-C--:B------:R-:W-:Y:S01]  /*18c0*/  ISETP.GE.AND P5, PT, R32, R15.reuse, PT ;  /* 0x0000000f2000720c */ /* 0x080fe20003fa6270 */
[----:B------:R-:W-:Y:S01]  /*18d0*/  IMAD.SHL.U32 R77, R69, 0x2, RZ ;  /* 0x00000002454d7824 */ /* 0x000fe200078e00ff */
[-C--:B------:R-:W-:Y:S02]  /*18e0*/  ISETP.GE.AND P4, PT, R33, R15.reuse, PT ;  /* 0x0000000f2100720c */ /* 0x080fe40003f86270 */
        /* <DEDUP_REMOVED lines=12> */
[----:B--2---:R0:W-:Y:S04]  /*19b0*/  STS.U16 [R11], R20 ;  /* 0x000000140b007388 */ /* 0x0041e80000000400 */
[----:B---3--:R1:W-:Y:S01]  /*19c0*/  STS.U16 [R10+0x40], R21 ;  /* 0x000040150a007388 */ /* 0x0083e20000000400 */
[----:B0-----:R-:W-:Y:S01]  /*19d0*/  IMAD.SHL.U32 R20, R13, 0x2, RZ ;  /* 0x000000020d147824 */ /* 0x001fe200078e00ff */
[----:B------:R-:W-:-:S02]  /*19e0*/  SHF.L.U32 R13, R65, 0x1, RZ ;  /* 0x00000001410d7819 */ /* 0x000fc400000006ff */
        /* <DEDUP_REMOVED lines=17> */
[----:B0-----:R-:W-:Y:S01]  /*1b00*/  SHF.L.U32 R58, R30, 0x3, RZ ;  /* 0x000000031e3a7819 */ /* 0x001fe200000006ff */
        /* <DEDUP_REMOVED lines=191> */
[----:B0-----:R-:W-:Y:S01]  /*2700*/  IMAD.MOV.U32 R9, RZ, RZ, RZ ;  /* 0x000000ffff097224 */ /* 0x001fe200078e00ff */
[----:B-1----:R-:W-:Y:S01]  /*2710*/  MOV R8, 0x3f800000 ;  /* 0x3f80000000087802 */ /* 0x002fe20000000f00 */
        /* <DEDUP_REMOVED lines=87> */
.L_x_2551:
[----:B------:R-:W-:Y:S05]  /*2c90*/  BSYNC B0 ;  /* 0x0000000000007941 */ /* 0x000fea0003800000 */
.L_x_2550:
        /* <DEDUP_REMOVED lines=36> */
.L_x_2549:
[----:B------:R-:W-:Y:S01]  /*2ee0*/  BAR.SYNC.DEFER_BLOCKING 0x0 ;  /* 0x0000000000007b1d */ /* 0x000fe20000010000 */
[----:B------:R-:W-:Y:S01]  /*2ef0*/  ISETP.NE.AND P0, PT, R56, RZ, PT ;  /* 0x000000ff3800720c */ /* 0x000fe20003f05270 */
[----:B------:R-:W-:Y:S01]  /*2f00*/  IMAD.SHL.U32 R20, R30, 0x2, RZ ;  /* 0x000000021e147824 */ /* 0x000fe200078e00ff */
[----:B------:R-:W-:Y:S01]  /*2f10*/  F2FP.BF16.PACK_AB R6, R52, R45 ;  /* 0x0000002d3406723e */ /* 0x000fe200000010ff */
[----:B------:R-:W-:Y:S01]  /*2f20*/  IMAD R12, R76, c[0x0][0x200], RZ ;  /* 0x000080004c0c7a24 */ /* 0x000fe200078e02ff */
[----:B------:R-:W-:Y:S01]  /*2f30*/  F2FP.BF16.PACK_AB R7, R54, R47 ;  /* 0x0000002f3607723e */ /* 0x000fe200000010ff */
[----:B------:R-:W-:Y:S01]  /*2f40*/  IMAD R14, R76, c[0x0][0x1f0], RZ ;  /* 0x00007c004c0e7a24 */ /* 0x000fe200078e02ff */
[C---:B------:R-:W-:Y:S01]  /*2f50*/  ISETP.GE.AND P1, PT, R28.reuse, R43, PT ;  /* 0x0000002b1c00720c */ /* 0x040fe20003f26270 */
[----:B------:R-:W-:Y:S01]  /*2f60*/  IMAD.WIDE.U32 R8, R25, c[0x0][0x200], RZ ;  /* 0x0000800019087a25 */ /* 0x000fe200078e00ff */
[----:B------:R-:W-:Y:S01]  /*2f70*/  SHF.L.U32 R4, R31, 0x7, RZ ;  /* 0x000000071f047819 */ /* 0x000fe200000006ff */
[----:B------:R-:W-:Y:S01]  /*2f80*/  BSSY B0, `(.L_x_2553) ;  /* 0x000003f000007945 */ /* 0x000fe20003800000 */
[C---:B------:R-:W-:Y:S01]  /*2f90*/  LEA R21, P2, R28.reuse, c[0x0][0x258], 0x1 ;  /* 0x000096001c157a11 */ /* 0x040fe200078408ff */
[C---:B------:R-:W-:Y:S01]  /*2fa0*/  IMAD R15, R25.reuse, c[0x0][0x204], R12 ;  /* 0x00008100190f7a24 */ /* 0x040fe200078e020c */
[----:B------:R-:W-:Y:S01]  /*2fb0*/  SHF.R.S32.HI R5, RZ, 0x1f, R4 ;  /* 0x0000001fff057819 */ /* 0x000fe20000011404 */
[----:B------:R-:W-:Y:S01]  /*2fc0*/  IMAD.WIDE.U32 R10, R25, c[0x0][0x1f0], RZ ;  /* 0x00007c00190a7a25 */ /* 0x000fe200078e00ff */
[----:B------:R-:W-:-:S02]  /*2fd0*/  LEA.HI.X R44, R28, c[0x0][0x25c], R29, 0x1, P2 ;  /* 0x000097001c2c7a11 */ /* 0x000fc400010f0c1d */
[----:B------:R-:W-:Y:S01]  /*2fe0*/  IADD3 R9, R9, R15, RZ ;  /* 0x0000000f09097210 */ /* 0x000fe20007ffe0ff */
[----:B------:R-:W-:Y:S01]  /*2ff0*/  IMAD R13, R25, c[0x0][0x1f4], R14 ;  /* 0x00007d00190d7a24 */ /* 0x000fe200078e020e */
[----:B------:R-:W-:Y:S01]  /*3000*/  IADD3 R46, P2, R28, 0x20, RZ ;  /* 0x000000201c2e7810 */ /* 0x000fe20007f5e0ff */
[----:B------:R-:W-:Y:S01]  /*3010*/  IMAD R59, R23, c[0x0][0x1f8], RZ ;  /* 0x00007e00173b7a24 */ /* 0x000fe200078e02ff */
[----:B------:R-:W-:Y:S01]  /*3020*/  LOP3.LUT R48, R27, 0x40, R26, 0xfe, !PT ;  /* 0x000000401b307812 */ /* 0x000fe200078efe1a */
[----:B------:R-:W-:Y:S01]  /*3030*/  IMAD.WIDE.U32 R8, R0, c[0x0][0x208], R8 ;  /* 0x0000820000087a25 */ /* 0x000fe200078e0008 */
[----:B------:R-:W-:Y:S01]  /*3040*/  IADD3 R11, R11, R13, RZ ;  /* 0x0000000d0b0b7210 */ /* 0x000fe20007ffe0ff */
[----:B------:R0:W-:Y:S01]  /*3050*/  STS.64 [R58], R6 ;  /* 0x000000063a007388 */ /* 0x0001e20000000a00 */
[----:B------:R-:W-:-:S06]  /*3060*/  NOP ;  /* 0x0000000000007918 */ /* 0x000fcc0000000000 */
[----:B------:R-:W-:Y:S01]  /*3070*/  LDS.U16 R51, [R20] ;  /* 0x0000000014337984 */ /* 0x000fe20000000400 */
[----:B------:R-:W-:Y:S02]  /*3080*/  IADD3 R14, P3, R4, R8, RZ ;  /* 0x00000008040e7210 */ /* 0x000fe40007f7e0ff */
[----:B------:R-:W-:Y:S01]  /*3090*/  LOP3.LUT R50, R27, 0x60, R26, 0xfe, !PT ;  /* 0x000000601b327812 */ /* 0x000fe200078efe1a */
[----:B------:R-:W-:Y:S01]  /*30a0*/  LDS.U16 R53, [R20+0x40] ;  /* 0x0000400014357984 */ /* 0x000fe20000000400 */
[----:B0-----:R-:W-:-:S03]  /*30b0*/  @!P1 IMAD.WIDE.U32 R6, R25, c[0x0][0x1f0], R4 ;  /* 0x00007c0019069a25 */ /* 0x001fc600078e0004 */
[----:B------:R-:W-:Y:S01]  /*30c0*/  LDS.U16 R55, [R20+0x80] ;  /* 0x0000800014377984 */ /* 0x000fe20000000400 */
[----:B------:R-:W-:Y:S01]  /*30d0*/  @!P1 IMAD.IADD R13, R13, 0x1, R7 ;  /* 0x000000010d0d9824 */ /* 0x000fe200078e0207 */
[----:B------:R-:W-:Y:S01]  /*30e0*/  @!P1 MOV R12, R6 ;  /* 0x00000006000c9202 */ /* 0x000fe20000000f00 */
[----:B------:R-:W-:Y:S01]  /*30f0*/  IMAD R7, R23, c[0x0][0x208], RZ ;  /* 0x0000820017077a24 */ /* 0x000fe200078e02ff */
[----:B------:R-:W-:Y:S03]  /*3100*/  LDS.U16 R49, [R20+0xc0] ;  /* 0x0000c00014317984 */ /* 0x000fe60000000400 */
[C---:B------:R-:W-:Y:S01]  /*3110*/  IMAD R61, R0.reuse, c[0x0][0x20c], R7 ;  /* 0x00008300003d7a24 */ /* 0x040fe200078e0207 */
[----:B------:R-:W-:Y:S01]  /*3120*/  @!P0 STS [0x100], R43 ;  /* 0x0001002bff008388 */ /* 0x000fe20000000800 */
[----:B------:R-:W-:-:S03]  /*3130*/  IMAD.WIDE.U32 R6, R0, c[0x0][0x1f8], R10 ;  /* 0x00007e0000067a25 */ /* 0x000fc600078e000a */
[----:B------:R-:W-:Y:S01]  /*3140*/  BAR.SYNC.DEFER_BLOCKING 0x0 ;  /* 0x0000000000007b1d */ /* 0x000fe20000010000 */
[C---:B------:R-:W-:Y:S01]  /*3150*/  IADD3.X R9, R5.reuse, R61, R9, P3, !PT ;  /* 0x0000003d05097210 */ /* 0x040fe20001ffe409 */
[----:B------:R-:W-:Y:S01]  /*3160*/  IMAD R61, R0, c[0x0][0x1fc], R59 ;  /* 0x00007f00003d7a24 */ /* 0x000fe200078e023b */
[----:B------:R-:W-:Y:S01]  /*3170*/  LEA R8, P3, R14, R21, 0x1 ;  /* 0x000000150e087211 */ /* 0x000fe200078608ff */
[----:B------:R-:W-:Y:S01]  /*3180*/  @!P1 IMAD.WIDE.U32 R10, R0, c[0x0][0x1f8], R12 ;  /* 0x00007e00000a9a25 */ /* 0x000fe200078e000c */
[----:B------:R-:W-:Y:S02]  /*3190*/  IADD3 R12, P5, R4, R6, RZ ;  /* 0x00000006040c7210 */ /* 0x000fe40007fbe0ff */
[----:B------:R-:W-:Y:S02]  /*31a0*/  IADD3.X R21, RZ, R29, RZ, P2, !PT ;  /* 0x0000001dff157210 */ /* 0x000fe400017fe4ff */
[----:B------:R-:W-:Y:S02]  /*31b0*/  IADD3.X R13, R5, R61, R7, P5, !PT ;  /* 0x0000003d050d7210 */ /* 0x000fe40002ffe407 */
[----:B------:R-:W-:-:S02]  /*31c0*/  SHF.L.U64.HI R21, R46, 0x1, R21 ;  /* 0x000000012e157819 */ /* 0x000fc40000010215 */
[----:B------:R-:W-:Y:S02]  /*31d0*/  SHF.L.U32 R46, R46, 0x1, RZ ;  /* 0x000000012e2e7819 */ /* 0x000fe400000006ff */
[----:B------:R-:W-:Y:S02]  /*31e0*/  @!P1 IADD3 R59, P4, R28, R10, RZ ;  /* 0x0000000a1c3b9210 */ /* 0x000fe40007f9e0ff */
[----:B------:R-:W-:Y:S02]  /*31f0*/  IADD3 R10, P6, R46, c[0x0][0x268], RZ ;  /* 0x00009a002e0a7a10 */ /* 0x000fe40007fde0ff */
[----:B------:R-:W-:Y:S02]  /*3200*/  @!P1 IADD3.X R60, R29, R11, R61, P4, !PT ;  /* 0x0000000b1d3c9210 */ /* 0x000fe400027fe43d */
[----:B------:R-:W-:Y:S02]  /*3210*/  IADD3 R6, P2, R28, R4, RZ ;  /* 0x000000041c067210 */ /* 0x000fe40007f5e0ff */
[----:B------:R-:W-:Y:S01]  /*3220*/  LEA.HI.X R9, R14, R44, R9, 0x1, P3 ;  /* 0x0000002c0e097211 */ /* 0x000fe200018f0c09 */
[----:B------:R-:W0:Y:S01]  /*3230*/  LDS R57, [0x100] ;  /* 0x00010000ff397984 */ /* 0x000e220000000800 */
[----:B------:R-:W-:Y:S01]  /*3240*/  IADD3.X R11, R21, c[0x0][0x26c], RZ, P6, !PT ;  /* 0x00009b00150b7a10 */ /* 0x000fe200037fe4ff */
[----:B------:R-:W-:Y:S01]  /*3250*/  IMAD.X R7, R29, 0x1, R5, P2 ;  /* 0x000000011d077824 */ /* 0x000fe200010e0605 */
[----:B------:R-:W-:-:S02]  /*3260*/  LOP3.LUT R44, R27, 0x20, R26, 0xfe, !PT ;  /* 0x000000201b2c7812 */ /* 0x000fc400078efe1a */
[----:B------:R-:W-:-:S04]  /*3270*/  LEA R10, P6, R12, R10, 0x1 ;  /* 0x0000000a0c0a7211 */ /* 0x000fc800078c08ff */
[----:B------:R-:W-:Y:S02]  /*3280*/  LEA.HI.X R11, R12, R11, R13, 0x1, P6 ;  /* 0x0000000b0c0b7211 */ /* 0x000fe400030f0c0d */
        /* <DEDUP_REMOVED lines=14> */
.L_x_2554:
[----:B------:R-:W-:Y:S05]  /*3370*/  BSYNC B0 ;  /* 0x0000000000007941 */ /* 0x000fea0003800000 */
.L_x_2553:
        /* <DEDUP_REMOVED lines=8> */
[----:B------:R-:W-:Y:S01]  /*3400*/  @!P1 LEA.HI.X R13, R59, c[0x0][0x26c], R60, 0x1, P6 ;  /* 0x00009b003b0d9a11 */ /* 0x000fe200030f0c3c */
        /* <DEDUP_REMOVED lines=31> */
[----:B0-----:R-:W-:-:S07]  /*3600*/  FADD.FTZ R53, R51, 1 ;  /* 0x3f80000033357421 */ /* 0x001fce0000010000 */
[----:B------:R-:W0:Y:S08]  /*3610*/  MUFU.RCP R55, R8 ;  /* 0x0000000800377308 */ /* 0x000e300000001000 */
[----:B------:R1:W2:Y:S08]  /*3620*/  MUFU.RCP R14, R9 ;  /* 0x00000009000e7308 */ /* 0x0002b00000001000 */
[----:B------:R-:W3:Y:S01]  /*3630*/  MUFU.RCP R60, R53 ;  /* 0x00000035003c7308 */ /* 0x000ee20000001000 */
[----:B0-----:R-:W-:-:S02]  /*3640*/  FMUL.FTZ R10, R10, R55 ;  /* 0x000000370a0a7220 */ /* 0x001fc40000410000 */
[----:B-1----:R-:W-:-:S04]  /*3650*/  IMAD.WIDE.U32 R8, R25, c[0x0][0x210], RZ ;  /* 0x0000840019087a25 */ /* 0x002fc800078e00ff */
[----:B------:R-:W-:Y:S01]  /*3660*/  FMUL.FTZ R10, R10, R45 ;  /* 0x0000002d0a0a7220 */ /* 0x000fe20000410000 */
[----:B------:R-:W-:Y:S01]  /*3670*/  BAR.SYNC.DEFER_BLOCKING 0x0 ;  /* 0x0000000000007b1d */ /* 0x000fe20000010000 */
[----:B--2---:R-:W-:Y:S02]  /*3680*/  FMUL.FTZ R11, R11, R14 ;  /* 0x0000000e0b0b7220 */ /* 0x004fe40000410000 */
[----:B------:R-:W-:Y:S02]  /*3690*/  FMUL.FTZ R14, R13, R12 ;  /* 0x0000000c0d0e7220 */ /* 0x000fe40000410000 */
[----:B------:R-:W-:Y:S02]  /*36a0*/  FMUL.FTZ R11, R11, R52 ;  /* 0x000000340b0b7220 */ /* 0x000fe40000410000 */
[----:B------:R-:W-:Y:S02]  /*36b0*/  FMUL.FTZ R14, R14, R47 ;  /* 0x0000002f0e0e7220 */ /* 0x000fe40000410000 */
[----:B---3--:R-:W-:Y:S01]  /*36c0*/  FMUL.FTZ R15, R15, R60 ;  /* 0x0000003c0f0f7220 */ /* 0x008fe20000410000 */
[----:B------:R-:W-:Y:S01]  /*36d0*/  F2FP.BF16.PACK_AB R10, R11, R10 ;  /* 0x0000000a0b0a723e */ /* 0x000fe200000010ff */
[----:B------:R-:W-:-:S02]  /*36e0*/  IMAD R12, R76, c[0x0][0x210], RZ ;  /* 0x000084004c0c7a24 */ /* 0x000fc400078e02ff */
        /* <DEDUP_REMOVED lines=24> */
.L_x_2556:
[----:B------:R-:W-:Y:S05]  /*3870*/  BSYNC B0 ;  /* 0x0000000000007941 */ /* 0x000fea0003800000 */
.L_x_2555:
[----:B------:R-:W-:Y:S01]  /*3880*/  MOV R6, R8 ;  /* 0x0000000800067202 */ /* 0x000fe20000000f00 */
[----:B------:R-:W-:Y:S01]  /*3890*/  IMAD R9, R23, c[0x0][0x218], RZ ;  /* 0x0000860017097a24 */ /* 0x000fe200078e02ff */
[----:B------:R-:W-:Y:S02]  /*38a0*/  MOV R7, R51 ;  /* 0x0000003300077202 */ /* 0x000fe40000000f00 */
[-C--:B------:R-:W-:Y:S01]  /*38b0*/  ISETP.GE.AND P0, PT, R44, R49.reuse, PT ;  /* 0x000000312c00720c */ /* 0x080fe20003f06270 */
[----:B------:R-:W-:Y:S01]  /*38c0*/  IMAD R9, R0, c[0x0][0x21c], R9 ;  /* 0x0000870000097a24 */ /* 0x000fe200078e0209 */
        /* <DEDUP_REMOVED lines=9> */
[----:B------:R-:W-:-:S02]  /*3960*/  IADD3 R40, P4, R40, 0x200, RZ ;  /* 0x0000020028287810 */ /* 0x000fc40007f9e0ff */
[----:B------:R-:W-:Y:S02]  /*3970*/  LEA.HI.X R5, R6, R21, R5, 0x1, P3 ;  /* 0x0000001506057211 */ /* 0x000fe400018f0c05 */
[----:B------:R-:W-:Y:S02]  /*3980*/  IADD3 R39, P3, R39, 0x200, RZ ;  /* 0x0000020027277810 */ /* 0x000fe40007f7e0ff */
[----:B------:R-:W-:Y:S01]  /*3990*/  IADD3.X R42, RZ, R42, RZ, P4, !PT ;  /* 0x0000002aff2a7210 */ /* 0x000fe200027fe4ff */
[----:B------:R1:W-:Y:S01]  /*39a0*/  @!P0 STG.E.U16 [R4.64], R15 ;  /* 0x0000000f04008986 */ /* 0x0003e2000c101504 */
[----:B------:R-:W-:Y:S02]  /*39b0*/  ISETP.GE.AND P0, PT, R31, c[0x0][0x174], PT ;  /* 0x00005d001f007a0c */ /* 0x000fe40003f06270 */
[----:B------:R-:W-:Y:S01]  /*39c0*/  IADD3.X R41, RZ, R41, RZ, P3, !PT ;  /* 0x00000029ff297210 */ /* 0x000fe20001ffe4ff */
[----:B------:R1:W-:Y:S01]  /*39d0*/  @!P1 STG.E.U16 [R4.64+0x40], R45 ;  /* 0x0000402d04009986 */ /* 0x0003e2000c101504 */
[----:B0-----:R-:W-:-:S03]  /*39e0*/  IADD3 R11, P1, R2, 0x100, RZ ;  /* 0x00000100020b7810 */ /* 0x001fc60007f3e0ff */
[----:B------:R1:W-:Y:S01]  /*39f0*/  @!P2 STG.E.U16 [R4.64+0x80], R47 ;  /* 0x0000802f0400a986 */ /* 0x0003e2000c101504 */
[----:B------:R-:W-:Y:S01]  /*3a00*/  IADD3 R16, P2, R16, 0x100, RZ ;  /* 0x0000010010107810 */ /* 0x000fe20007f5e0ff */
[----:B------:R-:W-:-:S03]  /*3a10*/  IMAD.X R12, RZ, RZ, R3, P1 ;  /* 0x000000ffff0c7224 */ /* 0x000fc600008e0603 */
[----:B------:R-:W-:Y:S01]  /*3a20*/  IADD3.X R17, RZ, R17, RZ, P2, !PT ;  /* 0x00000011ff117210 */ /* 0x000fe200017fe4ff */
[----:B------:R-:W-:Y:S01]  /*3a30*/  @P0 CALL.REL.NOINC `(.L_x_2557) ;  /* 0x0000001000000944 */ /* 0x000fe20003c00000 */
[----:B------:R-:W-:Y:S05]  /*3a40*/  BRA `(.L_x_2558) ;  /* 0xffffcc7000007947 */ /* 0x000fea000383ffff */
.L_x_2557:
[----:B------:R-:W-:Y:S05]  /*3a50*/  EXIT ;  /* 0x000000000000794d */ /* 0x000fea0003800000 */
.L_x_2559:
        /* <DEDUP_REMOVED lines=10> */
.L_x_5391:


//--------------------- .text._Z25selective_scan_fwd_kernelI32Selective_Scan_fwd_kernel_traitsILi32ELi4ELi1ELb1ELb0ELb0ELb0EN3c108BFloat16ENS1_7complexIfEEEEv13SSMParamsBase --------------------------
	.section	.text._Z25selective_scan_fwd_kernelI32Selective_Scan_fwd_kernel_traitsILi32ELi4ELi1ELb1ELb0ELb0ELb0EN3c108BFloat16ENS1_7complexIfEEEEv13SSMParamsBase,"ax",@progbits
	.sectioninfo	@"SHI_REGISTERS=70"
	.align	128
        .global         _Z25selective_scan_fwd_kernelI32Selective_Scan_fwd_kernel_traitsILi32ELi4ELi1ELb1ELb0ELb0ELb0EN3c108BFloat16ENS1_7complexIfEEEEv13SSMParamsBase
        .type           _Z25selective_scan_fwd_kernelI32Selective_Scan_fwd_kernel_traitsILi32ELi4ELi1ELb1ELb0ELb0ELb0EN3c108BFloat16ENS1_7complexIfEEEEv13SSMParamsBase,@function
        .size           _Z25selective_scan_fwd_kernelI32Selective_Scan_fwd_kernel_traitsILi32ELi4ELi1ELb1ELb0ELb0ELb0EN3c108BFloat16ENS1_7complexIfEEEEv13SSMParamsBase,(.L_x_5392 - _Z25selective_scan_fwd_kernelI32Selective_Scan_fwd_kernel_traitsILi32ELi4ELi1ELb1ELb0ELb0ELb0EN3c108BFloat16ENS1_7complexIfEEEEv13SSMParamsBase)
        .other          _Z25selective_scan_fwd_kernelI32Selective_Scan_fwd_kernel_traitsILi32ELi4ELi1ELb1ELb0ELb0ELb0EN3c108BFloat16ENS1_7complexIfEEEEv13SSMParamsBase,@"STO_CUDA_ENTRY STV_DEFAULT"
_Z25selective_scan_fwd_kernelI32Selective_Scan_fwd_kernel_traitsILi32ELi4ELi1ELb1ELb0ELb0ELb0EN3c108BFloat16ENS1_7complexIfEEEEv13SSMParamsBase:
.text._Z25selective_scan_fwd_kernelI32Selective_Scan_fwd_kernel_traitsILi32ELi4ELi1ELb1ELb0ELb0ELb0EN3c108BFloat16ENS1_7complexIfEEEEv13SSMParamsBase:
        /* <DEDUP_REMOVED lines=45> */
.L_x_2571:
[----:B------:R-:W-:Y:S01]  /*02d0*/  BAR.SYNC.DEFER_BLOCKING 0x0 ;  /* 0x0000000000007b1d */ /* 0x000fe20000010000 */
[----:B0-----:R-:W-:-:S06]  /*02e0*/  IMAD.WIDE R4, R31, 0x8, R36 ;  /* 0x000000081f047825 */ /* 0x001fcc00078e0224 */
[----:B------:R-:W2:Y:S01]  /*02f0*/  LDG.E.64 R4, [R4.64] ;  /* 0x0000000604047981 */ /* 0x000ea2000c1e1b00 */
[----:B------:R-:W-:-:S06]  /*0300*/  IMAD.WIDE R2, R31, 0x8, R34 ;  /* 0x000000081f027825 */ /* 0x000fcc00078e0222 */
[----:B-----5:R-:W5:Y:S01]  /*0310*/  LDG.E.64 R2, [R2.64] ;  /* 0x0000000602027981 */ /* 0x020f62000c1e1b00 */
[----:B------:R-:W-:Y:S01]  /*0320*/  ULDC.U8 UR4, c[0x0][0x17e] ;  /* 0x00005f8000047ab9 */ /* 0x000fe20000000000 */
[----:B------:R-:W-:Y:S01]  /*0330*/  BSSY B0, `(.L_x_2560) ;  /* 0x0000035000007945 */ /* 0x000fe20003800000 */
[----:B--2---:R-:W-:Y:S02]  /*0340*/  MOV R0, R4 ;  /* 0x0000000400007202 */ /* 0x004fe40000000f00 */
[--C-:B------:R-:W-:Y:S02]  /*0350*/  SHF.R.U64 R7, R4, 0x10, R5.reuse ;  /* 0x0000001004077819 */ /* 0x100fe40000001205 */
[----:B------:R-:W-:Y:S02]  /*0360*/  MOV R6, R5 ;  /* 0x0000000500067202 */ /* 0x000fe40000000f00 */
[----:B------:R-:W-:Y:S02]  /*0370*/  SHF.R.U32.HI R11, RZ, 0x10, R5 ;  /* 0x00000010ff0b7819 */ /* 0x000fe40000011605 */
[----:B------:R-:W-:-:S02]  /*0380*/  PRMT R5, RZ, 0x5410, R0 ;  /* 0x00005410ff057816 */ /* 0x000fc40000000000 */
[----:B------:R-:W-:Y:S02]  /*0390*/  PRMT R7, RZ, 0x5410, R7 ;  /* 0x00005410ff077816 */ /* 0x000fe40000000007 */
[----:B------:R-:W-:Y:S01]  /*03a0*/  PRMT R9, RZ, 0x5410, R6 ;  /* 0x00005410ff097816 */ /* 0x000fe20000000006 */
        /* <DEDUP_REMOVED lines=13> */
[----:B-1----:R-:W-:Y:S05]  /*0480*/  @P1 BRA `(.L_x_2561) ;  /* 0x000001f000001947 */ /* 0x002fea0003800000 */
        /* <DEDUP_REMOVED lines=31> */
.L_x_2561:
[----:B------:R-:W-:Y:S05]  /*0680*/  BSYNC B0 ;  /* 0x0000000000007941 */ /* 0x000fea0003800000 */
.L_x_2560:
        /* <DEDUP_REMOVED lines=33> */
.L_x_2563:
[----:B------:R-:W-:Y:S05]  /*08a0*/  BSYNC B0 ;  /* 0x0000000000007941 */ /* 0x000fea0003800000 */
.L_x_2562:
        /* <DEDUP_REMOVED lines=33> */
.L_x_2565:
[----:B------:R-:W-:Y:S05]  /*0ac0*/  BSYNC B0 ;  /* 0x0000000000007941 */ /* 0x000fea0003800000 */
.L_x_2564:
        /* <DEDUP_REMOVED lines=33> */
.L_x_2567:
[----:B------:R-:W-:Y:S05]  /*0ce0*/  BSYNC B0 ;  /* 0x0000000000007941 */ /* 0x000fea0003800000 */
.L_x_2566:
[----:B------:R-:W-:Y:S01]  /*0cf0*/  MOV R6, c[0x0][0x16c] ;  /* 0x00005b0000067a02 */ /* 0x000fe20000000f00 */
[----:B------:R-:W-:Y:S01]  /*0d00*/  BAR.SYNC.DEFER_BLOCKING 0x0 ;  /* 0x0000000000007b1d */ /* 0x000fe20000010000 */
[----:B-----5:R-:W-:Y:S02]  /*0d10*/  MOV R0, R2 ;  /* 0x0000000200007202 */ /* 0x020fe40000000f00 */
[----:B------:R-:W-:Y:S02]  /*0d20*/  ISETP.GE.AND P0, PT, R6, 0x1, PT ;  /* 0x000000010600780c */ /* 0x000fe40003f06270 */
[--C-:B------:R-:W-:Y:S02]  /*0d30*/  SHF.R.U64 R5, R2, 0x10, R3.reuse ;  /* 0x0000001002057819 */ /* 0x100fe40000001203 */
[----:B------:R-:W-:Y:S02]  /*0d40*/  MOV R4, R3 ;  /* 0x0000000300047202 */ /* 0x000fe40000000f00 */
[----:B------:R-:W-:-:S02]  /*0d50*/  SHF.R.U32.HI R2, RZ, 0x10, R3 ;  /* 0x00000010ff027819 */ /* 0x000fc40000011603 */
[----:B------:R-:W-:Y:S02]  /*0d60*/  PRMT R45, RZ, 0x5410, R0 ;  /* 0x00005410ff2d7816 */ /* 0x000fe40000000000 */
[----:B------:R-:W-:Y:S02]  /*0d70*/  PRMT R47, RZ, 0x5410, R4 ;  /* 0x00005410ff2f7816 */ /* 0x000fe40000000004 */
[----:B------:R-:W-:Y:S01]  /*0d80*/  PRMT R5, RZ, 0x5410, R5 ;  /* 0x00005410ff057816 */ /* 0x000fe20000000005 */
[-C--:B------:R-:W-:Y:S01]  /*0d90*/  FMUL.FTZ R48, R45, R26.reuse ;  /* 0x0000001a2d307220 */ /* 0x080fe20000410000 */
[----:B------:R-:W-:Y:S01]  /*0da0*/  PRMT R49, RZ, 0x5410, R2 ;  /* 0x00005410ff317816 */ /* 0x000fe20000000002 */
[-C--:B------:R-:W-:Y:S02]  /*0db0*/  FMUL.FTZ R39, R47, R26.reuse ;  /* 0x0000001a2f277220 */ /* 0x080fe40000410000 */
[-C--:B------:R-:W-:Y:S02]  /*0dc0*/  FMUL.FTZ R33, R5, R26.reuse ;  /* 0x0000001a05217220 */ /* 0x080fe40000410000 */
[----:B------:R-:W-:-:S02]  /*0dd0*/  FMUL.FTZ R41, R49, R26 ;  /* 0x0000001a31297220 */ /* 0x000fc40000410000 */
        /* <DEDUP_REMOVED lines=8> */
[----:B------:R-:W2:Y:S01]  /*0e60*/  S2R R29, SR_CTAID.X ;  /* 0x00000000001d7919 */ /* 0x000ea20000002500 */
[----:B------:R-:W-:-:S02]  /*0e70*/  IMAD R9, R27, c[0x0][0x1b8], RZ ;  /* 0x00006e001b097a24 */ /* 0x000fc400078e02ff */
[----:B------:R-:W-:Y:S02]  /*0e80*/  IMAD R11, R27, c[0x0][0x198], RZ ;  /* 0x000066001b0b7a24 */ /* 0x000fe400078e02ff */
[----:B------:R-:W-:Y:S02]  /*0e90*/  IMAD R5, R32, c[0x0][0x16c], RZ ;  /* 0x00005b0020057a24 */ /* 0x000fe400078e02ff */
[----:B------:R-:W-:Y:S02]  /*0ea0*/  FMUL.FTZ R49, R49, R44 ;  /* 0x0000002c31317220 */ /* 0x000fe40000410000 */
[C---:B0-----:R-:W-:Y:S02]  /*0eb0*/  IMAD R7, R24.reuse, c[0x0][0x184], R3 ;  /* 0x0000610018077a24 */ /* 0x041fe400078e0203 */
[----:B------:R-:W-:-:S04]  /*0ec0*/  IMAD.WIDE.U32 R2, R24, c[0x0][0x180], RZ ;  /* 0x0000600018027a25 */ /* 0x000fc800078e00ff */
[----:B--2---:R-:W-:Y:S01]  /*0ed0*/  IMAD R0, R29, c[0x0][0x164], R24 ;  /* 0x000059001d007a24 */ /* 0x004fe200078e0218 */
[----:B------:R-:W-:Y:S01]  /*0ee0*/  IADD3 R7, R3, R7, RZ ;  /* 0x0000000703077210 */ /* 0x000fe20007ffe0ff */
        /* <DEDUP_REMOVED lines=10> */
[----:B------:R-:W-:Y:S02]  /*0f90*/  LEA R21, P0, R2, c[0x0][0x220], 0x3 ;  /* 0x0000880002157a11 */ /* 0x000fe400078018ff */
[----:B------:R-:W-:Y:S02]  /*0fa0*/  LEA R23, P1, R20, c[0x0][0x230], 0x3 ;  /* 0x00008c0014177a11 */ /* 0x000fe400078218ff */
[----:B------:R-:W-:Y:S02]  /*0fb0*/  LEA R25, P2, R22, c[0x0][0x228], 0x3 ;  /* 0x00008a0016197a11 */ /* 0x000fe400078418ff */
[----:B------:R-:W-:Y:S01]  /*0fc0*/  MOV R43, R51 ;  /* 0x00000033002b7202 */ /* 0x000fe20000000f00 */
[----:B------:R-:W-:Y:S01]  /*0fd0*/  HFMA2.MMA R51, -RZ, RZ, 0, 0 ;  /* 0x00000000ff337435 */ /* 0x000fe200000001ff */
[----:B------:R-:W-:-:S02]  /*0fe0*/  LEA.HI.X R0, R2, c[0x0][0x224], R7, 0x3, P0 ;  /* 0x0000890002007a11 */ /* 0x000fc400000f1c07 */
[----:B------:R-:W-:Y:S02]  /*0ff0*/  LEA.HI.X R20, R20, c[0x0][0x234], R5, 0x3, P1 ;  /* 0x00008d0014147a11 */ /* 0x000fe400008f1c05 */
[----:B------:R-:W-:Y:S02]  /*1000*/  LEA.HI.X R22, R22, c[0x0][0x22c], R3, 0x3, P2 ;  /* 0x00008b0016167a11 */ /* 0x000fe400010f1c03 */
.L_x_2569:
[----:B------:R-:W-:Y:S02]  /*1010*/  MOV R2, R21 ;  /* 0x0000001500027202 */ /* 0x000fe40000000f00 */
[----:B------:R-:W-:-:S06]  /*1020*/  MOV R3, R0 ;  /* 0x0000000000037202 */ /* 0x000fcc0000000f00 */
[----:B------:R-:W2:Y:S01]  /*1030*/  LDG.E.64 R2, [R2.64] ;  /* 0x0000000602027981 */ /* 0x000ea2000c1e1b00 */
[C---:B-1----:R-:W-:Y:S02]  /*1040*/  ISETP.GE.AND P0, PT, R53.reuse, 0x1, PT ;  /* 0x000000013500780c */ /* 0x042fe40003f06270 */
[C---:B------:R-:W-:Y:S02]  /*1050*/  ISETP.GE.AND P1, PT, R53.reuse, 0x8, PT ;  /* 0x000000083500780c */ /* 0x040fe40003f26270 */
[----:B------:R-:W-:Y:S01]  /*1060*/  ISETP.NE.AND P2, PT, R53, RZ, PT ;  /* 0x000000ff3500720c */ /* 0x000fe20003f45270 */
[----:B--2---:R-:W-:Y:S02]  /*1070*/  FMUL.FTZ R4, R3, R38 ;  /* 0x0000002603047220 */ /* 0x004fe40000410000 */
[----:B------:R-:W-:Y:S02]  /*1080*/  FMUL.FTZ R5, R2, 1.4426950216293334961 ;  /* 0x3fb8aa3b02057820 */ /* 0x000fe40000410000 */
[----:B------:R-:W-:-:S02]  /*1090*/  FMUL.RZ R10, R4, 0.15915493667125701904 ;  /* 0x3e22f983040a7820 */ /* 0x000fc4000040c000 */
[-C--:B------:R-:W-:Y:S02]  /*10a0*/  FMUL.FTZ R4, R3, R40.reuse ;  /* 0x0000002803047220 */ /* 0x080fe40000410000 */
[----:B------:R-:W-:Y:S01]  /*10b0*/  FMUL.FTZ R2, R5, R40 ;  /* 0x0000002805027220 */ /* 0x000fe20000410000 */
[----:B------:R-:W-:Y:S01]  /*10c0*/  MUFU.SIN R6, R10 ;  /* 0x0000000a00067308 */ /* 0x000fe20000000400 */
[----:B------:R-:W-:Y:S02]  /*10d0*/  FMUL.RZ R12, R4, 0.15915493667125701904 ;  /* 0x3e22f983040c7820 */ /* 0x000fe4000040c000 */
[-C--:B------:R-:W-:Y:S02]  /*10e0*/  FMUL.FTZ R4, R3, R42.reuse ;  /* 0x0000002a03047220 */ /* 0x080fe40000410000 */
[----:B------:R-:W-:Y:S02]  /*10f0*/  FMUL.FTZ R57, R5, R42 ;  /* 0x0000002a05397220 */ /* 0x000fe40000410000 */
[----:B------:R-:W-:Y:S01]  /*1100*/  FMUL.RZ R4, R4, 0.15915493667125701904 ;  /* 0x3e22f98304047820 */ /* 0x000fe2000040c000 */
[----:B------:R-:W-:Y:S01]  /*1110*/  MUFU.SIN R9, R12 ;  /* 0x0000000c00097308 */ /* 0x000fe20000000400 */
[----:B------:R-:W-:-:S02]  /*1120*/  FMUL.FTZ R3, R3, R44 ;  /* 0x0000002c03037220 */ /* 0x000fc40000410000 */
[C---:B------:R-:W-:Y:S02]  /*1130*/  FMUL.FTZ R7, R5.reuse, R38 ;  /* 0x0000002605077220 */ /* 0x040fe40000410000 */
[----:B------:R-:W-:Y:S01]  /*1140*/  FMUL.FTZ R55, R5, R44 ;  /* 0x0000002c05377220 */ /* 0x000fe20000410000 */
[----:B------:R-:W-:Y:S01]  /*1150*/  MOV R5, R20 ;  /* 0x0000001400057202 */ /* 0x000fe20000000f00 */
[----:B------:R-:W-:Y:S01]  /*1160*/  FMUL.RZ R13, R3, 0.15915493667125701904 ;  /* 0x3e22f983030d7820 */ /* 0x000fe2000040c000 */
[----:B------:R-:W0:Y:S01]  /*1170*/  MUFU.EX2 R2, R2 ;  /* 0x0000000200027308 */ /* 0x000e220000000800 */
[----:B------:R-:W-:-:S07]  /*1180*/  MOV R3, R22 ;  /* 0x0000001600037202 */ /* 0x000fce0000000f00 */
[----:B------:R-:W1:Y:S08]  /*1190*/  MUFU.COS R11, R12 ;  /* 0x0000000c000b7308 */ /* 0x000e700000000000 */
[----:B------:R-:W-:Y:S01]  /*11a0*/  MUFU.EX2 R57, R57 ;  /* 0x0000003900397308 */ /* 0x000fe20000000800 */
[----:B0-----:R-:W-:-:S04]  /*11b0*/  FMUL.FTZ R54, R2, R9 ;  /* 0x0000000902367220 */ /* 0x001fc80000410000 */
[----:B------:R-:W-:-:S03]  /*11c0*/  FMUL.FTZ R9, RZ, R54 ;  /* 0x00000036ff097220 */ /* 0x000fc60000410000 */
[----:B------:R-:W0:Y:S01]  /*11d0*/  MUFU.SIN R58, R4 ;  /* 0x00000004003a7308 */ /* 0x000e220000000400 */
[----:B-1----:R-:W-:Y:S01]  /*11e0*/  FMUL.FTZ R56, R2, R11 ;  /* 0x0000000b02387220 */ /* 0x002fe20000410000 */
[----:B------:R-:W-:Y:S01]  /*11f0*/  MOV R2, R25 ;  /* 0x0000001900027202 */ /* 0x000fe20000000f00 */
[----:B------:R-:W-:-:S05]  /*1200*/  FMUL.FTZ R11, R45, R54 ;  /* 0x000000362d0b7220 */ /* 0x000fca0000410000 */
[----:B------:R-:W-:Y:S01]  /*1210*/  MUFU.COS R8, R10 ;  /* 0x0000000a00087308 */ /* 0x000fe20000000000 */
[-C--:B------:R-:W-:Y:S01]  /*1220*/  FFMA.FTZ R9, R45, R56.reuse, -R9 ;  /* 0x000000382d097223 */ /* 0x080fe20000010809 */
[----:B------:R-:W2:Y:S06]  /*1230*/  LDG.E.64 R2, [R2.64] ;  /* 0x0000000602027981 */ /* 0x000eac000c1e1b00 */
[----:B------:R1:W3:Y:S01]  /*1240*/  MUFU.COS R10, R4 ;  /* 0x00000004000a7308 */ /* 0x0002e20000000000 */
[----:B------:R-:W-:Y:S02]  /*1250*/  FFMA.FTZ R11, RZ, R56, R11 ;  /* 0x00000038ff0b7223 */ /* 0x000fe4000001000b */
[----:B0-----:R-:W-:-:S05]  /*1260*/  FMUL.FTZ R58, R57, R58 ;  /* 0x0000003a393a7220 */ /* 0x001fca0000410000 */
[----:B------:R-:W0:Y:S01]  /*1270*/  MUFU.EX2 R7, R7 ;  /* 0x0000000700077308 */ /* 0x000e220000000800 */
[----:B------:R-:W-:Y:S01]  /*1280*/  FADD.FTZ R9, R46, R9 ;  /* 0x000000092e097221 */ /* 0x000fe20000010000 */
[----:B-1----:R-:W-:-:S06]  /*1290*/  MOV R4, R23 ;  /* 0x0000001700047202 */ /* 0x002fcc0000000f00 */
[----:B------:R-:W-:Y:S01]  /*12a0*/  MUFU.EX2 R55, R55 ;  /* 0x0000003700377308 */ /* 0x000fe20000000800 */
[----:B------:R-:W-:Y:S01]  /*12b0*/  FADD.FTZ R11, RZ, R11 ;  /* 0x0000000bff0b7221 */ /* 0x000fe20000010000 */
[----:B------:R1:W2:Y:S06]  /*12c0*/  LDG.E.64 R16, [R4.64] ;  /* 0x0000000604107981 */ /* 0x0002ac000c1e1b00 */
[----:B------:R-:W4:Y:S01]  /*12d0*/  MUFU.SIN R52, R13 ;  /* 0x0000000d00347308 */ /* 0x000f220000000400 */
[----:B---3--:R-:W-:Y:S02]  /*12e0*/  FMUL.FTZ R57, R57, R10 ;  /* 0x0000000a39397220 */ /* 0x008fe40000410000 */
[----:B------:R-:W-:-:S05]  /*12f0*/  FMUL.FTZ R14, R58, R9 ;  /* 0x000000093a0e7220 */ /* 0x000fca0000410000 */
[----:B------:R-:W3:Y:S01]  /*1300*/  MUFU.COS R12, R13 ;  /* 0x0000000d000c7308 */ /* 0x000ee20000000000 */
[-C--:B------:R-:W-:Y:S02]  /*1310*/  FMUL.FTZ R10, R58, R11.reuse ;  /* 0x0000000b3a0a7220 */ /* 0x080fe40000410000 */
[C---:B------:R-:W-:Y:S02]  /*1320*/  FFMA.FTZ R14, R57.reuse, R11, R14 ;  /* 0x0000000b390e7223 */ /* 0x040fe4000001000e */
[----:B------:R-:W-:Y:S02]  /*1330*/  FFMA.FTZ R10, R57, R9, -R10 ;  /* 0x00000009390a7223 */ /* 0x000fe4000001080a */
[----:B0-----:R-:W-:Y:S02]  /*1340*/  FMUL.FTZ R61, R7, R6 ;  /* 0x00000006073d7220 */ /* 0x001fe40000410000 */
[----:B----4-:R-:W-:Y:S02]  /*1350*/  FMUL.FTZ R52, R55, R52 ;  /* 0x0000003437347220 */ /* 0x010fe40000410000 */
[----:B------:R-:W-:-:S02]  /*1360*/  FADD.FTZ R14, RZ, R14 ;  /* 0x0000000eff0e7221 */ /* 0x000fc40000010000 */
[----:B------:R-:W-:Y:S02]  /*1370*/  FMUL.FTZ R59, R7, R8 ;  /* 0x00000008073b7220 */ /* 0x000fe40000410000 */
[----:B------:R-:W-:Y:S02]  /*1380*/  FADD.FTZ R10, R47, R10 ;  /* 0x0000000a2f0a7221 */ /* 0x000fe40000010000 */
[----:B---3--:R-:W-:Y:S02]  /*1390*/  FMUL.FTZ R55, R55, R12 ;  /* 0x0000000c37377220 */ /* 0x008fe40000410000 */
[----:B-1----:R-:W-:Y:S02]  /*13a0*/  FMUL.FTZ R4, R61, R54 ;  /* 0x000000363d047220 */ /* 0x002fe40000410000 */
[----:B------:R-:W-:Y:S02]  /*13b0*/  FMUL.FTZ R6, R52, R14 ;  /* 0x0000000e34067220 */ /* 0x000fe40000410000 */
[----:B------:R-:W-:-:S02]  /*13c0*/  FMUL.FTZ R5, R59, R54 ;  /* 0x000000363b057220 */ /* 0x000fc40000410000 */
[----:B------:R-:W-:Y:S02]  /*13d0*/  FMUL.FTZ R7, R52, R10 ;  /* 0x0000000a34077220 */ /* 0x000fe40000410000 */
[----:B------:R-:W-:Y:S02]  /*13e0*/  FFMA.FTZ R4, R59, R56, -R4 ;  /* 0x000000383b047223 */ /* 0x000fe40000010804 */
[----:B------:R-:W-:Y:S02]  /*13f0*/  FFMA.FTZ R10, R55, R10, -R6 ;  /* 0x0000000a370a7223 */ /* 0x000fe40000010806 */
[----:B------:R-:W-:Y:S02]  /*1400*/  FFMA.FTZ R5, R61, R56, R5 ;  /* 0x000000383d057223 */ /* 0x000fe40000010005 */
[----:B------:R-:W-:Y:S02]  /*1410*/  FFMA.FTZ R7, R55, R14, R7 ;  /* 0x0000000e37077223 */ /* 0x000fe40000010007 */
[----:B------:R-:W-:-:S02]  /*1420*/  FMUL.FTZ R8, R58, R4 ;  /* 0x000000043a087220 */ /* 0x000fc40000410000 */
[----:B------:R-:W-:Y:S02]  /*1430*/  FADD.FTZ R14, R49, R10 ;  /* 0x0000000a310e7221 */ /* 0x000fe40000010000 */
[-C--:B------:R-:W-:Y:S02]  /*1440*/  FMUL.FTZ R6, R58, R5.reuse ;  /* 0x000000053a067220 */ /* 0x080fe40000410000 */
[----:B------:R-:W-:Y:S01]  /*1450*/  FADD.FTZ R15, RZ, R7 ;  /* 0x00000007ff0f7221 */ /* 0x000fe20000010000 */
[----:B------:R-:W0:Y:S01]  /*1460*/  SHFL.UP PT, R9, R14, 0x1, RZ ;  /* 0x042000000e097989 */ /* 0x000e2200000e00ff */
[C---:B------:R-:W-:Y:S02]  /*1470*/  FFMA.FTZ R8, R57.reuse, R5, R8 ;  /* 0x0000000539087223 */ /* 0x040fe40000010008 */
[----:B------:R-:W-:Y:S01]  /*1480*/  FFMA.FTZ R6, R57, R4, -R6 ;  /* 0x0000000439067223 */ /* 0x000fe20000010806 */
[----:B------:R-:W1:Y:S01]  /*1490*/  SHFL.UP PT, R11, R15, 0x1, RZ ;  /* 0x042000000f0b7989 */ /* 0x000e6200000e00ff */
[----:B------:R-:W-:-:S02]  /*14a0*/  FMUL.FTZ R12, R52, R8 ;  /* 0x00000008340c7220 */ /* 0x000fc40000410000 */
        /* <DEDUP_REMOVED lines=88> */
[----:B------:R-:W-:-:S05]  /*1a30*/  ISETP.NE.AND P3, PT, R31, RZ, PT ;  /* 0x000000ff1f00720c */ /* 0x000fca0003f65270 */
        /* <DEDUP_REMOVED lines=18> */
[----:B------:R-:W-:Y:S01]  /*1b60*/  @P3 FADD.FTZ R62, R62, R63 ;  /* 0x0000003f3e3e3221 */ /* 0x000fe20000010000 */
[----:B------:R-:W-:Y:S01]  /*1b70*/  MOV R67, c[0x0][0x1a4] ;  /* 0x0000690000437a02 */ /* 0x000fe20000000f00 */
[C---:B------:R-:W-:Y:S01]  /*1b80*/  FMUL.FTZ R12, R61.reuse, R60 ;  /* 0x0000003c3d0c7220 */ /* 0x040fe20000410000 */
[C---:B------:R-:W-:Y:S02]  /*1b90*/  LEA R25, P0, R66.reuse, R25, 0x3 ;  /* 0x0000001942197211 */ /* 0x040fe400078018ff */
[----:B------:R-:W-:Y:S01]  /*1ba0*/  MOV R15, c[0x0][0x188] ;  /* 0x00006200000f7a02 */ /* 0x000fe20000000f00 */
[-C--:B------:R-:W-:Y:S01]  /*1bb0*/  FMUL.FTZ R61, R61, R62.reuse ;  /* 0x0000003e3d3d7220 */ /* 0x080fe20000410000 */
[----:B------:R-:W-:Y:S01]  /*1bc0*/  MOV R13, c[0x0][0x1c0] ;  /* 0x00007000000d7a02 */ /* 0x000fe20000000f00 */
[----:B------:R-:W-:Y:S01]  /*1bd0*/  FFMA.FTZ R12, R59, R62, R12 ;  /* 0x0000003e3b0c7223 */ /* 0x000fe2000001000c */
[----:B------:R-:W-:-:S02]  /*1be0*/  LEA.HI.X R22, R66, R22, R67, 0x3, P0 ;  /* 0x0000001642167211 */ /* 0x000fc400000f1c43 */
[----:B------:R-:W-:Y:S02]  /*1bf0*/  MOV R18, c[0x0][0x18c] ;  /* 0x0000630000127a02 */ /* 0x000fe40000000f00 */
[----:B------:R-:W-:Y:S01]  /*1c00*/  LEA R21, P1, R15, R21, 0x3 ;  /* 0x000000150f157211 */ /* 0x000fe200078218ff */
[----:B------:R-:W-:Y:S01]  /*1c10*/  FFMA.FTZ R60, R59, R60, -R61 ;  /* 0x0000003c3b3c7223 */ /* 0x000fe2000001083d */
[----:B------:R-:W-:Y:S02]  /*1c20*/  MOV R14, c[0x0][0x1c4] ;  /* 0x00007100000e7a02 */ /* 0x000fe40000000f00 */
[----:B------:R-:W-:Y:S02]  /*1c30*/  LEA R23, P0, R13, R23, 0x3 ;  /* 0x000000170d177211 */ /* 0x000fe400078018ff */
[----:B------:R-:W-:Y:S01]  /*1c40*/  LEA.HI.X R0, R15, R0, R18, 0x3, P1 ;  /* 0x000000000f007211 */ /* 0x000fe200008f1c12 */
[----:B------:R-:W-:Y:S01]  /*1c50*/  FADD.FTZ R15, RZ, R12 ;  /* 0x0000000cff0f7221 */ /* 0x000fe20000010000 */
[----:B------:R-:W-:Y:S01]  /*1c60*/  LEA.HI.X R20, R13, R20, R14, 0x3, P0 ;  /* 0x000000140d147211 */ /* 0x000fe200000f1c0e */
[----:B------:R-:W-:-:S02]  /*1c70*/  FADD.FTZ R13, R45, R60 ;  /* 0x0000003c2d0d7221 */ /* 0x000fc40000010000 */
[C---:B------:R-:W-:Y:S02]  /*1c80*/  FMUL.FTZ R14, R54.reuse, R15 ;  /* 0x0000000f360e7220 */ /* 0x040fe40000410000 */
[----:B------:R-:W-:Y:S02]  /*1c90*/  FMUL.FTZ R54, R54, R13 ;  /* 0x0000000d36367220 */ /* 0x000fe40000410000 */
[----:B--2---:R-:W-:Y:S02]  /*1ca0*/  FMUL.FTZ R19, R3, R17 ;  /* 0x0000001103137220 */ /* 0x004fe40000410000 */
[C---:B------:R-:W-:Y:S02]  /*1cb0*/  FFMA.FTZ R63, R56.reuse, R13, -R14 ;  /* 0x0000000d383f7223 */ /* 0x040fe4000001080e */
[----:B------:R-:W-:Y:S02]  /*1cc0*/  FFMA.FTZ R14, R56, R15, R54 ;  /* 0x0000000f380e7223 */ /* 0x000fe40000010036 */
[----:B------:R-:W-:-:S02]  /*1cd0*/  FFMA.FTZ R12, R2, R16, -R19 ;  /* 0x00000010020c7223 */ /* 0x000fc40000010813 */
[----:B------:R-:W-:Y:S02]  /*1ce0*/  FMUL.FTZ R19, R5, R11 ;  /* 0x0000000b05137220 */ /* 0x000fe40000410000 */
[----:B------:R-:W-:Y:S01]  /*1cf0*/  FADD.FTZ R14, RZ, R14 ;  /* 0x0000000eff0e7221 */ /* 0x000fe20000010000 */
[----:B------:R-:W-:Y:S01]  /*1d00*/  ISETP.NE.AND P0, PT, R31, RZ, PT ;  /* 0x000000ff1f00720c */ /* 0x000fe20003f05270 */
[----:B------:R-:W-:Y:S02]  /*1d10*/  FFMA.FTZ R61, R4, R10, -R19 ;  /* 0x0000000a043d7223 */ /* 0x000fe40000010813 */
[----:B------:R-:W-:Y:S02]  /*1d20*/  FMUL.FTZ R17, R2, R17 ;  /* 0x0000001102117220 */ /* 0x000fe40000410000 */
[----:B------:R-:W-:Y:S02]  /*1d30*/  FADD.FTZ R19, R46, R63 ;  /* 0x0000003f2e137221 */ /* 0x000fe40000010000 */
[----:B------:R-:W-:-:S02]  /*1d40*/  FMUL.FTZ R2, R58, R14 ;  /* 0x0000000e3a027220 */ /* 0x000fc40000410000 */
[C---:B------:R-:W-:Y:S02]  /*1d50*/  FMUL.FTZ R10, R5.reuse, R10 ;  /* 0x0000000a050a7220 */ /* 0x040fe40000410000 */
[C---:B------:R-:W-:Y:S02]  /*1d60*/  FMUL.FTZ R59, R5.reuse, R9 ;  /* 0x00000009053b7220 */ /* 0x040fe40000410000 */
[-C--:B------:R-:W-:Y:S02]  /*1d70*/  FMUL.FTZ R5, R5, R8.reuse ;  /* 0x0000000805057220 */ /* 0x080fe40000410000 */
[-C--:B------:R-:W-:Y:S02]  /*1d80*/  FMUL.FTZ R58, R58, R19.reuse ;  /* 0x000000133a3a7220 */ /* 0x080fe40000410000 */
[----:B------:R-:W-:Y:S02]  /*1d90*/  FFMA.FTZ R2, R57, R19, -R2 ;  /* 0x0000001339027223 */ /* 0x000fe40000010802 */
[----:B------:R-:W-:-:S02]  /*1da0*/  FFMA.FTZ R8, R4, R8, -R59 ;  /* 0x0000000804087223 */ /* 0x000fc4000001083b */
[C---:B------:R-:W-:Y:S02]  /*1db0*/  FFMA.FTZ R9, R4.reuse, R9, R5 ;  /* 0x0000000904097223 */ /* 0x040fe40000010005 */
[----:B------:R-:W-:Y:S02]  /*1dc0*/  FFMA.FTZ R4, R4, R11, R10 ;  /* 0x0000000b04047223 */ /* 0x000fe4000001000a */
[----:B------:R-:W-:Y:S02]  /*1dd0*/  FFMA.FTZ R58, R57, R14, R58 ;  /* 0x0000000e393a7223 */ /* 0x000fe4000001003a */
[----:B------:R-:W-:Y:S01]  /*1de0*/  FADD.FTZ R57, R47, R2 ;  /* 0x000000022f397221 */ /* 0x000fe20000010000 */
[----:B------:R-:W-:Y:S01]  /*1df0*/  @!P0 MOV R2, R50 ;  /* 0x0000003200028202 */ /* 0x000fe20000000f00 */
[----:B------:R-:W-:Y:S01]  /*1e00*/  FFMA.FTZ R17, R3, R16, R17 ;  /* 0x0000001003117223 */ /* 0x000fe20000010011 */
[----:B------:R-:W-:Y:S01]  /*1e10*/  @!P0 MOV R3, R43 ;  /* 0x0000002b00038202 */ /* 0x000fe20000000f00 */
[----:B------:R-:W-:-:S02]  /*1e20*/  FADD.FTZ R10, R6, R61 ;  /* 0x0000003d060a7221 */ /* 0x000fc40000010000 */
[----:B------:R-:W-:Y:S01]  /*1e30*/  FADD.FTZ R11, R7, R4 ;  /* 0x00000004070b7221 */ /* 0x000fe20000010000 */
[----:B------:R-:W-:Y:S01]  /*1e40*/  IADD3 R51, R51, 0x1, RZ ;  /* 0x0000000133337810 */ /* 0x000fe20007ffe0ff */
[----:B------:R-:W-:Y:S02]  /*1e50*/  FADD.FTZ R58, RZ, R58 ;  /* 0x0000003aff3a7221 */ /* 0x000fe40000010000 */
[CC--:B------:R-:W-:Y:S01]  /*1e60*/  FMUL.FTZ R4, R52.reuse, R57.reuse ;  /* 0x0000003934047220 */ /* 0x0c0fe20000410000 */
[----:B------:R0:W-:Y:S01]  /*1e70*/  @!P0 STG.E.128 [R2.64], R8 ;  /* 0x0000000802008986 */ /* 0x0001e2000c101d06 */
[-C--:B------:R-:W-:Y:S02]  /*1e80*/  FMUL.FTZ R52, R52, R58.reuse ;  /* 0x0000003a34347220 */ /* 0x080fe40000410000 */
[----:B------:R-:W-:Y:S01]  /*1e90*/  FFMA.FTZ R4, R55, R58, R4 ;  /* 0x0000003a37047223 */ /* 0x000fe20000010004 */
[----:B------:R1:W-:Y:S01]  /*1ea0*/  @!P0 STS.128 [UR4+0x150], R8 ;  /* 0x00015008ff008988 */ /* 0x0003e20008000c04 */
[----:B------:R-:W-:Y:S01]  /*1eb0*/  ISETP.GE.AND P0, PT, R51, c[0x0][0x16c], PT ;  /* 0x00005b0033007a0c */ /* 0x000fe20003f06270 */
[----:B------:R-:W-:-:S02]  /*1ec0*/  FFMA.FTZ R52, R55, R57, -R52 ;  /* 0x0000003937347223 */ /* 0x000fc40000010834 */
[----:B------:R-:W-:Y:S02]  /*1ed0*/  FADD.FTZ R4, RZ, R4 ;  /* 0x00000004ff047221 */ /* 0x000fe40000010000 */
[C---:B------:R-:W-:Y:S02]  /*1ee0*/  FMUL.FTZ R15, R17.reuse, R15 ;  /* 0x0000000f110f7220 */ /* 0x040fe40000410000 */
[C---:B------:R-:W-:Y:S02]  /*1ef0*/  FMUL.FTZ R14, R17.reuse, R14 ;  /* 0x0000000e110e7220 */ /* 0x040fe40000410000 */
[C---:B------:R-:W-:Y:S02]  /*1f00*/  FMUL.FTZ R5, R17.reuse, R58 ;  /* 0x0000003a11057220 */ /* 0x040fe40000410000 */
[----:B------:R-:W-:Y:S02]  /*1f10*/  FMUL.FTZ R7, R17, R4 ;  /* 0x0000000411077220 */ /* 0x000fe40000410000 */
[----:B------:R-:W-:Y:S01]  /*1f20*/  FADD.FTZ R52, R49, R52 ;  /* 0x0000003431347221 */ /* 0x000fe20000010000 */
[----:B------:R-:W-:Y:S01]  /*1f30*/  IADD3 R50, P1, R50, 0x10, RZ ;  /* 0x0000001032327810 */ /* 0x000fe20007f3e0ff */
[----:B------:R-:W-:-:S02]  /*1f40*/  FFMA.FTZ R15, R12, R13, -R15 ;  /* 0x0000000d0c0f7223 */ /* 0x000fc4000001080f */
[C---:B------:R-:W-:Y:S02]  /*1f50*/  FFMA.FTZ R14, R12.reuse, R19, -R14 ;  /* 0x000000130c0e7223 */ /* 0x040fe4000001080e */
[C---:B0-----:R-:W-:Y:S01]  /*1f60*/  FFMA.FTZ R2, R12.reuse, R57, -R5 ;  /* 0x000000390c027223 */ /* 0x041fe20000010805 */
[----:B------:R-:W-:Y:S01]  /*1f70*/  UIADD3 UR4, UR4, 0x10, URZ ;  /* 0x0000001004047890 */ /* 0x000fe2000fffe03f */
[----:B------:R-:W-:Y:S01]  /*1f80*/  FFMA.FTZ R12, R12, R52, -R7 ;  /* 0x000000340c0c7223 */ /* 0x000fe20000010807 */
[----:B------:R-:W-:Y:S01]  /*1f90*/  IADD3.X R43, RZ, R43, RZ, P1, !PT ;  /* 0x0000002bff2b7210 */ /* 0x000fe20000ffe4ff */
[----:B------:R-:W-:Y:S02]  /*1fa0*/  FFMA.FTZ R48, R15, 2, R48 ;  /* 0x400000000f307823 */ /* 0x000fe40000010030 */
[----:B------:R-:W-:Y:S02]  /*1fb0*/  FFMA.FTZ R33, R14, 2, R33 ;  /* 0x400000000e217823 */ /* 0x000fe40000010021 */
[----:B------:R-:W-:-:S02]  /*1fc0*/  FFMA.FTZ R39, R2, 2, R39 ;  /* 0x4000000002277823 */ /* 0x000fc40000010027 */
[----:B------:R-:W-:Y:S01]  /*1fd0*/  FFMA.FTZ R41, R12, 2, R41 ;  /* 0x400000000c297823 */ /* 0x000fe20000010029 */
[----:B-1----:R-:W-:Y:S05]  /*1fe0*/  @!P0 BRA `(.L_x_2569) ;  /* 0xfffff02000008947 */ /* 0x002fea000383ffff */
.L_x_2568:
[----:B------:R-:W-:Y:S01]  /*1ff0*/  SHF.L.U32 R2, R32, 0x7, RZ ;  /* 0x0000000720027819 */ /* 0x000fe200000006ff */
[----:B------:R-:W-:Y:S01]  /*2000*/  IMAD R0, R30, c[0x0][0x200], RZ ;  /* 0x000080001e007a24 */ /* 0x000fe200078e02ff */
[----:B------:R-:W0:Y:S01]  /*2010*/  F2F.BF16.F32 R33, R33 ;  /* 0x0000002100217304 */ /* 0x000e220000202000 */
[----:B------:R-:W-:Y:S01]  /*2020*/  BAR.SYNC.DEFER_BLOCKING 0x0 ;  /* 0x0000000000007b1d */ /* 0x000fe20000010000 */
[----:B------:R-:W-:Y:S01]  /*2030*/  SHF.R.S32.HI R3, RZ, 0x1f, R2 ;  /* 0x0000001fff037819 */ /* 0x000fe20000011402 */
[C---:B------:R-:W-:Y:S01]  /*2040*/  IMAD R5, R29.reuse, c[0x0][0x204], R0 ;  /* 0x000081001d057a24 */ /* 0x040fe200078e0200 */
[----:B------:R-:W-:Y:S02]  /*2050*/  IADD3 R32, R32, 0x1, RZ ;  /* 0x0000000120207810 */ /* 0x000fe40007ffe0ff */
[----:B------:R-:W-:Y:S01]  /*2060*/  IADD3 R34, P1, R34, 0x100, RZ ;  /* 0x0000010022227810 */ /* 0x000fe20007f3e0ff */
[----:B------:R-:W-:Y:S01]  /*2070*/  IMAD.WIDE.U32 R2, R29, c[0x0][0x200], R2 ;  /* 0x000080001d027a25 */ /* 0x000fe200078e0002 */
[----:B------:R-:W-:Y:S01]  /*2080*/  F2F.BF16.F32 R39, R39 ;  /* 0x0000002700277304 */ /* 0x000fe20000202000 */
[----:B------:R-:W-:-:S02]  /*2090*/  IADD3 R36, P2, R36, 0x100, RZ ;  /* 0x0000010024247810 */ /* 0x000fc40007f5e0ff */
[----:B------:R-:W-:Y:S02]  /*20a0*/  IADD3.X R35, RZ, R35, RZ, P1, !PT ;  /* 0x00000023ff237210 */ /* 0x000fe40000ffe4ff */
[----:B------:R-:W-:Y:S01]  /*20b0*/  IADD3 R3, R3, R5, RZ ;  /* 0x0000000503037210 */ /* 0x000fe20007ffe0ff */
[----:B------:R-:W-:Y:S01]  /*20c0*/  IMAD R5, R27, c[0x0][0x208], RZ ;  /* 0x000082001b057a24 */ /* 0x000fe200078e02ff */
[----:B------:R-:W-:Y:S01]  /*20d0*/  IADD3.X R37, RZ, R37, RZ, P2, !PT ;  /* 0x00000025ff257210 */ /* 0x000fe200017fe4ff */
[----:B------:R-:W2:Y:S02]  /*20e0*/  F2F.BF16.F32 R0, R41 ;  /* 0x0000002900007304 */ /* 0x000ea40000202000 */
[C---:B------:R-:W-:Y:S02]  /*20f0*/  IMAD R7, R24.reuse, c[0x0][0x20c], R5 ;  /* 0x0000830018077a24 */ /* 0x040fe400078e0205 */
[----:B------:R-:W-:-:S04]  /*2100*/  IMAD.WIDE.U32 R4, R24, c[0x0][0x208], R2 ;  /* 0x0000820018047a25 */ /* 0x000fc800078e0002 */
[----:B------:R-:W3:Y:S01]  /*2110*/  F2F.BF16.F32 R9, R48 ;  /* 0x0000003000097304 */ /* 0x000ee20000202000 */
[----:B------:R-:W-:Y:S01]  /*2120*/  IADD3 R5, R5, R7, RZ ;  /* 0x0000000705057210 */ /* 0x000fe20007ffe0ff */
[----:B0-----:R-:W-:Y:S01]  /*2130*/  IMAD.WIDE.U32 R2, R33, 0x10000, RZ ;  /* 0x0001000021027825 */ /* 0x001fe200078e00ff */
[----:B------:R-:W-:-:S04]  /*2140*/  LEA R6, P0, R4, c[0x0][0x258], 0x1 ;  /* 0x0000960004067a11 */ /* 0x000fc800078008ff */
[----:B------:R-:W-:Y:S02]  /*2150*/  LEA.HI.X R7, R4, c[0x0][0x25c], R5, 0x1, P0 ;  /* 0x0000970004077a11 */ /* 0x000fe400000f0c05 */
[----:B--2---:R-:W-:Y:S02]  /*2160*/  PRMT R39, R39, 0x5410, R0 ;  /* 0x0000541027277816 */ /* 0x004fe40000000000 */
[----:B------:R-:W-:Y:S02]  /*2170*/  ISETP.GE.AND P0, PT, R32, c[0x0][0x174], PT ;  /* 0x00005d0020007a0c */ /* 0x000fe40003f06270 */
[----:B------:R-:W-:Y:S02]  /*2180*/  LOP3.LUT R5, R39, R3, RZ, 0xfc, !PT ;  /* 0x0000000327057212 */ /* 0x000fe400078efcff */
[----:B---3--:R-:W-:Y:S01]  /*2190*/  LOP3.LUT R4, R2, R9, RZ, 0xfc, !PT ;  /* 0x0000000902047212 */ /* 0x008fe200078efcff */
[----:B------:R-:W-:-:S05]  /*21a0*/  IMAD.WIDE R2, R31, 0x8, R6 ;  /* 0x000000081f027825 */ /* 0x000fca00078e0206 */
[----:B------:R0:W-:Y:S03]  /*21b0*/  STG.E.64 [R2.64], R4 ;  /* 0x0000000402007986 */ /* 0x0001e6000c101b06 */
[----:B------:R-:W-:Y:S01]  /*21c0*/  @P0 CALL.REL.NOINC `(.L_x_2570) ;  /* 0x0000001000000944 */ /* 0x000fe20003c00000 */
[----:B------:R-:W-:Y:S05]  /*21d0*/  BRA `(.L_x_2571) ;  /* 0xffffe0f000007947 */ /* 0x000fea000383ffff */
.L_x_2570:
[----:B------:R-:W-:Y:S05]  /*21e0*/  EXIT ;  /* 0x000000000000794d */ /* 0x000fea0003800000 */
.L_x_2572:
        /* <DEDUP_REMOVED lines=9> */
.L_x_5392:


//--------------------- .text._Z25selective_scan_fwd_kernelI32Selective_Scan_fwd_kernel_traitsILi32ELi4ELi1ELb1ELb0ELb0ELb1EN3c108BFloat16ENS1_7complexIfEEEEv13SSMParamsBase --------------------------
	.section	.text._Z25selective_scan_fwd_kernelI32Selective_Scan_fwd_kernel_traitsILi32ELi4ELi1ELb1ELb0ELb0ELb1EN3c108BFloat16ENS1_7complexIfEEEEv13SSMParamsBase,"ax",@progbits
	.sectioninfo	@"SHI_REGISTERS=70"
	.align	128
        .global         _Z25selective_scan_fwd_kernelI32Selective_Scan_fwd_kernel_traitsILi32ELi4ELi1ELb1ELb0ELb0ELb1EN3c108BFloat16ENS1_7complexIfEEEEv13SSMParamsBase
        .type           _Z25selective_scan_fwd_kernelI32Selective_Scan_fwd_kernel_traitsILi32ELi4ELi1ELb1ELb0ELb0ELb1EN3c108BFloat16ENS1_7complexIfEEEEv13SSMParamsBase,@function
        .size           _Z25selective_scan_fwd_kernelI32Selective_Scan_fwd_kernel_traitsILi32ELi4ELi1ELb1ELb0ELb0ELb1EN3c108BFloat16ENS1_7complexIfEEEEv13SSMParamsBase,(.L_x_5393 - _Z25selective_scan_fwd_kernelI32Selective_Scan_fwd_kernel_traitsILi32ELi4ELi1ELb1ELb0ELb0ELb1EN3c108BFloat16ENS1_7complexIfEEEEv13SSMParamsBase)
        .other          _Z25selective_scan_fwd_kernelI32Selective_Scan_fwd_kernel_traitsILi32ELi4ELi1ELb1ELb0ELb0ELb1EN3c108BFloat16ENS1_7complexIfEEEEv13SSMParamsBase,@"STO_CUDA_ENTRY STV_DEFAULT"
_Z25selective_scan_fwd_kernelI32Selective_Scan_fwd_kernel_traitsILi32ELi4ELi1ELb1ELb0ELb0ELb1EN3c108BFloat16ENS1_7complexIfEEEEv13SSMParamsBase:
.text._Z25selective_scan_fwd_kernelI32Selective_Scan_fwd_kernel_traitsILi32ELi4ELi1ELb1ELb0ELb0ELb1EN3c108BFloat16ENS1_7complexIfEEEEv13SSMParamsBase:
        /* <DEDUP_REMOVED lines=45> */
.L_x_2584:
        /* <DEDUP_REMOVED lines=59> */
.L_x_2574:
[----:B------:R-:W-:Y:S05]  /*0680*/  BSYNC B0 ;  /* 0x0000000000007941 */ /* 0x000fea0003800000 */
.L_x_2573:
        /* <DEDUP_REMOVED lines=33> */
.L_x_2576:
[----:B------:R-:W-:Y:S05]  /*08a0*/  BSYNC B0 ;  /* 0x0000000000007941 */ /* 0x000fea0003800000 */
.L_x_2575:
        /* <DEDUP_REMOVED lines=33> */
.L_x_2578:
[----:B------:R-:W-:Y:S05]  /*0ac0*/  BSYNC B0 ;  /* 0x0000000000007941 */ /* 0x000fea0003800000 */
.L_x_2577:
        /* <DEDUP_REMOVED lines=33> */
.L_x_2580:
[----:B------:R-:W-:Y:S05]  /*0ce0*/  BSYNC B0 ;  /* 0x0000000000007941 */ /* 0x000fea0003800000 */
.L_x_2579:
        /* <DEDUP_REMOVED lines=50> */
.L_x_2582:
        /* <DEDUP_REMOVED lines=254> */
.L_x_2581:
[----:B------:R-:W-:Y:S01]  /*1ff0*/  SHF.L.U32 R2, R32, 0x7, RZ ;  /* 0x0000000720027819 */ /* 0x000fe200000006ff */
[C---:B------:R-:W-:Y:S01]  /*2000*/  IMAD R4, R30.reuse, c[0x0][0x200], RZ ;  /* 0x000080001e047a24 */ /* 0x040fe200078e02ff */
[----:B------:R-:W-:Y:S01]  /*2010*/  F2F.BF16.F32 R9, R39 ;  /* 0x0000002700097304 */ /* 0x000fe20000202000 */
[----:B------:R-:W-:Y:S01]  /*2020*/  IMAD R6, R30, c[0x0][0x1f0], RZ ;  /* 0x00007c001e067a24 */ /* 0x000fe200078e02ff */
[----:B------:R-:W-:Y:S01]  /*2030*/  SHF.R.S32.HI R3, RZ, 0x1f, R2 ;  /* 0x0000001fff037819 */ /* 0x000fe20000011402 */
[C---:B------:R-:W-:Y:S01]  /*2040*/  IMAD R11, R29.reuse, c[0x0][0x204], R4 ;  /* 0x000081001d0b7a24 */ /* 0x040fe200078e0204 */
[----:B------:R-:W-:Y:S01]  /*2050*/  BAR.SYNC.DEFER_BLOCKING 0x0 ;  /* 0x0000000000007b1d */ /* 0x000fe20000010000 */
[C---:B------:R-:W-:Y:S02]  /*2060*/  IMAD R13, R29.reuse, c[0x0][0x1f4], R6 ;  /* 0x00007d001d0d7a24 */ /* 0x040fe400078e0206 */
[----:B------:R-:W-:-:S03]  /*2070*/  IMAD.WIDE.U32 R4, R29, c[0x0][0x200], R2 ;  /* 0x000080001d047a25 */ /* 0x000fc600078e0002 */
[----:B------:R-:W0:Y:S01]  /*2080*/  F2F.BF16.F32 R0, R33 ;  /* 0x0000002100007304 */ /* 0x000e220000202000 */
[----:B------:R-:W-:Y:S01]  /*2090*/  IMAD.WIDE.U32 R6, R29, c[0x0][0x1f0], R2 ;  /* 0x00007c001d067a25 */ /* 0x000fe200078e0002 */
[----:B------:R-:W-:-:S03]  /*20a0*/  IADD3 R5, R5, R11, RZ ;  /* 0x0000000b05057210 */ /* 0x000fc60007ffe0ff */
[----:B------:R-:W-:Y:S01]  /*20b0*/  IMAD R17, R27, c[0x0][0x1f8], RZ ;  /* 0x00007e001b117a24 */ /* 0x000fe200078e02ff */
[----:B------:R-:W-:Y:S01]  /*20c0*/  IADD3 R11, R7, R13, RZ ;  /* 0x0000000d070b7210 */ /* 0x000fe20007ffe0ff */
[----:B------:R-:W-:Y:S01]  /*20d0*/  IMAD R7, R27, c[0x0][0x208], RZ ;  /* 0x000082001b077a24 */ /* 0x000fe200078e02ff */
[----:B------:R-:W2:Y:S01]  /*20e0*/  F2F.BF16.F32 R14, R41 ;  /* 0x00000029000e7304 */ /* 0x000ea20000202000 */
[----:B------:R-:W-:Y:S01]  /*20f0*/  MOV R10, R6 ;  /* 0x00000006000a7202 */ /* 0x000fe20000000f00 */
[C---:B------:R-:W-:Y:S02]  /*2100*/  IMAD R17, R24.reuse, c[0x0][0x1fc], R17 ;  /* 0x00007f0018117a24 */ /* 0x040fe400078e0211 */
[C---:B------:R-:W-:Y:S02]  /*2110*/  IMAD R13, R24.reuse, c[0x0][0x20c], R7 ;  /* 0x00008300180d7a24 */ /* 0x040fe400078e0207 */
[C---:B------:R-:W-:Y:S02]  /*2120*/  IMAD.WIDE.U32 R6, R24.reuse, c[0x0][0x208], R4 ;  /* 0x0000820018067a25 */ /* 0x040fe400078e0004 */
[----:B------:R-:W3:Y:S02]  /*2130*/  F2F.BF16.F32 R15, R48 ;  /* 0x00000030000f7304 */ /* 0x000ee40000202000 */
[----:B------:R-:W-:Y:S01]  /*2140*/  IMAD.WIDE.U32 R10, R24, c[0x0][0x1f8], R10 ;  /* 0x00007e00180a7a25 */ /* 0x000fe200078e000a */
[----:B------:R-:W-:-:S02]  /*2150*/  IADD3 R13, R7, R13, RZ ;  /* 0x0000000d070d7210 */ /* 0x000fc40007ffe0ff */
[----:B------:R-:W-:Y:S01]  /*2160*/  LEA R8, P0, R6, c[0x0][0x258], 0x1 ;  /* 0x0000960006087a11 */ /* 0x000fe200078008ff */
[----:B0-----:R-:W-:Y:S01]  /*2170*/  IMAD.WIDE.U32 R4, R0, 0x10000, RZ ;  /* 0x0001000000047825 */ /* 0x001fe200078e00ff */
[----:B------:R-:W-:Y:S02]  /*2180*/  IADD3 R7, R11, R17, RZ ;  /* 0x000000110b077210 */ /* 0x000fe40007ffe0ff */
[----:B------:R-:W-:Y:S02]  /*2190*/  LEA R12, P1, R10, c[0x0][0x268], 0x1 ;  /* 0x00009a000a0c7a11 */ /* 0x000fe400078208ff */
[----:B--2---:R-:W-:Y:S02]  /*21a0*/  PRMT R11, R9, 0x5410, R14 ;  /* 0x00005410090b7816 */ /* 0x004fe4000000000e */
[----:B------:R-:W-:Y:S02]  /*21b0*/  LEA.HI.X R9, R6, c[0x0][0x25c], R13, 0x1, P0 ;  /* 0x0000970006097a11 */ /* 0x000fe400000f0c0d */
[----:B------:R-:W-:-:S02]  /*21c0*/  LEA.HI.X R13, R10, c[0x0][0x26c], R7, 0x1, P1 ;  /* 0x00009b000a0d7a11 */ /* 0x000fc400008f0c07 */
[----:B------:R-:W-:Y:S02]  /*21d0*/  LOP3.LUT R11, R11, R5, RZ, 0xfc, !PT ;  /* 0x000000050b0b7212 */ /* 0x000fe400078efcff */
[----:B---3--:R-:W-:Y:S01]  /*21e0*/  LOP3.LUT R10, R4, R15, RZ, 0xfc, !PT ;  /* 0x0000000f040a7212 */ /* 0x008fe200078efcff */
[----:B------:R-:W-:-:S04]  /*21f0*/  IMAD.WIDE R4, R31, 0x8, R8 ;  /* 0x000000081f047825 */ /* 0x000fc800078e0208 */
[----:B------:R-:W-:Y:S01]  /*2200*/  IMAD.WIDE R6, R31, 0x8, R12 ;  /* 0x000000081f067825 */ /* 0x000fe200078e020c */
[----:B------:R0:W-:Y:S04]  /*2210*/  STG.E.64 [R4.64], R10 ;  /* 0x0000000a04007986 */ /* 0x0001e8000c101b06 */
[----:B------:R-:W-:Y:S06]  /*2220*/  BAR.SYNC.DEFER_BLOCKING 0x0 ;  /* 0x0000000000007b1d */ /* 0x000fec0000010000 */
[----:B------:R-:W2:Y:S01]  /*2230*/  LDG.E.64 R12, [R6.64] ;  /* 0x00000006060c7981 */ /* 0x000ea2000c1e1b00 */
[----:B------:R-:W-:Y:S01]  /*2240*/  IMAD.WIDE.U32 R2, R29, c[0x0][0x210], R2 ;  /* 0x000084001d027a25 */ /* 0x000fe200078e0002 */
[----:B------:R-:W-:-:S02]  /*2250*/  IADD3 R32, R32, 0x1, RZ ;  /* 0x0000000120207810 */ /* 0x000fc40007ffe0ff */
[----:B------:R-:W-:Y:S01]  /*2260*/  BAR.SYNC.DEFER_BLOCKING 0x0 ;  /* 0x0000000000007b1d */ /* 0x000fe20000010000 */
[----:B------:R-:W-:Y:S02]  /*2270*/  IADD3 R34, P1, R34, 0x100, RZ ;  /* 0x0000010022227810 */ /* 0x000fe40007f3e0ff */
[----:B------:R-:W-:Y:S02]  /*2280*/  IADD3 R36, P2, R36, 0x100, RZ ;  /* 0x0000010024247810 */ /* 0x000fe40007f5e0ff */
[----:B------:R-:W-:Y:S02]  /*2290*/  IADD3.X R35, RZ, R35, RZ, P1, !PT ;  /* 0x00000023ff237210 */ /* 0x000fe40000ffe4ff */
[----:B------:R-:W-:Y:S02]  /*22a0*/  IADD3.X R37, RZ, R37, RZ, P2, !PT ;  /* 0x00000025ff257210 */ /* 0x000fe400017fe4ff */
[----:B--2---:R-:W-:Y:S02]  /*22b0*/  PRMT R7, RZ, 0x5410, R13 ;  /* 0x00005410ff077816 */ /* 0x004fe4000000000d */
[----:B------:R-:W-:-:S02]  /*22c0*/  PRMT R0, RZ, 0x5410, R12 ;  /* 0x00005410ff007816 */ /* 0x000fc4000000000c */
[--C-:B------:R-:W-:Y:S01]  /*22d0*/  SHF.R.U64 R12, R12, 0x10, R13.reuse ;  /* 0x000000100c0c7819 */ /* 0x100fe2000000120d */
[----:B------:R-:W-:Y:S01]  /*22e0*/  FMUL.FTZ R9, R7, -1.4426950216293334961 ;  /* 0xbfb8aa3b07097820 */ /* 0x000fe20000410000 */
[----:B0-----:R-:W-:Y:S01]  /*22f0*/  SHF.R.U32.HI R11, RZ, 0x10, R13 ;  /* 0x00000010ff0b7819 */ /* 0x001fe2000001160d */
[----:B------:R-:W-:Y:S01]  /*2300*/  FMUL.FTZ R8, R0, -1.4426950216293334961 ;  /* 0xbfb8aa3b00087820 */ /* 0x000fe20000410000 */
[----:B------:R-:W-:Y:S02]  /*2310*/  PRMT R4, RZ, 0x5410, R12 ;  /* 0x00005410ff047816 */ /* 0x000fe4000000000c */
[----:B------:R-:W-:Y:S01]  /*2320*/  PRMT R11, RZ, 0x5410, R11 ;  /* 0x00005410ff0b7816 */ /* 0x000fe2000000000b */
[----:B------:R-:W0:Y:S02]  /*2330*/  MUFU.EX2 R9, R9 ;  /* 0x0000000900097308 */ /* 0x000e240000000800 */
[----:B------:R-:W-:Y:S02]  /*2340*/  FMUL.FTZ R5, R4, -1.4426950216293334961 ;  /* 0xbfb8aa3b04057820 */ /* 0x000fe40000410000 */
[----:B------:R-:W-:-:S04]  /*2350*/  FMUL.FTZ R13, R11, -1.4426950216293334961 ;  /* 0xbfb8aa3b0b0d7820 */ /* 0x000fc80000410000 */
[----:B------:R-:W2:Y:S08]  /*2360*/  MUFU.EX2 R5, R5 ;  /* 0x0000000500057308 */ /* 0x000eb00000000800 */
[----:B------:R-:W3:Y:S01]  /*2370*/  MUFU.EX2 R13, R13 ;  /* 0x0000000d000d7308 */ /* 0x000ee20000000800 */
[----:B0-----:R-:W-:-:S07]  /*2380*/  FADD.FTZ R10, R9, 1 ;  /* 0x3f800000090a7421 */ /* 0x001fce0000010000 */
[----:B------:R-:W0:Y:S01]  /*2390*/  MUFU.EX2 R8, R8 ;  /* 0x0000000800087308 */ /* 0x000e220000000800 */
[----:B--2---:R-:W-:-:S07]  /*23a0*/  FADD.FTZ R6, R5, 1 ;  /* 0x3f80000005067421 */ /* 0x004fce0000010000 */
[----:B------:R-:W2:Y:S01]  /*23b0*/  MUFU.RCP R10, R10 ;  /* 0x0000000a000a7308 */ /* 0x000ea20000001000 */
[----:B---3--:R-:W-:-:S07]  /*23c0*/  FADD.FTZ R9, R13, 1 ;  /* 0x3f8000000d097421 */ /* 0x008fce0000010000 */
[----:B------:R-:W3:Y:S01]  /*23d0*/  MUFU.RCP R15, R6 ;  /* 0x00000006000f7308 */ /* 0x000ee20000001000 */
[----:B0-----:R-:W-:-:S07]  /*23e0*/  FADD.FTZ R8, R8, 1 ;  /* 0x3f80000008087421 */ /* 0x001fce0000010000 */
[----:B------:R0:W4:Y:S01]  /*23f0*/  MUFU.RCP R14, R9 ;  /* 0x00000009000e7308 */ /* 0x0001220000001000 */
[----:B--2---:R-:W-:Y:S02]  /*2400*/  FMUL.FTZ R12, R7, R10 ;  /* 0x0000000a070c7220 */ /* 0x004fe40000410000 */
[----:B------:R-:W-:Y:S02]  /*2410*/  IMAD R10, R30, c[0x0][0x210], RZ ;  /* 0x000084001e0a7a24 */ /* 0x000fe400078e02ff */
[----:B------:R-:W-:-:S03]  /*2420*/  FMUL.FTZ R12, R12, R39 ;  /* 0x000000270c0c7220 */ /* 0x000fc60000410000 */
[----:B------:R-:W2:Y:S01]  /*2430*/  MUFU.RCP R5, R8 ;  /* 0x0000000800057308 */ /* 0x000ea20000001000 */
[----:B---3--:R-:W-:Y:S02]  /*2440*/  FMUL.FTZ R4, R4, R15 ;  /* 0x0000000f04047220 */ /* 0x008fe40000410000 */
[----:B0-----:R-:W-:Y:S02]  /*2450*/  IMAD R9, R29, c[0x0][0x214], R10 ;  /* 0x000085001d097a24 */ /* 0x001fe400078e020a */
[----:B------:R-:W-:Y:S02]  /*2460*/  FMUL.FTZ R4, R4, R33 ;  /* 0x0000002104047220 */ /* 0x000fe40000410000 */
[----:B----4-:R-:W-:Y:S01]  /*2470*/  FMUL.FTZ R6, R11, R14 ;  /* 0x0000000e0b067220 */ /* 0x010fe20000410000 */
[----:B------:R-:W-:Y:S01]  /*2480*/  IADD3 R3, R3, R9, RZ ;  /* 0x0000000903037210 */ /* 0x000fe20007ffe0ff */
[----:B------:R-:W-:Y:S01]  /*2490*/  IMAD R9, R27, c[0x0][0x218], RZ ;  /* 0x000086001b097a24 */ /* 0x000fe200078e02ff */
[----:B------:R0:W3:Y:S01]  /*24a0*/  F2F.BF16.F32 R7, R4 ;  /* 0x0000000400077304 */ /* 0x0000e20000202000 */
[----:B------:R-:W-:-:S02]  /*24b0*/  FMUL.FTZ R6, R6, R41 ;  /* 0x0000002906067220 */ /* 0x000fc40000410000 */
[----:B------:R-:W-:-:S04]  /*24c0*/  IMAD.WIDE.U32 R2, R24, c[0x0][0x218], R2 ;  /* 0x0000860018027a25 */ /* 0x000fc800078e0002 */
[----:B--2---:R-:W-:Y:S01]  /*24d0*/  FMUL.FTZ R5, R0, R5 ;  /* 0x0000000500057220 */ /* 0x004fe20000410000 */
[----:B------:R-:W-:Y:S01]  /*24e0*/  F2F.BF16.F32 R12, R12 ;  /* 0x0000000c000c7304 */ /* 0x000fe20000202000 */
[----:B0-----:R-:W-:Y:S02]  /*24f0*/  LEA R4, P0, R2, c[0x0][0x270], 0x1 ;  /* 0x00009c0002047a11 */ /* 0x001fe400078008ff */
[----:B------:R-:W-:Y:S02]  /*2500*/  FMUL.FTZ R48, R5, R48 ;  /* 0x0000003005307220 */ /* 0x000fe40000410000 */
[----:B------:R-:W-:-:S03]  /*2510*/  IMAD R5, R24, c[0x0][0x21c], R9 ;  /* 0x0000870018057a24 */ /* 0x000fc600078e0209 */
[----:B------:R-:W0:Y:S02]  /*2520*/  F2F.BF16.F32 R11, R6 ;  /* 0x00000006000b7304 */ /* 0x000e240000202000 */
[----:B------:R-:W-:-:S04]  /*2530*/  IADD3 R3, R3, R5, RZ ;  /* 0x0000000503037210 */ /* 0x000fc80007ffe0ff */
[----:B------:R-:W-:Y:S01]  /*2540*/  LEA.HI.X R5, R2, c[0x0][0x274], R3, 0x1, P0 ;  /* 0x00009d0002057a11 */ /* 0x000fe200000f0c03 */
[----:B---3--:R-:W-:Y:S01]  /*2550*/  IMAD.WIDE.U32 R2, R7, 0x10000, RZ ;  /* 0x0001000007027825 */ /* 0x008fe200078e00ff */
[----:B------:R-:W2:Y:S01]  /*2560*/  F2F.BF16.F32 R9, R48 ;  /* 0x0000003000097304 */ /* 0x000ea20000202000 */
[----:B------:R-:W-:Y:S02]  /*2570*/  ISETP.GE.AND P0, PT, R32, c[0x0][0x174], PT ;  /* 0x00005d0020007a0c */ /* 0x000fe40003f06270 */
[----:B0-----:R-:W-:-:S04]  /*2580*/  PRMT R11, R12, 0x5410, R11 ;  /* 0x000054100c0b7816 */ /* 0x001fc8000000000b */
[----:B------:R-:W-:Y:S02]  /*2590*/  LOP3.LUT R7, R11, R3, RZ, 0xfc, !PT ;  /* 0x000000030b077212 */ /* 0x000fe400078efcff */
[----:B--2---:R-:W-:Y:S01]  /*25a0*/  LOP3.LUT R6, R2, R9, RZ, 0xfc, !PT ;  /* 0x0000000902067212 */ /* 0x004fe200078efcff */
[----:B------:R-:W-:-:S05]  /*25b0*/  IMAD.WIDE R2, R31, 0x8, R4 ;  /* 0x000000081f027825 */ /* 0x000fca00078e0204 */
[----:B------:R0:W-:Y:S01]  /*25c0*/  STG.E.64 [R2.64], R6 ;  /* 0x0000000602007986 */ /* 0x0001e2000c101b06 */
[----:B------:R-:W-:Y:S01]  /*25d0*/  @P0 CALL.REL.NOINC `(.L_x_2583) ;  /* 0x0000001000000944 */ /* 0x000fe20003c00000 */
[----:B------:R-:W-:Y:S05]  /*25e0*/  BRA `(.L_x_2584) ;  /* 0xffffdce000007947 */ /* 0x000fea000383ffff */
.L_x_2583:
[----:B------:R-:W-:Y:S05]  /*25f0*/  EXIT ;  /* 0x000000000000794d */ /* 0x000fea0003800000 */
.L_x_2585:
        /* <DEDUP_REMOVED lines=16> */
.L_x_5393:


//--------------------- .text._Z25selective_scan_fwd_kernelI32Selective_Scan_fwd_kernel_traitsILi32ELi4ELi1ELb1ELb0ELb1ELb0EN3c108BFloat16ENS1_7complexIfEEEEv13SSMParamsBase --------------------------
	.section	.text._Z25selective_scan_fwd_kernelI32Selective_Scan_fwd_kernel_traitsILi32ELi4ELi1ELb1ELb0ELb1ELb0EN3c108BFloat16ENS1_7complexIfEEEEv13SSMParamsBase,"ax",@progbits
	.sectioninfo	@"SHI_REGISTERS=64"
	.align	128
        .global         _Z25selective_scan_fwd_kernelI32Selective_Scan_fwd_kernel_traitsILi32ELi4ELi1ELb1ELb0ELb1ELb0EN3c108BFloat16ENS1_7complexIfEEEEv13SSMParamsBase
        .type           _Z25selective_scan_fwd_kernelI32Selective_Scan_fwd_kernel_traitsILi32ELi4ELi1ELb1ELb0ELb1ELb0EN3c108BFloat16ENS1_7complexIfEEEEv13SSMParamsBase,@function
        .size           _Z25selective_scan_fwd_kernelI32Selective_Scan_fwd_kernel_traitsILi32ELi4ELi1ELb1ELb0ELb1ELb0EN3c108BFloat16ENS1_7complexIfEEEEv13SSMParamsBase,(.L_x_5394 - _Z25selective_scan_fwd_kernelI32Selective_Scan_fwd_kernel_traitsILi32ELi4ELi1ELb1ELb0ELb1ELb0EN3c108BFloat16ENS1_7complexIfEEEEv13SSMParamsBase)
        .other          _Z25selective_scan_fwd_kernelI32Selective_Scan_fwd_kernel_traitsILi32ELi4ELi1ELb1ELb0ELb1ELb0EN3c108BFloat16ENS1_7complexIfEEEEv13SSMParamsBase,@"STO_CUDA_ENTRY STV_DEFAULT"
_Z25selective_scan_fwd_kernelI32Selective_Scan_fwd_kernel_traitsILi32ELi4ELi1ELb1ELb0ELb1ELb0EN3c108BFloat16ENS1_7complexIfEEEEv13SSMParamsBase:
.text._Z25selective_scan_fwd_kernelI32Selective_Scan_fwd_kernel_traitsILi32ELi4ELi1ELb1ELb0ELb1ELb0EN3c108BFloat16ENS1_7complexIfEEEEv13SSMParamsBase:
        /* <DEDUP_REMOVED lines=27> */
[----:B------:R-:W-:-:S06]  /*01b0*/  IMAD.HI.U32 R11, R11, R13, R10 ;  /* 0x0000000d0b0b7227 */ /* 0x000fcc00078e000a */
[----:B------:R-:W-:-:S05]  /*01c0*/  IMAD.HI.U32 R7, R11, R6, RZ ;  /* 0x000000060b077227 */ /* 0x000fca00078e00ff */
[----:B------:R-:W-:-:S05]  /*01d0*/  IADD3 R5, -R7, RZ, RZ ;  /* 0x000000ff07057210 */ /* 0x000fca0007ffe1ff */
[----:B------:R-:W-:Y:S01]  /*01e0*/  IMAD R5, R12, R5, R6 ;  /* 0x000000050c057224 */ /* 0x000fe200078e0206 */
[----:B------:R-:W-:-:S04]  /*01f0*/  LOP3.LUT R6, R0, c[0x0][0x178], RZ, 0x3c, !PT ;  /* 0x00005e0000067a12 */ /* 0x000fc800078e3cff */
[----:B------:R-:W-:Y:S02]  /*0200*/  ISETP.GT.U32.AND P1, PT, R12, R5, PT ;  /* 0x000000050c00720c */ /* 0x000fe40003f24070 */
[----:B------:R-:W-:-:S11]  /*0210*/  ISETP.GE.AND P2, PT, R6, RZ, PT ;  /* 0x000000ff0600720c */ /* 0x000fd60003f46270 */
[-C--:B------:R-:W-:Y:S02]  /*0220*/  @!P1 IADD3 R5, R5, -R12.reuse, RZ ;  /* 0x8000000c05059210 */ /* 0x080fe40007ffe0ff */
[----:B------:R-:W-:Y:S02]  /*0230*/  @!P1 IADD3 R7, R7, 0x1, RZ ;  /* 0x0000000107079810 */ /* 0x000fe40007ffe0ff */
[----:B------:R-:W-:Y:S02]  /*0240*/  ISETP.GE.U32.AND P0, PT, R5, R12, PT ;  /* 0x0000000c0500720c */ /* 0x000fe40003f06070 */
[----:B0-----:R-:W-:Y:S02]  /*0250*/  MOV R5, UR6 ;  /* 0x0000000600057c02 */ /* 0x001fe40008000f00 */
[----:B------:R-:W-:Y:S02]  /*0260*/  ISETP.NE.AND P1, PT, RZ, c[0x0][0x178], PT ;  /* 0x00005e00ff007a0c */ /* 0x000fe40003f25270 */
[----:B------:R-:W-:Y:S01]  /*0270*/  SHF.R.S32.HI R6, RZ, 0x1f, R5 ;  /* 0x0000001fff067819 */ /* 0x000fe20000011405 */
[----:B------:R-:W-:-:S04]  /*0280*/  IMAD.WIDE.U32 R12, R5, c[0x0][0x1b0], RZ ;  /* 0x00006c00050c7a25 */ /* 0x000fc800078e00ff */
[C---:B------:R-:W-:Y:S02]  /*0290*/  IMAD R14, R6.reuse, c[0x0][0x1d0], RZ ;  /* 0x00007400060e7a24 */ /* 0x040fe400078e02ff */
[C---:B------:R-:W-:Y:S01]  /*02a0*/  IMAD R18, R6.reuse, c[0x0][0x1b0], RZ ;  /* 0x00006c0006127a24 */ /* 0x040fe200078e02ff */
[----:B------:R-:W-:Y:S01]  /*02b0*/  @P0 IADD3 R7, R7, 0x1, RZ ;  /* 0x0000000107070810 */ /* 0x000fe20007ffe0ff */
[----:B------:R-:W-:Y:S02]  /*02c0*/  IMAD R16, R6, c[0x0][0x1e0], RZ ;  /* 0x0000780006107a24 */ /* 0x000fe400078e02ff */
[C---:B------:R-:W-:Y:S01]  /*02d0*/  IMAD R17, R5.reuse, c[0x0][0x1d4], R14 ;  /* 0x0000750005117a24 */ /* 0x040fe200078e020e */
[----:B------:R-:W-:Y:S01]  /*02e0*/  MOV R14, c[0x0][0x174] ;  /* 0x00005d00000e7a02 */ /* 0x000fe20000000f00 */
[----:B------:R-:W-:Y:S01]  /*02f0*/  IMAD R15, R5, c[0x0][0x1b4], R18 ;  /* 0x00006d00050f7a24 */ /* 0x000fe200078e0212 */
[----:B------:R-:W-:Y:S01]  /*0300*/  @!P2 IADD3 R7, -R7, RZ, RZ ;  /* 0x000000ff0707a210 */ /* 0x000fe20007ffe1ff */
[----:B------:R-:W-:Y:S01]  /*0310*/  IMAD.WIDE.U32 R10, R5, c[0x0][0x1e0], RZ ;  /* 0x00007800050a7a25 */ /* 0x000fe200078e00ff */
[----:B------:R-:W-:-:S02]  /*0320*/  @!P1 LOP3.LUT R7, RZ, c[0x0][0x178], RZ, 0x33, !PT ;  /* 0x00005e00ff079a12 */ /* 0x000fc400078e33ff */
[----:B------:R-:W-:Y:S01]  /*0330*/  ISETP.GE.AND P0, PT, R14, 0x1, PT ;  /* 0x000000010e00780c */ /* 0x000fe20003f06270 */
[----:B------:R-:W-:Y:S01]  /*0340*/  IMAD R19, R5, c[0x0][0x1e4], R16 ;  /* 0x0000790005137a24 */ /* 0x000fe200078e0210 */
[----:B------:R-:W-:Y:S01]  /*0350*/  IADD3 R15, R13, R15, RZ ;  /* 0x0000000f0d0f7210 */ /* 0x000fe20007ffe0ff */
[----:B----4-:R-:W-:Y:S01]  /*0360*/  IMAD.WIDE.U32 R8, R5, c[0x0][0x1d0], RZ ;  /* 0x0000740005087a25 */ /* 0x010fe200078e00ff */
[----:B------:R-:W-:Y:S02]  /*0370*/  MOV R14, R12 ;  /* 0x0000000c000e7202 */ /* 0x000fe40000000f00 */
[----:B------:R-:W-:Y:S01]  /*0380*/  IADD3 R13, R11, R19, RZ ;  /* 0x000000130b0d7210 */ /* 0x000fe20007ffe0ff */
[----:B------:R-:W-:Y:S01]  /*0390*/  IMAD R19, R3, c[0x0][0x1e8], RZ ;  /* 0x00007a0003137a24 */ /* 0x000fe200078e02ff */
[----:B------:R-:W-:Y:S01]  /*03a0*/  SHF.R.S32.HI R11, RZ, 0x1f, R7 ;  /* 0x0000001fff0b7819 */ /* 0x000fe20000011407 */
[----:B------:R-:W-:Y:S01]  /*03b0*/  IMAD.WIDE.U32 R14, R7, c[0x0][0x1c8], R14 ;  /* 0x00007200070e7a25 */ /* 0x000fe200078e000e */
[----:B------:R-:W-:-:S02]  /*03c0*/  MOV R12, R10 ;  /* 0x0000000a000c7202 */ /* 0x000fc40000000f00 */
[----:B------:R-:W-:Y:S01]  /*03d0*/  IADD3 R9, R9, R17, RZ ;  /* 0x0000001109097210 */ /* 0x000fe20007ffe0ff */
[----:B------:R-:W-:Y:S02]  /*03e0*/  IMAD R10, R11, c[0x0][0x1c8], RZ ;  /* 0x000072000b0a7a24 */ /* 0x000fe400078e02ff */
[----:B------:R-:W-:Y:S02]  /*03f0*/  IMAD R11, R3, c[0x0][0x1d8], RZ ;  /* 0x00007600030b7a24 */ /* 0x000fe400078e02ff */
[----:B------:R-:W-:Y:S02]  /*0400*/  IMAD R21, R7, c[0x0][0x1cc], R10 ;  /* 0x0000730007157a24 */ /* 0x000fe400078e020a */
[C---:B------:R-:W-:Y:S02]  /*0410*/  IMAD R17, R0.reuse, c[0x0][0x1dc], R11 ;  /* 0x0000770000117a24 */ /* 0x040fe400078e020b */
[C---:B------:R-:W-:Y:S02]  /*0420*/  IMAD R19, R0.reuse, c[0x0][0x1ec], R19 ;  /* 0x00007b0000137a24 */ /* 0x040fe400078e0213 */
[----:B------:R-:W-:-:S04]  /*0430*/  IMAD.WIDE.U32 R10, R0, c[0x0][0x1d8], R8 ;  /* 0x00007600000a7a25 */ /* 0x000fc800078e0008 */
[----:B------:R-:W-:Y:S01]  /*0440*/  IMAD.WIDE.U32 R12, R0, c[0x0][0x1e8], R12 ;  /* 0x00007a00000c7a25 */ /* 0x000fe200078e000c */
[----:B------:R-:W-:Y:S06]  /*0450*/  @!P0 EXIT ;  /* 0x000000000000894d */ /* 0x000fec0003800000 */
[----:B------:R-:W0:Y:S01]  /*0460*/  S2R R7, SR_TID.X ;  /* 0x0000000000077919 */ /* 0x000e220000002100 */
[----:B------:R-:W-:Y:S02]  /*0470*/  IADD3 R9, R11, R17, RZ ;  /* 0x000000110b097210 */ /* 0x000fe40007ffe0ff */
[----:B------:R-:W-:Y:S01]  /*0480*/  LEA R17, P0, R10, c[0x0][0x240], 0x1 ;  /* 0x000090000a117a11 */ /* 0x000fe200078008ff */
[----:B------:R-:W1:Y:S01]  /*0490*/  S2R R8, SR_LANEID ;  /* 0x0000000000087919 */ /* 0x000e620000000000 */
[----:B------:R-:W-:Y:S02]  /*04a0*/  IADD3 R13, R13, R19, RZ ;  /* 0x000000130d0d7210 */ /* 0x000fe40007ffe0ff */
[----:B------:R-:W-:Y:S02]  /*04b0*/  LEA R11, P1, R12, c[0x0][0x248], 0x1 ;  /* 0x000092000c0b7a11 */ /* 0x000fe400078208ff */
[----:B------:R-:W-:-:S02]  /*04c0*/  LEA R16, P2, R14, c[0x0][0x230], 0x1 ;  /* 0x00008c000e107a11 */ /* 0x000fc400078408ff */
[----:B------:R-:W-:Y:S02]  /*04d0*/  IADD3 R15, R15, R21, RZ ;  /* 0x000000150f0f7210 */ /* 0x000fe40007ffe0ff */
[----:B------:R-:W-:Y:S02]  /*04e0*/  LEA.HI.X R18, R10, c[0x0][0x244], R9, 0x1, P0 ;  /* 0x000091000a127a11 */ /* 0x000fe400000f0c09 */
[----:B------:R-:W-:Y:S02]  /*04f0*/  LEA.HI.X R13, R12, c[0x0][0x24c], R13, 0x1, P1 ;  /* 0x000093000c0d7a11 */ /* 0x000fe400008f0c0d */
[----:B------:R-:W-:Y:S02]  /*0500*/  LEA.HI.X R15, R14, c[0x0][0x234], R15, 0x1, P2 ;  /* 0x00008d000e0f7a11 */ /* 0x000fe400010f0c0f */
[----:B------:R-:W-:Y:S02]  /*0510*/  MOV R12, R11 ;  /* 0x0000000b000c7202 */ /* 0x000fe40000000f00 */
[----:B------:R-:W-:-:S02]  /*0520*/  MOV R9, RZ ;  /* 0x000000ff00097202 */ /* 0x000fc40000000f00 */
[----:B------:R-:W-:Y:S02]  /*0530*/  MOV R10, R17 ;  /* 0x00000011000a7202 */ /* 0x000fe40000000f00 */
[----:B------:R-:W-:Y:S02]  /*0540*/  MOV R11, R18 ;  /* 0x00000012000b7202 */ /* 0x000fe40000000f00 */
[----:B0-----:R-:W-:Y:S02]  /*0550*/  MOV R14, R16 ;  /* 0x00000010000e7202 */ /* 0x001fe40000000f00 */
.L_x_2599:
        /* <DEDUP_REMOVED lines=59> */
.L_x_2587:
[----:B------:R-:W-:Y:S05]  /*0910*/  BSYNC B0 ;  /* 0x0000000000007941 */ /* 0x000fea0003800000 */
.L_x_2586:
        /* <DEDUP_REMOVED lines=33> */
.L_x_2589:
[----:B------:R-:W-:Y:S05]  /*0b30*/  BSYNC B0 ;  /* 0x0000000000007941 */ /* 0x000fea0003800000 */
.L_x_2588:
        /* <DEDUP_REMOVED lines=33> */
.L_x_2591:
[----:B------:R-:W-:Y:S05]  /*0d50*/  BSYNC B0 ;  /* 0x0000000000007941 */ /* 0x000fea0003800000 */
.L_x_2590:
        /* <DEDUP_REMOVED lines=33> */
.L_x_2593:
[----:B------:R-:W-:Y:S05]  /*0f70*/  BSYNC B0 ;  /* 0x0000000000007941 */ /* 0x000fea0003800000 */
.L_x_2592:
        /* <DEDUP_REMOVED lines=19> */
[----:B------:R-:W-:Y:S01]  /*10b0*/  HFMA2.MMA R48, -RZ, RZ, 0, 0 ;  /* 0x00000000ff307435 */ /* 0x000fe200000001ff */
[----:B------:R-:W-:-:S08]  /*10c0*/  FMUL.FTZ R47, R16, R31 ;  /* 0x0000001f102f7220 */ /* 0x000fd00000410000 */
.L_x_2597:
        /* <DEDUP_REMOVED lines=14> */
[----:B------:R-:W-:Y:S02]  /*11b0*/  IMAD R27, R0, c[0x0][0x19c], R25 ;  /* 0x00006700001b7a24 */ /* 0x000fe400078e0219 */
[----:B------:R-:W-:Y:S02]  /*11c0*/  IMAD R35, R22, c[0x0][0x1a0], RZ ;  /* 0x0000680016237a24 */ /* 0x000fe400078e02ff */
[----:B0-----:R-:W-:Y:S01]  /*11d0*/  IMAD.WIDE.U32 R20, R48, c[0x0][0x1c0], RZ ;  /* 0x0000700030147a25 */ /* 0x001fe200078e00ff */
[----:B------:R-:W-:-:S03]  /*11e0*/  IADD3 R19, R19, R27, RZ ;  /* 0x0000001b13137210 */ /* 0x000fc60007ffe0ff */
[----:B------:R-:W-:Y:S01]  /*11f0*/  IMAD R27, R22, c[0x0][0x1c0], RZ ;  /* 0x00007000161b7a24 */ /* 0x000fe200078e02ff */
[----:B------:R-:W-:Y:S01]  /*1200*/  LEA R38, P0, R20, R14, 0x1 ;  /* 0x0000000e14267211 */ /* 0x000fe200078008ff */
[C---:B------:R-:W-:Y:S02]  /*1210*/  IMAD R35, R48.reuse, c[0x0][0x1a4], R35 ;  /* 0x0000690030237a24 */ /* 0x040fe400078e0223 */
[C---:B------:R-:W-:Y:S02]  /*1220*/  IMAD R27, R48.reuse, c[0x0][0x1c4], R27 ;  /* 0x00007100301b7a24 */ /* 0x040fe400078e021b */
[----:B------:R-:W-:-:S03]  /*1230*/  IMAD.WIDE.U32 R18, R48, c[0x0][0x1a0], R18 ;  /* 0x0000680030127a25 */ /* 0x000fc600078e0012 */
[----:B------:R-:W-:Y:S02]  /*1240*/  IADD3 R21, R21, R27, RZ ;  /* 0x0000001b15157210 */ /* 0x000fe40007ffe0ff */
[----:B------:R-:W-:Y:S02]  /*1250*/  IADD3 R19, R19, R35, RZ ;  /* 0x0000002313137210 */ /* 0x000fe40007ffe0ff */
[----:B------:R-:W-:Y:S02]  /*1260*/  LEA.HI.X R39, R20, R15, R21, 0x1, P0 ;  /* 0x0000000f14277211 */ /* 0x000fe400000f0c15 */
[C---:B------:R-:W-:Y:S02]  /*1270*/  LEA R36, P0, R18.reuse, c[0x0][0x228], 0x3 ;  /* 0x00008a0012247a11 */ /* 0x040fe400078018ff */
[----:B------:R-:W-:Y:S02]  /*1280*/  SHF.L.U32 R21, R7, 0x1, RZ ;  /* 0x0000000107157819 */ /* 0x000fe400000006ff */
[----:B------:R-:W-:-:S03]  /*1290*/  LEA.HI.X R37, R18, c[0x0][0x22c], R19, 0x3, P0 ;  /* 0x00008b0012257a11 */ /* 0x000fc600000f1c13 */
[----:B------:R-:W-:-:S03]  /*12a0*/  IMAD.WIDE R38, R21, 0x8, R38 ;  /* 0x0000000815267825 */ /* 0x000fc600078e0226 */
[----:B------:R-:W3:Y:S04]  /*12b0*/  LDG.E.64 R36, [R36.64] ;  /* 0x0000000424247981 */ /* 0x000ee8000c1e1b00 */
[----:B------:R0:W4:Y:S04]  /*12c0*/  LDG.E.64 R34, [R38.64+0x8] ;  /* 0x0000080426227981 */ /* 0x000128000c1e1b00 */
[----:B0-----:R-:W5:Y:S01]  /*12d0*/  LDG.E.64 R38, [R38.64] ;  /* 0x0000000426267981 */ /* 0x001f62000c1e1b00 */
[C---:B-1----:R-:W-:Y:S02]  /*12e0*/  ISETP.GE.AND P0, PT, R8.reuse, 0x1, PT ;  /* 0x000000010800780c */ /* 0x042fe40003f06270 */
[----:B------:R-:W-:Y:S01]  /*12f0*/  ISETP.GE.AND P1, PT, R8, 0x8, PT ;  /* 0x000000080800780c */ /* 0x000fe20003f26270 */
[----:B--2---:R-:W-:-:S02]  /*1300*/  FMUL.FTZ R16, R16, 1.4426950216293334961 ;  /* 0x3fb8aa3b10107820 */ /* 0x004fc40000410000 */
[CC--:B------:R-:W-:Y:S02]  /*1310*/  FMUL.FTZ R24, R17.reuse, R29.reuse ;  /* 0x0000001d11187220 */ /* 0x0c0fe40000410000 */
[----:B------:R-:W-:Y:S02]  /*1320*/  FMUL.FTZ R18, R16, R29 ;  /* 0x0000001d10127220 */ /* 0x000fe40000410000 */
[----:B------:R-:W-:Y:S02]  /*1330*/  FMUL.RZ R24, R24, 0.15915493667125701904 ;  /* 0x3e22f98318187820 */ /* 0x000fe4000040c000 */
[----:B------:R-:W-:Y:S02]  /*1340*/  FMUL.FTZ R23, R17, R28 ;  /* 0x0000001c11177220 */ /* 0x000fe40000410000 */
[----:B------:R-:W-:Y:S01]  /*1350*/  MUFU.SIN R53, R24 ;  /* 0x0000001800357308 */ /* 0x000fe20000000400 */
[----:B------:R-:W-:Y:S02]  /*1360*/  FMUL.FTZ R52, R16, R30 ;  /* 0x0000001e10347220 */ /* 0x000fe40000410000 */
[----:B------:R-:W-:-:S02]  /*1370*/  FMUL.RZ R25, R23, 0.15915493667125701904 ;  /* 0x3e22f98317197820 */ /* 0x000fc4000040c000 */
[----:B------:R-:W-:-:S03]  /*1380*/  FMUL.FTZ R23, R16, R28 ;  /* 0x0000001c10177220 */ /* 0x000fc60000410000 */
[----:B------:R-:W0:Y:S01]  /*1390*/  MUFU.EX2 R18, R18 ;  /* 0x0000001200127308 */ /* 0x000e220000000800 */
[----:B------:R-:W-:Y:S02]  /*13a0*/  FMUL.FTZ R49, R16, R31 ;  /* 0x0000001f10317220 */ /* 0x000fe40000410000 */
[----:B------:R-:W-:-:S05]  /*13b0*/  FMUL.FTZ R16, R17, R30 ;  /* 0x0000001e11107220 */ /* 0x000fca0000410000 */
[----:B------:R-:W1:Y:S01]  /*13c0*/  MUFU.COS R55, R24 ;  /* 0x0000001800377308 */ /* 0x000e620000000000 */
[----:B------:R-:W-:Y:S02]  /*13d0*/  FMUL.RZ R20, R16, 0.15915493667125701904 ;  /* 0x3e22f98310147820 */ /* 0x000fe4000040c000 */
[----:B------:R-:W-:-:S05]  /*13e0*/  FMUL.FTZ R16, R17, R31 ;  /* 0x0000001f11107220 */ /* 0x000fca0000410000 */
[----:B------:R-:W-:Y:S01]  /*13f0*/  MUFU.EX2 R52, R52 ;  /* 0x0000003400347308 */ /* 0x000fe20000000800 */
[----:B0-----:R-:W-:-:S07]  /*1400*/  FMUL.FTZ R53, R18, R53 ;  /* 0x0000003512357220 */ /* 0x001fce0000410000 */
[----:B------:R-:W0:Y:S01]  /*1410*/  MUFU.SIN R51, R20 ;  /* 0x0000001400337308 */ /* 0x000e220000000400 */
[----:B------:R-:W-:Y:S02]  /*1420*/  FMUL.RZ R21, R16, 0.15915493667125701904 ;  /* 0x3e22f98310157820 */ /* 0x000fe4000040c000 */
[----:B-1----:R-:W-:-:S05]  /*1430*/  FMUL.FTZ R55, R18, R55 ;  /* 0x0000003712377220 */ /* 0x002fca0000410000 */
[----:B------:R-:W1:Y:S01]  /*1440*/  MUFU.COS R17, R20 ;  /* 0x0000001400117308 */ /* 0x000e620000000000 */
[-C--:B------:R-:W-:Y:S02]  /*1450*/  FMUL.FTZ R18, R44, R53.reuse ;  /* 0x000000352c127220 */ /* 0x080fe40000410000 */
[----:B------:R-:W-:Y:S02]  /*1460*/  FMUL.FTZ R16, RZ, R53 ;  /* 0x00000035ff107220 */ /* 0x000fe40000410000 */
[----:B------:R-:W-:-:S03]  /*1470*/  FFMA.FTZ R19, RZ, R55, R18 ;  /* 0x00000037ff137223 */ /* 0x000fc60000010012 */
[----:B------:R-:W-:Y:S01]  /*1480*/  MUFU.SIN R56, R25 ;  /* 0x0000001900387308 */ /* 0x000fe20000000400 */
[----:B------:R-:W-:-:S07]  /*1490*/  FFMA.FTZ R18, R44, R55, -R16 ;  /* 0x000000372c127223 */ /* 0x000fce0000010810 */
[----:B------:R-:W2:Y:S01]  /*14a0*/  MUFU.EX2 R23, R23 ;  /* 0x0000001700177308 */ /* 0x000ea20000000800 */
[----:B0-----:R-:W-:Y:S02]  /*14b0*/  FMUL.FTZ R51, R52, R51 ;  /* 0x0000003334337220 */ /* 0x001fe40000410000 */
[----:B------:R-:W-:-:S05]  /*14c0*/  FADD.FTZ R19, RZ, R19 ;  /* 0x00000013ff137221 */ /* 0x000fca0000010000 */
[----:B------:R-:W-:Y:S01]  /*14d0*/  MUFU.EX2 R49, R49 ;  /* 0x0000003100317308 */ /* 0x000fe20000000800 */
[----:B------:R-:W-:-:S07]  /*14e0*/  FADD.FTZ R18, R45, R18 ;  /* 0x000000122d127221 */ /* 0x000fce0000010000 */
[----:B------:R-:W0:Y:S01]  /*14f0*/  MUFU.SIN R50, R21 ;  /* 0x0000001500327308 */ /* 0x000e220000000400 */
[----:B-1----:R-:W-:-:S07]  /*1500*/  FMUL.FTZ R52, R52, R17 ;  /* 0x0000001134347220 */ /* 0x002fce0000410000 */
[----:B------:R-:W1:Y:S01]  /*1510*/  MUFU.COS R54, R25 ;  /* 0x0000001900367308 */ /* 0x000e620000000000 */
[----:B------:R-:W-:-:S07]  /*1520*/  FMUL.FTZ R17, R51, R19 ;  /* 0x0000001333117220 */ /* 0x000fce0000410000 */
[----:B------:R-:W3:Y:S01]  /*1530*/  MUFU.COS R16, R21 ;  /* 0x0000001500107308 */ /* 0x000ee20000000000 */
[-C--:B------:R-:W-:Y:S02]  /*1540*/  FMUL.FTZ R20, R51, R18.reuse ;  /* 0x0000001233147220 */ /* 0x080fe40000410000 */
[C---:B------:R-:W-:Y:S02]  /*1550*/  FFMA.FTZ R17, R52.reuse, R18, -R17 ;  /* 0x0000001234117223 */ /* 0x040fe40000010811 */
[----:B------:R-:W-:Y:S02]  /*1560*/  FFMA.FTZ R20, R52, R19, R20 ;  /* 0x0000001334147223 */ /* 0x000fe40000010014 */
[----:B--2---:R-:W-:Y:S02]  /*1570*/  FMUL.FTZ R56, R23, R56 ;  /* 0x0000003817387220 */ /* 0x004fe40000410000 */
[----:B0-----:R-:W-:Y:S02]  /*1580*/  FMUL.FTZ R50, R49, R50 ;  /* 0x0000003231327220 */ /* 0x001fe40000410000 */
[----:B------:R-:W-:-:S02]  /*1590*/  FADD.FTZ R18, R46, R17 ;  /* 0x000000112e127221 */ /* 0x000fc40000010000 */
[----:B-1----:R-:W-:Y:S02]  /*15a0*/  FMUL.FTZ R54, R23, R54 ;  /* 0x0000003617367220 */ /* 0x002fe40000410000 */
[----:B------:R-:W-:Y:S02]  /*15b0*/  FADD.FTZ R20, RZ, R20 ;  /* 0x00000014ff147221 */ /* 0x000fe40000010000 */
[----:B---3--:R-:W-:Y:S02]  /*15c0*/  FMUL.FTZ R49, R49, R16 ;  /* 0x0000001031317220 */ /* 0x008fe40000410000 */
[-C--:B------:R-:W-:Y:S02]  /*15d0*/  FMUL.FTZ R16, R56, R53.reuse ;  /* 0x0000003538107220 */ /* 0x080fe40000410000 */
[----:B------:R-:W-:Y:S02]  /*15e0*/  FMUL.FTZ R21, R50, R18 ;  /* 0x0000001232157220 */ /* 0x000fe40000410000 */
[----:B------:R-:W-:-:S02]  /*15f0*/  FMUL.FTZ R17, R54, R53 ;  /* 0x0000003536117220 */ /* 0x000fc40000410000 */
[-C--:B------:R-:W-:Y:S02]  /*1600*/  FMUL.FTZ R19, R50, R20.reuse ;  /* 0x0000001432137220 */ /* 0x080fe40000410000 */
[-C--:B------:R-:W-:Y:S02]  /*1610*/  FFMA.FTZ R16, R54, R55.reuse, -R16 ;  /* 0x0000003736107223 */ /* 0x080fe40000010810 */
[C---:B------:R-:W-:Y:S02]  /*1620*/  FFMA.FTZ R21, R49.reuse, R20, R21 ;  /* 0x0000001431157223 */ /* 0x040fe40000010015 */
[----:B------:R-:W-:Y:S02]  /*1630*/  FFMA.FTZ R17, R56, R55, R17 ;  /* 0x0000003738117223 */ /* 0x000fe40000010011 */
[----:B------:R-:W-:Y:S02]  /*1640*/  FFMA.FTZ R22, R49, R18, -R19 ;  /* 0x0000001231167223 */ /* 0x000fe40000010813 */
[----:B------:R-:W-:-:S02]  /*1650*/  FMUL.FTZ R18, R51, R16 ;  /* 0x0000001033127220 */ /* 0x000fc40000410000 */
[----:B------:R-:W-:Y:S02]  /*1660*/  FADD.FTZ R23, RZ, R21 ;  /* 0x00000015ff177221 */ /* 0x000fe40000010000 */
        /* <DEDUP_REMOVED lines=59> */
[C---:B0-----:R-:W-:Y:S02]  /*1a20*/  FMUL.FTZ R17, R21.reuse, R25 ;  /* 0x0000001915117220 */ /* 0x041fe40000410000 */
[CC--:B-1----:R-:W-:Y:S02]  /*1a30*/  FMUL.FTZ R16, R21.reuse, R26.reuse ;  /* 0x0000001a15107220 */ /* 0x0c2fe40000410000 */
[----:B------:R-:W-:Y:S02]  /*1a40*/  FFMA.FTZ R26, R20, R26, R17 ;  /* 0x0000001a141a7223 */ /* 0x000fe40000010011 */
[----:B--2---:R-:W-:-:S02]  /*1a50*/  FMUL.FTZ R19, R21, R24 ;  /* 0x0000001815137220 */ /* 0x004fc40000410000 */
[C---:B------:R-:W-:Y:S02]  /*1a60*/  FFMA.FTZ R25, R20.reuse, R25, -R16 ;  /* 0x0000001914197223 */ /* 0x040fe40000010810 */
[----:B------:R-:W-:Y:S02]  /*1a70*/  @P1 FADD.FTZ R23, R23, R26 ;  /* 0x0000001a17171221 */ /* 0x000fe40000010000 */
[CC--:B---3--:R-:W-:Y:S02]  /*1a80*/  FMUL.FTZ R27, R21.reuse, R18.reuse ;  /* 0x00000012151b7220 */ /* 0x0c8fe40000410000 */
[----:B------:R-:W-:Y:S02]  /*1a90*/  FFMA.FTZ R26, R20, R18, R19 ;  /* 0x00000012141a7223 */ /* 0x000fe40000010013 */
[----:B------:R-:W-:Y:S02]  /*1aa0*/  @P1 FADD.FTZ R22, R22, R25 ;  /* 0x0000001916161221 */ /* 0x000fe40000010000 */
[----:B------:R-:W-:Y:S01]  /*1ab0*/  @P1 FFMA.FTZ R20, R20, R24, -R27 ;  /* 0x0000001814141223 */ /* 0x000fe2000001081b */
[----:B------:R-:W0:Y:S01]  /*1ac0*/  SHFL.UP PT, R25, R23, 0x10, RZ ;  /* 0x0600000017197989 */ /* 0x000e2200000e00ff */
[----:B------:R-:W-:-:S02]  /*1ad0*/  FSEL R26, R21, R26, !P1 ;  /* 0x0000001a151a7208 */ /* 0x000fc40004800000 */
[----:B------:R-:W-:Y:S01]  /*1ae0*/  LOP3.LUT P0, RZ, R7, 0x1f, RZ, 0xc0, !PT ;  /* 0x0000001f07ff7812 */ /* 0x000fe2000780c0ff */
[----:B------:R-:W1:Y:S04]  /*1af0*/  SHFL.UP PT, R41, R22, 0x10, RZ ;  /* 0x0600000016297989 */ /* 0x000e6800000e00ff */
[----:B------:R-:W2:Y:S01]  /*1b00*/  SHFL.UP PT, R21, R20, 0x10, RZ ;  /* 0x0600000014157989 */ /* 0x000ea200000e00ff */
[----:B------:R-:W-:-:S03]  /*1b10*/  ISETP.EQ.OR P0, PT, R9, RZ, P0 ;  /* 0x000000ff0900720c */ /* 0x000fc60000702670 */
[----:B------:R-:W3:Y:S01]  /*1b20*/  SHFL.UP PT, R27, R26, 0x10, RZ ;  /* 0x060000001a1b7989 */ /* 0x000ee200000e00ff */
[----:B------:R-:W-:Y:S01]  /*1b30*/  MOV R17, RZ ;  /* 0x000000ff00117202 */ /* 0x000fe20000000f00 */
[----:B------:R-:W-:Y:S01]  /*1b40*/  CS2R R18, SRZ ;  /* 0x0000000000127805 */ /* 0x000fe2000001ff00 */
[----:B------:R-:W-:-:S07]  /*1b50*/  MOV R16, 0x3f800000 ;  /* 0x3f80000000107802 */ /* 0x000fce0000000f00 */
[----:B------:R-:W4:Y:S01]  /*1b60*/  @!P0 LDS.128 R16, [R48.X16+0x250] ;  /* 0x0002500030108984 */ /* 0x000f22000000cc00 */
        /* <DEDUP_REMOVED lines=17> */
[----:B----4-:R-:W-:Y:S04]  /*1c80*/  @!P2 STS.128 [0x230], R16 ;  /* 0x00023010ff00a388 */ /* 0x010fe80000000c00 */
[----:B------:R-:W-:Y:S04]  /*1c90*/  LDS.128 R24, [0x210] ;  /* 0x00021000ff187984 */ /* 0x000fe80000000c00 */
[----:B------:R-:W-:Y:S06]  /*1ca0*/  BAR.SYNC.DEFER_BLOCKING 0x0 ;  /* 0x0000000000007b1d */ /* 0x000fec0000010000 */
[----:B------:R-:W0:Y:S04]  /*1cb0*/  SHFL.UP PT, R60, R21, 0x1, RZ ;  /* 0x04200000153c7989 */ /* 0x000e2800000e00ff */
[----:B------:R-:W-:Y:S04]  /*1cc0*/  @P3 LDS.64 R40, [0x238] ;  /* 0x00023800ff283984 */ /* 0x000fe80000000a00 */
[----:B------:R-:W1:Y:S04]  /*1cd0*/  SHFL.UP PT, R58, R20, 0x1, RZ ;  /* 0x04200000143a7989 */ /* 0x000e6800000e00ff */
[----:B------:R-:W2:Y:S04]  /*1ce0*/  SHFL.UP PT, R59, R23, 0x1, RZ ;  /* 0x04200000173b7989 */ /* 0x000ea800000e00ff */
[----:B------:R3:W4:Y:S01]  /*1cf0*/  SHFL.UP PT, R57, R22, 0x1, RZ ;  /* 0x0420000016397989 */ /* 0x00072200000e00ff */
[----:B0-----:R-:W-:-:S02]  /*1d00*/  @!P2 MOV R60, R17 ;  /* 0x00000011003ca202 */ /* 0x001fc40000000f00 */
[--C-:B------:R-:W-:Y:S02]  /*1d10*/  SHF.R.U64 R61, R34, 0x10, R35.reuse ;  /* 0x00000010223d7819 */ /* 0x100fe40000001223 */
[----:B---3--:R-:W-:Y:S02]  /*1d20*/  PRMT R22, RZ, 0x5410, R34 ;  /* 0x00005410ff167816 */ /* 0x008fe40000000022 */
[----:B------:R-:W-:Y:S02]  /*1d30*/  SHF.R.U32.HI R34, RZ, 0x10, R35 ;  /* 0x00000010ff227819 */ /* 0x000fe40000011623 */
[----:B-1----:R-:W-:Y:S02]  /*1d40*/  @!P2 MOV R58, R16 ;  /* 0x00000010003aa202 */ /* 0x002fe40000000f00 */
[----:B--2---:R-:W-:Y:S01]  /*1d50*/  @!P2 MOV R59, R19 ;  /* 0x00000013003ba202 */ /* 0x004fe20000000f00 */
[-C--:B------:R-:W-:Y:S02]  /*1d60*/  @P3 FMUL.FTZ R21, R41, R60.reuse ;  /* 0x0000003c29153220 */ /* 0x080fe40000410000 */
[----:B------:R-:W-:Y:S01]  /*1d70*/  @P3 FMUL.FTZ R60, R40, R60 ;  /* 0x0000003c283c3220 */ /* 0x000fe20000410000 */
[----:B----4-:R-:W-:-:S03]  /*1d80*/  @!P2 MOV R57, R18 ;  /* 0x000000120039a202 */ /* 0x010fc60000000f00 */
[-C--:B------:R-:W-:Y:S01]  /*1d90*/  @P3 FFMA.FTZ R60, R41, R58.reuse, R60 ;  /* 0x0000003a293c3223 */ /* 0x080fe2000001003c */
[----:B------:R-:W-:Y:S01]  /*1da0*/  PRMT R34, RZ, 0x5410, R34 ;  /* 0x00005410ff227816 */ /* 0x000fe20000000022 */
[----:B------:R-:W-:Y:S02]  /*1db0*/  @P3 FFMA.FTZ R40, R40, R58, -R21 ;  /* 0x0000003a28283223 */ /* 0x000fe40000010815 */
[----:B------:R-:W-:Y:S01]  /*1dc0*/  @P3 FADD.FTZ R59, R59, R60 ;  /* 0x0000003c3b3b3221 */ /* 0x000fe20000010000 */
[----:B-----5:R-:W-:Y:S01]  /*1dd0*/  SHF.R.U64 R41, R38, 0x10, R39 ;  /* 0x0000001026297819 */ /* 0x020fe20000001227 */
[----:B------:R-:W-:Y:S01]  /*1de0*/  @P3 FADD.FTZ R57, R57, R40 ;  /* 0x0000002839393221 */ /* 0x000fe20000010000 */
[----:B------:R-:W-:Y:S01]  /*1df0*/  PRMT R20, RZ, 0x5410, R35 ;  /* 0x00005410ff147816 */ /* 0x000fe20000000023 */
[----:B------:R-:W-:Y:S02]  /*1e00*/  FMUL.FTZ R35, R34, R37 ;  /* 0x0000002522237220 */ /* 0x000fe40000410000 */
[----:B------:R-:W-:Y:S01]  /*1e10*/  FMUL.FTZ R40, R56, R59 ;  /* 0x0000003b38287220 */ /* 0x000fe20000410000 */
[----:B------:R-:W-:Y:S01]  /*1e20*/  PRMT R58, RZ, 0x5410, R41 ;  /* 0x00005410ff3a7816 */ /* 0x000fe20000000029 */
[----:B------:R-:W-:Y:S01]  /*1e30*/  FMUL.FTZ R34, R34, R36 ;  /* 0x0000002422227220 */ /* 0x000fe20000410000 */
[----:B------:R-:W-:Y:S01]  /*1e40*/  SHF.R.U32.HI R21, RZ, 0x10, R39 ;  /* 0x00000010ff157819 */ /* 0x000fe20000011627 */
[----:B------:R-:W-:-:S02]  /*1e50*/  FMUL.FTZ R56, R56, R57 ;  /* 0x0000003938387220 */ /* 0x000fc40000410000 */
[----:B------:R-:W-:Y:S02]  /*1e60*/  FFMA.FTZ R57, R54, R57, -R40 ;  /* 0x0000003936397223 */ /* 0x000fe40000010828 */
[CC--:B------:R-:W-:Y:S02]  /*1e70*/  FFMA.FTZ R35, R20.reuse, R36.reuse, -R35 ;  /* 0x0000002414237223 */ /* 0x0c0fe40000010823 */
[-C--:B------:R-:W-:Y:S01]  /*1e80*/  FFMA.FTZ R34, R20, R37.reuse, R34 ;  /* 0x0000002514227223 */ /* 0x080fe20000010022 */
[----:B------:R-:W-:Y:S01]  /*1e90*/  PRMT R20, RZ, 0x5410, R38 ;  /* 0x00005410ff147816 */ /* 0x000fe20000000026 */
[----:B------:R-:W-:Y:S01]  /*1ea0*/  FMUL.FTZ R41, R58, R37 ;  /* 0x000000253a297220 */ /* 0x000fe20000410000 */
[----:B------:R-:W-:Y:S01]  /*1eb0*/  PRMT R61, RZ, 0x5410, R61 ;  /* 0x00005410ff3d7816 */ /* 0x000fe2000000003d */
[----:B------:R-:W-:Y:S01]  /*1ec0*/  FFMA.FTZ R54, R54, R59, R56 ;  /* 0x0000003b36367223 */ /* 0x000fe20000010038 */
[----:B------:R-:W-:Y:S01]  /*1ed0*/  PRMT R56, RZ, 0x5410, R21 ;  /* 0x00005410ff387816 */ /* 0x000fe20000000015 */
[----:B------:R-:W-:Y:S01]  /*1ee0*/  FADD.FTZ R40, R44, R57 ;  /* 0x000000392c287221 */ /* 0x000fe20000010000 */
[----:B------:R-:W-:Y:S01]  /*1ef0*/  PRMT R39, RZ, 0x5410, R39 ;  /* 0x00005410ff277816 */ /* 0x000fe20000000027 */
[----:B------:R-:W-:-:S02]  /*1f00*/  FFMA.FTZ R38, R20, R36, -R41 ;  /* 0x0000002414267223 */ /* 0x000fc40000010829 */
[-C--:B------:R-:W-:Y:S02]  /*1f10*/  FMUL.FTZ R23, R61, R37.reuse ;  /* 0x000000253d177220 */ /* 0x080fe40000410000 */
[----:B------:R-:W-:Y:S02]  /*1f20*/  FADD.FTZ R54, RZ, R54 ;  /* 0x00000036ff367221 */ /* 0x000fe40000010000 */
[----:B------:R-:W-:Y:S02]  /*1f30*/  FMUL.FTZ R41, R53, R40 ;  /* 0x0000002835297220 */ /* 0x000fe40000410000 */
[----:B------:R-:W-:Y:S02]  /*1f40*/  FMUL.FTZ R21, R56, R37 ;  /* 0x0000002538157220 */ /* 0x000fe40000410000 */
[-C--:B------:R-:W-:Y:S02]  /*1f50*/  FMUL.FTZ R61, R61, R36.reuse ;  /* 0x000000243d3d7220 */ /* 0x080fe40000410000 */
[----:B------:R-:W-:-:S02]  /*1f60*/  FMUL.FTZ R58, R58, R36 ;  /* 0x000000243a3a7220 */ /* 0x000fc40000410000 */
[-C--:B------:R-:W-:Y:S02]  /*1f70*/  FMUL.FTZ R56, R56, R36.reuse ;  /* 0x0000002438387220 */ /* 0x080fe40000410000 */
[C---:B------:R-:W-:Y:S02]  /*1f80*/  FFMA.FTZ R23, R22.reuse, R36, -R23 ;  /* 0x0000002416177223 */ /* 0x040fe40000010817 */
[-C--:B------:R-:W-:Y:S02]  /*1f90*/  FMUL.FTZ R53, R53, R54.reuse ;  /* 0x0000003635357220 */ /* 0x080fe40000410000 */
[----:B------:R-:W-:Y:S02]  /*1fa0*/  FFMA.FTZ R41, R55, R54, R41 ;  /* 0x0000003637297223 */ /* 0x000fe40000010029 */
[----:B------:R-:W-:Y:S02]  /*1fb0*/  FFMA.FTZ R36, R39, R36, -R21 ;  /* 0x0000002427247223 */ /* 0x000fe40000010815 */
[----:B------:R-:W-:-:S02]  /*1fc0*/  FFMA.FTZ R22, R22, R37, R61 ;  /* 0x0000002516167223 */ /* 0x000fc4000001003d */
[----:B------:R-:W-:Y:S02]  /*1fd0*/  FFMA.FTZ R20, R20, R37, R58 ;  /* 0x0000002514147223 */ /* 0x000fe4000001003a */
[----:B------:R-:W-:Y:S02]  /*1fe0*/  FMUL.FTZ R21, R25, R19 ;  /* 0x0000001319157220 */ /* 0x000fe40000410000 */
[----:B------:R-:W-:Y:S01]  /*1ff0*/  FFMA.FTZ R37, R39, R37, R56 ;  /* 0x0000002527257223 */ /* 0x000fe20000010038 */
[----:B------:R-:W-:Y:S01]  /*2000*/  ISETP.NE.AND P0, PT, R7, RZ, PT ;  /* 0x000000ff0700720c */ /* 0x000fe20003f05270 */
[----:B------:R-:W-:Y:S02]  /*2010*/  FFMA.FTZ R58, R55, R40, -R53 ;  /* 0x00000028373a7223 */ /* 0x000fe40000010835 */
[----:B------:R-:W-:Y:S02]  /*2020*/  FADD.FTZ R56, RZ, R41 ;  /* 0x00000029ff387221 */ /* 0x000fe40000010000 */
[----:B------:R-:W-:-:S02]  /*2030*/  FFMA.FTZ R21, R24, R18, -R21 ;  /* 0x0000001218157223 */ /* 0x000fc40000010815 */
[C---:B------:R-:W-:Y:S02]  /*2040*/  FMUL.FTZ R18, R25.reuse, R18 ;  /* 0x0000001219127220 */ /* 0x040fe40000410000 */
[C---:B------:R-:W-:Y:S02]  /*2050*/  FMUL.FTZ R39, R25.reuse, R17 ;  /* 0x0000001119277220 */ /* 0x040fe40000410000 */
[----:B------:R-:W-:Y:S02]  /*2060*/  FMUL.FTZ R41, R25, R16 ;  /* 0x0000001019297220 */ /* 0x000fe40000410000 */
[----:B------:R-:W-:Y:S02]  /*2070*/  FADD.FTZ R25, R45, R58 ;  /* 0x0000003a2d197221 */ /* 0x000fe40000010000 */
[C---:B------:R-:W-:Y:S02]  /*2080*/  FMUL.FTZ R53, R51.reuse, R56 ;  /* 0x0000003833357220 */ /* 0x040fe40000410000 */
[----:B------:R-:W-:-:S02]  /*2090*/  FMUL.FTZ R51, R51, R25 ;  /* 0x0000001933337220 */ /* 0x000fc40000410000 */
[----:B------:R-:W-:Y:S02]  /*20a0*/  FFMA.FTZ R53, R52, R25, -R53 ;  /* 0x0000001934357223 */ /* 0x000fe40000010835 */
[C---:B------:R-:W-:Y:S02]  /*20b0*/  FFMA.FTZ R16, R24.reuse, R16, -R39 ;  /* 0x0000001018107223 */ /* 0x040fe40000010827 */
[C---:B------:R-:W-:Y:S02]  /*20c0*/  FFMA.FTZ R17, R24.reuse, R17, R41 ;  /* 0x0000001118117223 */ /* 0x040fe40000010029 */
[----:B------:R-:W-:Y:S01]  /*20d0*/  FFMA.FTZ R58, R24, R19, R18 ;  /* 0x00000013183a7223 */ /* 0x000fe20000010012 */
[----:B------:R-:W-:Y:S01]  /*20e0*/  BSSY B0, `(.L_x_2595) ;  /* 0x0000018000007945 */ /* 0x000fe20003800000 */
        /* <DEDUP_REMOVED lines=23> */
.L_x_2596:
[----:B------:R-:W-:Y:S05]  /*2260*/  BSYNC B0 ;  /* 0x0000000000007941 */ /* 0x000fea0003800000 */
.L_x_2595:
[----:B-1----:R-:W-:Y:S01]  /*2270*/  IADD3 R48, R48, 0x1, RZ ;  /* 0x0000000130307810 */ /* 0x002fe20007ffe0ff */
[CC--:B------:R-:W-:Y:S02]  /*2280*/  FFMA.FTZ R17, R49.reuse, R39.reuse, R26 ;  /* 0x0000002731117223 */ /* 0x0c0fe4000001001a */
[----:B------:R-:W-:Y:S01]  /*2290*/  FMUL.FTZ R50, R50, R39 ;  /* 0x0000002732327220 */ /* 0x000fe20000410000 */
[----:B------:R-:W-:Y:S01]  /*22a0*/  ISETP.GE.AND P0, PT, R48, c[0x0][0x16c], PT ;  /* 0x00005b0030007a0c */ /* 0x000fe20003f06270 */
[----:B------:R-:W-:Y:S02]  /*22b0*/  FADD.FTZ R17, RZ, R17 ;  /* 0x00000011ff117221 */ /* 0x000fe40000010000 */
[----:B------:R-:W-:Y:S02]  /*22c0*/  FFMA.FTZ R50, R49, R24, -R50 ;  /* 0x0000001831327223 */ /* 0x000fe40000010832 */
[----:B------:R-:W-:Y:S02]  /*22d0*/  FMUL.FTZ R37, R56, R37 ;  /* 0x0000002538257220 */ /* 0x000fe40000410000 */
[----:B------:R-:W-:-:S02]  /*22e0*/  FMUL.FTZ R22, R39, R22 ;  /* 0x0000001627167220 */ /* 0x000fc40000410000 */
[----:B------:R-:W-:Y:S02]  /*22f0*/  FMUL.FTZ R34, R34, R17 ;  /* 0x0000001122227220 */ /* 0x000fe40000410000 */
[----:B------:R-:W-:Y:S02]  /*2300*/  FADD.FTZ R50, R47, R50 ;  /* 0x000000322f327221 */ /* 0x000fe40000010000 */
        /* <DEDUP_REMOVED lines=10> */
.L_x_2594:
[----:B------:R-:W-:Y:S01]  /*23b0*/  SHF.L.U32 R16, R9, 0x7, RZ ;  /* 0x0000000709107819 */ /* 0x000fe200000006ff */
[----:B------:R-:W-:Y:S01]  /*23c0*/  IMAD R18, R6, c[0x0][0x200], RZ ;  /* 0x0000800006127a24 */ /* 0x000fe200078e02ff */
[----:B------:R-:W0:Y:S01]  /*23d0*/  F2F.BF16.F32 R33, R33 ;  /* 0x0000002100217304 */ /* 0x000e220000202000 */
[----:B------:R-:W-:Y:S01]  /*23e0*/  BAR.SYNC.DEFER_BLOCKING 0x0 ;  /* 0x0000000000007b1d */ /* 0x000fe20000010000 */
[----:B------:R-:W-:Y:S01]  /*23f0*/  SHF.R.S32.HI R17, RZ, 0x1f, R16 ;  /* 0x0000001fff117819 */ /* 0x000fe20000011410 */
[----:B------:R-:W-:Y:S01]  /*2400*/  IMAD R19, R5, c[0x0][0x204], R18 ;  /* 0x0000810005137a24 */ /* 0x000fe200078e0212 */
[----:B------:R-:W-:-:S02]  /*2410*/  IADD3 R9, R9, 0x1, RZ ;  /* 0x0000000109097810 */ /* 0x000fc40007ffe0ff */
[----:B------:R-:W-:Y:S01]  /*2420*/  IADD3 R14, P1, R14, 0x200, RZ ;  /* 0x000002000e0e7810 */ /* 0x000fe20007f3e0ff */
[----:B------:R-:W-:Y:S01]  /*2430*/  IMAD.WIDE.U32 R16, R5, c[0x0][0x200], R16 ;  /* 0x0000800005107a25 */ /* 0x000fe200078e0010 */
[----:B------:R-:W-:Y:S01]  /*2440*/  F2F.BF16.F32 R42, R42 ;  /* 0x0000002a002a7304 */ /* 0x000fe20000202000 */
[----:B------:R-:W-:Y:S02]  /*2450*/  IADD3 R10, P2, R10, 0x100, RZ ;  /* 0x000001000a0a7810 */ /* 0x000fe40007f5e0ff */
[----:B------:R-:W-:Y:S02]  /*2460*/  IADD3 R12, P3, R12, 0x100, RZ ;  /* 0x000001000c0c7810 */ /* 0x000fe40007f7e0ff */
[----:B------:R-:W-:Y:S01]  /*2470*/  IADD3 R17, R17, R19, RZ ;  /* 0x0000001311117210 */ /* 0x000fe20007ffe0ff */
[----:B------:R-:W-:Y:S01]  /*2480*/  IMAD R19, R3, c[0x0][0x208], RZ ;  /* 0x0000820003137a24 */ /* 0x000fe200078e02ff */
[----:B------:R-:W-:Y:S01]  /*2490*/  IADD3.X R15, RZ, R15, RZ, P1, !PT ;  /* 0x0000000fff0f7210 */ /* 0x000fe20000ffe4ff */
[----:B------:R-:W2:Y:S01]  /*24a0*/  F2F.BF16.F32 R43, R43 ;  /* 0x0000002b002b7304 */ /* 0x000ea20000202000 */
[----:B------:R-:W-:Y:S01]  /*24b0*/  IADD3.X R11, RZ, R11, RZ, P2, !PT ;  /* 0x0000000bff0b7210 */ /* 0x000fe200017fe4ff */
[C---:B------:R-:W-:Y:S01]  /*24c0*/  IMAD R21, R0.reuse, c[0x0][0x20c], R19 ;  /* 0x0000830000157a24 */ /* 0x040fe200078e0213 */
[----:B------:R-:W-:Y:S01]  /*24d0*/  IADD3.X R13, RZ, R13, RZ, P3, !PT ;  /* 0x0000000dff0d7210 */ /* 0x000fe20001ffe4ff */
        /* <DEDUP_REMOVED lines=14> */
.L_x_2598:
[----:B------:R-:W-:Y:S05]  /*25c0*/  EXIT ;  /* 0x000000000000794d */ /* 0x000fea0003800000 */
.L_x_2600:
        /* <DEDUP_REMOVED lines=11> */
.L_x_5394:


//--------------------- .text._Z25selective_scan_fwd_kernelI32Selective_Scan_fwd_kernel_traitsILi32ELi4ELi1ELb1ELb0ELb1ELb1EN3c108BFloat16ENS1_7complexIfEEEEv13SSMParamsBase --------------------------
	.section	.text._Z25selective_scan_fwd_kernelI32Selective_Scan_fwd_kernel_traitsILi32ELi4ELi1ELb1ELb0ELb1ELb1EN3c108BFloat16ENS1_7complexIfEEEEv13SSMParamsBase,"ax",@progbits
	.sectioninfo	@"SHI_REGISTERS=64"
	.align	128
        .global         _Z25selective_scan_fwd_kernelI32Selective_Scan_fwd_kernel_traitsILi32ELi4ELi1ELb1ELb0ELb1ELb1EN3c108BFloat16ENS1_7complexIfEEEEv13SSMParamsBase
        .type           _Z25selective_scan_fwd_kernelI32Selective_Scan_fwd_kernel_traitsILi32ELi4ELi1ELb1ELb0ELb1ELb1EN3c108BFloat16ENS1_7complexIfEEEEv13SSMParamsBase,@function
        .size           _Z25selective_scan_fwd_kernelI32Selective_Scan_fwd_kernel_traitsILi32ELi4ELi1ELb1ELb0ELb1ELb1EN3c108BFloat16ENS1_7complexIfEEEEv13SSMParamsBase,(.L_x_5395 - _Z25selective_scan_fwd_kernelI32Selective_Scan_fwd_kernel_traitsILi32ELi4ELi1ELb1ELb0ELb1ELb1EN3c108BFloat16ENS1_7complexIfEEEEv13SSMParamsBase)
        .other          _Z25selective_scan_fwd_kernelI32Selective_Scan_fwd_kernel_traitsILi32ELi4ELi1ELb1ELb0ELb1ELb1EN3c108BFloat16ENS1_7complexIfEEEEv13SSMParamsBase,@"STO_CUDA_ENTRY STV_DEFAULT"
_Z25selective_scan_fwd_kernelI32Selective_Scan_fwd_kernel_traitsILi32ELi4ELi1ELb1ELb0ELb1ELb1EN3c108BFloat16ENS1_7complexIfEEEEv13SSMParamsBase:
.text._Z25selective_scan_fwd_kernelI32Selective_Scan_fwd_kernel_traitsILi32ELi4ELi1ELb1ELb0ELb1ELb1EN3c108BFloat16ENS1_7complexIfEEEEv13SSMParamsBase:
        /* <DEDUP_REMOVED lines=86> */
.L_x_2614:
[----:B------:R-:W-:Y:S01]  /*0560*/  BAR.SYNC.DEFER_BLOCKING 0x0 ;  /* 0x0000000000007b1d */ /* 0x000fe20000010000 */
[----:B------:R-:W-:-:S06]  /*0570*/  IMAD.WIDE R18, R7, 0x8, R12 ;  /* 0x0000000807127825 */ /* 0x000fcc00078e020c */
[----:B------:R-:W2:Y:S01]  /*0580*/  LDG.E.64 R18, [R18.64] ;  /* 0x0000000412127981 */ /* 0x000ea2000c1e1b00 */
[----:B0-----:R-:W-:-:S06]  /*0590*/  IMAD.WIDE R16, R7, 0x8, R10 ;  /* 0x0000000807107825 */ /* 0x001fcc00078e020a */
        /* <DEDUP_REMOVED lines=55> */
.L_x_2602:
[----:B------:R-:W-:Y:S05]  /*0910*/  BSYNC B0 ;  /* 0x0000000000007941 */ /* 0x000fea0003800000 */
.L_x_2601:
        /* <DEDUP_REMOVED lines=33> */
.L_x_2604:
[----:B------:R-:W-:Y:S05]  /*0b30*/  BSYNC B0 ;  /* 0x0000000000007941 */ /* 0x000fea0003800000 */
.L_x_2603:
        /* <DEDUP_REMOVED lines=33> */
.L_x_2606:
[----:B------:R-:W-:Y:S05]  /*0d50*/  BSYNC B0 ;  /* 0x0000000000007941 */ /* 0x000fea0003800000 */
.L_x_2605:
        /* <DEDUP_REMOVED lines=33> */
.L_x_2608:
[----:B------:R-:W-:Y:S05]  /*0f70*/  BSYNC B0 ;  /* 0x0000000000007941 */ /* 0x000fea0003800000 */
.L_x_2607:
        /* <DEDUP_REMOVED lines=21> */
.L_x_2612:
        /* <DEDUP_REMOVED lines=281> */
.L_x_2611:
[----:B------:R-:W-:Y:S05]  /*2260*/  BSYNC B0 ;  /* 0x0000000000007941 */ /* 0x000fea0003800000 */
.L_x_2610:
        /* <DEDUP_REMOVED lines=20> */
.L_x_2609:
[----:B------:R-:W-:Y:S01]  /*23b0*/  SHF.L.U32 R16, R9, 0x7, RZ ;  /* 0x0000000709107819 */ /* 0x000fe200000006ff */
[C---:B------:R-:W-:Y:S01]  /*23c0*/  IMAD R18, R6.reuse, c[0x0][0x200], RZ ;  /* 0x0000800006127a24 */ /* 0x040fe200078e02ff */
[----:B------:R-:W0:Y:S01]  /*23d0*/  F2F.BF16.F32 R26, R33 ;  /* 0x00000021001a7304 */ /* 0x000e220000202000 */
[----:B------:R-:W-:Y:S01]  /*23e0*/  IMAD R20, R6, c[0x0][0x1f0], RZ ;  /* 0x00007c0006147a24 */ /* 0x000fe200078e02ff */
[----:B------:R-:W-:Y:S01]  /*23f0*/  SHF.R.S32.HI R17, RZ, 0x1f, R16 ;  /* 0x0000001fff117819 */ /* 0x000fe20000011410 */
[C---:B------:R-:W-:Y:S01]  /*2400*/  IMAD R23, R5.reuse, c[0x0][0x204], R18 ;  /* 0x0000810005177a24 */ /* 0x040fe200078e0212 */
[----:B------:R-:W-:Y:S01]  /*2410*/  BAR.SYNC.DEFER_BLOCKING 0x0 ;  /* 0x0000000000007b1d */ /* 0x000fe20000010000 */
[----:B------:R-:W-:-:S02]  /*2420*/  IMAD R27, R5, c[0x0][0x1f4], R20 ;  /* 0x00007d00051b7a24 */ /* 0x000fc400078e0214 */
[----:B------:R-:W-:-:S03]  /*2430*/  IMAD.WIDE.U32 R18, R5, c[0x0][0x200], R16 ;  /* 0x0000800005127a25 */ /* 0x000fc600078e0010 */
[----:B------:R-:W-:Y:S01]  /*2440*/  F2F.BF16.F32 R21, R42 ;  /* 0x0000002a00157304 */ /* 0x000fe20000202000 */
[----:B------:R-:W-:Y:S01]  /*2450*/  IMAD.WIDE.U32 R24, R5, c[0x0][0x1f0], R16 ;  /* 0x00007c0005187a25 */ /* 0x000fe200078e0010 */
[----:B------:R-:W-:-:S03]  /*2460*/  IADD3 R19, R19, R23, RZ ;  /* 0x0000001713137210 */ /* 0x000fc60007ffe0ff */
[----:B------:R-:W-:Y:S01]  /*2470*/  IMAD R23, R3, c[0x0][0x208], RZ ;  /* 0x0000820003177a24 */ /* 0x000fe200078e02ff */
[----:B------:R-:W-:Y:S01]  /*2480*/  IADD3 R25, R25, R27, RZ ;  /* 0x0000001b19197210 */ /* 0x000fe20007ffe0ff */
[----:B------:R-:W-:Y:S01]  /*2490*/  IMAD R27, R3, c[0x0][0x1f8], RZ ;  /* 0x00007e00031b7a24 */ /* 0x000fe200078e02ff */
[----:B------:R-:W2:Y:S01]  /*24a0*/  F2F.BF16.F32 R28, R43 ;  /* 0x0000002b001c7304 */ /* 0x000ea20000202000 */
[C---:B------:R-:W-:Y:S02]  /*24b0*/  IMAD R23, R0.reuse, c[0x0][0x20c], R23 ;  /* 0x0000830000177a24 */ /* 0x040fe400078e0217 */
[----:B------:R-:W-:-:S04]  /*24c0*/  IMAD.WIDE.U32 R18, R0, c[0x0][0x208], R18 ;  /* 0x0000820000127a25 */ /* 0x000fc800078e0012 */
[C---:B------:R-:W-:Y:S01]  /*24d0*/  IMAD R31, R0.reuse, c[0x0][0x1fc], R27 ;  /* 0x00007f00001f7a24 */ /* 0x040fe200078e021b */
[----:B------:R-:W3:Y:S01]  /*24e0*/  F2F.BF16.F32 R29, R32 ;  /* 0x00000020001d7304 */ /* 0x000ee20000202000 */
[----:B------:R-:W-:Y:S01]  /*24f0*/  IMAD.WIDE.U32 R24, R0, c[0x0][0x1f8], R24 ;  /* 0x00007e0000187a25 */ /* 0x000fe200078e0018 */
[----:B------:R-:W-:Y:S02]  /*2500*/  IADD3 R23, R19, R23, RZ ;  /* 0x0000001713177210 */ /* 0x000fe40007ffe0ff */
[----:B------:R-:W-:Y:S01]  /*2510*/  LEA R22, P0, R18, c[0x0][0x258], 0x1 ;  /* 0x0000960012167a11 */ /* 0x000fe200078008ff */
[----:B0-----:R-:W-:Y:S01]  /*2520*/  IMAD.WIDE.U32 R26, R26, 0x10000, RZ ;  /* 0x000100001a1a7825 */ /* 0x001fe200078e00ff */
[----:B------:R-:W-:Y:S02]  /*2530*/  IADD3 R19, R25, R31, RZ ;  /* 0x0000001f19137210 */ /* 0x000fe40007ffe0ff */
[----:B------:R-:W-:Y:S02]  /*2540*/  LEA R20, P1, R24, c[0x0][0x268], 0x1 ;  /* 0x00009a0018147a11 */ /* 0x000fe400078208ff */
[----:B------:R-:W-:-:S02]  /*2550*/  LEA.HI.X R23, R18, c[0x0][0x25c], R23, 0x1, P0 ;  /* 0x0000970012177a11 */ /* 0x000fc400000f0c17 */
[----:B--2---:R-:W-:Y:S02]  /*2560*/  PRMT R25, R21, 0x5410, R28 ;  /* 0x0000541015197816 */ /* 0x004fe4000000001c */
[----:B------:R-:W-:Y:S01]  /*2570*/  LEA.HI.X R21, R24, c[0x0][0x26c], R19, 0x1, P1 ;  /* 0x00009b0018157a11 */ /* 0x000fe200008f0c13 */
[----:B------:R-:W-:Y:S01]  /*2580*/  IMAD.WIDE R22, R7, 0x8, R22 ;  /* 0x0000000807167825 */ /* 0x000fe200078e0216 */
[----:B------:R-:W-:Y:S02]  /*2590*/  LOP3.LUT R19, R25, R27, RZ, 0xfc, !PT ;  /* 0x0000001b19137212 */ /* 0x000fe400078efcff */
[----:B---3--:R-:W-:Y:S01]  /*25a0*/  LOP3.LUT R18, R26, R29, RZ, 0xfc, !PT ;  /* 0x0000001d1a127212 */ /* 0x008fe200078efcff */
[----:B------:R-:W-:-:S04]  /*25b0*/  IMAD.WIDE R20, R7, 0x8, R20 ;  /* 0x0000000807147825 */ /* 0x000fc800078e0214 */
[----:B------:R0:W-:Y:S04]  /*25c0*/  STG.E.64 [R22.64], R18 ;  /* 0x0000001216007986 */ /* 0x0001e8000c101b04 */
[----:B------:R-:W-:Y:S06]  /*25d0*/  BAR.SYNC.DEFER_BLOCKING 0x0 ;  /* 0x0000000000007b1d */ /* 0x000fec0000010000 */
[----:B------:R-:W0:Y:S01]  /*25e0*/  LDG.E.64 R26, [R20.64] ;  /* 0x00000004141a7981 */ /* 0x000e22000c1e1b00 */
        /* <DEDUP_REMOVED lines=9> */
[----:B0-----:R-:W-:Y:S02]  /*2680*/  PRMT R18, RZ, 0x5410, R26 ;  /* 0x00005410ff127816 */ /* 0x001fe4000000001a */
[--C-:B------:R-:W-:Y:S02]  /*2690*/  SHF.R.U64 R26, R26, 0x10, R27.reuse ;  /* 0x000000101a1a7819 */ /* 0x100fe4000000121b */
[--C-:B------:R-:W-:Y:S01]  /*26a0*/  PRMT R21, RZ, 0x5410, R27.reuse ;  /* 0x00005410ff157816 */ /* 0x100fe2000000001b */
[----:B------:R-:W-:Y:S01]  /*26b0*/  FMUL.FTZ R24, R18, -1.4426950216293334961 ;  /* 0xbfb8aa3b12187820 */ /* 0x000fe20000410000 */
[----:B------:R-:W-:Y:S02]  /*26c0*/  PRMT R19, RZ, 0x5410, R26 ;  /* 0x00005410ff137816 */ /* 0x000fe4000000001a */
[----:B------:R-:W-:Y:S01]  /*26d0*/  SHF.R.U32.HI R26, RZ, 0x10, R27 ;  /* 0x00000010ff1a7819 */ /* 0x000fe2000001161b */
[----:B------:R-:W-:Y:S02]  /*26e0*/  FMUL.FTZ R25, R21, -1.4426950216293334961 ;  /* 0xbfb8aa3b15197820 */ /* 0x000fe40000410000 */
[----:B------:R-:W-:Y:S01]  /*26f0*/  FMUL.FTZ R22, R19, -1.4426950216293334961 ;  /* 0xbfb8aa3b13167820 */ /* 0x000fe20000410000 */
[----:B------:R-:W-:Y:S01]  /*2700*/  PRMT R26, RZ, 0x5410, R26 ;  /* 0x00005410ff1a7816 */ /* 0x000fe2000000001a */
[----:B------:R-:W0:Y:S04]  /*2710*/  MUFU.EX2 R24, R24 ;  /* 0x0000001800187308 */ /* 0x000e280000000800 */
[----:B------:R-:W-:-:S04]  /*2720*/  FMUL.FTZ R27, R26, -1.4426950216293334961 ;  /* 0xbfb8aa3b1a1b7820 */ /* 0x000fc80000410000 */
[----:B------:R-:W2:Y:S08]  /*2730*/  MUFU.EX2 R25, R25 ;  /* 0x0000001900197308 */ /* 0x000eb00000000800 */
[----:B------:R-:W3:Y:S01]  /*2740*/  MUFU.EX2 R22, R22 ;  /* 0x0000001600167308 */ /* 0x000ee20000000800 */
[----:B0-----:R-:W-:-:S07]  /*2750*/  FADD.FTZ R24, R24, 1 ;  /* 0x3f80000018187421 */ /* 0x001fce0000010000 */
[----:B------:R-:W0:Y:S01]  /*2760*/  MUFU.EX2 R27, R27 ;  /* 0x0000001b001b7308 */ /* 0x000e220000000800 */
[----:B--2---:R-:W-:Y:S02]  /*2770*/  FADD.FTZ R23, R25, 1 ;  /* 0x3f80000019177421 */ /* 0x004fe40000010000 */
[----:B---3--:R-:W-:-:S05]  /*2780*/  FADD.FTZ R20, R22, 1 ;  /* 0x3f80000016147421 */ /* 0x008fca0000010000 */
[----:B------:R-:W2:Y:S01]  /*2790*/  MUFU.RCP R28, R23 ;  /* 0x00000017001c7308 */ /* 0x000ea20000001000 */
[----:B0-----:R-:W-:-:S07]  /*27a0*/  FADD.FTZ R25, R27, 1 ;  /* 0x3f8000001b197421 */ /* 0x001fce0000010000 */
[----:B------:R-:W0:Y:S08]  /*27b0*/  MUFU.RCP R20, R20 ;  /* 0x0000001400147308 */ /* 0x000e300000001000 */
[----:B------:R-:W3:Y:S01]  /*27c0*/  MUFU.RCP R25, R25 ;  /* 0x0000001900197308 */ /* 0x000ee20000001000 */
[----:B--2---:R-:W-:Y:S02]  /*27d0*/  FMUL.FTZ R21, R21, R28 ;  /* 0x0000001c15157220 */ /* 0x004fe40000410000 */
[----:B------:R-:W-:-:S02]  /*27e0*/  IMAD R28, R6, c[0x0][0x210], RZ ;  /* 0x00008400061c7a24 */ /* 0x000fc400078e02ff */
[----:B------:R-:W-:Y:S02]  /*27f0*/  FMUL.FTZ R21, R21, R42 ;  /* 0x0000002a15157220 */ /* 0x000fe40000410000 */
[----:B------:R-:W-:Y:S01]  /*2800*/  IMAD R23, R5, c[0x0][0x214], R28 ;  /* 0x0000850005177a24 */ /* 0x000fe200078e021c */
[----:B------:R-:W2:Y:S01]  /*2810*/  MUFU.RCP R29, R24 ;  /* 0x00000018001d7308 */ /* 0x000ea20000001000 */
[----:B0-----:R-:W-:-:S03]  /*2820*/  FMUL.FTZ R22, R19, R20 ;  /* 0x0000001413167220 */ /* 0x001fc60000410000 */
[----:B------:R-:W-:Y:S01]  /*2830*/  IADD3 R17, R17, R23, RZ ;  /* 0x0000001711117210 */ /* 0x000fe20007ffe0ff */
[----:B------:R-:W-:Y:S02]  /*2840*/  FMUL.FTZ R22, R22, R33 ;  /* 0x0000002116167220 */ /* 0x000fe40000410000 */
[----:B------:R-:W-:Y:S01]  /*2850*/  IMAD R23, R3, c[0x0][0x218], RZ ;  /* 0x0000860003177a24 */ /* 0x000fe200078e02ff */
[----:B------:R-:W-:Y:S01]  /*2860*/  F2F.BF16.F32 R21, R21 ;  /* 0x0000001500157304 */ /* 0x000fe20000202000 */
[----:B---3--:R-:W-:Y:S02]  /*2870*/  FMUL.FTZ R26, R26, R25 ;  /* 0x000000191a1a7220 */ /* 0x008fe40000410000 */
[----:B------:R-:W-:-:S04]  /*2880*/  IMAD.WIDE.U32 R16, R0, c[0x0][0x218], R16 ;  /* 0x0000860000107a25 */ /* 0x000fc800078e0010 */
[----:B------:R-:W-:Y:S01]  /*2890*/  FMUL.FTZ R26, R26, R43 ;  /* 0x0000002b1a1a7220 */ /* 0x000fe20000410000 */
[----:B------:R-:W0:Y:S01]  /*28a0*/  F2F.BF16.F32 R22, R22 ;  /* 0x0000001600167304 */ /* 0x000e220000202000 */
[----:B--2---:R-:W-:Y:S01]  /*28b0*/  FMUL.FTZ R19, R18, R29 ;  /* 0x0000001d12137220 */ /* 0x004fe20000410000 */
[----:B------:R-:W-:-:S03]  /*28c0*/  LEA R18, P0, R16, c[0x0][0x270], 0x1 ;  /* 0x00009c0010127a11 */ /* 0x000fc600078008ff */
[----:B------:R-:W-:Y:S02]  /*28d0*/  FMUL.FTZ R32, R19, R32 ;  /* 0x0000002013207220 */ /* 0x000fe40000410000 */
[----:B------:R-:W-:Y:S01]  /*28e0*/  IMAD R19, R0, c[0x0][0x21c], R23 ;  /* 0x0000870000137a24 */ /* 0x000fe200078e0217 */
[----:B------:R-:W2:Y:S04]  /*28f0*/  F2F.BF16.F32 R26, R26 ;  /* 0x0000001a001a7304 */ /* 0x000ea80000202000 */
[----:B------:R-:W-:-:S04]  /*2900*/  IADD3 R17, R17, R19, RZ ;  /* 0x0000001311117210 */ /* 0x000fc80007ffe0ff */
[----:B------:R-:W3:Y:S01]  /*2910*/  F2F.BF16.F32 R23, R32 ;  /* 0x0000002000177304 */ /* 0x000ee20000202000 */
[----:B------:R-:W-:Y:S01]  /*2920*/  LEA.HI.X R19, R16, c[0x0][0x274], R17, 0x1, P0 ;  /* 0x00009d0010137a11 */ /* 0x000fe200000f0c11 */
[----:B0-----:R-:W-:Y:S01]  /*2930*/  IMAD.WIDE.U32 R16, R22, 0x10000, RZ ;  /* 0x0001000016107825 */ /* 0x001fe200078e00ff */
[----:B------:R-:W-:Y:S02]  /*2940*/  ISETP.GE.AND P0, PT, R9, c[0x0][0x174], PT ;  /* 0x00005d0009007a0c */ /* 0x000fe40003f06270 */
[----:B--2---:R-:W-:-:S04]  /*2950*/  PRMT R21, R21, 0x5410, R26 ;  /* 0x0000541015157816 */ /* 0x004fc8000000001a */
[----:B------:R-:W-:Y:S02]  /*2960*/  LOP3.LUT R21, R21, R17, RZ, 0xfc, !PT ;  /* 0x0000001115157212 */ /* 0x000fe400078efcff */
[----:B---3--:R-:W-:Y:S01]  /*2970*/  LOP3.LUT R20, R16, R23, RZ, 0xfc, !PT ;  /* 0x0000001710147212 */ /* 0x008fe200078efcff */
[----:B------:R-:W-:-:S05]  /*2980*/  IMAD.WIDE R16, R7, 0x8, R18 ;  /* 0x0000000807107825 */ /* 0x000fca00078e0212 */
[----:B------:R0:W-:Y:S01]  /*2990*/  STG.E.64 [R16.64], R20 ;  /* 0x0000001410007986 */ /* 0x0001e2000c101b04 */
[----:B------:R-:W-:Y:S01]  /*29a0*/  @P0 CALL.REL.NOINC `(.L_x_2613) ;  /* 0x0000001000000944 */ /* 0x000fe20003c00000 */
[----:B------:R-:W-:Y:S05]  /*29b0*/  BRA `(.L_x_2614) ;  /* 0xffffdba000007947 */ /* 0x000fea000383ffff */
.L_x_2613:
[----:B------:R-:W-:Y:S05]  /*29c0*/  EXIT ;  /* 0x000000000000794d */ /* 0x000fea0003800000 */
.L_x_2615:
        /* <DEDUP_REMOVED lines=11> */
.L_x_5395:


//--------------------- .text._Z25selective_scan_fwd_kernelI32Selective_Scan_fwd_kernel_traitsILi32ELi4ELi1ELb1ELb1ELb0ELb0EN3c108BFloat16ENS1_7complexIfEEEEv13SSMParamsBase --------------------------
	.section	.text._Z25selective_scan_fwd_kernelI32Selective_Scan_fwd_kernel_traitsILi32ELi4ELi1ELb1ELb1ELb0ELb0EN3c108BFloat16ENS1_7complexIfEEEEv13SSMParamsBase,"ax",@progbits
	.sectioninfo	@"SHI_REGISTERS=64"
	.align	128
        .global         _Z25selective_scan_fwd_kernelI32Selective_Scan_fwd_kernel_traitsILi32ELi4ELi1ELb1ELb1ELb0ELb0EN3c108BFloat16ENS1_7complexIfEEEEv13SSMParamsBase
        .type           _Z25selective_scan_fwd_kernelI32Selective_Scan_fwd_kernel_traitsILi32ELi4ELi1ELb1ELb1ELb0ELb0EN3c108BFloat16ENS1_7complexIfEEEEv13SSMParamsBase,@function
        .size           _Z25selective_scan_fwd_kernelI32Selective_Scan_fwd_kernel_traitsILi32ELi4ELi1ELb1ELb1ELb0ELb0EN3c108BFloat16ENS1_7complexIfEEEEv13SSMParamsBase,(.L_x_5396 - _Z25selective_scan_fwd_kernelI32Selective_Scan_fwd_kernel_traitsILi32ELi4ELi1ELb1ELb1ELb0ELb0EN3c108BFloat16ENS1_7complexIfEEEEv13SSMParamsBase)
        .other          _Z25selective_scan_fwd_kernelI32Selective_Scan_fwd_kernel_traitsILi32ELi4ELi1ELb1ELb1ELb0ELb0EN3c108BFloat16ENS1_7complexIfEEEEv13SSMParamsBase,@"STO_CUDA_ENTRY STV_DEFAULT"
_Z25selective_scan_fwd_kernelI32Selective_Scan_fwd_kernel_traitsILi32ELi4ELi1ELb1ELb1ELb0ELb0EN3c108BFloat16ENS1_7complexIfEEEEv13SSMParamsBase:
.text._Z25selective_scan_fwd_kernelI32Selective_Scan_fwd_kernel_traitsILi32ELi4ELi1ELb1ELb1ELb0ELb0EN3c108BFloat16ENS1_7complexIfEEEEv13SSMParamsBase:
        /* <DEDUP_REMOVED lines=86> */
.L_x_2629:
        /* <DEDUP_REMOVED lines=59> */
.L_x_2617:
[----:B------:R-:W-:Y:S05]  /*0910*/  BSYNC B0 ;  /* 0x0000000000007941 */ /* 0x000fea0003800000 */
.L_x_2616:
        /* <DEDUP_REMOVED lines=33> */
.L_x_2619:
[----:B------:R-:W-:Y:S05]  /*0b30*/  BSYNC B0 ;  /* 0x0000000000007941 */ /* 0x000fea0003800000 */
.L_x_2618:
        /* <DEDUP_REMOVED lines=33> */
.L_x_2621:
[----:B------:R-:W-:Y:S05]  /*0d50*/  BSYNC B0 ;  /* 0x0000000000007941 */ /* 0x000fea0003800000 */
.L_x_2620:
        /* <DEDUP_REMOVED lines=33> */
.L_x_2623:
[----:B------:R-:W-:Y:S05]  /*0f70*/  BSYNC B0 ;  /* 0x0000000000007941 */ /* 0x000fea0003800000 */
.L_x_2622:
        /* <DEDUP_REMOVED lines=21> */
.L_x_2627:
        /* <DEDUP_REMOVED lines=20> */
[----:B------:R0:W3:Y:S04]  /*1210*/  LDG.E.64 R18, [R22.64] ;  /* 0x0000000416127981 */ /* 0x0000e8000c1e1b00 */
[----:B------:R0:W4:Y:S01]  /*1220*/  LDG.E.64 R20, [R22.64+0x8] ;  /* 0x0000080416147981 */ /* 0x000122000c1e1b00 */
[----:B-1----:R-:W-:Y:S01]  /*1230*/  ISETP.GE.AND P1, PT, R8, 0x8, PT ;  /* 0x000000080800780c */ /* 0x002fe20003f26270 */
[C---:B--2---:R-:W-:Y:S02]  /*1240*/  FMUL.FTZ R26, R17.reuse, R29 ;  /* 0x0000001d111a7220 */ /* 0x044fe40000410000 */
[----:B0-----:R-:W-:Y:S02]  /*1250*/  FMUL.FTZ R23, R17, R30 ;  /* 0x0000001e11177220 */ /* 0x001fe40000410000 */
[----:B------:R-:W-:-:S02]  /*1260*/  FMUL.RZ R35, R26, 0.15915493667125701904 ;  /* 0x3e22f9831a237820 */ /* 0x000fc4000040c000 */
[----:B------:R-:W-:Y:S02]  /*1270*/  FMUL.FTZ R26, R16, 1.4426950216293334961 ;  /* 0x3fb8aa3b101a7820 */ /* 0x000fe40000410000 */
[----:B------:R-:W-:Y:S01]  /*1280*/  MUFU.COS R27, R35 ;  /* 0x00000023001b7308 */ /* 0x000fe20000000000 */
[----:B------:R-:W-:Y:S02]  /*1290*/  FMUL.RZ R38, R23, 0.15915493667125701904 ;  /* 0x3e22f98317267820 */ /* 0x000fe4000040c000 */
[C---:B------:R-:W-:Y:S02]  /*12a0*/  FMUL.FTZ R16, R26.reuse, R29 ;  /* 0x0000001d1a107220 */ /* 0x040fe40000410000 */
[C---:B------:R-:W-:Y:S02]  /*12b0*/  FMUL.FTZ R54, R26.reuse, R30 ;  /* 0x0000001e1a367220 */ /* 0x040fe40000410000 */
[-C--:B------:R-:W-:Y:S01]  /*12c0*/  FMUL.FTZ R25, R17, R28.reuse ;  /* 0x0000001c11197220 */ /* 0x080fe20000410000 */
[----:B------:R0:W-:Y:S01]  /*12d0*/  MUFU.SIN R45, R35 ;  /* 0x00000023002d7308 */ /* 0x0001e20000000400 */
[----:B------:R-:W-:-:S02]  /*12e0*/  FMUL.FTZ R22, R26, R28 ;  /* 0x0000001c1a167220 */ /* 0x000fc40000410000 */
[----:B------:R-:W-:Y:S02]  /*12f0*/  FMUL.RZ R34, R25, 0.15915493667125701904 ;  /* 0x3e22f98319227820 */ /* 0x000fe4000040c000 */
[----:B------:R-:W-:-:S03]  /*1300*/  FMUL.FTZ R49, R26, R31 ;  /* 0x0000001f1a317220 */ /* 0x000fc60000410000 */
[----:B------:R-:W1:Y:S01]  /*1310*/  MUFU.EX2 R16, R16 ;  /* 0x0000001000107308 */ /* 0x000e620000000800 */
[----:B0-----:R-:W-:Y:S01]  /*1320*/  IMAD R35, R3, c[0x0][0x1b8], RZ ;  /* 0x00006e0003237a24 */ /* 0x001fe200078e02ff */
[----:B---3--:R-:W-:Y:S02]  /*1330*/  SHF.R.U64 R55, R18, 0x10, R19 ;  /* 0x0000001012377819 */ /* 0x008fe40000001213 */
[----:B------:R-:W-:Y:S02]  /*1340*/  PRMT R53, RZ, 0x5410, R18 ;  /* 0x00005410ff357816 */ /* 0x000fe40000000012 */
[----:B------:R-:W-:Y:S02]  /*1350*/  PRMT R55, RZ, 0x5410, R55 ;  /* 0x00005410ff377816 */ /* 0x000fe40000000037 */
[----:B------:R-:W-:Y:S01]  /*1360*/  MUFU.EX2 R54, R54 ;  /* 0x0000003600367308 */ /* 0x000fe20000000800 */
[--C-:B------:R-:W-:Y:S01]  /*1370*/  SHF.R.U32.HI R50, RZ, 0x10, R19.reuse ;  /* 0x00000010ff327819 */ /* 0x100fe20000011613 */
[C---:B------:R-:W-:Y:S01]  /*1380*/  FMUL.FTZ R53, R40.reuse, R53 ;  /* 0x0000003528357220 */ /* 0x040fe20000410000 */
[----:B------:R-:W-:Y:S01]  /*1390*/  PRMT R18, RZ, 0x5410, R19 ;  /* 0x00005410ff127816 */ /* 0x000fe20000000013 */
[----:B------:R-:W-:Y:S01]  /*13a0*/  FMUL.FTZ R55, R40, R55 ;  /* 0x0000003728377220 */ /* 0x000fe20000410000 */
[----:B------:R-:W-:Y:S01]  /*13b0*/  PRMT R50, RZ, 0x5410, R50 ;  /* 0x00005410ff327816 */ /* 0x000fe20000000032 */
[----:B------:R-:W-:Y:S01]  /*13c0*/  IMAD R19, R0, c[0x0][0x1bc], R35 ;  /* 0x00006f0000137a24 */ /* 0x000fe200078e0223 */
[----:B----4-:R-:W-:Y:S01]  /*13d0*/  SHF.R.U64 R59, R20, 0x10, R21 ;  /* 0x00000010143b7819 */ /* 0x010fe20000001215 */
[C---:B-1----:R-:W-:Y:S01]  /*13e0*/  FMUL.FTZ R46, R16.reuse, R27 ;  /* 0x0000001b102e7220 */ /* 0x042fe20000410000 */
[----:B------:R-:W-:Y:S01]  /*13f0*/  MUFU.SIN R23, R38 ;  /* 0x0000002600177308 */ /* 0x000fe20000000400 */
[----:B------:R-:W-:Y:S01]  /*1400*/  FMUL.FTZ R45, R16, R45 ;  /* 0x0000002d102d7220 */ /* 0x000fe20000410000 */
[----:B------:R-:W-:Y:S01]  /*1410*/  PRMT R59, RZ, 0x5410, R59 ;  /* 0x00005410ff3b7816 */ /* 0x000fe2000000003b */
[----:B------:R-:W-:Y:S01]  /*1420*/  FMUL.FTZ R51, R41, R18 ;  /* 0x0000001229337220 */ /* 0x000fe20000410000 */
[----:B------:R-:W-:Y:S01]  /*1430*/  SHF.R.U32.HI R48, RZ, 0x10, R21 ;  /* 0x00000010ff307819 */ /* 0x000fe20000011615 */
[----:B------:R-:W-:-:S02]  /*1440*/  FMUL.FTZ R26, R53, R45 ;  /* 0x0000002d351a7220 */ /* 0x000fc40000410000 */
[----:B------:R-:W-:Y:S01]  /*1450*/  FMUL.FTZ R18, R55, R45 ;  /* 0x0000002d37127220 */ /* 0x000fe20000410000 */
[----:B------:R-:W0:Y:S01]  /*1460*/  MUFU.COS R27, R38 ;  /* 0x00000026001b7308 */ /* 0x000e220000000000 */
[----:B------:R-:W-:Y:S01]  /*1470*/  FMUL.FTZ R50, R41, R50 ;  /* 0x0000003229327220 */ /* 0x000fe20000410000 */
[----:B------:R-:W-:Y:S01]  /*1480*/  PRMT R48, RZ, 0x5410, R48 ;  /* 0x00005410ff307816 */ /* 0x000fe20000000030 */
[-C--:B------:R-:W-:Y:S02]  /*1490*/  FFMA.FTZ R35, R55, R46.reuse, R26 ;  /* 0x0000002e37237223 */ /* 0x080fe4000001001a */
[----:B------:R-:W-:Y:S02]  /*14a0*/  FFMA.FTZ R18, R53, R46, -R18 ;  /* 0x0000002e35127223 */ /* 0x000fe40000010812 */
[----:B------:R-:W-:Y:S01]  /*14b0*/  FADD.FTZ R35, R50, R35 ;  /* 0x0000002332237221 */ /* 0x000fe20000010000 */
[----:B------:R-:W-:Y:S01]  /*14c0*/  MUFU.SIN R57, R34 ;  /* 0x0000002200397308 */ /* 0x000fe20000000400 */
[----:B------:R-:W-:-:S02]  /*14d0*/  FMUL.FTZ R59, R42, R59 ;  /* 0x0000003b2a3b7220 */ /* 0x000fc40000410000 */
[----:B------:R-:W-:-:S05]  /*14e0*/  FMUL.FTZ R48, R43, R48 ;  /* 0x000000302b307220 */ /* 0x000fca0000410000 */
[----:B------:R1:W-:Y:S01]  /*14f0*/  MUFU.COS R25, R34 ;  /* 0x0000002200197308 */ /* 0x0003e20000000000 */
[C---:B0-----:R-:W-:Y:S02]  /*1500*/  FMUL.FTZ R52, R54.reuse, R27 ;  /* 0x0000001b36347220 */ /* 0x041fe40000410000 */
[----:B------:R-:W-:Y:S02]  /*1510*/  FMUL.FTZ R54, R54, R23 ;  /* 0x0000001736367220 */ /* 0x000fe40000410000 */
[----:B------:R-:W-:-:S03]  /*1520*/  FADD.FTZ R23, R51, R18 ;  /* 0x0000001233177221 */ /* 0x000fc60000010000 */
[----:B------:R-:W-:Y:S01]  /*1530*/  MUFU.EX2 R49, R49 ;  /* 0x0000003100317308 */ /* 0x000fe20000000800 */
[----:B-1----:R-:W-:Y:S02]  /*1540*/  FMUL.FTZ R34, R17, R31 ;  /* 0x0000001f11227220 */ /* 0x002fe40000410000 */
[----:B------:R-:W-:-:S04]  /*1550*/  IMAD.WIDE.U32 R16, R0, c[0x0][0x1b8], RZ ;  /* 0x00006e0000107a25 */ /* 0x000fc800078e00ff */
[----:B------:R-:W-:Y:S01]  /*1560*/  FMUL.RZ R34, R34, 0.15915493667125701904 ;  /* 0x3e22f98322227820 */ /* 0x000fe2000040c000 */
[----:B------:R-:W-:Y:S01]  /*1570*/  IADD3 R17, R17, R19, RZ ;  /* 0x0000001311117210 */ /* 0x000fe20007ffe0ff */
[----:B------:R-:W0:Y:S01]  /*1580*/  MUFU.EX2 R22, R22 ;  /* 0x0000001600167308 */ /* 0x000e220000000800 */
[C---:B------:R-:W-:Y:S02]  /*1590*/  FMUL.FTZ R19, R54.reuse, R35 ;  /* 0x0000002336137220 */ /* 0x040fe40000410000 */
[-C--:B------:R-:W-:Y:S02]  /*15a0*/  FMUL.FTZ R26, R54, R23.reuse ;  /* 0x00000017361a7220 */ /* 0x080fe40000410000 */
[C---:B------:R-:W-:Y:S01]  /*15b0*/  FFMA.FTZ R23, R52.reuse, R23, -R19 ;  /* 0x0000001734177223 */ /* 0x040fe20000010813 */
[----:B------:R-:W-:Y:S01]  /*15c0*/  PRMT R19, RZ, 0x5410, R20 ;  /* 0x00005410ff137816 */ /* 0x000fe20000000014 */
[----:B------:R-:W-:Y:S01]  /*15d0*/  FFMA.FTZ R26, R52, R35, R26 ;  /* 0x00000023341a7223 */ /* 0x000fe2000001001a */
[----:B------:R-:W1:Y:S01]  /*15e0*/  MUFU.SIN R56, R34 ;  /* 0x0000002200387308 */ /* 0x000e620000000400 */
[----:B------:R-:W-:-:S04]  /*15f0*/  IMAD.WIDE.U32 R16, R44, c[0x0][0x1c0], R16 ;  /* 0x000070002c107a25 */ /* 0x000fc800078e0010 */
[----:B------:R-:W-:Y:S02]  /*1600*/  FMUL.FTZ R58, R42, R19 ;  /* 0x000000132a3a7220 */ /* 0x000fe40000410000 */
[----:B------:R-:W-:Y:S01]  /*1610*/  FADD.FTZ R26, R59, R26 ;  /* 0x0000001a3b1a7221 */ /* 0x000fe20000010000 */
[----:B------:R2:W3:Y:S01]  /*1620*/  MUFU.COS R18, R34 ;  /* 0x0000002200127308 */ /* 0x0004e20000000000 */
[----:B------:R-:W-:Y:S02]  /*1630*/  FADD.FTZ R23, R58, R23 ;  /* 0x000000173a177221 */ /* 0x000fe40000010000 */
[----:B------:R-:W-:Y:S02]  /*1640*/  IMAD R19, R24, c[0x0][0x1c0], RZ ;  /* 0x0000700018137a24 */ /* 0x000fe400078e02ff */
[C---:B0-----:R-:W-:Y:S02]  /*1650*/  FMUL.FTZ R60, R22.reuse, R25 ;  /* 0x00000019163c7220 */ /* 0x041fe40000410000 */
[----:B------:R-:W-:-:S02]  /*1660*/  FMUL.FTZ R57, R22, R57 ;  /* 0x0000003916397220 */ /* 0x000fc40000410000 */
[C---:B-1----:R-:W-:Y:S01]  /*1670*/  FMUL.FTZ R56, R49.reuse, R56 ;  /* 0x0000003831387220 */ /* 0x042fe20000410000 */
[----:B--2---:R-:W-:Y:S01]  /*1680*/  LEA R34, P0, R16, c[0x0][0x230], 0x3 ;  /* 0x00008c0010227a11 */ /* 0x004fe200078018ff */
[----:B------:R-:W-:Y:S02]  /*1690*/  IMAD R19, R44, c[0x0][0x1c4], R19 ;  /* 0x000071002c137a24 */ /* 0x000fe400078e0213 */
[C---:B------:R-:W-:Y:S02]  /*16a0*/  FMUL.FTZ R22, R56.reuse, R26 ;  /* 0x0000001a38167220 */ /* 0x040fe40000410000 */
[----:B---3--:R-:W-:Y:S02]  /*16b0*/  FMUL.FTZ R49, R49, R18 ;  /* 0x0000001231317220 */ /* 0x008fe40000410000 */
[-C--:B------:R-:W-:Y:S02]  /*16c0*/  FMUL.FTZ R18, R56, R23.reuse ;  /* 0x0000001738127220 */ /* 0x080fe40000410000 */
[----:B------:R-:W-:-:S02]  /*16d0*/  FFMA.FTZ R22, R49, R23, -R22 ;  /* 0x0000001731167223 */ /* 0x000fc40000010816 */
[----:B------:R-:W-:Y:S01]  /*16e0*/  FFMA.FTZ R23, R49, R26, R18 ;  /* 0x0000001a31177223 */ /* 0x000fe20000010012 */
[----:B------:R-:W-:Y:S02]  /*16f0*/  PRMT R18, RZ, 0x5410, R21 ;  /* 0x00005410ff127816 */ /* 0x000fe40000000015 */
[----:B------:R-:W-:Y:S01]  /*1700*/  IADD3 R21, R17, R19, RZ ;  /* 0x0000001311157210 */ /* 0x000fe20007ffe0ff */
[-C--:B------:R-:W-:Y:S02]  /*1710*/  FMUL.FTZ R19, R60, R45.reuse ;  /* 0x0000002d3c137220 */ /* 0x080fe40000410000 */
[C---:B------:R-:W-:Y:S01]  /*1720*/  FMUL.FTZ R17, R57.reuse, R45 ;  /* 0x0000002d39117220 */ /* 0x040fe20000410000 */
[----:B------:R-:W-:Y:S01]  /*1730*/  LEA.HI.X R35, R16, c[0x0][0x234], R21, 0x3, P0 ;  /* 0x00008d0010237a11 */ /* 0x000fe200000f1c15 */
[-C--:B------:R-:W-:Y:S02]  /*1740*/  FFMA.FTZ R19, R57, R46.reuse, R19 ;  /* 0x0000002e39137223 */ /* 0x080fe40000010013 */
[----:B------:R-:W-:-:S02]  /*1750*/  FFMA.FTZ R17, R60, R46, -R17 ;  /* 0x0000002e3c117223 */ /* 0x000fc40000010811 */
[----:B------:R-:W-:Y:S02]  /*1760*/  FMUL.FTZ R47, R43, R18 ;  /* 0x000000122b2f7220 */ /* 0x000fe40000410000 */
[----:B------:R-:W-:Y:S01]  /*1770*/  FADD.FTZ R23, R48, R23 ;  /* 0x0000001730177221 */ /* 0x000fe20000010000 */
[----:B------:R-:W-:Y:S01]  /*1780*/  ISETP.GE.AND P0, PT, R8, 0x1, PT ;  /* 0x000000010800780c */ /* 0x000fe20003f06270 */
[C---:B------:R-:W-:Y:S01]  /*1790*/  FMUL.FTZ R18, R54.reuse, R19 ;  /* 0x0000001336127220 */ /* 0x040fe20000410000 */
[----:B------:R-:W2:Y:S01]  /*17a0*/  LDG.E.64 R34, [R34.64] ;  /* 0x0000000422227981 */ /* 0x000ea2000c1e1b00 */
[-C--:B------:R-:W-:Y:S02]  /*17b0*/  FMUL.FTZ R20, R54, R17.reuse ;  /* 0x0000001136147220 */ /* 0x080fe40000410000 */
[----:B------:R-:W-:Y:S02]  /*17c0*/  FADD.FTZ R22, R47, R22 ;  /* 0x000000162f167221 */ /* 0x000fe40000010000 */
[----:B------:R-:W-:-:S02]  /*17d0*/  FFMA.FTZ R18, R52, R17, -R18 ;  /* 0x0000001134127223 */ /* 0x000fc40000010812 */
[----:B------:R-:W-:Y:S01]  /*17e0*/  FFMA.FTZ R16, R52, R19, R20 ;  /* 0x0000001334107223 */ /* 0x000fe20000010014 */
[----:B------:R-:W0:Y:S04]  /*17f0*/  SHFL.UP PT, R17, R23, 0x1, RZ ;  /* 0x0420000017117989 */ /* 0x000e2800000e00ff */
[----:B------:R-:W1:Y:S01]  /*1800*/  SHFL.UP PT, R25, R22, 0x1, RZ ;  /* 0x0420000016197989 */ /* 0x000e6200000e00ff */
[C---:B------:R-:W-:Y:S02]  /*1810*/  FMUL.FTZ R20, R56.reuse, R16 ;  /* 0x0000001038147220 */ /* 0x040fe40000410000 */
[-C--:B------:R-:W-:Y:S02]  /*1820*/  FMUL.FTZ R19, R56, R18.reuse ;  /* 0x0000001238137220 */ /* 0x080fe40000410000 */
[----:B------:R-:W-:-:S02]  /*1830*/  FFMA.FTZ R20, R49, R18, -R20 ;  /* 0x0000001231147223 */ /* 0x000fc40000010814 */
[----:B------:R-:W-:-:S03]  /*1840*/  FFMA.FTZ R16, R49, R16, R19 ;  /* 0x0000001031107223 */ /* 0x000fc60000010013 */
[----:B------:R-:W3:Y:S04]  /*1850*/  SHFL.UP PT, R19, R20, 0x1, RZ ;  /* 0x0420000014137989 */ /* 0x000ee800000e00ff */
[----:B------:R-:W4:Y:S01]  /*1860*/  SHFL.UP PT, R21, R16, 0x1, RZ ;  /* 0x0420000010157989 */ /* 0x000f2200000e00ff */
[C---:B0-----:R-:W-:Y:S02]  /*1870*/  FMUL.FTZ R18, R16.reuse, R17 ;  /* 0x0000001110127220 */ /* 0x041fe40000410000 */
[-C--:B-1----:R-:W-:Y:S02]  /*1880*/  FMUL.FTZ R24, R16, R25.reuse ;  /* 0x0000001910187220 */ /* 0x082fe40000410000 */
[C---:B------:R-:W-:Y:S02]  /*1890*/  FFMA.FTZ R25, R20.reuse, R25, -R18 ;  /* 0x0000001914197223 */ /* 0x040fe40000010812 */
[----:B------:R-:W-:-:S02]  /*18a0*/  FFMA.FTZ R24, R20, R17, R24 ;  /* 0x0000001114187223 */ /* 0x000fc40000010018 */
[----:B------:R-:W-:Y:S02]  /*18b0*/  @P0 FADD.FTZ R22, R22, R25 ;  /* 0x0000001916160221 */ /* 0x000fe40000010000 */
[----:B------:R-:W-:Y:S02]  /*18c0*/  @P0 FADD.FTZ R23, R23, R24 ;  /* 0x0000001817170221 */ /* 0x000fe40000010000 */
[C---:B---3--:R-:W-:Y:S01]  /*18d0*/  FMUL.FTZ R24, R16.reuse, R19 ;  /* 0x0000001310187220 */ /* 0x048fe20000410000 */
[----:B------:R-:W0:Y:S04]  /*18e0*/  SHFL.UP PT, R17, R22, 0x2, RZ ;  /* 0x0440000016117989 */ /* 0x000e2800000e00ff */
[----:B------:R-:W1:Y:S01]  /*18f0*/  SHFL.UP PT, R25, R23, 0x2, RZ ;  /* 0x0440000017197989 */ /* 0x000e6200000e00ff */
[----:B----4-:R-:W-:-:S02]  /*1900*/  FMUL.FTZ R18, R16, R21 ;  /* 0x0000001510127220 */ /* 0x010fc40000410000 */
        /* <DEDUP_REMOVED lines=37> */
[C---:B0-----:R-:W-:Y:S02]  /*1b60*/  FMUL.FTZ R18, R24.reuse, R17 ;  /* 0x0000001118127220 */ /* 0x041fe40000410000 */
[-C--:B-1----:R-:W-:Y:S02]  /*1b70*/  FMUL.FTZ R16, R24, R27.reuse ;  /* 0x0000001b18107220 */ /* 0x082fe40000410000 */
[----:B------:R-:W-:-:S02]  /*1b80*/  FFMA.FTZ R18, R20, R27, R18 ;  /* 0x0000001b14127223 */ /* 0x000fc40000010012 */
[----:B------:R-:W-:Y:S02]  /*1b90*/  FFMA.FTZ R17, R20, R17, -R16 ;  /* 0x0000001114117223 */ /* 0x000fe40000010810 */
[----:B------:R-:W-:Y:S02]  /*1ba0*/  @P1 FADD.FTZ R23, R23, R18 ;  /* 0x0000001217171221 */ /* 0x000fe40000010000 */
[C---:B---3--:R-:W-:Y:S02]  /*1bb0*/  FMUL.FTZ R18, R24.reuse, R25 ;  /* 0x0000001918127220 */ /* 0x048fe40000410000 */
[-C--:B----4-:R-:W-:Y:S01]  /*1bc0*/  FMUL.FTZ R26, R24, R19.reuse ;  /* 0x00000013181a7220 */ /* 0x090fe20000410000 */
[----:B------:R-:W0:Y:S01]  /*1bd0*/  SHFL.UP PT, R21, R23, 0x10, RZ ;  /* 0x0600000017157989 */ /* 0x000e2200000e00ff */
[----:B------:R-:W-:Y:S02]  /*1be0*/  @P1 FADD.FTZ R22, R22, R17 ;  /* 0x0000001116161221 */ /* 0x000fe40000010000 */
[----:B------:R-:W-:-:S02]  /*1bf0*/  FFMA.FTZ R27, R20, R19, R18 ;  /* 0x00000013141b7223 */ /* 0x000fc40000010012 */
[----:B------:R-:W-:Y:S01]  /*1c00*/  @P1 FFMA.FTZ R20, R20, R25, -R26 ;  /* 0x0000001914141223 */ /* 0x000fe2000001081a */
[----:B------:R-:W1:Y:S02]  /*1c10*/  SHFL.UP PT, R61, R22, 0x10, RZ ;  /* 0x06000000163d7989 */ /* 0x000e6400000e00ff */
[----:B------:R-:W-:Y:S02]  /*1c20*/  FSEL R24, R24, R27, !P1 ;  /* 0x0000001b18187208 */ /* 0x000fe40004800000 */
[----:B------:R-:W3:Y:S01]  /*1c30*/  SHFL.UP PT, R27, R20, 0x10, RZ ;  /* 0x06000000141b7989 */ /* 0x000ee200000e00ff */
[----:B------:R-:W-:-:S03]  /*1c40*/  LOP3.LUT P0, RZ, R7, 0x1f, RZ, 0xc0, !PT ;  /* 0x0000001f07ff7812 */ /* 0x000fc6000780c0ff */
[----:B------:R-:W4:Y:S01]  /*1c50*/  SHFL.UP PT, R25, R24, 0x10, RZ ;  /* 0x0600000018197989 */ /* 0x000f2200000e00ff */
[----:B------:R-:W-:Y:S01]  /*1c60*/  ISETP.EQ.OR P0, PT, R9, RZ, P0 ;  /* 0x000000ff0900720c */ /* 0x000fe20000702670 */
[----:B------:R-:W-:Y:S01]  /*1c70*/  CS2R R18, SRZ ;  /* 0x0000000000127805 */ /* 0x000fe2000001ff00 */
[----:B------:R-:W-:Y:S02]  /*1c80*/  MOV R17, RZ ;  /* 0x000000ff00117202 */ /* 0x000fe40000000f00 */
[----:B------:R-:W-:Y:S01]  /*1c90*/  MOV R16, 0x3f800000 ;  /* 0x3f80000000107802 */ /* 0x000fe20000000f00 */
[----:B0-----:R-:W-:-:S08]  /*1ca0*/  FMUL.FTZ R39, R24, R21 ;  /* 0x0000001518277220 */ /* 0x001fd00000410000 */
[----:B------:R-:W0:Y:S01]  /*1cb0*/  @!P0 LDS.128 R16, [R44.X16+0x250] ;  /* 0x000250002c108984 */ /* 0x000e22000000cc00 */
[----:B------:R-:W-:Y:S01]  /*1cc0*/  ISETP.GE.AND P0, PT, R8, 0x10, PT ;  /* 0x000000100800780c */ /* 0x000fe20003f06270 */
[-C--:B-1----:R-:W-:Y:S02]  /*1cd0*/  FFMA.FTZ R39, R20, R61.reuse, -R39 ;  /* 0x0000003d14277223 */ /* 0x082fe40000010827 */
[----:B------:R-:W-:Y:S01]  /*1ce0*/  FMUL.FTZ R61, R24, R61 ;  /* 0x0000003d183d7220 */ /* 0x000fe20000410000 */
[----:B------:R-:W-:Y:S01]  /*1cf0*/  ISETP.NE.AND P1, PT, R8, 0x1f, PT ;  /* 0x0000001f0800780c */ /* 0x000fe20003f25270 */
[----:B---3--:R-:W-:Y:S02]  /*1d00*/  FMUL.FTZ R38, R24, R27 ;  /* 0x0000001b18267220 */ /* 0x008fe40000410000 */
[C---:B------:R-:W-:Y:S02]  /*1d10*/  FFMA.FTZ R61, R20.reuse, R21, R61 ;  /* 0x00000015143d7223 */ /* 0x040fe4000001003d */
[----:B----4-:R-:W-:-:S02]  /*1d20*/  FFMA.FTZ R21, R20, R25, R38 ;  /* 0x0000001914157223 */ /* 0x010fc40000010026 */
        /* <DEDUP_REMOVED lines=51> */
[----:B------:R-:W-:Y:S02]  /*2060*/  FFMA.FTZ R16, R24, R16, -R21 ;  /* 0x0000001018107223 */ /* 0x000fe40000010815 */
[----:B------:R-:W-:Y:S02]  /*2070*/  FMUL.FTZ R38, R56, R22 ;  /* 0x0000001638267220 */ /* 0x000fe40000410000 */
[----:B------:R-:W-:Y:S01]  /*2080*/  FFMA.FTZ R17, R24, R17, R25 ;  /* 0x0000001118117223 */ /* 0x000fe20000010019 */
[----:B------:R-:W-:Y:S01]  /*2090*/  BSSY B0, `(.L_x_2625) ;  /* 0x0000018000007945 */ /* 0x000fe20003800000 */
[----:B------:R-:W-:Y:S02]  /*20a0*/  FMUL.FTZ R56, R56, R39 ;  /* 0x0000002738387220 */ /* 0x000fe40000410000 */
[----:B------:R-:W-:Y:S02]  /*20b0*/  FFMA.FTZ R24, R24, R19, R18 ;  /* 0x0000001318187223 */ /* 0x000fe40000010012 */
[----:B------:R-:W-:-:S02]  /*20c0*/  FFMA.FTZ R38, R49, R39, -R38 ;  /* 0x0000002731267223 */ /* 0x000fc40000010826 */
[----:B------:R-:W-:Y:S02]  /*20d0*/  FFMA.FTZ R49, R49, R22, R56 ;  /* 0x0000001631317223 */ /* 0x000fe40000010038 */
[----:B------:R-:W-:Y:S02]  /*20e0*/  FADD.FTZ R18, R26, R45 ;  /* 0x0000002d1a127221 */ /* 0x000fe40000010000 */
        /* <DEDUP_REMOVED lines=18> */
.L_x_2626:
[----:B------:R-:W-:Y:S05]  /*2210*/  BSYNC B0 ;  /* 0x0000000000007941 */ /* 0x000fea0003800000 */
.L_x_2625:
[----:B-1----:R-:W-:Y:S01]  /*2220*/  IADD3 R44, R44, 0x1, RZ ;  /* 0x000000012c2c7810 */ /* 0x002fe20007ffe0ff */
[----:B------:R-:W-:Y:S02]  /*2230*/  FADD.FTZ R48, R48, R49 ;  /* 0x0000003130307221 */ /* 0x000fe40000010000 */
[C---:B------:R-:W-:Y:S01]  /*2240*/  FMUL.FTZ R23, R35.reuse, R23 ;  /* 0x0000001723177220 */ /* 0x040fe20000410000 */
[----:B------:R-:W-:Y:S01]  /*2250*/  ISETP.GE.AND P0, PT, R44, c[0x0][0x16c], PT ;  /* 0x00005b002c007a0c */ /* 0x000fe20003f06270 */
[----:B------:R-:W-:Y:S02]  /*2260*/  FMUL.FTZ R22, R35, R22 ;  /* 0x0000001623167220 */ /* 0x000fe40000410000 */
        /* <DEDUP_REMOVED lines=12> */
.L_x_2624:
[----:B------:R-:W-:Y:S01]  /*2330*/  SHF.L.U32 R16, R9, 0x7, RZ ;  /* 0x0000000709107819 */ /* 0x000fe200000006ff */
[----:B------:R-:W-:Y:S01]  /*2340*/  IMAD R18, R6, c[0x0][0x200], RZ ;  /* 0x0000800006127a24 */ /* 0x000fe200078e02ff */
[----:B------:R-:W0:Y:S01]  /*2350*/  F2F.BF16.F32 R33, R33 ;  /* 0x0000002100217304 */ /* 0x000e220000202000 */
[----:B------:R-:W-:Y:S01]  /*2360*/  BAR.SYNC.DEFER_BLOCKING 0x0 ;  /* 0x0000000000007b1d */ /* 0x000fe20000010000 */
[----:B------:R-:W-:Y:S01]  /*2370*/  SHF.R.S32.HI R17, RZ, 0x1f, R16 ;  /* 0x0000001fff117819 */ /* 0x000fe20000011410 */
[----:B------:R-:W-:Y:S01]  /*2380*/  IMAD R19, R5, c[0x0][0x204], R18 ;  /* 0x0000810005137a24 */ /* 0x000fe200078e0212 */
[----:B------:R-:W-:Y:S02]  /*2390*/  IADD3 R9, R9, 0x1, RZ ;  /* 0x0000000109097810 */ /* 0x000fe40007ffe0ff */
[----:B------:R-:W-:Y:S01]  /*23a0*/  IADD3 R14, P1, R14, 0x200, RZ ;  /* 0x000002000e0e7810 */ /* 0x000fe20007f3e0ff */
[----:B------:R-:W-:Y:S01]  /*23b0*/  IMAD.WIDE.U32 R16, R5, c[0x0][0x200], R16 ;  /* 0x0000800005107a25 */ /* 0x000fe200078e0010 */
[----:B------:R-:W-:Y:S01]  /*23c0*/  F2F.BF16.F32 R36, R36 ;  /* 0x0000002400247304 */ /* 0x000fe20000202000 */
[----:B------:R-:W-:-:S02]  /*23d0*/  IADD3 R10, P2, R10, 0x100, RZ ;  /* 0x000001000a0a7810 */ /* 0x000fc40007f5e0ff */
        /* <DEDUP_REMOVED lines=22> */
.L_x_2628:
[----:B------:R-:W-:Y:S05]  /*2540*/  EXIT ;  /* 0x000000000000794d */ /* 0x000fea0003800000 */
.L_x_2630:
        /* <DEDUP_REMOVED lines=11> */
.L_x_5396:


//--------------------- .text._Z25selective_scan_fwd_kernelI32Selective_Scan_fwd_kernel_traitsILi32ELi4ELi1ELb1ELb1ELb0ELb1EN3c108BFloat16ENS1_7complexIfEEEEv13SSMParamsBase --------------------------
	.section	.text._Z25selective_scan_fwd_kernelI32Selective_Scan_fwd_kernel_traitsILi32ELi4ELi1ELb1ELb1ELb0ELb1EN3c108BFloat16ENS1_7complexIfEEEEv13SSMParamsBase,"ax",@progbits
	.sectioninfo	@"SHI_REGISTERS=64"
	.align	128
        .global         _Z25selective_scan_fwd_kernelI32Selective_Scan_fwd_kernel_traitsILi32ELi4ELi1ELb1ELb1ELb0ELb1EN3c108BFloat16ENS1_7complexIfEEEEv13SSMParamsBase
        .type           _Z25selective_scan_fwd_kernelI32Selective_Scan_fwd_kernel_traitsILi32ELi4ELi1ELb1ELb1ELb0ELb1EN3c108BFloat16ENS1_7complexIfEEEEv13SSMParamsBase,@function
        .size           _Z25selective_scan_fwd_kernelI32Selective_Scan_fwd_kernel_traitsILi32ELi4ELi1ELb1ELb1ELb0ELb1EN3c108BFloat16ENS1_7complexIfEEEEv13SSMParamsBase,(.L_x_5397 - _Z25selective_scan_fwd_kernelI32Selective_Scan_fwd_kernel_traitsILi32ELi4ELi1ELb1ELb1ELb0ELb1EN3c108BFloat16ENS1_7complexIfEEEEv13SSMParamsBase)
        .other          _Z25selective_scan_fwd_kernelI32Selective_Scan_fwd_kernel_traitsILi32ELi4ELi1ELb1ELb1ELb0ELb1EN3c108BFloat16ENS1_7complexIfEEEEv13SSMParamsBase,@"STO_CUDA_ENTRY STV_DEFAULT"
_Z25selective_scan_fwd_kernelI32Selective_Scan_fwd_kernel_traitsILi32ELi4ELi1ELb1ELb1ELb0ELb1EN3c108BFloat16ENS1_7complexIfEEEEv13SSMParamsBase:
.text._Z25selective_scan_fwd_kernelI32Selective_Scan_fwd_kernel_traitsILi32ELi4ELi1ELb1ELb1ELb0ELb1EN3c108BFloat16ENS1_7complexIfEEEEv13SSMParamsBase:
        /* <DEDUP_REMOVED lines=86> */
.L_x_2644:
        /* <DEDUP_REMOVED lines=59> */
.L_x_2632:
[----:B------:R-:W-:Y:S05]  /*0910*/  BSYNC B0 ;  /* 0x0000000000007941 */ /* 0x000fea0003800000 */
.L_x_2631:
        /* <DEDUP_REMOVED lines=33> */
.L_x_2634:
[----:B------:R-:W-:Y:S05]  /*0b30*/  BSYNC B0 ;  /* 0x0000000000007941 */ /* 0x000fea0003800000 */
.L_x_2633:
        /* <DEDUP_REMOVED lines=33> */
.L_x_2636:
[----:B------:R-:W-:Y:S05]  /*0d50*/  BSYNC B0 ;  /* 0x0000000000007941 */ /* 0x000fea0003800000 */
.L_x_2635:
        /* <DEDUP_REMOVED lines=33> */
.L_x_2638:
[----:B------:R-:W-:Y:S05]  /*0f70*/  BSYNC B0 ;  /* 0x0000000000007941 */ /* 0x000fea0003800000 */
.L_x_2637:
        /* <DEDUP_REMOVED lines=21> */
.L_x_2642:
        /* <DEDUP_REMOVED lines=276> */
.L_x_2641:
[----:B------:R-:W-:Y:S05]  /*2210*/  BSYNC B0 ;  /* 0x0000000000007941 */ /* 0x000fea0003800000 */
.L_x_2640:
        /* <DEDUP_REMOVED lines=17> */
.L_x_2639:
[----:B------:R-:W-:Y:S01]  /*2330*/  SHF.L.U32 R16, R9, 0x7, RZ ;  /* 0x0000000709107819 */ /* 0x000fe200000006ff */
[C---:B------:R-:W-:Y:S01]  /*2340*/  IMAD R18, R6.reuse, c[0x0][0x200], RZ ;  /* 0x0000800006127a24 */ /* 0x040fe200078e02ff */
[----:B------:R-:W0:Y:S01]  /*2350*/  F2F.BF16.F32 R26, R33 ;  /* 0x00000021001a7304 */ /* 0x000e220000202000 */
[----:B------:R-:W-:Y:S01]  /*2360*/  IMAD R20, R6, c[0x0][0x1f0], RZ ;  /* 0x00007c0006147a24 */ /* 0x000fe200078e02ff */
[----:B------:R-:W-:Y:S01]  /*2370*/  SHF.R.S32.HI R17, RZ, 0x1f, R16 ;  /* 0x0000001fff117819 */ /* 0x000fe20000011410 */
[C---:B------:R-:W-:Y:S01]  /*2380*/  IMAD R23, R5.reuse, c[0x0][0x204], R18 ;  /* 0x0000810005177a24 */ /* 0x040fe200078e0212 */
[----:B------:R-:W-:Y:S01]  /*2390*/  BAR.SYNC.DEFER_BLOCKING 0x0 ;  /* 0x0000000000007b1d */ /* 0x000fe20000010000 */
[C---:B------:R-:W-:Y:S02]  /*23a0*/  IMAD R27, R5.reuse, c[0x0][0x1f4], R20 ;  /* 0x00007d00051b7a24 */ /* 0x040fe400078e0214 */
        /* <DEDUP_REMOVED lines=89> */
.L_x_2643:
[----:B------:R-:W-:Y:S05]  /*2940*/  EXIT ;  /* 0x000000000000794d */ /* 0x000fea0003800000 */
.L_x_2645:
        /* <DEDUP_REMOVED lines=11> */
.L_x_5397:


//--------------------- .text._Z25selective_scan_fwd_kernelI32Selective_Scan_fwd_kernel_traitsILi32ELi4ELi1ELb1ELb1ELb1ELb0EN3c108BFloat16ENS1_7complexIfEEEEv13SSMParamsBase --------------------------
	.section	.text._Z25selective_scan_fwd_kernelI32Selective_Scan_fwd_kernel_traitsILi32ELi4ELi1ELb1ELb1ELb1ELb0EN3c108BFloat16ENS1_7complexIfEEEEv13SSMParamsBase,"ax",@progbits
	.sectioninfo	@"SHI_REGISTERS=72"
	.align	128
        .global         _Z25selective_scan_fwd_kernelI32Selective_Scan_fwd_kernel_traitsILi32ELi4ELi1ELb1ELb1ELb1ELb0EN3c108BFloat16ENS1_7complexIfEEEEv13SSMParamsBase
        .type           _Z25selective_scan_fwd_kernelI32Selective_Scan_fwd_kernel_traitsILi32ELi4ELi1ELb1ELb1ELb1ELb0EN3c108BFloat16ENS1_7complexIfEEEEv13SSMParamsBase,@function
        .size           _Z25selective_scan_fwd_kernelI32Selective_Scan_fwd_kernel_traitsILi32ELi4ELi1ELb1ELb1ELb1ELb0EN3c108BFloat16ENS1_7complexIfEEEEv13SSMParamsBase,(.L_x_5398 - _Z25selective_scan_fwd_kernelI32Selective_Scan_fwd_kernel_traitsILi32ELi4ELi1ELb1ELb1ELb1ELb0EN3c108BFloat16ENS1_7complexIfEEEEv13SSMParamsBase)
        .other          _Z25selective_scan_fwd_kernelI32Selective_Scan_fwd_kernel_traitsILi32ELi4ELi1ELb1ELb1ELb1ELb0EN3c108BFloat16ENS1_7complexIfEEEEv13SSMParamsBase,@"STO_CUDA_ENTRY STV_DEFAULT"
_Z25selective_scan_fwd_kernelI32Selective_Scan_fwd_kernel_traitsILi32ELi4ELi1ELb1ELb1ELb1ELb0EN3c108BFloat16ENS1_7complexIfEEEEv13SSMParamsBase:
.text._Z25selective_scan_fwd_kernelI32Selective_Scan_fwd_kernel_traitsILi32ELi4ELi1ELb1ELb1ELb1ELb0EN3c108BFloat16ENS1_7complexIfEEEEv13SSMParamsBase:
        /* <DEDUP_REMOVED lines=26> */
[----:B------:R-:W-:Y:S02]  /*01a0*/  MOV R3, c[0x0][0x174] ;  /* 0x00005d0000037a02 */ /* 0x000fe40000000f00 */
[----:B0-----:R-:W-:Y:S02]  /*01b0*/  MOV R42, UR6 ;  /* 0x00000006002a7c02 */ /* 0x001fe40008000f00 */
[----:B---3--:R-:W-:Y:S02]  /*01c0*/  IADD3 R8, RZ, -R7, RZ ;  /* 0x80000007ff087210 */ /* 0x008fe40007ffe0ff */
[----:B------:R-:W-:Y:S01]  /*01d0*/  SHF.R.S32.HI R51, RZ, 0x1f, R42 ;  /* 0x0000001fff337819 */ /* 0x000fe2000001142a */
[----:B----4-:R-:W-:Y:S01]  /*01e0*/  IMAD.WIDE.U32 R4, R42, c[0x0][0x1e0], RZ ;  /* 0x000078002a047a25 */ /* 0x010fe200078e00ff */
[----:B------:R-:W-:-:S03]  /*01f0*/  ISETP.GE.AND P4, PT, R3, 0x1, PT ;  /* 0x000000010300780c */ /* 0x000fc60003f86270 */
[----:B------:R-:W-:Y:S02]  /*0200*/  IMAD R11, R8, R9, RZ ;  /* 0x00000009080b7224 */ /* 0x000fe400078e02ff */
[----:B------:R-:W-:Y:S02]  /*0210*/  IMAD R15, R51, c[0x0][0x190], RZ ;  /* 0x00006400330f7a24 */ /* 0x000fe400078e02ff */
[----:B------:R-:W-:-:S04]  /*0220*/  IMAD.HI.U32 R7, R7, R11, R6 ;  /* 0x0000000b07077227 */ /* 0x000fc800078e0006 */
[----:B------:R-:W-:Y:S02]  /*0230*/  IMAD R17, R51, c[0x0][0x1b0], RZ ;  /* 0x00006c0033117a24 */ /* 0x000fe400078e02ff */
[----:B------:R-:W-:-:S04]  /*0240*/  IMAD.HI.U32 R10, R7, R2, RZ ;  /* 0x00000002070a7227 */ /* 0x000fc800078e00ff */
[C---:B------:R-:W-:Y:S01]  /*0250*/  IMAD R11, R51.reuse, c[0x0][0x1d0], RZ ;  /* 0x00007400330b7a24 */ /* 0x040fe200078e02ff */
[----:B------:R-:W-:Y:S01]  /*0260*/  IADD3 R0, -R10, RZ, RZ ;  /* 0x000000ff0a007210 */ /* 0x000fe20007ffe1ff */
[----:B------:R-:W-:Y:S02]  /*0270*/  IMAD R13, R51, c[0x0][0x1e0], RZ ;  /* 0x00007800330d7a24 */ /* 0x000fe400078e02ff */
[----:B------:R-:W-:-:S04]  /*0280*/  IMAD.WIDE.U32 R6, R42, c[0x0][0x190], RZ ;  /* 0x000064002a067a25 */ /* 0x000fc800078e00ff */
[C---:B------:R-:W-:Y:S01]  /*0290*/  IMAD R0, R9.reuse, R0, R2 ;  /* 0x0000000009007224 */ /* 0x040fe200078e0202 */
[----:B------:R-:W-:Y:S01]  /*02a0*/  LOP3.LUT R2, R46, c[0x0][0x178], RZ, 0x3c, !PT ;  /* 0x00005e002e027a12 */ /* 0x000fe200078e3cff */
[C---:B------:R-:W-:Y:S02]  /*02b0*/  IMAD R15, R42.reuse, c[0x0][0x194], R15 ;  /* 0x000065002a0f7a24 */ /* 0x040fe400078e020f */
[C---:B------:R-:W-:Y:S01]  /*02c0*/  IMAD R17, R42.reuse, c[0x0][0x1b4], R17 ;  /* 0x00006d002a117a24 */ /* 0x040fe200078e0211 */
[----:B------:R-:W-:Y:S01]  /*02d0*/  ISETP.GT.U32.AND P2, PT, R9, R0, PT ;  /* 0x000000000900720c */ /* 0x000fe20003f44070 */
[----:B------:R-:W-:Y:S01]  /*02e0*/  IMAD R11, R42, c[0x0][0x1d4], R11 ;  /* 0x000075002a0b7a24 */ /* 0x000fe200078e020b */
[----:B------:R-:W-:Y:S01]  /*02f0*/  ISETP.GE.AND P3, PT, R2, RZ, PT ;  /* 0x000000ff0200720c */ /* 0x000fe20003f66270 */
[----:B------:R-:W-:Y:S01]  /*0300*/  IMAD.WIDE.U32 R2, R42, c[0x0][0x1d0], RZ ;  /* 0x000074002a027a25 */ /* 0x000fe200078e00ff */
[----:B------:R-:W-:-:S03]  /*0310*/  IADD3 R7, R7, R15, RZ ;  /* 0x0000000f07077210 */ /* 0x000fc60007ffe0ff */
[----:B------:R-:W-:Y:S01]  /*0320*/  IMAD R13, R42, c[0x0][0x1e4], R13 ;  /* 0x000079002a0d7a24 */ /* 0x000fe200078e020d */
[----:B------:R-:W-:Y:S01]  /*0330*/  IADD3 R3, R3, R11, RZ ;  /* 0x0000000b03037210 */ /* 0x000fe20007ffe0ff */
[----:B------:R-:W-:-:S03]  /*0340*/  IMAD R11, R45, c[0x0][0x1d8], RZ ;  /* 0x000076002d0b7a24 */ /* 0x000fc600078e02ff */
[----:B------:R-:W-:Y:S01]  /*0350*/  IADD3 R5, R5, R13, RZ ;  /* 0x0000000d05057210 */ /* 0x000fe20007ffe0ff */
[----:B------:R-:W-:Y:S01]  /*0360*/  IMAD R13, R45, c[0x0][0x1e8], RZ ;  /* 0x00007a002d0d7a24 */ /* 0x000fe200078e02ff */
[-C--:B------:R-:W-:Y:S01]  /*0370*/  @!P2 IADD3 R0, R0, -R9.reuse, RZ ;  /* 0x800000090000a210 */ /* 0x080fe20007ffe0ff */
[----:B------:R-:W-:Y:S01]  /*0380*/  IMAD R11, R46, c[0x0][0x1dc], R11 ;  /* 0x000077002e0b7a24 */ /* 0x000fe200078e020b */
[----:B------:R-:W-:Y:S01]  /*0390*/  @!P2 IADD3 R10, R10, 0x1, RZ ;  /* 0x000000010a0aa810 */ /* 0x000fe20007ffe0ff */
[----:B------:R-:W-:Y:S01]  /*03a0*/  IMAD R13, R46, c[0x0][0x1ec], R13 ;  /* 0x00007b002e0d7a24 */ /* 0x000fe200078e020d */
[----:B------:R-:W-:Y:S01]  /*03b0*/  ISETP.GE.U32.AND P0, PT, R0, R9, PT ;  /* 0x000000090000720c */ /* 0x000fe20003f06070 */
[----:B------:R-:W-:-:S04]  /*03c0*/  IMAD.WIDE.U32 R8, R42, c[0x0][0x1b0], RZ ;  /* 0x00006c002a087a25 */ /* 0x000fc800078e00ff */
[----:B------:R-:W-:Y:S01]  /*03d0*/  IMAD.WIDE.U32 R2, R46, c[0x0][0x1d8], R2 ;  /* 0x000076002e027a25 */ /* 0x000fe200078e0002 */
[----:B------:R-:W-:-:S03]  /*03e0*/  IADD3 R9, R9, R17, RZ ;  /* 0x0000001109097210 */ /* 0x000fc60007ffe0ff */
[----:B------:R-:W-:-:S04]  /*03f0*/  IMAD.WIDE.U32 R4, R46, c[0x0][0x1e8], R4 ;  /* 0x00007a002e047a25 */ /* 0x000fc800078e0004 */
        /* <DEDUP_REMOVED lines=26> */
.L_x_2659:
        /* <DEDUP_REMOVED lines=9> */
[----:B------:R-:W-:Y:S02]  /*0630*/  PRMT R0, RZ, 0x5410, R0 ;  /* 0x00005410ff007816 */ /* 0x000fe40000000000 */
[----:B------:R-:W-:Y:S02]  /*0640*/  MOV R6, R5 ;  /* 0x0000000500067202 */ /* 0x000fe40000000f00 */
[----:B------:R-:W-:Y:S01]  /*0650*/  SHF.R.U32.HI R28, RZ, 0x10, R5 ;  /* 0x00000010ff1c7819 */ /* 0x000fe20000011605 */
[----:B------:R-:W-:Y:S01]  /*0660*/  FADD.FTZ R34, R0, R43 ;  /* 0x0000002b00227221 */ /* 0x000fe20000010000 */
[----:B------:R-:W-:-:S02]  /*0670*/  PRMT R32, RZ, 0x5410, R32 ;  /* 0x00005410ff207816 */ /* 0x000fc40000000020 */
[----:B------:R-:W-:Y:S02]  /*0680*/  PRMT R6, RZ, 0x5410, R6 ;  /* 0x00005410ff067816 */ /* 0x000fe40000000006 */
[----:B------:R-:W-:Y:S01]  /*0690*/  FSETP.GTU.FTZ.AND P1, PT, R34, 20, PT ;  /* 0x41a000002200780b */ /* 0x000fe20003f3c000 */
[--C-:B------:R-:W-:Y:S01]  /*06a0*/  FADD.FTZ R32, R32, R43.reuse ;  /* 0x0000002b20207221 */ /* 0x100fe20000010000 */
[----:B------:R-:W-:Y:S01]  /*06b0*/  PRMT R28, RZ, 0x5410, R28 ;  /* 0x00005410ff1c7816 */ /* 0x000fe2000000001c */
[--C-:B------:R-:W-:Y:S01]  /*06c0*/  FADD.FTZ R30, R6, R43.reuse ;  /* 0x0000002b061e7221 */ /* 0x100fe20000010000 */
[----:B------:R-:W-:Y:S02]  /*06d0*/  ISETP.EQ.OR P1, PT, RZ, UR6, P1 ;  /* 0x00000006ff007c0c */ /* 0x000fe40008f22670 */
[----:B------:R-:W-:Y:S01]  /*06e0*/  FSETP.GTU.FTZ.AND P0, PT, R32, 20, PT ;  /* 0x41a000002000780b */ /* 0x000fe20003f1c000 */
[----:B------:R-:W-:Y:S01]  /*06f0*/  FADD.FTZ R28, R28, R43 ;  /* 0x0000002b1c1c7221 */ /* 0x000fe20000010000 */
[----:B------:R-:W-:-:S02]  /*0700*/  FSETP.GTU.FTZ.AND P3, PT, R30, 20, PT ;  /* 0x41a000001e00780b */ /* 0x000fc40003f7c000 */
[----:B------:R-:W-:Y:S02]  /*0710*/  ISETP.EQ.OR P0, PT, RZ, UR6, P0 ;  /* 0x00000006ff007c0c */ /* 0x000fe40008702670 */
[----:B------:R-:W-:Y:S02]  /*0720*/  FSETP.GTU.FTZ.AND P2, PT, R28, 20, PT ;  /* 0x41a000001c00780b */ /* 0x000fe40003f5c000 */
[----:B------:R-:W-:Y:S02]  /*0730*/  ISETP.EQ.OR P3, PT, RZ, UR6, P3 ;  /* 0x00000006ff007c0c */ /* 0x000fe40009f62670 */
        /* <DEDUP_REMOVED lines=33> */
.L_x_2647:
[----:B------:R-:W-:Y:S05]  /*0950*/  BSYNC B0 ;  /* 0x0000000000007941 */ /* 0x000fea0003800000 */
.L_x_2646:
        /* <DEDUP_REMOVED lines=33> */
.L_x_2649:
[----:B------:R-:W-:Y:S05]  /*0b70*/  BSYNC B0 ;  /* 0x0000000000007941 */ /* 0x000fea0003800000 */
.L_x_2648:
        /* <DEDUP_REMOVED lines=33> */
.L_x_2651:
[----:B------:R-:W-:Y:S05]  /*0d90*/  BSYNC B0 ;  /* 0x0000000000007941 */ /* 0x000fea0003800000 */
.L_x_2650:
        /* <DEDUP_REMOVED lines=33> */
.L_x_2653:
[----:B------:R-:W-:Y:S05]  /*0fb0*/  BSYNC B0 ;  /* 0x0000000000007941 */ /* 0x000fea0003800000 */
.L_x_2652:
        /* <DEDUP_REMOVED lines=21> */
.L_x_2657:
        /* <DEDUP_REMOVED lines=11> */
[----:B------:R-:W-:Y:S02]  /*11c0*/  IMAD R3, R10, c[0x0][0x1a0], RZ ;  /* 0x000068000a037a24 */ /* 0x000fe400078e02ff */
[----:B------:R-:W-:-:S03]  /*11d0*/  IMAD.WIDE.U32 R4, R0, c[0x0][0x1a0], RZ ;  /* 0x0000680000047a25 */ /* 0x000fc600078e00ff */
[----:B------:R-:W2:Y:S01]  /*11e0*/  LDG.E.64 R6, [R6.64] ;  /* 0x0000000406067981 */ /* 0x000ea2000c1e1b00 */
[----:B------:R-:W-:Y:S01]  /*11f0*/  IMAD R3, R0, c[0x0][0x1a4], R3 ;  /* 0x0000690000037a24 */ /* 0x000fe200078e0203 */
[----:B------:R-:W-:Y:S02]  /*1200*/  LEA R2, P0, R4, R35, 0x1 ;  /* 0x0000002304027211 */ /* 0x000fe400078008ff */
[----:B------:R-:W-:Y:S02]  /*1210*/  SHF.L.U32 R17, R40, 0x1, RZ ;  /* 0x0000000128117819 */ /* 0x000fe400000006ff */
[----:B------:R-:W-:-:S04]  /*1220*/  IADD3 R3, R5, R3, RZ ;  /* 0x0000000305037210 */ /* 0x000fc80007ffe0ff */
[----:B------:R-:W-:-:S05]  /*1230*/  LEA.HI.X R3, R4, R31, R3, 0x1, P0 ;  /* 0x0000001f04037211 */ /* 0x000fca00000f0c03 */
[----:B------:R-:W-:-:S05]  /*1240*/  IMAD.WIDE R2, R17, 0x8, R2 ;  /* 0x0000000811027825 */ /* 0x000fca00078e0202 */
[----:B------:R0:W3:Y:S04]  /*1250*/  LDG.E.64 R8, [R2.64] ;  /* 0x0000000402087981 */ /* 0x0000e8000c1e1b00 */
[----:B------:R0:W4:Y:S02]  /*1260*/  LDG.E.64 R4, [R2.64+0x8] ;  /* 0x0000080402047981 */ /* 0x000124000c1e1b00 */
[----:B0-----:R-:W-:-:S04]  /*1270*/  IMAD R3, R10, c[0x0][0x1c0], RZ ;  /* 0x000070000a037a24 */ /* 0x001fc800078e02ff */
[----:B------:R-:W-:Y:S01]  /*1280*/  IMAD R19, R0, c[0x0][0x1c4], R3 ;  /* 0x0000710000137a24 */ /* 0x000fe200078e0203 */
[----:B-1----:R-:W-:Y:S01]  /*1290*/  ISETP.GE.AND P1, PT, R50, 0x8, PT ;  /* 0x000000083200780c */ /* 0x002fe20003f26270 */
[----:B--2---:R-:W-:Y:S02]  /*12a0*/  FMUL.FTZ R11, R6, 1.4426950216293334961 ;  /* 0x3fb8aa3b060b7820 */ /* 0x004fe40000410000 */
[-C--:B------:R-:W-:Y:S02]  /*12b0*/  FMUL.FTZ R6, R7, R32.reuse ;  /* 0x0000002007067220 */ /* 0x080fe40000410000 */
[----:B------:R-:W-:Y:S02]  /*12c0*/  FMUL.FTZ R12, R11, R32 ;  /* 0x000000200b0c7220 */ /* 0x000fe40000410000 */
[----:B------:R-:W-:Y:S02]  /*12d0*/  FMUL.RZ R14, R6, 0.15915493667125701904 ;  /* 0x3e22f983060e7820 */ /* 0x000fe4000040c000 */
[----:B------:R-:W-:-:S02]  /*12e0*/  FMUL.FTZ R2, R7, R30 ;  /* 0x0000001e07027220 */ /* 0x000fc40000410000 */
[----:B------:R-:W-:Y:S01]  /*12f0*/  MUFU.SIN R13, R14 ;  /* 0x0000000e000d7308 */ /* 0x000fe20000000400 */
[C---:B------:R-:W-:Y:S02]  /*1300*/  FMUL.FTZ R64, R11.reuse, R34 ;  /* 0x000000220b407220 */ /* 0x040fe40000410000 */
[C---:B------:R-:W-:Y:S02]  /*1310*/  FMUL.FTZ R47, R11.reuse, R30 ;  /* 0x0000001e0b2f7220 */ /* 0x040fe40000410000 */
[-C--:B------:R-:W-:Y:S02]  /*1320*/  FMUL.FTZ R52, R11, R28.reuse ;  /* 0x0000001c0b347220 */ /* 0x080fe40000410000 */
[----:B------:R-:W-:Y:S01]  /*1330*/  IMAD.WIDE.U32 R10, R0, c[0x0][0x1c0], RZ ;  /* 0x00007000000a7a25 */ /* 0x000fe200078e00ff */
[----:B------:R0:W-:Y:S01]  /*1340*/  MUFU.COS R55, R14 ;  /* 0x0000000e00377308 */ /* 0x0001e20000000000 */
[----:B---3--:R-:W-:Y:S02]  /*1350*/  SHF.R.U64 R62, R8, 0x10, R9 ;  /* 0x00000010083e7819 */ /* 0x008fe40000001209 */
[----:B------:R-:W-:Y:S01]  /*1360*/  FMUL.RZ R15, R2, 0.15915493667125701904 ;  /* 0x3e22f983020f7820 */ /* 0x000fe2000040c000 */
[----:B------:R-:W-:Y:S01]  /*1370*/  LEA R2, P0, R10, R33, 0x1 ;  /* 0x000000210a027211 */ /* 0x000fe200078008ff */
[----:B------:R-:W-:Y:S01]  /*1380*/  FMUL.FTZ R3, R7, R28 ;  /* 0x0000001c07037220 */ /* 0x000fe20000410000 */
[----:B------:R-:W-:-:S02]  /*1390*/  PRMT R8, RZ, 0x5410, R8 ;  /* 0x00005410ff087816 */ /* 0x000fc40000000008 */
[----:B------:R-:W1:Y:S01]  /*13a0*/  MUFU.EX2 R12, R12 ;  /* 0x0000000c000c7308 */ /* 0x000e620000000800 */
[----:B0-----:R-:W-:Y:S01]  /*13b0*/  IADD3 R14, R11, R19, RZ ;  /* 0x000000130b0e7210 */ /* 0x001fe20007ffe0ff */
[----:B------:R-:W-:Y:S01]  /*13c0*/  FMUL.RZ R11, R3, 0.15915493667125701904 ;  /* 0x3e22f983030b7820 */ /* 0x000fe2000040c000 */
[----:B------:R-:W-:Y:S01]  /*13d0*/  PRMT R62, RZ, 0x5410, R62 ;  /* 0x00005410ff3e7816 */ /* 0x000fe2000000003e */
[----:B------:R-:W-:Y:S01]  /*13e0*/  FMUL.FTZ R61, R23, R8 ;  /* 0x00000008173d7220 */ /* 0x000fe20000410000 */
[----:B------:R-:W-:Y:S01]  /*13f0*/  LEA.HI.X R3, R10, R29, R14, 0x1, P0 ;  /* 0x0000001d0a037211 */ /* 0x000fe200000f0c0e */
[----:B------:R-:W-:Y:S01]  /*1400*/  FMUL.FTZ R10, R7, R34 ;  /* 0x00000022070a7220 */ /* 0x000fe20000410000 */
[----:B------:R-:W-:Y:S01]  /*1410*/  PRMT R59, RZ, 0x5410, R9 ;  /* 0x00005410ff3b7816 */ /* 0x000fe20000000009 */
[----:B------:R-:W-:Y:S01]  /*1420*/  MUFU.EX2 R47, R47 ;  /* 0x0000002f002f7308 */ /* 0x000fe20000000800 */
[----:B------:R-:W-:Y:S01]  /*1430*/  FMUL.FTZ R62, R23, R62 ;  /* 0x0000003e173e7220 */ /* 0x000fe20000410000 */
[----:B----4-:R-:W-:Y:S01]  /*1440*/  PRMT R54, RZ, 0x5410, R4 ;  /* 0x00005410ff367816 */ /* 0x010fe20000000004 */
[----:B------:R-:W-:-:S04]  /*1450*/  IMAD.WIDE R16, R17, 0x8, R2 ;  /* 0x0000000811107825 */ /* 0x000fc800078e0202 */
[----:B------:R-:W-:Y:S01]  /*1460*/  FMUL.FTZ R59, R22, R59 ;  /* 0x0000003b163b7220 */ /* 0x000fe20000410000 */
[----:B------:R-:W0:Y:S01]  /*1470*/  MUFU.COS R48, R15 ;  /* 0x0000000f00307308 */ /* 0x000e220000000000 */
[C---:B-1----:R-:W-:Y:S02]  /*1480*/  FMUL.FTZ R55, R12.reuse, R55 ;  /* 0x000000370c377220 */ /* 0x042fe40000410000 */
[----:B------:R-:W-:Y:S01]  /*1490*/  FMUL.FTZ R56, R12, R13 ;  /* 0x0000000d0c387220 */ /* 0x000fe20000410000 */
[----:B------:R-:W-:Y:S01]  /*14a0*/  SHF.R.U32.HI R12, RZ, 0x10, R9 ;  /* 0x00000010ff0c7819 */ /* 0x000fe20000011609 */
[----:B------:R-:W-:Y:S02]  /*14b0*/  FMUL.FTZ R54, R21, R54 ;  /* 0x0000003615367220 */ /* 0x000fe40000410000 */
[----:B------:R-:W-:Y:S01]  /*14c0*/  FMUL.FTZ R8, R62, R56 ;  /* 0x000000383e087220 */ /* 0x000fe20000410000 */
[----:B------:R-:W1:Y:S01]  /*14d0*/  MUFU.SIN R6, R15 ;  /* 0x0000000f00067308 */ /* 0x000e620000000400 */
[----:B------:R-:W-:Y:S01]  /*14e0*/  PRMT R9, RZ, 0x5410, R12 ;  /* 0x00005410ff097816 */ /* 0x000fe2000000000c */
[----:B------:R-:W-:-:S02]  /*14f0*/  FMUL.RZ R12, R10, 0.15915493667125701904 ;  /* 0x3e22f9830a0c7820 */ /* 0x000fc4000040c000 */
[C---:B------:R-:W-:Y:S02]  /*1500*/  FMUL.FTZ R10, R61.reuse, R56 ;  /* 0x000000383d0a7220 */ /* 0x040fe40000410000 */
[----:B------:R-:W-:Y:S02]  /*1510*/  FMUL.FTZ R60, R22, R9 ;  /* 0x00000009163c7220 */ /* 0x000fe40000410000 */
[-C--:B------:R-:W-:Y:S01]  /*1520*/  FFMA.FTZ R9, R62, R55.reuse, R10 ;  /* 0x000000373e097223 */ /* 0x080fe2000001000a */
[----:B------:R-:W-:Y:S01]  /*1530*/  MUFU.EX2 R52, R52 ;  /* 0x0000003400347308 */ /* 0x000fe20000000800 */
[----:B------:R-:W-:Y:S01]  /*1540*/  FFMA.FTZ R8, R61, R55, -R8 ;  /* 0x000000373d087223 */ /* 0x000fe20000010808 */
[----:B------:R-:W-:Y:S01]  /*1550*/  SHF.R.U64 R10, R4, 0x10, R5 ;  /* 0x00000010040a7819 */ /* 0x000fe20000001205 */
[----:B0-----:R-:W-:Y:S02]  /*1560*/  FMUL.FTZ R48, R47, R48 ;  /* 0x000000302f307220 */ /* 0x001fe40000410000 */
[----:B------:R-:W-:Y:S01]  /*1570*/  FADD.FTZ R8, R59, R8 ;  /* 0x000000083b087221 */ /* 0x000fe20000010000 */
[----:B------:R-:W-:Y:S01]  /*1580*/  PRMT R2, RZ, 0x5410, R10 ;  /* 0x00005410ff027816 */ /* 0x000fe2000000000a */
[----:B-1----:R-:W-:Y:S01]  /*1590*/  FMUL.FTZ R47, R47, R6 ;  /* 0x000000062f2f7220 */ /* 0x002fe20000410000 */
[----:B------:R-:W0:Y:S01]  /*15a0*/  MUFU.SIN R53, R11 ;  /* 0x0000000b00357308 */ /* 0x000e220000000400 */
[----:B------:R-:W-:-:S02]  /*15b0*/  FADD.FTZ R6, R60, R9 ;  /* 0x000000093c067221 */ /* 0x000fc40000010000 */
[----:B------:R-:W-:Y:S02]  /*15c0*/  FMUL.FTZ R13, R47, R8 ;  /* 0x000000082f0d7220 */ /* 0x000fe40000410000 */
[----:B------:R-:W-:Y:S01]  /*15d0*/  FMUL.FTZ R49, R21, R2 ;  /* 0x0000000215317220 */ /* 0x000fe20000410000 */
[----:B------:R-:W-:Y:S01]  /*15e0*/  PRMT R57, RZ, 0x5410, R5 ;  /* 0x00005410ff397816 */ /* 0x000fe20000000005 */
[----:B------:R1:W2:Y:S01]  /*15f0*/  LDG.E.64 R2, [R16.64] ;  /* 0x0000000410027981 */ /* 0x0002a2000c1e1b00 */
[----:B------:R-:W-:Y:S08]  /*1600*/  MUFU.EX2 R64, R64 ;  /* 0x0000004000407308 */ /* 0x000ff00000000800 */
[----:B------:R3:W4:Y:S01]  /*1610*/  MUFU.COS R7, R11 ;  /* 0x0000000b00077308 */ /* 0x0007220000000000 */
[----:B0-----:R-:W-:Y:S01]  /*1620*/  FMUL.FTZ R53, R52, R53 ;  /* 0x0000003534357220 */ /* 0x001fe20000410000 */
[----:B------:R-:W-:-:S06]  /*1630*/  ISETP.GE.AND P0, PT, R50, 0x1, PT ;  /* 0x000000013200780c */ /* 0x000fcc0003f06270 */
[----:B------:R-:W0:Y:S01]  /*1640*/  MUFU.COS R63, R12 ;  /* 0x0000000c003f7308 */ /* 0x000e220000000000 */
[-C--:B---3--:R-:W-:Y:S01]  /*1650*/  FMUL.FTZ R11, R47, R6.reuse ;  /* 0x000000062f0b7220 */ /* 0x088fe20000410000 */
[----:B-1----:R-:W5:Y:S01]  /*1660*/  LDG.E.64 R16, [R16.64+0x8] ;  /* 0x0000080410107981 */ /* 0x002f62000c1e1b00 */
[C---:B------:R-:W-:Y:S02]  /*1670*/  FFMA.FTZ R6, R48.reuse, R6, R13 ;  /* 0x0000000630067223 */ /* 0x040fe4000001000d */
[----:B------:R-:W-:Y:S02]  /*1680*/  FFMA.FTZ R11, R48, R8, -R11 ;  /* 0x00000008300b7223 */ /* 0x000fe4000001080b */
[----:B------:R-:W-:Y:S01]  /*1690*/  FADD.FTZ R6, R49, R6 ;  /* 0x0000000631067221 */ /* 0x000fe20000010000 */
[----:B------:R-:W1:Y:S01]  /*16a0*/  MUFU.SIN R9, R12 ;  /* 0x0000000c00097308 */ /* 0x000e620000000400 */
[----:B------:R-:W-:Y:S01]  /*16b0*/  FADD.FTZ R11, R54, R11 ;  /* 0x0000000b360b7221 */ /* 0x000fe20000010000 */
[----:B------:R-:W-:Y:S01]  /*16c0*/  SHF.R.U32.HI R8, RZ, 0x10, R5 ;  /* 0x00000010ff087819 */ /* 0x000fe20000011605 */
[----:B----4-:R-:W-:-:S02]  /*16d0*/  FMUL.FTZ R52, R52, R7 ;  /* 0x0000000734347220 */ /* 0x010fc40000410000 */
[CC--:B------:R-:W-:Y:S02]  /*16e0*/  FMUL.FTZ R4, R53.reuse, R6.reuse ;  /* 0x0000000635047220 */ /* 0x0c0fe40000410000 */
[----:B0-----:R-:W-:Y:S01]  /*16f0*/  FMUL.FTZ R63, R64, R63 ;  /* 0x0000003f403f7220 */ /* 0x001fe20000410000 */
[----:B------:R-:W-:Y:S01]  /*1700*/  PRMT R5, RZ, 0x5410, R8 ;  /* 0x00005410ff057816 */ /* 0x000fe20000000008 */
[-C--:B------:R-:W-:Y:S02]  /*1710*/  FMUL.FTZ R7, R53, R11.reuse ;  /* 0x0000000b35077220 */ /* 0x080fe40000410000 */
[----:B------:R-:W-:Y:S02]  /*1720*/  FFMA.FTZ R10, R52, R11, -R4 ;  /* 0x0000000b340a7223 */ /* 0x000fe40000010804 */
[----:B-1----:R-:W-:Y:S02]  /*1730*/  FMUL.FTZ R64, R64, R9 ;  /* 0x0000000940407220 */ /* 0x002fe40000410000 */
[----:B------:R-:W-:-:S02]  /*1740*/  FFMA.FTZ R7, R52, R6, R7 ;  /* 0x0000000634077223 */ /* 0x000fc40000010007 */
[-C--:B------:R-:W-:Y:S02]  /*1750*/  FMUL.FTZ R4, R64, R56.reuse ;  /* 0x0000003840047220 */ /* 0x080fe40000410000 */
[C---:B------:R-:W-:Y:S02]  /*1760*/  FMUL.FTZ R6, R63.reuse, R56 ;  /* 0x000000383f067220 */ /* 0x040fe40000410000 */
[C---:B------:R-:W-:Y:S02]  /*1770*/  FMUL.FTZ R58, R20.reuse, R5 ;  /* 0x00000005143a7220 */ /* 0x040fe40000410000 */
[----:B------:R-:W-:Y:S02]  /*1780*/  FFMA.FTZ R4, R63, R55, -R4 ;  /* 0x000000373f047223 */ /* 0x000fe40000010804 */
[----:B------:R-:W-:Y:S02]  /*1790*/  FMUL.FTZ R57, R20, R57 ;  /* 0x0000003914397220 */ /* 0x000fe40000410000 */
[----:B------:R-:W-:-:S02]  /*17a0*/  FFMA.FTZ R8, R64, R55, R6 ;  /* 0x0000003740087223 */ /* 0x000fc40000010006 */
[----:B------:R-:W-:Y:S02]  /*17b0*/  FADD.FTZ R7, R58, R7 ;  /* 0x000000073a077221 */ /* 0x000fe40000010000 */
[----:B------:R-:W-:Y:S02]  /*17c0*/  FMUL.FTZ R11, R47, R4 ;  /* 0x000000042f0b7220 */ /* 0x000fe40000410000 */
[----:B------:R-:W-:Y:S01]  /*17d0*/  FADD.FTZ R6, R57, R10 ;  /* 0x0000000a39067221 */ /* 0x000fe20000010000 */
[----:B------:R-:W0:Y:S01]  /*17e0*/  SHFL.UP PT, R5, R7, 0x1, RZ ;  /* 0x0420000007057989 */ /* 0x000e2200000e00ff */
[-C--:B------:R-:W-:Y:S02]  /*17f0*/  FMUL.FTZ R9, R47, R8.reuse ;  /* 0x000000082f097220 */ /* 0x080fe40000410000 */
[C---:B------:R-:W-:Y:S01]  /*1800*/  FFMA.FTZ R11, R48.reuse, R8, R11 ;  /* 0x00000008300b7223 */ /* 0x040fe2000001000b */
[----:B------:R-:W1:Y:S01]  /*1810*/  SHFL.UP PT, R13, R6, 0x1, RZ ;  /* 0x04200000060d7989 */ /* 0x000e6200000e00ff */
[----:B------:R-:W-:-:S02]  /*1820*/  FFMA.FTZ R4, R48, R4, -R9 ;  /* 0x0000000430047223 */ /* 0x000fc40000010809 */
[CC--:B------:R-:W-:Y:S02]  /*1830*/  FMUL.FTZ R9, R53.reuse, R11.reuse ;  /* 0x0000000b35097220 */ /* 0x0c0fe40000410000 */
[-C--:B------:R-:W-:Y:S02]  /*1840*/  FMUL.FTZ R8, R53, R4.reuse ;  /* 0x0000000435087220 */ /* 0x080fe40000410000 */
[C---:B------:R-:W-:Y:S02]  /*1850*/  FFMA.FTZ R4, R52.reuse, R4, -R9 ;  /* 0x0000000434047223 */ /* 0x040fe40000010809 */
        /* <DEDUP_REMOVED lines=8> */
[----:B------:R-:W-:-:S03]  /*18e0*/  @P0 FADD.FTZ R7, R7, R12 ;  /* 0x0000000c07070221 */ /* 0x000fc60000010000 */
[----:B------:R-:W0:Y:S01]  /*18f0*/  SHFL.UP PT, R12, R6, 0x2, RZ ;  /* 0x04400000060c7989 */ /* 0x000e2200000e00ff */
[----:B---3--:R-:W-:-:S03]  /*1900*/  FMUL.FTZ R10, R8, R9 ;  /* 0x00000009080a7220 */ /* 0x008fc60000410000 */
[----:B------:R-:W1:Y:S01]  /*1910*/  SHFL.UP PT, R13, R7, 0x2, RZ ;  /* 0x04400000070d7989 */ /* 0x000e6200000e00ff */
[-C--:B----4-:R-:W-:Y:S02]  /*1920*/  FMUL.FTZ R5, R8, R11.reuse ;  /* 0x0000000b08057220 */ /* 0x090fe40000410000 */
        /* <DEDUP_REMOVED lines=43> */
[----:B------:R-:W-:Y:S02]  /*1be0*/  @P1 FADD.FTZ R6, R6, R11 ;  /* 0x0000000b06061221 */ /* 0x000fe40000010000 */
[-C--:B----4-:R-:W-:Y:S02]  /*1bf0*/  FMUL.FTZ R11, R5, R9.reuse ;  /* 0x00000009050b7220 */ /* 0x090fe40000410000 */
[----:B------:R-:W-:-:S02]  /*1c00*/  FFMA.FTZ R10, R4, R9, R10 ;  /* 0x00000009040a7223 */ /* 0x000fc4000001000a */
[----:B------:R-:W-:Y:S01]  /*1c10*/  @P1 FFMA.FTZ R4, R4, R8, -R11 ;  /* 0x0000000804041223 */ /* 0x000fe2000001080b */
[----:B------:R-:W0:Y:S02]  /*1c20*/  SHFL.UP PT, R9, R7, 0x10, RZ ;  /* 0x0600000007097989 */ /* 0x000e2400000e00ff */
[----:B------:R-:W-:Y:S02]  /*1c30*/  FSEL R10, R5, R10, !P1 ;  /* 0x0000000a050a7208 */ /* 0x000fe40004800000 */
        /* <DEDUP_REMOVED lines=8> */
[----:B------:R-:W2:Y:S01]  /*1cc0*/  @!P0 LDS.128 R12, [R0.X16+0x460] ;  /* 0x00046000000c8984 */ /* 0x000ea2000000cc00 */
        /* <DEDUP_REMOVED lines=37> */
[C---:B------:R-:W-:Y:S01]  /*1f20*/  FFMA.FTZ R7, R63.reuse, R66, R4 ;  /* 0x000000423f077223 */ /* 0x040fe20000010004 */
[----:B------:R-:W-:Y:S01]  /*1f30*/  ISETP.NE.AND P0, PT, R40, RZ, PT ;  /* 0x000000ff2800720c */ /* 0x000fe20003f05270 */
[----:B------:R-:W-:-:S02]  /*1f40*/  FFMA.FTZ R64, R63, R65, -R64 ;  /* 0x000000413f407223 */ /* 0x000fc40000010840 */
[----:B------:R-:W-:Y:S02]  /*1f50*/  FMUL.FTZ R5, R9, R15 ;  /* 0x0000000f09057220 */ /* 0x000fe40000410000 */
[----:B------:R-:W-:Y:S02]  /*1f60*/  FADD.FTZ R62, R62, R7 ;  /* 0x000000073e3e7221 */ /* 0x000fe40000010000 */
[----:B------:R-:W-:Y:S02]  /*1f70*/  FADD.FTZ R61, R61, R64 ;  /* 0x000000403d3d7221 */ /* 0x000fe40000010000 */
[-C--:B------:R-:W-:Y:S02]  /*1f80*/  FFMA.FTZ R7, R8, R14.reuse, -R5 ;  /* 0x0000000e08077223 */ /* 0x080fe40000010805 */
[C---:B------:R-:W-:Y:S02]  /*1f90*/  FMUL.FTZ R14, R9.reuse, R14 ;  /* 0x0000000e090e7220 */ /* 0x040fe40000410000 */
[----:B------:R-:W-:-:S02]  /*1fa0*/  FMUL.FTZ R5, R9, R13 ;  /* 0x0000000d09057220 */ /* 0x000fc40000410000 */
[C---:B------:R-:W-:Y:S02]  /*1fb0*/  FMUL.FTZ R4, R56.reuse, R62 ;  /* 0x0000003e38047220 */ /* 0x040fe40000410000 */
[-C--:B------:R-:W-:Y:S02]  /*1fc0*/  FMUL.FTZ R9, R9, R12.reuse ;  /* 0x0000000c09097220 */ /* 0x080fe40000410000 */
[-C--:B------:R-:W-:Y:S02]  /*1fd0*/  FMUL.FTZ R56, R56, R61.reuse ;  /* 0x0000003d38387220 */ /* 0x080fe40000410000 */
[C---:B------:R-:W-:Y:S02]  /*1fe0*/  FFMA.FTZ R4, R55.reuse, R61, -R4 ;  /* 0x0000003d37047223 */ /* 0x040fe40000010804 */
[C---:B------:R-:W-:Y:S02]  /*1ff0*/  FFMA.FTZ R12, R8.reuse, R12, -R5 ;  /* 0x0000000c080c7223 */ /* 0x040fe40000010805 */
[----:B------:R-:W-:Y:S01]  /*2000*/  FFMA.FTZ R13, R8, R13, R9 ;  /* 0x0000000d080d7223 */ /* 0x000fe20000010009 */
[----:B------:R-:W-:Y:S01]  /*2010*/  BSSY B0, `(.L_x_2655) ;  /* 0x0000018000007945 */ /* 0x000fe20003800000 */
[----:B------:R-:W-:-:S02]  /*2020*/  FFMA.FTZ R55, R55, R62, R56 ;  /* 0x0000003e37377223 */ /* 0x000fc40000010038 */
[----:B------:R-:W-:Y:S01]  /*2030*/  FFMA.FTZ R8, R8, R15, R14 ;  /* 0x0000000f08087223 */ /* 0x000fe2000001000e */
[----:B------:R-:W-:Y:S01]  /*2040*/  SHF.R.U64 R9, R2, 0x10, R3 ;  /* 0x0000001002097819 */ /* 0x000fe20000001203 */
        /* <DEDUP_REMOVED lines=20> */
.L_x_2656:
[----:B------:R-:W-:Y:S05]  /*2190*/  BSYNC B0 ;  /* 0x0000000000007941 */ /* 0x000fea0003800000 */
.L_x_2655:
[CC--:B-1----:R-:W-:Y:S01]  /*21a0*/  FMUL.FTZ R4, R47.reuse, R60.reuse ;  /* 0x0000003c2f047220 */ /* 0x0c2fe20000410000 */
[----:B------:R-:W-:Y:S01]  /*21b0*/  PRMT R9, RZ, 0x5410, R9 ;  /* 0x00005410ff097816 */ /* 0x000fe20000000009 */
[-C--:B------:R-:W-:Y:S01]  /*21c0*/  FMUL.FTZ R47, R47, R59.reuse ;  /* 0x0000003b2f2f7220 */ /* 0x080fe20000410000 */
[----:B------:R-:W-:Y:S01]  /*21d0*/  PRMT R2, RZ, 0x5410, R2 ;  /* 0x00005410ff027816 */ /* 0x000fe20000000002 */
[C---:B------:R-:W-:Y:S01]  /*21e0*/  FFMA.FTZ R5, R48.reuse, R59, -R4 ;  /* 0x0000003b30057223 */ /* 0x040fe20000010804 */
[----:B------:R-:W-:Y:S01]  /*21f0*/  SHF.R.U32.HI R4, RZ, 0x10, R3 ;  /* 0x00000010ff047819 */ /* 0x000fe20000011603 */
[----:B------:R-:W-:Y:S01]  /*2200*/  FFMA.FTZ R48, R48, R60, R47 ;  /* 0x0000003c30307223 */ /* 0x000fe2000001002f */
[----:B------:R-:W-:Y:S01]  /*2210*/  IADD3 R0, R0, 0x1, RZ ;  /* 0x0000000100007810 */ /* 0x000fe20007ffe0ff */
[----:B------:R-:W-:Y:S02]  /*2220*/  FMUL.FTZ R62, R9, R62 ;  /* 0x0000003e093e7220 */ /* 0x000fe40000410000 */
[----:B------:R-:W-:Y:S01]  /*2230*/  FADD.FTZ R54, R54, R5 ;  /* 0x0000000536367221 */ /* 0x000fe20000010000 */
[----:B------:R-:W-:Y:S01]  /*2240*/  PRMT R5, RZ, 0x5410, R4 ;  /* 0x00005410ff057816 */ /* 0x000fe20000000004 */
[----:B------:R-:W-:Y:S01]  /*2250*/  FADD.FTZ R48, R49, R48 ;  /* 0x0000003031307221 */ /* 0x000fe20000010000 */
[----:B-----5:R-:W-:Y:S01]  /*2260*/  SHF.R.U32.HI R4, RZ, 0x10, R17 ;  /* 0x00000010ff047819 */ /* 0x020fe20000011611 */
[----:B------:R-:W-:Y:S01]  /*2270*/  FFMA.FTZ R62, R2, R61, -R62 ;  /* 0x0000003d023e7223 */ /* 0x000fe2000001083e */
[----:B------:R-:W-:Y:S01]  /*2280*/  PRMT R2, RZ, 0x5410, R3 ;  /* 0x00005410ff027816 */ /* 0x000fe20000000003 */
[----:B------:R-:W-:Y:S01]  /*2290*/  FMUL.FTZ R60, R5, R60 ;  /* 0x0000003c053c7220 */ /* 0x000fe20000410000 */
[----:B------:R-:W-:Y:S01]  /*22a0*/  SHF.R.U64 R5, R16, 0x10, R17 ;  /* 0x0000001010057819 */ /* 0x000fe20000001211 */
[C---:B------:R-:W-:Y:S01]  /*22b0*/  FMUL.FTZ R3, R53.reuse, R48 ;  /* 0x0000003035037220 */ /* 0x040fe20000410000 */
[----:B------:R-:W-:Y:S01]  /*22c0*/  ISETP.GE.AND P0, PT, R0, c[0x0][0x16c], PT ;  /* 0x00005b0000007a0c */ /* 0x000fe20003f06270 */
[----:B------:R-:W-:Y:S01]  /*22d0*/  FFMA.FTZ R59, R2, R59, -R60 ;  /* 0x0000003b023b7223 */ /* 0x000fe2000001083c */
[----:B------:R-:W-:Y:S01]  /*22e0*/  PRMT R4, RZ, 0x5410, R4 ;  /* 0x00005410ff047816 */ /* 0x000fe20000000004 */
[----:B------:R-:W-:-:S02]  /*22f0*/  FMUL.FTZ R53, R53, R54 ;  /* 0x0000003635357220 */ /* 0x000fc40000410000 */
[C---:B------:R-:W-:Y:S01]  /*2300*/  FFMA.FTZ R2, R52.reuse, R54, -R3 ;  /* 0x0000003634027223 */ /* 0x040fe20000010803 */
[----:B------:R-:W-:Y:S01]  /*2310*/  PRMT R3, RZ, 0x5410, R5 ;  /* 0x00005410ff037816 */ /* 0x000fe20000000005 */
[-C--:B------:R-:W-:Y:S02]  /*2320*/  FFMA.FTZ R53, R52, R48.reuse, R53 ;  /* 0x0000003034357223 */ /* 0x080fe40000010035 */
[----:B------:R-:W-:Y:S01]  /*2330*/  FADD.FTZ R57, R57, R2 ;  /* 0x0000000239397221 */ /* 0x000fe20000010000 */
[----:B------:R-:W-:Y:S01]  /*2340*/  PRMT R2, RZ, 0x5410, R16 ;  /* 0x00005410ff027816 */ /* 0x000fe20000000010 */
[----:B------:R-:W-:Y:S02]  /*2350*/  FMUL.FTZ R3, R3, R48 ;  /* 0x0000003003037220 */ /* 0x000fe40000410000 */
[----:B------:R-:W-:Y:S02]  /*2360*/  FADD.FTZ R53, R58, R53 ;  /* 0x000000353a357221 */ /* 0x000fe40000010000 */
[----:B------:R-:W-:Y:S01]  /*2370*/  FFMA.FTZ R2, R2, R54, -R3 ;  /* 0x0000003602027223 */ /* 0x000fe20000010803 */
[----:B------:R-:W-:Y:S01]  /*2380*/  PRMT R3, RZ, 0x5410, R17 ;  /* 0x00005410ff037816 */ /* 0x000fe20000000011 */
[----:B------:R-:W-:-:S02]  /*2390*/  FMUL.FTZ R4, R4, R53 ;  /* 0x0000003504047220 */ /* 0x000fc40000410000 */
[----:B------:R-:W-:Y:S02]  /*23a0*/  FFMA.FTZ R27, R62, 2, R27 ;  /* 0x400000003e1b7823 */ /* 0x000fe4000001001b */
[----:B------:R-:W-:Y:S02]  /*23b0*/  FFMA.FTZ R3, R3, R57, -R4 ;  /* 0x0000003903037223 */ /* 0x000fe40000010804 */
[----:B------:R-:W-:Y:S02]  /*23c0*/  FFMA.FTZ R26, R59, 2, R26 ;  /* 0x400000003b1a7823 */ /* 0x000fe4000001001a */
[----:B------:R-:W-:Y:S02]  /*23d0*/  FFMA.FTZ R25, R2, 2, R25 ;  /* 0x4000000002197823 */ /* 0x000fe40000010019 */
[----:B------:R-:W-:Y:S01]  /*23e0*/  FFMA.FTZ R24, R3, 2, R24 ;  /* 0x4000000003187823 */ /* 0x000fe20000010018 */
[----:B------:R-:W-:Y:S01]  /*23f0*/  @P0 CALL.REL.NOINC `(.L_x_2654) ;  /* 0x0000001000000944 */ /* 0x000fe20003c00000 */
[----:B------:R-:W-:Y:S05]  /*2400*/  BRA `(.L_x_2657) ;  /* 0xffffed0000007947 */ /* 0x000fea000383ffff */
.L_x_2654:
        /* <DEDUP_REMOVED lines=14> */
[----:B------:R-:W-:Y:S01]  /*24f0*/  IADD3 R36, P4, R36, 0x100, RZ ;  /* 0x0000010024247810 */ /* 0x000fe20007f9e0ff */
[----:B------:R-:W2:Y:S01]  /*2500*/  F2F.BF16.F32 R24, R24 ;  /* 0x0000001800187304 */ /* 0x000ea20000202000 */
[----:B------:R-:W-:Y:S01]  /*2510*/  IADD3.X R31, RZ, R31, RZ, P1, !PT ;  /* 0x0000001fff1f7210 */ /* 0x000fe20000ffe4ff */
[C---:B------:R-:W-:Y:S01]  /*2520*/  IMAD R7, R46.reuse, c[0x0][0x20c], R5 ;  /* 0x000083002e077a24 */ /* 0x040fe200078e0205 */
[----:B------:R-:W-:Y:S01]  /*2530*/  IADD3.X R29, RZ, R29, RZ, P2, !PT ;  /* 0x0000001dff1d7210 */ /* 0x000fe200017fe4ff */
[----:B------:R-:W-:Y:S01]  /*2540*/  IMAD.WIDE.U32 R4, R46, c[0x0][0x208], R2 ;  /* 0x000082002e047a25 */ /* 0x000fe200078e0002 */
[----:B------:R-:W-:-:S02]  /*2550*/  IADD3.X R39, RZ, R39, RZ, P3, !PT ;  /* 0x00000027ff277210 */ /* 0x000fc40001ffe4ff */
[----:B------:R-:W-:Y:S01]  /*2560*/  IADD3.X R37, RZ, R37, RZ, P4, !PT ;  /* 0x00000025ff257210 */ /* 0x000fe200027fe4ff */
        /* <DEDUP_REMOVED lines=13> */
.L_x_2658:
[----:B------:R-:W-:Y:S05]  /*2640*/  EXIT ;  /* 0x000000000000794d */ /* 0x000fea0003800000 */
.L_x_2660:
        /* <DEDUP_REMOVED lines=11> */
.L_x_5398:


//--------------------- .text._Z25selective_scan_fwd_kernelI32Selective_Scan_fwd_kernel_traitsILi32ELi4ELi1ELb1ELb1ELb1ELb1EN3c108BFloat16ENS1_7complexIfEEEEv13SSMParamsBase --------------------------
	.section	.text._Z25selective_scan_fwd_kernelI32Selective_Scan_fwd_kernel_traitsILi32ELi4ELi1ELb1ELb1ELb1ELb1EN3c108BFloat16ENS1_7complexIfEEEEv13SSMParamsBase,"ax",@progbits
	.sectioninfo	@"SHI_REGISTERS=72"
	.align	128
        .global         _Z25selective_scan_fwd_kernelI32Selective_Scan_fwd_kernel_traitsILi32ELi4ELi1ELb1ELb1ELb1ELb1EN3c108BFloat16ENS1_7complexIfEEEEv13SSMParamsBase
        .type           _Z25selective_scan_fwd_kernelI32Selective_Scan_fwd_kernel_traitsILi32ELi4ELi1ELb1ELb1ELb1ELb1EN3c108BFloat16ENS1_7complexIfEEEEv13SSMParamsBase,@function
        .size           _Z25selective_scan_fwd_kernelI32Selective_Scan_fwd_kernel_traitsILi32ELi4ELi1ELb1ELb1ELb1ELb1EN3c108BFloat16ENS1_7complexIfEEEEv13SSMParamsBase,(.L_x_5399 - _Z25selective_scan_fwd_kernelI32Selective_Scan_fwd_kernel_traitsILi32ELi4ELi1ELb1ELb1ELb1ELb1EN3c108BFloat16ENS1_7complexIfEEEEv13SSMParamsBase)
        .other          _Z25selective_scan_fwd_kernelI32Selective_Scan_fwd_kernel_traitsILi32ELi4ELi1ELb1ELb1ELb1ELb1EN3c108BFloat16ENS1_7complexIfEEEEv13SSMParamsBase,@"STO_CUDA_ENTRY STV_DEFAULT"
_Z25selective_scan_fwd_kernelI32Selective_Scan_fwd_kernel_traitsILi32ELi4ELi1ELb1ELb1ELb1ELb1EN3c108BFloat16ENS1_7complexIfEEEEv13SSMParamsBase:
.text._Z25selective_scan_fwd_kernelI32Selective_Scan_fwd_kernel_traitsILi32ELi4ELi1ELb1ELb1ELb1ELb1EN3c108BFloat16ENS1_7complexIfEEEEv13SSMParamsBase:
        /* <DEDUP_REMOVED lines=90> */
.L_x_2674:
        /* <DEDUP_REMOVED lines=59> */
.L_x_2662:
[----:B------:R-:W-:Y:S05]  /*0950*/  BSYNC B0 ;  /* 0x0000000000007941 */ /* 0x000fea0003800000 */
.L_x_2661:
        /* <DEDUP_REMOVED lines=33> */
.L_x_2664:
[----:B------:R-:W-:Y:S05]  /*0b70*/  BSYNC B0 ;  /* 0x0000000000007941 */ /* 0x000fea0003800000 */
.L_x_2663:
        /* <DEDUP_REMOVED lines=33> */
.L_x_2666:
[----:B------:R-:W-:Y:S05]  /*0d90*/  BSYNC B0 ;  /* 0x0000000000007941 */ /* 0x000fea0003800000 */
.L_x_2665:
        /* <DEDUP_REMOVED lines=33> */
.L_x_2668:
[----:B------:R-:W-:Y:S05]  /*0fb0*/  BSYNC B0 ;  /* 0x0000000000007941 */ /* 0x000fea0003800000 */
.L_x_2667:
        /* <DEDUP_REMOVED lines=21> */
.L_x_2672:
        /* <DEDUP_REMOVED lines=264> */
.L_x_2671:
[----:B------:R-:W-:Y:S05]  /*2190*/  BSYNC B0 ;  /* 0x0000000000007941 */ /* 0x000fea0003800000 */
.L_x_2670:
        /* <DEDUP_REMOVED lines=39> */
.L_x_2669:
[----:B------:R-:W-:Y:S01]  /*2410*/  SHF.L.U32 R2, R41, 0x7, RZ ;  /* 0x0000000729027819 */ /* 0x000fe200000006ff */
[C---:B------:R-:W-:Y:S01]  /*2420*/  IMAD R5, R51.reuse, c[0x0][0x200], RZ ;  /* 0x0000800033057a24 */ /* 0x040fe200078e02ff */
[----:B------:R-:W-:Y:S01]  /*2430*/  F2F.BF16.F32 R0, R25 ;  /* 0x0000001900007304 */ /* 0x000fe20000202000 */
[----:B------:R-:W-:Y:S01]  /*2440*/  IMAD R7, R51, c[0x0][0x1f0], RZ ;  /* 0x00007c0033077a24 */ /* 0x000fe200078e02ff */
[----:B------:R-:W-:Y:S01]  /*2450*/  SHF.R.S32.HI R3, RZ, 0x1f, R2 ;  /* 0x0000001fff037819 */ /* 0x000fe20000011402 */
[C---:B------:R-:W-:Y:S01]  /*2460*/  IMAD R9, R42.reuse, c[0x0][0x204], R5 ;  /* 0x000081002a097a24 */ /* 0x040fe200078e0205 */
[----:B------:R-:W-:Y:S01]  /*2470*/  BAR.SYNC.DEFER_BLOCKING 0x0 ;  /* 0x0000000000007b1d */ /* 0x000fe20000010000 */
[----:B------:R-:W-:-:S02]  /*2480*/  IMAD R11, R42, c[0x0][0x1f4], R7 ;  /* 0x00007d002a0b7a24 */ /* 0x000fc400078e0207 */
        /* <DEDUP_REMOVED lines=14> */
[----:B------:R-:W-:Y:S02]  /*2570*/  LEA R12, P0, R4, c[0x0][0x258], 0x1 ;  /* 0x00009600040c7a11 */ /* 0x000fe400078008ff */
[----:B------:R-:W-:Y:S02]  /*2580*/  IADD3 R5, R9, R19, RZ ;  /* 0x0000001309057210 */ /* 0x000fe40007ffe0ff */
[----:B0-----:R-:W-:Y:S01]  /*2590*/  PRMT R9, R0, 0x5410, R13 ;  /* 0x0000541000097816 */ /* 0x001fe2000000000d */
[----:B--2---:R-:W-:Y:S01]  /*25a0*/  IMAD.WIDE.U32 R10, R10, 0x10000, RZ ;  /* 0x000100000a0a7825 */ /* 0x004fe200078e00ff */
[----:B------:R-:W-:-:S02]  /*25b0*/  LEA R6, P1, R8, c[0x0][0x268], 0x1 ;  /* 0x00009a0008067a11 */ /* 0x000fc400078208ff */
[----:B------:R-:W-:Y:S02]  /*25c0*/  LEA.HI.X R13, R4, c[0x0][0x25c], R7, 0x1, P0 ;  /* 0x00009700040d7a11 */ /* 0x000fe400000f0c07 */
[----:B------:R-:W-:Y:S02]  /*25d0*/  LEA.HI.X R7, R8, c[0x0][0x26c], R5, 0x1, P1 ;  /* 0x00009b0008077a11 */ /* 0x000fe400008f0c05 */
[----:B------:R-:W-:Y:S01]  /*25e0*/  LOP3.LUT R5, R9, R11, RZ, 0xfc, !PT ;  /* 0x0000000b09057212 */ /* 0x000fe200078efcff */
[----:B------:R-:W-:Y:S01]  /*25f0*/  IMAD.WIDE R12, R40, 0x8, R12 ;  /* 0x00000008280c7825 */ /* 0x000fe200078e020c */
[----:B---3--:R-:W-:-:S03]  /*2600*/  LOP3.LUT R4, R10, R15, RZ, 0xfc, !PT ;  /* 0x0000000f0a047212 */ /* 0x008fc600078efcff */
[----:B------:R-:W-:Y:S02]  /*2610*/  IMAD.WIDE R6, R40, 0x8, R6 ;  /* 0x0000000828067825 */ /* 0x000fe400078e0206 */
        /* <DEDUP_REMOVED lines=8> */
[----:B------:R-:W-:Y:S02]  /*26a0*/  IADD3 R38, P3, R38, 0x100, RZ ;  /* 0x0000010026267810 */ /* 0x000fe40007f7e0ff */
[----:B------:R-:W-:Y:S02]  /*26b0*/  IADD3 R36, P4, R36, 0x100, RZ ;  /* 0x0000010024247810 */ /* 0x000fe40007f9e0ff */
[----:B------:R-:W-:Y:S02]  /*26c0*/  IADD3.X R31, RZ, R31, RZ, P1, !PT ;  /* 0x0000001fff1f7210 */ /* 0x000fe40000ffe4ff */
[----:B------:R-:W-:-:S02]  /*26d0*/  IADD3.X R29, RZ, R29, RZ, P2, !PT ;  /* 0x0000001dff1d7210 */ /* 0x000fc400017fe4ff */
[----:B------:R-:W-:Y:S02]  /*26e0*/  IADD3.X R39, RZ, R39, RZ, P3, !PT ;  /* 0x00000027ff277210 */ /* 0x000fe40001ffe4ff */
[----:B------:R-:W-:Y:S02]  /*26f0*/  IADD3.X R37, RZ, R37, RZ, P4, !PT ;  /* 0x00000025ff257210 */ /* 0x000fe400027fe4ff */
[--C-:B--2---:R-:W-:Y:S02]  /*2700*/  PRMT R7, RZ, 0x5410, R11.reuse ;  /* 0x00005410ff077816 */ /* 0x104fe4000000000b */
[----:B------:R-:W-:Y:S02]  /*2710*/  PRMT R0, RZ, 0x5410, R10 ;  /* 0x00005410ff007816 */ /* 0x000fe4000000000a */
[--C-:B------:R-:W-:Y:S01]  /*2720*/  SHF.R.U64 R10, R10, 0x10, R11.reuse ;  /* 0x000000100a0a7819 */ /* 0x100fe2000000120b */
[----:B------:R-:W-:Y:S01]  /*2730*/  FMUL.FTZ R9, R7, -1.4426950216293334961 ;  /* 0xbfb8aa3b07097820 */ /* 0x000fe20000410000 */
[----:B------:R-:W-:Y:S01]  /*2740*/  SHF.R.U32.HI R11, RZ, 0x10, R11 ;  /* 0x00000010ff0b7819 */ /* 0x000fe2000001160b */
[----:B------:R-:W-:Y:S01]  /*2750*/  FMUL.FTZ R8, R0, -1.4426950216293334961 ;  /* 0xbfb8aa3b00087820 */ /* 0x000fe20000410000 */
[----:B0-----:R-:W-:-:S02]  /*2760*/  PRMT R4, RZ, 0x5410, R10 ;  /* 0x00005410ff047816 */ /* 0x001fc4000000000a */
        /* <DEDUP_REMOVED lines=10> */
[----:B---3--:R-:W-:Y:S02]  /*2810*/  FADD.FTZ R9, R13, 1 ;  /* 0x3f8000000d097421 */ /* 0x008fe40000010000 */
[----:B------:R-:W-:-:S04]  /*2820*/  IMAD R13, R51, c[0x0][0x210], RZ ;  /* 0x00008400330d7a24 */ /* 0x000fc800078e02ff */
[----:B------:R-:W-:Y:S01]  /*2830*/  IMAD R13, R42, c[0x0][0x214], R13 ;  /* 0x000085002a0d7a24 */ /* 0x000fe200078e020d */
[----:B------:R-:W3:Y:S01]  /*2840*/  MUFU.RCP R14, R9 ;  /* 0x00000009000e7308 */ /* 0x000ee20000001000 */
[----:B0-----:R-:W-:-:S03]  /*2850*/  FADD.FTZ R8, R8, 1 ;  /* 0x3f80000008087421 */ /* 0x001fc60000010000 */
[----:B------:R-:W-:-:S04]  /*2860*/  IADD3 R3, R3, R13, RZ ;  /* 0x0000000d03037210 */ /* 0x000fc80007ffe0ff */
[----:B------:R-:W0:Y:S01]  /*2870*/  MUFU.RCP R15, R6 ;  /* 0x00000006000f7308 */ /* 0x000e220000001000 */
[----:B--2---:R-:W-:Y:S02]  /*2880*/  FMUL.FTZ R12, R7, R10 ;  /* 0x0000000a070c7220 */ /* 0x004fe40000410000 */
[----:B------:R-:W-:-:S04]  /*2890*/  IMAD.WIDE.U32 R2, R46, c[0x0][0x218], R2 ;  /* 0x000086002e027a25 */ /* 0x000fc800078e0002 */
[----:B------:R-:W-:Y:S01]  /*28a0*/  FMUL.FTZ R12, R12, R25 ;  /* 0x000000190c0c7220 */ /* 0x000fe20000410000 */
[----:B------:R-:W2:Y:S01]  /*28b0*/  MUFU.RCP R7, R8 ;  /* 0x0000000800077308 */ /* 0x000ea20000001000 */
[----:B---3--:R-:W-:-:S04]  /*28c0*/  FMUL.FTZ R11, R11, R14 ;  /* 0x0000000e0b0b7220 */ /* 0x008fc80000410000 */
[----:B------:R-:W-:Y:S02]  /*28d0*/  FMUL.FTZ R11, R11, R24 ;  /* 0x000000180b0b7220 */ /* 0x000fe40000410000 */
[----:B0-----:R-:W-:Y:S01]  /*28e0*/  FMUL.FTZ R5, R4, R15 ;  /* 0x0000000f04057220 */ /* 0x001fe20000410000 */
[----:B------:R-:W-:Y:S01]  /*28f0*/  F2F.BF16.F32 R12, R12 ;  /* 0x0000000c000c7304 */ /* 0x000fe20000202000 */
[----:B------:R-:W-:Y:S02]  /*2900*/  LEA R4, P0, R2, c[0x0][0x270], 0x1 ;  /* 0x00009c0002047a11 */ /* 0x000fe400078008ff */
[----:B------:R-:W-:Y:S02]  /*2910*/  FMUL.FTZ R5, R5, R26 ;  /* 0x0000001a05057220 */ /* 0x000fe40000410000 */
[----:B--2---:R-:W-:-:S03]  /*2920*/  FMUL.FTZ R0, R0, R7 ;  /* 0x0000000700007220 */ /* 0x004fc60000410000 */
[----:B------:R0:W2:Y:S01]  /*2930*/  F2F.BF16.F32 R6, R5 ;  /* 0x0000000500067304 */ /* 0x0000a20000202000 */
[----:B------:R-:W-:Y:S02]  /*2940*/  IMAD R7, R45, c[0x0][0x218], RZ ;  /* 0x000086002d077a24 */ /* 0x000fe400078e02ff */
[----:B------:R-:W-:Y:S02]  /*2950*/  FMUL.FTZ R0, R0, R27 ;  /* 0x0000001b00007220 */ /* 0x000fe40000410000 */
[----:B------:R-:W-:-:S03]  /*2960*/  IMAD R7, R46, c[0x0][0x21c], R7 ;  /* 0x000087002e077a24 */ /* 0x000fc600078e0207 */
[----:B------:R-:W3:Y:S02]  /*2970*/  F2F.BF16.F32 R11, R11 ;  /* 0x0000000b000b7304 */ /* 0x000ee40000202000 */
[----:B------:R-:W-:-:S04]  /*2980*/  IADD3 R3, R3, R7, RZ ;  /* 0x0000000703037210 */ /* 0x000fc80007ffe0ff */
[----:B0-----:R-:W-:Y:S02]  /*2990*/  LEA.HI.X R5, R2, c[0x0][0x274], R3, 0x1, P0 ;  /* 0x00009d0002057a11 */ /* 0x001fe400000f0c03 */
[----:B------:R-:W0:Y:S01]  /*29a0*/  F2F.BF16.F32 R9, R0 ;  /* 0x0000000000097304 */ /* 0x000e220000202000 */
[----:B--2---:R-:W-:Y:S01]  /*29b0*/  IMAD.WIDE.U32 R2, R6, 0x10000, RZ ;  /* 0x0001000006027825 */ /* 0x004fe200078e00ff */
[----:B------:R-:W-:Y:S02]  /*29c0*/  ISETP.GE.AND P0, PT, R41, c[0x0][0x174], PT ;  /* 0x00005d0029007a0c */ /* 0x000fe40003f06270 */
[----:B---3--:R-:W-:-:S04]  /*29d0*/  PRMT R11, R12, 0x5410, R11 ;  /* 0x000054100c0b7816 */ /* 0x008fc8000000000b */
[----:B------:R-:W-:Y:S02]  /*29e0*/  LOP3.LUT R7, R11, R3, RZ, 0xfc, !PT ;  /* 0x000000030b077212 */ /* 0x000fe400078efcff */
[----:B0-----:R-:W-:Y:S01]  /*29f0*/  LOP3.LUT R6, R2, R9, RZ, 0xfc, !PT ;  /* 0x0000000902067212 */ /* 0x001fe200078efcff */
[----:B------:R-:W-:-:S05]  /*2a00*/  IMAD.WIDE R2, R40, 0x8, R4 ;  /* 0x0000000828027825 */ /* 0x000fca00078e0204 */
[----:B------:R0:W-:Y:S01]  /*2a10*/  STG.E.64 [R2.64], R6 ;  /* 0x0000000602007986 */ /* 0x0001e2000c101b04 */
[----:B------:R-:W-:Y:S01]  /*2a20*/  @P0 CALL.REL.NOINC `(.L_x_2673) ;  /* 0x0000001000000944 */ /* 0x000fe20003c00000 */
[----:B------:R-:W-:Y:S05]  /*2a30*/  BRA `(.L_x_2674) ;  /* 0xffffdb6000007947 */ /* 0x000fea000383ffff */
.L_x_2673:
[----:B------:R-:W-:Y:S05]  /*2a40*/  EXIT ;  /* 0x000000000000794d */ /* 0x000fea0003800000 */
.L_x_2675:
        /* <DEDUP_REMOVED lines=11> */
.L_x_5399:


//--------------------- .text._Z25selective_scan_fwd_kernelI32Selective_Scan_fwd_kernel_traitsILi128ELi16ELi1ELb0ELb0ELb0ELb0EN3c108BFloat16EfEEv13SSMParamsBase --------------------------
	.section	.text._Z25selective_scan_fwd_kernelI32Selective_Scan_fwd_kernel_traitsILi128ELi16ELi1ELb0ELb0ELb0ELb0EN3c108BFloat16EfEEv13SSMParamsBase,"ax",@progbits
	.sectioninfo	@"SHI_REGISTERS=156"
	.align	128
        .global         _Z25selective_scan_fwd_kernelI32Selective_Scan_fwd_kernel_traitsILi128ELi16ELi1ELb0ELb0ELb0ELb0EN3c108BFloat16EfEEv13SSMParamsBase
        .type           _Z25selective_scan_fwd_kernelI32Selective_Scan_fwd_kernel_traitsILi128ELi16ELi1ELb0ELb0ELb0ELb0EN3c108BFloat16EfEEv13SSMParamsBase,@function
        .size           _Z25selective_scan_fwd_kernelI32Selective_Scan_fwd_kernel_traitsILi128ELi16ELi1ELb0ELb0ELb0ELb0EN3c108BFloat16EfEEv13SSMParamsBase,(.L_x_5400 - _Z25selective_scan_fwd_kernelI32Selective_Scan_fwd_kernel_traitsILi128ELi16ELi1ELb0ELb0ELb0ELb0EN3c108BFloat16EfEEv13SSMParamsBase)
        .other          _Z25selective_scan_fwd_kernelI32Selective_Scan_fwd_kernel_traitsILi128ELi16ELi1ELb0ELb0ELb0ELb0EN3c108BFloat16EfEEv13SSMParamsBase,@"STO_CUDA_ENTRY STV_DEFAULT"
_Z25selective_scan_fwd_kernelI32Selective_Scan_fwd_kernel_traitsILi128ELi16ELi1ELb0ELb0ELb0ELb0EN3c108BFloat16EfEEv13SSMParamsBase:
.text._Z25selective_scan_fwd_kernelI32Selective_Scan_fwd_kernel_traitsILi128ELi16ELi1ELb0ELb0ELb0ELb0EN3c108BFloat16EfEEv13SSMParamsBase:
[----:B------:R-:W-:Y:S02]  /*0000*/  IMAD.MOV.U32 R1, RZ, RZ, c[0x0][0x28] ;  /* 0x00000a00ff017624 */ /* 0x000fe400078e00ff */
[----:B------:R-:W0:Y:S01]  /*0010*/  S2UR UR32, SR_CTAID.Y ;  /* 0x00000000002079c3 */ /* 0x000e220000002600 */
[----:B------:R-:W-:Y:S02]  /*0020*/  ULDC.64 UR4, c[0x0][0x238] ;  /* 0x00008e0000047ab9 */ /* 0x000fe40000000a00 */
[----:B------:R-:W-:Y:S02]  /*0030*/  UISETP.NE.U32.AND UP0, UPT, URZ, UR4, UPT ;  /* 0x000000043f00728c */ /* 0x000fe4000bf05070 */
[----:B------:R-:W-:Y:S02]  /*0040*/  ULDC.64 UR26, c[0x0][0x118] ;  /* 0x00004600001a7ab9 */ /* 0x000fe40000000a00 */
[----:B------:R-:W-:Y:S01]  /*0050*/  UISETP.NE.AND.EX UP0, UPT, URZ, UR5, UPT, UP0 ;  /* 0x000000053f00728c */ /* 0x000fe2000bf05300 */
[----:B------:R-:W1:Y:S01]  /*0060*/  S2UR UR34, SR_CTAID.X ;  /* 0x00000000002279c3 */ /* 0x000e620000002500 */
[----:B------:R-:W-:Y:S01]  /*0070*/  IMAD.MOV.U32 R53, RZ, RZ, RZ ;  /* 0x000000ffff357224 */ /* 0x000fe200078e00ff */
[----:B------:R-:W-:-:S02]  /*0080*/  ULDC.64 UR6, c[0x0][0x1d0] ;  /* 0x0000740000067ab9 */ /* 0x000fc40000000a00 */
[----:B------:R-:W-:Y:S01]  /*0090*/  ULDC.64 UR10, c[0x0][0x1e0] ;  /* 0x00007800000a7ab9 */ /* 0x000fe20000000a00 */
[----:B------:R-:W-:Y:S01]  /*00a0*/  PLOP3.LUT P1, PT, PT, PT, UP0, 0x80, 0x0 ;  /* 0x000000000000781c */ /* 0x000fe20003f2f008 */
[----:B------:R-:W-:Y:S02]  /*00b0*/  ULDC.64 UR14, c[0x0][0x1d8] ;  /* 0x00007600000e7ab9 */ /* 0x000fe40000000a00 */
[----:B------:R-:W-:Y:S02]  /*00c0*/  ULDC.64 UR12, c[0x0][0x1e8] ;  /* 0x00007a00000c7ab9 */ /* 0x000fe40000000a00 */
[----:B0-----:R-:W-:Y:S02]  /*00d0*/  USHF.R.S32.HI UR33, URZ, 0x1f, UR32 ;  /* 0x0000001f3f217899 */ /* 0x001fe40008011420 */
[----:B------:R-:W-:-:S04]  /*00e0*/  @UP0 ULEA UR4, UP1, UR32, UR4, 0x2 ;  /* 0x0000000420040291 */ /* 0x000fc8000f82103f */
[----:B------:R-:W-:Y:S02]  /*00f0*/  @UP0 ULEA.HI.X UR5, UR32, UR5, UR33, 0x2, UP1 ;  /* 0x0000000520050291 */ /* 0x000fe400088f1421 */
[----:B------:R-:W-:-:S04]  /*0100*/  IMAD.U32 R2, RZ, RZ, UR4 ;  /* 0x00000004ff027e24 */ /* 0x000fc8000f8e00ff */
[----:B------:R-:W-:Y:S01]  /*0110*/  MOV R3, UR5 ;  /* 0x0000000500037c02 */ /* 0x000fe20008000f00 */
[----:B------:R-:W-:-:S04]  /*0120*/  ULDC.64 UR4, c[0x0][0x250] ;  /* 0x0000940000047ab9 */ /* 0x000fc80000000a00 */
[----:B------:R0:W5:Y:S01]  /*0130*/  @P1 LDG.E R2, [R2.64] ;  /* 0x0000001a02021981 */ /* 0x000162000c1e1900 */
[----:B------:R-:W-:-:S04]  /*0140*/  UISETP.NE.U32.AND UP0, UPT, URZ, UR4, UPT ;  /* 0x000000043f00728c */ /* 0x000fc8000bf05070 */
[----:B------:R-:W-:-:S06]  /*0150*/  UISETP.NE.AND.EX UP0, UPT, URZ, UR5, UPT, UP0 ;  /* 0x000000053f00728c */ /* 0x000fcc000bf05300 */
[----:B------:R-:W-:-:S05]  /*0160*/  PLOP3.LUT P0, PT, PT, PT, UP0, 0x80, 0x0 ;  /* 0x000000000000781c */ /* 0x000fca0003f0f008 */
[----:B------:R-:W-:-:S04]  /*0170*/  @UP0 ULEA UR4, UP1, UR32, UR4, 0x2 ;  /* 0x0000000420040291 */ /* 0x000fc8000f82103f */
[----:B------:R-:W-:Y:S02]  /*0180*/  @UP0 ULEA.HI.X UR5, UR32, UR5, UR33, 0x2, UP1 ;  /* 0x0000000520050291 */ /* 0x000fe400088f1421 */
[----:B------:R-:W-:Y:S01]  /*0190*/  MOV R4, UR4 ;  /* 0x0000000400047c02 */ /* 0x000fe20008000f00 */
[----:B-1----:R-:W-:Y:S01]  /*01a0*/  USHF.R.S32.HI UR35, URZ, 0x1f, UR34 ;  /* 0x0000001f3f237899 */ /* 0x002fe20008011422 */
[----:B------:R-:W-:Y:S02]  /*01b0*/  MOV R0, c[0x0][0x174] ;  /* 0x00005d0000007a02 */ /* 0x000fe40000000f00 */
[----:B------:R-:W-:Y:S01]  /*01c0*/  IMAD.U32 R5, RZ, RZ, UR5 ;  /* 0x00000005ff057e24 */ /* 0x000fe2000f8e00ff */
[----:B------:R-:W-:Y:S02]  /*01d0*/  UIMAD.WIDE.U32 UR4, UR34, UR6, URZ ;  /* 0x00000006220472a5 */ /* 0x000fe4000f8e003f */
[----:B------:R-:W-:Y:S02]  /*01e0*/  UIMAD UR6, UR35, UR6, URZ ;  /* 0x00000006230672a4 */ /* 0x000fe4000f8e023f */
[----:B------:R0:W5:Y:S01]  /*01f0*/  @P0 LDG.E R53, [R4.64] ;  /* 0x0000001a04350981 */ /* 0x000162000c1e1900 */
[----:B------:R-:W-:Y:S01]  /*0200*/  UIMAD UR9, UR35, UR10, URZ ;  /* 0x0000000a230972a4 */ /* 0x000fe2000f8e023f */
[----:B------:R-:W-:Y:S01]  /*0210*/  ISETP.GE.AND P0, PT, R0, 0x1, PT ;  /* 0x000000010000780c */ /* 0x000fe20003f06270 */
[----:B------:R-:W-:-:S02]  /*0220*/  UIMAD UR8, UR34, UR7, UR6 ;  /* 0x00000007220872a4 */ /* 0x000fc4000f8e0206 */
[----:B------:R-:W-:Y:S02]  /*0230*/  UIMAD.WIDE.U32 UR6, UR34, UR10, URZ ;  /* 0x0000000a220672a5 */ /* 0x000fe4000f8e003f */
[----:B------:R-:W-:Y:S02]  /*0240*/  UIMAD UR10, UR34, UR11, UR9 ;  /* 0x0000000b220a72a4 */ /* 0x000fe4000f8e0209 */
[----:B------:R-:W-:Y:S02]  /*0250*/  UIADD3 UR5, UR5, UR8, URZ ;  /* 0x0000000805057290 */ /* 0x000fe4000fffe03f */
[----:B------:R-:W-:Y:S02]  /*0260*/  UIMAD UR9, UR33, UR14, URZ ;  /* 0x0000000e210972a4 */ /* 0x000fe4000f8e023f */
[----:B------:R-:W-:Y:S02]  /*0270*/  UIMAD UR8, UR33, UR12, URZ ;  /* 0x0000000c210872a4 */ /* 0x000fe4000f8e023f */
[----:B------:R-:W-:-:S02]  /*0280*/  UIADD3 UR7, UR7, UR10, URZ ;  /* 0x0000000a07077290 */ /* 0x000fc4000fffe03f */
[----:B------:R-:W-:Y:S02]  /*0290*/  UIMAD UR15, UR32, UR15, UR9 ;  /* 0x0000000f200f72a4 */ /* 0x000fe4000f8e0209 */
[----:B------:R-:W-:Y:S02]  /*02a0*/  UIMAD.WIDE.U32 UR4, UR32, UR14, UR4 ;  /* 0x0000000e200472a5 */ /* 0x000fe4000f8e0004 */
[----:B------:R-:W-:Y:S02]  /*02b0*/  UIMAD UR16, UR32, UR13, UR8 ;  /* 0x0000000d201072a4 */ /* 0x000fe4000f8e0208 */
[----:B------:R-:W-:Y:S01]  /*02c0*/  UIMAD.WIDE.U32 UR6, UR32, UR12, UR6 ;  /* 0x0000000c200672a5 */ /* 0x000fe2000f8e0006 */
[----:B------:R-:W-:Y:S11]  /*02d0*/  @!P0 EXIT ;  /* 0x000000000000894d */ /* 0x000ff60003800000 */
[----:B0-----:R-:W-:Y:S01]  /*02e0*/  ULDC.64 UR8, c[0x0][0x180] ;  /* 0x0000600000087ab9 */ /* 0x001fe20000000a00 */
[----:B------:R-:W0:Y:S01]  /*02f0*/  S2R R64, SR_TID.X ;  /* 0x0000000000407919 */ /* 0x000e220000002100 */
[----:B------:R-:W-:Y:S02]  /*0300*/  UIMAD.WIDE.U32 UR28, UR32, UR8, URZ ;  /* 0x00000008201c72a5 */ /* 0x000fe4000f8e003f */
[----:B------:R-:W-:Y:S01]  /*0310*/  UIMAD UR8, UR33, UR8, URZ ;  /* 0x00000008210872a4 */ /* 0x000fe2000f8e023f */
[----:B------:R-:W1:Y:S01]  /*0320*/  S2R R52, SR_LANEID ;  /* 0x0000000000347919 */ /* 0x000e620000000000 */
[----:B------:R-:W-:-:S02]  /*0330*/  ULDC.64 UR12, c[0x0][0x198] ;  /* 0x00006600000c7ab9 */ /* 0x000fc40000000a00 */
[----:B------:R-:W-:Y:S02]  /*0340*/  UIMAD UR10, UR32, UR9, UR8 ;  /* 0x00000009200a72a4 */ /* 0x000fe4000f8e0208 */
[----:B------:R-:W-:Y:S02]  /*0350*/  ULDC.64 UR18, c[0x0][0x240] ;  /* 0x0000900000127ab9 */ /* 0x000fe40000000a00 */
[----:B------:R-:W-:Y:S02]  /*0360*/  UIMAD UR11, UR33, UR12, URZ ;  /* 0x0000000c210b72a4 */ /* 0x000fe4000f8e023f */
[----:B------:R-:W-:Y:S02]  /*0370*/  UIMAD.WIDE.U32 UR8, UR32, UR12, URZ ;  /* 0x0000000c200872a5 */ /* 0x000fe4000f8e003f */
[----:B------:R-:W-:Y:S02]  /*0380*/  UIADD3 UR15, UR5, UR15, URZ ;  /* 0x0000000f050f7290 */ /* 0x000fe4000fffe03f */
[----:B------:R-:W-:-:S02]  /*0390*/  ULEA UR12, UP0, UR4, UR18, 0x1 ;  /* 0x00000012040c7291 */ /* 0x000fc4000f80083f */
[----:B------:R-:W-:Y:S02]  /*03a0*/  ULDC.64 UR20, c[0x0][0x248] ;  /* 0x0000920000147ab9 */ /* 0x000fe40000000a00 */
[----:B------:R-:W-:Y:S02]  /*03b0*/  ULEA.HI.X UR15, UR4, UR19, UR15, 0x1, UP0 ;  /* 0x00000013040f7291 */ /* 0x000fe400080f0c0f */
[----:B------:R-:W-:Y:S01]  /*03c0*/  UIADD3 UR16, UR7, UR16, URZ ;  /* 0x0000001007107290 */ /* 0x000fe2000fffe03f */
[C---:B0-----:R-:W-:Y:S01]  /*03d0*/  IMAD.SHL.U32 R46, R64.reuse, 0x10, RZ ;  /* 0x00000010402e7824 */ /* 0x041fe200078e00ff */
[----:B------:R-:W-:Y:S01]  /*03e0*/  UMOV UR4, URZ ;  /* 0x0000003f00047c82 */ /* 0x000fe20008000000 */
[----:B------:R-:W-:Y:S01]  /*03f0*/  LOP3.LUT R51, R64, 0x1f, RZ, 0xc0, !PT ;  /* 0x0000001f40337812 */ /* 0x000fe200078ec0ff */
[----:B------:R-:W-:Y:S01]  /*0400*/  ULEA UR14, UP1, UR6, UR20, 0x1 ;  /* 0x00000014060e7291 */ /* 0x000fe2000f82083f */
[----:B------:R-:W-:Y:S01]  /*0410*/  SHF.R.U32.HI R50, RZ, 0x5, R64 ;  /* 0x00000005ff327819 */ /* 0x000fe20000011640 */
[----:B-----5:R0:W2:Y:S01]  /*0420*/  @P1 R2UR UR4, R2 ;  /* 0x00000000020413c2 */ /* 0x0200a200000e0000 */
[----:B------:R-:W-:Y:S01]  /*0430*/  ULDC.64 UR22, c[0x0][0x1b8] ;  /* 0x00006e0000167ab9 */ /* 0x000fe20000000a00 */
[----:B------:R-:W-:Y:S01]  /*0440*/  LOP3.LUT R48, R51, 0xfffffe00, R46, 0xf8, !PT ;  /* 0xfffffe0033307812 */ /* 0x000fe200078ef82e */
[----:B------:R-:W-:Y:S01]  /*0450*/  ULEA.HI.X UR16, UR6, UR21, UR16, 0x1, UP1 ;  /* 0x0000001506107291 */ /* 0x000fe200088f0c10 */
[C---:B------:R-:W-:Y:S01]  /*0460*/  LOP3.LUT R49, R46.reuse, 0xfffffe00, RZ, 0xc0, !PT ;  /* 0xfffffe002e317812 */ /* 0x040fe200078ec0ff */
[----:B------:R-:W-:Y:S01]  /*0470*/  UIMAD UR11, UR32, UR13, UR11 ;  /* 0x0000000d200b72a4 */ /* 0x000fe2000f8e020b */
[C---:B------:R-:W-:Y:S01]  /*0480*/  IADD3 R47, R46.reuse, 0x1, RZ ;  /* 0x000000012e2f7810 */ /* 0x040fe20007ffe0ff */
[----:B------:R-:W-:Y:S01]  /*0490*/  ULDC UR6, c[0x0][0x164] ;  /* 0x0000590000067ab9 */ /* 0x000fe20000000800 */
[C---:B------:R-:W-:Y:S01]  /*04a0*/  IADD3 R116, R46.reuse, 0x2, RZ ;  /* 0x000000022e747810 */ /* 0x040fe20007ffe0ff */
[----:B------:R-:W-:Y:S01]  /*04b0*/  UIMAD UR13, UR33, UR22, URZ ;  /* 0x00000016210d72a4 */ /* 0x000fe2000f8e023f */
[C---:B------:R-:W-:Y:S01]  /*04c0*/  IADD3 R115, R46.reuse, 0x3, RZ ;  /* 0x000000032e737810 */ /* 0x040fe20007ffe0ff */
[----:B------:R-:W-:Y:S01]  /*04d0*/  UIMAD UR6, UR34, UR6, UR32 ;  /* 0x00000006220672a4 */ /* 0x000fe2000f8e0220 */
[C---:B------:R-:W-:Y:S01]  /*04e0*/  IADD3 R114, R46.reuse, 0x4, RZ ;  /* 0x000000042e727810 */ /* 0x040fe20007ffe0ff */
[----:B------:R-:W-:Y:S01]  /*04f0*/  ULDC UR7, c[0x0][0x174] ;  /* 0x00005d0000077ab9 */ /* 0x000fe20000000800 */
[C---:B------:R-:W-:Y:S01]  /*0500*/  IADD3 R113, R46.reuse, 0x5, RZ ;  /* 0x000000052e717810 */ /* 0x040fe20007ffe0ff */
[----:B------:R-:W-:Y:S01]  /*0510*/  UIMAD.WIDE.U32 UR30, UR32, UR22, URZ ;  /* 0x00000016201e72a5 */ /* 0x000fe2000f8e003f */
[C---:B------:R-:W-:Y:S01]  /*0520*/  IADD3 R112, R46.reuse, 0x6, RZ ;  /* 0x000000062e707810 */ /* 0x040fe20007ffe0ff */
[----:B------:R-:W-:Y:S01]  /*0530*/  UIMAD UR13, UR32, UR23, UR13 ;  /* 0x00000017200d72a4 */ /* 0x000fe2000f8e020d */
[C---:B------:R-:W-:Y:S01]  /*0540*/  IADD3 R111, R46.reuse, 0x7, RZ ;  /* 0x000000072e6f7810 */ /* 0x040fe20007ffe0ff */
[----:B------:R-:W-:Y:S01]  /*0550*/  UIMAD UR6, UR6, UR7, URZ ;  /* 0x00000007060672a4 */ /* 0x000fe2000f8e023f */
[C---:B------:R-:W-:Y:S01]  /*0560*/  IADD3 R110, R46.reuse, 0x8, RZ ;  /* 0x000000082e6e7810 */ /* 0x040fe20007ffe0ff */
[----:B------:R-:W-:Y:S01]  /*0570*/  ULDC UR17, c[0x0][0x16c] ;  /* 0x00005b0000117ab9 */ /* 0x000fe20000000800 */
[C---:B------:R-:W-:Y:S01]  /*0580*/  IADD3 R109, R46.reuse, 0x9, RZ ;  /* 0x000000092e6d7810 */ /* 0x040fe20007ffe0ff */
[----:B------:R-:W-:Y:S01]  /*0590*/  UIADD3 UR7, UR29, UR10, URZ ;  /* 0x0000000a1d077290 */ /* 0x000fe2000fffe03f */
[C---:B------:R-:W-:Y:S01]  /*05a0*/  IADD3 R108, R46.reuse, 0xa, RZ ;  /* 0x0000000a2e6c7810 */ /* 0x040fe20007ffe0ff */
[----:B------:R-:W-:Y:S01]  /*05b0*/  UMOV UR5, URZ ;  /* 0x0000003f00057c82 */ /* 0x000fe20008000000 */
[C---:B------:R-:W-:Y:S01]  /*05c0*/  IADD3 R107, R46.reuse, 0xb, RZ ;  /* 0x0000000b2e6b7810 */ /* 0x040fe20007ffe0ff */
[----:B------:R-:W-:Y:S01]  /*05d0*/  UIADD3 UR11, UR9, UR11, URZ ;  /* 0x0000000b090b7290 */ /* 0x000fe2000fffe03f */
[C---:B------:R-:W-:Y:S01]  /*05e0*/  IADD3 R106, R46.reuse, 0xc, RZ ;  /* 0x0000000c2e6a7810 */ /* 0x040fe20007ffe0ff */
[----:B------:R-:W-:Y:S01]  /*05f0*/  UIADD3 UR13, UR31, UR13, URZ ;  /* 0x0000000d1f0d7290 */ /* 0x000fe2000fffe03f */
[C---:B------:R-:W-:Y:S01]  /*0600*/  IADD3 R105, R46.reuse, 0xd, RZ ;  /* 0x0000000d2e697810 */ /* 0x040fe20007ffe0ff */
[----:B------:R-:W-:Y:S01]  /*0610*/  UIMAD UR10, UR6, UR17, URZ ;  /* 0x00000011060a72a4 */ /* 0x000fe2000f8e023f */
[----:B------:R-:W-:-:S02]  /*0620*/  IADD3 R104, R46, 0xe, RZ ;  /* 0x0000000e2e687810 */ /* 0x000fc40007ffe0ff */
[----:B------:R-:W-:Y:S02]  /*0630*/  IADD3 R46, R46, 0xf, RZ ;  /* 0x0000000f2e2e7810 */ /* 0x000fe40007ffe0ff */
[----:B------:R-:W-:Y:S02]  /*0640*/  SHF.R.S32.HI R45, RZ, 0x1f, R48 ;  /* 0x0000001fff2d7819 */ /* 0x000fe40000011430 */
[C---:B------:R-:W-:Y:S02]  /*0650*/  LOP3.LUT R44, R48.reuse, 0x20, RZ, 0xfc, !PT ;  /* 0x00000020302c7812 */ /* 0x040fe400078efcff */
[C---:B------:R-:W-:Y:S02]  /*0660*/  LOP3.LUT R43, R48.reuse, 0x40, RZ, 0xfc, !PT ;  /* 0x00000040302b7812 */ /* 0x040fe400078efcff */
[C---:B------:R-:W-:Y:S02]  /*0670*/  LOP3.LUT R42, R48.reuse, 0x60, RZ, 0xfc, !PT ;  /* 0x00000060302a7812 */ /* 0x040fe400078efcff */
[----:B------:R-:W-:-:S02]  /*0680*/  LOP3.LUT R41, R48, 0x80, RZ, 0xfc, !PT ;  /* 0x0000008030297812 */ /* 0x000fc400078efcff */
[C---:B------:R-:W-:Y:S02]  /*0690*/  LOP3.LUT R40, R48.reuse, 0xa0, RZ, 0xfc, !PT ;  /* 0x000000a030287812 */ /* 0x040fe400078efcff */
[C---:B------:R-:W-:Y:S02]  /*06a0*/  LOP3.LUT R39, R48.reuse, 0xc0, RZ, 0xfc, !PT ;  /* 0x000000c030277812 */ /* 0x040fe400078efcff */
        /* <DEDUP_REMOVED lines=8> */
[----:B012---:R-:W-:Y:S02]  /*0730*/  LOP3.LUT R30, R48, 0x1e0, RZ, 0xfc, !PT ;  /* 0x000001e0301e7812 */ /* 0x007fe400078efcff */
.L_x_2717:
[----:B------:R-:W-:Y:S01]  /*0740*/  BAR.SYNC.DEFER_BLOCKING 0x0 ;  /* 0x0000000000007b1d */ /* 0x000fe20000010000 */
[C---:B------:R-:W-:Y:S02]  /*0750*/  SHF.L.U32 R66, R48.reuse, 0x1, RZ ;  /* 0x0000000130427819 */ /* 0x040fe400000006ff */
[----:B------:R-:W-:-:S02]  /*0760*/  SHF.L.U64.HI R68, R48, 0x1, R45 ;  /* 0x0000000130447819 */ /* 0x000fc4000001022d */
[----:B------:R-:W-:Y:S01]  /*0770*/  IADD3 R2, P3, R66, UR12, RZ ;  /* 0x0000000c42027c10 */ /* 0x000fe2000ff7e0ff */
[----:B------:R-:W-:Y:S01]  /*0780*/  UMOV UR17, 0xfffff800 ;  /* 0xfffff80000117882 */ /* 0x000fe20000000000 */
[----:B------:R-:W-:Y:S01]  /*0790*/  PRMT R0, RZ, 0x7610, R0 ;  /* 0x00007610ff007816 */ /* 0x000fe20000000000 */
[----:B------:R-:W-:Y:S01]  /*07a0*/  ULDC UR6, c[0x0][0x168] ;  /* 0x00005a0000067ab9 */ /* 0x000fe20000000800 */
[----:B------:R-:W-:Y:S01]  /*07b0*/  PRMT R5, RZ, 0x7610, R5 ;  /* 0x00007610ff057816 */ /* 0x000fe20000000005 */
[----:B------:R-:W-:Y:S01]  /*07c0*/  UIMAD UR17, UR5, UR17, UR6 ;  /* 0x00000011051172a4 */ /* 0x000fe2000f8e0206 */
[----:B------:R-:W-:Y:S02]  /*07d0*/  IADD3.X R3, R68, UR15, RZ, P3, !PT ;  /* 0x0000000f44037c10 */ /* 0x000fe40009ffe4ff */
[----:B------:R-:W-:Y:S02]  /*07e0*/  PRMT R4, RZ, 0x7610, R4 ;  /* 0x00007610ff047816 */ /* 0x000fe40000000004 */
[----:B------:R-:W-:-:S02]  /*07f0*/  PRMT R7, RZ, 0x7610, R7 ;  /* 0x00007610ff077816 */ /* 0x000fc40000000007 */
[----:B------:R-:W-:Y:S02]  /*0800*/  ISETP.GE.AND P2, PT, R48, UR17, PT ;  /* 0x0000001130007c0c */ /* 0x000fe4000bf46270 */
[----:B------:R-:W-:Y:S02]  /*0810*/  ISETP.GE.AND P1, PT, R44, UR17, PT ;  /* 0x000000112c007c0c */ /* 0x000fe4000bf26270 */
[----:B------:R-:W-:Y:S02]  /*0820*/  ISETP.GE.AND P0, PT, R43, UR17, PT ;  /* 0x000000112b007c0c */ /* 0x000fe4000bf06270 */
[----:B------:R-:W-:Y:S02]  /*0830*/  ISETP.GE.AND P4, PT, R42, UR17, PT ;  /* 0x000000112a007c0c */ /* 0x000fe4000bf86270 */
[----:B------:R-:W-:Y:S02]  /*0840*/  ISETP.GE.AND P6, PT, R41, UR17, PT ;  /* 0x0000001129007c0c */ /* 0x000fe4000bfc6270 */
[----:B------:R-:W-:-:S02]  /*0850*/  ISETP.GE.AND P5, PT, R40, UR17, PT ;  /* 0x0000001128007c0c */ /* 0x000fc4000bfa6270 */
[----:B------:R-:W-:Y:S01]  /*0860*/  ISETP.GE.AND P3, PT, R39, UR17, PT ;  /* 0x0000001127007c0c */ /* 0x000fe2000bf66270 */
[----:B------:R0:W2:Y:S01]  /*0870*/  @!P2 LDG.E.U16 R0, [R2.64] ;  /* 0x0000001a0200a981 */ /* 0x0000a2000c1e1500 */
[----:B------:R-:W-:Y:S02]  /*0880*/  ISETP.GE.AND P2, PT, R38, UR17, PT ;  /* 0x0000001126007c0c */ /* 0x000fe4000bf46270 */
[----:B------:R-:W-:Y:S01]  /*0890*/  PRMT R6, RZ, 0x7610, R6 ;  /* 0x00007610ff067816 */ /* 0x000fe20000000006 */
[----:B------:R0:W3:Y:S01]  /*08a0*/  @!P1 LDG.E.U16 R5, [R2.64+0x40] ;  /* 0x0000401a02059981 */ /* 0x0000e2000c1e1500 */
[----:B------:R-:W-:Y:S02]  /*08b0*/  ISETP.GE.AND P1, PT, R37, UR17, PT ;  /* 0x0000001125007c0c */ /* 0x000fe4000bf26270 */
[----:B------:R-:W-:Y:S01]  /*08c0*/  PRMT R9, RZ, 0x7610, R9 ;  /* 0x00007610ff097816 */ /* 0x000fe20000000009 */
[----:B------:R0:W4:Y:S01]  /*08d0*/  @!P0 LDG.E.U16 R4, [R2.64+0x80] ;  /* 0x0000801a02048981 */ /* 0x000122000c1e1500 */
        /* <DEDUP_REMOVED lines=10> */
[----:B------:R-:W-:Y:S01]  /*0980*/  PRMT R13, RZ, 0x7610, R13 ;  /* 0x00007610ff0d7816 */ /* 0x000fe2000000000d */
[----:B------:R0:W5:Y:S01]  /*0990*/  @!P3 LDG.E.U16 R8, [R2.64+0x180] ;  /* 0x0001801a0208b981 */ /* 0x000162000c1e1500 */
[----:B------:R-:W-:Y:S02]  /*09a0*/  ISETP.GE.AND P3, PT, R32, UR17, PT ;  /* 0x0000001120007c0c */ /* 0x000fe4000bf66270 */
[----:B------:R-:W-:Y:S01]  /*09b0*/  PRMT R12, RZ, 0x7610, R12 ;  /* 0x00007610ff0c7816 */ /* 0x000fe2000000000c */
[----:B------:R0:W5:Y:S01]  /*09c0*/  @!P2 LDG.E.U16 R11, [R2.64+0x1c0] ;  /* 0x0001c01a020ba981 */ /* 0x000162000c1e1500 */
[----:B------:R-:W-:-:S03]  /*09d0*/  ISETP.GE.AND P2, PT, R31, UR17, PT ;  /* 0x000000111f007c0c */ /* 0x000fc6000bf46270 */
[----:B------:R0:W5:Y:S01]  /*09e0*/  @!P1 LDG.E.U16 R10, [R2.64+0x200] ;  /* 0x0002001a020a9981 */ /* 0x000162000c1e1500 */
[----:B------:R-:W-:Y:S02]  /*09f0*/  ISETP.GE.AND P1, PT, R30, UR17, PT ;  /* 0x000000111e007c0c */ /* 0x000fe4000bf26270 */
        /* <DEDUP_REMOVED lines=9> */
[----:B------:R0:W5:Y:S04]  /*0a90*/  @!P3 LDG.E.U16 R57, [R2.64+0x340] ;  /* 0x0003401a0239b981 */ /* 0x000168000c1e1500 */
[----:B------:R0:W5:Y:S04]  /*0aa0*/  @!P2 LDG.E.U16 R56, [R2.64+0x380] ;  /* 0x0003801a0238a981 */ /* 0x000168000c1e1500 */
[----:B------:R0:W5:Y:S01]  /*0ab0*/  @!P1 LDG.E.U16 R59, [R2.64+0x3c0] ;  /* 0x0003c01a023b9981 */ /* 0x000162000c1e1500 */
[----:B------:R-:W-:-:S05]  /*0ac0*/  IMAD.IADD R14, R49, 0x1, R52 ;  /* 0x00000001310e7824 */ /* 0x000fca00078e0234 */
[C---:B------:R-:W-:Y:S02]  /*0ad0*/  IADD3 R15, R14.reuse, 0x20, RZ ;  /* 0x000000200e0f7810 */ /* 0x040fe40007ffe0ff */
[C---:B------:R-:W-:Y:S02]  /*0ae0*/  IADD3 R17, R14.reuse, 0x40, RZ ;  /* 0x000000400e117810 */ /* 0x040fe40007ffe0ff */
[C---:B------:R-:W-:Y:S02]  /*0af0*/  IADD3 R19, R14.reuse, 0x60, RZ ;  /* 0x000000600e137810 */ /* 0x040fe40007ffe0ff */
[C---:B------:R-:W-:Y:S02]  /*0b00*/  LEA.HI.SX32 R29, R14.reuse, R14, 0x1b ;  /* 0x0000000e0e1d7211 */ /* 0x040fe400078fdaff */
[C---:B------:R-:W-:Y:S02]  /*0b10*/  IADD3 R21, R14.reuse, 0x80, RZ ;  /* 0x000000800e157810 */ /* 0x040fe40007ffe0ff */
[----:B------:R-:W-:-:S02]  /*0b20*/  IADD3 R23, R14, 0xa0, RZ ;  /* 0x000000a00e177810 */ /* 0x000fc40007ffe0ff */
[-C--:B------:R-:W-:Y:S02]  /*0b30*/  LEA.HI.SX32 R15, R15, R14.reuse, 0x1b ;  /* 0x0000000e0f0f7211 */ /* 0x080fe400078fdaff */
[C---:B------:R-:W-:Y:S02]  /*0b40*/  IADD3 R27, R14.reuse, 0xe0, RZ ;  /* 0x000000e00e1b7810 */ /* 0x040fe40007ffe0ff */
[C---:B------:R-:W-:Y:S02]  /*0b50*/  IADD3 R25, R14.reuse, 0xc0, RZ ;  /* 0x000000c00e197810 */ /* 0x040fe40007ffe0ff */
[-C--:B------:R-:W-:Y:S02]  /*0b60*/  LEA.HI.SX32 R17, R17, R14.reuse, 0x1b ;  /* 0x0000000e11117211 */ /* 0x080fe400078fdaff */
[----:B------:R-:W-:Y:S01]  /*0b70*/  LEA.HI.SX32 R19, R19, R14, 0x1b ;  /* 0x0000000e13137211 */ /* 0x000fe200078fdaff */
[----:B------:R-:W-:Y:S01]  /*0b80*/  IMAD.SHL.U32 R28, R15, 0x2, RZ ;  /* 0x000000020f1c7824 */ /* 0x000fe200078e00ff */
[----:B------:R-:W-:-:S02]  /*0b90*/  IADD3 R61, R14, 0x100, RZ ;  /* 0x000001000e3d7810 */ /* 0x000fc40007ffe0ff */
[C---:B0-----:R-:W-:Y:S02]  /*0ba0*/  IADD3 R3, R14.reuse, 0x120, RZ ;  /* 0x000001200e037810 */ /* 0x041fe40007ffe0ff */
[----:B------:R-:W-:Y:S02]  /*0bb0*/  SHF.L.U32 R29, R29, 0x1, RZ ;  /* 0x000000011d1d7819 */ /* 0x000fe400000006ff */
[-C--:B------:R-:W-:Y:S02]  /*0bc0*/  LEA.HI.SX32 R21, R21, R14.reuse, 0x1b ;  /* 0x0000000e15157211 */ /* 0x080fe400078fdaff */
[-C--:B------:R-:W-:Y:S02]  /*0bd0*/  LEA.HI.SX32 R23, R23, R14.reuse, 0x1b ;  /* 0x0000000e17177211 */ /* 0x080fe400078fdaff */
[----:B------:R-:W-:Y:S01]  /*0be0*/  LEA.HI.SX32 R22, R27, R14, 0x1b ;  /* 0x0000000e1b167211 */ /* 0x000fe200078fdaff */
[----:B------:R-:W-:Y:S01]  /*0bf0*/  IMAD.SHL.U32 R26, R19, 0x2, RZ ;  /* 0x00000002131a7824 */ /* 0x000fe200078e00ff */
[----:B------:R-:W-:-:S02]  /*0c00*/  IADD3 R63, R14, 0x140, RZ ;  /* 0x000001400e3f7810 */ /* 0x000fc40007ffe0ff */
        /* <DEDUP_REMOVED lines=9> */
[----:B------:R-:W-:Y:S01]  /*0ca0*/  IADD3 R71, R14, 0x1c0, RZ ;  /* 0x000001c00e477810 */ /* 0x000fe20007ffe0ff */
[----:B------:R-:W-:Y:S01]  /*0cb0*/  IMAD.SHL.U32 R22, R22, 0x2, RZ ;  /* 0x0000000216167824 */ /* 0x000fe200078e00ff */
[----:B------:R-:W-:Y:S02]  /*0cc0*/  IADD3 R73, R14, 0x1e0, RZ ;  /* 0x000001e00e497810 */ /* 0x000fe40007ffe0ff */
[-C--:B------:R-:W-:Y:S02]  /*0cd0*/  LEA.HI.SX32 R63, R63, R14.reuse, 0x1b ;  /* 0x0000000e3f3f7211 */ /* 0x080fe400078fdaff */
[----:B------:R-:W-:-:S02]  /*0ce0*/  LEA.HI.SX32 R18, R65, R14, 0x1b ;  /* 0x0000000e41127211 */ /* 0x000fc400078fdaff */
[----:B------:R-:W-:Y:S01]  /*0cf0*/  SHF.L.U32 R23, R2, 0x1, RZ ;  /* 0x0000000102177819 */ /* 0x000fe200000006ff */
[----:B------:R-:W-:Y:S01]  /*0d00*/  IMAD.SHL.U32 R20, R3, 0x2, RZ ;  /* 0x0000000203147824 */ /* 0x000fe200078e00ff */
[-C--:B------:R-:W-:Y:S02]  /*0d10*/  LEA.HI.SX32 R67, R67, R14.reuse, 0x1b ;  /* 0x0000000e43437211 */ /* 0x080fe400078fdaff */
[-C--:B------:R-:W-:Y:S02]  /*0d20*/  LEA.HI.SX32 R16, R69, R14.reuse, 0x1b ;  /* 0x0000000e45107211 */ /* 0x080fe400078fdaff */
[----:B------:R-:W-:Y:S02]  /*0d30*/  SHF.L.U32 R21, R61, 0x1, RZ ;  /* 0x000000013d157819 */ /* 0x000fe400000006ff */
[-C--:B------:R-:W-:Y:S01]  /*0d40*/  LEA.HI.SX32 R71, R71, R14.reuse, 0x1b ;  /* 0x0000000e47477211 */ /* 0x080fe200078fdaff */
[----:B------:R-:W-:Y:S01]  /*0d50*/  IMAD.SHL.U32 R18, R18, 0x2, RZ ;  /* 0x0000000212127824 */ /* 0x000fe200078e00ff */
[----:B------:R-:W-:-:S02]  /*0d60*/  LEA.HI.SX32 R14, R73, R14, 0x1b ;  /* 0x0000000e490e7211 */ /* 0x000fc400078fdaff */
[----:B------:R-:W-:Y:S01]  /*0d70*/  SHF.L.U32 R19, R63, 0x1, RZ ;  /* 0x000000013f137819 */ /* 0x000fe200000006ff */
[----:B------:R-:W-:Y:S01]  /*0d80*/  IMAD.SHL.U32 R16, R16, 0x2, RZ ;  /* 0x0000000210107824 */ /* 0x000fe200078e00ff */
[----:B------:R-:W-:Y:S01]  /*0d90*/  SHF.L.U32 R17, R67, 0x1, RZ ;  /* 0x0000000143117819 */ /* 0x000fe200000006ff */
[----:B------:R-:W-:Y:S01]  /*0da0*/  IMAD.SHL.U32 R14, R14, 0x2, RZ ;  /* 0x000000020e0e7824 */ /* 0x000fe200078e00ff */
[----:B------:R-:W-:Y:S02]  /*0db0*/  SHF.L.U32 R15, R71, 0x1, RZ ;  /* 0x00000001470f7819 */ /* 0x000fe400000006ff */
[----:B------:R-:W-:Y:S02]  /*0dc0*/  ISETP.GE.AND P2, PT, R48, UR17, PT ;  /* 0x0000001130007c0c */ /* 0x000fe4000bf46270 */
[----:B------:R-:W-:Y:S02]  /*0dd0*/  ISETP.GE.AND P1, PT, R44, UR17, PT ;  /* 0x000000112c007c0c */ /* 0x000fe4000bf26270 */
[----:B------:R-:W-:-:S02]  /*0de0*/  IADD3 R2, P0, R66, UR14, RZ ;  /* 0x0000000e42027c10 */ /* 0x000fc4000ff1e0ff */
[----:B------:R-:W-:Y:S02]  /*0df0*/  PRMT R58, RZ, 0x7610, R58 ;  /* 0x00007610ff3a7816 */ /* 0x000fe4000000003a */
[----:B------:R-:W-:Y:S02]  /*0e00*/  PRMT R61, RZ, 0x7610, R61 ;  /* 0x00007610ff3d7816 */ /* 0x000fe4000000003d */
[----:B------:R-:W-:Y:S02]  /*0e10*/  IADD3.X R3, R68, UR16, RZ, P0, !PT ;  /* 0x0000001044037c10 */ /* 0x000fe400087fe4ff */
        /* <DEDUP_REMOVED lines=18> */
[----:B-----5:R-:W-:Y:S04]  /*0f40*/  STS.U16 [R26+0xc0], R7 ;  /* 0x0000c0071a007388 */ /* 0x020fe80000000400 */
[----:B------:R-:W-:Y:S01]  /*0f50*/  STS.U16 [R25+0x100], R6 ;  /* 0x0001000619007388 */ /* 0x000fe20000000400 */
[----:B------:R-:W-:-:S03]  /*0f60*/  LEA.HI.SX32 R0, R0, R0, 0x1b ;  /* 0x0000000000007211 */ /* 0x000fc600078fdaff */
[----:B------:R-:W-:Y:S04]  /*0f70*/  STS.U16 [R24+0x140], R9 ;  /* 0x0001400918007388 */ /* 0x000fe80000000400 */
[----:B------:R-:W-:Y:S04]  /*0f80*/  STS.U16 [R23+0x180], R8 ;  /* 0x0001800817007388 */ /* 0x000fe80000000400 */
[----:B------:R-:W-:Y:S04]  /*0f90*/  STS.U16 [R22+0x1c0], R11 ;  /* 0x0001c00b16007388 */ /* 0x000fe80000000400 */
[----:B------:R-:W-:Y:S01]  /*0fa0*/  STS.U16 [R21+0x200], R10 ;  /* 0x0002000a15007388 */ /* 0x000fe20000000400 */
[----:B------:R-:W-:-:S03]  /*0fb0*/  IMAD.SHL.U32 R0, R0, 0x2, RZ ;  /* 0x0000000200007824 */ /* 0x000fc600078e00ff */
[----:B------:R-:W-:Y:S04]  /*0fc0*/  STS.U16 [R20+0x240], R13 ;  /* 0x0002400d14007388 */ /* 0x000fe80000000400 */
[----:B------:R-:W-:Y:S04]  /*0fd0*/  STS.U16 [R19+0x280], R12 ;  /* 0x0002800c13007388 */ /* 0x000fe80000000400 */
        /* <DEDUP_REMOVED lines=25> */
[----:B--2---:R-:W-:Y:S02]  /*1170*/  PRMT R57, RZ, 0x7610, R57 ;  /* 0x00007610ff397816 */ /* 0x004fe40000000039 */
[----:B---3--:R-:W-:Y:S01]  /*1180*/  PRMT R56, RZ, 0x7610, R56 ;  /* 0x00007610ff387816 */ /* 0x008fe20000000038 */
[----:B------:R-:W2:Y:S01]  /*1190*/  @!P2 LDG.E.U16 R58, [R2.64] ;  /* 0x0000001a023aa981 */ /* 0x000ea2000c1e1500 */
[----:B------:R-:W-:-:S03]  /*11a0*/  ISETP.GE.AND P2, PT, R38, UR17, PT ;  /* 0x0000001126007c0c */ /* 0x000fc6000bf46270 */
[----:B------:R-:W3:Y:S01]  /*11b0*/  @!P1 LDG.E.U16 R61, [R2.64+0x40] ;  /* 0x0000401a023d9981 */ /* 0x000ee2000c1e1500 */
[----:B------:R-:W-:-:S03]  /*11c0*/  ISETP.GE.AND P1, PT, R37, UR17, PT ;  /* 0x0000001125007c0c */ /* 0x000fc6000bf26270 */
[----:B------:R-:W5:Y:S01]  /*11d0*/  @!P0 LDG.E.U16 R60, [R2.64+0x80] ;  /* 0x0000801a023c8981 */ /* 0x000f62000c1e1500 */
        /* <DEDUP_REMOVED lines=12> */
[----:B------:R-:W-:Y:S02]  /*12a0*/  ISETP.GE.AND P1, PT, R30, UR17, PT ;  /* 0x000000111e007c0c */ /* 0x000fe4000bf26270 */
[----:B----4-:R-:W-:Y:S01]  /*12b0*/  PRMT R59, RZ, 0x7610, R59 ;  /* 0x00007610ff3b7816 */ /* 0x010fe2000000003b */
[----:B------:R-:W4:Y:S04]  /*12c0*/  @!P4 LDG.E.U16 R66, [R2.64+0x280] ;  /* 0x0002801a0242c981 */ /* 0x000f28000c1e1500 */
        /* <DEDUP_REMOVED lines=10> */
[----:B-----5:R-:W-:Y:S04]  /*1370*/  STS.U16 [R27+0x80], R60 ;  /* 0x0000803c1b007388 */ /* 0x020fe80000000400 */
[----:B------:R-:W-:Y:S04]  /*1380*/  STS.U16 [R26+0xc0], R63 ;  /* 0x0000c03f1a007388 */ /* 0x000fe80000000400 */
[----:B------:R-:W-:Y:S04]  /*1390*/  STS.U16 [R25+0x100], R62 ;  /* 0x0001003e19007388 */ /* 0x000fe80000000400 */
[----:B------:R-:W-:Y:S04]  /*13a0*/  STS.U16 [R24+0x140], R55 ;  /* 0x0001403718007388 */ /* 0x000fe80000000400 */
[----:B------:R-:W-:Y:S04]  /*13b0*/  STS.U16 [R23+0x180], R54 ;  /* 0x0001803617007388 */ /* 0x000fe80000000400 */
[----:B------:R-:W-:Y:S04]  /*13c0*/  STS.U16 [R22+0x1c0], R57 ;  /* 0x0001c03916007388 */ /* 0x000fe80000000400 */
[----:B------:R-:W-:Y:S04]  /*13d0*/  STS.U16 [R21+0x200], R56 ;  /* 0x0002003815007388 */ /* 0x000fe80000000400 */
[----:B----4-:R-:W-:Y:S04]  /*13e0*/  STS.U16 [R20+0x240], R59 ;  /* 0x0002403b14007388 */ /* 0x010fe80000000400 */
        /* <DEDUP_REMOVED lines=17> */
[----:B------:R0:W3:Y:S04]  /*1500*/  LDS.U16 R65, [R0+0x14] ;  /* 0x0000140000417984 */ /* 0x0000e80000000400 */
[----:B------:R0:W5:Y:S04]  /*1510*/  LDS.U16 R66, [R0+0x16] ;  /* 0x0000160000427984 */ /* 0x0001680000000400 */
[----:B------:R0:W5:Y:S04]  /*1520*/  LDS.U16 R67, [R0+0x18] ;  /* 0x0000180000437984 */ /* 0x0001680000000400 */
[----:B------:R0:W5:Y:S04]  /*1530*/  LDS.U16 R68, [R0+0x1a] ;  /* 0x00001a0000447984 */ /* 0x0001680000000400 */
[----:B------:R1:W5:Y:S04]  /*1540*/  LDS.U16 R3, [R0+0x1c] ;  /* 0x00001c0000037984 */ /* 0x0003680000000400 */
[----:B------:R1:W5:Y:S01]  /*1550*/  LDS.U16 R2, [R0+0x1e] ;  /* 0x00001e0000027984 */ /* 0x0003620000000400 */
[----:B0-----:R-:W-:-:S05]  /*1560*/  PRMT R62, RZ, 0x5410, R55 ;  /* 0x00005410ff3e7816 */ /* 0x001fca0000000037 */
[----:B------:R-:W-:-:S05]  /*1570*/  FADD.FTZ R63, R62, R53 ;  /* 0x000000353e3f7221 */ /* 0x000fca0000010000 */
[----:B------:R-:W-:Y:S02]  /*1580*/  FSETP.GTU.FTZ.AND P4, PT, R63, 20, PT ;  /* 0x41a000003f00780b */ /* 0x000fe40003f9c000 */
[----:B-1----:R-:W-:Y:S02]  /*1590*/  PRMT R80, RZ, 0x5410, R57 ;  /* 0x00005410ff507816 */ /* 0x002fe40000000039 */
[----:B------:R-:W-:Y:S02]  /*15a0*/  ISETP.EQ.OR P4, PT, RZ, UR6, P4 ;  /* 0x00000006ff007c0c */ /* 0x000fe4000a782670 */
[----:B------:R-:W-:Y:S02]  /*15b0*/  MOV R61, c[0x0][0x16c] ;  /* 0x00005b00003d7a02 */ /* 0x000fe40000000f00 */
[----:B--2---:R-:W-:Y:S02]  /*15c0*/  PRMT R56, RZ, 0x5410, R56 ;  /* 0x00005410ff387816 */ /* 0x004fe40000000038 */
[----:B---3--:R-:W-:Y:S01]  /*15d0*/  PRMT R58, RZ, 0x5410, R58 ;  /* 0x00005410ff3a7816 */ /* 0x008fe2000000003a */
[----:B------:R-:W-:Y:S01]  /*15e0*/  FADD.FTZ R62, R80, R53 ;  /* 0x00000035503e7221 */ /* 0x000fe20000010000 */
[----:B----4-:R-:W-:-:S02]  /*15f0*/  PRMT R82, RZ, 0x5410, R59 ;  /* 0x00005410ff527816 */ /* 0x010fc4000000003b */
[----:B-----5:R-:W-:Y:S01]  /*1600*/  PRMT R84, RZ, 0x5410, R60 ;  /* 0x00005410ff547816 */ /* 0x020fe2000000003c */
        /* <DEDUP_REMOVED lines=45> */
.L_x_2677:
[----:B------:R-:W-:Y:S05]  /*18e0*/  BSYNC B0 ;  /* 0x0000000000007941 */ /* 0x000fea0003800000 */
.L_x_2676:
        /* <DEDUP_REMOVED lines=36> */
.L_x_2679:
[----:B------:R-:W-:Y:S05]  /*1b30*/  BSYNC B0 ;  /* 0x0000000000007941 */ /* 0x000fea0003800000 */
.L_x_2678:
        /* <DEDUP_REMOVED lines=38> */
.L_x_2681:
[----:B------:R-:W-:Y:S05]  /*1da0*/  BSYNC B0 ;  /* 0x0000000000007941 */ /* 0x000fea0003800000 */
.L_x_2680:
        /* <DEDUP_REMOVED lines=36> */
.L_x_2683:
[----:B------:R-:W-:Y:S05]  /*1ff0*/  BSYNC B0 ;  /* 0x0000000000007941 */ /* 0x000fea0003800000 */
.L_x_2682:
        /* <DEDUP_REMOVED lines=38> */
.L_x_2685:
[----:B------:R-:W-:Y:S05]  /*2260*/  BSYNC B0 ;  /* 0x0000000000007941 */ /* 0x000fea0003800000 */
.L_x_2684:
        /* <DEDUP_REMOVED lines=36> */
.L_x_2687:
[----:B------:R-:W-:Y:S05]  /*24b0*/  BSYNC B0 ;  /* 0x0000000000007941 */ /* 0x000fea0003800000 */
.L_x_2686:
        /* <DEDUP_REMOVED lines=38> */
.L_x_2689:
[----:B------:R-:W-:Y:S05]  /*2720*/  BSYNC B0 ;  /* 0x0000000000007941 */ /* 0x000fea0003800000 */
.L_x_2688:
        /* <DEDUP_REMOVED lines=36> */
.L_x_2691:
[----:B------:R-:W-:Y:S05]  /*2970*/  BSYNC B0 ;  /* 0x0000000000007941 */ /* 0x000fea0003800000 */
.L_x_2690:
[----:B------:R-:W-:Y:S01]  /*2980*/  ISETP.EQ.OR P3, PT, RZ, UR6, P3 ;  /* 0x00000006ff007c0c */ /* 0x000fe20009f62670 */
[----:B------:R-:W-:Y:S01]  /*2990*/  BSSY B0, `(.L_x_2692) ;  /* 0x0000028000007945 */ /* 0x000fe20003800000 */
[----:B------:R-:W-:Y:S02]  /*29a0*/  PRMT R94, RZ, 0x5410, R74 ;  /* 0x00005410ff5e7816 */ /* 0x000fe4000000004a */
[----:B------:R-:W-:Y:S02]  /*29b0*/  PRMT R74, RZ, 0x5410, R3 ;  /* 0x00005410ff4a7816 */ /* 0x000fe40000000003 */
[----:B------:R-:W-:Y:S02]  /*29c0*/  PRMT R95, RZ, 0x5410, R69 ;  /* 0x00005410ff5f7816 */ /* 0x000fe40000000045 */
[----:B------:R-:W-:Y:S01]  /*29d0*/  FSETP.GTU.FTZ.AND P5, PT, R68, 20, PT ;  /* 0x41a000004400780b */ /* 0x000fe20003fbc000 */
[----:B------:R-:W-:Y:S01]  /*29e0*/  FADD.FTZ R69, R74, R53 ;  /* 0x000000354a457221 */ /* 0x000fe20000010000 */
[----:B------:R-:W-:-:S02]  /*29f0*/  ISETP.EQ.OR P2, PT, RZ, UR6, P2 ;  /* 0x00000006ff007c0c */ /* 0x000fc40009742670 */
        /* <DEDUP_REMOVED lines=33> */
.L_x_2693:
[----:B------:R-:W-:Y:S05]  /*2c10*/  BSYNC B0 ;  /* 0x0000000000007941 */ /* 0x000fea0003800000 */
.L_x_2692:
[----:B------:R-:W-:Y:S01]  /*2c20*/  PRMT R2, RZ, 0x5410, R2 ;  /* 0x00005410ff027816 */ /* 0x000fe20000000002 */
[----:B------:R-:W-:Y:S01]  /*2c30*/  BSSY B0, `(.L_x_2694) ;  /* 0x0000028000007945 */ /* 0x000fe20003800000 */
[----:B------:R-:W-:Y:S02]  /*2c40*/  PRMT R97, RZ, 0x5410, R70 ;  /* 0x00005410ff617816 */ /* 0x000fe40000000046 */
[----:B------:R-:W-:Y:S01]  /*2c50*/  PRMT R98, RZ, 0x5410, R13 ;  /* 0x00005410ff627816 */ /* 0x000fe2000000000d */
[----:B------:R-:W-:Y:S01]  /*2c60*/  FADD.FTZ R70, R2, R53 ;  /* 0x0000003502467221 */ /* 0x000fe20000010000 */
[----:B------:R-:W-:Y:S02]  /*2c70*/  FSETP.GTU.FTZ.AND P3, PT, R69, 20, PT ;  /* 0x41a000004500780b */ /* 0x000fe40003f7c000 */
        /* <DEDUP_REMOVED lines=35> */
.L_x_2695:
[----:B------:R-:W-:Y:S05]  /*2eb0*/  BSYNC B0 ;  /* 0x0000000000007941 */ /* 0x000fea0003800000 */
.L_x_2694:
[----:B------:R-:W-:Y:S01]  /*2ec0*/  ISETP.EQ.OR P1, PT, RZ, UR6, P1 ;  /* 0x00000006ff007c0c */ /* 0x000fe20008f22670 */
[----:B------:R-:W-:Y:S01]  /*2ed0*/  BSSY B0, `(.L_x_2696) ;  /* 0x000002e000007945 */ /* 0x000fe20003800000 */
[----:B------:R-:W-:Y:S02]  /*2ee0*/  FSETP.GTU.FTZ.AND P2, PT, R70, 20, PT ;  /* 0x41a000004600780b */ /* 0x000fe40003f5c000 */
[----:B------:R-:W-:Y:S02]  /*2ef0*/  PRMT R88, RZ, 0x5410, R7 ;  /* 0x00005410ff587816 */ /* 0x000fe40000000007 */
[----:B------:R-:W-:Y:S02]  /*2f00*/  PRMT R90, RZ, 0x5410, R11 ;  /* 0x00005410ff5a7816 */ /* 0x000fe4000000000b */
        /* <DEDUP_REMOVED lines=42> */
.L_x_2697:
[----:B------:R-:W-:Y:S05]  /*31b0*/  BSYNC B0 ;  /* 0x0000000000007941 */ /* 0x000fea0003800000 */
.L_x_2696:
        /* <DEDUP_REMOVED lines=33> */
.L_x_2699:
[----:B------:R-:W-:Y:S05]  /*33d0*/  BSYNC B0 ;  /* 0x0000000000007941 */ /* 0x000fea0003800000 */
.L_x_2698:
        /* <DEDUP_REMOVED lines=33> */
.L_x_2701:
[----:B------:R-:W-:Y:S05]  /*35f0*/  BSYNC B0 ;  /* 0x0000000000007941 */ /* 0x000fea0003800000 */
.L_x_2700:
        /* <DEDUP_REMOVED lines=33> */
.L_x_2703:
[----:B------:R-:W-:Y:S05]  /*3810*/  BSYNC B0 ;  /* 0x0000000000007941 */ /* 0x000fea0003800000 */
.L_x_2702:
        /* <DEDUP_REMOVED lines=33> */
.L_x_2705:
[----:B------:R-:W-:Y:S05]  /*3a30*/  BSYNC B0 ;  /* 0x0000000000007941 */ /* 0x000fea0003800000 */
.L_x_2704:
        /* <DEDUP_REMOVED lines=33> */
.L_x_2707:
[----:B------:R-:W-:Y:S05]  /*3c50*/  BSYNC B0 ;  /* 0x0000000000007941 */ /* 0x000fea0003800000 */
.L_x_2706:
        /* <DEDUP_REMOVED lines=19> */
[----:B------:R-:W-:Y:S01]  /*3d90*/  ISETP.NE.AND P0, PT, R51, RZ, PT ;  /* 0x000000ff3300720c */ /* 0x000fe20003f05270 */
[----:B------:R-:W-:Y:S01]  /*3da0*/  FMUL.FTZ R91, R98, R57 ;  /* 0x00000039625b7220 */ /* 0x000fe20000410000 */
[----:B------:R-:W-:Y:S01]  /*3db0*/  UMOV UR6, URZ ;  /* 0x0000003f00067c82 */ /* 0x000fe20008000000 */
[----:B------:R-:W-:Y:S01]  /*3dc0*/  FMUL.FTZ R93, R96, R61 ;  /* 0x0000003d605d7220 */ /* 0x000fe20000410000 */
[----:B------:R-:W-:Y:S01]  /*3dd0*/  ISETP.EQ.OR P0, PT, RZ, UR5, P0 ;  /* 0x00000005ff007c0c */ /* 0x000fe20008702670 */
        /* <DEDUP_REMOVED lines=14> */
.L_x_2713:
[----:B------:R-:W-:Y:S02]  /*3ec0*/  USHF.R.S32.HI UR20, URZ, 0x1f, UR6 ;  /* 0x0000001f3f147899 */ /* 0x000fe40008011406 */
[----:B------:R-:W-:Y:S02]  /*3ed0*/  ULDC.64 UR22, c[0x0][0x188] ;  /* 0x0000620000167ab9 */ /* 0x000fe40000000a00 */
[----:B------:R-:W-:Y:S02]  /*3ee0*/  UIMAD UR21, UR20, UR22, URZ ;  /* 0x00000016141572a4 */ /* 0x000fe4000f8e023f */
[----:B------:R-:W-:Y:S02]  /*3ef0*/  UMOV UR18, UR28 ;  /* 0x0000001c00127c82 */ /* 0x000fe40008000000 */
[----:B------:R-:W-:Y:S02]  /*3f00*/  UMOV UR19, UR7 ;  /* 0x0000000700137c82 */ /* 0x000fe40008000000 */
[----:B------:R-:W-:-:S02]  /*3f10*/  UIMAD.WIDE.U32 UR18, UR6, UR22, UR18 ;  /* 0x00000016061272a5 */ /* 0x000fc4000f8e0012 */
[----:B------:R-:W-:Y:S02]  /*3f20*/  UIMAD UR22, UR6, UR23, UR21 ;  /* 0x00000017061672a4 */ /* 0x000fe4000f8e0215 */
[----:B------:R-:W-:Y:S02]  /*3f30*/  ULDC.64 UR24, c[0x0][0x220] ;  /* 0x0000880000187ab9 */ /* 0x000fe40000000a00 */
[----:B------:R-:W-:Y:S02]  /*3f40*/  ULEA UR21, UP0, UR18, UR24, 0x2 ;  /* 0x0000001812157291 */ /* 0x000fe4000f80103f */
[----:B------:R-:W-:Y:S01]  /*3f50*/  UIADD3 UR19, UR19, UR22, URZ ;  /* 0x0000001613137290 */ /* 0x000fe2000fffe03f */
[----:B0-----:R-:W0:Y:S01]  /*3f60*/  S2R R64, SR_TID.X ;  /* 0x0000000000407919 */ /* 0x001e220000002100 */
[----:B------:R-:W-:Y:S01]  /*3f70*/  ISETP.GE.U32.AND P3, PT, R47, UR17, PT ;  /* 0x000000112f007c0c */ /* 0x000fe2000bf66070 */
[----:B------:R-:W-:Y:S01]  /*3f80*/  ULDC.64 UR36, c[0x0][0x1a0] ;  /* 0x0000680000247ab9 */ /* 0x000fe20000000a00 */
[----:B-1----:R-:W-:Y:S01]  /*3f90*/  IMAD.U32 R2, RZ, RZ, UR21 ;  /* 0x00000015ff027e24 */ /* 0x002fe2000f8e00ff */
[----:B------:R-:W-:Y:S01]  /*3fa0*/  ULEA.HI.X UR18, UR18, UR25, UR19, 0x2, UP0 ;  /* 0x0000001912127291 */ /* 0x000fe200080f1413 */
[----:B------:R-:W-:Y:S01]  /*3fb0*/  ISETP.GE.U32.AND P4, PT, R116, UR17, PT ;  /* 0x0000001174007c0c */ /* 0x000fe2000bf86070 */
[----:B------:R-:W-:-:S04]  /*3fc0*/  ULDC.64 UR38, c[0x0][0x1c0] ;  /* 0x0000700000267ab9 */ /* 0x000fc80000000a00 */
[----:B------:R-:W-:-:S05]  /*3fd0*/  MOV R3, UR18 ;  /* 0x0000001200037c02 */ /* 0x000fca0008000f00 */
[----:B------:R-:W2:Y:S01]  /*3fe0*/  LDG.E R2, [R2.64] ;  /* 0x0000001a02027981 */ /* 0x000ea2000c1e1900 */
[----:B------:R-:W-:Y:S01]  /*3ff0*/  FSEL R120, R95, RZ, !P3 ;  /* 0x000000ff5f787208 */ /* 0x000fe20005800000 */
[----:B------:R-:W-:Y:S01]  /*4000*/  UIMAD UR21, UR20, UR36, URZ ;  /* 0x00000024141572a4 */ /* 0x000fe2000f8e023f */
[----:B------:R-:W-:Y:S01]  /*4010*/  ISETP.GE.U32.AND P5, PT, R115, UR17, PT ;  /* 0x0000001173007c0c */ /* 0x000fe2000bfa6070 */
[----:B------:R-:W-:Y:S01]  /*4020*/  UIMAD UR24, UR20, UR38, URZ ;  /* 0x00000026141872a4 */ /* 0x000fe2000f8e023f */
[----:B------:R-:W-:Y:S01]  /*4030*/  FSEL R119, R93, RZ, !P4 ;  /* 0x000000ff5d777208 */ /* 0x000fe20006000000 */
[----:B------:R-:W-:Y:S01]  /*4040*/  UIMAD UR37, UR6, UR37, UR21 ;  /* 0x00000025062572a4 */ /* 0x000fe2000f8e0215 */
[----:B------:R-:W-:Y:S01]  /*4050*/  ISETP.GE.U32.AND P6, PT, R114, UR17, PT ;  /* 0x0000001172007c0c */ /* 0x000fe2000bfc6070 */
[----:B------:R-:W-:Y:S01]  /*4060*/  UMOV UR18, UR8 ;  /* 0x0000000800127c82 */ /* 0x000fe20008000000 */
[----:B0-----:R-:W-:Y:S01]  /*4070*/  IMAD.SHL.U32 R9, R64, 0x10, RZ ;  /* 0x0000001040097824 */ /* 0x001fe200078e00ff */
[----:B------:R-:W-:Y:S01]  /*4080*/  FSEL R121, R96, RZ, !P5 ;  /* 0x000000ff60797208 */ /* 0x000fe20006800000 */
[----:B------:R-:W-:Y:S01]  /*4090*/  UMOV UR19, UR11 ;  /* 0x0000000b00137c82 */ /* 0x000fe20008000000 */
[----:B------:R-:W-:Y:S01]  /*40a0*/  ISETP.GE.U32.AND P1, PT, R113, UR17, PT ;  /* 0x0000001171007c0c */ /* 0x000fe2000bf26070 */
[----:B------:R-:W-:Y:S01]  /*40b0*/  UMOV UR20, UR30 ;  /* 0x0000001e00147c82 */ /* 0x000fe20008000000 */
[----:B------:R-:W-:Y:S01]  /*40c0*/  ISETP.GE.U32.AND P2, PT, R9, UR17, PT ;  /* 0x0000001109007c0c */ /* 0x000fe2000bf46070 */
[----:B------:R-:W-:Y:S01]  /*40d0*/  UMOV UR21, UR13 ;  /* 0x0000000d00157c82 */ /* 0x000fe20008000000 */
[----:B------:R-:W-:Y:S01]  /*40e0*/  FSEL R123, R92, RZ, !P6 ;  /* 0x000000ff5c7b7208 */ /* 0x000fe20007000000 */
[----:B------:R-:W-:Y:S01]  /*40f0*/  UIMAD.WIDE.U32 UR18, UR6, UR36, UR18 ;  /* 0x00000024061272a5 */ /* 0x000fe2000f8e0012 */
[----:B------:R-:W-:Y:S01]  /*4100*/  FSEL R103, R94, RZ, !P2 ;  /* 0x000000ff5e677208 */ /* 0x000fe20005000000 */
[----:B------:R-:W-:Y:S01]  /*4110*/  UIMAD.WIDE.U32 UR22, UR6, UR38, UR20 ;  /* 0x00000026061672a5 */ /* 0x000fe2000f8e0014 */
[----:B------:R-:W-:Y:S01]  /*4120*/  FSEL R125, R97, RZ, !P1 ;  /* 0x000000ff617d7208 */ /* 0x000fe20004800000 */
[----:B------:R-:W-:-:S02]  /*4130*/  UIMAD UR38, UR6, UR39, UR24 ;  /* 0x00000027062672a4 */ /* 0x000fc4000f8e0218 */
[----:B------:R-:W-:Y:S02]  /*4140*/  ULDC.64 UR20, c[0x0][0x228] ;  /* 0x00008a0000147ab9 */ /* 0x000fe40000000a00 */
[----:B------:R-:W-:Y:S02]  /*4150*/  ULDC.64 UR24, c[0x0][0x230] ;  /* 0x00008c0000187ab9 */ /* 0x000fe40000000a00 */
[----:B------:R-:W-:Y:S02]  /*4160*/  ULEA UR36, UP0, UR18, UR20, 0x2 ;  /* 0x0000001412247291 */ /* 0x000fe4000f80103f */
[----:B------:R-:W-:Y:S02]  /*4170*/  ULEA UR24, UP1, UR22, UR24, 0x2 ;  /* 0x0000001816187291 */ /* 0x000fe4000f82103f */
[----:B------:R-:W-:Y:S02]  /*4180*/  UIADD3 UR20, UR23, UR38, URZ ;  /* 0x0000002617147290 */ /* 0x000fe4000fffe03f */
[----:B------:R-:W-:-:S02]  /*4190*/  UIADD3 UR19, UR19, UR37, URZ ;  /* 0x0000002513137290 */ /* 0x000fc4000fffe03f */
[----:B------:R-:W-:Y:S01]  /*41a0*/  ULEA.HI.X UR25, UR22, UR25, UR20, 0x2, UP1 ;  /* 0x0000001916197291 */ /* 0x000fe200088f1414 */
[----:B------:R-:W-:Y:S01]  /*41b0*/  HFMA2.MMA R12, -RZ, RZ, 1.875, 0 ;  /* 0x3f800000ff0c7435 */ /* 0x000fe200000001ff */
[----:B------:R-:W-:Y:S01]  /*41c0*/  ULEA.HI.X UR21, UR18, UR21, UR19, 0x2, UP0 ;  /* 0x0000001512157291 */ /* 0x000fe200080f1413 */
[----:B------:R-:W-:Y:S01]  /*41d0*/  IMAD.MOV.U32 R13, RZ, RZ, RZ ;  /* 0x000000ffff0d7224 */ /* 0x000fe200078e00ff */
[----:B------:R-:W-:-:S07]  /*41e0*/  MOV R153, UR6 ;  /* 0x0000000600997c02 */ /* 0x000fce0008000f00 */
[----:B------:R-:W-:Y:S01]  /*41f0*/  @!P0 LDS.64 R12, [R153.X8+0x10d0] ;  /* 0x0010d000990c8984 */ /* 0x000fe20000008a00 */
[----:B--2---:R-:W-:-:S04]  /*4200*/  FMUL.FTZ R4, R2, 1.4426950216293334961 ;  /* 0x3fb8aa3b02047820 */ /* 0x004fc80000410000 */
[C---:B------:R-:W-:Y:S02]  /*4210*/  FMUL.FTZ R5, R4.reuse, R63 ;  /* 0x0000003f04057220 */ /* 0x040fe40000410000 */
[C---:B------:R-:W-:Y:S02]  /*4220*/  FMUL.FTZ R6, R4.reuse, R62 ;  /* 0x0000003e04067220 */ /* 0x040fe40000410000 */
[C---:B------:R-:W-:Y:S02]  /*4230*/  FMUL.FTZ R7, R4.reuse, R61 ;  /* 0x0000003d04077220 */ /* 0x040fe40000410000 */
[----:B------:R-:W0:Y:S01]  /*4240*/  MUFU.EX2 R5, R5 ;  /* 0x0000000500057308 */ /* 0x000e220000000800 */
[C---:B------:R-:W-:Y:S02]  /*4250*/  FMUL.FTZ R9, R4.reuse, R57 ;  /* 0x0000003904097220 */ /* 0x040fe40000410000 */
[C---:B------:R-:W-:Y:S02]  /*4260*/  FMUL.FTZ R8, R4.reuse, R60 ;  /* 0x0000003c04087220 */ /* 0x040fe40000410000 */
[----:B------:R-:W-:-:S02]  /*4270*/  FMUL.FTZ R2, R4, R59 ;  /* 0x0000003b04027220 */ /* 0x000fc40000410000 */
[C---:B------:R-:W-:Y:S01]  /*4280*/  FMUL.FTZ R3, R4.reuse, R58 ;  /* 0x0000003a04037220 */ /* 0x040fe20000410000 */
[----:B------:R-:W1:Y:S01]  /*4290*/  MUFU.EX2 R6, R6 ;  /* 0x0000000600067308 */ /* 0x000e620000000800 */
[----:B------:R-:W-:-:S07]  /*42a0*/  FMUL.FTZ R10, R4, R56 ;  /* 0x00000038040a7220 */ /* 0x000fce0000410000 */
[----:B------:R-:W2:Y:S01]  /*42b0*/  MUFU.EX2 R7, R7 ;  /* 0x0000000700077308 */ /* 0x000ea20000000800 */
[----:B0-----:R-:W-:Y:S01]  /*42c0*/  FSEL R118, R5, 1, !P2 ;  /* 0x3f80000005767808 */ /* 0x001fe20005000000 */
[----:B------:R-:W-:Y:S01]  /*42d0*/  FMUL.FTZ R5, R4, R55 ;  /* 0x0000003704057220 */ /* 0x000fe20000410000 */
[----:B------:R-:W-:-:S04]  /*42e0*/  ISETP.GE.U32.AND P2, PT, R112, UR17, PT ;  /* 0x0000001170007c0c */ /* 0x000fc8000bf46070 */
[----:B------:R-:W-:Y:S01]  /*42f0*/  FSEL R127, R91, RZ, !P2 ;  /* 0x000000ff5b7f7208 */ /* 0x000fe20005000000 */
[----:B------:R-:W0:Y:S01]  /*4300*/  MUFU.EX2 R9, R9 ;  /* 0x0000000900097308 */ /* 0x000e220000000800 */
[----:B-1----:R-:W-:Y:S01]  /*4310*/  FSEL R117, R6, 1, !P3 ;  /* 0x3f80000006757808 */ /* 0x002fe20005800000 */
[----:B------:R-:W-:Y:S01]  /*4320*/  FMUL.FTZ R6, R4, R54 ;  /* 0x0000003604067220 */ /* 0x000fe20000410000 */
[----:B------:R-:W-:-:S04]  /*4330*/  ISETP.GE.U32.AND P3, PT, R111, UR17, PT ;  /* 0x000000116f007c0c */ /* 0x000fc8000bf66070 */
[----:B------:R-:W-:Y:S01]  /*4340*/  FSEL R129, R98, RZ, !P3 ;  /* 0x000000ff62817208 */ /* 0x000fe20005800000 */
[----:B------:R-:W1:Y:S01]  /*4350*/  MUFU.EX2 R8, R8 ;  /* 0x0000000800087308 */ /* 0x000e620000000800 */
[----:B--2---:R-:W-:Y:S01]  /*4360*/  FSEL R122, R7, 1, !P4 ;  /* 0x3f800000077a7808 */ /* 0x004fe20006000000 */
[----:B------:R-:W-:Y:S01]  /*4370*/  FFMA.FTZ R7, R103, R117, R120 ;  /* 0x0000007567077223 */ /* 0x000fe20000010078 */
[----:B------:R-:W-:-:S03]  /*4380*/  ISETP.GE.U32.AND P4, PT, R110, UR17, PT ;  /* 0x000000116e007c0c */ /* 0x000fc6000bf86070 */
[----:B------:R-:W-:Y:S01]  /*4390*/  FFMA.FTZ R7, R122, R7, R119 ;  /* 0x000000077a077223 */ /* 0x000fe20000010077 */
[----:B------:R-:W-:Y:S01]  /*43a0*/  FSEL R131, R90, RZ, !P4 ;  /* 0x000000ff5a837208 */ /* 0x000fe20006000000 */
[----:B------:R-:W2:Y:S01]  /*43b0*/  MUFU.EX2 R2, R2 ;  /* 0x0000000200027308 */ /* 0x000ea20000000800 */
[----:B0-----:R-:W-:Y:S01]  /*43c0*/  FSEL R130, R9, 1, !P2 ;  /* 0x3f80000009827808 */ /* 0x001fe20005000000 */
[----:B------:R-:W-:Y:S01]  /*43d0*/  FMUL.FTZ R9, R118, R117 ;  /* 0x0000007576097220 */ /* 0x000fe20000410000 */
[----:B------:R-:W-:-:S03]  /*43e0*/  ISETP.GE.U32.AND P2, PT, R106, UR17, PT ;  /* 0x000000116a007c0c */ /* 0x000fc6000bf46070 */
[----:B------:R-:W-:Y:S01]  /*43f0*/  FMUL.FTZ R9, R122, R9 ;  /* 0x000000097a097220 */ /* 0x000fe20000410000 */
[----:B------:R-:W-:Y:S01]  /*4400*/  FSEL R139, R88, RZ, !P2 ;  /* 0x000000ff588b7208 */ /* 0x000fe20005000000 */
[----:B------:R-:W0:Y:S01]  /*4410*/  MUFU.EX2 R3, R3 ;  /* 0x0000000300037308 */ /* 0x000e220000000800 */
[----:B-1----:R-:W-:Y:S02]  /*4420*/  FSEL R124, R8, 1, !P5 ;  /* 0x3f800000087c7808 */ /* 0x002fe40006800000 */
[----:B------:R-:W-:-:S03]  /*4430*/  ISETP.GE.U32.AND P5, PT, R109, UR17, PT ;  /* 0x000000116d007c0c */ /* 0x000fc6000bfa6070 */
[----:B------:R-:W-:Y:S01]  /*4440*/  FFMA.FTZ R7, R124, R7, R121 ;  /* 0x000000077c077223 */ /* 0x000fe20000010079 */
[----:B------:R-:W-:Y:S01]  /*4450*/  FSEL R133, R99, RZ, !P5 ;  /* 0x000000ff63857208 */ /* 0x000fe20006800000 */
[----:B------:R-:W1:Y:S01]  /*4460*/  MUFU.EX2 R5, R5 ;  /* 0x0000000500057308 */ /* 0x000e620000000800 */
[----:B--2---:R-:W-:Y:S01]  /*4470*/  FSEL R126, R2, 1, !P6 ;  /* 0x3f800000027e7808 */ /* 0x004fe20007000000 */
[----:B------:R-:W-:Y:S01]  /*4480*/  FMUL.FTZ R2, R4, R65 ;  /* 0x0000004104027220 */ /* 0x000fe20000410000 */
[----:B------:R-:W-:Y:S01]  /*4490*/  ISETP.GE.U32.AND P6, PT, R108, UR17, PT ;  /* 0x000000116c007c0c */ /* 0x000fe2000bfc6070 */
[----:B------:R-:W-:Y:S02]  /*44a0*/  FMUL.FTZ R9, R124, R9 ;  /* 0x000000097c097220 */ /* 0x000fe40000410000 */
[----:B------:R-:W-:Y:S01]  /*44b0*/  FFMA.FTZ R7, R126, R7, R123 ;  /* 0x000000077e077223 */ /* 0x000fe2000001007b */
[----:B------:R-:W-:Y:S01]  /*44c0*/  FSEL R135, R89, RZ, !P6 ;  /* 0x000000ff59877208 */ /* 0x000fe20007000000 */
[----:B------:R-:W2:Y:S01]  /*44d0*/  MUFU.EX2 R10, R10 ;  /* 0x0000000a000a7308 */ /* 0x000ea20000000800 */
[----:B0-----:R-:W-:Y:S01]  /*44e0*/  FSEL R128, R3, 1, !P1 ;  /* 0x3f80000003807808 */ /* 0x001fe20004800000 */
[----:B------:R-:W-:Y:S01]  /*44f0*/  FMUL.FTZ R3, R4, R66 ;  /* 0x0000004204037220 */ /* 0x000fe20000410000 */
[----:B------:R-:W-:Y:S01]  /*4500*/  ISETP.GE.U32.AND P1, PT, R107, UR17, PT ;  /* 0x000000116b007c0c */ /* 0x000fe2000bf26070 */
[----:B------:R-:W-:-:S02]  /*4510*/  FMUL.FTZ R9, R126, R9 ;  /* 0x000000097e097220 */ /* 0x000fc40000410000 */
[----:B------:R-:W-:Y:S01]  /*4520*/  FFMA.FTZ R7, R128, R7, R125 ;  /* 0x0000000780077223 */ /* 0x000fe2000001007d */
[----:B------:R-:W-:Y:S01]  /*4530*/  FSEL R137, R100, RZ, !P1 ;  /* 0x000000ff64897208 */ /* 0x000fe20004800000 */
[----:B------:R-:W0:Y:S01]  /*4540*/  MUFU.EX2 R6, R6 ;  /* 0x0000000600067308 */ /* 0x000e220000000800 */
[----:B-1----:R-:W-:Y:S01]  /*4550*/  FSEL R134, R5, 1, !P4 ;  /* 0x3f80000005867808 */ /* 0x002fe20006000000 */
[----:B------:R-:W-:Y:S01]  /*4560*/  FMUL.FTZ R5, R4, R67 ;  /* 0x0000004304057220 */ /* 0x000fe20000410000 */
[----:B------:R-:W-:Y:S01]  /*4570*/  ISETP.GE.U32.AND P4, PT, R104, UR17, PT ;  /* 0x0000001168007c0c */ /* 0x000fe2000bf86070 */
[----:B------:R-:W-:Y:S02]  /*4580*/  FMUL.FTZ R9, R128, R9 ;  /* 0x0000000980097220 */ /* 0x000fe40000410000 */
[----:B------:R-:W-:Y:S01]  /*4590*/  FFMA.FTZ R8, R130, R7, R127 ;  /* 0x0000000782087223 */ /* 0x000fe2000001007f */
[----:B------:R-:W-:Y:S01]  /*45a0*/  FSEL R143, R87, RZ, !P4 ;  /* 0x000000ff578f7208 */ /* 0x000fe20006000000 */
[----:B------:R-:W1:Y:S01]  /*45b0*/  MUFU.EX2 R2, R2 ;  /* 0x0000000200027308 */ /* 0x000e620000000800 */
[----:B--2---:R-:W-:Y:S01]  /*45c0*/  FSEL R132, R10, 1, !P3 ;  /* 0x3f8000000a847808 */ /* 0x004fe20005800000 */
[----:B------:R-:W-:Y:S01]  /*45d0*/  FMUL.FTZ R9, R130, R9 ;  /* 0x0000000982097220 */ /* 0x000fe20000410000 */
[----:B------:R-:W-:Y:S01]  /*45e0*/  ISETP.GE.U32.AND P3, PT, R105, UR17, PT ;  /* 0x0000001169007c0c */ /* 0x000fe2000bf66070 */
[----:B------:R-:W-:-:S02]  /*45f0*/  FMUL.FTZ R7, R4, R69 ;  /* 0x0000004504077220 */ /* 0x000fc40000410000 */
[----:B------:R-:W-:Y:S01]  /*4600*/  FFMA.FTZ R8, R132, R8, R129 ;  /* 0x0000000884087223 */ /* 0x000fe20000010081 */
[----:B------:R-:W-:Y:S01]  /*4610*/  FSEL R141, R101, RZ, !P3 ;  /* 0x000000ff658d7208 */ /* 0x000fe20005800000 */
[----:B------:R-:W2:Y:S01]  /*4620*/  MUFU.EX2 R3, R3 ;  /* 0x0000000300037308 */ /* 0x000ea20000000800 */
[----:B0-----:R-:W-:Y:S01]  /*4630*/  FSEL R136, R6, 1, !P5 ;  /* 0x3f80000006887808 */ /* 0x001fe20006800000 */
[----:B------:R-:W-:Y:S01]  /*4640*/  FMUL.FTZ R6, R4, R68 ;  /* 0x0000004404067220 */ /* 0x000fe20000410000 */
[----:B------:R-:W-:Y:S01]  /*4650*/  ISETP.GE.U32.AND P5, PT, R46, UR17, PT ;  /* 0x000000112e007c0c */ /* 0x000fe2000bfa6070 */
[----:B------:R-:W-:Y:S02]  /*4660*/  FMUL.FTZ R9, R132, R9 ;  /* 0x0000000984097220 */ /* 0x000fe40000410000 */
[----:B------:R-:W-:Y:S01]  /*4670*/  FFMA.FTZ R8, R134, R8, R131 ;  /* 0x0000000886087223 */ /* 0x000fe20000010083 */
[----:B------:R-:W-:Y:S01]  /*4680*/  FSEL R145, R102, RZ, !P5 ;  /* 0x000000ff66917208 */ /* 0x000fe20006800000 */
[----:B------:R-:W0:Y:S01]  /*4690*/  MUFU.EX2 R5, R5 ;  /* 0x0000000500057308 */ /* 0x000e220000000800 */
[----:B------:R-:W-:Y:S01]  /*46a0*/  FMUL.FTZ R4, R4, R70 ;  /* 0x0000004604047220 */ /* 0x000fe20000410000 */
[----:B-1----:R-:W-:Y:S01]  /*46b0*/  FSEL R138, R2, 1, !P6 ;  /* 0x3f800000028a7808 */ /* 0x002fe20007000000 */
[----:B------:R-:W-:-:S02]  /*46c0*/  FMUL.FTZ R9, R134, R9 ;  /* 0x0000000986097220 */ /* 0x000fc40000410000 */
[C---:B------:R-:W-:Y:S02]  /*46d0*/  FFMA.FTZ R8, R136.reuse, R8, R133 ;  /* 0x0000000888087223 */ /* 0x040fe40000010085 */
[----:B------:R-:W-:Y:S01]  /*46e0*/  FMUL.FTZ R9, R136, R9 ;  /* 0x0000000988097220 */ /* 0x000fe20000410000 */
[----:B------:R-:W1:Y:S01]  /*46f0*/  MUFU.EX2 R6, R6 ;  /* 0x0000000600067308 */ /* 0x000e620000000800 */
[----:B--2---:R-:W-:Y:S01]  /*4700*/  FSEL R140, R3, 1, !P1 ;  /* 0x3f800000038c7808 */ /* 0x004fe20004800000 */
[----:B------:R-:W-:Y:S01]  /*4710*/  FFMA.FTZ R8, R138, R8, R135 ;  /* 0x000000088a087223 */ /* 0x000fe20000010087 */
[----:B------:R-:W-:Y:S01]  /*4720*/  ISETP.GE.AND P1, PT, R52, 0x1, PT ;  /* 0x000000013400780c */ /* 0x000fe20003f26270 */
[----:B------:R-:W-:Y:S02]  /*4730*/  FMUL.FTZ R9, R138, R9 ;  /* 0x000000098a097220 */ /* 0x000fe40000410000 */
[C---:B------:R-:W-:Y:S02]  /*4740*/  FFMA.FTZ R8, R140.reuse, R8, R137 ;  /* 0x000000088c087223 */ /* 0x040fe40000010089 */
[----:B------:R-:W2:Y:S01]  /*4750*/  MUFU.EX2 R7, R7 ;  /* 0x0000000700077308 */ /* 0x000ea20000000800 */
[----:B0-----:R-:W-:Y:S01]  /*4760*/  FSEL R142, R5, 1, !P2 ;  /* 0x3f800000058e7808 */ /* 0x001fe20005000000 */
[----:B------:R-:W-:-:S02]  /*4770*/  FMUL.FTZ R9, R140, R9 ;  /* 0x000000098c097220 */ /* 0x000fc40000410000 */
[----:B------:R-:W-:Y:S02]  /*4780*/  IMAD.U32 R5, RZ, RZ, UR25 ;  /* 0x00000019ff057e24 */ /* 0x000fe4000f8e00ff */
[----:B------:R-:W-:Y:S02]  /*4790*/  FFMA.FTZ R8, R142, R8, R139 ;  /* 0x000000088e087223 */ /* 0x000fe4000001008b */
[----:B------:R-:W0:Y:S01]  /*47a0*/  MUFU.EX2 R4, R4 ;  /* 0x0000000400047308 */ /* 0x000e220000000800 */
[----:B-1----:R-:W-:Y:S01]  /*47b0*/  FSEL R144, R6, 1, !P3 ;  /* 0x3f80000006907808 */ /* 0x002fe20005800000 */
[----:B------:R-:W-:Y:S01]  /*47c0*/  FMUL.FTZ R9, R142, R9 ;  /* 0x000000098e097220 */ /* 0x000fe20000410000 */
[----:B--2---:R-:W-:-:S03]  /*47d0*/  FSEL R146, R7, 1, !P4 ;  /* 0x3f80000007927808 */ /* 0x004fc60006000000 */
[----:B------:R-:W-:Y:S01]  /*47e0*/  FFMA.FTZ R8, R144, R8, R141 ;  /* 0x0000000890087223 */ /* 0x000fe2000001008d */
[----:B------:R-:W-:Y:S01]  /*47f0*/  ISETP.NE.AND P2, PT, R52, 0x1f, PT ;  /* 0x0000001f3400780c */ /* 0x000fe20003f45270 */
[----:B------:R-:W-:Y:S01]  /*4800*/  FMUL.FTZ R9, R144, R9 ;  /* 0x0000000990097220 */ /* 0x000fe20000410000 */
[----:B------:R-:W-:Y:S01]  /*4810*/  MOV R6, UR36 ;  /* 0x0000002400067c02 */ /* 0x000fe20008000f00 */
[C---:B------:R-:W-:Y:S02]  /*4820*/  FFMA.FTZ R8, R146.reuse, R8, R143 ;  /* 0x0000000892087223 */ /* 0x040fe4000001008f */
[----:B------:R-:W-:Y:S01]  /*4830*/  FMUL.FTZ R9, R146, R9 ;  /* 0x0000000992097220 */ /* 0x000fe20000410000 */
[----:B0-----:R-:W-:Y:S01]  /*4840*/  FSEL R148, R4, 1, !P5 ;  /* 0x3f80000004947808 */ /* 0x001fe20006800000 */
[----:B------:R-:W-:Y:S01]  /*4850*/  IMAD.U32 R7, RZ, RZ, UR21 ;  /* 0x00000015ff077e24 */ /* 0x000fe2000f8e00ff */
[----:B------:R-:W-:-:S03]  /*4860*/  MOV R4, UR24 ;  /* 0x0000001800047c02 */ /* 0x000fc60008000f00 */
[C---:B------:R-:W-:Y:S01]  /*4870*/  FFMA.FTZ R3, R148.reuse, R8, R145 ;  /* 0x0000000894037223 */ /* 0x040fe20000010091 */
[----:B------:R0:W5:Y:S01]  /*4880*/  LDG.E R150, [R6.64] ;  /* 0x0000001a06967981 */ /* 0x000162000c1e1900 */
[----:B------:R-:W-:-:S03]  /*4890*/  FMUL.FTZ R2, R148, R9 ;  /* 0x0000000994027220 */ /* 0x000fc60000410000 */
[----:B------:R-:W1:Y:S04]  /*48a0*/  SHFL.UP PT, R8, R3, 0x1, RZ ;  /* 0x0420000003087989 */ /* 0x000e6800000e00ff */
[----:B------:R-:W2:Y:S04]  /*48b0*/  SHFL.UP PT, R9, R2, 0x1, RZ ;  /* 0x0420000002097989 */ /* 0x000ea800000e00ff */
[----:B------:R3:W5:Y:S01]  /*48c0*/  LDG.E R147, [R4.64] ;  /* 0x0000001a04937981 */ /* 0x000762000c1e1900 */
[C---:B-1----:R-:W-:Y:S02]  /*48d0*/  @P1 FFMA.FTZ R3, R2.reuse, R8, R3 ;  /* 0x0000000802031223 */ /* 0x042fe40000010003 */
[----:B--2---:R-:W-:-:S03]  /*48e0*/  @P1 FMUL.FTZ R2, R2, R9 ;  /* 0x0000000902021220 */ /* 0x004fc60000410000 */
[----:B------:R-:W1:Y:S04]  /*48f0*/  SHFL.UP PT, R8, R3, 0x2, RZ ;  /* 0x0440000003087989 */ /* 0x000e6800000e00ff */
[----:B------:R-:W2:Y:S01]  /*4900*/  SHFL.UP PT, R9, R2, 0x2, RZ ;  /* 0x0440000002097989 */ /* 0x000ea200000e00ff */
[----:B------:R-:W-:-:S13]  /*4910*/  ISETP.GE.AND P1, PT, R52, 0x2, PT ;  /* 0x000000023400780c */ /* 0x000fda0003f26270 */
[C---:B-1----:R-:W-:Y:S02]  /*4920*/  @P1 FFMA.FTZ R3, R2.reuse, R8, R3 ;  /* 0x0000000802031223 */ /* 0x042fe40000010003 */
[----:B--2---:R-:W-:-:S03]  /*4930*/  @P1 FMUL.FTZ R2, R2, R9 ;  /* 0x0000000902021220 */ /* 0x004fc60000410000 */
[----:B------:R-:W1:Y:S04]  /*4940*/  SHFL.UP PT, R8, R3, 0x4, RZ ;  /* 0x0480000003087989 */ /* 0x000e6800000e00ff */
[----:B------:R-:W2:Y:S01]  /*4950*/  SHFL.UP PT, R9, R2, 0x4, RZ ;  /* 0x0480000002097989 */ /* 0x000ea200000e00ff */
[----:B------:R-:W-:-:S13]  /*4960*/  ISETP.GE.AND P1, PT, R52, 0x4, PT ;  /* 0x000000043400780c */ /* 0x000fda0003f26270 */
[C---:B-1----:R-:W-:Y:S02]  /*4970*/  @P1 FFMA.FTZ R3, R2.reuse, R8, R3 ;  /* 0x0000000802031223 */ /* 0x042fe40000010003 */
[----:B--2---:R-:W-:-:S03]  /*4980*/  @P1 FMUL.FTZ R2, R2, R9 ;  /* 0x0000000902021220 */ /* 0x004fc60000410000 */
[----:B---3--:R-:W1:Y:S04]  /*4990*/  SHFL.UP PT, R4, R3, 0x8, RZ ;  /* 0x0500000003047989 */ /* 0x008e6800000e00ff */
        /* <DEDUP_REMOVED lines=8> */
[----:B--2---:R-:W-:-:S05]  /*4a20*/  @P1 FMUL.FTZ R2, R2, R5 ;  /* 0x0000000502021220 */ /* 0x004fca0000410000 */
[----:B------:R1:W-:Y:S04]  /*4a30*/  @!P2 STS.64 [R50.X8+0x1090], R2 ;  /* 0x001090023200a388 */ /* 0x0003e80000008a00 */
[----:B------:R-:W-:Y:S06]  /*4a40*/  BAR.SYNC.DEFER_BLOCKING 0x0 ;  /* 0x0000000000007b1d */ /* 0x000fec0000010000 */
[----:B0-----:R-:W0:Y:S04]  /*4a50*/  LDS.128 R4, [0x1090] ;  /* 0x00109000ff047984 */ /* 0x001e280000000c00 */
[----:B------:R-:W2:Y:S01]  /*4a60*/  LDS.128 R8, [0x10a0] ;  /* 0x0010a000ff087984 */ /* 0x000ea20000000c00 */
[----:B-1----:R-:W-:-:S03]  /*4a70*/  SHF.R.U32.HI R50, RZ, 0x5, R64 ;  /* 0x00000005ff327819 */ /* 0x002fc60000011640 */
[----:B------:R-:W1:Y:S04]  /*4a80*/  SHFL.UP PT, R149, R2, 0x1, RZ ;  /* 0x0420000002957989 */ /* 0x000e6800000e00ff */
[----:B------:R-:W3:Y:S01]  /*4a90*/  SHFL.UP PT, R152, R3, 0x1, RZ ;  /* 0x0420000003987989 */ /* 0x000ee200000e00ff */
[C---:B------:R-:W-:Y:S02]  /*4aa0*/  ISETP.NE.AND P3, PT, R50.reuse, RZ, PT ;  /* 0x000000ff3200720c */ /* 0x040fe40003f65270 */
[----:B------:R-:W-:Y:S02]  /*4ab0*/  ISETP.NE.AND P1, PT, R50, 0x2, PT ;  /* 0x000000023200780c */ /* 0x000fe40003f25270 */
[----:B------:R-:W-:Y:S02]  /*4ac0*/  ISETP.NE.AND P4, PT, R52, RZ, P3 ;  /* 0x000000ff3400720c */ /* 0x000fe40001f85270 */
[----:B------:R-:W-:Y:S01]  /*4ad0*/  ISETP.NE.AND P2, PT, R50, 0x3, PT ;  /* 0x000000033200780c */ /* 0x000fe20003f45270 */
[----:B------:R-:W-:Y:S01]  /*4ae0*/  BSSY B0, `(.L_x_2709) ;  /* 0x0000018000007945 */ /* 0x000fe20003800000 */
[----:B0-----:R-:W-:-:S02]  /*4af0*/  FMUL.FTZ R151, R4, R6 ;  /* 0x0000000604977220 */ /* 0x001fc40000410000 */
[----:B------:R-:W-:-:S03]  /*4b00*/  FFMA.FTZ R6, R5, R6, R7 ;  /* 0x0000000605067223 */ /* 0x000fc60000010007 */
[C---:B------:R-:W-:Y:S01]  /*4b10*/  FSEL R4, R151.reuse, R4, !P1 ;  /* 0x0000000497047208 */ /* 0x040fe20004800000 */
[-C--:B--2---:R-:W-:Y:S01]  /*4b20*/  FMUL.FTZ R151, R151, R8.reuse ;  /* 0x0000000897977220 */ /* 0x084fe20000410000 */
[C---:B------:R-:W-:Y:S01]  /*4b30*/  FSEL R5, R6.reuse, R5, !P1 ;  /* 0x0000000506057208 */ /* 0x040fe20004800000 */
[----:B------:R-:W-:-:S03]  /*4b40*/  FFMA.FTZ R8, R6, R8, R9 ;  /* 0x0000000806087223 */ /* 0x000fc60000010009 */
[----:B------:R-:W-:Y:S02]  /*4b50*/  FSEL R4, R151, R4, !P2 ;  /* 0x0000000497047208 */ /* 0x000fe40005000000 */
[----:B------:R-:W-:-:S03]  /*4b60*/  FSEL R5, R8, R5, !P2 ;  /* 0x0000000508057208 */ /* 0x000fc60005000000 */
[C---:B-1----:R-:W-:Y:S02]  /*4b70*/  @P4 FMUL.FTZ R4, R149.reuse, R4 ;  /* 0x0000000495044220 */ /* 0x042fe40000410000 */
[----:B---3--:R-:W-:Y:S01]  /*4b80*/  @P4 FFMA.FTZ R5, R149, R5, R152 ;  /* 0x0000000595054223 */ /* 0x008fe20000010098 */
[----:B------:R-:W-:Y:S01]  /*4b90*/  @P3 MOV R2, R12 ;  /* 0x0000000c00023202 */ /* 0x000fe20000000f00 */
[C---:B------:R-:W-:Y:S02]  /*4ba0*/  FFMA.FTZ R11, R10.reuse, R8, R11 ;  /* 0x000000080a0b7223 */ /* 0x040fe4000001000b */
[----:B------:R-:W-:Y:S01]  /*4bb0*/  FMUL.FTZ R10, R10, R151 ;  /* 0x000000970a0a7220 */ /* 0x000fe20000410000 */
[----:B------:R-:W-:Y:S01]  /*4bc0*/  @P3 MOV R152, R5 ;  /* 0x0000000500983202 */ /* 0x000fe20000000f00 */
[----:B------:R-:W-:Y:S02]  /*4bd0*/  @P3 IMAD.MOV.U32 R149, RZ, RZ, R4 ;  /* 0x000000ffff953224 */ /* 0x000fe400078e0004 */
[----:B------:R-:W-:Y:S01]  /*4be0*/  @P3 IMAD.MOV.U32 R3, RZ, RZ, R13 ;  /* 0x000000ffff033224 */ /* 0x000fe200078e000d */
[----:B------:R-:W-:Y:S05]  /*4bf0*/  @P3 BRA `(.L_x_2710) ;  /* 0x0000006000003947 */ /* 0x000fea0003800000 */
[----:B------:R-:W-:Y:S01]  /*4c00*/  ISETP.NE.AND P1, PT, R52, RZ, PT ;  /* 0x000000ff3400720c */ /* 0x000fe20003f25270 */
[----:B------:R-:W-:-:S02]  /*4c10*/  FMUL.FTZ R2, R10, R12 ;  /* 0x0000000c0a027220 */ /* 0x000fc40000410000 */
[----:B------:R-:W-:-:S10]  /*4c20*/  FFMA.FTZ R3, R10, R13, R11 ;  /* 0x0000000d0a037223 */ /* 0x000fd4000001000b */
[----:B------:R0:W-:Y:S01]  /*4c30*/  @!P1 STS.64 [0x10b8], R12 ;  /* 0x0010b80cff009388 */ /* 0x0001e20000000a00 */
[----:B------:R-:W-:Y:S01]  /*4c40*/  @!P1 IMAD.MOV.U32 R149, RZ, RZ, R12 ;  /* 0x000000ffff959224 */ /* 0x000fe200078e000c */
[----:B------:R-:W-:Y:S02]  /*4c50*/  @!P1 MOV R152, R13 ;  /* 0x0000000d00989202 */ /* 0x000fe40000000f00 */
.L_x_2710:
[----:B------:R-:W-:Y:S05]  /*4c60*/  BSYNC B0 ;  /* 0x0000000000007941 */ /* 0x000fea0003800000 */
.L_x_2709:
[----:B------:R-:W-:Y:S01]  /*4c70*/  BAR.SYNC.DEFER_BLOCKING 0x0 ;  /* 0x0000000000007b1d */ /* 0x000fe20000010000 */
[----:B------:R-:W-:Y:S01]  /*4c80*/  ISETP.NE.AND P1, PT, R64, RZ, PT ;  /* 0x000000ff4000720c */ /* 0x000fe20003f25270 */
[----:B-----5:R-:W-:-:S04]  /*4c90*/  FMUL.FTZ R147, R147, R150 ;  /* 0x0000009693937220 */ /* 0x020fc80000410000 */
[----:B------:R-:W-:Y:S01]  /*4ca0*/  BSSY B0, `(.L_x_2711) ;  /* 0x0000022000007945 */ /* 0x000fe20003800000 */
[----:B------:R-:W1:Y:S07]  /*4cb0*/  LDS R4, [0x10bc] ;  /* 0x0010bc00ff047984 */ /* 0x000e6e0000000800 */
[----:B-1----:R-:W-:Y:S01]  /*4cc0*/  @P1 FFMA.FTZ R152, R4, R149, R152 ;  /* 0x0000009504981223 */ /* 0x002fe20000010098 */
[----:B------:R-:W-:-:S03]  /*4cd0*/  ISETP.NE.AND P1, PT, R64, RZ, PT ;  /* 0x000000ff4000720c */ /* 0x000fc60003f25270 */
[----:B------:R-:W-:-:S04]  /*4ce0*/  FFMA.FTZ R103, R118, R152, R103 ;  /* 0x0000009876677223 */ /* 0x000fc80000010067 */
        /* <DEDUP_REMOVED lines=14> */
[----:B------:R-:W-:Y:S01]  /*4dd0*/  FFMA.FTZ R148, R148, R143, R145 ;  /* 0x0000008f94947223 */ /* 0x000fe20000010091 */
[----:B------:R-:W-:Y:S05]  /*4de0*/  @P1 BRA `(.L_x_2712) ;  /* 0x000000d000001947 */ /* 0x000fea0003800000 */
[----:B------:R-:W-:Y:S01]  /*4df0*/  ULDC UR18, c[0x0][0x16c] ;  /* 0x00005b0000127ab9 */ /* 0x000fe20000000800 */
[----:B------:R-:W-:Y:S01]  /*4e00*/  IMAD.U32 R6, RZ, RZ, UR6 ;  /* 0x00000006ff067e24 */ /* 0x000fe2000f8e00ff */
[----:B------:R-:W-:Y:S02]  /*4e10*/  UIMAD UR18, UR5, UR18, UR6 ;  /* 0x00000012051272a4 */ /* 0x000fe4000f8e0206 */
[----:B------:R-:W-:Y:S02]  /*4e20*/  ULDC.64 UR22, c[0x0][0x260] ;  /* 0x0000980000167ab9 */ /* 0x000fe40000000a00 */
[----:B------:R-:W-:Y:S01]  /*4e30*/  USHF.R.S32.HI UR19, URZ, 0x1f, UR18 ;  /* 0x0000001f3f137899 */ /* 0x000fe20008011412 */
[----:B------:R1:W-:Y:S01]  /*4e40*/  STS.64 [R6.X8+0x10d0], R2 ;  /* 0x0010d00206007388 */ /* 0x0003e20000008a00 */
[----:B------:R-:W-:-:S04]  /*4e50*/  UIADD3 UR20, UP0, UR10, UR18, URZ ;  /* 0x000000120a147290 */ /* 0x000fc8000ff1e03f */
[----:B------:R-:W-:Y:S02]  /*4e60*/  ULEA.HI.X.SX32 UR19, UR10, UR19, 0x1, UP0 ;  /* 0x000000130a137291 */ /* 0x000fe400080f0e3f */
[----:B------:R-:W-:-:S04]  /*4e70*/  ULEA UR18, UP0, UR20, UR22, 0x3 ;  /* 0x0000001614127291 */ /* 0x000fc8000f80183f */
[----:B------:R-:W-:Y:S02]  /*4e80*/  ULEA.HI.X UR19, UR20, UR23, UR19, 0x3, UP0 ;  /* 0x0000001714137291 */ /* 0x000fe400080f1c13 */
[----:B------:R-:W-:-:S04]  /*4e90*/  MOV R4, UR18 ;  /* 0x0000001200047c02 */ /* 0x000fc80008000f00 */
[----:B------:R-:W-:-:S05]  /*4ea0*/  IMAD.U32 R5, RZ, RZ, UR19 ;  /* 0x00000013ff057e24 */ /* 0x000fca000f8e00ff */
[----:B------:R1:W-:Y:S02]  /*4eb0*/  STG.E.64 [R4.64], R2 ;  /* 0x0000000204007986 */ /* 0x0003e4000c101b1a */
.L_x_2712:
[----:B------:R-:W-:Y:S05]  /*4ec0*/  BSYNC B0 ;  /* 0x0000000000007941 */ /* 0x000fea0003800000 */
.L_x_2711:
[----:B------:R-:W-:Y:S01]  /*4ed0*/  UIADD3 UR6, UR6, 0x1, URZ ;  /* 0x0000000106067890 */ /* 0x000fe2000fffe03f */
[C---:B------:R-:W-:Y:S01]  /*4ee0*/  FFMA.FTZ R86, R147.reuse, R103, R86 ;  /* 0x0000006793567223 */ /* 0x040fe20000010056 */
[----:B------:R-:W-:Y:S01]  /*4ef0*/  ULDC UR18, c[0x0][0x16c] ;  /* 0x00005b0000127ab9 */ /* 0x000fe20000000800 */
[C---:B------:R-:W-:Y:S01]  /*4f00*/  FFMA.FTZ R85, R147.reuse, R120, R85 ;  /* 0x0000007893557223 */ /* 0x040fe20000010055 */
[----:B------:R-:W-:Y:S01]  /*4f10*/  UISETP.GE.AND UP0, UPT, UR6, UR18, UPT ;  /* 0x000000120600728c */ /* 0x000fe2000bf06270 */
[C---:B------:R-:W-:Y:S02]  /*4f20*/  FFMA.FTZ R84, R147.reuse, R119, R84 ;  /* 0x0000007793547223 */ /* 0x040fe40000010054 */
[C---:B------:R-:W-:Y:S02]  /*4f30*/  FFMA.FTZ R83, R147.reuse, R124, R83 ;  /* 0x0000007c93537223 */ /* 0x040fe40000010053 */
[C---:B------:R-:W-:Y:S01]  /*4f40*/  FFMA.FTZ R82, R147.reuse, R123, R82 ;  /* 0x0000007b93527223 */ /* 0x040fe20000010052 */
[----:B------:R-:W-:Y:S01]  /*4f50*/  PLOP3.LUT P1, PT, PT, PT, UP0, 0x80, 0x0 ;  /* 0x000000000000781c */ /* 0x000fe20003f2f008 */
[----:B------:R-:W-:-:S02]  /*4f60*/  FFMA.FTZ R81, R147, R128, R81 ;  /* 0x0000008093517223 */ /* 0x000fc40000010051 */
[C---:B------:R-:W-:Y:S02]  /*4f70*/  FFMA.FTZ R80, R147.reuse, R127, R80 ;  /* 0x0000007f93507223 */ /* 0x040fe40000010050 */
[C---:B------:R-:W-:Y:S02]  /*4f80*/  FFMA.FTZ R79, R147.reuse, R132, R79 ;  /* 0x00000084934f7223 */ /* 0x040fe4000001004f */
[C---:B------:R-:W-:Y:S02]  /*4f90*/  FFMA.FTZ R78, R147.reuse, R131, R78 ;  /* 0x00000083934e7223 */ /* 0x040fe4000001004e */
[C---:B------:R-:W-:Y:S02]  /*4fa0*/  FFMA.FTZ R77, R147.reuse, R136, R77 ;  /* 0x00000088934d7223 */ /* 0x040fe4000001004d */
[C---:B------:R-:W-:Y:S02]  /*4fb0*/  FFMA.FTZ R76, R147.reuse, R135, R76 ;  /* 0x00000087934c7223 */ /* 0x040fe4000001004c */
[----:B------:R-:W-:-:S02]  /*4fc0*/  FFMA.FTZ R75, R147, R140, R75 ;  /* 0x0000008c934b7223 */ /* 0x000fc4000001004b */
[C---:B------:R-:W-:Y:S02]  /*4fd0*/  FFMA.FTZ R74, R147.reuse, R139, R74 ;  /* 0x0000008b934a7223 */ /* 0x040fe4000001004a */
[C---:B------:R-:W-:Y:S02]  /*4fe0*/  FFMA.FTZ R73, R147.reuse, R144, R73 ;  /* 0x0000009093497223 */ /* 0x040fe40000010049 */
[C---:B------:R-:W-:Y:S02]  /*4ff0*/  FFMA.FTZ R72, R147.reuse, R143, R72 ;  /* 0x0000008f93487223 */ /* 0x040fe40000010048 */
[----:B------:R-:W-:Y:S01]  /*5000*/  FFMA.FTZ R71, R147, R148, R71 ;  /* 0x0000009493477223 */ /* 0x000fe20000010047 */
[----:B------:R-:W-:Y:S01]  /*5010*/  @P1 CALL.REL.NOINC `(.L_x_2708) ;  /* 0x0000001000001944 */ /* 0x000fe20003c00000 */
[----:B------:R-:W-:Y:S05]  /*5020*/  BRA `(.L_x_2713) ;  /* 0xffffee9000007947 */ /* 0x000fea000383ffff */
.L_x_2708:
[----:B------:R-:W-:Y:S01]  /*5030*/  BAR.SYNC.DEFER_BLOCKING 0x0 ;  /* 0x0000000000007b1d */ /* 0x000fe20000010000 */
[----:B------:R-:W-:Y:S02]  /*5040*/  ISETP.NE.AND P0, PT, R64, RZ, PT ;  /* 0x000000ff4000720c */ /* 0x000fe40003f05270 */
[----:B------:R-:W-:-:S02]  /*5050*/  F2FP.BF16.PACK_AB R83, R83, R84 ;  /* 0x000000545353723e */ /* 0x000fc400000010ff */
[----:B------:R-:W-:Y:S01]  /*5060*/  F2FP.BF16.PACK_AB R85, R85, R86 ;  /* 0x000000565555723e */ /* 0x000fe200000010ff */
[----:B------:R-:W-:Y:S01]  /*5070*/  ULDC.64 UR20, c[0x0][0x200] ;  /* 0x0000800000147ab9 */ /* 0x000fe20000000a00 */
[----:B------:R-:W-:Y:S01]  /*5080*/  F2FP.BF16.PACK_AB R81, R81, R82 ;  /* 0x000000525151723e */ /* 0x000fe200000010ff */
[----:B------:R-:W-:Y:S01]  /*5090*/  UIMAD UR6, UR35, UR20, URZ ;  /* 0x00000014230672a4 */ /* 0x000fe2000f8e023f */
[----:B------:R-:W-:Y:S01]  /*50a0*/  F2FP.BF16.PACK_AB R79, R79, R80 ;  /* 0x000000504f4f723e */ /* 0x000fe200000010ff */
[----:B------:R-:W-:Y:S01]  /*50b0*/  UIMAD.WIDE.U32 UR18, UR34, UR20, URZ ;  /* 0x00000014221272a5 */ /* 0x000fe2000f8e003f */
[----:B-1----:R-:W-:Y:S01]  /*50c0*/  PRMT R3, R83, 0x7632, R3 ;  /* 0x0000763253037816 */ /* 0x002fe20000000003 */
[----:B------:R-:W-:Y:S01]  /*50d0*/  UIMAD UR17, UR34, UR21, UR6 ;  /* 0x00000015221172a4 */ /* 0x000fe2000f8e0206 */
[----:B------:R-:W-:Y:S01]  /*50e0*/  PRMT R2, R85, 0x7632, R2 ;  /* 0x0000763255027816 */ /* 0x000fe20000000002 */
[----:B------:R-:W-:Y:S01]  /*50f0*/  BSSY B0, `(.L_x_2714) ;  /* 0x0000045000007945 */ /* 0x000fe20003800000 */
[----:B------:R-:W-:Y:S01]  /*5100*/  PRMT R4, R81, 0x7632, R4 ;  /* 0x0000763251047816 */ /* 0x000fe20000000004 */
[----:B------:R-:W-:Y:S01]  /*5110*/  UIADD3 UR6, UR19, UR17, URZ ;  /* 0x0000001113067290 */ /* 0x000fe2000fffe03f */
[----:B------:R-:W-:-:S02]  /*5120*/  PRMT R5, R79, 0x7632, R5 ;  /* 0x000076324f057816 */ /* 0x000fc40000000005 */
[----:B------:R-:W-:Y:S02]  /*5130*/  F2FP.BF16.PACK_AB R77, R77, R78 ;  /* 0x0000004e4d4d723e */ /* 0x000fe400000010ff */
[----:B------:R-:W-:Y:S02]  /*5140*/  F2FP.BF16.PACK_AB R75, R75, R76 ;  /* 0x0000004c4b4b723e */ /* 0x000fe400000010ff */
[----:B------:R-:W-:Y:S01]  /*5150*/  F2FP.BF16.PACK_AB R73, R73, R74 ;  /* 0x0000004a4949723e */ /* 0x000fe200000010ff */
[----:B------:R1:W-:Y:S01]  /*5160*/  STS.U16 [R0+0x6], R3 ;  /* 0x0000060300007388 */ /* 0x0003e20000000400 */
[----:B------:R-:W-:Y:S02]  /*5170*/  F2FP.BF16.PACK_AB R71, R71, R72 ;  /* 0x000000484747723e */ /* 0x000fe400000010ff */
[----:B------:R-:W-:Y:S01]  /*5180*/  PRMT R6, R77, 0x7632, R6 ;  /* 0x000076324d067816 */ /* 0x000fe20000000006 */
[----:B------:R2:W-:Y:S01]  /*5190*/  STS.U16 [R0+0x2], R2 ;  /* 0x0000020200007388 */ /* 0x0005e20000000400 */
[----:B------:R-:W-:-:S03]  /*51a0*/  PRMT R7, R75, 0x7632, R7 ;  /* 0x000076324b077816 */ /* 0x000fc60000000007 */
[----:B------:R3:W-:Y:S01]  /*51b0*/  STS.U16 [R0+0xa], R4 ;  /* 0x00000a0400007388 */ /* 0x0007e20000000400 */
[----:B-1----:R-:W-:-:S03]  /*51c0*/  MOV R3, UR5 ;  /* 0x0000000500037c02 */ /* 0x002fc60008000f00 */
[----:B------:R1:W-:Y:S01]  /*51d0*/  STS.U16 [R0+0xe], R5 ;  /* 0x00000e0500007388 */ /* 0x0003e20000000400 */
[----:B--2---:R-:W-:-:S03]  /*51e0*/  @!P0 IMAD.MOV.U32 R2, RZ, RZ, -0x800 ;  /* 0xfffff800ff028424 */ /* 0x004fc600078e00ff */
[----:B------:R-:W-:Y:S01]  /*51f0*/  STS.U16 [R0], R85 ;  /* 0x0000005500007388 */ /* 0x000fe20000000400 */
[----:B---3--:R-:W-:Y:S01]  /*5200*/  PRMT R4, R73, 0x7632, R4 ;  /* 0x0000763249047816 */ /* 0x008fe20000000004 */
[----:B------:R-:W-:Y:S02]  /*5210*/  @!P0 IMAD R2, R2, R3, c[0x0][0x168] ;  /* 0x00005a0002028624 */ /* 0x000fe400078e0203 */
        /* <DEDUP_REMOVED lines=20> */
[----:B0-----:R-:W-:Y:S04]  /*5360*/  LDS.U16 R13, [R22+0x1c0] ;  /* 0x0001c000160d7984 */ /* 0x001fe80000000400 */
        /* <DEDUP_REMOVED lines=13> */
[----:B------:R-:W-:Y:S01]  /*5440*/  USHF.L.U32 UR20, UR5, 0xb, URZ ;  /* 0x0000000b05147899 */ /* 0x000fe2000800063f */
[----:B------:R-:W-:-:S05]  /*5450*/  IMAD.U32 R5, RZ, RZ, UR34 ;  /* 0x00000022ff057e24 */ /* 0x000fca000f8e00ff */
[----:B------:R-:W-:Y:S02]  /*5460*/  IADD3 R2, P0, R48, UR20, RZ ;  /* 0x0000001430027c10 */ /* 0x000fe4000ff1e0ff */
[----:B------:R-:W-:Y:S01]  /*5470*/  MOV R0, UR20 ;  /* 0x0000001400007c02 */ /* 0x000fe20008000f00 */
[----:B------:R-:W-:Y:S02]  /*5480*/  ULDC.64 UR20, c[0x0][0x208] ;  /* 0x0000820000147ab9 */ /* 0x000fe40000000a00 */
[----:B------:R-:W-:Y:S01]  /*5490*/  UIMAD UR20, UR33, UR20, URZ ;  /* 0x00000014211472a4 */ /* 0x000fe2000f8e023f */
[----:B------:R-:W-:-:S03]  /*54a0*/  LEA.HI.X.SX32 R3, R0, R45, 0x1, P0 ;  /* 0x0000002d00037211 */ /* 0x000fc600000f0eff */
[----:B------:R-:W-:Y:S02]  /*54b0*/  UIMAD UR20, UR32, UR21, UR20 ;  /* 0x00000015201472a4 */ /* 0x000fe4000f8e0214 */
[----:B------:R-:W-:Y:S01]  /*54c0*/  IMAD.WIDE.U32 R2, R5, c[0x0][0x200], R2 ;  /* 0x0000800005027a25 */ /* 0x000fe200078e0002 */
[----:B------:R-:W-:-:S04]  /*54d0*/  MOV R5, UR32 ;  /* 0x0000002000057c02 */ /* 0x000fc80008000f00 */
[----:B------:R-:W-:-:S05]  /*54e0*/  IADD3 R3, R3, UR17, RZ ;  /* 0x0000001103037c10 */ /* 0x000fca000fffe0ff */
[----:B------:R-:W-:-:S05]  /*54f0*/  IMAD.WIDE.U32 R2, R5, c[0x0][0x208], R2 ;  /* 0x0000820005027a25 */ /* 0x000fca00078e0002 */
[----:B------:R-:W-:Y:S02]  /*5500*/  IADD3 R3, R3, UR20, RZ ;  /* 0x0000001403037c10 */ /* 0x000fe4000fffe0ff */
[----:B------:R-:W-:-:S04]  /*5510*/  LEA R4, P0, R2, c[0x0][0x258], 0x1 ;  /* 0x0000960002047a11 */ /* 0x000fc800078008ff */
[----:B------:R-:W-:-:S05]  /*5520*/  LEA.HI.X R5, R2, c[0x0][0x25c], R3, 0x1, P0 ;  /* 0x0000970002057a11 */ /* 0x000fca00000f0c03 */
[----:B------:R0:W-:Y:S04]  /*5530*/  STG.E.U16 [R4.64], R29 ;  /* 0x0000001d04007986 */ /* 0x0001e8000c10151a */
.L_x_2715:
[----:B------:R-:W-:Y:S05]  /*5540*/  BSYNC B0 ;  /* 0x0000000000007941 */ /* 0x000fea0003800000 */
.L_x_2714:
[----:B------:R-:W-:Y:S01]  /*5550*/  ULDC.64 UR22, c[0x0][0x208] ;  /* 0x0000820000167ab9 */ /* 0x000fe20000000a00 */
[----:B------:R-:W-:Y:S01]  /*5560*/  IMAD.MOV.U32 R3, RZ, RZ, 0x2 ;  /* 0x00000002ff037424 */ /* 0x000fe200078e00ff */
[----:B------:R-:W-:Y:S01]  /*5570*/  UMOV UR19, UR6 ;  /* 0x0000000600137c82 */ /* 0x000fe20008000000 */
[----:B------:R-:W-:Y:S01]  /*5580*/  ISETP.GE.AND P2, PT, R44, R63, PT ;  /* 0x0000003f2c00720c */ /* 0x000fe20003f46270 */
[----:B------:R-:W-:Y:S01]  /*5590*/  USHF.L.U32 UR17, UR5, 0xb, URZ ;  /* 0x0000000b05117899 */ /* 0x000fe2000800063f */
[----:B------:R-:W-:Y:S01]  /*55a0*/  IMAD.WIDE R2, R48, R3, c[0x0][0x258] ;  /* 0x0000960030027625 */ /* 0x000fe200078e0203 */
[----:B------:R-:W-:Y:S01]  /*55b0*/  UIMAD UR21, UR33, UR22, URZ ;  /* 0x00000016211572a4 */ /* 0x000fe2000f8e023f */
[-C--:B------:R-:W-:Y:S01]  /*55c0*/  ISETP.GE.AND P1, PT, R43, R63.reuse, PT ;  /* 0x0000003f2b00720c */ /* 0x080fe20003f26270 */
[----:B------:R-:W-:Y:S01]  /*55d0*/  UIMAD.WIDE.U32 UR18, UR32, UR22, UR18 ;  /* 0x00000016201272a5 */ /* 0x000fe2000f8e0012 */
[-C--:B------:R-:W-:Y:S01]  /*55e0*/  ISETP.GE.AND P3, PT, R40, R63.reuse, PT ;  /* 0x0000003f2800720c */ /* 0x080fe20003f66270 */
[----:B------:R-:W-:Y:S01]  /*55f0*/  USHF.R.S32.HI UR20, URZ, 0x1f, UR17 ;  /* 0x0000001f3f147899 */ /* 0x000fe20008011411 */
[-C--:B------:R-:W-:Y:S01]  /*5600*/  ISETP.GE.AND P4, PT, R39, R63.reuse, PT ;  /* 0x0000003f2700720c */ /* 0x080fe20003f86270 */
[----:B------:R-:W-:Y:S01]  /*5610*/  UIMAD UR21, UR32, UR23, UR21 ;  /* 0x00000017201572a4 */ /* 0x000fe2000f8e0215 */
[-C--:B------:R-:W-:Y:S01]  /*5620*/  ISETP.GE.AND P5, PT, R38, R63.reuse, PT ;  /* 0x0000003f2600720c */ /* 0x080fe20003fa6270 */
[----:B------:R-:W-:Y:S01]  /*5630*/  UIADD3 UR6, UP0, UR17, UR18, URZ ;  /* 0x0000001211067290 */ /* 0x000fe2000ff1e03f */
[----:B------:R-:W-:Y:S01]  /*5640*/  ISETP.GE.AND P6, PT, R37, R63, PT ;  /* 0x0000003f2500720c */ /* 0x000fe20003fc6270 */
[----:B------:R-:W-:-:S02]  /*5650*/  UIADD3 UR5, UR5, 0x1, URZ ;  /* 0x0000000105057890 */ /* 0x000fc4000fffe03f */
[----:B------:R-:W-:Y:S02]  /*5660*/  UIADD3.X UR18, UR20, UR21, UR19, UP0, !UPT ;  /* 0x0000001514127290 */ /* 0x000fe400087fe413 */
[----:B0-----:R-:W-:Y:S01]  /*5670*/  MOV R5, UR6 ;  /* 0x0000000600057c02 */ /* 0x001fe20008000f00 */
[----:B------:R-:W-:Y:S02]  /*5680*/  ULDC UR6, c[0x0][0x174] ;  /* 0x00005d0000067ab9 */ /* 0x000fe40000000800 */
[----:B------:R-:W-:Y:S01]  /*5690*/  UISETP.GE.AND UP0, UPT, UR5, UR6, UPT ;  /* 0x000000060500728c */ /* 0x000fe2000bf06270 */
[----:B------:R-:W-:Y:S01]  /*56a0*/  IMAD.U32 R0, RZ, RZ, UR18 ;  /* 0x00000012ff007e24 */ /* 0x000fe2000f8e00ff */
[C---:B------:R-:W-:Y:S01]  /*56b0*/  LEA R2, P0, R5.reuse, R2, 0x1 ;  /* 0x0000000205027211 */ /* 0x040fe200078008ff */
[----:B------:R-:W-:Y:S02]  /*56c0*/  UIADD3 UR14, UP1, UR14, 0x1000, URZ ;  /* 0x000010000e0e7890 */ /* 0x000fe4000ff3e03f */
[----:B------:R-:W-:Y:S01]  /*56d0*/  UIADD3 UR12, UP2, UR12, 0x1000, URZ ;  /* 0x000010000c0c7890 */ /* 0x000fe2000ff5e03f */
[----:B------:R-:W-:Y:S01]  /*56e0*/  LEA.HI.X R3, R5, R3, R0, 0x1, P0 ;  /* 0x0000000305037211 */ /* 0x000fe200000f0c00 */
[----:B------:R-:W-:Y:S01]  /*56f0*/  UIADD3.X UR16, URZ, UR16, URZ, UP1, !UPT ;  /* 0x000000103f107290 */ /* 0x000fe20008ffe43f */
[----:B------:R-:W-:Y:S01]  /*5700*/  ISETP.GE.AND P0, PT, R42, R63, PT ;  /* 0x0000003f2a00720c */ /* 0x000fe20003f06270 */
[----:B------:R-:W-:-:S02]  /*5710*/  UIADD3.X UR15, URZ, UR15, URZ, UP2, !UPT ;  /* 0x0000000f3f0f7290 */ /* 0x000fc400097fe43f */
        /* <DEDUP_REMOVED lines=26> */
.L_x_2716:
[----:B------:R-:W-:Y:S05]  /*58c0*/  EXIT ;  /* 0x000000000000794d */ /* 0x000fea0003800000 */
.L_x_2718:
        /* <DEDUP_REMOVED lines=11> */
.L_x_5400:


//--------------------- .text._Z25selective_scan_fwd_kernelI32Selective_Scan_fwd_kernel_traitsILi128ELi16ELi1ELb0ELb0ELb0ELb1EN3c108BFloat16EfEEv13SSMParamsBase --------------------------
	.section	.text._Z25selective_scan_fwd_kernelI32Selective_Scan_fwd_kernel_traitsILi128ELi16ELi1ELb0ELb0ELb0ELb1EN3c108BFloat16EfEEv13SSMParamsBase,"ax",@progbits
	.sectioninfo	@"SHI_REGISTERS=168"
	.align	128
        .global         _Z25selective_scan_fwd_kernelI32Selective_Scan_fwd_kernel_traitsILi128ELi16ELi1ELb0ELb0ELb0ELb1EN3c108BFloat16EfEEv13SSMParamsBase
        .type           _Z25selective_scan_fwd_kernelI32Selective_Scan_fwd_kernel_traitsILi128ELi16ELi1ELb0ELb0ELb0ELb1EN3c108BFloat16EfEEv13SSMParamsBase,@function
        .size           _Z25selective_scan_fwd_kernelI32Selective_Scan_fwd_kernel_traitsILi128ELi16ELi1ELb0ELb0ELb0ELb1EN3c108BFloat16EfEEv13SSMParamsBase,(.L_x_5401 - _Z25selective_scan_fwd_kernelI32Selective_Scan_fwd_kernel_traitsILi128ELi16ELi1ELb0ELb0ELb0ELb1EN3c108BFloat16EfEEv13SSMParamsBase)
        .other          _Z25selective_scan_fwd_kernelI32Selective_Scan_fwd_kernel_traitsILi128ELi16ELi1ELb0ELb0ELb0ELb1EN3c108BFloat16EfEEv13SSMParamsBase,@"STO_CUDA_ENTRY STV_DEFAULT"
_Z25selective_scan_fwd_kernelI32Selective_Scan_fwd_kernel_traitsILi128ELi16ELi1ELb0ELb0ELb0ELb1EN3c108BFloat16EfEEv13SSMParamsBase:
.text._Z25selective_scan_fwd_kernelI32Selective_Scan_fwd_kernel_traitsILi128ELi16ELi1ELb0ELb0ELb0ELb1EN3c108BFloat16EfEEv13SSMParamsBase:
[----:B------:R-:W-:Y:S02]  /*0000*/  IMAD.MOV.U32 R1, RZ, RZ, c[0x0][0x28] ;  /* 0x00000a00ff017624 */ /* 0x000fe400078e00ff */
[----:B------:R-:W0:Y:S01]  /*0010*/  S2UR UR34, SR_CTAID.Y ;  /* 0x00000000002279c3 */ /* 0x000e220000002600 */
[----:B------:R-:W-:Y:S02]  /*0020*/  ULDC.64 UR4, c[0x0][0x238] ;  /* 0x00008e0000047ab9 */ /* 0x000fe40000000a00 */
[----:B------:R-:W-:Y:S02]  /*0030*/  ULDC.64 UR6, c[0x0][0x250] ;  /* 0x0000940000067ab9 */ /* 0x000fe40000000a00 */
[----:B------:R-:W-:Y:S02]  /*0040*/  UISETP.NE.U32.AND UP0, UPT, URZ, UR4, UPT ;  /* 0x000000043f00728c */ /* 0x000fe4000bf05070 */
[----:B------:R-:W-:Y:S02]  /*0050*/  UISETP.NE.U32.AND UP1, UPT, URZ, UR6, UPT ;  /* 0x000000063f00728c */ /* 0x000fe4000bf25070 */
[----:B------:R-:W-:Y:S02]  /*0060*/  UISETP.NE.AND.EX UP0, UPT, URZ, UR5, UPT, UP0 ;  /* 0x000000053f00728c */ /* 0x000fe4000bf05300 */
[----:B------:R-:W-:-:S02]  /*0070*/  UISETP.NE.AND.EX UP1, UPT, URZ, UR7, UPT, UP1 ;  /* 0x000000073f00728c */ /* 0x000fc4000bf25310 */
[----:B------:R-:W-:Y:S02]  /*0080*/  ULDC.64 UR28, c[0x0][0x118] ;  /* 0x00004600001c7ab9 */ /* 0x000fe40000000a00 */
[----:B------:R-:W-:Y:S01]  /*0090*/  PLOP3.LUT P1, PT, PT, PT, UP0, 0x80, 0x0 ;  /* 0x000000000000781c */ /* 0x000fe20003f2f008 */
[----:B------:R-:W1:Y:S01]  /*00a0*/  S2UR UR36, SR_CTAID.X ;  /* 0x00000000002479c3 */ /* 0x000e620000002500 */
[----:B------:R-:W-:Y:S01]  /*00b0*/  PLOP3.LUT P2, PT, PT, PT, UP1, 0x80, 0x0 ;  /* 0x000000000000781c */ /* 0x000fe20003f4f018 */
[----:B------:R-:W-:Y:S02]  /*00c0*/  ULDC.64 UR10, c[0x0][0x1e0] ;  /* 0x00007800000a7ab9 */ /* 0x000fe40000000a00 */
[----:B------:R-:W-:Y:S02]  /*00d0*/  ULDC.64 UR12, c[0x0][0x1d8] ;  /* 0x00007600000c7ab9 */ /* 0x000fe40000000a00 */
[----:B------:R-:W-:Y:S02]  /*00e0*/  ULDC.64 UR14, c[0x0][0x1e8] ;  /* 0x00007a00000e7ab9 */ /* 0x000fe40000000a00 */
[----:B0-----:R-:W-:-:S02]  /*00f0*/  USHF.R.S32.HI UR35, URZ, 0x1f, UR34 ;  /* 0x0000001f3f237899 */ /* 0x001fc40008011422 */
[----:B------:R-:W-:Y:S02]  /*0100*/  @UP0 ULEA UR4, UP2, UR34, UR4, 0x2 ;  /* 0x0000000422040291 */ /* 0x000fe4000f84103f */
[----:B------:R-:W-:Y:S02]  /*0110*/  @UP1 ULEA UR6, UP3, UR34, UR6, 0x2 ;  /* 0x0000000622061291 */ /* 0x000fe4000f86103f */
[----:B------:R-:W-:Y:S02]  /*0120*/  @UP0 ULEA.HI.X UR5, UR34, UR5, UR35, 0x2, UP2 ;  /* 0x0000000522050291 */ /* 0x000fe400090f1423 */
[----:B------:R-:W-:Y:S01]  /*0130*/  @UP1 ULEA.HI.X UR7, UR34, UR7, UR35, 0x2, UP3 ;  /* 0x0000000722071291 */ /* 0x000fe200098f1423 */
[----:B------:R-:W-:Y:S01]  /*0140*/  IMAD.U32 R2, RZ, RZ, UR4 ;  /* 0x00000004ff027e24 */ /* 0x000fe2000f8e00ff */
[----:B------:R-:W-:Y:S02]  /*0150*/  MOV R4, UR6 ;  /* 0x0000000600047c02 */ /* 0x000fe40008000f00 */
[----:B------:R-:W-:-:S02]  /*0160*/  IMAD.U32 R3, RZ, RZ, UR5 ;  /* 0x00000005ff037e24 */ /* 0x000fc4000f8e00ff */
[----:B------:R-:W-:Y:S01]  /*0170*/  IMAD.U32 R5, RZ, RZ, UR7 ;  /* 0x00000007ff057e24 */ /* 0x000fe2000f8e00ff */
[----:B------:R-:W-:Y:S02]  /*0180*/  ULDC.64 UR6, c[0x0][0x1d0] ;  /* 0x0000740000067ab9 */ /* 0x000fe40000000a00 */
[----:B------:R0:W5:Y:S04]  /*0190*/  @P1 LDG.E R6, [R2.64] ;  /* 0x0000001c02061981 */ /* 0x000168000c1e1900 */
[----:B------:R0:W5:Y:S01]  /*01a0*/  @P2 LDG.E R8, [R4.64] ;  /* 0x0000001c04082981 */ /* 0x000162000c1e1900 */
[----:B-1----:R-:W-:Y:S01]  /*01b0*/  USHF.R.S32.HI UR37, URZ, 0x1f, UR36 ;  /* 0x0000001f3f257899 */ /* 0x002fe20008011424 */
[----:B------:R-:W-:Y:S01]  /*01c0*/  IMAD.MOV.U32 R0, RZ, RZ, c[0x0][0x174] ;  /* 0x00005d00ff007624 */ /* 0x000fe200078e00ff */
[----:B------:R-:W-:-:S02]  /*01d0*/  UIMAD.WIDE.U32 UR4, UR36, UR6, URZ ;  /* 0x00000006240472a5 */ /* 0x000fc4000f8e003f */
[----:B------:R-:W-:Y:S02]  /*01e0*/  UIMAD UR6, UR37, UR6, URZ ;  /* 0x00000006250672a4 */ /* 0x000fe4000f8e023f */
[----:B------:R-:W-:Y:S01]  /*01f0*/  UIMAD UR9, UR37, UR10, URZ ;  /* 0x0000000a250972a4 */ /* 0x000fe2000f8e023f */
[----:B------:R-:W-:Y:S01]  /*0200*/  ISETP.GE.AND P0, PT, R0, 0x1, PT ;  /* 0x000000010000780c */ /* 0x000fe20003f06270 */
[----:B------:R-:W-:Y:S02]  /*0210*/  UIMAD UR8, UR36, UR7, UR6 ;  /* 0x00000007240872a4 */ /* 0x000fe4000f8e0206 */
[----:B------:R-:W-:Y:S02]  /*0220*/  UIMAD.WIDE.U32 UR6, UR36, UR10, URZ ;  /* 0x0000000a240672a5 */ /* 0x000fe4000f8e003f */
[----:B------:R-:W-:Y:S02]  /*0230*/  UIMAD UR10, UR36, UR11, UR9 ;  /* 0x0000000b240a72a4 */ /* 0x000fe4000f8e0209 */
[----:B------:R-:W-:-:S02]  /*0240*/  UIADD3 UR5, UR5, UR8, URZ ;  /* 0x0000000805057290 */ /* 0x000fc4000fffe03f */
[----:B------:R-:W-:Y:S02]  /*0250*/  UIMAD UR9, UR35, UR12, URZ ;  /* 0x0000000c230972a4 */ /* 0x000fe4000f8e023f */
[----:B------:R-:W-:Y:S02]  /*0260*/  UIMAD UR8, UR35, UR14, URZ ;  /* 0x0000000e230872a4 */ /* 0x000fe4000f8e023f */
[----:B------:R-:W-:Y:S02]  /*0270*/  UIADD3 UR7, UR7, UR10, URZ ;  /* 0x0000000a07077290 */ /* 0x000fe4000fffe03f */
[----:B------:R-:W-:Y:S02]  /*0280*/  UIMAD UR16, UR34, UR13, UR9 ;  /* 0x0000000d221072a4 */ /* 0x000fe4000f8e0209 */
[----:B------:R-:W-:Y:S02]  /*0290*/  UIMAD.WIDE.U32 UR4, UR34, UR12, UR4 ;  /* 0x0000000c220472a5 */ /* 0x000fe4000f8e0004 */
[----:B------:R-:W-:-:S02]  /*02a0*/  UIMAD UR17, UR34, UR15, UR8 ;  /* 0x0000000f221172a4 */ /* 0x000fc4000f8e0208 */
[----:B------:R-:W-:Y:S01]  /*02b0*/  UIMAD.WIDE.U32 UR6, UR34, UR14, UR6 ;  /* 0x0000000e220672a5 */ /* 0x000fe2000f8e0006 */
[----:B------:R-:W-:Y:S11]  /*02c0*/  @!P0 EXIT ;  /* 0x000000000000894d */ /* 0x000ff60003800000 */
[----:B0-----:R-:W0:Y:S01]  /*02d0*/  S2R R0, SR_TID.X ;  /* 0x0000000000007919 */ /* 0x001e220000002100 */
[----:B------:R-:W-:Y:S02]  /*02e0*/  ULDC.64 UR10, c[0x0][0x180] ;  /* 0x00006000000a7ab9 */ /* 0x000fe40000000a00 */
[----:B------:R-:W-:Y:S01]  /*02f0*/  ULDC.64 UR12, c[0x0][0x198] ;  /* 0x00006600000c7ab9 */ /* 0x000fe20000000a00 */
[----:B------:R-:W1:Y:S01]  /*0300*/  S2R R3, SR_LANEID ;  /* 0x0000000000037919 */ /* 0x000e620000000000 */
[----:B------:R-:W-:Y:S02]  /*0310*/  UIMAD.WIDE.U32 UR30, UR34, UR10, URZ ;  /* 0x0000000a221e72a5 */ /* 0x000fe4000f8e003f */
[----:B------:R-:W-:Y:S02]  /*0320*/  UIMAD UR8, UR35, UR10, URZ ;  /* 0x0000000a230872a4 */ /* 0x000fe4000f8e023f */
[----:B------:R-:W-:-:S02]  /*0330*/  UIMAD UR10, UR35, UR12, URZ ;  /* 0x0000000c230a72a4 */ /* 0x000fc4000f8e023f */
[----:B------:R-:W-:Y:S02]  /*0340*/  ULDC.64 UR14, c[0x0][0x240] ;  /* 0x00009000000e7ab9 */ /* 0x000fe40000000a00 */
[----:B------:R-:W-:Y:S02]  /*0350*/  UIMAD UR13, UR34, UR13, UR10 ;  /* 0x0000000d220d72a4 */ /* 0x000fe4000f8e020a */
[----:B------:R-:W-:Y:S02]  /*0360*/  UIADD3 UR16, UR5, UR16, URZ ;  /* 0x0000001005107290 */ /* 0x000fe4000fffe03f */
[----:B------:R-:W-:Y:S02]  /*0370*/  ULEA UR10, UP0, UR4, UR14, 0x1 ;  /* 0x0000000e040a7291 */ /* 0x000fe4000f80083f */
[----:B------:R-:W-:Y:S02]  /*0380*/  UIMAD UR11, UR34, UR11, UR8 ;  /* 0x0000000b220b72a4 */ /* 0x000fe4000f8e0208 */
[----:B------:R-:W-:-:S02]  /*0390*/  ULDC.64 UR20, c[0x0][0x1b8] ;  /* 0x00006e0000147ab9 */ /* 0x000fc40000000a00 */
[----:B------:R-:W-:Y:S01]  /*03a0*/  UIADD3 UR17, UR7, UR17, URZ ;  /* 0x0000001107117290 */ /* 0x000fe2000fffe03f */
[C---:B0-----:R-:W-:Y:S01]  /*03b0*/  IMAD.SHL.U32 R19, R0.reuse, 0x10, RZ ;  /* 0x0000001000137824 */ /* 0x041fe200078e00ff */
[----:B------:R-:W-:Y:S01]  /*03c0*/  LOP3.LUT R2, R0, 0x1f, RZ, 0xc0, !PT ;  /* 0x0000001f00027812 */ /* 0x000fe200078ec0ff */
[----:B------:R-:W-:Y:S01]  /*03d0*/  UIMAD.WIDE.U32 UR8, UR34, UR12, URZ ;  /* 0x0000000c220872a5 */ /* 0x000fe2000f8e003f */
[----:B------:R-:W-:Y:S01]  /*03e0*/  SHF.R.U32.HI R160, RZ, 0x5, R0 ;  /* 0x00000005ffa07819 */ /* 0x000fe20000011600 */
[----:B------:R-:W-:Y:S01]  /*03f0*/  ULEA.HI.X UR16, UR4, UR15, UR16, 0x1, UP0 ;  /* 0x0000000f04107291 */ /* 0x000fe200080f0c10 */
[----:B------:R-:W-:Y:S01]  /*0400*/  LOP3.LUT R4, R2, 0xfffffe00, R19, 0xf8, !PT ;  /* 0xfffffe0002047812 */ /* 0x000fe200078ef813 */
[----:B------:R-:W-:Y:S01]  /*0410*/  ULDC UR7, c[0x0][0x164] ;  /* 0x0000590000077ab9 */ /* 0x000fe20000000800 */
[C---:B------:R-:W-:Y:S01]  /*0420*/  IADD3 R5, R19.reuse, 0x1, RZ ;  /* 0x0000000113057810 */ /* 0x040fe20007ffe0ff */
[----:B------:R-:W-:Y:S01]  /*0430*/  UIMAD UR12, UR35, UR20, URZ ;  /* 0x00000014230c72a4 */ /* 0x000fe2000f8e023f */
[C---:B------:R-:W-:Y:S01]  /*0440*/  IADD3 R7, R19.reuse, 0x3, RZ ;  /* 0x0000000313077810 */ /* 0x040fe20007ffe0ff */
[----:B------:R-:W-:Y:S01]  /*0450*/  UMOV UR4, URZ ;  /* 0x0000003f00047c82 */ /* 0x000fe20008000000 */
[C---:B------:R-:W-:Y:S01]  /*0460*/  IADD3 R9, R19.reuse, 0x5, RZ ;  /* 0x0000000513097810 */ /* 0x040fe20007ffe0ff */
[----:B------:R-:W-:Y:S01]  /*0470*/  UMOV UR5, URZ ;  /* 0x0000003f00057c82 */ /* 0x000fe20008000000 */
[C---:B------:R-:W-:Y:S01]  /*0480*/  IADD3 R10, R19.reuse, 0x6, RZ ;  /* 0x00000006130a7810 */ /* 0x040fe20007ffe0ff */
[----:B------:R-:W-:Y:S01]  /*0490*/  UIMAD UR7, UR36, UR7, UR34 ;  /* 0x00000007240772a4 */ /* 0x000fe2000f8e0222 */
[----:B-----5:R0:W2:Y:S01]  /*04a0*/  @P2 R2UR UR4, R8 ;  /* 0x00000000080423c2 */ /* 0x0200a200000e0000 */
[----:B------:R-:W-:Y:S01]  /*04b0*/  ULDC.64 UR18, c[0x0][0x248] ;  /* 0x0000920000127ab9 */ /* 0x000fe20000000a00 */
[C---:B------:R-:W-:Y:S01]  /*04c0*/  IADD3 R11, R19.reuse, 0x7, RZ ;  /* 0x00000007130b7810 */ /* 0x040fe20007ffe0ff */
[----:B------:R-:W-:Y:S01]  /*04d0*/  ULDC UR15, c[0x0][0x174] ;  /* 0x00005d00000f7ab9 */ /* 0x000fe20000000800 */
[C---:B------:R-:W-:Y:S01]  /*04e0*/  IADD3 R12, R19.reuse, 0x8, RZ ;  /* 0x00000008130c7810 */ /* 0x040fe20007ffe0ff */
[----:B------:R-:W-:Y:S01]  /*04f0*/  UIMAD.WIDE.U32 UR32, UR34, UR20, URZ ;  /* 0x00000014222072a5 */ /* 0x000fe2000f8e003f */
[C---:B------:R-:W-:Y:S01]  /*0500*/  IADD3 R13, R19.reuse, 0x9, RZ ;  /* 0x00000009130d7810 */ /* 0x040fe20007ffe0ff */
[----:B------:R-:W-:Y:S01]  /*0510*/  ULEA UR14, UP1, UR6, UR18, 0x1 ;  /* 0x00000012060e7291 */ /* 0x000fe2000f82083f */
[----:B------:R3:W4:Y:S01]  /*0520*/  @P1 R2UR UR5, R6 ;  /* 0x00000000060513c2 */ /* 0x00072200000e0000 */
[----:B------:R-:W-:Y:S01]  /*0530*/  UIMAD UR12, UR34, UR21, UR12 ;  /* 0x00000015220c72a4 */ /* 0x000fe2000f8e020c */
[C---:B0-----:R-:W-:Y:S01]  /*0540*/  IADD3 R8, R19.reuse, 0x4, RZ ;  /* 0x0000000413087810 */ /* 0x041fe20007ffe0ff */
[----:B------:R-:W-:Y:S01]  /*0550*/  UIMAD UR7, UR7, UR15, URZ ;  /* 0x0000000f070772a4 */ /* 0x000fe2000f8e023f */
[C---:B------:R-:W-:Y:S01]  /*0560*/  IADD3 R14, R19.reuse, 0xa, RZ ;  /* 0x0000000a130e7810 */ /* 0x040fe20007ffe0ff */
[----:B------:R-:W-:Y:S01]  /*0570*/  ULDC UR18, c[0x0][0x16c] ;  /* 0x00005b0000127ab9 */ /* 0x000fe20000000800 */
[C---:B------:R-:W-:Y:S01]  /*0580*/  IADD3 R15, R19.reuse, 0xb, RZ ;  /* 0x0000000b130f7810 */ /* 0x040fe20007ffe0ff */
[----:B------:R-:W-:Y:S01]  /*0590*/  ULEA.HI.X UR17, UR6, UR19, UR17, 0x1, UP1 ;  /* 0x0000001306117291 */ /* 0x000fe200088f0c11 */
[C---:B---3--:R-:W-:Y:S01]  /*05a0*/  IADD3 R6, R19.reuse, 0x2, RZ ;  /* 0x0000000213067810 */ /* 0x048fe20007ffe0ff */
[----:B------:R-:W-:Y:S01]  /*05b0*/  UIADD3 UR15, UR33, UR12, URZ ;  /* 0x0000000c210f7290 */ /* 0x000fe2000fffe03f */
[C---:B------:R-:W-:Y:S01]  /*05c0*/  IADD3 R16, R19.reuse, 0xc, RZ ;  /* 0x0000000c13107810 */ /* 0x040fe20007ffe0ff */
[----:B------:R-:W-:Y:S01]  /*05d0*/  UMOV UR6, URZ ;  /* 0x0000003f00067c82 */ /* 0x000fe20008000000 */
[C---:B------:R-:W-:Y:S01]  /*05e0*/  IADD3 R17, R19.reuse, 0xd, RZ ;  /* 0x0000000d13117810 */ /* 0x040fe20007ffe0ff */
[----:B------:R-:W-:Y:S01]  /*05f0*/  UIADD3 UR11, UR31, UR11, URZ ;  /* 0x0000000b1f0b7290 */ /* 0x000fe2000fffe03f */
[C---:B------:R-:W-:Y:S01]  /*0600*/  IADD3 R18, R19.reuse, 0xe, RZ ;  /* 0x0000000e13127810 */ /* 0x040fe20007ffe0ff */
[----:B------:R-:W-:Y:S01]  /*0610*/  UIADD3 UR13, UR9, UR13, URZ ;  /* 0x0000000d090d7290 */ /* 0x000fe2000fffe03f */
[----:B------:R-:W-:Y:S01]  /*0620*/  IADD3 R19, R19, 0xf, RZ ;  /* 0x0000000f13137810 */ /* 0x000fe20007ffe0ff */
[----:B------:R-:W-:Y:S01]  /*0630*/  UIMAD UR12, UR7, UR18, URZ ;  /* 0x00000012070c72a4 */ /* 0x000fe2000f8e023f */
[----:B------:R-:W-:-:S02]  /*0640*/  SHF.L.U32 R20, R160, 0x9, RZ ;  /* 0x00000009a0147819 */ /* 0x000fc400000006ff */
[----:B------:R-:W-:Y:S02]  /*0650*/  SHF.R.S32.HI R21, RZ, 0x1f, R4 ;  /* 0x0000001fff157819 */ /* 0x000fe40000011404 */
        /* <DEDUP_REMOVED lines=14> */
[----:B-12-4-:R-:W-:Y:S02]  /*0740*/  LOP3.LUT R35, R4, 0x1e0, RZ, 0xfc, !PT ;  /* 0x000001e004237812 */ /* 0x016fe400078efcff */
.L_x_2762:
[----:B------:R-:W-:Y:S01]  /*0750*/  BAR.SYNC.DEFER_BLOCKING 0x0 ;  /* 0x0000000000007b1d */ /* 0x000fe20000010000 */
[C---:B------:R-:W-:Y:S01]  /*0760*/  IMAD.SHL.U32 R84, R4.reuse, 0x2, RZ ;  /* 0x0000000204547824 */ /* 0x040fe200078e00ff */
[----:B------:R-:W-:Y:S02]  /*0770*/  SHF.L.U64.HI R86, R4, 0x1, R21 ;  /* 0x0000000104567819 */ /* 0x000fe40000010215 */
[----:B------:R-:W-:-:S02]  /*0780*/  PRMT R41, RZ, 0x7610, R41 ;  /* 0x00007610ff297816 */ /* 0x000fc40000000029 */
[----:B------:R-:W-:Y:S01]  /*0790*/  UMOV UR20, 0xfffff800 ;  /* 0xfffff80000147882 */ /* 0x000fe20000000000 */
[----:B------:R-:W-:Y:S01]  /*07a0*/  IADD3 R36, P3, R84, UR10, RZ ;  /* 0x0000000a54247c10 */ /* 0x000fe2000ff7e0ff */
[----:B------:R-:W-:Y:S01]  /*07b0*/  ULDC UR7, c[0x0][0x168] ;  /* 0x00005a0000077ab9 */ /* 0x000fe20000000800 */
[----:B------:R-:W-:Y:S01]  /*07c0*/  PRMT R40, RZ, 0x7610, R40 ;  /* 0x00007610ff287816 */ /* 0x000fe20000000028 */
[----:B------:R-:W-:Y:S01]  /*07d0*/  UIMAD UR20, UR6, UR20, UR7 ;  /* 0x00000014061472a4 */ /* 0x000fe2000f8e0207 */
[----:B------:R-:W-:Y:S02]  /*07e0*/  IADD3.X R37, R86, UR16, RZ, P3, !PT ;  /* 0x0000001056257c10 */ /* 0x000fe40009ffe4ff */
[----:B------:R-:W-:Y:S02]  /*07f0*/  PRMT R43, RZ, 0x7610, R43 ;  /* 0x00007610ff2b7816 */ /* 0x000fe4000000002b */
[----:B------:R-:W-:Y:S02]  /*0800*/  PRMT R42, RZ, 0x7610, R42 ;  /* 0x00007610ff2a7816 */ /* 0x000fe4000000002a */
[----:B------:R-:W-:-:S02]  /*0810*/  ISETP.GE.AND P2, PT, R4, UR20, PT ;  /* 0x0000001404007c0c */ /* 0x000fc4000bf46270 */
[----:B------:R-:W-:Y:S02]  /*0820*/  ISETP.GE.AND P1, PT, R76, UR20, PT ;  /* 0x000000144c007c0c */ /* 0x000fe4000bf26270 */
[----:B------:R-:W-:Y:S02]  /*0830*/  ISETP.GE.AND P0, PT, R22, UR20, PT ;  /* 0x0000001416007c0c */ /* 0x000fe4000bf06270 */
[----:B------:R-:W-:Y:S02]  /*0840*/  ISETP.GE.AND P4, PT, R23, UR20, PT ;  /* 0x0000001417007c0c */ /* 0x000fe4000bf86270 */
[----:B------:R-:W-:Y:S02]  /*0850*/  ISETP.GE.AND P6, PT, R24, UR20, PT ;  /* 0x0000001418007c0c */ /* 0x000fe4000bfc6270 */
[----:B------:R-:W-:Y:S02]  /*0860*/  ISETP.GE.AND P5, PT, R25, UR20, PT ;  /* 0x0000001419007c0c */ /* 0x000fe4000bfa6270 */
[----:B------:R-:W-:Y:S01]  /*0870*/  ISETP.GE.AND P3, PT, R26, UR20, PT ;  /* 0x000000141a007c0c */ /* 0x000fe2000bf66270 */
[----:B------:R0:W2:Y:S01]  /*0880*/  @!P2 LDG.E.U16 R41, [R36.64] ;  /* 0x0000001c2429a981 */ /* 0x0000a2000c1e1500 */
[----:B------:R-:W-:-:S02]  /*0890*/  ISETP.GE.AND P2, PT, R27, UR20, PT ;  /* 0x000000141b007c0c */ /* 0x000fc4000bf46270 */
[----:B------:R-:W-:Y:S01]  /*08a0*/  PRMT R45, RZ, 0x7610, R45 ;  /* 0x00007610ff2d7816 */ /* 0x000fe2000000002d */
[----:B------:R0:W3:Y:S01]  /*08b0*/  @!P1 LDG.E.U16 R40, [R36.64+0x40] ;  /* 0x0000401c24289981 */ /* 0x0000e2000c1e1500 */
[----:B------:R-:W-:Y:S02]  /*08c0*/  ISETP.GE.AND P1, PT, R28, UR20, PT ;  /* 0x000000141c007c0c */ /* 0x000fe4000bf26270 */
[----:B------:R-:W-:Y:S01]  /*08d0*/  PRMT R44, RZ, 0x7610, R44 ;  /* 0x00007610ff2c7816 */ /* 0x000fe2000000002c */
[----:B------:R0:W4:Y:S01]  /*08e0*/  @!P0 LDG.E.U16 R43, [R36.64+0x80] ;  /* 0x0000801c242b8981 */ /* 0x000122000c1e1500 */
[----:B------:R-:W-:Y:S02]  /*08f0*/  PRMT R47, RZ, 0x7610, R47 ;  /* 0x00007610ff2f7816 */ /* 0x000fe4000000002f */
[----:B------:R-:W-:Y:S01]  /*0900*/  PRMT R46, RZ, 0x7610, R46 ;  /* 0x00007610ff2e7816 */ /* 0x000fe2000000002e */
[----:B------:R0:W5:Y:S01]  /*0910*/  @!P4 LDG.E.U16 R42, [R36.64+0xc0] ;  /* 0x0000c01c242ac981 */ /* 0x000162000c1e1500 */
[----:B------:R-:W-:-:S02]  /*0920*/  ISETP.GE.AND P0, PT, R29, UR20, PT ;  /* 0x000000141d007c0c */ /* 0x000fc4000bf06270 */
[----:B------:R-:W-:Y:S01]  /*0930*/  ISETP.GE.AND P4, PT, R30, UR20, PT ;  /* 0x000000141e007c0c */ /* 0x000fe2000bf86270 */
[----:B------:R0:W5:Y:S01]  /*0940*/  @!P6 LDG.E.U16 R45, [R36.64+0x100] ;  /* 0x0001001c242de981 */ /* 0x000162000c1e1500 */
[----:B------:R-:W-:Y:S02]  /*0950*/  PRMT R61, RZ, 0x7610, R61 ;  /* 0x00007610ff3d7816 */ /* 0x000fe4000000003d */
[----:B------:R-:W-:Y:S01]  /*0960*/  ISETP.GE.AND P6, PT, R31, UR20, PT ;  /* 0x000000141f007c0c */ /* 0x000fe2000bfc6270 */
[----:B------:R0:W5:Y:S01]  /*0970*/  @!P5 LDG.E.U16 R44, [R36.64+0x140] ;  /* 0x0001401c242cd981 */ /* 0x000162000c1e1500 */
[----:B------:R-:W-:Y:S02]  /*0980*/  ISETP.GE.AND P5, PT, R32, UR20, PT ;  /* 0x0000001420007c0c */ /* 0x000fe4000bfa6270 */
[----:B------:R-:W-:Y:S01]  /*0990*/  PRMT R60, RZ, 0x7610, R60 ;  /* 0x00007610ff3c7816 */ /* 0x000fe2000000003c */
[----:B------:R0:W5:Y:S01]  /*09a0*/  @!P3 LDG.E.U16 R47, [R36.64+0x180] ;  /* 0x0001801c242fb981 */ /* 0x000162000c1e1500 */
[----:B------:R-:W-:-:S02]  /*09b0*/  ISETP.GE.AND P3, PT, R33, UR20, PT ;  /* 0x0000001421007c0c */ /* 0x000fc4000bf66270 */
[----:B------:R-:W-:Y:S01]  /*09c0*/  PRMT R63, RZ, 0x7610, R63 ;  /* 0x00007610ff3f7816 */ /* 0x000fe2000000003f */
[----:B------:R0:W5:Y:S01]  /*09d0*/  @!P2 LDG.E.U16 R46, [R36.64+0x1c0] ;  /* 0x0001c01c242ea981 */ /* 0x000162000c1e1500 */
[----:B------:R-:W-:Y:S02]  /*09e0*/  ISETP.GE.AND P2, PT, R34, UR20, PT ;  /* 0x0000001422007c0c */ /* 0x000fe4000bf46270 */
[----:B------:R-:W-:Y:S01]  /*09f0*/  PRMT R62, RZ, 0x7610, R62 ;  /* 0x00007610ff3e7816 */ /* 0x000fe2000000003e */
[----:B------:R0:W5:Y:S01]  /*0a00*/  @!P1 LDG.E.U16 R61, [R36.64+0x200] ;  /* 0x0002001c243d9981 */ /* 0x000162000c1e1500 */
[----:B------:R-:W-:Y:S02]  /*0a10*/  ISETP.GE.AND P1, PT, R35, UR20, PT ;  /* 0x0000001423007c0c */ /* 0x000fe4000bf26270 */
        /* <DEDUP_REMOVED lines=11> */
[----:B------:R-:W-:-:S05]  /*0ad0*/  IMAD.IADD R38, R20, 0x1, R3 ;  /* 0x0000000114267824 */ /* 0x000fca00078e0203 */
[C---:B------:R-:W-:Y:S02]  /*0ae0*/  LEA.HI.SX32 R39, R38.reuse, R38, 0x1b ;  /* 0x0000002626277211 */ /* 0x040fe400078fdaff */
[C---:B------:R-:W-:Y:S02]  /*0af0*/  IADD3 R49, R38.reuse, 0x20, RZ ;  /* 0x0000002026317810 */ /* 0x040fe40007ffe0ff */
[C---:B------:R-:W-:Y:S02]  /*0b00*/  IADD3 R51, R38.reuse, 0x40, RZ ;  /* 0x0000004026337810 */ /* 0x040fe40007ffe0ff */
[C---:B------:R-:W-:Y:S02]  /*0b10*/  IADD3 R53, R38.reuse, 0x60, RZ ;  /* 0x0000006026357810 */ /* 0x040fe40007ffe0ff */
[C---:B------:R-:W-:Y:S01]  /*0b20*/  IADD3 R55, R38.reuse, 0x80, RZ ;  /* 0x0000008026377810 */ /* 0x040fe20007ffe0ff */
[----:B0-----:R-:W-:Y:S01]  /*0b30*/  IMAD.SHL.U32 R36, R39, 0x2, RZ ;  /* 0x0000000227247824 */ /* 0x001fe200078e00ff */
        /* <DEDUP_REMOVED lines=25> */
[----:B------:R-:W-:Y:S01]  /*0cd0*/  LEA.HI.SX32 R59, R85, R38, 0x1b ;  /* 0x00000026553b7211 */ /* 0x000fe200078fdaff */
[----:B------:R-:W-:Y:S01]  /*0ce0*/  IMAD.SHL.U32 R38, R51, 0x2, RZ ;  /* 0x0000000233267824 */ /* 0x000fe200078e00ff */
[----:B------:R-:W-:Y:S01]  /*0cf0*/  SHF.L.U32 R37, R37, 0x1, RZ ;  /* 0x0000000125257819 */ /* 0x000fe200000006ff */
[----:B------:R-:W-:Y:S01]  /*0d00*/  IMAD.SHL.U32 R39, R39, 0x2, RZ ;  /* 0x0000000227277824 */ /* 0x000fe200078e00ff */
[----:B------:R-:W-:Y:S01]  /*0d10*/  SHF.L.U32 R49, R49, 0x1, RZ ;  /* 0x0000000131317819 */ /* 0x000fe200000006ff */
[----:B------:R-:W-:Y:S02]  /*0d20*/  IMAD.SHL.U32 R48, R48, 0x2, RZ ;  /* 0x0000000230307824 */ /* 0x000fe400078e00ff */
[----:B------:R-:W-:Y:S02]  /*0d30*/  IMAD.SHL.U32 R50, R50, 0x2, RZ ;  /* 0x0000000232327824 */ /* 0x000fe400078e00ff */
[----:B------:R-:W-:Y:S01]  /*0d40*/  IMAD.SHL.U32 R51, R69, 0x2, RZ ;  /* 0x0000000245337824 */ /* 0x000fe200078e00ff */
[----:B------:R-:W-:Y:S01]  /*0d50*/  SHF.L.U32 R53, R53, 0x1, RZ ;  /* 0x0000000135357819 */ /* 0x000fe200000006ff */
[----:B------:R-:W-:-:S02]  /*0d60*/  IMAD.SHL.U32 R52, R52, 0x2, RZ ;  /* 0x0000000234347824 */ /* 0x000fc400078e00ff */
[----:B------:R-:W-:Y:S02]  /*0d70*/  IMAD.SHL.U32 R54, R54, 0x2, RZ ;  /* 0x0000000236367824 */ /* 0x000fe400078e00ff */
[----:B------:R-:W-:Y:S01]  /*0d80*/  IMAD.SHL.U32 R55, R55, 0x2, RZ ;  /* 0x0000000237377824 */ /* 0x000fe200078e00ff */
[----:B------:R-:W-:Y:S01]  /*0d90*/  SHF.L.U32 R57, R57, 0x1, RZ ;  /* 0x0000000139397819 */ /* 0x000fe200000006ff */
[----:B------:R-:W-:Y:S02]  /*0da0*/  IMAD.SHL.U32 R56, R56, 0x2, RZ ;  /* 0x0000000238387824 */ /* 0x000fe400078e00ff */
[----:B------:R-:W-:Y:S02]  /*0db0*/  IMAD.SHL.U32 R58, R58, 0x2, RZ ;  /* 0x000000023a3a7824 */ /* 0x000fe400078e00ff */
[----:B------:R-:W-:Y:S01]  /*0dc0*/  IMAD.SHL.U32 R59, R59, 0x2, RZ ;  /* 0x000000023b3b7824 */ /* 0x000fe200078e00ff */
[----:B------:R-:W-:Y:S02]  /*0dd0*/  ISETP.GE.AND P2, PT, R76, UR20, PT ;  /* 0x000000144c007c0c */ /* 0x000fe4000bf46270 */
[----:B------:R-:W-:-:S02]  /*0de0*/  ISETP.GE.AND P1, PT, R4, UR20, PT ;  /* 0x0000001404007c0c */ /* 0x000fc4000bf26270 */
[----:B------:R-:W-:Y:S02]  /*0df0*/  PRMT R76, RZ, 0x7610, R76 ;  /* 0x00007610ff4c7816 */ /* 0x000fe4000000004c */
[----:B------:R-:W-:Y:S02]  /*0e00*/  PRMT R91, RZ, 0x7610, R91 ;  /* 0x00007610ff5b7816 */ /* 0x000fe4000000005b */
[----:B------:R-:W-:Y:S02]  /*0e10*/  ISETP.GE.AND P4, PT, R23, UR20, PT ;  /* 0x0000001417007c0c */ /* 0x000fe4000bf86270 */
[----:B------:R-:W-:Y:S02]  /*0e20*/  ISETP.GE.AND P6, PT, R24, UR20, PT ;  /* 0x0000001418007c0c */ /* 0x000fe4000bfc6270 */
[----:B------:R-:W-:Y:S02]  /*0e30*/  ISETP.GE.AND P5, PT, R25, UR20, PT ;  /* 0x0000001419007c0c */ /* 0x000fe4000bfa6270 */
[----:B------:R-:W-:-:S02]  /*0e40*/  ISETP.GE.AND P3, PT, R26, UR20, PT ;  /* 0x000000141a007c0c */ /* 0x000fc4000bf66270 */
        /* <DEDUP_REMOVED lines=14> */
[----:B------:R-:W-:Y:S04]  /*0f30*/  STS.U16 [R49+0x140], R44 ;  /* 0x0001402c31007388 */ /* 0x000fe80000000400 */
[----:B------:R-:W-:Y:S01]  /*0f40*/  STS.U16 [R50+0x180], R47 ;  /* 0x0001802f32007388 */ /* 0x000fe20000000400 */
[----:B0-----:R-:W-:-:S03]  /*0f50*/  IMAD R40, R3, 0x10, R20 ;  /* 0x0000001003287824 */ /* 0x001fc600078e0214 */
[----:B------:R-:W-:Y:S04]  /*0f60*/  STS.U16 [R51+0x1c0], R46 ;  /* 0x0001c02e33007388 */ /* 0x000fe80000000400 */
[----:B------:R-:W-:Y:S04]  /*0f70*/  STS.U16 [R52+0x200], R61 ;  /* 0x0002003d34007388 */ /* 0x000fe80000000400 */
[----:B------:R-:W-:Y:S04]  /*0f80*/  STS.U16 [R53+0x240], R60 ;  /* 0x0002403c35007388 */ /* 0x000fe80000000400 */
[----:B------:R-:W-:Y:S04]  /*0f90*/  STS.U16 [R54+0x280], R63 ;  /* 0x0002803f36007388 */ /* 0x000fe80000000400 */
[----:B------:R-:W-:Y:S04]  /*0fa0*/  STS.U16 [R55+0x2c0], R62 ;  /* 0x0002c03e37007388 */ /* 0x000fe80000000400 */
[----:B------:R-:W-:Y:S01]  /*0fb0*/  STS.U16 [R56+0x300], R65 ;  /* 0x0003004138007388 */ /* 0x000fe20000000400 */
[----:B------:R-:W-:-:S03]  /*0fc0*/  IADD3 R69, R40, 0x7, RZ ;  /* 0x0000000728457810 */ /* 0x000fc60007ffe0ff */
[----:B------:R-:W-:Y:S01]  /*0fd0*/  STS.U16 [R57+0x340], R64 ;  /* 0x0003404039007388 */ /* 0x000fe20000000400 */
[----:B------:R-:W-:-:S03]  /*0fe0*/  IADD3 R71, R40, 0x8, RZ ;  /* 0x0000000828477810 */ /* 0x000fc60007ffe0ff */
[----:B------:R0:W-:Y:S01]  /*0ff0*/  STS.U16 [R58+0x380], R67 ;  /* 0x000380433a007388 */ /* 0x0001e20000000400 */
[C---:B------:R-:W-:Y:S02]  /*1000*/  IADD3 R73, R40.reuse, 0x9, RZ ;  /* 0x0000000928497810 */ /* 0x040fe40007ffe0ff */
[C---:B------:R-:W-:Y:S01]  /*1010*/  IADD3 R75, R40.reuse, 0xa, RZ ;  /* 0x0000000a284b7810 */ /* 0x040fe20007ffe0ff */
[----:B------:R2:W-:Y:S01]  /*1020*/  STS.U16 [R59+0x3c0], R66 ;  /* 0x0003c0423b007388 */ /* 0x0005e20000000400 */
[C---:B------:R-:W-:Y:S02]  /*1030*/  IADD3 R41, R40.reuse, 0x1, RZ ;  /* 0x0000000128297810 */ /* 0x040fe40007ffe0ff */
[C---:B-1----:R-:W-:Y:S02]  /*1040*/  IADD3 R43, R40.reuse, 0x2, RZ ;  /* 0x00000002282b7810 */ /* 0x042fe40007ffe0ff */
[C---:B0-----:R-:W-:Y:S02]  /*1050*/  IADD3 R67, R40.reuse, 0x6, RZ ;  /* 0x0000000628437810 */ /* 0x041fe40007ffe0ff */
[----:B------:R-:W-:-:S02]  /*1060*/  IADD3 R45, R40, 0x3, RZ ;  /* 0x00000003282d7810 */ /* 0x000fc40007ffe0ff */
[C---:B------:R-:W-:Y:S02]  /*1070*/  IADD3 R63, R40.reuse, 0x5, RZ ;  /* 0x00000005283f7810 */ /* 0x040fe40007ffe0ff */
[C---:B------:R-:W-:Y:S02]  /*1080*/  IADD3 R77, R40.reuse, 0xb, RZ ;  /* 0x0000000b284d7810 */ /* 0x040fe40007ffe0ff */
[C---:B------:R-:W-:Y:S02]  /*1090*/  IADD3 R81, R40.reuse, 0xd, RZ ;  /* 0x0000000d28517810 */ /* 0x040fe40007ffe0ff */
[C---:B------:R-:W-:Y:S02]  /*10a0*/  IADD3 R83, R40.reuse, 0xe, RZ ;  /* 0x0000000e28537810 */ /* 0x040fe40007ffe0ff */
[C---:B------:R-:W-:Y:S02]  /*10b0*/  IADD3 R85, R40.reuse, 0xf, RZ ;  /* 0x0000000f28557810 */ /* 0x040fe40007ffe0ff */
[----:B------:R-:W-:-:S02]  /*10c0*/  IADD3 R47, R40, 0x4, RZ ;  /* 0x00000004282f7810 */ /* 0x000fc40007ffe0ff */
[----:B------:R-:W-:Y:S02]  /*10d0*/  IADD3 R79, R40, 0xc, RZ ;  /* 0x0000000c284f7810 */ /* 0x000fe40007ffe0ff */
[-C--:B--2---:R-:W-:Y:S02]  /*10e0*/  LEA.HI.SX32 R66, R67, R40.reuse, 0x1b ;  /* 0x0000002843427211 */ /* 0x084fe400078fdaff */
        /* <DEDUP_REMOVED lines=14> */
[----:B------:R-:W-:Y:S01]  /*11d0*/  LEA.HI.SX32 R60, R40, R40, 0x1b ;  /* 0x00000028283c7211 */ /* 0x000fe200078fdaff */
[----:B------:R-:W-:Y:S01]  /*11e0*/  IMAD.SHL.U32 R61, R61, 0x2, RZ ;  /* 0x000000023d3d7824 */ /* 0x000fe200078e00ff */
[----:B------:R-:W-:Y:S01]  /*11f0*/  IADD3 R40, P0, R84, UR14, RZ ;  /* 0x0000000e54287c10 */ /* 0x000fe2000ff1e0ff */
[----:B------:R-:W-:Y:S01]  /*1200*/  IMAD.SHL.U32 R62, R43, 0x2, RZ ;  /* 0x000000022b3e7824 */ /* 0x000fe200078e00ff */
[----:B------:R-:W-:Y:S01]  /*1210*/  SHF.L.U32 R60, R60, 0x1, RZ ;  /* 0x000000013c3c7819 */ /* 0x000fe200000006ff */
[----:B------:R-:W-:Y:S01]  /*1220*/  IMAD.SHL.U32 R63, R45, 0x2, RZ ;  /* 0x000000022d3f7824 */ /* 0x000fe200078e00ff */
[----:B------:R-:W-:Y:S01]  /*1230*/  SHF.L.U32 R64, R47, 0x1, RZ ;  /* 0x000000012f407819 */ /* 0x000fe200000006ff */
[----:B------:R-:W-:Y:S01]  /*1240*/  IMAD.SHL.U32 R65, R65, 0x2, RZ ;  /* 0x0000000241417824 */ /* 0x000fe200078e00ff */
[----:B------:R-:W-:Y:S01]  /*1250*/  SHF.L.U32 R68, R68, 0x1, RZ ;  /* 0x0000000144447819 */ /* 0x000fe200000006ff */
[----:B------:R-:W-:Y:S01]  /*1260*/  IMAD.SHL.U32 R66, R66, 0x2, RZ ;  /* 0x0000000242427824 */ /* 0x000fe200078e00ff */
[----:B------:R-:W-:Y:S01]  /*1270*/  SHF.L.U32 R72, R72, 0x1, RZ ;  /* 0x0000000148487819 */ /* 0x000fe200000006ff */
[----:B------:R-:W-:Y:S01]  /*1280*/  IMAD.SHL.U32 R67, R67, 0x2, RZ ;  /* 0x0000000243437824 */ /* 0x000fe200078e00ff */
[----:B------:R-:W-:-:S06]  /*1290*/  NOP ;  /* 0x0000000000007918 */ /* 0x000fcc0000000000 */
[----:B------:R-:W-:Y:S02]  /*12a0*/  IMAD.SHL.U32 R69, R69, 0x2, RZ ;  /* 0x0000000245457824 */ /* 0x000fe400078e00ff */
[----:B------:R-:W-:Y:S02]  /*12b0*/  IMAD.SHL.U32 R70, R70, 0x2, RZ ;  /* 0x0000000246467824 */ /* 0x000fe400078e00ff */
[----:B------:R-:W-:Y:S02]  /*12c0*/  IMAD.SHL.U32 R71, R71, 0x2, RZ ;  /* 0x0000000247477824 */ /* 0x000fe400078e00ff */
[----:B------:R-:W-:Y:S02]  /*12d0*/  IMAD.SHL.U32 R73, R73, 0x2, RZ ;  /* 0x0000000249497824 */ /* 0x000fe400078e00ff */
[----:B------:R-:W-:Y:S02]  /*12e0*/  IMAD.SHL.U32 R74, R74, 0x2, RZ ;  /* 0x000000024a4a7824 */ /* 0x000fe400078e00ff */
[----:B------:R-:W-:Y:S01]  /*12f0*/  IMAD.SHL.U32 R75, R75, 0x2, RZ ;  /* 0x000000024b4b7824 */ /* 0x000fe200078e00ff */
[----:B------:R-:W-:Y:S01]  /*1300*/  IADD3.X R41, R86, UR17, RZ, P0, !PT ;  /* 0x0000001156297c10 */ /* 0x000fe200087fe4ff */
        /* <DEDUP_REMOVED lines=17> */
[----:B------:R-:W-:-:S02]  /*1420*/  ISETP.GE.AND P0, PT, R22, UR20, PT ;  /* 0x0000001416007c0c */ /* 0x000fc4000bf06270 */
[----:B------:R-:W-:Y:S02]  /*1430*/  PRMT R77, RZ, 0x7610, R77 ;  /* 0x00007610ff4d7816 */ /* 0x000fe4000000004d */
[----:B------:R-:W-:Y:S01]  /*1440*/  PRMT R84, RZ, 0x7610, R84 ;  /* 0x00007610ff547816 */ /* 0x000fe20000000054 */
[----:B------:R-:W2:Y:S01]  /*1450*/  @!P2 LDG.E.U16 R76, [R40.64+0x40] ;  /* 0x0000401c284ca981 */ /* 0x000ea2000c1e1500 */
[----:B------:R-:W-:-:S03]  /*1460*/  ISETP.GE.AND P2, PT, R27, UR20, PT ;  /* 0x000000141b007c0c */ /* 0x000fc6000bf46270 */
[----:B------:R-:W3:Y:S01]  /*1470*/  @!P1 LDG.E.U16 R91, [R40.64] ;  /* 0x0000001c285b9981 */ /* 0x000ee2000c1e1500 */
[----:B------:R-:W-:-:S03]  /*1480*/  ISETP.GE.AND P1, PT, R28, UR20, PT ;  /* 0x000000141c007c0c */ /* 0x000fc6000bf26270 */
[----:B------:R-:W4:Y:S01]  /*1490*/  @!P0 LDG.E.U16 R93, [R40.64+0x80] ;  /* 0x0000801c285d8981 */ /* 0x000f22000c1e1500 */
        /* <DEDUP_REMOVED lines=13> */
[----:B------:R-:W-:Y:S01]  /*1570*/  PRMT R79, RZ, 0x7610, R79 ;  /* 0x00007610ff4f7816 */ /* 0x000fe2000000004f */
[----:B------:R-:W5:Y:S01]  /*1580*/  @!P0 LDG.E.U16 R84, [R40.64+0x240] ;  /* 0x0002401c28548981 */ /* 0x000f62000c1e1500 */
[----:B------:R-:W-:Y:S02]  /*1590*/  PRMT R81, RZ, 0x7610, R81 ;  /* 0x00007610ff517816 */ /* 0x000fe40000000051 */
[----:B------:R-:W-:Y:S01]  /*15a0*/  PRMT R83, RZ, 0x7610, R83 ;  /* 0x00007610ff537816 */ /* 0x000fe20000000053 */
[----:B------:R-:W5:Y:S04]  /*15b0*/  @!P6 LDG.E.U16 R90, [R40.64+0x2c0] ;  /* 0x0002c01c285ae981 */ /* 0x000f68000c1e1500 */
[----:B------:R-:W5:Y:S04]  /*15c0*/  @!P4 LDG.E.U16 R79, [R40.64+0x280] ;  /* 0x0002801c284fc981 */ /* 0x000f68000c1e1500 */
[----:B------:R-:W5:Y:S04]  /*15d0*/  @!P5 LDG.E.U16 R81, [R40.64+0x300] ;  /* 0x0003001c2851d981 */ /* 0x000f68000c1e1500 */
[----:B------:R-:W5:Y:S04]  /*15e0*/  @!P3 LDG.E.U16 R92, [R40.64+0x340] ;  /* 0x0003401c285cb981 */ /* 0x000f68000c1e1500 */
[----:B------:R-:W5:Y:S04]  /*15f0*/  @!P2 LDG.E.U16 R83, [R40.64+0x380] ;  /* 0x0003801c2853a981 */ /* 0x000f68000c1e1500 */
[----:B------:R-:W5:Y:S01]  /*1600*/  @!P1 LDG.E.U16 R100, [R40.64+0x3c0] ;  /* 0x0003c01c28649981 */ /* 0x000f62000c1e1500 */
[----:B------:R-:W-:Y:S01]  /*1610*/  ULDC.U8 UR7, c[0x0][0x17e] ;  /* 0x00005f8000077ab9 */ /* 0x000fe20000000000 */
[----:B------:R-:W-:Y:S02]  /*1620*/  BSSY B0, `(.L_x_2719) ;  /* 0x000005a000007945 */ /* 0x000fe40003800000 */
[----:B---3--:R-:W-:Y:S04]  /*1630*/  STS.U16 [R36], R91 ;  /* 0x0000005b24007388 */ /* 0x008fe80000000400 */
[----:B--2---:R-:W-:Y:S04]  /*1640*/  STS.U16 [R37+0x40], R76 ;  /* 0x0000404c25007388 */ /* 0x004fe80000000400 */
[----:B----4-:R-:W-:Y:S04]  /*1650*/  STS.U16 [R38+0x80], R93 ;  /* 0x0000805d26007388 */ /* 0x010fe80000000400 */
        /* <DEDUP_REMOVED lines=31> */
[----:B------:R-:W-:Y:S01]  /*1850*/  FADD.FTZ R76, R76, UR4 ;  /* 0x000000044c4c7e21 */ /* 0x000fe20008010000 */
[----:B------:R-:W-:-:S04]  /*1860*/  MOV R81, c[0x0][0x16c] ;  /* 0x00005b0000517a02 */ /* 0x000fc80000000f00 */
[----:B------:R-:W-:Y:S02]  /*1870*/  FSETP.GTU.FTZ.AND P4, PT, R76, 20, PT ;  /* 0x41a000004c00780b */ /* 0x000fe40003f9c000 */
[----:B-1----:R-:W-:Y:S02]  /*1880*/  PRMT R78, RZ, 0x5410, R78 ;  /* 0x00005410ff4e7816 */ /* 0x002fe4000000004e */
[----:B------:R-:W-:Y:S02]  /*1890*/  ISETP.EQ.OR P4, PT, RZ, UR7, P4 ;  /* 0x00000007ff007c0c */ /* 0x000fe4000a782670 */
[----:B------:R-:W-:Y:S02]  /*18a0*/  ISETP.GE.AND P6, PT, R81, 0x1, PT ;  /* 0x000000015100780c */ /* 0x000fe40003fc6270 */
[----:B--2---:R-:W-:Y:S02]  /*18b0*/  PRMT R81, RZ, 0x5410, R77 ;  /* 0x00005410ff517816 */ /* 0x004fe4000000004d */
[----:B---3--:R-:W-:Y:S01]  /*18c0*/  PRMT R80, RZ, 0x5410, R80 ;  /* 0x00005410ff507816 */ /* 0x008fe20000000050 */
[----:B------:R-:W-:Y:S01]  /*18d0*/  FADD.FTZ R77, R78, UR4 ;  /* 0x000000044e4d7e21 */ /* 0x000fe20008010000 */
        /* <DEDUP_REMOVED lines=46> */
.L_x_2720:
[----:B------:R-:W-:Y:S05]  /*1bc0*/  BSYNC B0 ;  /* 0x0000000000007941 */ /* 0x000fea0003800000 */
.L_x_2719:
        /* <DEDUP_REMOVED lines=36> */
.L_x_2722:
[----:B------:R-:W-:Y:S05]  /*1e10*/  BSYNC B0 ;  /* 0x0000000000007941 */ /* 0x000fea0003800000 */
.L_x_2721:
        /* <DEDUP_REMOVED lines=38> */
.L_x_2724:
[----:B------:R-:W-:Y:S05]  /*2080*/  BSYNC B0 ;  /* 0x0000000000007941 */ /* 0x000fea0003800000 */
.L_x_2723:
        /* <DEDUP_REMOVED lines=36> */
.L_x_2726:
[----:B------:R-:W-:Y:S05]  /*22d0*/  BSYNC B0 ;  /* 0x0000000000007941 */ /* 0x000fea0003800000 */
.L_x_2725:
        /* <DEDUP_REMOVED lines=38> */
.L_x_2728:
[----:B------:R-:W-:Y:S05]  /*2540*/  BSYNC B0 ;  /* 0x0000000000007941 */ /* 0x000fea0003800000 */
.L_x_2727:
        /* <DEDUP_REMOVED lines=36> */
.L_x_2730:
[----:B------:R-:W-:Y:S05]  /*2790*/  BSYNC B0 ;  /* 0x0000000000007941 */ /* 0x000fea0003800000 */
.L_x_2729:
        /* <DEDUP_REMOVED lines=38> */
.L_x_2732:
[----:B------:R-:W-:Y:S05]  /*2a00*/  BSYNC B0 ;  /* 0x0000000000007941 */ /* 0x000fea0003800000 */
.L_x_2731:
        /* <DEDUP_REMOVED lines=36> */
.L_x_2734:
[----:B------:R-:W-:Y:S05]  /*2c50*/  BSYNC B0 ;  /* 0x0000000000007941 */ /* 0x000fea0003800000 */
.L_x_2733:
        /* <DEDUP_REMOVED lines=41> */
.L_x_2736:
[----:B------:R-:W-:Y:S05]  /*2ef0*/  BSYNC B0 ;  /* 0x0000000000007941 */ /* 0x000fea0003800000 */
.L_x_2735:
        /* <DEDUP_REMOVED lines=41> */
.L_x_2738:
[----:B------:R-:W-:Y:S05]  /*3190*/  BSYNC B0 ;  /* 0x0000000000007941 */ /* 0x000fea0003800000 */
.L_x_2737:
        /* <DEDUP_REMOVED lines=47> */
.L_x_2740:
[----:B------:R-:W-:Y:S05]  /*3490*/  BSYNC B0 ;  /* 0x0000000000007941 */ /* 0x000fea0003800000 */
.L_x_2739:
        /* <DEDUP_REMOVED lines=33> */
.L_x_2742:
[----:B------:R-:W-:Y:S05]  /*36b0*/  BSYNC B0 ;  /* 0x0000000000007941 */ /* 0x000fea0003800000 */
.L_x_2741:
        /* <DEDUP_REMOVED lines=33> */
.L_x_2744:
[----:B------:R-:W-:Y:S05]  /*38d0*/  BSYNC B0 ;  /* 0x0000000000007941 */ /* 0x000fea0003800000 */
.L_x_2743:
        /* <DEDUP_REMOVED lines=33> */
.L_x_2746:
[----:B------:R-:W-:Y:S05]  /*3af0*/  BSYNC B0 ;  /* 0x0000000000007941 */ /* 0x000fea0003800000 */
.L_x_2745:
        /* <DEDUP_REMOVED lines=33> */
.L_x_2748:
[----:B------:R-:W-:Y:S05]  /*3d10*/  BSYNC B0 ;  /* 0x0000000000007941 */ /* 0x000fea0003800000 */
.L_x_2747:
        /* <DEDUP_REMOVED lines=33> */
.L_x_2750:
[----:B------:R-:W-:Y:S05]  /*3f30*/  BSYNC B0 ;  /* 0x0000000000007941 */ /* 0x000fea0003800000 */
.L_x_2749:
        /* <DEDUP_REMOVED lines=38> */
.L_x_2756:
[----:B------:R-:W-:Y:S02]  /*41a0*/  USHF.R.S32.HI UR21, URZ, 0x1f, UR7 ;  /* 0x0000001f3f157899 */ /* 0x000fe40008011407 */
[----:B------:R-:W-:Y:S02]  /*41b0*/  ULDC.64 UR24, c[0x0][0x188] ;  /* 0x0000620000187ab9 */ /* 0x000fe40000000a00 */
[----:B------:R-:W-:Y:S02]  /*41c0*/  UIMAD UR22, UR21, UR24, URZ ;  /* 0x00000018151672a4 */ /* 0x000fe4000f8e023f */
[----:B------:R-:W-:Y:S02]  /*41d0*/  UMOV UR18, UR30 ;  /* 0x0000001e00127c82 */ /* 0x000fe40008000000 */
[----:B------:R-:W-:Y:S02]  /*41e0*/  UMOV UR19, UR11 ;  /* 0x0000000b00137c82 */ /* 0x000fe40008000000 */
[----:B------:R-:W-:-:S02]  /*41f0*/  UIMAD.WIDE.U32 UR18, UR7, UR24, UR18 ;  /* 0x00000018071272a5 */ /* 0x000fc4000f8e0012 */
[----:B------:R-:W-:Y:S01]  /*4200*/  UIMAD UR23, UR7, UR25, UR22 ;  /* 0x00000019071772a4 */ /* 0x000fe2000f8e0216 */
[----:B0-----:R-:W0:Y:S01]  /*4210*/  S2R R0, SR_TID.X ;  /* 0x0000000000007919 */ /* 0x001e220000002100 */
[----:B------:R-:W-:Y:S02]  /*4220*/  ULDC.64 UR26, c[0x0][0x1c0] ;  /* 0x00007000001a7ab9 */ /* 0x000fe40000000a00 */
[----:B------:R-:W-:Y:S02]  /*4230*/  ULDC.64 UR24, c[0x0][0x220] ;  /* 0x0000880000187ab9 */ /* 0x000fe40000000a00 */
[----:B------:R-:W-:Y:S02]  /*4240*/  ULEA UR22, UP0, UR18, UR24, 0x2 ;  /* 0x0000001812167291 */ /* 0x000fe4000f80103f */
[----:B------:R-:W-:-:S04]  /*4250*/  UIADD3 UR19, UR19, UR23, URZ ;  /* 0x0000001713137290 */ /* 0x000fc8000fffe03f */
[----:B------:R-:W-:Y:S01]  /*4260*/  ULEA.HI.X UR18, UR18, UR25, UR19, 0x2, UP0 ;  /* 0x0000001912127291 */ /* 0x000fe200080f1413 */
[----:B-1----:R-:W-:-:S05]  /*4270*/  IMAD.U32 R40, RZ, RZ, UR22 ;  /* 0x00000016ff287e24 */ /* 0x002fca000f8e00ff */
[----:B------:R-:W-:-:S05]  /*4280*/  IMAD.U32 R41, RZ, RZ, UR18 ;  /* 0x00000012ff297e24 */ /* 0x000fca000f8e00ff */
[----:B------:R-:W2:Y:S01]  /*4290*/  LDG.E R40, [R40.64] ;  /* 0x0000001c28287981 */ /* 0x000ea2000c1e1900 */
[----:B------:R-:W-:Y:S01]  /*42a0*/  ISETP.GE.U32.AND P3, PT, R5, UR20, PT ;  /* 0x0000001405007c0c */ /* 0x000fe2000bf66070 */
[----:B0-----:R-:W-:Y:S01]  /*42b0*/  IMAD.SHL.U32 R86, R0, 0x10, RZ ;  /* 0x0000001000567824 */ /* 0x001fe200078e00ff */
[----:B------:R-:W-:Y:S01]  /*42c0*/  ISETP.GE.U32.AND P4, PT, R6, UR20, PT ;  /* 0x0000001406007c0c */ /* 0x000fe2000bf86070 */
[----:B------:R-:W-:Y:S01]  /*42d0*/  UIMAD UR24, UR21, UR26, URZ ;  /* 0x0000001a151872a4 */ /* 0x000fe2000f8e023f */
[----:B------:R-:W-:Y:S01]  /*42e0*/  ISETP.GE.U32.AND P6, PT, R8, UR20, PT ;  /* 0x0000001408007c0c */ /* 0x000fe2000bfc6070 */
[----:B------:R-:W-:Y:S01]  /*42f0*/  UMOV UR18, UR32 ;  /* 0x0000002000127c82 */ /* 0x000fe20008000000 */
[----:B------:R-:W-:Y:S01]  /*4300*/  ISETP.GE.U32.AND P2, PT, R86, UR20, PT ;  /* 0x0000001456007c0c */ /* 0x000fe2000bf46070 */
[----:B------:R-:W-:Y:S01]  /*4310*/  UMOV UR19, UR15 ;  /* 0x0000000f00137c82 */ /* 0x000fe20008000000 */
[----:B------:R-:W-:Y:S01]  /*4320*/  FSEL R131, R120, RZ, !P3 ;  /* 0x000000ff78837208 */ /* 0x000fe20005800000 */
[----:B------:R-:W-:Y:S01]  /*4330*/  UIMAD.WIDE.U32 UR22, UR7, UR26, UR18 ;  /* 0x0000001a071672a5 */ /* 0x000fe2000f8e0012 */
[----:B------:R-:W-:Y:S01]  /*4340*/  FSEL R128, R119, RZ, !P2 ;  /* 0x000000ff77807208 */ /* 0x000fe20005000000 */
[----:B------:R-:W-:Y:S01]  /*4350*/  UIMAD UR18, UR7, UR27, UR24 ;  /* 0x0000001b071272a4 */ /* 0x000fe2000f8e0218 */
[----:B------:R-:W-:Y:S01]  /*4360*/  ISETP.GE.U32.AND P5, PT, R7, UR20, PT ;  /* 0x0000001407007c0c */ /* 0x000fe2000bfa6070 */
[----:B------:R-:W-:Y:S01]  /*4370*/  UMOV UR19, UR13 ;  /* 0x0000000d00137c82 */ /* 0x000fe20008000000 */
[----:B------:R-:W-:Y:S01]  /*4380*/  FSEL R132, R118, RZ, !P4 ;  /* 0x000000ff76847208 */ /* 0x000fe20006000000 */
[----:B------:R-:W-:Y:S01]  /*4390*/  ULDC.64 UR24, c[0x0][0x1a0] ;  /* 0x0000680000187ab9 */ /* 0x000fe20000000a00 */
[----:B------:R-:W-:Y:S01]  /*43a0*/  FSEL R134, R121, RZ, !P5 ;  /* 0x000000ff79867208 */ /* 0x000fe20006800000 */
[----:B------:R-:W-:Y:S01]  /*43b0*/  ULDC.64 UR26, c[0x0][0x230] ;  /* 0x00008c00001a7ab9 */ /* 0x000fe20000000a00 */
[----:B------:R-:W-:Y:S01]  /*43c0*/  ISETP.GE.U32.AND P1, PT, R9, UR20, PT ;  /* 0x0000001409007c0c */ /* 0x000fe2000bf26070 */
[----:B------:R-:W-:Y:S01]  /*43d0*/  UIMAD UR38, UR21, UR24, URZ ;  /* 0x00000018152672a4 */ /* 0x000fe2000f8e023f */
[----:B------:R-:W-:Y:S01]  /*43e0*/  FSEL R136, R117, RZ, !P6 ;  /* 0x000000ff75887208 */ /* 0x000fe20007000000 */
[----:B------:R-:W-:Y:S01]  /*43f0*/  ULEA UR26, UP0, UR22, UR26, 0x2 ;  /* 0x0000001a161a7291 */ /* 0x000fe2000f80103f */
[----:B------:R-:W-:Y:S01]  /*4400*/  FSEL R138, R122, RZ, !P1 ;  /* 0x000000ff7a8a7208 */ /* 0x000fe20004800000 */
[----:B------:R-:W-:-:S02]  /*4410*/  UIADD3 UR21, UR23, UR18, URZ ;  /* 0x0000001217157290 */ /* 0x000fc4000fffe03f */
[----:B------:R-:W-:Y:S02]  /*4420*/  UIMAD UR25, UR7, UR25, UR38 ;  /* 0x00000019071972a4 */ /* 0x000fe4000f8e0226 */
[----:B------:R-:W-:Y:S02]  /*4430*/  ULEA.HI.X UR27, UR22, UR27, UR21, 0x2, UP0 ;  /* 0x0000001b161b7291 */ /* 0x000fe400080f1415 */
[----:B------:R-:W-:Y:S02]  /*4440*/  UMOV UR18, UR8 ;  /* 0x0000000800127c82 */ /* 0x000fe40008000000 */
[----:B------:R-:W-:Y:S02]  /*4450*/  UIMAD.WIDE.U32 UR18, UR7, UR24, UR18 ;  /* 0x00000018071272a5 */ /* 0x000fe4000f8e0012 */
[----:B------:R-:W-:Y:S02]  /*4460*/  ULDC.64 UR22, c[0x0][0x228] ;  /* 0x00008a0000167ab9 */ /* 0x000fe40000000a00 */
[----:B------:R-:W-:-:S02]  /*4470*/  ULEA UR21, UP0, UR18, UR22, 0x2 ;  /* 0x0000001612157291 */ /* 0x000fc4000f80103f */
[----:B------:R-:W-:-:S04]  /*4480*/  UIADD3 UR19, UR19, UR25, URZ ;  /* 0x0000001913137290 */ /* 0x000fc8000fffe03f */
[----:B------:R-:W-:Y:S01]  /*4490*/  ULEA.HI.X UR18, UR18, UR23, UR19, 0x2, UP0 ;  /* 0x0000001712127291 */ /* 0x000fe200080f1413 */
[----:B------:R-:W-:Y:S01]  /*44a0*/  HFMA2.MMA R88, -RZ, RZ, 1.875, 0 ;  /* 0x3f800000ff587435 */ /* 0x000fe200000001ff */
[----:B------:R-:W-:Y:S02]  /*44b0*/  IMAD.MOV.U32 R89, RZ, RZ, RZ ;  /* 0x000000ffff597224 */ /* 0x000fe400078e00ff */
[----:B--2---:R-:W-:-:S04]  /*44c0*/  FMUL.FTZ R42, R40, 1.4426950216293334961 ;  /* 0x3fb8aa3b282a7820 */ /* 0x004fc80000410000 */
[C---:B------:R-:W-:Y:S02]  /*44d0*/  FMUL.FTZ R44, R42.reuse, R77 ;  /* 0x0000004d2a2c7220 */ /* 0x040fe40000410000 */
[C---:B------:R-:W-:Y:S02]  /*44e0*/  FMUL.FTZ R43, R42.reuse, R76 ;  /* 0x0000004c2a2b7220 */ /* 0x040fe40000410000 */
[C---:B------:R-:W-:Y:S02]  /*44f0*/  FMUL.FTZ R45, R42.reuse, R78 ;  /* 0x0000004e2a2d7220 */ /* 0x040fe40000410000 */
[C---:B------:R-:W-:Y:S01]  /*4500*/  FMUL.FTZ R40, R42.reuse, R80 ;  /* 0x000000502a287220 */ /* 0x040fe20000410000 */
[----:B------:R-:W0:Y:S01]  /*4510*/  MUFU.EX2 R44, R44 ;  /* 0x0000002c002c7308 */ /* 0x000e220000000800 */
[C---:B------:R-:W-:Y:S02]  /*4520*/  FMUL.FTZ R46, R42.reuse, R79 ;  /* 0x0000004f2a2e7220 */ /* 0x040fe40000410000 */
[----:B------:R-:W-:-:S02]  /*4530*/  FMUL.FTZ R41, R42, R81 ;  /* 0x000000512a297220 */ /* 0x000fc40000410000 */
[C---:B------:R-:W-:Y:S02]  /*4540*/  FMUL.FTZ R47, R42.reuse, R82 ;  /* 0x000000522a2f7220 */ /* 0x040fe40000410000 */
[C---:B------:R-:W-:Y:S01]  /*4550*/  FMUL.FTZ R86, R42.reuse, R83 ;  /* 0x000000532a567220 */ /* 0x040fe20000410000 */
[----:B------:R-:W1:Y:S01]  /*4560*/  MUFU.EX2 R43, R43 ;  /* 0x0000002b002b7308 */ /* 0x000e620000000800 */
[C---:B------:R-:W-:Y:S02]  /*4570*/  FMUL.FTZ R87, R42.reuse, R84 ;  /* 0x000000542a577220 */ /* 0x040fe40000410000 */
[C---:B------:R-:W-:Y:S02]  /*4580*/  FMUL.FTZ R151, R42.reuse, R90 ;  /* 0x0000005a2a977220 */ /* 0x040fe40000410000 */
[C---:B------:R-:W-:Y:S02]  /*4590*/  FMUL.FTZ R150, R42.reuse, R91 ;  /* 0x0000005b2a967220 */ /* 0x040fe40000410000 */
[----:B------:R-:W-:Y:S01]  /*45a0*/  FMUL.FTZ R153, R42, R92 ;  /* 0x0000005c2a997220 */ /* 0x000fe20000410000 */
        /* <DEDUP_REMOVED lines=8> */
[----:B------:R-:W-:-:S03]  /*4630*/  ISETP.GE.U32.AND P2, PT, R10, UR20, PT ;  /* 0x000000140a007c0c */ /* 0x000fc6000bf46070 */
[----:B------:R-:W-:Y:S01]  /*4640*/  FMUL.FTZ R44, R129, R130 ;  /* 0x00000082812c7220 */ /* 0x000fe20000410000 */
[----:B------:R-:W-:Y:S01]  /*4650*/  FSEL R140, R116, RZ, !P2 ;  /* 0x000000ff748c7208 */ /* 0x000fe20005000000 */
[----:B------:R-:W1:Y:S01]  /*4660*/  MUFU.EX2 R46, R46 ;  /* 0x0000002e002e7308 */ /* 0x000e620000000800 */
[----:B--2---:R-:W-:Y:S02]  /*4670*/  FSEL R133, R45, 1, !P4 ;  /* 0x3f8000002d857808 */ /* 0x004fe40006000000 */
[----:B------:R-:W-:-:S03]  /*4680*/  ISETP.GE.U32.AND P4, PT, R12, UR20, PT ;  /* 0x000000140c007c0c */ /* 0x000fc6000bf86070 */
[----:B------:R-:W-:Y:S01]  /*4690*/  FMUL.FTZ R44, R133, R44 ;  /* 0x0000002c852c7220 */ /* 0x000fe20000410000 */
[----:B------:R-:W-:Y:S01]  /*46a0*/  FSEL R144, R115, RZ, !P4 ;  /* 0x000000ff73907208 */ /* 0x000fe20006000000 */
[----:B------:R-:W2:Y:S01]  /*46b0*/  MUFU.EX2 R41, R41 ;  /* 0x0000002900297308 */ /* 0x000ea20000000800 */
[----:B0-----:R-:W-:Y:S01]  /*46c0*/  FSEL R137, R40, 1, !P6 ;  /* 0x3f80000028897808 */ /* 0x001fe20007000000 */
[----:B------:R-:W-:Y:S01]  /*46d0*/  FFMA.FTZ R40, R128, R130, R131 ;  /* 0x0000008280287223 */ /* 0x000fe20000010083 */
[----:B------:R-:W-:-:S03]  /*46e0*/  ISETP.GE.U32.AND P6, PT, R14, UR20, PT ;  /* 0x000000140e007c0c */ /* 0x000fc6000bfc6070 */
[----:B------:R-:W-:Y:S01]  /*46f0*/  FFMA.FTZ R40, R133, R40, R132 ;  /* 0x0000002885287223 */ /* 0x000fe20000010084 */
[----:B------:R-:W-:Y:S01]  /*4700*/  FSEL R148, R114, RZ, !P6 ;  /* 0x000000ff72947208 */ /* 0x000fe20007000000 */
[----:B------:R-:W0:Y:S01]  /*4710*/  MUFU.EX2 R47, R47 ;  /* 0x0000002f002f7308 */ /* 0x000e220000000800 */
[----:B-1----:R-:W-:Y:S02]  /*4720*/  FSEL R135, R46, 1, !P5 ;  /* 0x3f8000002e877808 */ /* 0x002fe40006800000 */
[----:B------:R-:W-:-:S03]  /*4730*/  ISETP.GE.U32.AND P5, PT, R13, UR20, PT ;  /* 0x000000140d007c0c */ /* 0x000fc6000bfa6070 */
[C---:B------:R-:W-:Y:S01]  /*4740*/  FFMA.FTZ R40, R135.reuse, R40, R134 ;  /* 0x0000002887287223 */ /* 0x040fe20000010086 */
[----:B------:R-:W-:Y:S01]  /*4750*/  FSEL R146, R124, RZ, !P5 ;  /* 0x000000ff7c927208 */ /* 0x000fe20006800000 */
[----:B------:R-:W1:Y:S01]  /*4760*/  MUFU.EX2 R86, R86 ;  /* 0x0000005600567308 */ /* 0x000e620000000800 */
[----:B------:R-:W-:Y:S01]  /*4770*/  FMUL.FTZ R44, R135, R44 ;  /* 0x0000002c872c7220 */ /* 0x000fe20000410000 */
[----:B--2---:R-:W-:Y:S01]  /*4780*/  FSEL R139, R41, 1, !P1 ;  /* 0x3f800000298b7808 */ /* 0x004fe20004800000 */
[----:B------:R-:W-:Y:S01]  /*4790*/  FFMA.FTZ R40, R137, R40, R136 ;  /* 0x0000002889287223 */ /* 0x000fe20000010088 */
[----:B------:R-:W-:Y:S01]  /*47a0*/  ISETP.GE.U32.AND P1, PT, R15, UR20, PT ;  /* 0x000000140f007c0c */ /* 0x000fe2000bf26070 */
[----:B------:R-:W-:Y:S02]  /*47b0*/  FMUL.FTZ R44, R137, R44 ;  /* 0x0000002c892c7220 */ /* 0x000fe40000410000 */
[----:B------:R-:W-:Y:S01]  /*47c0*/  FFMA.FTZ R40, R139, R40, R138 ;  /* 0x000000288b287223 */ /* 0x000fe2000001008a */
[----:B------:R-:W2:Y:S01]  /*47d0*/  MUFU.EX2 R87, R87 ;  /* 0x0000005700577308 */ /* 0x000ea20000000800 */
[----:B0-----:R-:W-:Y:S01]  /*47e0*/  FSEL R141, R47, 1, !P2 ;  /* 0x3f8000002f8d7808 */ /* 0x001fe20005000000 */
[----:B------:R-:W-:Y:S01]  /*47f0*/  FMUL.FTZ R44, R139, R44 ;  /* 0x0000002c8b2c7220 */ /* 0x000fe20000410000 */
[----:B------:R-:W-:-:S02]  /*4800*/  ISETP.GE.U32.AND P2, PT, R16, UR20, PT ;  /* 0x0000001410007c0c */ /* 0x000fc4000bf46070 */
[----:B------:R-:W-:Y:S01]  /*4810*/  FSEL R149, R125, RZ, !P1 ;  /* 0x000000ff7d957208 */ /* 0x000fe20004800000 */
        /* <DEDUP_REMOVED lines=19> */
[----:B------:R-:W-:-:S03]  /*4950*/  ISETP.GE.U32.AND P5, PT, R19, UR20, PT ;  /* 0x0000001413007c0c */ /* 0x000fc6000bfa6070 */
[----:B------:R-:W-:Y:S01]  /*4960*/  FFMA.FTZ R41, R147, R41, R146 ;  /* 0x0000002993297223 */ /* 0x000fe20000010092 */
[----:B------:R-:W-:Y:S01]  /*4970*/  FSEL R158, R127, RZ, !P5 ;  /* 0x000000ff7f9e7208 */ /* 0x000fe20006800000 */
[----:B------:R-:W0:Y:S01]  /*4980*/  MUFU.EX2 R153, R153 ;  /* 0x0000009900997308 */ /* 0x000e220000000800 */
[----:B-1----:R-:W-:Y:S01]  /*4990*/  FSEL R151, R151, 1, !P6 ;  /* 0x3f80000097977808 */ /* 0x002fe20007000000 */
[----:B------:R-:W-:-:S04]  /*49a0*/  FMUL.FTZ R44, R147, R44 ;  /* 0x0000002c932c7220 */ /* 0x000fc80000410000 */
[C---:B------:R-:W-:Y:S02]  /*49b0*/  FFMA.FTZ R43, R151.reuse, R41, R148 ;  /* 0x00000029972b7223 */ /* 0x040fe40000010094 */
[----:B------:R-:W1:Y:S01]  /*49c0*/  MUFU.EX2 R155, R155 ;  /* 0x0000009b009b7308 */ /* 0x000e620000000800 */
[----:B--2---:R-:W-:Y:S01]  /*49d0*/  FSEL R150, R150, 1, !P1 ;  /* 0x3f80000096967808 */ /* 0x004fe20004800000 */
[----:B------:R-:W-:Y:S01]  /*49e0*/  FMUL.FTZ R41, R151, R44 ;  /* 0x0000002c97297220 */ /* 0x000fe20000410000 */
[----:B------:R-:W-:-:S03]  /*49f0*/  ISETP.GE.AND P1, PT, R3, 0x1, PT ;  /* 0x000000010300780c */ /* 0x000fc60003f26270 */
[C---:B------:R-:W-:Y:S02]  /*4a00*/  FFMA.FTZ R43, R150.reuse, R43, R149 ;  /* 0x0000002b962b7223 */ /* 0x040fe40000010095 */
[----:B------:R-:W2:Y:S01]  /*4a10*/  MUFU.EX2 R40, R40 ;  /* 0x0000002800287308 */ /* 0x000ea20000000800 */
[----:B0-----:R-:W-:Y:S01]  /*4a20*/  FSEL R153, R153, 1, !P2 ;  /* 0x3f80000099997808 */ /* 0x001fe20005000000 */
[----:B------:R-:W-:-:S04]  /*4a30*/  FMUL.FTZ R44, R150, R41 ;  /* 0x00000029962c7220 */ /* 0x000fc80000410000 */
[----:B------:R-:W-:Y:S02]  /*4a40*/  FFMA.FTZ R43, R153, R43, R152 ;  /* 0x0000002b992b7223 */ /* 0x000fe40000010098 */
[----:B------:R-:W0:Y:S01]  /*4a50*/  MUFU.EX2 R42, R42 ;  /* 0x0000002a002a7308 */ /* 0x000e220000000800 */
[----:B-1----:R-:W-:Y:S01]  /*4a60*/  FSEL R155, R155, 1, !P3 ;  /* 0x3f8000009b9b7808 */ /* 0x002fe20005800000 */
[----:B------:R-:W-:-:S04]  /*4a70*/  FMUL.FTZ R44, R153, R44 ;  /* 0x0000002c992c7220 */ /* 0x000fc80000410000 */
[C---:B------:R-:W-:Y:S01]  /*4a80*/  FFMA.FTZ R43, R155.reuse, R43, R154 ;  /* 0x0000002b9b2b7223 */ /* 0x040fe2000001009a */
[----:B--2---:R-:W-:Y:S01]  /*4a90*/  FSEL R157, R40, 1, !P4 ;  /* 0x3f800000289d7808 */ /* 0x004fe20006000000 */
[----:B------:R-:W-:-:S04]  /*4aa0*/  FMUL.FTZ R44, R155, R44 ;  /* 0x0000002c9b2c7220 */ /* 0x000fc80000410000 */
[C---:B------:R-:W-:Y:S02]  /*4ab0*/  FFMA.FTZ R43, R157.reuse, R43, R156 ;  /* 0x0000002b9d2b7223 */ /* 0x040fe4000001009c */
[----:B------:R-:W-:Y:S01]  /*4ac0*/  FMUL.FTZ R44, R157, R44 ;  /* 0x0000002c9d2c7220 */ /* 0x000fe20000410000 */
[----:B0-----:R-:W-:Y:S02]  /*4ad0*/  FSEL R159, R42, 1, !P5 ;  /* 0x3f8000002a9f7808 */ /* 0x001fe40006800000 */
[----:B------:R-:W-:-:S03]  /*4ae0*/  MOV R42, UR26 ;  /* 0x0000001a002a7c02 */ /* 0x000fc60008000f00 */
[C---:B------:R-:W-:Y:S02]  /*4af0*/  FFMA.FTZ R87, R159.reuse, R43, R158 ;  /* 0x0000002b9f577223 */ /* 0x040fe4000001009e */
[----:B------:R-:W-:Y:S02]  /*4b00*/  FMUL.FTZ R86, R159, R44 ;  /* 0x0000002c9f567220 */ /* 0x000fe40000410000 */
[----:B------:R-:W-:Y:S01]  /*4b10*/  IMAD.U32 R43, RZ, RZ, UR27 ;  /* 0x0000001bff2b7e24 */ /* 0x000fe2000f8e00ff */
[----:B------:R-:W0:Y:S04]  /*4b20*/  SHFL.UP PT, R40, R87, 0x1, RZ ;  /* 0x0420000057287989 */ /* 0x000e2800000e00ff */
[----:B------:R-:W1:Y:S04]  /*4b30*/  SHFL.UP PT, R41, R86, 0x1, RZ ;  /* 0x0420000056297989 */ /* 0x000e6800000e00ff */
[----:B------:R2:W5:Y:S01]  /*4b40*/  LDG.E R161, [R42.64] ;  /* 0x0000001c2aa17981 */ /* 0x000562000c1e1900 */
[----:B0-----:R-:W-:-:S02]  /*4b50*/  @P1 FFMA.FTZ R87, R86, R40, R87 ;  /* 0x0000002856571223 */ /* 0x001fc40000010057 */
[----:B------:R-:W-:Y:S02]  /*4b60*/  IMAD.U32 R40, RZ, RZ, UR21 ;  /* 0x00000015ff287e24 */ /* 0x000fe4000f8e00ff */
[----:B-1----:R-:W-:Y:S01]  /*4b70*/  @P1 FMUL.FTZ R86, R86, R41 ;  /* 0x0000002956561220 */ /* 0x002fe20000410000 */
[----:B------:R-:W0:Y:S01]  /*4b80*/  SHFL.UP PT, R44, R87, 0x2, RZ ;  /* 0x04400000572c7989 */ /* 0x000e2200000e00ff */
[----:B------:R-:W-:-:S03]  /*4b90*/  MOV R41, UR18 ;  /* 0x0000001200297c02 */ /* 0x000fc60008000f00 */
[----:B------:R-:W1:Y:S01]  /*4ba0*/  SHFL.UP PT, R45, R86, 0x2, RZ ;  /* 0x04400000562d7989 */ /* 0x000e6200000e00ff */
[----:B------:R-:W-:-:S03]  /*4bb0*/  ISETP.GE.AND P1, PT, R3, 0x2, PT ;  /* 0x000000020300780c */ /* 0x000fc60003f26270 */
[----:B------:R3:W5:Y:S01]  /*4bc0*/  LDG.E R162, [R40.64] ;  /* 0x0000001c28a27981 */ /* 0x000762000c1e1900 */
[----:B------:R-:W-:Y:S01]  /*4bd0*/  ISETP.NE.AND P2, PT, R3, 0x1f, PT ;  /* 0x0000001f0300780c */ /* 0x000fe20003f45270 */
[----:B------:R-:W-:Y:S08]  /*4be0*/  BSSY B0, `(.L_x_2752) ;  /* 0x0000036000007945 */ /* 0x000ff00003800000 */
[----:B0-----:R-:W-:-:S02]  /*4bf0*/  @P1 FFMA.FTZ R87, R86, R44, R87 ;  /* 0x0000002c56571223 */ /* 0x001fc40000010057 */
[----:B-1----:R-:W-:-:S03]  /*4c00*/  @P1 FMUL.FTZ R86, R86, R45 ;  /* 0x0000002d56561220 */ /* 0x002fc60000410000 */
[----:B--2---:R-:W0:Y:S01]  /*4c10*/  SHFL.UP PT, R42, R87, 0x4, RZ ;  /* 0x04800000572a7989 */ /* 0x004e2200000e00ff */
[----:B------:R-:W-:-:S03]  /*4c20*/  ISETP.GE.AND P1, PT, R3, 0x4, PT ;  /* 0x000000040300780c */ /* 0x000fc60003f26270 */
[----:B------:R-:W1:Y:S10]  /*4c30*/  SHFL.UP PT, R43, R86, 0x4, RZ ;  /* 0x04800000562b7989 */ /* 0x000e7400000e00ff */
[----:B0-----:R-:W-:-:S02]  /*4c40*/  @P1 FFMA.FTZ R87, R86, R42, R87 ;  /* 0x0000002a56571223 */ /* 0x001fc40000010057 */
[----:B-1----:R-:W-:-:S03]  /*4c50*/  @P1 FMUL.FTZ R86, R86, R43 ;  /* 0x0000002b56561220 */ /* 0x002fc60000410000 */
[----:B---3--:R-:W0:Y:S01]  /*4c60*/  SHFL.UP PT, R40, R87, 0x8, RZ ;  /* 0x0500000057287989 */ /* 0x008e2200000e00ff */
[----:B------:R-:W-:-:S03]  /*4c70*/  ISETP.GE.AND P1, PT, R3, 0x8, PT ;  /* 0x000000080300780c */ /* 0x000fc60003f26270 */
[----:B------:R-:W1:Y:S10]  /*4c80*/  SHFL.UP PT, R41, R86, 0x8, RZ ;  /* 0x0500000056297989 */ /* 0x000e7400000e00ff */
[----:B0-----:R-:W-:-:S02]  /*4c90*/  @P1 FFMA.FTZ R87, R86, R40, R87 ;  /* 0x0000002856571223 */ /* 0x001fc40000010057 */
[----:B-1----:R-:W-:-:S03]  /*4ca0*/  @P1 FMUL.FTZ R86, R86, R41 ;  /* 0x0000002956561220 */ /* 0x002fc60000410000 */
[----:B------:R-:W0:Y:S01]  /*4cb0*/  SHFL.UP PT, R40, R87, 0x10, RZ ;  /* 0x0600000057287989 */ /* 0x000e2200000e00ff */
[----:B------:R-:W-:-:S03]  /*4cc0*/  ISETP.GE.AND P1, PT, R3, 0x10, PT ;  /* 0x000000100300780c */ /* 0x000fc60003f26270 */
[----:B------:R-:W1:Y:S10]  /*4cd0*/  SHFL.UP PT, R41, R86, 0x10, RZ ;  /* 0x0600000056297989 */ /* 0x000e7400000e00ff */
[----:B0-----:R-:W-:-:S02]  /*4ce0*/  @P1 FFMA.FTZ R87, R86, R40, R87 ;  /* 0x0000002856571223 */ /* 0x001fc40000010057 */
[----:B------:R-:W-:Y:S02]  /*4cf0*/  IMAD.U32 R40, RZ, RZ, UR7 ;  /* 0x00000007ff287e24 */ /* 0x000fe4000f8e00ff */
[----:B-1----:R-:W-:Y:S01]  /*4d00*/  @P1 FMUL.FTZ R86, R86, R41 ;  /* 0x0000002956561220 */ /* 0x002fe20000410000 */
[----:B------:R-:W-:Y:S04]  /*4d10*/  SHFL.UP PT, R163, R87, 0x1, RZ ;  /* 0x0420000057a37989 */ /* 0x000fe800000e00ff */
[----:B------:R-:W-:Y:S04]  /*4d20*/  @!P0 LDS.64 R88, [R40.X8+0x10d0] ;  /* 0x0010d00028588984 */ /* 0x000fe80000008a00 */
[----:B------:R0:W-:Y:S04]  /*4d30*/  @!P2 STS.64 [R160.X8+0x1090], R86 ;  /* 0x00109056a000a388 */ /* 0x0001e80000008a00 */
[----:B------:R-:W-:Y:S06]  /*4d40*/  BAR.SYNC.DEFER_BLOCKING 0x0 ;  /* 0x0000000000007b1d */ /* 0x000fec0000010000 */
[----:B------:R-:W-:Y:S01]  /*4d50*/  SHFL.UP PT, R164, R86, 0x1, RZ ;  /* 0x0420000056a47989 */ /* 0x000fe200000e00ff */
[----:B0-----:R-:W-:-:S04]  /*4d60*/  SHF.R.U32.HI R160, RZ, 0x5, R0 ;  /* 0x00000005ffa07819 */ /* 0x001fc80000011600 */
[C---:B------:R-:W-:Y:S02]  /*4d70*/  ISETP.NE.AND P2, PT, R160.reuse, RZ, PT ;  /* 0x000000ffa000720c */ /* 0x040fe40003f45270 */
[----:B------:R-:W-:Y:S02]  /*4d80*/  ISETP.NE.AND P1, PT, R160, 0x2, PT ;  /* 0x00000002a000780c */ /* 0x000fe40003f25270 */
[----:B------:R-:W-:Y:S01]  /*4d90*/  ISETP.NE.AND P3, PT, R3, RZ, P2 ;  /* 0x000000ff0300720c */ /* 0x000fe20001765270 */
[----:B------:R-:W0:Y:S04]  /*4da0*/  LDS.128 R40, [0x1090] ;  /* 0x00109000ff287984 */ /* 0x000e280000000c00 */
[----:B------:R-:W1:Y:S01]  /*4db0*/  LDS.128 R44, [0x10a0] ;  /* 0x0010a000ff2c7984 */ /* 0x000e620000000c00 */
[----:B0-----:R-:W-:-:S02]  /*4dc0*/  FFMA.FTZ R165, R41, R42, R43 ;  /* 0x0000002a29a57223 */ /* 0x001fc4000001002b */
[----:B------:R-:W-:Y:S02]  /*4dd0*/  FMUL.FTZ R43, R40, R42 ;  /* 0x0000002a282b7220 */ /* 0x000fe40000410000 */
[C---:B-1----:R-:W-:Y:S01]  /*4de0*/  FFMA.FTZ R42, R165.reuse, R44, R45 ;  /* 0x0000002ca52a7223 */ /* 0x042fe2000001002d */
[----:B------:R-:W-:Y:S02]  /*4df0*/  FSEL R41, R165, R41, !P1 ;  /* 0x00000029a5297208 */ /* 0x000fe40004800000 */
[C---:B------:R-:W-:Y:S01]  /*4e00*/  FSEL R40, R43.reuse, R40, !P1 ;  /* 0x000000282b287208 */ /* 0x040fe20004800000 */
[----:B------:R-:W-:Y:S01]  /*4e10*/  FMUL.FTZ R43, R43, R44 ;  /* 0x0000002c2b2b7220 */ /* 0x000fe20000410000 */
[----:B------:R-:W-:-:S04]  /*4e20*/  ISETP.NE.AND P1, PT, R160, 0x3, PT ;  /* 0x00000003a000780c */ /* 0x000fc80003f25270 */
[----:B------:R-:W-:Y:S01]  /*4e30*/  FSEL R41, R42, R41, !P1 ;  /* 0x000000292a297208 */ /* 0x000fe20004800000 */
[C---:B------:R-:W-:Y:S01]  /*4e40*/  FFMA.FTZ R42, R46.reuse, R42, R47 ;  /* 0x0000002a2e2a7223 */ /* 0x040fe2000001002f */
[----:B------:R-:W-:Y:S01]  /*4e50*/  FSEL R45, R43, R40, !P1 ;  /* 0x000000282b2d7208 */ /* 0x000fe20004800000 */
[----:B------:R-:W-:Y:S02]  /*4e60*/  FMUL.FTZ R43, R46, R43 ;  /* 0x0000002b2e2b7220 */ /* 0x000fe40000410000 */
[C---:B------:R-:W-:Y:S02]  /*4e70*/  @P3 FFMA.FTZ R41, R164.reuse, R41, R163 ;  /* 0x00000029a4293223 */ /* 0x040fe400000100a3 */
[----:B------:R-:W-:Y:S02]  /*4e80*/  @P3 FMUL.FTZ R45, R164, R45 ;  /* 0x0000002da42d3220 */ /* 0x000fe40000410000 */
[----:B------:R-:W-:Y:S01]  /*4e90*/  @P2 IMAD.MOV.U32 R163, RZ, RZ, R41 ;  /* 0x000000ffffa32224 */ /* 0x000fe200078e0029 */
[----:B------:R-:W-:Y:S01]  /*4ea0*/  @P2 MOV R41, R89 ;  /* 0x0000005900292202 */ /* 0x000fe20000000f00 */
[----:B------:R-:W-:-:S02]  /*4eb0*/  @P2 IMAD.MOV.U32 R164, RZ, RZ, R45 ;  /* 0x000000ffffa42224 */ /* 0x000fc400078e002d */
[----:B------:R-:W-:Y:S01]  /*4ec0*/  @P2 IMAD.MOV.U32 R40, RZ, RZ, R88 ;  /* 0x000000ffff282224 */ /* 0x000fe200078e0058 */
[----:B------:R-:W-:Y:S05]  /*4ed0*/  @P2 BRA `(.L_x_2753) ;  /* 0x0000006000002947 */ /* 0x000fea0003800000 */
[----:B------:R-:W-:Y:S01]  /*4ee0*/  ISETP.NE.AND P1, PT, R3, RZ, PT ;  /* 0x000000ff0300720c */ /* 0x000fe20003f25270 */
[C---:B------:R-:W-:Y:S02]  /*4ef0*/  FMUL.FTZ R40, R43.reuse, R88 ;  /* 0x000000582b287220 */ /* 0x040fe40000410000 */
[----:B------:R-:W-:-:S10]  /*4f00*/  FFMA.FTZ R41, R43, R89, R42 ;  /* 0x000000592b297223 */ /* 0x000fd4000001002a */
[----:B------:R0:W-:Y:S01]  /*4f10*/  @!P1 STS.64 [0x10b8], R88 ;  /* 0x0010b858ff009388 */ /* 0x0001e20000000a00 */
[----:B------:R-:W-:Y:S01]  /*4f20*/  @!P1 IMAD.MOV.U32 R164, RZ, RZ, R88 ;  /* 0x000000ffffa49224 */ /* 0x000fe200078e0058 */
[----:B------:R-:W-:Y:S02]  /*4f30*/  @!P1 MOV R163, R89 ;  /* 0x0000005900a39202 */ /* 0x000fe40000000f00 */
.L_x_2753:
[----:B------:R-:W-:Y:S05]  /*4f40*/  BSYNC B0 ;  /* 0x0000000000007941 */ /* 0x000fea0003800000 */
.L_x_2752:
        /* <DEDUP_REMOVED lines=34> */
[----:B------:R-:W-:-:S04]  /*5170*/  IMAD.U32 R42, RZ, RZ, UR18 ;  /* 0x00000012ff2a7e24 */ /* 0x000fc8000f8e00ff */
[----:B------:R-:W-:-:S05]  /*5180*/  MOV R43, UR19 ;  /* 0x00000013002b7c02 */ /* 0x000fca0008000f00 */
[----:B------:R1:W-:Y:S02]  /*5190*/  STG.E.64 [R42.64], R40 ;  /* 0x000000282a007986 */ /* 0x0003e4000c101b1c */
.L_x_2755:
[----:B------:R-:W-:Y:S05]  /*51a0*/  BSYNC B0 ;  /* 0x0000000000007941 */ /* 0x000fea0003800000 */
.L_x_2754:
        /* <DEDUP_REMOVED lines=22> */
.L_x_2751:
[----:B------:R-:W-:Y:S01]  /*5310*/  BAR.SYNC.DEFER_BLOCKING 0x0 ;  /* 0x0000000000007b1d */ /* 0x000fe20000010000 */
[----:B------:R-:W-:Y:S01]  /*5320*/  ISETP.NE.AND P0, PT, R0, RZ, PT ;  /* 0x000000ff0000720c */ /* 0x000fe20003f05270 */
[----:B-1----:R-:W-:Y:S01]  /*5330*/  IMAD.U32 R42, RZ, RZ, UR6 ;  /* 0x00000006ff2a7e24 */ /* 0x002fe2000f8e00ff */
[----:B------:R-:W-:Y:S01]  /*5340*/  F2FP.BF16.PACK_AB R40, R97, R96 ;  /* 0x000000606128723e */ /* 0x000fe200000010ff */
[----:B------:R-:W-:-:S02]  /*5350*/  USHF.L.U32 UR18, UR6, 0xb, URZ ;  /* 0x0000000b06127899 */ /* 0x000fc4000800063f */
[----:B------:R-:W-:Y:S01]  /*5360*/  ULDC.64 UR22, c[0x0][0x200] ;  /* 0x0000800000167ab9 */ /* 0x000fe20000000a00 */
[C---:B------:R-:W-:Y:S01]  /*5370*/  PRMT R44, R40.reuse, 0x7610, R44 ;  /* 0x00007610282c7816 */ /* 0x040fe2000000002c */
[----:B------:R-:W-:Y:S01]  /*5380*/  UIMAD UR19, UR37, UR22, URZ ;  /* 0x00000016251372a4 */ /* 0x000fe2000f8e023f */
[----:B------:R-:W-:Y:S01]  /*5390*/  PRMT R45, R40, 0x7632, R45 ;  /* 0x00007632282d7816 */ /* 0x000fe2000000002d */
[----:B------:R-:W-:Y:S01]  /*53a0*/  UIMAD.WIDE.U32 UR20, UR36, UR22, URZ ;  /* 0x00000016241472a5 */ /* 0x000fe2000f8e003f */
[----:B------:R-:W-:Y:S01]  /*53b0*/  F2FP.BF16.PACK_AB R40, R101, R100 ;  /* 0x000000646528723e */ /* 0x000fe200000010ff */
[----:B------:R-:W-:Y:S01]  /*53c0*/  UIMAD UR22, UR36, UR23, UR19 ;  /* 0x00000017241672a4 */ /* 0x000fe2000f8e0213 */
[----:B------:R-:W-:Y:S01]  /*53d0*/  BSSY B0, `(.L_x_2757) ;  /* 0x000004a000007945 */ /* 0x000fe20003800000 */
[----:B------:R-:W-:Y:S01]  /*53e0*/  @!P0 IMAD.MOV.U32 R41, RZ, RZ, -0x800 ;  /* 0xfffff800ff298424 */ /* 0x000fe200078e00ff */
[C---:B------:R-:W-:Y:S01]  /*53f0*/  PRMT R76, R40.reuse, 0x7610, R76 ;  /* 0x00007610284c7816 */ /* 0x040fe2000000004c */
[----:B------:R-:W-:Y:S01]  /*5400*/  USHF.R.S32.HI UR7, URZ, 0x1f, UR18 ;  /* 0x0000001f3f077899 */ /* 0x000fe20008011412 */
[----:B------:R-:W-:Y:S01]  /*5410*/  PRMT R77, R40, 0x7632, R77 ;  /* 0x00007632284d7816 */ /* 0x000fe2000000004d */
[----:B------:R-:W-:Y:S01]  /*5420*/  @!P0 IMAD R43, R41, R42, c[0x0][0x168] ;  /* 0x00005a00292b8624 */ /* 0x000fe200078e022a */
[----:B------:R-:W-:Y:S01]  /*5430*/  F2FP.BF16.PACK_AB R41, R99, R98 ;  /* 0x000000626329723e */ /* 0x000fe200000010ff */
[----:B------:R-:W-:Y:S01]  /*5440*/  UIADD3 UR19, UR21, UR22, URZ ;  /* 0x0000001615137290 */ /* 0x000fe2000fffe03f */
[----:B------:R-:W-:-:S02]  /*5450*/  F2FP.BF16.PACK_AB R40, R103, R102 ;  /* 0x000000666728723e */ /* 0x000fc400000010ff */
[C---:B------:R-:W-:Y:S01]  /*5460*/  PRMT R46, R41.reuse, 0x7610, R46 ;  /* 0x00007610292e7816 */ /* 0x040fe2000000002e */
[----:B------:R1:W-:Y:S01]  /*5470*/  STS.U16 [R60], R44 ;  /* 0x0000002c3c007388 */ /* 0x0003e20000000400 */
[----:B------:R-:W-:Y:S02]  /*5480*/  PRMT R47, R41, 0x7632, R47 ;  /* 0x00007632292f7816 */ /* 0x000fe4000000002f */
[----:B------:R-:W-:Y:S01]  /*5490*/  F2FP.BF16.PACK_AB R41, R105, R104 ;  /* 0x000000686929723e */ /* 0x000fe200000010ff */
[----:B------:R2:W-:Y:S01]  /*54a0*/  STS.U16 [R61+0x2], R45 ;  /* 0x0000022d3d007388 */ /* 0x0005e20000000400 */
[----:B------:R-:W-:Y:S02]  /*54b0*/  F2FP.BF16.PACK_AB R42, R107, R106 ;  /* 0x0000006a6b2a723e */ /* 0x000fe400000010ff */
[C---:B------:R-:W-:Y:S01]  /*54c0*/  PRMT R78, R41.reuse, 0x7610, R78 ;  /* 0x00007610294e7816 */ /* 0x040fe2000000004e */
[----:B------:R3:W-:Y:S01]  /*54d0*/  STS.U16 [R62+0x4], R46 ;  /* 0x0000042e3e007388 */ /* 0x0007e20000000400 */
[----:B------:R-:W-:-:S02]  /*54e0*/  PRMT R79, R41, 0x7632, R79 ;  /* 0x00007632294f7816 */ /* 0x000fc4000000004f */
[C---:B-1----:R-:W-:Y:S01]  /*54f0*/  PRMT R44, R40.reuse, 0x7610, R44 ;  /* 0x00007610282c7816 */ /* 0x042fe2000000002c */
[----:B------:R1:W-:Y:S01]  /*5500*/  STS.U16 [R63+0x6], R47 ;  /* 0x0000062f3f007388 */ /* 0x0003e20000000400 */
[----:B------:R-:W-:Y:S02]  /*5510*/  F2FP.BF16.PACK_AB R41, R111, R110 ;  /* 0x0000006e6f29723e */ /* 0x000fe400000010ff */
[----:B--2---:R-:W-:Y:S01]  /*5520*/  PRMT R45, R40, 0x7632, R45 ;  /* 0x00007632282d7816 */ /* 0x004fe2000000002d */
[----:B------:R-:W-:Y:S01]  /*5530*/  STS.U16 [R64+0x8], R76 ;  /* 0x0000084c40007388 */ /* 0x000fe20000000400 */
[----:B------:R-:W-:Y:S02]  /*5540*/  F2FP.BF16.PACK_AB R40, R109, R108 ;  /* 0x0000006c6d28723e */ /* 0x000fe400000010ff */
[----:B---3--:R-:W-:Y:S01]  /*5550*/  PRMT R46, R42, 0x7632, R46 ;  /* 0x000076322a2e7816 */ /* 0x008fe2000000002e */
[----:B------:R-:W-:Y:S01]  /*5560*/  STS.U16 [R65+0xa], R77 ;  /* 0x00000a4d41007388 */ /* 0x000fe20000000400 */
[----:B-1----:R-:W-:-:S03]  /*5570*/  PRMT R47, R40, 0x7632, R47 ;  /* 0x00007632282f7816 */ /* 0x002fc6000000002f */
[----:B------:R1:W-:Y:S04]  /*5580*/  STS.U16 [R66+0xc], R44 ;  /* 0x00000c2c42007388 */ /* 0x0003e80000000400 */
[----:B------:R-:W-:Y:S04]  /*5590*/  STS.U16 [R67+0xe], R45 ;  /* 0x00000e2d43007388 */ /* 0x000fe80000000400 */
[----:B------:R-:W-:Y:S01]  /*55a0*/  STS.U16 [R68+0x10], R78 ;  /* 0x0000104e44007388 */ /* 0x000fe20000000400 */
[----:B-1----:R-:W-:-:S03]  /*55b0*/  PRMT R44, R41, 0x7632, R44 ;  /* 0x00007632292c7816 */ /* 0x002fc6000000002c */
[----:B------:R-:W-:Y:S04]  /*55c0*/  STS.U16 [R69+0x12], R79 ;  /* 0x0000124f45007388 */ /* 0x000fe80000000400 */
[----:B------:R-:W-:Y:S04]  /*55d0*/  STS.U16 [R70+0x14], R42 ;  /* 0x0000142a46007388 */ /* 0x000fe80000000400 */
[----:B------:R1:W-:Y:S04]  /*55e0*/  STS.U16 [R71+0x16], R46 ;  /* 0x0000162e47007388 */ /* 0x0003e80000000400 */
[----:B------:R-:W-:Y:S04]  /*55f0*/  STS.U16 [R72+0x18], R40 ;  /* 0x0000182848007388 */ /* 0x000fe80000000400 */
[----:B------:R2:W-:Y:S01]  /*5600*/  STS.U16 [R73+0x1a], R47 ;  /* 0x00001a2f49007388 */ /* 0x0005e20000000400 */
[----:B-1----:R-:W-:-:S03]  /*5610*/  IADD3 R46, P2, R4, UR18, RZ ;  /* 0x00000012042e7c10 */ /* 0x002fc6000ff5e0ff */
[----:B------:R-:W-:Y:S04]  /*5620*/  STS.U16 [R74+0x1c], R41 ;  /* 0x00001c294a007388 */ /* 0x000fe80000000400 */
[----:B------:R-:W-:Y:S01]  /*5630*/  STS.U16 [R75+0x1e], R44 ;  /* 0x00001e2c4b007388 */ /* 0x000fe20000000400 */
[----:B------:R-:W-:-:S06]  /*5640*/  NOP ;  /* 0x0000000000007918 */ /* 0x000fcc0000000000 */
[----:B------:R-:W-:Y:S01]  /*5650*/  LDS.U16 R45, [R36] ;  /* 0x00000000242d7984 */ /* 0x000fe20000000400 */
[----:B--2---:R-:W-:-:S03]  /*5660*/  IADD3.X R47, R21, UR7, RZ, P2, !PT ;  /* 0x00000007152f7c10 */ /* 0x004fc600097fe4ff */
        /* <DEDUP_REMOVED lines=20> */
[----:B------:R-:W-:Y:S01]  /*57b0*/  MOV R43, UR36 ;  /* 0x00000024002b7c02 */ /* 0x000fe20008000f00 */
[----:B------:R-:W-:Y:S01]  /*57c0*/  ULDC.64 UR24, c[0x0][0x208] ;  /* 0x0000820000187ab9 */ /* 0x000fe20000000a00 */
[----:B------:R-:W-:Y:S01]  /*57d0*/  IMAD.U32 R41, RZ, RZ, UR34 ;  /* 0x00000022ff297e24 */ /* 0x000fe2000f8e00ff */
[----:B------:R-:W-:Y:S02]  /*57e0*/  UIMAD UR23, UR35, UR24, URZ ;  /* 0x00000018231772a4 */ /* 0x000fe4000f8e023f */
[----:B------:R-:W-:Y:S02]  /*57f0*/  IMAD.WIDE.U32 R42, R43, c[0x0][0x200], R46 ;  /* 0x000080002b2a7a25 */ /* 0x000fe400078e002e */
[----:B------:R-:W-:-:S03]  /*5800*/  UIMAD UR23, UR34, UR25, UR23 ;  /* 0x00000019221772a4 */ /* 0x000fc6000f8e0217 */
[----:B------:R-:W-:-:S05]  /*5810*/  IADD3 R43, R43, UR22, RZ ;  /* 0x000000162b2b7c10 */ /* 0x000fca000fffe0ff */
[----:B------:R-:W-:-:S05]  /*5820*/  IMAD.WIDE.U32 R42, R41, c[0x0][0x208], R42 ;  /* 0x00008200292a7a25 */ /* 0x000fca00078e002a */
[----:B------:R-:W-:Y:S02]  /*5830*/  IADD3 R41, R43, UR23, RZ ;  /* 0x000000172b297c10 */ /* 0x000fe4000fffe0ff */
[----:B------:R-:W-:-:S04]  /*5840*/  LEA R40, P1, R42, c[0x0][0x258], 0x1 ;  /* 0x000096002a287a11 */ /* 0x000fc800078208ff */
[----:B------:R-:W-:-:S05]  /*5850*/  LEA.HI.X R41, R42, c[0x0][0x25c], R41, 0x1, P1 ;  /* 0x000097002a297a11 */ /* 0x000fca00008f0c29 */
[----:B------:R0:W-:Y:S04]  /*5860*/  STG.E.U16 [R40.64], R45 ;  /* 0x0000002d28007986 */ /* 0x0001e8000c10151c */
.L_x_2758:
[----:B------:R-:W-:Y:S05]  /*5870*/  BSYNC B0 ;  /* 0x0000000000007941 */ /* 0x000fea0003800000 */
.L_x_2757:
[----:B------:R-:W-:Y:S01]  /*5880*/  ULDC.64 UR22, c[0x0][0x208] ;  /* 0x0000820000167ab9 */ /* 0x000fe20000000a00 */
[----:B------:R-:W-:Y:S01]  /*5890*/  LOP3.LUT R76, R4, 0x20, RZ, 0xfc, !PT ;  /* 0x00000020044c7812 */ /* 0x000fe200078efcff */
[----:B------:R-:W-:Y:S01]  /*58a0*/  UMOV UR21, UR19 ;  /* 0x0000001300157c82 */ /* 0x000fe20008000000 */
[-C--:B------:R-:W-:Y:S01]  /*58b0*/  ISETP.GE.AND P3, PT, R22, R125.reuse, PT ;  /* 0x0000007d1600720c */ /* 0x080fe20003f66270 */
[----:B------:R-:W-:Y:S01]  /*58c0*/  UIMAD.WIDE.U32 UR20, UR34, UR22, UR20 ;  /* 0x00000016221472a5 */ /* 0x000fe2000f8e0014 */
[C---:B------:R-:W-:Y:S01]  /*58d0*/  SHF.L.U64.HI R78, R76.reuse, 0x1, R21 ;  /* 0x000000014c4e7819 */ /* 0x040fe20000010215 */
[----:B------:R-:W-:Y:S01]  /*58e0*/  UIMAD UR19, UR35, UR22, URZ ;  /* 0x00000016231372a4 */ /* 0x000fe2000f8e023f */
[----:B------:R-:W-:Y:S01]  /*58f0*/  IMAD.SHL.U32 R77, R76, 0x2, RZ ;  /* 0x000000024c4d7824 */ /* 0x000fe200078e00ff */
[----:B------:R-:W-:Y:S01]  /*5900*/  UIADD3 UR24, UP0, UR18, UR20, URZ ;  /* 0x0000001412187290 */ /* 0x000fe2000ff1e03f */
[-C--:B------:R-:W-:Y:S01]  /*5910*/  ISETP.GE.AND P4, PT, R23, R125.reuse, PT ;  /* 0x0000007d1700720c */ /* 0x080fe20003f86270 */
[----:B------:R-:W-:Y:S01]  /*5920*/  UIMAD UR19, UR34, UR23, UR19 ;  /* 0x00000017221372a4 */ /* 0x000fe2000f8e0213 */
[-C--:B------:R-:W-:Y:S01]  /*5930*/  ISETP.GE.AND P5, PT, R24, R125.reuse, PT ;  /* 0x0000007d1800720c */ /* 0x080fe20003fa6270 */
[----:B------:R-:W-:Y:S01]  /*5940*/  ULDC UR22, c[0x0][0x168] ;  /* 0x00005a0000167ab9 */ /* 0x000fe20000000800 */
[----:B------:R-:W-:Y:S01]  /*5950*/  IADD3 R42, P1, R77, c[0x0][0x258], RZ ;  /* 0x000096004d2a7a10 */ /* 0x000fe20007f3e0ff */
[----:B------:R-:W-:Y:S01]  /*5960*/  UIADD3.X UR20, UR7, UR19, UR21, UP0, !UPT ;  /* 0x0000001307147290 */ /* 0x000fe200087fe415 */
[----:B------:R-:W-:Y:S01]  /*5970*/  MOV R43, UR24 ;  /* 0x00000018002b7c02 */ /* 0x000fe20008000f00 */
[----:B0-----:R-:W-:Y:S01]  /*5980*/  IMAD.U32 R41, RZ, RZ, UR24 ;  /* 0x00000018ff297e24 */ /* 0x001fe2000f8e00ff */
[-C--:B------:R-:W-:Y:S01]  /*5990*/  ISETP.GE.AND P2, PT, R25, R125.reuse, PT ;  /* 0x0000007d1900720c */ /* 0x080fe20003f46270 */
[----:B------:R-:W-:Y:S01]  /*59a0*/  UMOV UR19, 0xfffff800 ;  /* 0xfffff80000137882 */ /* 0x000fe20000000000 */
[----:B------:R-:W-:Y:S01]  /*59b0*/  LEA R42, P6, R43, R42, 0x1 ;  /* 0x0000002a2b2a7211 */ /* 0x000fe200078c08ff */
[----:B------:R-:W-:Y:S01]  /*59c0*/  IMAD.U32 R43, RZ, RZ, UR20 ;  /* 0x00000014ff2b7e24 */ /* 0x000fe2000f8e00ff */
[----:B------:R-:W-:Y:S01]  /*59d0*/  IADD3.X R40, R78, c[0x0][0x25c], RZ, P1, !PT ;  /* 0x000097004e287a10 */ /* 0x000fe20000ffe4ff */
[----:B------:R-:W-:Y:S01]  /*59e0*/  UIMAD UR22, UR6, UR19, UR22 ;  /* 0x00000013061672a4 */ /* 0x000fe2000f8e0216 */
[-C--:B------:R-:W-:Y:S01]  /*59f0*/  ISETP.GE.AND P1, PT, R76, R125.reuse, PT ;  /* 0x0000007d4c00720c */ /* 0x080fe20003f26270 */
[----:B------:R-:W-:Y:S01]  /*5a00*/  ULDC.64 UR20, c[0x0][0x1f0] ;  /* 0x00007c0000147ab9 */ /* 0x000fe20000000a00 */
[----:B------:R-:W-:Y:S01]  /*5a10*/  LEA.HI.X R43, R41, R40, R43, 0x1, P6 ;  /* 0x00000028292b7211 */ /* 0x000fe200030f0c2b */
[----:B------:R-:W-:Y:S01]  /*5a20*/  UIMAD UR19, UR37, UR20, URZ ;  /* 0x00000014251372a4 */ /* 0x000fe2000f8e023f */
[-C--:B------:R-:W-:Y:S01]  /*5a30*/  ISETP.GE.AND P6, PT, R30, R125.reuse, PT ;  /* 0x0000007d1e00720c */ /* 0x080fe20003fc6270 */
[----:B------:R-:W-:Y:S01]  /*5a40*/  IMAD.U32 R41, RZ, RZ, UR7 ;  /* 0x00000007ff297e24 */ /* 0x000fe2000f8e00ff */
[----:B------:R-:W-:Y:S01]  /*5a50*/  MOV R40, UR18 ;  /* 0x0000001200287c02 */ /* 0x000fe20008000f00 */
[----:B------:R-:W-:Y:S01]  /*5a60*/  @!P3 STG.E.U16 [R42.64+0x40], R81 ;  /* 0x000040512a00b986 */ /* 0x000fe2000c10151c */
[-C--:B------:R-:W-:Y:S01]  /*5a70*/  ISETP.GE.AND P3, PT, R27, R125.reuse, PT ;  /* 0x0000007d1b00720c */ /* 0x080fe20003f66270 */
[----:B------:R-:W-:Y:S01]  /*5a80*/  UIMAD UR19, UR36, UR21, UR19 ;  /* 0x00000015241372a4 */ /* 0x000fe2000f8e0213 */
[----:B------:R-:W-:Y:S01]  /*5a90*/  IMAD.U32 R45, RZ, RZ, UR36 ;  /* 0x00000024ff2d7e24 */ /* 0x000fe2000f8e00ff */
[----:B------:R-:W-:Y:S01]  /*5aa0*/  @!P4 STG.E.U16 [R42.64+0x80], R83 ;  /* 0x000080532a00c986 */ /* 0x000fe2000c10151c */
[----:B------:R-:W-:Y:S01]  /*5ab0*/  ISETP.GE.AND P4, PT, R28, R125, PT ;  /* 0x0000007d1c00720c */ /* 0x000fe20003f86270 */
[----:B------:R-:W-:-:S02]  /*5ac0*/  UIMAD.WIDE.U32 UR20, UR36, UR20, URZ ;  /* 0x00000014241472a5 */ /* 0x000fc4000f8e003f */
[----:B------:R-:W-:Y:S01]  /*5ad0*/  @!P5 STG.E.U16 [R42.64+0xc0], R85 ;  /* 0x0000c0552a00d986 */ /* 0x000fe2000c10151c */
[-C--:B------:R-:W-:Y:S01]  /*5ae0*/  ISETP.GE.AND P5, PT, R29, R125.reuse, PT ;  /* 0x0000007d1d00720c */ /* 0x080fe20003fa6270 */
[----:B------:R-:W-:Y:S02]  /*5af0*/  UIADD3 UR21, UR21, UR19, URZ ;  /* 0x0000001315157290 */ /* 0x000fe4000fffe03f */
[----:B------:R-:W-:Y:S01]  /*5b00*/  @!P2 STG.E.U16 [R42.64+0x100], R87 ;  /* 0x000100572a00a986 */ /* 0x000fe2000c10151c */
[----:B------:R-:W-:Y:S01]  /*5b10*/  ISETP.GE.AND P2, PT, R26, R125, PT ;  /* 0x0000007d1a00720c */ /* 0x000fe20003f46270 */
[----:B------:R-:W-:Y:S02]  /*5b20*/  ULDC.64 UR24, c[0x0][0x1f8] ;  /* 0x00007e0000187ab9 */ /* 0x000fe40000000a00 */
[----:B------:R0:W-:Y:S01]  /*5b30*/  @!P1 STG.E.U16 [R42.64], R79 ;  /* 0x0000004f2a009986 */ /* 0x0001e2000c10151c */
[----:B------:R-:W-:Y:S01]  /*5b40*/  ISETP.GE.AND P1, PT, R4, UR22, PT ;  /* 0x0000001604007c0c */ /* 0x000fe2000bf26270 */
[----:B------:R-:W-:-:S02]  /*5b50*/  UIMAD.WIDE.U32 UR20, UR34, UR24, UR20 ;  /* 0x00000018221472a5 */ /* 0x000fc4000f8e0014 */
[----:B------:R-:W-:Y:S01]  /*5b60*/  @!P3 STG.E.U16 [R42.64+0x180], R91 ;  /* 0x0001805b2a00b986 */ /* 0x000fe2000c10151c */
[-C--:B------:R-:W-:Y:S01]  /*5b70*/  ISETP.GE.AND P3, PT, R34, R125.reuse, PT ;  /* 0x0000007d2200720c */ /* 0x080fe20003f66270 */
[----:B------:R-:W-:Y:S02]  /*5b80*/  UIADD3 UR23, UP0, UR18, UR20, URZ ;  /* 0x0000001412177290 */ /* 0x000fe4000ff1e03f */
[----:B------:R-:W-:Y:S01]  /*5b90*/  @!P4 STG.E.U16 [R42.64+0x1c0], R93 ;  /* 0x0001c05d2a00c986 */ /* 0x000fe2000c10151c */
[----:B------:R-:W-:-:S03]  /*5ba0*/  ISETP.GE.AND P4, PT, R31, R125, PT ;  /* 0x0000007d1f00720c */ /* 0x000fc60003f86270 */
[----:B------:R-:W-:Y:S01]  /*5bb0*/  @!P2 STG.E.U16 [R42.64+0x140], R89 ;  /* 0x000140592a00a986 */ /* 0x000fe2000c10151c */
[-C--:B------:R-:W-:Y:S01]  /*5bc0*/  ISETP.GE.AND P2, PT, R35, R125.reuse, PT ;  /* 0x0000007d2300720c */ /* 0x080fe20003f46270 */
[----:B------:R-:W-:Y:S01]  /*5bd0*/  @!P1 IMAD.WIDE.U32 R40, R45, c[0x0][0x1f0], R40 ;  /* 0x00007c002d289a25 */ /* 0x000fe200078e0028 */
[----:B------:R-:W-:Y:S01]  /*5be0*/  MOV R45, UR34 ;  /* 0x00000022002d7c02 */ /* 0x000fe20008000f00 */
[----:B------:R-:W-:Y:S01]  /*5bf0*/  @!P5 STG.E.U16 [R42.64+0x200], R95 ;  /* 0x0002005f2a00d986 */ /* 0x000fe2000c10151c */
[-C--:B------:R-:W-:Y:S01]  /*5c00*/  ISETP.GE.AND P5, PT, R32, R125.reuse, PT ;  /* 0x0000007d2000720c */ /* 0x080fe20003fa6270 */
[----:B0-----:R-:W-:Y:S01]  /*5c10*/  IMAD.U32 R79, RZ, RZ, UR23 ;  /* 0x00000017ff4f7e24 */ /* 0x001fe2000f8e00ff */
[----:B------:R-:W-:Y:S01]  /*5c20*/  @!P1 IADD3 R41, R41, UR19, RZ ;  /* 0x0000001329299c10 */ /* 0x000fe2000fffe0ff */
[----:B------:R-:W-:Y:S01]  /*5c30*/  @!P6 STG.E.U16 [R42.64+0x240], R113 ;  /* 0x000240712a00e986 */ /* 0x000fe2000c10151c */
[----:B------:R-:W-:Y:S01]  /*5c40*/  ISETP.GE.AND P6, PT, R33, R125, PT ;  /* 0x0000007d2100720c */ /* 0x000fe20003fc6270 */
[----:B------:R-:W-:Y:S01]  /*5c50*/  UIMAD UR19, UR35, UR24, URZ ;  /* 0x00000018231372a4 */ /* 0x000fe2000f8e023f */
[----:B------:R-:W-:Y:S01]  /*5c60*/  IMAD.U32 R82, RZ, RZ, UR23 ;  /* 0x00000017ff527e24 */ /* 0x000fe2000f8e00ff */
[----:B------:R-:W-:Y:S01]  /*5c70*/  @!P4 STG.E.U16 [R42.64+0x280], R115 ;  /* 0x000280732a00c986 */ /* 0x000fe2000c10151c */
[----:B------:R-:W-:Y:S01]  /*5c80*/  @!P1 IMAD.WIDE.U32 R40, R45, c[0x0][0x1f8], R40 ;  /* 0x00007e002d289a25 */ /* 0x000fe200078e0028 */
[----:B------:R-:W-:-:S02]  /*5c90*/  UIMAD UR19, UR34, UR25, UR19 ;  /* 0x00000019221372a4 */ /* 0x000fc4000f8e0213 */
[----:B------:R-:W-:Y:S02]  /*5ca0*/  @!P3 STG.E.U16 [R42.64+0x340], R121 ;  /* 0x000340792a00b986 */ /* 0x000fe4000c10151c */
[----:B------:R-:W-:Y:S01]  /*5cb0*/  @!P1 IADD3 R45, P4, R4, R40, RZ ;  /* 0x00000028042d9210 */ /* 0x000fe20007f9e0ff */
[----:B------:R-:W-:Y:S01]  /*5cc0*/  UIADD3.X UR20, UR7, UR19, UR21, UP0, !UPT ;  /* 0x0000001307147290 */ /* 0x000fe200087fe415 */
[----:B------:R-:W-:Y:S01]  /*5cd0*/  @!P5 STG.E.U16 [R42.64+0x2c0], R117 ;  /* 0x0002c0752a00d986 */ /* 0x000fe2000c10151c */
[----:B------:R-:W-:Y:S02]  /*5ce0*/  IADD3 R44, P5, R77, c[0x0][0x268], RZ ;  /* 0x00009a004d2c7a10 */ /* 0x000fe40007fbe0ff */
[----:B------:R-:W-:Y:S01]  /*5cf0*/  @!P1 IADD3.X R80, R21, UR19, R41, P4, !PT ;  /* 0x0000001315509c10 */ /* 0x000fe2000a7fe429 */
[----:B------:R-:W-:Y:S01]  /*5d00*/  @!P6 STG.E.U16 [R42.64+0x300], R119 ;  /* 0x000300772a00e986 */ /* 0x000fe2000c10151c */
[----:B------:R-:W-:Y:S02]  /*5d10*/  LEA R40, P6, R79, R44, 0x1 ;  /* 0x0000002c4f287211 */ /* 0x000fe400078c08ff */
[----:B------:R-:W-:Y:S01]  /*5d20*/  @!P1 LEA R44, P3, R45, c[0x0][0x268], 0x1 ;  /* 0x00009a002d2c9a11 */ /* 0x000fe200078608ff */
[----:B------:R0:W-:Y:S01]  /*5d30*/  @!P2 STG.E.U16 [R42.64+0x380], R123 ;  /* 0x0003807b2a00a986 */ /* 0x0001e2000c10151c */
[----:B------:R-:W-:-:S02]  /*5d40*/  ISETP.GE.AND P4, PT, R76, UR22, PT ;  /* 0x000000164c007c0c */ /* 0x000fc4000bf86270 */
[----:B------:R-:W-:Y:S02]  /*5d50*/  @!P1 LEA.HI.X R45, R45, c[0x0][0x26c], R80, 0x1, P3 ;  /* 0x00009b002d2d9a11 */ /* 0x000fe400018f0c50 */
[----:B------:R-:W-:Y:S02]  /*5d60*/  ISETP.GE.AND P3, PT, R22, UR22, PT ;  /* 0x0000001616007c0c */ /* 0x000fe4000bf66270 */
[----:B------:R-:W-:Y:S02]  /*5d70*/  ISETP.GE.AND P2, PT, R23, UR22, PT ;  /* 0x0000001617007c0c */ /* 0x000fe4000bf46270 */
[----:B------:R-:W-:Y:S02]  /*5d80*/  IADD3.X R41, R78, c[0x0][0x26c], RZ, P5, !PT ;  /* 0x00009b004e297a10 */ /* 0x000fe40002ffe4ff */
[----:B------:R-:W-:Y:S02]  /*5d90*/  MOV R81, UR20 ;  /* 0x0000001400517c02 */ /* 0x000fe40008000f00 */
[----:B------:R-:W-:Y:S01]  /*5da0*/  PRMT R79, RZ, 0x7610, R79 ;  /* 0x00007610ff4f7816 */ /* 0x000fe2000000004f */
[----:B------:R-:W-:Y:S01]  /*5db0*/  BAR.SYNC.DEFER_BLOCKING 0x0 ;  /* 0x0000000000007b1d */ /* 0x000fe20000010000 */
[----:B------:R-:W-:-:S02]  /*5dc0*/  LEA.HI.X R41, R82, R41, R81, 0x1, P6 ;  /* 0x0000002952297211 */ /* 0x000fc400030f0c51 */
[----:B------:R-:W-:Y:S02]  /*5dd0*/  PRMT R80, RZ, 0x7610, R80 ;  /* 0x00007610ff507816 */ /* 0x000fe40000000050 */
[----:B------:R-:W-:Y:S02]  /*5de0*/  PRMT R81, RZ, 0x7610, R81 ;  /* 0x00007610ff517816 */ /* 0x000fe40000000051 */
[----:B------:R-:W-:Y:S02]  /*5df0*/  PRMT R82, RZ, 0x7610, R82 ;  /* 0x00007610ff527816 */ /* 0x000fe40000000052 */
[----:B------:R-:W-:Y:S02]  /*5e00*/  ISETP.GE.AND P6, PT, R25, UR22, PT ;  /* 0x0000001619007c0c */ /* 0x000fe4000bfc6270 */
[----:B------:R-:W-:Y:S02]  /*5e10*/  ISETP.GE.AND P5, PT, R26, UR22, PT ;  /* 0x000000161a007c0c */ /* 0x000fe4000bfa6270 */
[----:B0-----:R-:W-:-:S02]  /*5e20*/  PRMT R43, RZ, 0x7610, R43 ;  /* 0x00007610ff2b7816 */ /* 0x001fc4000000002b */
[----:B------:R-:W-:Y:S01]  /*5e30*/  PRMT R42, RZ, 0x7610, R42 ;  /* 0x00007610ff2a7816 */ /* 0x000fe2000000002a */
[----:B------:R0:W2:Y:S01]  /*5e40*/  @!P1 LDG.E.U16 R79, [R44.64] ;  /* 0x0000001c2c4f9981 */ /* 0x0000a2000c1e1500 */
[----:B------:R-:W-:Y:S02]  /*5e50*/  ISETP.GE.AND P1, PT, R24, UR22, PT ;  /* 0x0000001618007c0c */ /* 0x000fe4000bf26270 */
[----:B------:R-:W-:Y:S01]  /*5e60*/  PRMT R83, RZ, 0x7610, R83 ;  /* 0x00007610ff537816 */ /* 0x000fe20000000053 */
[----:B------:R-:W3:Y:S01]  /*5e70*/  @!P4 LDG.E.U16 R80, [R40.64] ;  /* 0x0000001c2850c981 */ /* 0x000ee2000c1e1500 */
[----:B------:R-:W-:Y:S02]  /*5e80*/  ISETP.GE.AND P4, PT, R27, UR22, PT ;  /* 0x000000161b007c0c */ /* 0x000fe4000bf86270 */
[----:B------:R-:W-:Y:S01]  /*5e90*/  PRMT R84, RZ, 0x7610, R84 ;  /* 0x00007610ff547816 */ /* 0x000fe20000000054 */
[----:B------:R-:W4:Y:S01]  /*5ea0*/  @!P3 LDG.E.U16 R81, [R40.64+0x40] ;  /* 0x0000401c2851b981 */ /* 0x000f22000c1e1500 */
[----:B------:R-:W-:-:S03]  /*5eb0*/  ISETP.GE.AND P3, PT, R28, UR22, PT ;  /* 0x000000161c007c0c */ /* 0x000fc6000bf66270 */
[----:B------:R-:W5:Y:S01]  /*5ec0*/  @!P2 LDG.E.U16 R82, [R40.64+0x80] ;  /* 0x0000801c2852a981 */ /* 0x000f62000c1e1500 */
[----:B------:R-:W-:Y:S02]  /*5ed0*/  ISETP.GE.AND P2, PT, R29, UR22, PT ;  /* 0x000000161d007c0c */ /* 0x000fe4000bf46270 */
[----:B0-----:R-:W-:Y:S01]  /*5ee0*/  PRMT R45, RZ, 0x7610, R45 ;  /* 0x00007610ff2d7816 */ /* 0x001fe2000000002d */
[----:B------:R-:W5:Y:S01]  /*5ef0*/  @!P1 LDG.E.U16 R43, [R40.64+0xc0] ;  /* 0x0000c01c282b9981 */ /* 0x000f62000c1e1500 */
[----:B------:R-:W-:Y:S02]  /*5f00*/  PRMT R44, RZ, 0x7610, R44 ;  /* 0x00007610ff2c7816 */ /* 0x000fe4000000002c */
[----:B------:R-:W-:Y:S01]  /*5f10*/  ISETP.GE.AND P1, PT, R30, UR22, PT ;  /* 0x000000161e007c0c */ /* 0x000fe2000bf26270 */
        /* <DEDUP_REMOVED lines=10> */
[----:B------:R-:W-:Y:S02]  /*5fc0*/  PRMT R85, RZ, 0x7610, R85 ;  /* 0x00007610ff557816 */ /* 0x000fe40000000055 */
[----:B------:R-:W-:Y:S02]  /*5fd0*/  PRMT R86, RZ, 0x7610, R86 ;  /* 0x00007610ff567816 */ /* 0x000fe40000000056 */
[----:B------:R-:W-:Y:S02]  /*5fe0*/  PRMT R87, RZ, 0x7610, R87 ;  /* 0x00007610ff577816 */ /* 0x000fe40000000057 */
[----:B------:R-:W-:Y:S01]  /*5ff0*/  PRMT R88, RZ, 0x7610, R88 ;  /* 0x00007610ff587816 */ /* 0x000fe20000000058 */
[----:B------:R-:W5:Y:S01]  /*6000*/  @!P1 LDG.E.U16 R85, [R40.64+0x240] ;  /* 0x0002401c28559981 */ /* 0x000f62000c1e1500 */
[----:B------:R-:W-:-:S02]  /*6010*/  PRMT R89, RZ, 0x7610, R89 ;  /* 0x00007610ff597816 */ /* 0x000fc40000000059 */
[----:B------:R-:W-:Y:S01]  /*6020*/  PRMT R90, RZ, 0x7610, R90 ;  /* 0x00007610ff5a7816 */ /* 0x000fe2000000005a */
[----:B------:R-:W5:Y:S04]  /*6030*/  @!P6 LDG.E.U16 R86, [R40.64+0x280] ;  /* 0x0002801c2856e981 */ /* 0x000f68000c1e1500 */
[----:B------:R-:W5:Y:S04]  /*6040*/  @!P5 LDG.E.U16 R87, [R40.64+0x2c0] ;  /* 0x0002c01c2857d981 */ /* 0x000f68000c1e1500 */
[----:B------:R-:W5:Y:S04]  /*6050*/  @!P4 LDG.E.U16 R88, [R40.64+0x300] ;  /* 0x0003001c2858c981 */ /* 0x000f68000c1e1500 */
[----:B------:R-:W5:Y:S04]  /*6060*/  @!P3 LDG.E.U16 R89, [R40.64+0x340] ;  /* 0x0003401c2859b981 */ /* 0x000f68000c1e1500 */
[----:B------:R-:W5:Y:S04]  /*6070*/  @!P2 LDG.E.U16 R90, [R40.64+0x380] ;  /* 0x0003801c285aa981 */ /* 0x000f68000c1e1500 */
[----:B--2---:R-:W-:Y:S04]  /*6080*/  STS.U16 [R36], R79 ;  /* 0x0000004f24007388 */ /* 0x004fe80000000400 */
[----:B---3--:R-:W-:Y:S04]  /*6090*/  STS.U16 [R37+0x40], R80 ;  /* 0x0000405025007388 */ /* 0x008fe80000000400 */
        /* <DEDUP_REMOVED lines=20> */
[----:B------:R-:W-:Y:S04]  /*61e0*/  LDS.U16 R41, [R64+0x8] ;  /* 0x0000080040297984 */ /* 0x000fe80000000400 */
[----:B------:R-:W5:Y:S04]  /*61f0*/  LDS.U16 R86, [R68+0x10] ;  /* 0x0000100044567984 */ /* 0x000f680000000400 */
[----:B------:R-:W-:Y:S04]  /*6200*/  LDS.U16 R45, [R66+0xc] ;  /* 0x00000c00422d7984 */ /* 0x000fe80000000400 */
[----:B------:R-:W-:Y:S04]  /*6210*/  LDS.U16 R84, [R67+0xe] ;  /* 0x00000e0043547984 */ /* 0x000fe80000000400 */
[----:B------:R-:W-:Y:S01]  /*6220*/  LDS.U16 R44, [R70+0x14] ;  /* 0x00001400462c7984 */ /* 0x000fe20000000400 */
[----:B0-----:R-:W-:-:S03]  /*6230*/  PRMT R81, RZ, 0x5410, R81 ;  /* 0x00005410ff517816 */ /* 0x001fc60000000051 */
[----:B------:R-:W-:Y:S01]  /*6240*/  LDS.U16 R83, [R71+0x16] ;  /* 0x0000160047537984 */ /* 0x000fe20000000400 */
[----:B-1----:R-:W-:-:S03]  /*6250*/  PRMT R88, RZ, 0x5410, R40 ;  /* 0x00005410ff587816 */ /* 0x002fc60000000028 */
[----:B------:R-:W0:Y:S01]  /*6260*/  LDS.U16 R40, [R69+0x12] ;  /* 0x0000120045287984 */ /* 0x000e220000000400 */
[----:B------:R-:W-:-:S04]  /*6270*/  FMUL.FTZ R43, R81, -1.4426950216293334961 ;  /* 0xbfb8aa3b512b7820 */ /* 0x000fc80000410000 */
[----:B------:R1:W0:Y:S01]  /*6280*/  MUFU.EX2 R90, R43 ;  /* 0x0000002b005a7308 */ /* 0x0002220000000800 */
[----:B------:R-:W-:Y:S01]  /*6290*/  FMUL.FTZ R82, R88, -1.4426950216293334961 ;  /* 0xbfb8aa3b58527820 */ /* 0x000fe20000410000 */
[----:B--2---:R-:W-:Y:S02]  /*62a0*/  PRMT R80, RZ, 0x5410, R80 ;  /* 0x00005410ff507816 */ /* 0x004fe40000000050 */
[----:B---3--:R-:W-:Y:S01]  /*62b0*/  PRMT R79, RZ, 0x5410, R79 ;  /* 0x00005410ff4f7816 */ /* 0x008fe2000000004f */
[----:B-1----:R-:W1:Y:S03]  /*62c0*/  LDS.U16 R43, [R73+0x1a] ;  /* 0x00001a00492b7984 */ /* 0x002e660000000400 */
[----:B------:R2:W3:Y:S01]  /*62d0*/  MUFU.EX2 R91, R82 ;  /* 0x00000052005b7308 */ /* 0x0004e20000000800 */
[----:B----4-:R-:W-:Y:S01]  /*62e0*/  PRMT R42, RZ, 0x5410, R42 ;  /* 0x00005410ff2a7816 */ /* 0x010fe2000000002a */
[----:B------:R-:W-:-:S02]  /*62f0*/  FMUL.FTZ R85, R80, -1.4426950216293334961 ;  /* 0xbfb8aa3b50557820 */ /* 0x000fc40000410000 */
[----:B------:R-:W-:Y:S01]  /*6300*/  FMUL.FTZ R87, R79, -1.4426950216293334961 ;  /* 0xbfb8aa3b4f577820 */ /* 0x000fe20000410000 */
[----:B--2---:R-:W2:Y:S03]  /*6310*/  LDS.U16 R82, [R74+0x1c] ;  /* 0x00001c004a527984 */ /* 0x004ea60000000400 */
[----:B------:R4:W-:Y:S01]  /*6320*/  MUFU.EX2 R93, R87 ;  /* 0x00000057005d7308 */ /* 0x0009e20000000800 */
[----:B------:R-:W-:Y:S01]  /*6330*/  FMUL.FTZ R89, R42, -1.4426950216293334961 ;  /* 0xbfb8aa3b2a597820 */ /* 0x000fe20000410000 */
[----:B-----5:R-:W-:-:S06]  /*6340*/  PRMT R86, RZ, 0x5410, R86 ;  /* 0x00005410ff567816 */ /* 0x020fcc0000000056 */
[----:B------:R5:W0:Y:S01]  /*6350*/  MUFU.EX2 R92, R85 ;  /* 0x00000055005c7308 */ /* 0x000a220000000800 */
[----:B----4-:R-:W-:Y:S01]  /*6360*/  PRMT R87, RZ, 0x5410, R41 ;  /* 0x00005410ff577816 */ /* 0x010fe20000000029 */
[----:B-----5:R-:W4:Y:S06]  /*6370*/  LDS.U16 R85, [R72+0x18] ;  /* 0x0000180048557984 */ /* 0x020f2c0000000400 */
[----:B------:R5:W-:Y:S01]  /*6380*/  MUFU.EX2 R95, R89 ;  /* 0x00000059005f7308 */ /* 0x000be20000000800 */
[----:B------:R-:W-:Y:S01]  /*6390*/  FMUL.FTZ R41, R87, -1.4426950216293334961 ;  /* 0xbfb8aa3b57297820 */ /* 0x000fe20000410000 */
[----:B-----5:R-:W5:Y:S06]  /*63a0*/  LDS.U16 R89, [R75+0x1e] ;  /* 0x00001e004b597984 */ /* 0x020f6c0000000400 */
[----:B------:R0:W1:Y:S02]  /*63b0*/  MUFU.EX2 R94, R41 ;  /* 0x00000029005e7308 */ /* 0x0000640000000800 */
[----:B0-----:R-:W-:-:S06]  /*63c0*/  FMUL.FTZ R41, R86, -1.4426950216293334961 ;  /* 0xbfb8aa3b56297820 */ /* 0x001fcc0000410000 */
[----:B------:R0:W-:Y:S02]  /*63d0*/  MUFU.EX2 R114, R41 ;  /* 0x0000002900727308 */ /* 0x0001e40000000800 */
[----:B0-----:R-:W-:-:S05]  /*63e0*/  PRMT R41, RZ, 0x5410, R40 ;  /* 0x00005410ff297816 */ /* 0x001fca0000000028 */
[----:B------:R-:W-:-:S04]  /*63f0*/  FMUL.FTZ R40, R41, -1.4426950216293334961 ;  /* 0xbfb8aa3b29287820 */ /* 0x000fc80000410000 */
[----:B------:R1:W-:Y:S02]  /*6400*/  MUFU.EX2 R115, R40 ;  /* 0x0000002800737308 */ /* 0x0003e40000000800 */
[----:B-1----:R-:W-:-:S05]  /*6410*/  PRMT R40, RZ, 0x5410, R43 ;  /* 0x00005410ff287816 */ /* 0x002fca000000002b */
[----:B------:R-:W-:Y:S01]  /*6420*/  FMUL.FTZ R43, R40, -1.4426950216293334961 ;  /* 0xbfb8aa3b282b7820 */ /* 0x000fe20000410000 */
[----:B------:R-:W-:-:S03]  /*6430*/  PRMT R45, RZ, 0x5410, R45 ;  /* 0x00005410ff2d7816 */ /* 0x000fc6000000002d */
[----:B------:R2:W-:Y:S01]  /*6440*/  MUFU.EX2 R119, R43 ;  /* 0x0000002b00777308 */ /* 0x0005e20000000800 */
[----:B------:R-:W-:Y:S01]  /*6450*/  PRMT R84, RZ, 0x5410, R84 ;  /* 0x00005410ff547816 */ /* 0x000fe20000000054 */
[----:B------:R-:W-:Y:S01]  /*6460*/  FMUL.FTZ R112, R45, -1.4426950216293334961 ;  /* 0xbfb8aa3b2d707820 */ /* 0x000fe20000410000 */
[----:B------:R-:W-:Y:S02]  /*6470*/  PRMT R44, RZ, 0x5410, R44 ;  /* 0x00005410ff2c7816 */ /* 0x000fe4000000002c */
[----:B--2---:R-:W-:Y:S01]  /*6480*/  PRMT R43, RZ, 0x5410, R82 ;  /* 0x00005410ff2b7816 */ /* 0x004fe20000000052 */
[----:B------:R-:W-:Y:S01]  /*6490*/  FMUL.FTZ R113, R84, -1.4426950216293334961 ;  /* 0xbfb8aa3b54717820 */ /* 0x000fe20000410000 */
[----:B----4-:R-:W-:-:S03]  /*64a0*/  PRMT R85, RZ, 0x5410, R85 ;  /* 0x00005410ff557816 */ /* 0x010fc60000000055 */
[----:B------:R-:W-:Y:S01]  /*64b0*/  FMUL.FTZ R82, R43, -1.4426950216293334961 ;  /* 0xbfb8aa3b2b527820 */ /* 0x000fe20000410000 */
[----:B------:R-:W-:Y:S01]  /*64c0*/  PRMT R83, RZ, 0x5410, R83 ;  /* 0x00005410ff537816 */ /* 0x000fe20000000053 */
[----:B------:R-:W-:Y:S02]  /*64d0*/  FMUL.FTZ R116, R44, -1.4426950216293334961 ;  /* 0xbfb8aa3b2c747820 */ /* 0x000fe40000410000 */
[----:B------:R5:W-:Y:S01]  /*64e0*/  MUFU.EX2 R120, R82 ;  /* 0x0000005200787308 */ /* 0x000be20000000800 */
[----:B------:R-:W-:Y:S02]  /*64f0*/  FMUL.FTZ R118, R85, -1.4426950216293334961 ;  /* 0xbfb8aa3b55767820 */ /* 0x000fe40000410000 */
[----:B------:R-:W-:Y:S01]  /*6500*/  FMUL.FTZ R117, R83, -1.4426950216293334961 ;  /* 0xbfb8aa3b53757820 */ /* 0x000fe20000410000 */
[----:B-----5:R-:W-:-:S04]  /*6510*/  PRMT R82, RZ, 0x5410, R89 ;  /* 0x00005410ff527816 */ /* 0x020fc80000000059 */
[----:B------:R-:W0:Y:S01]  /*6520*/  MUFU.EX2 R112, R112 ;  /* 0x0000007000707308 */ /* 0x000e220000000800 */
[----:B------:R-:W-:-:S07]  /*6530*/  FMUL.FTZ R89, R82, -1.4426950216293334961 ;  /* 0xbfb8aa3b52597820 */ /* 0x000fce0000410000 */
[----:B------:R-:W1:Y:S01]  /*6540*/  MUFU.EX2 R113, R113 ;  /* 0x0000007100717308 */ /* 0x000e620000000800 */
[----:B------:R-:W-:Y:S02]  /*6550*/  FADD.FTZ R90, R90, 1 ;  /* 0x3f8000005a5a7421 */ /* 0x000fe40000010000 */
[----:B---3--:R-:W-:-:S05]  /*6560*/  FADD.FTZ R91, R91, 1 ;  /* 0x3f8000005b5b7421 */ /* 0x008fca0000010000 */
[----:B------:R-:W2:Y:S08]  /*6570*/  MUFU.EX2 R116, R116 ;  /* 0x0000007400747308 */ /* 0x000eb00000000800 */
[----:B------:R-:W3:Y:S01]  /*6580*/  MUFU.EX2 R118, R118 ;  /* 0x0000007600767308 */ /* 0x000ee20000000800 */
[----:B------:R-:W-:-:S07]  /*6590*/  FADD.FTZ R92, R92, 1 ;  /* 0x3f8000005c5c7421 */ /* 0x000fce0000010000 */
[----:B------:R-:W4:Y:S01]  /*65a0*/  MUFU.EX2 R117, R117 ;  /* 0x0000007500757308 */ /* 0x000f220000000800 */
[----:B------:R-:W-:-:S07]  /*65b0*/  FADD.FTZ R93, R93, 1 ;  /* 0x3f8000005d5d7421 */ /* 0x000fce0000010000 */
[----:B------:R-:W5:Y:S01]  /*65c0*/  MUFU.EX2 R121, R89 ;  /* 0x0000005900797308 */ /* 0x000f620000000800 */
[----:B------:R-:W-:Y:S02]  /*65d0*/  FADD.FTZ R94, R94, 1 ;  /* 0x3f8000005e5e7421 */ /* 0x000fe40000010000 */
[----:B------:R-:W-:Y:S02]  /*65e0*/  FADD.FTZ R95, R95, 1 ;  /* 0x3f8000005f5f7421 */ /* 0x000fe40000010000 */
[----:B0-----:R-:W-:Y:S02]  /*65f0*/  FADD.FTZ R112, R112, 1 ;  /* 0x3f80000070707421 */ /* 0x001fe40000010000 */
[----:B-1----:R-:W-:Y:S01]  /*6600*/  FADD.FTZ R113, R113, 1 ;  /* 0x3f80000071717421 */ /* 0x002fe20000010000 */
[----:B------:R-:W0:Y:S01]  /*6610*/  MUFU.RCP R90, R90 ;  /* 0x0000005a005a7308 */ /* 0x000e220000001000 */
[----:B------:R-:W-:Y:S02]  /*6620*/  FADD.FTZ R114, R114, 1 ;  /* 0x3f80000072727421 */ /* 0x000fe40000010000 */
[----:B------:R-:W-:-:S05]  /*6630*/  FADD.FTZ R115, R115, 1 ;  /* 0x3f80000073737421 */ /* 0x000fca0000010000 */
[----:B------:R-:W1:Y:S01]  /*6640*/  MUFU.RCP R91, R91 ;  /* 0x0000005b005b7308 */ /* 0x000e620000001000 */
[----:B--2---:R-:W-:Y:S02]  /*6650*/  FADD.FTZ R116, R116, 1 ;  /* 0x3f80000074747421 */ /* 0x004fe40000010000 */
[----:B---3--:R-:W-:-:S05]  /*6660*/  FADD.FTZ R118, R118, 1 ;  /* 0x3f80000076767421 */ /* 0x008fca0000010000 */
[----:B------:R-:W2:Y:S01]  /*6670*/  MUFU.RCP R123, R92 ;  /* 0x0000005c007b7308 */ /* 0x000ea20000001000 */
[----:B------:R-:W-:Y:S02]  /*6680*/  FADD.FTZ R119, R119, 1 ;  /* 0x3f80000077777421 */ /* 0x000fe40000010000 */
[----:B----4-:R-:W-:-:S05]  /*6690*/  FADD.FTZ R117, R117, 1 ;  /* 0x3f80000075757421 */ /* 0x010fca0000010000 */
[----:B------:R-:W3:Y:S01]  /*66a0*/  MUFU.RCP R122, R93 ;  /* 0x0000005d007a7308 */ /* 0x000ee20000001000 */
[----:B------:R-:W-:Y:S02]  /*66b0*/  FADD.FTZ R120, R120, 1 ;  /* 0x3f80000078787421 */ /* 0x000fe40000010000 */
[----:B-----5:R-:W-:-:S05]  /*66c0*/  FADD.FTZ R121, R121, 1 ;  /* 0x3f80000079797421 */ /* 0x020fca0000010000 */
[----:B------:R-:W4:Y:S08]  /*66d0*/  MUFU.RCP R94, R94 ;  /* 0x0000005e005e7308 */ /* 0x000f300000001000 */
[----:B------:R-:W5:Y:S08]  /*66e0*/  MUFU.RCP R95, R95 ;  /* 0x0000005f005f7308 */ /* 0x000f700000001000 */
[----:B------:R-:W0:Y:S08]  /*66f0*/  MUFU.RCP R112, R112 ;  /* 0x0000007000707308 */ /* 0x000e300000001000 */
[----:B------:R-:W0:Y:S08]  /*6700*/  MUFU.RCP R113, R113 ;  /* 0x0000007100717308 */ /* 0x000e300000001000 */
[----:B------:R-:W1:Y:S08]  /*6710*/  MUFU.RCP R125, R114 ;  /* 0x00000072007d7308 */ /* 0x000e700000001000 */
[----:B------:R-:W2:Y:S01]  /*6720*/  MUFU.RCP R92, R115 ;  /* 0x00000073005c7308 */ /* 0x000ea20000001000 */
[----:B0-----:R-:W-:-:S07]  /*6730*/  FMUL.FTZ R81, R81, R90 ;  /* 0x0000005a51517220 */ /* 0x001fce0000410000 */
[----:B------:R-:W0:Y:S01]  /*6740*/  MUFU.RCP R93, R116 ;  /* 0x00000074005d7308 */ /* 0x000e220000001000 */
[----:B-1----:R-:W-:-:S07]  /*6750*/  FMUL.FTZ R88, R88, R91 ;  /* 0x0000005b58587220 */ /* 0x002fce0000410000 */
[----:B------:R-:W1:Y:S01]  /*6760*/  MUFU.RCP R124, R117 ;  /* 0x00000075007c7308 */ /* 0x000e620000001000 */
[----:B--2---:R-:W-:-:S07]  /*6770*/  FMUL.FTZ R89, R80, R123 ;  /* 0x0000007b50597220 */ /* 0x004fce0000410000 */
[----:B------:R-:W2:Y:S01]  /*6780*/  MUFU.RCP R118, R118 ;  /* 0x0000007600767308 */ /* 0x000ea20000001000 */
[----:B---3--:R-:W-:-:S07]  /*6790*/  FMUL.FTZ R80, R79, R122 ;  /* 0x0000007a4f507220 */ /* 0x008fce0000410000 */
[----:B------:R-:W3:Y:S01]  /*67a0*/  MUFU.RCP R119, R119 ;  /* 0x0000007700777308 */ /* 0x000ee20000001000 */
[----:B------:R-:W-:-:S07]  /*67b0*/  FMUL.FTZ R81, R81, R96 ;  /* 0x0000006051517220 */ /* 0x000fce0000410000 */
[----:B------:R-:W0:Y:S01]  /*67c0*/  MUFU.RCP R120, R120 ;  /* 0x0000007800787308 */ /* 0x000e220000001000 */
[----:B------:R-:W-:-:S07]  /*67d0*/  FMUL.FTZ R88, R88, R97 ;  /* 0x0000006158587220 */ /* 0x000fce0000410000 */
[----:B------:R-:W0:Y:S01]  /*67e0*/  MUFU.RCP R121, R121 ;  /* 0x0000007900797308 */ /* 0x000e220000001000 */
[----:B----4-:R-:W-:Y:S02]  /*67f0*/  FMUL.FTZ R87, R87, R94 ;  /* 0x0000005e57577220 */ /* 0x010fe40000410000 */
[----:B-----5:R-:W-:Y:S02]  /*6800*/  FMUL.FTZ R42, R42, R95 ;  /* 0x0000005f2a2a7220 */ /* 0x020fe40000410000 */
[----:B------:R-:W-:Y:S02]  /*6810*/  FMUL.FTZ R89, R89, R98 ;  /* 0x0000006259597220 */ /* 0x000fe40000410000 */
[----:B------:R-:W-:Y:S02]  /*6820*/  FMUL.FTZ R80, R80, R99 ;  /* 0x0000006350507220 */ /* 0x000fe40000410000 */
[----:B------:R-:W-:Y:S02]  /*6830*/  FMUL.FTZ R45, R45, R112 ;  /* 0x000000702d2d7220 */ /* 0x000fe40000410000 */
[----:B------:R-:W-:-:S02]  /*6840*/  FMUL.FTZ R84, R84, R113 ;  /* 0x0000007154547220 */ /* 0x000fc40000410000 */
[----:B------:R-:W-:Y:S01]  /*6850*/  FMUL.FTZ R79, R86, R125 ;  /* 0x0000007d564f7220 */ /* 0x000fe20000410000 */
[----:B------:R-:W-:Y:S01]  /*6860*/  F2FP.BF16.PACK_AB R81, R88, R81 ;  /* 0x000000515851723e */ /* 0x000fe200000010ff */
[----:B------:R-:W-:Y:S01]  /*6870*/  BAR.SYNC.DEFER_BLOCKING 0x0 ;  /* 0x0000000000007b1d */ /* 0x000fe20000010000 */
[----:B------:R-:W-:Y:S02]  /*6880*/  FMUL.FTZ R87, R87, R100 ;  /* 0x0000006457577220 */ /* 0x000fe40000410000 */
[----:B------:R-:W-:Y:S02]  /*6890*/  FMUL.FTZ R42, R42, R101 ;  /* 0x000000652a2a7220 */ /* 0x000fe40000410000 */
[----:B------:R-:W-:Y:S02]  /*68a0*/  FMUL.FTZ R86, R41, R92 ;  /* 0x0000005c29567220 */ /* 0x000fe40000410000 */
[----:B0-----:R-:W-:Y:S01]  /*68b0*/  FMUL.FTZ R41, R44, R93 ;  /* 0x0000005d2c297220 */ /* 0x001fe20000410000 */
[----:B------:R-:W-:Y:S01]  /*68c0*/  F2FP.BF16.PACK_AB R80, R80, R89 ;  /* 0x000000595050723e */ /* 0x000fe200000010ff */
[----:B------:R-:W-:-:S02]  /*68d0*/  FMUL.FTZ R45, R45, R102 ;  /* 0x000000662d2d7220 */ /* 0x000fc40000410000 */
[----:B------:R-:W-:Y:S02]  /*68e0*/  FMUL.FTZ R84, R84, R103 ;  /* 0x0000006754547220 */ /* 0x000fe40000410000 */
[----:B-1----:R-:W-:Y:S02]  /*68f0*/  FMUL.FTZ R44, R83, R124 ;  /* 0x0000007c532c7220 */ /* 0x002fe40000410000 */
[----:B--2---:R-:W-:Y:S02]  /*6900*/  FMUL.FTZ R85, R85, R118 ;  /* 0x0000007655557220 */ /* 0x004fe40000410000 */
[----:B---3--:R-:W-:Y:S01]  /*6910*/  FMUL.FTZ R40, R40, R119 ;  /* 0x0000007728287220 */ /* 0x008fe20000410000 */
[----:B------:R-:W-:Y:S01]  /*6920*/  PRMT R83, R81, 0x7632, R83 ;  /* 0x0000763251537816 */ /* 0x000fe20000000053 */
[----:B------:R-:W-:Y:S01]  /*6930*/  FMUL.FTZ R79, R79, R104 ;  /* 0x000000684f4f7220 */ /* 0x000fe20000410000 */
[----:B------:R-:W-:Y:S01]  /*6940*/  F2FP.BF16.PACK_AB R42, R42, R87 ;  /* 0x000000572a2a723e */ /* 0x000fe200000010ff */
[----:B------:R-:W-:-:S02]  /*6950*/  FMUL.FTZ R86, R86, R105 ;  /* 0x0000006956567220 */ /* 0x000fc40000410000 */
[----:B------:R-:W-:Y:S02]  /*6960*/  FMUL.FTZ R43, R43, R120 ;  /* 0x000000782b2b7220 */ /* 0x000fe40000410000 */
[----:B------:R-:W-:Y:S01]  /*6970*/  FMUL.FTZ R82, R82, R121 ;  /* 0x0000007952527220 */ /* 0x000fe20000410000 */
[----:B------:R-:W-:Y:S01]  /*6980*/  PRMT R87, R80, 0x7632, R87 ;  /* 0x0000763250577816 */ /* 0x000fe20000000057 */
[----:B------:R-:W-:Y:S01]  /*6990*/  FMUL.FTZ R41, R41, R106 ;  /* 0x0000006a29297220 */ /* 0x000fe20000410000 */
[----:B------:R-:W-:Y:S01]  /*69a0*/  F2FP.BF16.PACK_AB R45, R84, R45 ;  /* 0x0000002d542d723e */ /* 0x000fe200000010ff */
[----:B------:R-:W-:Y:S02]  /*69b0*/  FMUL.FTZ R44, R44, R107 ;  /* 0x0000006b2c2c7220 */ /* 0x000fe40000410000 */
[----:B------:R-:W-:Y:S02]  /*69c0*/  FMUL.FTZ R85, R85, R108 ;  /* 0x0000006c55557220 */ /* 0x000fe40000410000 */
[----:B------:R-:W-:Y:S01]  /*69d0*/  FMUL.FTZ R40, R40, R109 ;  /* 0x0000006d28287220 */ /* 0x000fe20000410000 */
[----:B------:R0:W-:Y:S01]  /*69e0*/  STS.U16 [R60], R81 ;  /* 0x000000513c007388 */ /* 0x0001e20000000400 */
[----:B------:R-:W-:Y:S01]  /*69f0*/  FMUL.FTZ R43, R43, R110 ;  /* 0x0000006e2b2b7220 */ /* 0x000fe20000410000 */
[----:B------:R-:W-:Y:S01]  /*6a00*/  PRMT R88, R42, 0x7632, R88 ;  /* 0x000076322a587816 */ /* 0x000fe20000000058 */
[----:B------:R-:W-:Y:S01]  /*6a10*/  FMUL.FTZ R82, R82, R111 ;  /* 0x0000006f52527220 */ /* 0x000fe20000410000 */
[----:B------:R-:W-:Y:S01]  /*6a20*/  F2FP.BF16.PACK_AB R79, R86, R79 ;  /* 0x0000004f564f723e */ /* 0x000fe200000010ff */
[----:B------:R-:W-:Y:S01]  /*6a30*/  STS.U16 [R61+0x2], R83 ;  /* 0x000002533d007388 */ /* 0x000fe20000000400 */
[----:B------:R-:W-:-:S02]  /*6a40*/  F2FP.BF16.PACK_AB R41, R44, R41 ;  /* 0x000000292c29723e */ /* 0x000fc400000010ff */
[----:B------:R-:W-:Y:S01]  /*6a50*/  F2FP.BF16.PACK_AB R40, R40, R85 ;  /* 0x000000552828723e */ /* 0x000fe200000010ff */
[----:B------:R1:W-:Y:S01]  /*6a60*/  STS.U16 [R62+0x4], R80 ;  /* 0x000004503e007388 */ /* 0x0003e20000000400 */
[----:B0-----:R-:W-:Y:S02]  /*6a70*/  PRMT R60, R45, 0x7632, R60 ;  /* 0x000076322d3c7816 */ /* 0x001fe4000000003c */
[----:B------:R-:W-:Y:S01]  /*6a80*/  PRMT R44, R79, 0x7632, R44 ;  /* 0x000076324f2c7816 */ /* 0x000fe2000000002c */
[----:B------:R-:W-:Y:S01]  /*6a90*/  STS.U16 [R63+0x6], R87 ;  /* 0x000006573f007388 */ /* 0x000fe20000000400 */
[----:B------:R-:W-:-:S03]  /*6aa0*/  F2FP.BF16.PACK_AB R43, R82, R43 ;  /* 0x0000002b522b723e */ /* 0x000fc600000010ff */
[----:B------:R0:W-:Y:S01]  /*6ab0*/  STS.U16 [R64+0x8], R42 ;  /* 0x0000082a40007388 */ /* 0x0001e20000000400 */
[----:B-1----:R-:W-:-:S03]  /*6ac0*/  PRMT R62, R40, 0x7610, R62 ;  /* 0x00007610283e7816 */ /* 0x002fc6000000003e */
[----:B------:R-:W-:Y:S04]  /*6ad0*/  STS.U16 [R65+0xa], R88 ;  /* 0x00000a5841007388 */ /* 0x000fe80000000400 */
[----:B------:R1:W-:Y:S01]  /*6ae0*/  STS.U16 [R66+0xc], R45 ;  /* 0x00000c2d42007388 */ /* 0x0003e20000000400 */
[----:B0-----:R-:W-:-:S03]  /*6af0*/  PRMT R42, R41, 0x7632, R42 ;  /* 0x00007632292a7816 */ /* 0x001fc6000000002a */
[----:B------:R0:W-:Y:S01]  /*6b00*/  STS.U16 [R67+0xe], R60 ;  /* 0x00000e3c43007388 */ /* 0x0001e20000000400 */
[----:B------:R-:W-:-:S03]  /*6b10*/  PRMT R64, R40, 0x7632, R64 ;  /* 0x0000763228407816 */ /* 0x000fc60000000040 */
[----:B------:R-:W-:Y:S01]  /*6b20*/  STS.U16 [R68+0x10], R79 ;  /* 0x0000104f44007388 */ /* 0x000fe20000000400 */
[----:B-1----:R-:W-:-:S03]  /*6b30*/  PRMT R66, R43, 0x7632, R66 ;  /* 0x000076322b427816 */ /* 0x002fc60000000042 */
[----:B------:R-:W-:Y:S01]  /*6b40*/  STS.U16 [R69+0x12], R44 ;  /* 0x0000122c45007388 */ /* 0x000fe20000000400 */
[----:B0-----:R-:W-:-:S03]  /*6b50*/  PRMT R60, R43, 0x7610, R60 ;  /* 0x000076102b3c7816 */ /* 0x001fc6000000003c */
[----:B------:R-:W-:Y:S01]  /*6b60*/  STS.U16 [R70+0x14], R41 ;  /* 0x0000142946007388 */ /* 0x000fe20000000400 */
[----:B------:R-:W-:Y:S01]  /*6b70*/  IMAD.U32 R40, RZ, RZ, UR22 ;  /* 0x00000016ff287e24 */ /* 0x000fe2000f8e00ff */
[----:B------:R-:W-:Y:S02]  /*6b80*/  ULDC.64 UR22, c[0x0][0x210] ;  /* 0x0000840000167ab9 */ /* 0x000fe40000000a00 */
        /* <DEDUP_REMOVED lines=24> */
[----:B------:R-:W0:Y:S01]  /*6d10*/  LDS R75, [0x1080] ;  /* 0x00108000ff4b7984 */ /* 0x000e220000000800 */
[----:B------:R-:W-:-:S02]  /*6d20*/  UIMAD UR19, UR37, UR22, URZ ;  /* 0x00000016251372a4 */ /* 0x000fc4000f8e023f */
[----:B------:R-:W-:Y:S02]  /*6d30*/  UIMAD.WIDE.U32 UR20, UR36, UR22, URZ ;  /* 0x00000016241472a5 */ /* 0x000fe4000f8e003f */
[----:B------:R-:W-:Y:S01]  /*6d40*/  UIMAD UR22, UR36, UR23, UR19 ;  /* 0x00000017241672a4 */ /* 0x000fe2000f8e0213 */
[----:B------:R-:W-:Y:S03]  /*6d50*/  BSSY B0, `(.L_x_2759) ;  /* 0x0000012000007945 */ /* 0x000fe60003800000 */
[----:B------:R-:W-:Y:S01]  /*6d60*/  UIADD3 UR19, UR21, UR22, URZ ;  /* 0x0000001615137290 */ /* 0x000fe2000fffe03f */
[----:B0-----:R-:W-:-:S13]  /*6d70*/  ISETP.GE.AND P0, PT, R4, R75, PT ;  /* 0x0000004b0400720c */ /* 0x001fda0003f06270 */
[----:B------:R-:W-:Y:S05]  /*6d80*/  @P0 BRA `(.L_x_2760) ;  /* 0x000000e000000947 */ /* 0x000fea0003800000 */
[----:B------:R-:W-:Y:S01]  /*6d90*/  MOV R36, R46 ;  /* 0x0000002e00247202 */ /* 0x000fe20000000f00 */
[----:B------:R-:W-:Y:S01]  /*6da0*/  IMAD.U32 R39, RZ, RZ, UR36 ;  /* 0x00000024ff277e24 */ /* 0x000fe2000f8e00ff */
[----:B------:R-:W-:Y:S01]  /*6db0*/  ULDC.64 UR24, c[0x0][0x218] ;  /* 0x0000860000187ab9 */ /* 0x000fe20000000a00 */
[----:B------:R-:W-:Y:S01]  /*6dc0*/  IMAD.MOV.U32 R37, RZ, RZ, R47 ;  /* 0x000000ffff257224 */ /* 0x000fe200078e002f */
[----:B------:R-:W-:-:S03]  /*6dd0*/  UIMAD UR23, UR35, UR24, URZ ;  /* 0x00000018231772a4 */ /* 0x000fc6000f8e023f */
[----:B------:R-:W-:Y:S01]  /*6de0*/  IMAD.WIDE.U32 R36, R39, c[0x0][0x210], R36 ;  /* 0x0000840027247a25 */ /* 0x000fe200078e0024 */
[----:B------:R-:W-:-:S03]  /*6df0*/  UIMAD UR23, UR34, UR25, UR23 ;  /* 0x00000019221772a4 */ /* 0x000fc6000f8e0217 */
[----:B------:R-:W-:Y:S01]  /*6e00*/  IMAD.U32 R39, RZ, RZ, UR34 ;  /* 0x00000022ff277e24 */ /* 0x000fe2000f8e00ff */
[----:B------:R-:W-:-:S05]  /*6e10*/  IADD3 R37, R37, UR22, RZ ;  /* 0x0000001625257c10 */ /* 0x000fca000fffe0ff */
[----:B------:R-:W-:-:S05]  /*6e20*/  IMAD.WIDE.U32 R36, R39, c[0x0][0x218], R36 ;  /* 0x0000860027247a25 */ /* 0x000fca00078e0024 */
[----:B------:R-:W-:Y:S02]  /*6e30*/  IADD3 R37, R37, UR23, RZ ;  /* 0x0000001725257c10 */ /* 0x000fe4000fffe0ff */
[----:B------:R-:W-:-:S04]  /*6e40*/  LEA R38, P0, R36, c[0x0][0x270], 0x1 ;  /* 0x00009c0024267a11 */ /* 0x000fc800078008ff */
[----:B------:R-:W-:-:S05]  /*6e50*/  LEA.HI.X R39, R36, c[0x0][0x274], R37, 0x1, P0 ;  /* 0x00009d0024277a11 */ /* 0x000fca00000f0c25 */
[----:B------:R0:W-:Y:S04]  /*6e60*/  STG.E.U16 [R38.64], R41 ;  /* 0x0000002926007986 */ /* 0x0001e8000c10151c */
.L_x_2760:
[----:B------:R-:W-:Y:S05]  /*6e70*/  BSYNC B0 ;  /* 0x0000000000007941 */ /* 0x000fea0003800000 */
.L_x_2759:
[----:B------:R-:W-:Y:S01]  /*6e80*/  ULDC.64 UR22, c[0x0][0x218] ;  /* 0x0000860000167ab9 */ /* 0x000fe20000000a00 */
[----:B------:R-:W-:Y:S01]  /*6e90*/  IADD3 R36, P0, R77, c[0x0][0x270], RZ ;  /* 0x00009c004d247a10 */ /* 0x000fe20007f1e0ff */
[----:B------:R-:W-:Y:S01]  /*6ea0*/  UMOV UR21, UR19 ;  /* 0x0000001300157c82 */ /* 0x000fe20008000000 */
[-C--:B------:R-:W-:Y:S01]  /*6eb0*/  ISETP.GE.AND P2, PT, R76, R75.reuse, PT ;  /* 0x0000004b4c00720c */ /* 0x080fe20003f46270 */
[----:B------:R-:W-:Y:S01]  /*6ec0*/  UIMAD.WIDE.U32 UR20, UR34, UR22, UR20 ;  /* 0x00000016221472a5 */ /* 0x000fe2000f8e0014 */
[----:B------:R-:W-:Y:S01]  /*6ed0*/  IADD3.X R78, R78, c[0x0][0x274], RZ, P0, !PT ;  /* 0x00009d004e4e7a10 */ /* 0x000fe200007fe4ff */
[----:B------:R-:W-:Y:S01]  /*6ee0*/  UIMAD UR19, UR35, UR22, URZ ;  /* 0x00000016231372a4 */ /* 0x000fe2000f8e023f */
[-C--:B------:R-:W-:Y:S01]  /*6ef0*/  ISETP.GE.AND P1, PT, R22, R75.reuse, PT ;  /* 0x0000004b1600720c */ /* 0x080fe20003f26270 */
[----:B------:R-:W-:Y:S01]  /*6f00*/  UIADD3 UR18, UP0, UR18, UR20, URZ ;  /* 0x0000001412127290 */ /* 0x000fe2000ff1e03f */
[-C--:B------:R-:W-:Y:S01]  /*6f10*/  ISETP.GE.AND P3, PT, R25, R75.reuse, PT ;  /* 0x0000004b1900720c */ /* 0x080fe20003f66270 */
[----:B------:R-:W-:Y:S01]  /*6f20*/  UIMAD UR19, UR34, UR23, UR19 ;  /* 0x00000017221372a4 */ /* 0x000fe2000f8e0213 */
[-C--:B------:R-:W-:Y:S01]  /*6f30*/  ISETP.GE.AND P4, PT, R26, R75.reuse, PT ;  /* 0x0000004b1a00720c */ /* 0x080fe20003f86270 */
[----:B------:R-:W-:Y:S01]  /*6f40*/  UIADD3 UR6, UR6, 0x1, URZ ;  /* 0x0000000106067890 */ /* 0x000fe2000fffe03f */
[-C--:B------:R-:W-:Y:S01]  /*6f50*/  ISETP.GE.AND P5, PT, R27, R75.reuse, PT ;  /* 0x0000004b1b00720c */ /* 0x080fe20003fa6270 */
[----:B------:R-:W-:Y:S01]  /*6f60*/  UIADD3.X UR7, UR7, UR19, UR21, UP0, !UPT ;  /* 0x0000001307077290 */ /* 0x000fe200087fe415 */
[----:B------:R-:W-:Y:S01]  /*6f70*/  MOV R37, UR18 ;  /* 0x0000001200257c02 */ /* 0x000fe20008000f00 */
[----:B------:R-:W-:Y:S01]  /*6f80*/  UIADD3 UR10, UP1, UR10, 0x1000, URZ ;  /* 0x000010000a0a7890 */ /* 0x000fe2000ff3e03f */
[----:B------:R-:W-:Y:S01]  /*6f90*/  ISETP.GE.AND P6, PT, R28, R75, PT ;  /* 0x0000004b1c00720c */ /* 0x000fe20003fc6270 */
[----:B------:R-:W-:Y:S01]  /*6fa0*/  UIADD3 UR14, UP2, UR14, 0x1000, URZ ;  /* 0x000010000e0e7890 */ /* 0x000fe2000ff5e03f */
[----:B------:R-:W-:Y:S01]  /*6fb0*/  LEA R36, P0, R37, R36, 0x1 ;  /* 0x0000002425247211 */ /* 0x000fe200078008ff */
[----:B0-----:R-:W-:Y:S01]  /*6fc0*/  IMAD.U32 R38, RZ, RZ, UR7 ;  /* 0x00000007ff267e24 */ /* 0x001fe2000f8e00ff */
[----:B------:R-:W-:-:S02]  /*6fd0*/  ULDC UR7, c[0x0][0x174] ;  /* 0x00005d0000077ab9 */ /* 0x000fc40000000800 */
[----:B------:R-:W-:Y:S02]  /*6fe0*/  UISETP.GE.AND UP0, UPT, UR6, UR7, UPT ;  /* 0x000000070600728c */ /* 0x000fe4000bf06270 */
[----:B------:R-:W-:Y:S01]  /*6ff0*/  LEA.HI.X R37, R37, R78, R38, 0x1, P0 ;  /* 0x0000004e25257211 */ /* 0x000fe200000f0c26 */
[----:B------:R-:W-:Y:S01]  /*7000*/  UIADD3.X UR16, URZ, UR16, URZ, UP1, !UPT ;  /* 0x000000103f107290 */ /* 0x000fe20008ffe43f */
[-C--:B------:R-:W-:Y:S01]  /*7010*/  ISETP.GE.AND P0, PT, R23, R75.reuse, PT ;  /* 0x0000004b1700720c */ /* 0x080fe20003f06270 */
[----:B------:R-:W-:Y:S02]  /*7020*/  UIADD3.X UR17, URZ, UR17, URZ, UP2, !UPT ;  /* 0x000000113f117290 */ /* 0x000fe400097fe43f */
        /* <DEDUP_REMOVED lines=26> */
.L_x_2761:
[----:B------:R-:W-:Y:S05]  /*71d0*/  EXIT ;  /* 0x000000000000794d */ /* 0x000fea0003800000 */
.L_x_2763:
        /* <DEDUP_REMOVED lines=10> */
.L_x_5401:


//--------------------- .text._Z25selective_scan_fwd_kernelI32Selective_Scan_fwd_kernel_traitsILi128ELi16ELi1ELb0ELb0ELb1ELb0EN3c108BFloat16EfEEv13SSMParamsBase --------------------------
	.section	.text._Z25selective_scan_fwd_kernelI32Selective_Scan_fwd_kernel_traitsILi128ELi16ELi1ELb0ELb0ELb1ELb0EN3c108BFloat16EfEEv13SSMParamsBase,"ax",@progbits
	.sectioninfo	@"SHI_REGISTERS=168"
	.align	128
        .global         _Z25selective_scan_fwd_kernelI32Selective_Scan_fwd_kernel_traitsILi128ELi16ELi1ELb0ELb0ELb1ELb0EN3c108BFloat16EfEEv13SSMParamsBase
        .type           _Z25selective_scan_fwd_kernelI32Selective_Scan_fwd_kernel_traitsILi128ELi16ELi1ELb0ELb0ELb1ELb0EN3c108BFloat16EfEEv13SSMParamsBase,@function
        .size           _Z25selective_scan_fwd_kernelI32Selective_Scan_fwd_kernel_traitsILi128ELi16ELi1ELb0ELb0ELb1ELb0EN3c108BFloat16EfEEv13SSMParamsBase,(.L_x_5402 - _Z25selective_scan_fwd_kernelI32Selective_Scan_fwd_kernel_traitsILi128ELi16ELi1ELb0ELb0ELb1ELb0EN3c108BFloat16EfEEv13SSMParamsBase)
        .other          _Z25selective_scan_fwd_kernelI32Selective_Scan_fwd_kernel_traitsILi128ELi16ELi1ELb0ELb0ELb1ELb0EN3c108BFloat16EfEEv13SSMParamsBase,@"STO_CUDA_ENTRY STV_DEFAULT"
_Z25selective_scan_fwd_kernelI32Selective_Scan_fwd_kernel_traitsILi128ELi16ELi1ELb0ELb0ELb1ELb0EN3c108BFloat16EfEEv13SSMParamsBase:
.text._Z25selective_scan_fwd_kernelI32Selective_Scan_fwd_kernel_traitsILi128ELi16ELi1ELb0ELb0ELb1ELb0EN3c108BFloat16EfEEv13SSMParamsBase:
[----:B------:R-:W-:Y:S02]  /*0000*/  IMAD.MOV.U32 R1, RZ, RZ, c[0x0][0x28] ;  /* 0x00000a00ff017624 */ /* 0x000fe400078e00ff */
[----:B------:R-:W0:Y:S01]  /*0010*/  S2UR UR4, SR_CTAID.Y ;  /* 0x00000000000479c3 */ /* 0x000e220000002600 */
[----:B------:R-:W-:Y:S01]  /*0020*/  ISETP.NE.U32.AND P1, PT, RZ, c[0x0][0x250], PT ;  /* 0x00009400ff007a0c */ /* 0x000fe20003f25070 */
[----:B------:R-:W-:Y:S01]  /*0030*/  ULDC.64 UR16, c[0x0][0x118] ;  /* 0x0000460000107ab9 */ /* 0x000fe20000000a00 */
[----:B------:R-:W-:Y:S02]  /*0040*/  ISETP.NE.U32.AND P0, PT, RZ, c[0x0][0x238], PT ;  /* 0x00008e00ff007a0c */ /* 0x000fe40003f05070 */
[----:B------:R-:W-:Y:S01]  /*0050*/  IABS R9, c[0x0][0x178] ;  /* 0x00005e0000097a13 */ /* 0x000fe20000000000 */
[----:B------:R-:W-:Y:S01]  /*0060*/  ULDC UR13, c[0x0][0x1d8] ;  /* 0x00007600000d7ab9 */ /* 0x000fe20000000800 */
[----:B------:R-:W-:Y:S01]  /*0070*/  ISETP.NE.AND.EX P1, PT, RZ, c[0x0][0x254], PT, P1 ;  /* 0x00009500ff007a0c */ /* 0x000fe20003f25310 */
[----:B------:R-:W-:Y:S01]  /*0080*/  ULDC UR8, c[0x0][0x1d0] ;  /* 0x0000740000087ab9 */ /* 0x000fe20000000800 */
[----:B------:R-:W-:Y:S01]  /*0090*/  ISETP.NE.AND.EX P0, PT, RZ, c[0x0][0x23c], PT, P0 ;  /* 0x00008f00ff007a0c */ /* 0x000fe20003f05300 */
[----:B------:R-:W-:-:S02]  /*00a0*/  ULDC UR12, c[0x0][0x1d0] ;  /* 0x00007400000c7ab9 */ /* 0x000fc40000000800 */
[----:B------:R-:W-:Y:S02]  /*00b0*/  ULDC UR26, c[0x0][0x1dc] ;  /* 0x00007700001a7ab9 */ /* 0x000fe40000000800 */
[----:B------:R-:W-:Y:S02]  /*00c0*/  ULDC UR11, c[0x0][0x1e0] ;  /* 0x00007800000b7ab9 */ /* 0x000fe40000000800 */
[----:B------:R-:W-:Y:S02]  /*00d0*/  ULDC UR14, c[0x0][0x1e0] ;  /* 0x00007800000e7ab9 */ /* 0x000fe40000000800 */
[----:B------:R-:W-:Y:S02]  /*00e0*/  ULDC UR15, c[0x0][0x1e8] ;  /* 0x00007a00000f7ab9 */ /* 0x000fe40000000800 */
[----:B------:R-:W-:Y:S02]  /*00f0*/  ULDC UR18, c[0x0][0x1b0] ;  /* 0x00006c0000127ab9 */ /* 0x000fe40000000800 */
[----:B------:R-:W-:Y:S01]  /*0100*/  ULDC UR24, c[0x0][0x1d4] ;  /* 0x0000750000187ab9 */ /* 0x000fe20000000800 */
[----:B0-----:R-:W-:Y:S01]  /*0110*/  IMAD.U32 R113, RZ, RZ, UR4 ;  /* 0x00000004ff717e24 */ /* 0x001fe2000f8e00ff */
        /* <DEDUP_REMOVED lines=8> */
[----:B0-----:R-:W-:-:S06]  /*01a0*/  USHF.R.S32.HI UR19, URZ, 0x1f, UR22 ;  /* 0x0000001f3f137899 */ /* 0x001fcc0008011416 */
[----:B------:R-:W-:Y:S02]  /*01b0*/  IMAD.U32 R6, RZ, RZ, UR19 ;  /* 0x00000013ff067e24 */ /* 0x000fe4000f8e00ff */
[----:B------:R-:W-:-:S03]  /*01c0*/  IMAD.U32 R0, RZ, RZ, UR19 ;  /* 0x00000013ff007e24 */ /* 0x000fc6000f8e00ff */
[C---:B------:R-:W-:Y:S02]  /*01d0*/  @P1 LEA.HI.X R5, R113.reuse, c[0x0][0x254], R6, 0x2, P3 ;  /* 0x0000950071051a11 */ /* 0x040fe400018f1406 */
[----:B------:R-:W-:-:S03]  /*01e0*/  @P0 LEA.HI.X R3, R113, c[0x0][0x23c], R0, 0x2, P2 ;  /* 0x00008f0071030a11 */ /* 0x000fc600010f1400 */
[----:B------:R0:W5:Y:S01]  /*01f0*/  @P1 LDG.E R4, [R4.64] ;  /* 0x0000001004041981 */ /* 0x000162000c1e1900 */
[----:B------:R-:W1:Y:S01]  /*0200*/  I2F.RP R0, R9 ;  /* 0x0000000900007306 */ /* 0x000e620000209400 */
[----:B------:R-:W2:Y:S02]  /*0210*/  S2UR UR4, SR_CTAID.X ;  /* 0x00000000000479c3 */ /* 0x000ea40000002500 */
[----:B------:R3:W5:Y:S05]  /*0220*/  @P0 LDG.E R8, [R2.64] ;  /* 0x0000001002080981 */ /* 0x00076a000c1e1900 */
[----:B-1----:R-:W1:Y:S02]  /*0230*/  MUFU.RCP R0, R0 ;  /* 0x0000000000007308 */ /* 0x002e640000001000 */
[----:B-1----:R-:W-:-:S06]  /*0240*/  IADD3 R6, R0, 0xffffffe, RZ ;  /* 0x0ffffffe00067810 */ /* 0x002fcc0007ffe0ff */
[----:B------:R1:W4:Y:S01]  /*0250*/  F2I.FTZ.U32.TRUNC.NTZ R7, R6 ;  /* 0x0000000600077305 */ /* 0x000322000021f000 */
[----:B---3--:R-:W-:Y:S01]  /*0260*/  IABS R2, R113 ;  /* 0x0000007100027213 */ /* 0x008fe20000000000 */
[----:B-1----:R-:W-:Y:S01]  /*0270*/  IMAD.MOV.U32 R6, RZ, RZ, RZ ;  /* 0x000000ffff067224 */ /* 0x002fe200078e00ff */
[----:B----4-:R-:W-:-:S05]  /*0280*/  IADD3 R10, RZ, -R7, RZ ;  /* 0x80000007ff0a7210 */ /* 0x010fca0007ffe0ff */
[----:B------:R-:W-:-:S04]  /*0290*/  IMAD R3, R10, R9, RZ ;  /* 0x000000090a037224 */ /* 0x000fc800078e02ff */
[----:B------:R-:W-:-:S06]  /*02a0*/  IMAD.HI.U32 R7, R7, R3, R6 ;  /* 0x0000000307077227 */ /* 0x000fcc00078e0006 */
[----:B------:R-:W-:-:S04]  /*02b0*/  IMAD.HI.U32 R7, R7, R2, RZ ;  /* 0x0000000207077227 */ /* 0x000fc800078e00ff */
[----:B------:R-:W-:Y:S02]  /*02c0*/  IMAD.MOV R0, RZ, RZ, -R7 ;  /* 0x000000ffff007224 */ /* 0x000fe400078e0a07 */
[----:B--2---:R-:W-:Y:S01]  /*02d0*/  IMAD.U32 R112, RZ, RZ, UR4 ;  /* 0x00000004ff707e24 */ /* 0x004fe2000f8e00ff */
[----:B------:R-:W-:Y:S01]  /*02e0*/  UIMAD UR13, UR19, UR13, URZ ;  /* 0x0000000d130d72a4 */ /* 0x000fe2000f8e023f */
[C---:B------:R-:W-:Y:S01]  /*02f0*/  IMAD R0, R9.reuse, R0, R2 ;  /* 0x0000000009007224 */ /* 0x040fe200078e0202 */
[----:B------:R-:W-:Y:S01]  /*0300*/  ULDC.64 UR4, c[0x0][0x248] ;  /* 0x0000920000047ab9 */ /* 0x000fe20000000a00 */
[----:B------:R-:W1:Y:S03]  /*0310*/  R2UR UR21, R112 ;  /* 0x00000000701573c2 */ /* 0x000e6600000e0000 */
[----:B------:R-:W-:-:S05]  /*0320*/  ISETP.GT.U32.AND P4, PT, R9, R0, PT ;  /* 0x000000000900720c */ /* 0x000fca0003f84070 */
[----:B------:R-:W2:Y:S01]  /*0330*/  R2UR UR10, R112 ;  /* 0x00000000700a73c2 */ /* 0x000ea200000e0000 */
[----:B------:R-:W-:-:S04]  /*0340*/  MOV R2, c[0x0][0x174] ;  /* 0x00005d0000027a02 */ /* 0x000fc80000000f00 */
[----:B------:R-:W-:-:S03]  /*0350*/  ISETP.GE.AND P6, PT, R2, 0x1, PT ;  /* 0x000000010200780c */ /* 0x000fc60003fc6270 */
[----:B------:R-:W-:-:S05]  /*0360*/  @!P4 IMAD.IADD R0, R0, 0x1, -R9 ;  /* 0x000000010000c824 */ /* 0x000fca00078e0a09 */
[----:B------:R-:W-:Y:S01]  /*0370*/  ISETP.GE.U32.AND P2, PT, R0, R9, PT ;  /* 0x000000090000720c */ /* 0x000fe20003f46070 */
[----:B-1----:R-:W-:Y:S01]  /*0380*/  USHF.R.S32.HI UR20, URZ, 0x1f, UR21 ;  /* 0x0000001f3f147899 */ /* 0x002fe20008011415 */
[----:B------:R-:W-:Y:S01]  /*0390*/  LOP3.LUT R0, R113, c[0x0][0x178], RZ, 0x3c, !PT ;  /* 0x00005e0071007a12 */ /* 0x000fe200078e3cff */
[----:B------:R-:W-:Y:S01]  /*03a0*/  UIMAD UR15, UR19, UR15, URZ ;  /* 0x0000000f130f72a4 */ /* 0x000fe2000f8e023f */
[----:B------:R-:W-:Y:S01]  /*03b0*/  @!P4 IADD3 R7, R7, 0x1, RZ ;  /* 0x000000010707c810 */ /* 0x000fe20007ffe0ff */
[----:B------:R-:W-:Y:S01]  /*03c0*/  UIMAD UR12, UR20, UR12, URZ ;  /* 0x0000000c140c72a4 */ /* 0x000fe2000f8e023f */
[----:B------:R0:W1:Y:S01]  /*03d0*/  R2UR UR23, R113 ;  /* 0x00000000711773c2 */ /* 0x00006200000e0000 */
[----:B------:R-:W-:Y:S02]  /*03e0*/  UIMAD UR14, UR20, UR14, URZ ;  /* 0x0000000e140e72a4 */ /* 0x000fe4000f8e023f */
[----:B--2---:R-:W-:Y:S02]  /*03f0*/  UIMAD.WIDE.U32 UR8, UR10, UR8, URZ ;  /* 0x000000080a0872a5 */ /* 0x004fe4000f8e003f */
[----:B------:R-:W-:-:S02]  /*0400*/  UIMAD.WIDE.U32 UR10, UR10, UR11, URZ ;  /* 0x0000000b0a0a72a5 */ /* 0x000fc4000f8e003f */
[----:B------:R-:W-:Y:S02]  /*0410*/  UIMAD UR18, UR20, UR18, URZ ;  /* 0x00000012141272a4 */ /* 0x000fe4000f8e023f */
[----:B------:R-:W-:Y:S01]  /*0420*/  UIMAD UR13, UR22, UR26, UR13 ;  /* 0x0000001a160d72a4 */ /* 0x000fe2000f8e020d */
[----:B------:R-:W-:Y:S01]  /*0430*/  ISETP.GE.AND P5, PT, R0, RZ, PT ;  /* 0x000000ff0000720c */ /* 0x000fe20003fa6270 */
[----:B------:R-:W-:Y:S01]  /*0440*/  IMAD.WIDE.U32 R2, R112, c[0x0][0x1b0], RZ ;  /* 0x00006c0070027a25 */ /* 0x000fe200078e00ff */
[----:B------:R-:W-:Y:S02]  /*0450*/  ISETP.NE.AND P3, PT, RZ, c[0x0][0x178], PT ;  /* 0x00005e00ff007a0c */ /* 0x000fe40003f65270 */
[----:B------:R-:W-:Y:S01]  /*0460*/  @P2 IADD3 R7, R7, 0x1, RZ ;  /* 0x0000000107072810 */ /* 0x000fe20007ffe0ff */
[----:B01----:R-:W-:Y:S10]  /*0470*/  @!P6 EXIT ;  /* 0x000000000000e94d */ /* 0x003ff40003800000 */
[----:B------:R-:W-:Y:S01]  /*0480*/  UIMAD UR12, UR21, UR24, UR12 ;  /* 0x00000018150c72a4 */ /* 0x000fe2000f8e020c */
[----:B------:R-:W0:Y:S01]  /*0490*/  S2R R114, SR_TID.X ;  /* 0x0000000000727919 */ /* 0x000e220000002100 */
[----:B------:R-:W-:Y:S01]  /*04a0*/  UIMAD UR14, UR21, UR27, UR14 ;  /* 0x0000001b150e72a4 */ /* 0x000fe2000f8e020e */
[----:B------:R-:W-:Y:S01]  /*04b0*/  @!P5 IMAD.MOV R7, RZ, RZ, -R7 ;  /* 0x000000ffff07d224 */ /* 0x000fe200078e0a07 */
[----:B------:R-:W-:Y:S01]  /*04c0*/  UIADD3 UR9, UR9, UR12, URZ ;  /* 0x0000000c09097290 */ /* 0x000fe2000fffe03f */
[----:B------:R-:W-:Y:S01]  /*04d0*/  @!P3 LOP3.LUT R7, RZ, c[0x0][0x178], RZ, 0x33, !PT ;  /* 0x00005e00ff07ba12 */ /* 0x000fe200078e33ff */
[----:B------:R-:W-:Y:S01]  /*04e0*/  UIADD3 UR11, UR11, UR14, URZ ;  /* 0x0000000e0b0b7290 */ /* 0x000fe2000fffe03f */
[----:B------:R-:W-:Y:S01]  /*04f0*/  IMAD.U32 R5, RZ, RZ, UR18 ;  /* 0x00000012ff057e24 */ /* 0x000fe2000f8e00ff */
[----:B------:R-:W-:Y:S01]  /*0500*/  UIMAD.WIDE.U32 UR8, UR23, UR25, UR8 ;  /* 0x00000019170872a5 */ /* 0x000fe2000f8e0008 */
[----:B------:R-:W1:Y:S01]  /*0510*/  S2R R109, SR_LANEID ;  /* 0x00000000006d7919 */ /* 0x000e620000000000 */
[----:B------:R-:W-:Y:S01]  /*0520*/  UIMAD UR15, UR22, UR29, UR15 ;  /* 0x0000001d160f72a4 */ /* 0x000fe2000f8e020f */
[----:B------:R-:W-:Y:S01]  /*0530*/  SHF.R.S32.HI R0, RZ, 0x1f, R7 ;  /* 0x0000001fff007819 */ /* 0x000fe20000011407 */
[----:B------:R-:W-:Y:S01]  /*0540*/  UIMAD.WIDE.U32 UR10, UR23, UR28, UR10 ;  /* 0x0000001c170a72a5 */ /* 0x000fe2000f8e000a */
[----:B------:R-:W-:Y:S01]  /*0550*/  IMAD R5, R112, c[0x0][0x1b4], R5 ;  /* 0x00006d0070057a24 */ /* 0x000fe200078e0205 */
[----:B------:R-:W-:-:S02]  /*0560*/  UIADD3 UR13, UR9, UR13, URZ ;  /* 0x0000000d090d7290 */ /* 0x000fc4000fffe03f */
[----:B------:R-:W-:Y:S01]  /*0570*/  UIADD3 UR11, UR11, UR15, URZ ;  /* 0x0000000f0b0b7290 */ /* 0x000fe2000fffe03f */
[----:B------:R-:W-:Y:S01]  /*0580*/  IMAD.IADD R3, R3, 0x1, R5 ;  /* 0x0000000103037824 */ /* 0x000fe200078e0205 */
[----:B------:R-:W-:Y:S01]  /*0590*/  ULEA UR9, UP1, UR10, UR4, 0x1 ;  /* 0x000000040a097291 */ /* 0x000fe2000f82083f */
[----:B------:R-:W-:Y:S01]  /*05a0*/  IMAD R0, R0, c[0x0][0x1c8], RZ ;  /* 0x0000720000007a24 */ /* 0x000fe200078e02ff */
[----:B------:R-:W-:Y:S01]  /*05b0*/  ULEA UR12, UP0, UR8, UR6, 0x1 ;  /* 0x00000006080c7291 */ /* 0x000fe2000f80083f */
[C---:B------:R-:W-:Y:S01]  /*05c0*/  IMAD.WIDE.U32 R2, R7.reuse, c[0x0][0x1c8], R2 ;  /* 0x0000720007027a25 */ /* 0x040fe200078e0002 */
[----:B------:R-:W-:Y:S02]  /*05d0*/  ULEA.HI.X UR11, UR10, UR5, UR11, 0x1, UP1 ;  /* 0x000000050a0b7291 */ /* 0x000fe400088f0c0b */
[----:B------:R-:W-:Y:S01]  /*05e0*/  UMOV UR6, URZ ;  /* 0x0000003f00067c82 */ /* 0x000fe20008000000 */
[C---:B0-----:R-:W-:Y:S01]  /*05f0*/  SHF.L.U32 R110, R114.reuse, 0x4, RZ ;  /* 0x00000004726e7819 */ /* 0x041fe200000006ff */
[----:B------:R-:W-:Y:S01]  /*0600*/  UMOV UR5, URZ ;  /* 0x0000003f00057c82 */ /* 0x000fe20008000000 */
[----:B------:R-:W-:Y:S01]  /*0610*/  IMAD R95, R7, c[0x0][0x1cc], R0 ;  /* 0x00007300075f7a24 */ /* 0x000fe200078e0200 */
[----:B-----5:R0:W2:Y:S01]  /*0620*/  @P0 R2UR UR6, R8 ;  /* 0x00000000080603c2 */ /* 0x0200a200000e0000 */
[----:B------:R-:W-:Y:S01]  /*0630*/  LOP3.LUT R111, R114, 0x1f, RZ, 0xc0, !PT ;  /* 0x0000001f726f7812 */ /* 0x000fe200078ec0ff */
[----:B------:R-:W-:Y:S01]  /*0640*/  ULEA.HI.X UR7, UR8, UR7, UR13, 0x1, UP0 ;  /* 0x0000000708077291 */ /* 0x000fe200080f0c0d */
[----:B------:R-:W-:Y:S01]  /*0650*/  LOP3.LUT R110, R110, 0xfffffe00, RZ, 0xc0, !PT ;  /* 0xfffffe006e6e7812 */ /* 0x000fe200078ec0ff */
[----:B------:R-:W-:Y:S01]  /*0660*/  IMAD.IADD R95, R3, 0x1, R95 ;  /* 0x00000001035f7824 */ /* 0x000fe200078e025f */
[----:B------:R-:W-:Y:S01]  /*0670*/  LEA R96, P2, R2, c[0x0][0x230], 0x1 ;  /* 0x00008c0002607a11 */ /* 0x000fe200078408ff */
[----:B------:R-:W-:Y:S01]  /*0680*/  UMOV UR4, URZ ;  /* 0x0000003f00047c82 */ /* 0x000fe20008000000 */
[----:B------:R-:W-:Y:S01]  /*0690*/  LOP3.LUT R84, R110, R111, RZ, 0xfc, !PT ;  /* 0x0000006f6e547212 */ /* 0x000fe200078efcff */
[----:B------:R0:W3:Y:S01]  /*06a0*/  @P1 R2UR UR5, R4 ;  /* 0x00000000040513c2 */ /* 0x0000e200000e0000 */
[----:B------:R-:W-:Y:S01]  /*06b0*/  LEA.HI.X R95, R2, c[0x0][0x234], R95, 0x1, P2 ;  /* 0x00008d00025f7a11 */ /* 0x000fe200010f0c5f */
[----:B------:R-:W-:Y:S01]  /*06c0*/  UMOV UR8, UR12 ;  /* 0x0000000c00087c82 */ /* 0x000fe20008000000 */
[C-C-:B------:R-:W-:Y:S01]  /*06d0*/  LOP3.LUT R0, R110.reuse, 0x20, R111.reuse, 0xfe, !PT ;  /* 0x000000206e007812 */ /* 0x140fe200078efe6f */
[----:B------:R-:W-:Y:S01]  /*06e0*/  UMOV UR10, UR7 ;  /* 0x00000007000a7c82 */ /* 0x000fe20008000000 */
[----:B------:R-:W-:-:S02]  /*06f0*/  LOP3.LUT R165, R110, 0x40, R111, 0xfe, !PT ;  /* 0x000000406ea57812 */ /* 0x000fc400078efe6f */
[C-C-:B------:R-:W-:Y:S02]  /*0700*/  LOP3.LUT R164, R110.reuse, 0x60, R111.reuse, 0xfe, !PT ;  /* 0x000000606ea47812 */ /* 0x140fe400078efe6f */
[C-C-:B------:R-:W-:Y:S02]  /*0710*/  LOP3.LUT R108, R110.reuse, 0x80, R111.reuse, 0xfe, !PT ;  /* 0x000000806e6c7812 */ /* 0x140fe400078efe6f */
[C-C-:B------:R-:W-:Y:S02]  /*0720*/  LOP3.LUT R107, R110.reuse, 0xa0, R111.reuse, 0xfe, !PT ;  /* 0x000000a06e6b7812 */ /* 0x140fe400078efe6f */
[C-C-:B------:R-:W-:Y:S02]  /*0730*/  LOP3.LUT R106, R110.reuse, 0xc0, R111.reuse, 0xfe, !PT ;  /* 0x000000c06e6a7812 */ /* 0x140fe400078efe6f */
[C-C-:B------:R-:W-:Y:S02]  /*0740*/  LOP3.LUT R105, R110.reuse, 0xe0, R111.reuse, 0xfe, !PT ;  /* 0x000000e06e697812 */ /* 0x140fe400078efe6f */
[----:B------:R-:W-:-:S02]  /*0750*/  LOP3.LUT R104, R110, 0x100, R111, 0xfe, !PT ;  /* 0x000001006e687812 */ /* 0x000fc400078efe6f */
[C-C-:B------:R-:W-:Y:S02]  /*0760*/  LOP3.LUT R103, R110.reuse, 0x120, R111.reuse, 0xfe, !PT ;  /* 0x000001206e677812 */ /* 0x140fe400078efe6f */
[C-C-:B------:R-:W-:Y:S02]  /*0770*/  LOP3.LUT R102, R110.reuse, 0x140, R111.reuse, 0xfe, !PT ;  /* 0x000001406e667812 */ /* 0x140fe400078efe6f */
[C-C-:B------:R-:W-:Y:S02]  /*0780*/  LOP3.LUT R101, R110.reuse, 0x160, R111.reuse, 0xfe, !PT ;  /* 0x000001606e657812 */ /* 0x140fe400078efe6f */
[C-C-:B------:R-:W-:Y:S02]  /*0790*/  LOP3.LUT R100, R110.reuse, 0x180, R111.reuse, 0xfe, !PT ;  /* 0x000001806e647812 */ /* 0x140fe400078efe6f */
[C-C-:B------:R-:W-:Y:S02]  /*07a0*/  LOP3.LUT R99, R110.reuse, 0x1a0, R111.reuse, 0xfe, !PT ;  /* 0x000001a06e637812 */ /* 0x140fe400078efe6f */
[----:B------:R-:W-:-:S02]  /*07b0*/  LOP3.LUT R98, R110, 0x1c0, R111, 0xfe, !PT ;  /* 0x000001c06e627812 */ /* 0x000fc400078efe6f */
[----:B------:R-:W-:Y:S02]  /*07c0*/  LOP3.LUT R97, R110, 0x1e0, R111, 0xfe, !PT ;  /* 0x000001e06e617812 */ /* 0x000fe400078efe6f */
[----:B0123--:R-:W-:Y:S02]  /*07d0*/  SHF.R.S32.HI R85, RZ, 0x1f, R84 ;  /* 0x0000001fff557819 */ /* 0x00ffe40000011454 */
.L_x_2805:
[----:B------:R-:W-:Y:S01]  /*07e0*/  BAR.SYNC.DEFER_BLOCKING 0x0 ;  /* 0x0000000000007b1d */ /* 0x000fe20000010000 */
[C---:B------:R-:W-:Y:S01]  /*07f0*/  IMAD.SHL.U32 R20, R84.reuse, 0x2, RZ ;  /* 0x0000000254147824 */ /* 0x040fe200078e00ff */
[----:B------:R-:W-:Y:S02]  /*0800*/  SHF.L.U64.HI R22, R84, 0x1, R85 ;  /* 0x0000000154167819 */ /* 0x000fe40000010255 */
[----:B------:R-:W-:Y:S02]  /*0810*/  LOP3.LUT R24, R110, 0x20, R111, 0xfe, !PT ;  /* 0x000000206e187812 */ /* 0x000fe400078efe6f */
[----:B------:R-:W-:Y:S01]  /*0820*/  UMOV UR7, 0xfffff800 ;  /* 0xfffff80000077882 */ /* 0x000fe20000000000 */
[----:B0-----:R-:W-:Y:S01]  /*0830*/  IADD3 R2, P3, R20, UR8, RZ ;  /* 0x0000000814027c10 */ /* 0x001fe2000ff7e0ff */
[----:B------:R-:W-:Y:S01]  /*0840*/  ULDC UR15, c[0x0][0x168] ;  /* 0x00005a00000f7ab9 */ /* 0x000fe20000000800 */
[----:B------:R-:W-:Y:S01]  /*0850*/  PRMT R5, RZ, 0x7610, R5 ;  /* 0x00007610ff057816 */ /* 0x000fe20000000005 */
[----:B------:R-:W-:Y:S01]  /*0860*/  UIMAD UR15, UR4, UR7, UR15 ;  /* 0x00000007040f72a4 */ /* 0x000fe2000f8e020f */
[----:B------:R-:W-:-:S02]  /*0870*/  IADD3.X R3, R22, UR10, RZ, P3, !PT ;  /* 0x0000000a16037c10 */ /* 0x000fc40009ffe4ff */
[----:B------:R-:W-:Y:S02]  /*0880*/  PRMT R0, RZ, 0x7610, R0 ;  /* 0x00007610ff007816 */ /* 0x000fe40000000000 */
[----:B------:R-:W-:Y:S02]  /*0890*/  PRMT R7, RZ, 0x7610, R7 ;  /* 0x00007610ff077816 */ /* 0x000fe40000000007 */
[----:B------:R-:W-:Y:S02]  /*08a0*/  ISETP.GE.AND P2, PT, R84, UR15, PT ;  /* 0x0000000f54007c0c */ /* 0x000fe4000bf46270 */
[----:B------:R-:W-:Y:S02]  /*08b0*/  ISETP.GE.AND P1, PT, R24, UR15, PT ;  /* 0x0000000f18007c0c */ /* 0x000fe4000bf26270 */
[----:B------:R-:W-:Y:S02]  /*08c0*/  ISETP.GE.AND P0, PT, R165, UR15, PT ;  /* 0x0000000fa5007c0c */ /* 0x000fe4000bf06270 */
[----:B------:R-:W-:-:S02]  /*08d0*/  ISETP.GE.AND P4, PT, R164, UR15, PT ;  /* 0x0000000fa4007c0c */ /* 0x000fc4000bf86270 */
[----:B------:R-:W-:Y:S02]  /*08e0*/  ISETP.GE.AND P6, PT, R108, UR15, PT ;  /* 0x0000000f6c007c0c */ /* 0x000fe4000bfc6270 */
[----:B------:R-:W-:Y:S02]  /*08f0*/  ISETP.GE.AND P5, PT, R107, UR15, PT ;  /* 0x0000000f6b007c0c */ /* 0x000fe4000bfa6270 */
[----:B------:R-:W-:Y:S01]  /*0900*/  ISETP.GE.AND P3, PT, R106, UR15, PT ;  /* 0x0000000f6a007c0c */ /* 0x000fe2000bf66270 */
[----:B------:R0:W2:Y:S01]  /*0910*/  @!P2 LDG.E.U16 R5, [R2.64] ;  /* 0x000000100205a981 */ /* 0x0000a2000c1e1500 */
[----:B------:R-:W-:Y:S02]  /*0920*/  ISETP.GE.AND P2, PT, R105, UR15, PT ;  /* 0x0000000f69007c0c */ /* 0x000fe4000bf46270 */
[----:B------:R-:W-:Y:S01]  /*0930*/  PRMT R4, RZ, 0x7610, R4 ;  /* 0x00007610ff047816 */ /* 0x000fe20000000004 */
[----:B------:R0:W3:Y:S01]  /*0940*/  @!P1 LDG.E.U16 R0, [R2.64+0x40] ;  /* 0x0000401002009981 */ /* 0x0000e2000c1e1500 */
[----:B------:R-:W-:-:S02]  /*0950*/  PRMT R9, RZ, 0x7610, R9 ;  /* 0x00007610ff097816 */ /* 0x000fc40000000009 */
[----:B------:R-:W-:Y:S01]  /*0960*/  PRMT R6, RZ, 0x7610, R6 ;  /* 0x00007610ff067816 */ /* 0x000fe20000000006 */
[----:B------:R0:W4:Y:S01]  /*0970*/  @!P0 LDG.E.U16 R7, [R2.64+0x80] ;  /* 0x0000801002078981 */ /* 0x000122000c1e1500 */
[----:B------:R-:W-:Y:S02]  /*0980*/  PRMT R11, RZ, 0x7610, R11 ;  /* 0x00007610ff0b7816 */ /* 0x000fe4000000000b */
[----:B------:R-:W-:Y:S01]  /*0990*/  PRMT R8, RZ, 0x7610, R8 ;  /* 0x00007610ff087816 */ /* 0x000fe20000000008 */
[----:B------:R0:W5:Y:S01]  /*09a0*/  @!P4 LDG.E.U16 R4, [R2.64+0xc0] ;  /* 0x0000c0100204c981 */ /* 0x000162000c1e1500 */
[----:B------:R-:W-:Y:S02]  /*09b0*/  ISETP.GE.AND P1, PT, R104, UR15, PT ;  /* 0x0000000f68007c0c */ /* 0x000fe4000bf26270 */
[----:B------:R-:W-:Y:S01]  /*09c0*/  ISETP.GE.AND P0, PT, R103, UR15, PT ;  /* 0x0000000f67007c0c */ /* 0x000fe2000bf06270 */
[----:B------:R0:W5:Y:S01]  /*09d0*/  @!P6 LDG.E.U16 R9, [R2.64+0x100] ;  /* 0x000100100209e981 */ /* 0x000162000c1e1500 */
[----:B------:R-:W-:-:S02]  /*09e0*/  ISETP.GE.AND P4, PT, R102, UR15, PT ;  /* 0x0000000f66007c0c */ /* 0x000fc4000bf86270 */
[----:B------:R-:W-:Y:S01]  /*09f0*/  ISETP.GE.AND P6, PT, R101, UR15, PT ;  /* 0x0000000f65007c0c */ /* 0x000fe2000bfc6270 */
[----:B------:R0:W5:Y:S01]  /*0a00*/  @!P5 LDG.E.U16 R6, [R2.64+0x140] ;  /* 0x000140100206d981 */ /* 0x000162000c1e1500 */
[----:B------:R-:W-:Y:S02]  /*0a10*/  ISETP.GE.AND P5, PT, R100, UR15, PT ;  /* 0x0000000f64007c0c */ /* 0x000fe4000bfa6270 */
[----:B------:R-:W-:Y:S01]  /*0a20*/  PRMT R13, RZ, 0x7610, R13 ;  /* 0x00007610ff0d7816 */ /* 0x000fe2000000000d */
[----:B------:R0:W5:Y:S01]  /*0a30*/  @!P3 LDG.E.U16 R11, [R2.64+0x180] ;  /* 0x00018010020bb981 */ /* 0x000162000c1e1500 */
[----:B------:R-:W-:Y:S02]  /*0a40*/  ISETP.GE.AND P3, PT, R99, UR15, PT ;  /* 0x0000000f63007c0c */ /* 0x000fe4000bf66270 */
[----:B------:R-:W-:Y:S01]  /*0a50*/  PRMT R10, RZ, 0x7610, R10 ;  /* 0x00007610ff0a7816 */ /* 0x000fe2000000000a */
[----:B------:R0:W5:Y:S01]  /*0a60*/  @!P2 LDG.E.U16 R8, [R2.64+0x1c0] ;  /* 0x0001c0100208a981 */ /* 0x000162000c1e1500 */
[----:B------:R-:W-:-:S02]  /*0a70*/  ISETP.GE.AND P2, PT, R98, UR15, PT ;  /* 0x0000000f62007c0c */ /* 0x000fc4000bf46270 */
[----:B------:R-:W-:Y:S01]  /*0a80*/  PRMT R15, RZ, 0x7610, R15 ;  /* 0x00007610ff0f7816 */ /* 0x000fe2000000000f */
[----:B------:R0:W5:Y:S01]  /*0a90*/  @!P1 LDG.E.U16 R13, [R2.64+0x200] ;  /* 0x00020010020d9981 */ /* 0x000162000c1e1500 */
[----:B------:R-:W-:Y:S02]  /*0aa0*/  PRMT R12, RZ, 0x7610, R12 ;  /* 0x00007610ff0c7816 */ /* 0x000fe4000000000c */
[----:B------:R-:W-:Y:S01]  /*0ab0*/  PRMT R17, RZ, 0x7610, R17 ;  /* 0x00007610ff117816 */ /* 0x000fe20000000011 */
[----:B------:R0:W5:Y:S01]  /*0ac0*/  @!P0 LDG.E.U16 R10, [R2.64+0x240] ;  /* 0x00024010020a8981 */ /* 0x000162000c1e1500 */
[----:B------:R-:W-:Y:S02]  /*0ad0*/  PRMT R14, RZ, 0x7610, R14 ;  /* 0x00007610ff0e7816 */ /* 0x000fe4000000000e */
[----:B------:R-:W-:Y:S01]  /*0ae0*/  PRMT R19, RZ, 0x7610, R19 ;  /* 0x00007610ff137816 */ /* 0x000fe20000000013 */
[----:B------:R0:W5:Y:S01]  /*0af0*/  @!P4 LDG.E.U16 R15, [R2.64+0x280] ;  /* 0x00028010020fc981 */ /* 0x000162000c1e1500 */
[----:B------:R-:W-:-:S03]  /*0b00*/  ISETP.GE.AND P1, PT, R97, UR15, PT ;  /* 0x0000000f61007c0c */ /* 0x000fc6000bf26270 */
[----:B------:R0:W5:Y:S04]  /*0b10*/  @!P6 LDG.E.U16 R12, [R2.64+0x2c0] ;  /* 0x0002c010020ce981 */ /* 0x000168000c1e1500 */
[----:B------:R0:W5:Y:S04]  /*0b20*/  @!P5 LDG.E.U16 R17, [R2.64+0x300] ;  /* 0x000300100211d981 */ /* 0x000168000c1e1500 */
[----:B------:R0:W5:Y:S04]  /*0b30*/  @!P3 LDG.E.U16 R14, [R2.64+0x340] ;  /* 0x00034010020eb981 */ /* 0x000168000c1e1500 */
[----:B------:R0:W5:Y:S01]  /*0b40*/  @!P2 LDG.E.U16 R19, [R2.64+0x380] ;  /* 0x000380100213a981 */ /* 0x000162000c1e1500 */
[----:B------:R-:W-:-:S06]  /*0b50*/  PRMT R16, RZ, 0x7610, R16 ;  /* 0x00007610ff107816 */ /* 0x000fcc0000000010 */
        /* <DEDUP_REMOVED lines=9> */
[----:B------:R-:W-:Y:S02]  /*0bf0*/  IADD3 R31, R18, 0xc0, RZ ;  /* 0x000000c0121f7810 */ /* 0x000fe40007ffe0ff */
[-C--:B------:R-:W-:Y:S02]  /*0c00*/  LEA.HI.SX32 R23, R23, R18.reuse, 0x1b ;  /* 0x0000001217177211 */ /* 0x080fe400078fdaff */
[----:B------:R-:W-:Y:S01]  /*0c10*/  LEA.HI.SX32 R25, R25, R18, 0x1b ;  /* 0x0000001219197211 */ /* 0x000fe200078fdaff */
[----:B------:R-:W-:Y:S01]  /*0c20*/  IMAD.SHL.U32 R94, R94, 0x2, RZ ;  /* 0x000000025e5e7824 */ /* 0x000fe200078e00ff */
[C---:B------:R-:W-:Y:S02]  /*0c30*/  IADD3 R33, R18.reuse, 0xe0, RZ ;  /* 0x000000e012217810 */ /* 0x040fe40007ffe0ff */
[----:B------:R-:W-:-:S02]  /*0c40*/  IADD3 R35, R18, 0x100, RZ ;  /* 0x0000010012237810 */ /* 0x000fc40007ffe0ff */
[-C--:B------:R-:W-:Y:S01]  /*0c50*/  LEA.HI.SX32 R27, R27, R18.reuse, 0x1b ;  /* 0x000000121b1b7211 */ /* 0x080fe200078fdaff */
[----:B------:R-:W-:Y:S01]  /*0c60*/  IMAD.SHL.U32 R93, R21, 0x2, RZ ;  /* 0x00000002155d7824 */ /* 0x000fe200078e00ff */
[C---:B0-----:R-:W-:Y:S02]  /*0c70*/  IADD3 R3, R18.reuse, 0x120, RZ ;  /* 0x0000012012037810 */ /* 0x041fe40007ffe0ff */
[-C--:B------:R-:W-:Y:S02]  /*0c80*/  LEA.HI.SX32 R29, R29, R18.reuse, 0x1b ;  /* 0x000000121d1d7211 */ /* 0x080fe400078fdaff */
[C---:B------:R-:W-:Y:S02]  /*0c90*/  IADD3 R37, R18.reuse, 0x140, RZ ;  /* 0x0000014012257810 */ /* 0x040fe40007ffe0ff */
[----:B------:R-:W-:Y:S01]  /*0ca0*/  LEA.HI.SX32 R31, R31, R18, 0x1b ;  /* 0x000000121f1f7211 */ /* 0x000fe200078fdaff */
[----:B------:R-:W-:Y:S01]  /*0cb0*/  IMAD.SHL.U32 R91, R25, 0x2, RZ ;  /* 0x00000002195b7824 */ /* 0x000fe200078e00ff */
[----:B------:R-:W-:Y:S01]  /*0cc0*/  SHF.L.U32 R92, R23, 0x1, RZ ;  /* 0x00000001175c7819 */ /* 0x000fe200000006ff */
[----:B------:R-:W-:Y:S01]  /*0cd0*/  IMAD.SHL.U32 R90, R27, 0x2, RZ ;  /* 0x000000021b5a7824 */ /* 0x000fe200078e00ff */
[----:B------:R-:W-:-:S02]  /*0ce0*/  IADD3 R39, R18, 0x160, RZ ;  /* 0x0000016012277810 */ /* 0x000fc40007ffe0ff */
[C---:B------:R-:W-:Y:S02]  /*0cf0*/  IADD3 R41, R18.reuse, 0x180, RZ ;  /* 0x0000018012297810 */ /* 0x040fe40007ffe0ff */
[-C--:B------:R-:W-:Y:S02]  /*0d00*/  LEA.HI.SX32 R33, R33, R18.reuse, 0x1b ;  /* 0x0000001221217211 */ /* 0x080fe400078fdaff */
[-C--:B------:R-:W-:Y:S01]  /*0d10*/  LEA.HI.SX32 R35, R35, R18.reuse, 0x1b ;  /* 0x0000001223237211 */ /* 0x080fe200078fdaff */
[----:B------:R-:W-:Y:S01]  /*0d20*/  IMAD.SHL.U32 R83, R29, 0x2, RZ ;  /* 0x000000021d537824 */ /* 0x000fe200078e00ff */
[C---:B------:R-:W-:Y:S02]  /*0d30*/  IADD3 R43, R18.reuse, 0x1a0, RZ ;  /* 0x000001a0122b7810 */ /* 0x040fe40007ffe0ff */
[----:B------:R-:W-:Y:S01]  /*0d40*/  LEA.HI.SX32 R3, R3, R18, 0x1b ;  /* 0x0000001203037211 */ /* 0x000fe200078fdaff */
[----:B------:R-:W-:Y:S01]  /*0d50*/  IMAD.SHL.U32 R82, R31, 0x2, RZ ;  /* 0x000000021f527824 */ /* 0x000fe200078e00ff */
[----:B------:R-:W-:-:S02]  /*0d60*/  IADD3 R45, R18, 0x1c0, RZ ;  /* 0x000001c0122d7810 */ /* 0x000fc40007ffe0ff */
[-C--:B------:R-:W-:Y:S01]  /*0d70*/  LEA.HI.SX32 R37, R37, R18.reuse, 0x1b ;  /* 0x0000001225257211 */ /* 0x080fe200078fdaff */
[----:B------:R-:W-:Y:S01]  /*0d80*/  IMAD.SHL.U32 R80, R35, 0x2, RZ ;  /* 0x0000000223507824 */ /* 0x000fe200078e00ff */
[-C--:B------:R-:W-:Y:S02]  /*0d90*/  LEA.HI.SX32 R39, R39, R18.reuse, 0x1b ;  /* 0x0000001227277211 */ /* 0x080fe400078fdaff */
[-C--:B------:R-:W-:Y:S02]  /*0da0*/  LEA.HI.SX32 R41, R41, R18.reuse, 0x1b ;  /* 0x0000001229297211 */ /* 0x080fe400078fdaff */
[----:B------:R-:W-:Y:S01]  /*0db0*/  SHF.L.U32 R81, R33, 0x1, RZ ;  /* 0x0000000121517819 */ /* 0x000fe200000006ff */
[----:B------:R-:W-:Y:S01]  /*0dc0*/  IMAD.SHL.U32 R79, R3, 0x2, RZ ;  /* 0x00000002034f7824 */ /* 0x000fe200078e00ff */
[-C--:B------:R-:W-:Y:S01]  /*0dd0*/  LEA.HI.SX32 R43, R43, R18.reuse, 0x1b ;  /* 0x000000122b2b7211 */ /* 0x080fe200078fdaff */
[----:B------:R-:W-:Y:S01]  /*0de0*/  IMAD.SHL.U32 R78, R37, 0x2, RZ ;  /* 0x00000002254e7824 */ /* 0x000fe200078e00ff */
[----:B------:R-:W-:Y:S01]  /*0df0*/  LEA.HI.SX32 R45, R45, R18, 0x1b ;  /* 0x000000122d2d7211 */ /* 0x000fe200078fdaff */
[----:B------:R-:W-:Y:S01]  /*0e00*/  IMAD.SHL.U32 R76, R41, 0x2, RZ ;  /* 0x00000002294c7824 */ /* 0x000fe200078e00ff */
[----:B------:R-:W-:Y:S01]  /*0e10*/  SHF.L.U32 R77, R39, 0x1, RZ ;  /* 0x00000001274d7819 */ /* 0x000fe200000006ff */
[----:B------:R-:W-:-:S02]  /*0e20*/  IMAD.SHL.U32 R75, R43, 0x2, RZ ;  /* 0x000000022b4b7824 */ /* 0x000fc400078e00ff */
[----:B------:R-:W-:Y:S01]  /*0e30*/  IMAD.SHL.U32 R74, R45, 0x2, RZ ;  /* 0x000000022d4a7824 */ /* 0x000fe200078e00ff */
[----:B------:R-:W-:-:S04]  /*0e40*/  IADD3 R47, R18, 0x1e0, RZ ;  /* 0x000001e0122f7810 */ /* 0x000fc80007ffe0ff */
[----:B------:R-:W-:Y:S02]  /*0e50*/  LEA.HI.SX32 R47, R47, R18, 0x1b ;  /* 0x000000122f2f7211 */ /* 0x000fe400078fdaff */
[----:B------:R-:W-:Y:S02]  /*0e60*/  IADD3 R2, P0, R20, UR9, RZ ;  /* 0x0000000914027c10 */ /* 0x000fe4000ff1e0ff */
[----:B------:R-:W-:Y:S02]  /*0e70*/  SHF.L.U32 R73, R47, 0x1, RZ ;  /* 0x000000012f497819 */ /* 0x000fe400000006ff */
[----:B------:R-:W-:Y:S02]  /*0e80*/  ISETP.GE.AND P1, PT, R24, UR15, PT ;  /* 0x0000000f18007c0c */ /* 0x000fe4000bf26270 */
[----:B------:R-:W-:Y:S02]  /*0e90*/  ISETP.GE.AND P2, PT, R84, UR15, PT ;  /* 0x0000000f54007c0c */ /* 0x000fe4000bf46270 */
[----:B------:R-:W-:-:S02]  /*0ea0*/  PRMT R35, RZ, 0x7610, R35 ;  /* 0x00007610ff237816 */ /* 0x000fc40000000023 */
        /* <DEDUP_REMOVED lines=8> */
[----:B--2---:R-:W-:Y:S04]  /*0f30*/  STS.U16 [R94], R5 ;  /* 0x000000055e007388 */ /* 0x004fe80000000400 */
[----:B---3--:R0:W-:Y:S04]  /*0f40*/  STS.U16 [R93+0x40], R0 ;  /* 0x000040005d007388 */ /* 0x0081e80000000400 */
[----:B----4-:R1:W-:Y:S04]  /*0f50*/  STS.U16 [R92+0x80], R7 ;  /* 0x000080075c007388 */ /* 0x0103e80000000400 */
[----:B-----5:R-:W-:Y:S04]  /*0f60*/  STS.U16 [R91+0xc0], R4 ;  /* 0x0000c0045b007388 */ /* 0x020fe80000000400 */
[----:B------:R2:W-:Y:S04]  /*0f70*/  STS.U16 [R90+0x100], R9 ;  /* 0x000100095a007388 */ /* 0x0005e80000000400 */
[----:B------:R-:W-:Y:S04]  /*0f80*/  STS.U16 [R83+0x140], R6 ;  /* 0x0001400653007388 */ /* 0x000fe80000000400 */
[----:B------:R3:W-:Y:S01]  /*0f90*/  STS.U16 [R82+0x180], R11 ;  /* 0x0001800b52007388 */ /* 0x0007e20000000400 */
[----:B0-----:R-:W-:-:S03]  /*0fa0*/  IMAD R0, R109, 0x10, R110 ;  /* 0x000000106d007824 */ /* 0x001fc600078e026e */
[----:B------:R-:W-:Y:S04]  /*0fb0*/  STS.U16 [R81+0x1c0], R8 ;  /* 0x0001c00851007388 */ /* 0x000fe80000000400 */
[----:B------:R-:W-:Y:S04]  /*0fc0*/  STS.U16 [R80+0x200], R13 ;  /* 0x0002000d50007388 */ /* 0x000fe80000000400 */
[----:B------:R-:W-:Y:S04]  /*0fd0*/  STS.U16 [R79+0x240], R10 ;  /* 0x0002400a4f007388 */ /* 0x000fe80000000400 */
[----:B------:R0:W-:Y:S04]  /*0fe0*/  STS.U16 [R78+0x280], R15 ;  /* 0x0002800f4e007388 */ /* 0x0001e80000000400 */
[----:B------:R-:W-:Y:S01]  /*0ff0*/  STS.U16 [R77+0x2c0], R12 ;  /* 0x0002c00c4d007388 */ /* 0x000fe20000000400 */
[----:B------:R-:W-:-:S03]  /*1000*/  IADD3 R3, R0, 0x1, RZ ;  /* 0x0000000100037810 */ /* 0x000fc60007ffe0ff */
[----:B------:R4:W-:Y:S01]  /*1010*/  STS.U16 [R76+0x300], R17 ;  /* 0x000300114c007388 */ /* 0x0009e20000000400 */
[----:B-1----:R-:W-:-:S03]  /*1020*/  IADD3 R7, R0, 0x3, RZ ;  /* 0x0000000300077810 */ /* 0x002fc60007ffe0ff */
[----:B------:R-:W-:Y:S01]  /*1030*/  STS.U16 [R75+0x340], R14 ;  /* 0x0003400e4b007388 */ /* 0x000fe20000000400 */
[C---:B--2---:R-:W-:Y:S02]  /*1040*/  IADD3 R9, R0.reuse, 0x4, RZ ;  /* 0x0000000400097810 */ /* 0x044fe40007ffe0ff */
[C---:B---3--:R-:W-:Y:S01]  /*1050*/  IADD3 R11, R0.reuse, 0x5, RZ ;  /* 0x00000005000b7810 */ /* 0x048fe20007ffe0ff */
[----:B------:R1:W-:Y:S01]  /*1060*/  STS.U16 [R74+0x380], R19 ;  /* 0x000380134a007388 */ /* 0x0003e20000000400 */
[C---:B0-----:R-:W-:Y:S02]  /*1070*/  IADD3 R15, R0.reuse, 0x7, RZ ;  /* 0x00000007000f7810 */ /* 0x041fe40007ffe0ff */
[C---:B----4-:R-:W-:Y:S02]  /*1080*/  IADD3 R17, R0.reuse, 0x8, RZ ;  /* 0x0000000800117810 */ /* 0x050fe40007ffe0ff */
[C---:B------:R-:W-:Y:S02]  /*1090*/  IADD3 R23, R0.reuse, 0xb, RZ ;  /* 0x0000000b00177810 */ /* 0x040fe40007ffe0ff */
[----:B------:R-:W-:-:S02]  /*10a0*/  IADD3 R25, R0, 0xc, RZ ;  /* 0x0000000c00197810 */ /* 0x000fc40007ffe0ff */
[C---:B------:R-:W-:Y:S02]  /*10b0*/  IADD3 R27, R0.reuse, 0xd, RZ ;  /* 0x0000000d001b7810 */ /* 0x040fe40007ffe0ff */
[C---:B-1----:R-:W-:Y:S02]  /*10c0*/  IADD3 R19, R0.reuse, 0x9, RZ ;  /* 0x0000000900137810 */ /* 0x042fe40007ffe0ff */
[C---:B------:R-:W-:Y:S02]  /*10d0*/  IADD3 R31, R0.reuse, 0xf, RZ ;  /* 0x0000000f001f7810 */ /* 0x040fe40007ffe0ff */
[C---:B------:R-:W-:Y:S02]  /*10e0*/  IADD3 R5, R0.reuse, 0x2, RZ ;  /* 0x0000000200057810 */ /* 0x040fe40007ffe0ff */
[C---:B------:R-:W-:Y:S02]  /*10f0*/  IADD3 R13, R0.reuse, 0x6, RZ ;  /* 0x00000006000d7810 */ /* 0x040fe40007ffe0ff */
[----:B------:R-:W-:-:S02]  /*1100*/  IADD3 R21, R0, 0xa, RZ ;  /* 0x0000000a00157810 */ /* 0x000fc40007ffe0ff */
[----:B------:R-:W-:Y:S02]  /*1110*/  IADD3 R29, R0, 0xe, RZ ;  /* 0x0000000e001d7810 */ /* 0x000fe40007ffe0ff */
        /* <DEDUP_REMOVED lines=24> */
[----:B------:R-:W-:-:S02]  /*12a0*/  IMAD.SHL.U32 R67, R11, 0x2, RZ ;  /* 0x000000020b437824 */ /* 0x000fc400078e00ff */
[----:B------:R-:W-:Y:S02]  /*12b0*/  IMAD.SHL.U32 R65, R15, 0x2, RZ ;  /* 0x000000020f417824 */ /* 0x000fe400078e00ff */
[----:B------:R-:W-:Y:S02]  /*12c0*/  IMAD.SHL.U32 R64, R17, 0x2, RZ ;  /* 0x0000000211407824 */ /* 0x000fe400078e00ff */
[----:B------:R-:W-:Y:S02]  /*12d0*/  IMAD.SHL.U32 R63, R19, 0x2, RZ ;  /* 0x00000002133f7824 */ /* 0x000fe400078e00ff */
[----:B------:R-:W-:Y:S02]  /*12e0*/  IMAD.SHL.U32 R61, R23, 0x2, RZ ;  /* 0x00000002173d7824 */ /* 0x000fe400078e00ff */
[----:B------:R-:W-:Y:S02]  /*12f0*/  IMAD.SHL.U32 R60, R25, 0x2, RZ ;  /* 0x00000002193c7824 */ /* 0x000fe400078e00ff */
[----:B------:R-:W-:-:S02]  /*1300*/  IMAD.SHL.U32 R59, R27, 0x2, RZ ;  /* 0x000000021b3b7824 */ /* 0x000fc400078e00ff */
[----:B------:R-:W-:Y:S01]  /*1310*/  IMAD.SHL.U32 R57, R31, 0x2, RZ ;  /* 0x000000021f397824 */ /* 0x000fe200078e00ff */
[----:B------:R0:W-:Y:S01]  /*1320*/  STS.U16 [R73+0x3c0], R16 ;  /* 0x0003c01049007388 */ /* 0x0001e20000000400 */
[----:B------:R-:W-:Y:S01]  /*1330*/  IADD3.X R3, R22, UR11, RZ, P0, !PT ;  /* 0x0000000b16037c10 */ /* 0x000fe200087fe4ff */
        /* <DEDUP_REMOVED lines=18> */
[----:B------:R-:W-:-:S02]  /*1460*/  PRMT R4, RZ, 0x7610, R4 ;  /* 0x00007610ff047816 */ /* 0x000fc40000000004 */
[----:B------:R-:W-:Y:S02]  /*1470*/  ISETP.GE.AND P0, PT, R165, UR15, PT ;  /* 0x0000000fa5007c0c */ /* 0x000fe4000bf06270 */
[----:B------:R-:W-:Y:S02]  /*1480*/  PRMT R6, RZ, 0x7610, R6 ;  /* 0x00007610ff067816 */ /* 0x000fe40000000006 */
[----:B------:R-:W-:Y:S02]  /*1490*/  PRMT R8, RZ, 0x7610, R8 ;  /* 0x00007610ff087816 */ /* 0x000fe40000000008 */
[----:B------:R-:W-:Y:S01]  /*14a0*/  PRMT R10, RZ, 0x7610, R10 ;  /* 0x00007610ff0a7816 */ /* 0x000fe2000000000a */
[----:B------:R-:W2:Y:S01]  /*14b0*/  @!P2 LDG.E.U16 R35, [R2.64] ;  /* 0x000000100223a981 */ /* 0x000ea2000c1e1500 */
[----:B------:R-:W-:-:S03]  /*14c0*/  ISETP.GE.AND P2, PT, R105, UR15, PT ;  /* 0x0000000f69007c0c */ /* 0x000fc6000bf46270 */
[----:B------:R-:W3:Y:S01]  /*14d0*/  @!P1 LDG.E.U16 R4, [R2.64+0x40] ;  /* 0x0000401002049981 */ /* 0x000ee2000c1e1500 */
        /* <DEDUP_REMOVED lines=22> */
[----:B------:R-:W5:Y:S01]  /*1640*/  @!P4 LDG.E.U16 R5, [R2.64+0x280] ;  /* 0x000280100205c981 */ /* 0x000f62000c1e1500 */
[----:B0-----:R-:W-:-:S03]  /*1650*/  PRMT R16, RZ, 0x7610, R16 ;  /* 0x00007610ff107816 */ /* 0x001fc60000000010 */
[----:B------:R-:W5:Y:S04]  /*1660*/  @!P6 LDG.E.U16 R12, [R2.64+0x2c0] ;  /* 0x0002c010020ce981 */ /* 0x000f68000c1e1500 */
[----:B------:R-:W5:Y:S04]  /*1670*/  @!P5 LDG.E.U16 R7, [R2.64+0x300] ;  /* 0x000300100207d981 */ /* 0x000f68000c1e1500 */
[----:B------:R-:W5:Y:S04]  /*1680*/  @!P3 LDG.E.U16 R14, [R2.64+0x340] ;  /* 0x00034010020eb981 */ /* 0x000f68000c1e1500 */
[----:B------:R-:W5:Y:S04]  /*1690*/  @!P2 LDG.E.U16 R9, [R2.64+0x380] ;  /* 0x000380100209a981 */ /* 0x000f68000c1e1500 */
[----:B------:R-:W5:Y:S01]  /*16a0*/  @!P1 LDG.E.U16 R16, [R2.64+0x3c0] ;  /* 0x0003c01002109981 */ /* 0x000f62000c1e1500 */
[----:B------:R-:W-:Y:S01]  /*16b0*/  ULDC.U8 UR7, c[0x0][0x17e] ;  /* 0x00005f8000077ab9 */ /* 0x000fe20000000000 */
[----:B------:R-:W-:Y:S02]  /*16c0*/  BSSY B0, `(.L_x_2764) ;  /* 0x000005a000007945 */ /* 0x000fe40003800000 */
        /* <DEDUP_REMOVED lines=89> */
.L_x_2765:
[----:B------:R-:W-:Y:S05]  /*1c60*/  BSYNC B0 ;  /* 0x0000000000007941 */ /* 0x000fea0003800000 */
.L_x_2764:
        /* <DEDUP_REMOVED lines=36> */
.L_x_2767:
[----:B------:R-:W-:Y:S05]  /*1eb0*/  BSYNC B0 ;  /* 0x0000000000007941 */ /* 0x000fea0003800000 */
.L_x_2766:
        /* <DEDUP_REMOVED lines=38> */
.L_x_2769:
[----:B------:R-:W-:Y:S05]  /*2120*/  BSYNC B0 ;  /* 0x0000000000007941 */ /* 0x000fea0003800000 */
.L_x_2768:
        /* <DEDUP_REMOVED lines=36> */
.L_x_2771:
[----:B------:R-:W-:Y:S05]  /*2370*/  BSYNC B0 ;  /* 0x0000000000007941 */ /* 0x000fea0003800000 */
.L_x_2770:
        /* <DEDUP_REMOVED lines=38> */
.L_x_2773:
[----:B------:R-:W-:Y:S05]  /*25e0*/  BSYNC B0 ;  /* 0x0000000000007941 */ /* 0x000fea0003800000 */
.L_x_2772:
        /* <DEDUP_REMOVED lines=36> */
.L_x_2775:
[----:B------:R-:W-:Y:S05]  /*2830*/  BSYNC B0 ;  /* 0x0000000000007941 */ /* 0x000fea0003800000 */
.L_x_2774:
        /* <DEDUP_REMOVED lines=38> */
.L_x_2777:
[----:B------:R-:W-:Y:S05]  /*2aa0*/  BSYNC B0 ;  /* 0x0000000000007941 */ /* 0x000fea0003800000 */
.L_x_2776:
        /* <DEDUP_REMOVED lines=36> */
.L_x_2779:
[----:B------:R-:W-:Y:S05]  /*2cf0*/  BSYNC B0 ;  /* 0x0000000000007941 */ /* 0x000fea0003800000 */
.L_x_2778:
        /* <DEDUP_REMOVED lines=41> */
.L_x_2781:
[----:B------:R-:W-:Y:S05]  /*2f90*/  BSYNC B0 ;  /* 0x0000000000007941 */ /* 0x000fea0003800000 */
.L_x_2780:
        /* <DEDUP_REMOVED lines=41> */
.L_x_2783:
[----:B------:R-:W-:Y:S05]  /*3230*/  BSYNC B0 ;  /* 0x0000000000007941 */ /* 0x000fea0003800000 */
.L_x_2782:
        /* <DEDUP_REMOVED lines=47> */
.L_x_2785:
[----:B------:R-:W-:Y:S05]  /*3530*/  BSYNC B0 ;  /* 0x0000000000007941 */ /* 0x000fea0003800000 */
.L_x_2784:
        /* <DEDUP_REMOVED lines=33> */
.L_x_2787:
[----:B------:R-:W-:Y:S05]  /*3750*/  BSYNC B0 ;  /* 0x0000000000007941 */ /* 0x000fea0003800000 */
.L_x_2786:
        /* <DEDUP_REMOVED lines=33> */
.L_x_2789:
[----:B------:R-:W-:Y:S05]  /*3970*/  BSYNC B0 ;  /* 0x0000000000007941 */ /* 0x000fea0003800000 */
.L_x_2788:
        /* <DEDUP_REMOVED lines=33> */
.L_x_2791:
[----:B------:R-:W-:Y:S05]  /*3b90*/  BSYNC B0 ;  /* 0x0000000000007941 */ /* 0x000fea0003800000 */
.L_x_2790:
        /* <DEDUP_REMOVED lines=33> */
.L_x_2793:
[----:B------:R-:W-:Y:S05]  /*3db0*/  BSYNC B0 ;  /* 0x0000000000007941 */ /* 0x000fea0003800000 */
.L_x_2792:
        /* <DEDUP_REMOVED lines=33> */
.L_x_2795:
[----:B------:R-:W-:Y:S05]  /*3fd0*/  BSYNC B0 ;  /* 0x0000000000007941 */ /* 0x000fea0003800000 */
.L_x_2794:
        /* <DEDUP_REMOVED lines=20> */
[----:B------:R-:W-:-:S03]  /*4120*/  UMOV UR7, URZ ;  /* 0x0000003f00077c82 */ /* 0x000fc60008000000 */
[----:B------:R-:W-:Y:S02]  /*4130*/  ISETP.EQ.OR P0, PT, RZ, UR4, P0 ;  /* 0x00000004ff007c0c */ /* 0x000fe40008702670 */
.L_x_2801:
[----:B------:R-:W-:Y:S01]  /*4140*/  ULDC UR12, c[0x0][0x180] ;  /* 0x00006000000c7ab9 */ /* 0x000fe20000000800 */
[----:B------:R-:W-:Y:S01]  /*4150*/  IMAD.WIDE.U32 R40, R113, c[0x0][0x180], RZ ;  /* 0x0000600071287a25 */ /* 0x000fe200078e00ff */
[----:B------:R-:W-:Y:S02]  /*4160*/  UIMAD UR12, UR19, UR12, URZ ;  /* 0x0000000c130c72a4 */ /* 0x000fe4000f8e023f */
[----:B------:R-:W-:Y:S01]  /*4170*/  ULDC.64 UR14, c[0x0][0x188] ;  /* 0x00006200000e7ab9 */ /* 0x000fe20000000a00 */
[----:B------:R-:W-:Y:S02]  /*4180*/  LOP3.LUT R87, R110, 0x20, R111, 0xfe, !PT ;  /* 0x000000206e577812 */ /* 0x000fe400078efe6f */
[----:B------:R-:W-:Y:S01]  /*4190*/  PRMT R155, RZ, 0x7610, R155 ;  /* 0x00007610ff9b7816 */ /* 0x000fe2000000009b */
[----:B------:R-:W-:Y:S01]  /*41a0*/  IMAD.U32 R42, RZ, RZ, UR12 ;  /* 0x0000000cff2a7e24 */ /* 0x000fe2000f8e00ff */
[----:B------:R-:W-:Y:S01]  /*41b0*/  USHF.R.S32.HI UR12, URZ, 0x1f, UR7 ;  /* 0x0000001f3f0c7899 */ /* 0x000fe20008011407 */
[----:B------:R-:W-:-:S02]  /*41c0*/  PRMT R154, RZ, 0x7610, R154 ;  /* 0x00007610ff9a7816 */ /* 0x000fc4000000009a */
[----:B------:R-:W-:Y:S01]  /*41d0*/  PRMT R147, RZ, 0x7610, R147 ;  /* 0x00007610ff937816 */ /* 0x000fe20000000093 */
[----:B------:R-:W-:Y:S01]  /*41e0*/  IMAD R43, R113, c[0x0][0x184], R42 ;  /* 0x00006100712b7a24 */ /* 0x000fe200078e022a */
[----:B------:R-:W-:Y:S01]  /*41f0*/  UIMAD UR13, UR12, UR14, URZ ;  /* 0x0000000e0c0d72a4 */ /* 0x000fe2000f8e023f */
[----:B------:R-:W-:Y:S02]  /*4200*/  PRMT R150, RZ, 0x7610, R150 ;  /* 0x00007610ff967816 */ /* 0x000fe40000000096 */
[----:B------:R-:W-:Y:S01]  /*4210*/  PRMT R47, RZ, 0x7610, R47 ;  /* 0x00007610ff2f7816 */ /* 0x000fe2000000002f */
[----:B------:R-:W-:Y:S01]  /*4220*/  UIMAD UR13, UR7, UR15, UR13 ;  /* 0x0000000f070d72a4 */ /* 0x000fe2000f8e020d */
[----:B------:R-:W-:Y:S01]  /*4230*/  IADD3 R41, R41, R43, RZ ;  /* 0x0000002b29297210 */ /* 0x000fe20007ffe0ff */
[----:B------:R-:W-:Y:S01]  /*4240*/  IMAD.U32 R43, RZ, RZ, UR7 ;  /* 0x00000007ff2b7e24 */ /* 0x000fe2000f8e00ff */
[----:B------:R-:W-:Y:S01]  /*4250*/  ULDC.64 UR14, c[0x0][0x1c0] ;  /* 0x00007000000e7ab9 */ /* 0x000fe20000000a00 */
[----:B------:R-:W-:-:S02]  /*4260*/  PRMT R156, RZ, 0x7610, R156 ;  /* 0x00007610ff9c7816 */ /* 0x000fc4000000009c */
[----:B------:R-:W-:Y:S01]  /*4270*/  PRMT R45, RZ, 0x7610, R45 ;  /* 0x00007610ff2d7816 */ /* 0x000fe2000000002d */
[----:B------:R-:W-:Y:S01]  /*4280*/  IMAD.WIDE.U32 R40, R43, c[0x0][0x188], R40 ;  /* 0x000062002b287a25 */ /* 0x000fe200078e0028 */
        /* <DEDUP_REMOVED lines=9> */
[----:B------:R-:W0:Y:S01]  /*4320*/  S2R R114, SR_TID.X ;  /* 0x0000000000727919 */ /* 0x000e220000002100 */
[----:B------:R-:W-:Y:S01]  /*4330*/  IADD3 R41, R41, UR13, RZ ;  /* 0x0000000d29297c10 */ /* 0x000fe2000fffe0ff */
[----:B------:R-:W-:Y:S01]  /*4340*/  FMUL.FTZ R146, R34, R56 ;  /* 0x0000003822927220 */ /* 0x000fe20000410000 */
[----:B------:R-:W-:Y:S01]  /*4350*/  LEA R42, P1, R40, c[0x0][0x220], 0x2 ;  /* 0x00008800282a7a11 */ /* 0x000fe200078210ff */
[----:B------:R-:W-:Y:S01]  /*4360*/  FMUL.FTZ R144, R33, R55 ;  /* 0x0000003721907220 */ /* 0x000fe20000410000 */
[----:B------:R-:W-:-:S02]  /*4370*/  ULDC.64 UR22, c[0x0][0x1a0] ;  /* 0x0000680000167ab9 */ /* 0x000fc40000000a00 */
[----:B------:R-:W-:-:S05]  /*4380*/  LEA.HI.X R43, R40, c[0x0][0x224], R41, 0x2, P1 ;  /* 0x00008900282b7a11 */ /* 0x000fca00008f1429 */
[----:B------:R1:W2:Y:S01]  /*4390*/  LDG.E R86, [R42.64] ;  /* 0x000000102a567981 */ /* 0x0002a2000c1e1900 */
[----:B------:R-:W-:Y:S01]  /*43a0*/  UIMAD UR13, UR12, UR14, URZ ;  /* 0x0000000e0c0d72a4 */ /* 0x000fe2000f8e023f */
[----:B------:R-:W-:Y:S02]  /*43b0*/  IMAD.U32 R41, RZ, RZ, UR7 ;  /* 0x00000007ff297e24 */ /* 0x000fe4000f8e00ff */
[----:B------:R-:W-:Y:S02]  /*43c0*/  ULDC UR14, c[0x0][0x168] ;  /* 0x00005a00000e7ab9 */ /* 0x000fe40000000800 */
[----:B------:R-:W-:Y:S01]  /*43d0*/  UIMAD UR13, UR7, UR15, UR13 ;  /* 0x0000000f070d72a4 */ /* 0x000fe2000f8e020d */
[----:B------:R-:W-:Y:S02]  /*43e0*/  IMAD.WIDE.U32 R40, R41, c[0x0][0x1c0], R84 ;  /* 0x0000700029287a25 */ /* 0x000fe400078e0054 */
[----:B------:R-:W-:Y:S02]  /*43f0*/  UMOV UR15, 0xfffff800 ;  /* 0xfffff800000f7882 */ /* 0x000fe40000000000 */
[----:B------:R-:W-:Y:S01]  /*4400*/  UIMAD UR15, UR4, UR15, UR14 ;  /* 0x0000000f040f72a4 */ /* 0x000fe2000f8e020e */
[----:B-1----:R-:W-:-:S02]  /*4410*/  LEA R42, P1, R40, R96, 0x1 ;  /* 0x00000060282a7211 */ /* 0x002fc400078208ff */
[----:B------:R-:W-:-:S03]  /*4420*/  IADD3 R41, R41, UR13, RZ ;  /* 0x0000000d29297c10 */ /* 0x000fc6000fffe0ff */
[----:B------:R-:W-:Y:S02]  /*4430*/  ISETP.GE.AND P2, PT, R84, UR15, PT ;  /* 0x0000000f54007c0c */ /* 0x000fe4000bf46270 */
[----:B------:R-:W-:Y:S02]  /*4440*/  ISETP.GE.AND P3, PT, R87, UR15, PT ;  /* 0x0000000f57007c0c */ /* 0x000fe4000bf66270 */
[----:B------:R-:W-:Y:S02]  /*4450*/  ISETP.GE.AND P4, PT, R165, UR15, PT ;  /* 0x0000000fa5007c0c */ /* 0x000fe4000bf86270 */
[----:B------:R-:W-:Y:S02]  /*4460*/  ISETP.GE.AND P5, PT, R164, UR15, PT ;  /* 0x0000000fa4007c0c */ /* 0x000fe4000bfa6270 */
[----:B------:R-:W-:Y:S02]  /*4470*/  LEA.HI.X R43, R40, R95, R41, 0x1, P1 ;  /* 0x0000005f282b7211 */ /* 0x000fe400008f0c29 */
[----:B------:R-:W-:-:S02]  /*4480*/  ISETP.GE.AND P6, PT, R108, UR15, PT ;  /* 0x0000000f6c007c0c */ /* 0x000fc4000bfc6270 */
[----:B------:R-:W-:Y:S01]  /*4490*/  ISETP.GE.AND P1, PT, R107, UR15, PT ;  /* 0x0000000f6b007c0c */ /* 0x000fe2000bf26270 */
[----:B------:R1:W3:Y:S01]  /*44a0*/  @!P2 LDG.E.U16 R155, [R42.64] ;  /* 0x000000102a9ba981 */ /* 0x0002e2000c1e1500 */
[----:B------:R-:W-:-:S03]  /*44b0*/  ISETP.GE.AND P2, PT, R106, UR15, PT ;  /* 0x0000000f6a007c0c */ /* 0x000fc6000bf46270 */
[----:B------:R1:W4:Y:S01]  /*44c0*/  @!P3 LDG.E.U16 R154, [R42.64+0x40] ;  /* 0x000040102a9ab981 */ /* 0x000322000c1e1500 */
        /* <DEDUP_REMOVED lines=17> */
[----:B------:R1:W4:Y:S04]  /*45e0*/  @!P6 LDG.E.U16 R151, [R42.64+0x280] ;  /* 0x000280102a97e981 */ /* 0x000328000c1e1500 */
[----:B------:R1:W4:Y:S04]  /*45f0*/  @!P1 LDG.E.U16 R88, [R42.64+0x2c0] ;  /* 0x0002c0102a589981 */ /* 0x000328000c1e1500 */
[----:B------:R1:W4:Y:S04]  /*4600*/  @!P2 LDG.E.U16 R149, [R42.64+0x300] ;  /* 0x000300102a95a981 */ /* 0x000328000c1e1500 */
[----:B------:R1:W4:Y:S04]  /*4610*/  @!P3 LDG.E.U16 R152, [R42.64+0x340] ;  /* 0x000340102a98b981 */ /* 0x000328000c1e1500 */
[----:B------:R1:W4:Y:S04]  /*4620*/  @!P4 LDG.E.U16 R89, [R42.64+0x380] ;  /* 0x000380102a59c981 */ /* 0x000328000c1e1500 */
[----:B------:R1:W4:Y:S01]  /*4630*/  @!P5 LDG.E.U16 R46, [R42.64+0x3c0] ;  /* 0x0003c0102a2ed981 */ /* 0x000322000c1e1500 */
[----:B0-----:R-:W-:Y:S01]  /*4640*/  IMAD.SHL.U32 R40, R114, 0x10, RZ ;  /* 0x0000001072287824 */ /* 0x001fe200078e00ff */
[----:B------:R-:W-:Y:S01]  /*4650*/  ULDC UR13, c[0x0][0x198] ;  /* 0x00006600000d7ab9 */ /* 0x000fe20000000800 */
[----:B------:R-:W-:Y:S01]  /*4660*/  FMUL.FTZ R142, R31, R54 ;  /* 0x000000361f8e7220 */ /* 0x000fe20000410000 */
[----:B------:R-:W-:Y:S01]  /*4670*/  UIMAD UR13, UR19, UR13, URZ ;  /* 0x0000000d130d72a4 */ /* 0x000fe2000f8e023f */
[----:B------:R-:W-:Y:S01]  /*4680*/  FMUL.FTZ R136, R28, R51 ;  /* 0x000000331c887220 */ /* 0x000fe20000410000 */
[C---:B------:R-:W-:Y:S01]  /*4690*/  IADD3 R115, R40.reuse, 0x1, RZ ;  /* 0x0000000128737810 */ /* 0x040fe20007ffe0ff */
[----:B------:R-:W-:Y:S01]  /*46a0*/  FMUL.FTZ R134, R27, R50 ;  /* 0x000000321b867220 */ /* 0x000fe20000410000 */
[----:B------:R-:W-:Y:S01]  /*46b0*/  ISETP.GE.U32.AND P2, PT, R40, UR15, PT ;  /* 0x0000000f28007c0c */ /* 0x000fe2000bf46070 */
[----:B------:R-:W-:Y:S01]  /*46c0*/  FMUL.FTZ R140, R30, R53 ;  /* 0x000000351e8c7220 */ /* 0x000fe20000410000 */
[C---:B-1----:R-:W-:Y:S01]  /*46d0*/  IADD3 R43, R40.reuse, 0x3, RZ ;  /* 0x00000003282b7810 */ /* 0x042fe20007ffe0ff */
[----:B------:R-:W-:Y:S01]  /*46e0*/  FMUL.FTZ R132, R25, R49 ;  /* 0x0000003119847220 */ /* 0x000fe20000410000 */
[----:B------:R-:W-:Y:S01]  /*46f0*/  ISETP.GE.U32.AND P3, PT, R115, UR15, PT ;  /* 0x0000000f73007c0c */ /* 0x000fe2000bf66070 */
[----:B------:R-:W-:Y:S01]  /*4700*/  FMUL.FTZ R128, R23, R39 ;  /* 0x0000002717807220 */ /* 0x000fe20000410000 */
[----:B------:R-:W-:Y:S01]  /*4710*/  ISETP.GE.U32.AND P5, PT, R43, UR15, PT ;  /* 0x0000000f2b007c0c */ /* 0x000fe2000bfa6070 */
[----:B------:R-:W-:Y:S01]  /*4720*/  FMUL.FTZ R138, R29, R52 ;  /* 0x000000341d8a7220 */ /* 0x000fe20000410000 */
[----:B------:R-:W-:Y:S01]  /*4730*/  IADD3 R115, R40, 0x4, RZ ;  /* 0x0000000428737810 */ /* 0x000fe20007ffe0ff */
[----:B------:R-:W-:Y:S01]  /*4740*/  FMUL.FTZ R130, R24, R48 ;  /* 0x0000003018827220 */ /* 0x000fe20000410000 */
[----:B------:R-:W-:Y:S01]  /*4750*/  FSEL R146, R146, RZ, !P2 ;  /* 0x000000ff92927208 */ /* 0x000fe20005000000 */
[----:B------:R-:W-:Y:S01]  /*4760*/  FMUL.FTZ R126, R22, R38 ;  /* 0x00000026167e7220 */ /* 0x000fe20000410000 */
[----:B------:R-:W-:Y:S01]  /*4770*/  ISETP.GE.U32.AND P6, PT, R115, UR15, PT ;  /* 0x0000000f73007c0c */ /* 0x000fe2000bfc6070 */
[----:B------:R-:W-:Y:S01]  /*4780*/  FMUL.FTZ R125, R21, R37 ;  /* 0x00000025157d7220 */ /* 0x000fe20000410000 */
[----:B------:R-:W-:Y:S01]  /*4790*/  IADD3 R115, R40, 0x6, RZ ;  /* 0x0000000628737810 */ /* 0x000fe20007ffe0ff */
[----:B------:R-:W-:Y:S01]  /*47a0*/  FMUL.FTZ R124, R20, R36 ;  /* 0x00000024147c7220 */ /* 0x000fe20000410000 */
[----:B------:R-:W-:Y:S01]  /*47b0*/  IADD3 R117, R40, 0x2, RZ ;  /* 0x0000000228757810 */ /* 0x000fe20007ffe0ff */
[----:B------:R-:W-:Y:S01]  /*47c0*/  FMUL.FTZ R123, R19, R35 ;  /* 0x00000023137b7220 */ /* 0x000fe20000410000 */
[----:B------:R-:W-:Y:S01]  /*47d0*/  FSEL R144, R144, RZ, !P3 ;  /* 0x000000ff90907208 */ /* 0x000fe20005800000 */
[----:B------:R-:W-:Y:S01]  /*47e0*/  FMUL.FTZ R119, R18, R32 ;  /* 0x0000002012777220 */ /* 0x000fe20000410000 */
[----:B------:R-:W-:Y:S01]  /*47f0*/  ISETP.GE.U32.AND P4, PT, R117, UR15, PT ;  /* 0x0000000f75007c0c */ /* 0x000fe2000bf86070 */
[----:B------:R-:W-:Y:S01]  /*4800*/  UIMAD UR12, UR12, UR22, URZ ;  /* 0x000000160c0c72a4 */ /* 0x000fe2000f8e023f */
[----:B------:R-:W-:-:S02]  /*4810*/  IADD3 R117, R40, 0x5, RZ ;  /* 0x0000000528757810 */ /* 0x000fc40007ffe0ff */
[----:B------:R-:W-:Y:S01]  /*4820*/  FSEL R142, R142, RZ, !P4 ;  /* 0x000000ff8e8e7208 */ /* 0x000fe20006000000 */
[----:B------:R-:W-:Y:S01]  /*4830*/  UIMAD UR12, UR7, UR23, UR12 ;  /* 0x00000017070c72a4 */ /* 0x000fe2000f8e020c */
[----:B------:R-:W-:Y:S02]  /*4840*/  ISETP.GE.U32.AND P1, PT, R117, UR15, PT ;  /* 0x0000000f75007c0c */ /* 0x000fe4000bf26070 */
[----:B------:R-:W-:Y:S02]  /*4850*/  FSEL R140, R140, RZ, !P5 ;  /* 0x000000ff8c8c7208 */ /* 0x000fe40006800000 */
[----:B------:R-:W-:Y:S02]  /*4860*/  FSEL R136, R136, RZ, !P1 ;  /* 0x000000ff88887208 */ /* 0x000fe40004800000 */
[----:B------:R-:W-:Y:S01]  /*4870*/  FSEL R138, R138, RZ, !P6 ;  /* 0x000000ff8a8a7208 */ /* 0x000fe20007000000 */
        /* <DEDUP_REMOVED lines=10> */
[C---:B------:R-:W-:Y:S02]  /*4920*/  FMUL.FTZ R120, R41.reuse, R36 ;  /* 0x0000002429787220 */ /* 0x040fe40000410000 */
[C---:B------:R-:W-:Y:S02]  /*4930*/  FMUL.FTZ R118, R41.reuse, R35 ;  /* 0x0000002329767220 */ /* 0x040fe40000410000 */
[C---:B------:R-:W-:Y:S01]  /*4940*/  FMUL.FTZ R117, R41.reuse, R32 ;  /* 0x0000002029757220 */ /* 0x040fe20000410000 */
[----:B0-----:R-:W-:Y:S02]  /*4950*/  FSEL R145, R86, 1, !P2 ;  /* 0x3f80000056917808 */ /* 0x001fe40005000000 */
[----:B------:R-:W0:Y:S01]  /*4960*/  MUFU.EX2 R116, R116 ;  /* 0x0000007400747308 */ /* 0x000e220000000800 */
[----:B------:R-:W-:Y:S01]  /*4970*/  FMUL.FTZ R86, R41, R51 ;  /* 0x0000003329567220 */ /* 0x000fe20000410000 */
[----:B------:R-:W-:Y:S01]  /*4980*/  ISETP.GE.U32.AND P2, PT, R115, UR15, PT ;  /* 0x0000000f73007c0c */ /* 0x000fe2000bf46070 */
[----:B---3--:R-:W-:Y:S01]  /*4990*/  STS.U16 [R94], R155 ;  /* 0x0000009b5e007388 */ /* 0x008fe20000000400 */
[----:B------:R-:W-:-:S02]  /*49a0*/  IADD3 R115, R40, 0x7, RZ ;  /* 0x0000000728737810 */ /* 0x000fc40007ffe0ff */
[----:B------:R-:W-:Y:S01]  /*49b0*/  FSEL R134, R134, RZ, !P2 ;  /* 0x000000ff86867208 */ /* 0x000fe20005000000 */
[----:B----4-:R-:W-:Y:S01]  /*49c0*/  STS.U16 [R93+0x40], R154 ;  /* 0x0000409a5d007388 */ /* 0x010fe20000000400 */
[----:B------:R-:W2:Y:S01]  /*49d0*/  MUFU.EX2 R43, R43 ;  /* 0x0000002b002b7308 */ /* 0x000ea20000000800 */
[----:B-1----:R-:W-:Y:S01]  /*49e0*/  FSEL R143, R87, 1, !P3 ;  /* 0x3f800000578f7808 */ /* 0x002fe20005800000 */
[----:B------:R-:W-:Y:S01]  /*49f0*/  FMUL.FTZ R87, R41, R50 ;  /* 0x0000003229577220 */ /* 0x000fe20000410000 */
[----:B------:R-:W-:Y:S01]  /*4a00*/  ISETP.GE.U32.AND P3, PT, R115, UR15, PT ;  /* 0x0000000f73007c0c */ /* 0x000fe2000bf66070 */
[----:B------:R-:W-:Y:S01]  /*4a10*/  STS.U16 [R92+0x80], R147 ;  /* 0x000080935c007388 */ /* 0x000fe20000000400 */
[----:B------:R-:W-:Y:S02]  /*4a20*/  IADD3 R115, R40, 0x8, RZ ;  /* 0x0000000828737810 */ /* 0x000fe40007ffe0ff */
[----:B------:R-:W-:Y:S01]  /*4a30*/  FSEL R132, R132, RZ, !P3 ;  /* 0x000000ff84847208 */ /* 0x000fe20005800000 */
[----:B------:R-:W1:Y:S01]  /*4a40*/  MUFU.EX2 R86, R86 ;  /* 0x0000005600567308 */ /* 0x000e620000000800 */
[----:B0-----:R-:W-:Y:S01]  /*4a50*/  FSEL R141, R116, 1, !P4 ;  /* 0x3f800000748d7808 */ /* 0x001fe20006000000 */
[----:B------:R-:W-:Y:S01]  /*4a60*/  STS.U16 [R91+0xc0], R150 ;  /* 0x0000c0965b007388 */ /* 0x000fe20000000400 */
[----:B------:R-:W-:Y:S01]  /*4a70*/  ISETP.GE.U32.AND P4, PT, R115, UR15, PT ;  /* 0x0000000f73007c0c */ /* 0x000fe2000bf86070 */
[----:B------:R-:W-:Y:S01]  /*4a80*/  FMUL.FTZ R115, R41, R49 ;  /* 0x0000003129737220 */ /* 0x000fe20000410000 */
[----:B------:R-:W-:Y:S01]  /*4a90*/  IADD3 R116, R40, 0x9, RZ ;  /* 0x0000000928747810 */ /* 0x000fe20007ffe0ff */
[----:B------:R-:W-:Y:S01]  /*4aa0*/  STS.U16 [R90+0x100], R47 ;  /* 0x0001002f5a007388 */ /* 0x000fe20000000400 */
[----:B------:R-:W-:Y:S01]  /*4ab0*/  FSEL R130, R130, RZ, !P4 ;  /* 0x000000ff82827208 */ /* 0x000fe20006000000 */
[----:B------:R-:W0:Y:S01]  /*4ac0*/  MUFU.EX2 R42, R42 ;  /* 0x0000002a002a7308 */ /* 0x000e220000000800 */
[----:B--2---:R-:W-:Y:S01]  /*4ad0*/  FSEL R137, R43, 1, !P6 ;  /* 0x3f8000002b897808 */ /* 0x004fe20007000000 */
[----:B------:R-:W-:Y:S01]  /*4ae0*/  STS.U16 [R83+0x140], R156 ;  /* 0x0001409c53007388 */ /* 0x000fe20000000400 */
[----:B------:R-:W-:-:S03]  /*4af0*/  IADD3 R43, R40, 0xb, RZ ;  /* 0x0000000b282b7810 */ /* 0x000fc60007ffe0ff */
[----:B------:R-:W-:Y:S02]  /*4b00*/  STS.U16 [R82+0x180], R45 ;  /* 0x0001802d52007388 */ /* 0x000fe40000000400 */
[----:B------:R-:W2:Y:S01]  /*4b10*/  MUFU.EX2 R87, R87 ;  /* 0x0000005700577308 */ /* 0x000ea20000000800 */
[----:B-1----:R-:W-:Y:S01]  /*4b20*/  FSEL R135, R86, 1, !P1 ;  /* 0x3f80000056877808 */ /* 0x002fe20004800000 */
[----:B------:R-:W-:Y:S01]  /*4b30*/  STS.U16 [R81+0x1c0], R148 ;  /* 0x0001c09451007388 */ /* 0x000fe20000000400 */
[----:B------:R-:W-:Y:S01]  /*4b40*/  ISETP.GE.U32.AND P1, PT, R43, UR15, PT ;  /* 0x0000000f2b007c0c */ /* 0x000fe2000bf26070 */
[----:B------:R-:W-:Y:S01]  /*4b50*/  FMUL.FTZ R43, R41, R39 ;  /* 0x00000027292b7220 */ /* 0x000fe20000410000 */
[----:B------:R-:W-:Y:S01]  /*4b60*/  IADD3 R86, R40, 0xc, RZ ;  /* 0x0000000c28567810 */ /* 0x000fe20007ffe0ff */
[----:B------:R-:W-:Y:S01]  /*4b70*/  STS.U16 [R80+0x200], R153 ;  /* 0x0002009950007388 */ /* 0x000fe20000000400 */
[----:B------:R-:W-:Y:S01]  /*4b80*/  FSEL R125, R125, RZ, !P1 ;  /* 0x000000ff7d7d7208 */ /* 0x000fe20004800000 */
[----:B------:R-:W1:Y:S01]  /*4b90*/  MUFU.EX2 R115, R115 ;  /* 0x0000007300737308 */ /* 0x000e620000000800 */
[----:B0-----:R-:W-:Y:S01]  /*4ba0*/  FSEL R139, R42, 1, !P5 ;  /* 0x3f8000002a8b7808 */ /* 0x001fe20006800000 */
[----:B------:R-:W-:Y:S01]  /*4bb0*/  FMUL.FTZ R42, R41, R48 ;  /* 0x00000030292a7220 */ /* 0x000fe20000410000 */
[----:B------:R-:W-:Y:S01]  /*4bc0*/  ISETP.GE.U32.AND P5, PT, R116, UR15, PT ;  /* 0x0000000f74007c0c */ /* 0x000fe2000bfa6070 */
[----:B------:R-:W-:Y:S01]  /*4bd0*/  STS.U16 [R79+0x240], R44 ;  /* 0x0002402c4f007388 */ /* 0x000fe20000000400 */
[----:B------:R-:W-:-:S02]  /*4be0*/  IADD3 R116, R40, 0xa, RZ ;  /* 0x0000000a28747810 */ /* 0x000fc40007ffe0ff */
[----:B------:R-:W-:Y:S01]  /*4bf0*/  FSEL R128, R128, RZ, !P5 ;  /* 0x000000ff80807208 */ /* 0x000fe20006800000 */
[----:B------:R-:W0:Y:S01]  /*4c00*/  MUFU.EX2 R43, R43 ;  /* 0x0000002b002b7308 */ /* 0x000e220000000800 */
[----:B--2---:R-:W-:Y:S01]  /*4c10*/  FSEL R133, R87, 1, !P2 ;  /* 0x3f80000057857808 */ /* 0x004fe20005000000 */
[----:B------:R-:W-:Y:S01]  /*4c20*/  STS.U16 [R78+0x280], R151 ;  /* 0x000280974e007388 */ /* 0x000fe20000000400 */
[----:B------:R-:W-:Y:S02]  /*4c30*/  ISETP.GE.U32.AND P2, PT, R86, UR15, PT ;  /* 0x0000000f56007c0c */ /* 0x000fe4000bf46070 */
[----:B------:R-:W-:Y:S01]  /*4c40*/  IADD3 R86, R40, 0xd, RZ ;  /* 0x0000000d28567810 */ /* 0x000fe20007ffe0ff */
[----:B------:R2:W-:Y:S01]  /*4c50*/  STS.U16 [R77+0x2c0], R88 ;  /* 0x0002c0584d007388 */ /* 0x0005e20000000400 */
[----:B------:R-:W-:Y:S01]  /*4c60*/  ISETP.GE.U32.AND P6, PT, R116, UR15, PT ;  /* 0x0000000f74007c0c */ /* 0x000fe2000bfc6070 */
[----:B------:R-:W3:Y:S01]  /*4c70*/  MUFU.EX2 R42, R42 ;  /* 0x0000002a002a7308 */ /* 0x000ee20000000800 */
[----:B-1----:R-:W-:Y:S01]  /*4c80*/  FSEL R131, R115, 1, !P3 ;  /* 0x3f80000073837808 */ /* 0x002fe20005800000 */
[-C--:B------:R-:W-:Y:S01]  /*4c90*/  FMUL.FTZ R115, R41, R26.reuse ;  /* 0x0000001a29737220 */ /* 0x080fe20000410000 */
[----:B------:R-:W-:Y:S01]  /*4ca0*/  ISETP.GE.U32.AND P3, PT, R86, UR15, PT ;  /* 0x0000000f56007c0c */ /* 0x000fe2000bf66070 */
[----:B------:R-:W-:Y:S01]  /*4cb0*/  FMUL.FTZ R116, R17, R26 ;  /* 0x0000001a11747220 */ /* 0x000fe20000410000 */
[C---:B------:R-:W-:Y:S01]  /*4cc0*/  IADD3 R86, R40.reuse, 0xe, RZ ;  /* 0x0000000e28567810 */ /* 0x040fe20007ffe0ff */
[----:B------:R-:W-:Y:S01]  /*4cd0*/  STS.U16 [R76+0x300], R149 ;  /* 0x000300954c007388 */ /* 0x000fe20000000400 */
[----:B------:R-:W-:Y:S01]  /*4ce0*/  IADD3 R40, R40, 0xf, RZ ;  /* 0x0000000f28287810 */ /* 0x000fe20007ffe0ff */
[----:B------:R-:W1:Y:S01]  /*4cf0*/  MUFU.EX2 R122, R122 ;  /* 0x0000007a007a7308 */ /* 0x000e620000000800 */
[----:B0-----:R-:W-:-:S02]  /*4d00*/  FSEL R127, R43, 1, !P5 ;  /* 0x3f8000002b7f7808 */ /* 0x001fc40006800000 */
[----:B------:R-:W-:-:S05]  /*4d10*/  FSEL R124, R124, RZ, !P2 ;  /* 0x000000ff7c7c7208 */ /* 0x000fca0005000000 */
[----:B------:R-:W0:Y:S01]  /*4d20*/  MUFU.EX2 R121, R121 ;  /* 0x0000007900797308 */ /* 0x000e220000000800 */
[----:B------:R-:W-:Y:S01]  /*4d30*/  ISETP.GE.U32.AND P5, PT, R40, UR15, PT ;  /* 0x0000000f28007c0c */ /* 0x000fe2000bfa6070 */
[-C--:B------:R-:W-:Y:S01]  /*4d40*/  FFMA.FTZ R40, R146, R143.reuse, R144 ;  /* 0x0000008f92287223 */ /* 0x080fe20000010090 */
[----:B---3--:R-:W-:Y:S01]  /*4d50*/  FSEL R129, R42, 1, !P4 ;  /* 0x3f8000002a817808 */ /* 0x008fe20006000000 */
[----:B------:R-:W-:Y:S01]  /*4d60*/  FMUL.FTZ R42, R145, R143 ;  /* 0x0000008f912a7220 */ /* 0x000fe20000410000 */
[----:B------:R-:W-:Y:S01]  /*4d70*/  FSEL R126, R126, RZ, !P6 ;  /* 0x000000ff7e7e7208 */ /* 0x000fe20007000000 */
[C---:B------:R-:W-:Y:S01]  /*4d80*/  FFMA.FTZ R40, R141.reuse, R40, R142 ;  /* 0x000000288d287223 */ /* 0x040fe2000001008e */
[----:B------:R-:W-:Y:S01]  /*4d90*/  ISETP.GE.U32.AND P4, PT, R86, UR15, PT ;  /* 0x0000000f56007c0c */ /* 0x000fe2000bf86070 */
[----:B------:R-:W-:Y:S01]  /*4da0*/  FMUL.FTZ R42, R141, R42 ;  /* 0x0000002a8d2a7220 */ /* 0x000fe20000410000 */
[----:B------:R-:W3:Y:S01]  /*4db0*/  MUFU.EX2 R120, R120 ;  /* 0x0000007800787308 */ /* 0x000ee20000000800 */
[C---:B------:R-:W-:Y:S01]  /*4dc0*/  FFMA.FTZ R40, R139.reuse, R40, R140 ;  /* 0x000000288b287223 */ /* 0x040fe2000001008c */
[----:B-1----:R-:W-:Y:S01]  /*4dd0*/  FSEL R122, R122, 1, !P6 ;  /* 0x3f8000007a7a7808 */ /* 0x002fe20007000000 */
[----:B------:R-:W-:Y:S01]  /*4de0*/  FMUL.FTZ R42, R139, R42 ;  /* 0x0000002a8b2a7220 */ /* 0x000fe20000410000 */
[----:B------:R-:W-:Y:S01]  /*4df0*/  FSEL R123, R123, RZ, !P3 ;  /* 0x000000ff7b7b7208 */ /* 0x000fe20005800000 */
[----:B------:R-:W-:Y:S01]  /*4e00*/  FFMA.FTZ R40, R137, R40, R138 ;  /* 0x0000002889287223 */ /* 0x000fe2000001008a */
[----:B------:R-:W-:Y:S01]  /*4e10*/  FSEL R119, R119, RZ, !P4 ;  /* 0x000000ff77777208 */ /* 0x000fe20006000000 */
[----:B------:R-:W-:Y:S01]  /*4e20*/  FMUL.FTZ R42, R137, R42 ;  /* 0x0000002a892a7220 */ /* 0x000fe20000410000 */
[----:B------:R-:W1:Y:S01]  /*4e30*/  MUFU.EX2 R118, R118 ;  /* 0x0000007600767308 */ /* 0x000e620000000800 */
[----:B------:R-:W-:Y:S01]  /*4e40*/  FFMA.FTZ R40, R135, R40, R136 ;  /* 0x0000002887287223 */ /* 0x000fe20000010088 */
[----:B0-----:R-:W-:Y:S01]  /*4e50*/  FSEL R121, R121, 1, !P1 ;  /* 0x3f80000079797808 */ /* 0x001fe20004800000 */
[----:B------:R-:W-:Y:S01]  /*4e60*/  FMUL.FTZ R42, R135, R42 ;  /* 0x0000002a872a7220 */ /* 0x000fe20000410000 */
[----:B------:R-:W-:Y:S01]  /*4e70*/  FSEL R116, R116, RZ, !P5 ;  /* 0x000000ff74747208 */ /* 0x000fe20006800000 */
[----:B------:R-:W-:Y:S01]  /*4e80*/  FFMA.FTZ R40, R133, R40, R134 ;  /* 0x0000002885287223 */ /* 0x000fe20000010086 */
[----:B------:R-:W-:Y:S01]  /*4e90*/  ISETP.GE.AND P1, PT, R109, 0x1, PT ;  /* 0x000000016d00780c */ /* 0x000fe20003f26270 */
[----:B------:R-:W-:Y:S01]  /*4ea0*/  FMUL.FTZ R42, R133, R42 ;  /* 0x0000002a852a7220 */ /* 0x000fe20000410000 */
[----:B------:R-:W0:Y:S01]  /*4eb0*/  MUFU.EX2 R117, R117 ;  /* 0x0000007500757308 */ /* 0x000e220000000800 */
[C---:B------:R-:W-:Y:S01]  /*4ec0*/  FFMA.FTZ R40, R131.reuse, R40, R132 ;  /* 0x0000002883287223 */ /* 0x040fe20000010084 */
[----:B---3--:R-:W-:Y:S01]  /*4ed0*/  FSEL R120, R120, 1, !P2 ;  /* 0x3f80000078787808 */ /* 0x008fe20005000000 */
[----:B------:R-:W-:Y:S01]  /*4ee0*/  FMUL.FTZ R42, R131, R42 ;  /* 0x0000002a832a7220 */ /* 0x000fe20000410000 */
[----:B--2---:R-:W-:Y:S01]  /*4ef0*/  HFMA2.MMA R88, -RZ, RZ, 1.875, 0 ;  /* 0x3f800000ff587435 */ /* 0x004fe200000001ff */
[C---:B------:R-:W-:Y:S01]  /*4f00*/  FFMA.FTZ R40, R129.reuse, R40, R130 ;  /* 0x0000002881287223 */ /* 0x040fe20000010082 */
[----:B------:R-:W-:Y:S01]  /*4f10*/  USHF.L.U32 UR18, UR7, 0x3, URZ ;  /* 0x0000000307127899 */ /* 0x000fe2000800063f */
[----:B------:R-:W-:Y:S01]  /*4f20*/  FMUL.FTZ R42, R129, R42 ;  /* 0x0000002a812a7220 */ /* 0x000fe20000410000 */
[----:B------:R-:W2:Y:S01]  /*4f30*/  MUFU.EX2 R115, R115 ;  /* 0x0000007300737308 */ /* 0x000ea20000000800 */
[C---:B------:R-:W-:Y:S01]  /*4f40*/  FFMA.FTZ R43, R127.reuse, R40, R128 ;  /* 0x000000287f2b7223 */ /* 0x040fe20000010080 */
[----:B-1----:R-:W-:Y:S01]  /*4f50*/  FSEL R118, R118, 1, !P3 ;  /* 0x3f80000076767808 */ /* 0x002fe20005800000 */
[----:B------:R-:W-:Y:S01]  /*4f60*/  FMUL.FTZ R41, R127, R42 ;  /* 0x0000002a7f297220 */ /* 0x000fe20000410000 */
[----:B------:R-:W-:Y:S01]  /*4f70*/  STS.U16 [R75+0x340], R152 ;  /* 0x000340984b007388 */ /* 0x000fe20000000400 */
[----:B------:R-:W-:-:S02]  /*4f80*/  FFMA.FTZ R42, R122, R43, R126 ;  /* 0x0000002b7a2a7223 */ /* 0x000fc4000001007e */
[----:B------:R-:W-:Y:S01]  /*4f90*/  FMUL.FTZ R40, R122, R41 ;  /* 0x000000297a287220 */ /* 0x000fe20000410000 */
[----:B0-----:R-:W-:Y:S01]  /*4fa0*/  FSEL R117, R117, 1, !P4 ;  /* 0x3f80000075757808 */ /* 0x001fe20006000000 */
[C---:B------:R-:W-:Y:S01]  /*4fb0*/  FFMA.FTZ R43, R121.reuse, R42, R125 ;  /* 0x0000002a792b7223 */ /* 0x040fe2000001007d */
[----:B------:R0:W-:Y:S01]  /*4fc0*/  STS.U16 [R74+0x380], R89 ;  /* 0x000380594a007388 */ /* 0x0001e20000000400 */
[----:B------:R-:W-:Y:S02]  /*4fd0*/  FMUL.FTZ R41, R121, R40 ;  /* 0x0000002879297220 */ /* 0x000fe40000410000 */
[C---:B------:R-:W-:Y:S01]  /*4fe0*/  FFMA.FTZ R43, R120.reuse, R43, R124 ;  /* 0x0000002b782b7223 */ /* 0x040fe2000001007c */
[----:B------:R-:W-:Y:S01]  /*4ff0*/  STS.U16 [R73+0x3c0], R46 ;  /* 0x0003c02e49007388 */ /* 0x000fe20000000400 */
[----:B------:R-:W-:Y:S01]  /*5000*/  FMUL.FTZ R41, R120, R41 ;  /* 0x0000002978297220 */ /* 0x000fe20000410000 */
[----:B--2---:R-:W-:Y:S01]  /*5010*/  FSEL R115, R115, 1, !P5 ;  /* 0x3f80000073737808 */ /* 0x004fe20006800000 */
[----:B------:R-:W-:Y:S01]  /*5020*/  FFMA.FTZ R42, R118, R43, R123 ;  /* 0x0000002b762a7223 */ /* 0x000fe2000001007b */
[----:B------:R-:W-:-:S06]  /*5030*/  NOP ;  /* 0x0000000000007918 */ /* 0x000fcc0000000000 */
[----:B------:R-:W-:Y:S01]  /*5040*/  FFMA.FTZ R42, R117, R42, R119 ;  /* 0x0000002a752a7223 */ /* 0x000fe20000010077 */
[----:B------:R-:W-:Y:S01]  /*5050*/  LDS.U16 R148, [R72] ;  /* 0x0000000048947984 */ /* 0x000fe20000000400 */
[----:B------:R-:W-:Y:S02]  /*5060*/  FMUL.FTZ R40, R118, R41 ;  /* 0x0000002976287220 */ /* 0x000fe40000410000 */
[----:B------:R-:W-:Y:S01]  /*5070*/  FFMA.FTZ R87, R115, R42, R116 ;  /* 0x0000002a73577223 */ /* 0x000fe20000010074 */
[----:B------:R-:W-:Y:S01]  /*5080*/  LDS.U16 R149, [R71+0x2] ;  /* 0x0000020047957984 */ /* 0x000fe20000000400 */
[----:B------:R-:W-:-:S03]  /*5090*/  FMUL.FTZ R40, R117, R40 ;  /* 0x0000002875287220 */ /* 0x000fc60000410000 */
[----:B------:R-:W1:Y:S01]  /*50a0*/  SHFL.UP PT, R42, R87, 0x1, RZ ;  /* 0x04200000572a7989 */ /* 0x000e6200000e00ff */
[----:B------:R-:W-:Y:S01]  /*50b0*/  FMUL.FTZ R86, R115, R40 ;  /* 0x0000002873567220 */ /* 0x000fe20000410000 */
[----:B------:R-:W-:Y:S01]  /*50c0*/  MOV R40, c[0x0][0x19c] ;  /* 0x0000670000287a02 */ /* 0x000fe20000000f00 */
[----:B0-----:R-:W-:Y:S01]  /*50d0*/  IMAD.MOV.U32 R89, RZ, RZ, RZ ;  /* 0x000000ffff597224 */ /* 0x001fe200078e00ff */
[----:B------:R-:W-:Y:S03]  /*50e0*/  LDS.U16 R150, [R70+0x4] ;  /* 0x0000040046967984 */ /* 0x000fe60000000400 */
[C---:B------:R-:W-:Y:S01]  /*50f0*/  IMAD R157, R113.reuse, R40, UR13 ;  /* 0x0000000d719d7e24 */ /* 0x040fe2000f8e0228 */
[----:B------:R-:W0:Y:S01]  /*5100*/  SHFL.UP PT, R43, R86, 0x1, RZ ;  /* 0x04200000562b7989 */ /* 0x000e2200000e00ff */
[----:B------:R-:W-:-:S03]  /*5110*/  IMAD.WIDE.U32 R40, R113, c[0x0][0x198], RZ ;  /* 0x0000660071287a25 */ /* 0x000fc600078e00ff */
[----:B------:R-:W-:Y:S01]  /*5120*/  LDS.U16 R151, [R69+0x6] ;  /* 0x0000060045977984 */ /* 0x000fe20000000400 */
[----:B------:R-:W-:-:S03]  /*5130*/  IMAD.IADD R41, R41, 0x1, R157 ;  /* 0x0000000129297824 */ /* 0x000fc600078e029d */
[----:B------:R-:W-:Y:S04]  /*5140*/  LDS.U16 R152, [R68+0x8] ;  /* 0x0000080044987984 */ /* 0x000fe80000000400 */
[----:B------:R-:W-:Y:S01]  /*5150*/  LDS.U16 R153, [R67+0xa] ;  /* 0x00000a0043997984 */ /* 0x000fe20000000400 */
[----:B-1----:R-:W-:-:S03]  /*5160*/  @P1 FFMA.FTZ R87, R86, R42, R87 ;  /* 0x0000002a56571223 */ /* 0x002fc60000010057 */
[----:B------:R-:W-:Y:S04]  /*5170*/  LDS.U16 R154, [R66+0xc] ;  /* 0x00000c00429a7984 */ /* 0x000fe80000000400 */
[----:B------:R-:W1:Y:S01]  /*5180*/  SHFL.UP PT, R158, R87, 0x2, RZ ;  /* 0x04400000579e7989 */ /* 0x000e6200000e00ff */
[----:B0-----:R-:W-:Y:S01]  /*5190*/  @P1 FMUL.FTZ R86, R86, R43 ;  /* 0x0000002b56561220 */ /* 0x001fe20000410000 */
[----:B------:R-:W-:Y:S01]  /*51a0*/  ISETP.GE.AND P1, PT, R109, 0x2, PT ;  /* 0x000000026d00780c */ /* 0x000fe20003f26270 */
[----:B------:R-:W-:Y:S01]  /*51b0*/  IMAD.U32 R43, RZ, RZ, UR7 ;  /* 0x00000007ff2b7e24 */ /* 0x000fe2000f8e00ff */
[----:B------:R-:W-:Y:S03]  /*51c0*/  LDS.U16 R155, [R65+0xe] ;  /* 0x00000e00419b7984 */ /* 0x000fe60000000400 */
[----:B------:R-:W-:Y:S01]  /*51d0*/  IMAD.WIDE.U32 R40, R43, c[0x0][0x1a0], R40 ;  /* 0x000068002b287a25 */ /* 0x000fe200078e0028 */
[----:B------:R-:W0:Y:S04]  /*51e0*/  SHFL.UP PT, R157, R86, 0x2, RZ ;  /* 0x04400000569d7989 */ /* 0x000e2800000e00ff */
[----:B------:R-:W-:Y:S01]  /*51f0*/  IADD3 R41, R41, UR12, RZ ;  /* 0x0000000c29297c10 */ /* 0x000fe2000fffe0ff */
[----:B------:R-:W-:Y:S01]  /*5200*/  LDS.U16 R156, [R64+0x10] ;  /* 0x00001000409c7984 */ /* 0x000fe20000000400 */
[----:B------:R-:W-:-:S03]  /*5210*/  LEA R42, P2, R40, c[0x0][0x228], 0x2 ;  /* 0x00008a00282a7a11 */ /* 0x000fc600078410ff */
[----:B------:R-:W-:Y:S01]  /*5220*/  @!P0 LDS.64 R88, [UR18+0x10d0] ;  /* 0x0010d012ff588984 */ /* 0x000fe20008000a00 */
[----:B------:R-:W-:-:S03]  /*5230*/  LEA.HI.X R43, R40, c[0x0][0x22c], R41, 0x2, P2 ;  /* 0x00008b00282b7a11 */ /* 0x000fc600010f1429 */
[----:B------:R-:W-:Y:S01]  /*5240*/  LDS.U16 R159, [R61+0x16] ;  /* 0x000016003d9f7984 */ /* 0x000fe20000000400 */
[C---:B-1----:R-:W-:Y:S01]  /*5250*/  @P1 FFMA.FTZ R87, R86.reuse, R158, R87 ;  /* 0x0000009e56571223 */ /* 0x042fe20000010057 */
[C---:B------:R-:W-:Y:S02]  /*5260*/  ISETP.NE.AND P2, PT, R109.reuse, 0x1f, PT ;  /* 0x0000001f6d00780c */ /* 0x040fe40003f45270 */
[----:B------:R-:W-:Y:S04]  /*5270*/  LDS.U16 R158, [R62+0x14] ;  /* 0x000014003e9e7984 */ /* 0x000fe80000000400 */
[----:B------:R-:W1:Y:S01]  /*5280*/  SHFL.UP PT, R40, R87, 0x4, RZ ;  /* 0x0480000057287989 */ /* 0x000e6200000e00ff */
[----:B0-----:R-:W-:Y:S01]  /*5290*/  @P1 FMUL.FTZ R86, R86, R157 ;  /* 0x0000009d56561220 */ /* 0x001fe20000410000 */
[----:B------:R-:W-:-:S02]  /*52a0*/  ISETP.GE.AND P1, PT, R109, 0x4, PT ;  /* 0x000000046d00780c */ /* 0x000fc40003f26270 */
[----:B------:R-:W-:Y:S04]  /*52b0*/  LDS.U16 R157, [R63+0x12] ;  /* 0x000012003f9d7984 */ /* 0x000fe80000000400 */
[----:B------:R-:W0:Y:S04]  /*52c0*/  SHFL.UP PT, R41, R86, 0x4, RZ ;  /* 0x0480000056297989 */ /* 0x000e2800000e00ff */
[----:B------:R-:W-:Y:S04]  /*52d0*/  LDS.U16 R160, [R60+0x18] ;  /* 0x000018003ca07984 */ /* 0x000fe80000000400 */
[----:B------:R-:W-:Y:S04]  /*52e0*/  LDS.U16 R161, [R59+0x1a] ;  /* 0x00001a003ba17984 */ /* 0x000fe80000000400 */
[----:B------:R-:W-:Y:S01]  /*52f0*/  LDS.U16 R162, [R58+0x1c] ;  /* 0x00001c003aa27984 */ /* 0x000fe20000000400 */
[----:B-1----:R-:W-:-:S03]  /*5300*/  @P1 FFMA.FTZ R87, R86, R40, R87 ;  /* 0x0000002856571223 */ /* 0x002fc60000010057 */
[----:B------:R-:W-:Y:S04]  /*5310*/  LDS.U16 R163, [R57+0x1e] ;  /* 0x00001e0039a37984 */ /* 0x000fe80000000400 */
[----:B------:R-:W1:Y:S01]  /*5320*/  SHFL.UP PT, R40, R87, 0x8, RZ ;  /* 0x0500000057287989 */ /* 0x000e6200000e00ff */
[----:B0-----:R-:W-:-:S03]  /*5330*/  @P1 FMUL.FTZ R86, R86, R41 ;  /* 0x0000002956561220 */ /* 0x001fc60000410000 */
[----:B------:R0:W5:Y:S01]  /*5340*/  LDG.E R147, [R42.64] ;  /* 0x000000102a937981 */ /* 0x000162000c1e1900 */
[----:B------:R-:W-:Y:S01]  /*5350*/  ISETP.GE.AND P1, PT, R109, 0x8, PT ;  /* 0x000000086d00780c */ /* 0x000fe20003f26270 */
[----:B------:R-:W-:Y:S02]  /*5360*/  BSSY B0, `(.L_x_2797) ;  /* 0x000002d000007945 */ /* 0x000fe40003800000 */
[----:B------:R-:W2:Y:S01]  /*5370*/  SHFL.UP PT, R41, R86, 0x8, RZ ;  /* 0x0500000056297989 */ /* 0x000ea200000e00ff */
[----:B0-----:R-:W-:-:S04]  /*5380*/  SHF.R.U32.HI R42, RZ, 0x5, R114 ;  /* 0x00000005ff2a7819 */ /* 0x001fc80000011672 */
[C---:B------:R-:W-:Y:S02]  /*5390*/  ISETP.NE.AND P5, PT, R42.reuse, RZ, PT ;  /* 0x000000ff2a00720c */ /* 0x040fe40003fa5270 */
[C---:B------:R-:W-:Y:S02]  /*53a0*/  ISETP.NE.AND P3, PT, R42.reuse, 0x3, PT ;  /* 0x000000032a00780c */ /* 0x040fe40003f65270 */
[----:B------:R-:W-:Y:S01]  /*53b0*/  ISETP.NE.AND P4, PT, R42, 0x2, PT ;  /* 0x000000022a00780c */ /* 0x000fe20003f85270 */
[----:B-1----:R-:W-:-:S05]  /*53c0*/  @P1 FFMA.FTZ R87, R86, R40, R87 ;  /* 0x0000002856571223 */ /* 0x002fca0000010057 */
[----:B------:R-:W0:Y:S01]  /*53d0*/  SHFL.UP PT, R40, R87, 0x10, RZ ;  /* 0x0600000057287989 */ /* 0x000e2200000e00ff */
[----:B--2---:R-:W-:Y:S01]  /*53e0*/  @P1 FMUL.FTZ R86, R86, R41 ;  /* 0x0000002956561220 */ /* 0x004fe20000410000 */
[----:B------:R-:W-:-:S04]  /*53f0*/  ISETP.GE.AND P1, PT, R109, 0x10, PT ;  /* 0x000000106d00780c */ /* 0x000fc80003f26270 */
[----:B------:R-:W1:Y:S09]  /*5400*/  SHFL.UP PT, R41, R86, 0x10, RZ ;  /* 0x0600000056297989 */ /* 0x000e7200000e00ff */
[----:B0-----:R-:W-:Y:S01]  /*5410*/  @P1 FFMA.FTZ R87, R86, R40, R87 ;  /* 0x0000002856571223 */ /* 0x001fe20000010057 */
[----:B------:R-:W-:-:S04]  /*5420*/  @!P2 SHF.R.U32.HI R40, RZ, 0x2, R114 ;  /* 0x00000002ff28a819 */ /* 0x000fc80000011672 */
[----:B------:R-:W-:Y:S01]  /*5430*/  @!P2 LOP3.LUT R44, R40, 0x3ffffff8, RZ, 0xc0, !PT ;  /* 0x3ffffff8282ca812 */ /* 0x000fe200078ec0ff */
[----:B-1----:R-:W-:Y:S01]  /*5440*/  @P1 FMUL.FTZ R86, R86, R41 ;  /* 0x0000002956561220 */ /* 0x002fe20000410000 */
[----:B------:R-:W-:-:S04]  /*5450*/  ISETP.NE.AND P1, PT, R109, RZ, P5 ;  /* 0x000000ff6d00720c */ /* 0x000fc80002f25270 */
[----:B------:R-:W-:Y:S04]  /*5460*/  @!P2 STS.64 [R44+0x1090], R86 ;  /* 0x001090562c00a388 */ /* 0x000fe80000000a00 */
[----:B------:R-:W-:Y:S06]  /*5470*/  BAR.SYNC.DEFER_BLOCKING 0x0 ;  /* 0x0000000000007b1d */ /* 0x000fec0000010000 */
[----:B------:R-:W-:Y:S04]  /*5480*/  SHFL.UP PT, R86, R86, 0x1, RZ ;  /* 0x0420000056567989 */ /* 0x000fe800000e00ff */
[----:B------:R-:W-:Y:S04]  /*5490*/  SHFL.UP PT, R87, R87, 0x1, RZ ;  /* 0x0420000057577989 */ /* 0x000fe800000e00ff */
        /* <DEDUP_REMOVED lines=8> */
[----:B------:R-:W-:Y:S01]  /*5520*/  FSEL R41, R45, R41, !P3 ;  /* 0x000000292d297208 */ /* 0x000fe20005800000 */
[C---:B------:R-:W-:Y:S02]  /*5530*/  FFMA.FTZ R44, R46.reuse, R45, R47 ;  /* 0x0000002d2e2c7223 */ /* 0x040fe4000001002f */
[----:B------:R-:W-:Y:S01]  /*5540*/  FMUL.FTZ R45, R46, R42 ;  /* 0x0000002a2e2d7220 */ /* 0x000fe20000410000 */
[----:B------:R-:W-:Y:S01]  /*5550*/  FSEL R43, R42, R40, !P3 ;  /* 0x000000282a2b7208 */ /* 0x000fe20005800000 */
[----:B------:R-:W-:Y:S01]  /*5560*/  @P1 FFMA.FTZ R41, R86, R41, R87 ;  /* 0x0000002956291223 */ /* 0x000fe20000010057 */
[----:B------:R-:W-:-:S03]  /*5570*/  @P5 MOV R40, R88 ;  /* 0x0000005800285202 */ /* 0x000fc60000000f00 */
[----:B------:R-:W-:Y:S02]  /*5580*/  @P1 FMUL.FTZ R43, R86, R43 ;  /* 0x0000002b562b1220 */ /* 0x000fe40000410000 */
[----:B------:R-:W-:Y:S02]  /*5590*/  @P5 IMAD.MOV.U32 R87, RZ, RZ, R41 ;  /* 0x000000ffff575224 */ /* 0x000fe400078e0029 */
[----:B------:R-:W-:Y:S02]  /*55a0*/  @P5 IMAD.MOV.U32 R86, RZ, RZ, R43 ;  /* 0x000000ffff565224 */ /* 0x000fe400078e002b */
[----:B------:R-:W-:Y:S01]  /*55b0*/  @P5 IMAD.MOV.U32 R41, RZ, RZ, R89 ;  /* 0x000000ffff295224 */ /* 0x000fe200078e0059 */
[----:B------:R-:W-:Y:S05]  /*55c0*/  @P5 BRA `(.L_x_2798) ;  /* 0x0000006000005947 */ /* 0x000fea0003800000 */
[----:B------:R-:W-:Y:S01]  /*55d0*/  ISETP.NE.AND P1, PT, R109, RZ, PT ;  /* 0x000000ff6d00720c */ /* 0x000fe20003f25270 */
[C---:B------:R-:W-:Y:S02]  /*55e0*/  FMUL.FTZ R40, R45.reuse, R88 ;  /* 0x000000582d287220 */ /* 0x040fe40000410000 */
[----:B------:R-:W-:-:S10]  /*55f0*/  FFMA.FTZ R41, R45, R89, R44 ;  /* 0x000000592d297223 */ /* 0x000fd4000001002c */
[----:B------:R0:W-:Y:S01]  /*5600*/  @!P1 STS.64 [0x10b8], R88 ;  /* 0x0010b858ff009388 */ /* 0x0001e20000000a00 */
[----:B------:R-:W-:Y:S02]  /*5610*/  @!P1 IMAD.MOV.U32 R86, RZ, RZ, R88 ;  /* 0x000000ffff569224 */ /* 0x000fe400078e0058 */
[----:B------:R-:W-:Y:S02]  /*5620*/  @!P1 IMAD.MOV.U32 R87, RZ, RZ, R89 ;  /* 0x000000ffff579224 */ /* 0x000fe400078e0059 */
.L_x_2798:
[----:B------:R-:W-:Y:S05]  /*5630*/  BSYNC B0 ;  /* 0x0000000000007941 */ /* 0x000fea0003800000 */
.L_x_2797:
[----:B------:R-:W-:Y:S01]  /*5640*/  BAR.SYNC.DEFER_BLOCKING 0x0 ;  /* 0x0000000000007b1d */ /* 0x000fe20000010000 */
[----:B------:R-:W-:Y:S02]  /*5650*/  ISETP.NE.AND P1, PT, R114, RZ, PT ;  /* 0x000000ff7200720c */ /* 0x000fe40003f25270 */
[----:B------:R-:W-:Y:S02]  /*5660*/  PRMT R148, RZ, 0x5410, R148 ;  /* 0x00005410ff947816 */ /* 0x000fe40000000094 */
[----:B------:R-:W-:Y:S01]  /*5670*/  PRMT R44, RZ, 0x5410, R149 ;  /* 0x00005410ff2c7816 */ /* 0x000fe20000000095 */
[----:B------:R-:W-:Y:S01]  /*5680*/  BSSY B0, `(.L_x_2799) ;  /* 0x0000038000007945 */ /* 0x000fe20003800000 */
[----:B------:R-:W-:-:S02]  /*5690*/  PRMT R150, RZ, 0x5410, R150 ;  /* 0x00005410ff967816 */ /* 0x000fc40000000096 */
[----:B------:R-:W-:Y:S02]  /*56a0*/  PRMT R46, RZ, 0x5410, R151 ;  /* 0x00005410ff2e7816 */ /* 0x000fe40000000097 */
[----:B------:R-:W-:Y:S02]  /*56b0*/  PRMT R152, RZ, 0x5410, R152 ;  /* 0x00005410ff987816 */ /* 0x000fe40000000098 */
[----:B------:R-:W-:Y:S02]  /*56c0*/  PRMT R154, RZ, 0x5410, R154 ;  /* 0x00005410ff9a7816 */ /* 0x000fe4000000009a */
[----:B0-----:R-:W-:Y:S02]  /*56d0*/  PRMT R88, RZ, 0x5410, R155 ;  /* 0x00005410ff587816 */ /* 0x001fe4000000009b */
[----:B------:R-:W-:Y:S02]  /*56e0*/  PRMT R156, RZ, 0x5410, R156 ;  /* 0x00005410ff9c7816 */ /* 0x000fe4000000009c */
[----:B------:R-:W-:-:S02]  /*56f0*/  PRMT R158, RZ, 0x5410, R158 ;  /* 0x00005410ff9e7816 */ /* 0x000fc4000000009e */
[----:B------:R-:W-:Y:S02]  /*5700*/  PRMT R160, RZ, 0x5410, R160 ;  /* 0x00005410ffa07816 */ /* 0x000fe400000000a0 */
[----:B------:R-:W-:Y:S01]  /*5710*/  PRMT R162, RZ, 0x5410, R162 ;  /* 0x00005410ffa27816 */ /* 0x000fe200000000a2 */
[----:B------:R-:W0:Y:S02]  /*5720*/  LDS R43, [0x10bc] ;  /* 0x0010bc00ff2b7984 */ /* 0x000e240000000800 */
[----:B0-----:R-:W-:Y:S01]  /*5730*/  @P1 FFMA.FTZ R87, R43, R86, R87 ;  /* 0x000000562b571223 */ /* 0x001fe20000010057 */
[----:B------:R-:W-:Y:S02]  /*5740*/  ISETP.NE.AND P1, PT, R114, RZ, PT ;  /* 0x000000ff7200720c */ /* 0x000fe40003f25270 */
[----:B------:R-:W-:Y:S01]  /*5750*/  PRMT R86, RZ, 0x5410, R153 ;  /* 0x00005410ff567816 */ /* 0x000fe20000000099 */
        /* <DEDUP_REMOVED lines=11> */
[----:B------:R-:W-:-:S03]  /*5810*/  PRMT R126, RZ, 0x5410, R163 ;  /* 0x00005410ff7e7816 */ /* 0x000fc600000000a3 */
[----:B------:R-:W-:-:S04]  /*5820*/  FFMA.FTZ R121, R121, R122, R125 ;  /* 0x0000007a79797223 */ /* 0x000fc8000001007d */
[----:B------:R-:W-:Y:S01]  /*5830*/  FFMA.FTZ R45, R120, R121, R124 ;  /* 0x00000079782d7223 */ /* 0x000fe2000001007c */
[----:B------:R-:W-:Y:S02]  /*5840*/  PRMT R120, RZ, 0x5410, R159 ;  /* 0x00005410ff787816 */ /* 0x000fe4000000009f */
[----:B------:R-:W-:Y:S01]  /*5850*/  PRMT R124, RZ, 0x5410, R161 ;  /* 0x00005410ff7c7816 */ /* 0x000fe200000000a1 */
[----:B------:R-:W-:-:S04]  /*5860*/  FFMA.FTZ R118, R118, R45, R123 ;  /* 0x0000002d76767223 */ /* 0x000fc8000001007b */
[----:B------:R-:W-:-:S04]  /*5870*/  FFMA.FTZ R117, R117, R118, R119 ;  /* 0x0000007675757223 */ /* 0x000fc80000010077 */
[----:B------:R-:W-:Y:S01]  /*5880*/  FFMA.FTZ R115, R115, R117, R116 ;  /* 0x0000007573737223 */ /* 0x000fe20000010074 */
[----:B------:R-:W-:Y:S01]  /*5890*/  PRMT R116, RZ, 0x5410, R157 ;  /* 0x00005410ff747816 */ /* 0x000fe2000000009d */
[----:B------:R-:W-:Y:S05]  /*58a0*/  @P1 BRA `(.L_x_2800) ;  /* 0x0000015000001947 */ /* 0x000fea0003800000 */
[----:B------:R-:W0:Y:S01]  /*58b0*/  S2UR UR13, SR_CTAID.X ;  /* 0x00000000000d79c3 */ /* 0x000e220000002500 */
[----:B------:R-:W-:Y:S01]  /*58c0*/  ULDC UR14, c[0x0][0x16c] ;  /* 0x00005b00000e7ab9 */ /* 0x000fe20000000800 */
[----:B------:R1:W-:Y:S01]  /*58d0*/  STS.64 [UR18+0x10d0], R40 ;  /* 0x0010d028ff007988 */ /* 0x0003e20008000a12 */
[----:B------:R-:W-:-:S05]  /*58e0*/  ULDC.64 UR22, c[0x0][0x260] ;  /* 0x0000980000167ab9 */ /* 0x000fca0000000a00 */
        /* <DEDUP_REMOVED lines=15> */
[----:B------:R-:W-:-:S05]  /*59e0*/  IMAD.U32 R43, RZ, RZ, UR13 ;  /* 0x0000000dff2b7e24 */ /* 0x000fca000f8e00ff */
[----:B------:R1:W-:Y:S02]  /*59f0*/  STG.E.64 [R42.64], R40 ;  /* 0x000000282a007986 */ /* 0x0003e4000c101b10 */
.L_x_2800:
[----:B------:R-:W-:Y:S05]  /*5a00*/  BSYNC B0 ;  /* 0x0000000000007941 */ /* 0x000fea0003800000 */
.L_x_2799:
[----:B------:R-:W-:Y:S01]  /*5a10*/  UIADD3 UR7, UR7, 0x1, URZ ;  /* 0x0000000107077890 */ /* 0x000fe2000fffe03f */
[-C--:B-----5:R-:W-:Y:S01]  /*5a20*/  FMUL.FTZ R148, R148, R147.reuse ;  /* 0x0000009394947220 */ /* 0x0a0fe20000410000 */
[----:B------:R-:W-:Y:S01]  /*5a30*/  ULDC UR12, c[0x0][0x16c] ;  /* 0x00005b00000c7ab9 */ /* 0x000fe20000000800 */
[-C--:B------:R-:W-:Y:S01]  /*5a40*/  FMUL.FTZ R44, R44, R147.reuse ;  /* 0x000000932c2c7220 */ /* 0x080fe20000410000 */
[----:B------:R-:W-:Y:S01]  /*5a50*/  UISETP.GE.AND UP0, UPT, UR7, UR12, UPT ;  /* 0x0000000c0700728c */ /* 0x000fe2000bf06270 */
[-C--:B------:R-:W-:Y:S02]  /*5a60*/  FMUL.FTZ R150, R150, R147.reuse ;  /* 0x0000009396967220 */ /* 0x080fe40000410000 */
[-C--:B------:R-:W-:Y:S02]  /*5a70*/  FMUL.FTZ R46, R46, R147.reuse ;  /* 0x000000932e2e7220 */ /* 0x080fe40000410000 */
[-C--:B------:R-:W-:Y:S01]  /*5a80*/  FMUL.FTZ R152, R152, R147.reuse ;  /* 0x0000009398987220 */ /* 0x080fe20000410000 */
[----:B------:R-:W-:Y:S01]  /*5a90*/  PLOP3.LUT P1, PT, PT, PT, UP0, 0x80, 0x0 ;  /* 0x000000000000781c */ /* 0x000fe20003f2f008 */
[----:B------:R-:W-:-:S02]  /*5aa0*/  FMUL.FTZ R86, R86, R147 ;  /* 0x0000009356567220 */ /* 0x000fc40000410000 */
[-C--:B------:R-:W-:Y:S02]  /*5ab0*/  FMUL.FTZ R154, R154, R147.reuse ;  /* 0x000000939a9a7220 */ /* 0x080fe40000410000 */
[-C--:B------:R-:W-:Y:S02]  /*5ac0*/  FMUL.FTZ R88, R88, R147.reuse ;  /* 0x0000009358587220 */ /* 0x080fe40000410000 */
[-C--:B------:R-:W-:Y:S02]  /*5ad0*/  FMUL.FTZ R156, R156, R147.reuse ;  /* 0x000000939c9c7220 */ /* 0x080fe40000410000 */
[-C--:B------:R-:W-:Y:S02]  /*5ae0*/  FMUL.FTZ R116, R116, R147.reuse ;  /* 0x0000009374747220 */ /* 0x080fe40000410000 */
[-C--:B-1----:R-:W-:Y:S02]  /*5af0*/  FMUL.FTZ R41, R158, R147.reuse ;  /* 0x000000939e297220 */ /* 0x082fe40000410000 */
[----:B------:R-:W-:-:S02]  /*5b00*/  FMUL.FTZ R120, R120, R147 ;  /* 0x0000009378787220 */ /* 0x000fc40000410000 */
[-C--:B------:R-:W-:Y:S02]  /*5b10*/  FMUL.FTZ R160, R160, R147.reuse ;  /* 0x00000093a0a07220 */ /* 0x080fe40000410000 */
[-C--:B------:R-:W-:Y:S02]  /*5b20*/  FMUL.FTZ R124, R124, R147.reuse ;  /* 0x000000937c7c7220 */ /* 0x080fe40000410000 */
[-C--:B------:R-:W-:Y:S02]  /*5b30*/  FMUL.FTZ R162, R162, R147.reuse ;  /* 0x00000093a2a27220 */ /* 0x080fe40000410000 */
[----:B------:R-:W-:Y:S02]  /*5b40*/  FMUL.FTZ R126, R126, R147 ;  /* 0x000000937e7e7220 */ /* 0x000fe40000410000 */
[----:B------:R-:W-:Y:S02]  /*5b50*/  FFMA.FTZ R16, R145, R148, R16 ;  /* 0x0000009491107223 */ /* 0x000fe40000010010 */
[----:B------:R-:W-:-:S02]  /*5b60*/  FFMA.FTZ R15, R144, R44, R15 ;  /* 0x0000002c900f7223 */ /* 0x000fc4000001000f */
[----:B------:R-:W-:Y:S02]  /*5b70*/  FFMA.FTZ R14, R141, R150, R14 ;  /* 0x000000968d0e7223 */ /* 0x000fe4000001000e */
[----:B------:R-:W-:Y:S02]  /*5b80*/  FFMA.FTZ R13, R140, R46, R13 ;  /* 0x0000002e8c0d7223 */ /* 0x000fe4000001000d */
[----:B------:R-:W-:Y:S02]  /*5b90*/  FFMA.FTZ R12, R137, R152, R12 ;  /* 0x00000098890c7223 */ /* 0x000fe4000001000c */
[----:B------:R-:W-:Y:S02]  /*5ba0*/  FFMA.FTZ R11, R136, R86, R11 ;  /* 0x00000056880b7223 */ /* 0x000fe4000001000b */
        /* <DEDUP_REMOVED lines=9> */
[----:B------:R-:W-:Y:S01]  /*5c40*/  FFMA.FTZ R0, R115, R126, R0 ;  /* 0x0000007e73007223 */ /* 0x000fe20000010000 */
[----:B------:R-:W-:Y:S01]  /*5c50*/  @P1 CALL.REL.NOINC `(.L_x_2796) ;  /* 0x0000001000001944 */ /* 0x000fe20003c00000 */
[----:B------:R-:W-:Y:S05]  /*5c60*/  BRA `(.L_x_2801) ;  /* 0xffffe4d000007947 */ /* 0x000fea000383ffff */
.L_x_2796:
[----:B------:R-:W-:Y:S01]  /*5c70*/  BAR.SYNC.DEFER_BLOCKING 0x0 ;  /* 0x0000000000007b1d */ /* 0x000fe20000010000 */
[----:B------:R-:W-:Y:S02]  /*5c80*/  F2FP.BF16.PACK_AB R15, R15, R16 ;  /* 0x000000100f0f723e */ /* 0x000fe400000010ff */
[----:B------:R-:W-:Y:S02]  /*5c90*/  F2FP.BF16.PACK_AB R13, R13, R14 ;  /* 0x0000000e0d0d723e */ /* 0x000fe400000010ff */
[----:B------:R-:W-:Y:S01]  /*5ca0*/  PRMT R14, R15, 0x7632, R14 ;  /* 0x000076320f0e7816 */ /* 0x000fe2000000000e */
[----:B------:R-:W-:Y:S01]  /*5cb0*/  ULDC UR7, c[0x0][0x200] ;  /* 0x0000800000077ab9 */ /* 0x000fe20000000800 */
[----:B------:R-:W-:Y:S01]  /*5cc0*/  F2FP.BF16.PACK_AB R11, R11, R12 ;  /* 0x0000000c0b0b723e */ /* 0x000fe200000010ff */
[----:B------:R-:W-:Y:S01]  /*5cd0*/  UIMAD UR7, UR20, UR7, URZ ;  /* 0x00000007140772a4 */ /* 0x000fe2000f8e023f */
[----:B------:R-:W-:Y:S01]  /*5ce0*/  PRMT R12, R13, 0x7632, R12 ;  /* 0x000076320d0c7816 */ /* 0x000fe2000000000c */
[----:B------:R-:W-:Y:S01]  /*5cf0*/  BSSY B0, `(.L_x_2802) ;  /* 0x0000048000007945 */ /* 0x000fe20003800000 */
[----:B------:R-:W-:-:S02]  /*5d00*/  F2FP.BF16.PACK_AB R9, R9, R10 ;  /* 0x0000000a0909723e */ /* 0x000fc400000010ff */
[----:B------:R-:W-:Y:S02]  /*5d10*/  PRMT R10, R11, 0x7632, R10 ;  /* 0x000076320b0a7816 */ /* 0x000fe4000000000a */
[----:B------:R-:W-:Y:S02]  /*5d20*/  F2FP.BF16.PACK_AB R7, R7, R8 ;  /* 0x000000080707723e */ /* 0x000fe400000010ff */
[----:B------:R-:W-:Y:S02]  /*5d30*/  PRMT R8, R9, 0x7632, R8 ;  /* 0x0000763209087816 */ /* 0x000fe40000000008 */
[----:B------:R-:W-:Y:S02]  /*5d40*/  F2FP.BF16.PACK_AB R5, R5, R6 ;  /* 0x000000060505723e */ /* 0x000fe400000010ff */
[----:B------:R-:W-:Y:S02]  /*5d50*/  PRMT R6, R7, 0x7632, R6 ;  /* 0x0000763207067816 */ /* 0x000fe40000000006 */
[----:B------:R-:W-:Y:S01]  /*5d60*/  F2FP.BF16.PACK_AB R3, R3, R4 ;  /* 0x000000040303723e */ /* 0x000fe200000010ff */
[----:B------:R-:W-:Y:S01]  /*5d70*/  STS.U16 [R72], R15 ;  /* 0x0000000f48007388 */ /* 0x000fe20000000400 */
[----:B------:R-:W-:-:S02]  /*5d80*/  F2FP.BF16.PACK_AB R0, R0, R2 ;  /* 0x000000020000723e */ /* 0x000fc400000010ff */
[----:B------:R-:W-:Y:S01]  /*5d90*/  ISETP.NE.AND P0, PT, R114, RZ, PT ;  /* 0x000000ff7200720c */ /* 0x000fe20003f05270 */
[----:B------:R-:W-:Y:S01]  /*5da0*/  STS.U16 [R71+0x2], R14 ;  /* 0x0000020e47007388 */ /* 0x000fe20000000400 */
[----:B------:R-:W-:Y:S02]  /*5db0*/  PRMT R4, R5, 0x7632, R4 ;  /* 0x0000763205047816 */ /* 0x000fe40000000004 */
[----:B------:R-:W-:Y:S01]  /*5dc0*/  PRMT R2, R3, 0x7632, R2 ;  /* 0x0000763203027816 */ /* 0x000fe20000000002 */
[----:B------:R-:W-:Y:S01]  /*5dd0*/  STS.U16 [R70+0x4], R13 ;  /* 0x0000040d46007388 */ /* 0x000fe20000000400 */
[----:B------:R-:W-:-:S03]  /*5de0*/  PRMT R29, R0, 0x7610, R29 ;  /* 0x00007610001d7816 */ /* 0x000fc6000000001d */
        /* <DEDUP_REMOVED lines=8> */
[----:B0-----:R-:W-:Y:S01]  /*5e70*/  PRMT R7, R0, 0x7632, R7 ;  /* 0x0000763200077816 */ /* 0x001fe20000000007 */
[----:B------:R-:W-:-:S02]  /*5e80*/  IMAD.U32 R0, RZ, RZ, UR15 ;  /* 0x0000000fff007e24 */ /* 0x000fc4000f8e00ff */
[----:B------:R-:W-:Y:S04]  /*5e90*/  STS.U16 [R61+0x16], R4 ;  /* 0x000016043d007388 */ /* 0x000fe80000000400 */
[----:B------:R-:W-:Y:S04]  /*5ea0*/  STS.U16 [R60+0x18], R3 ;  /* 0x000018033c007388 */ /* 0x000fe80000000400 */
[----:B------:R0:W-:Y:S04]  /*5eb0*/  STS.U16 [R59+0x1a], R2 ;  /* 0x00001a023b007388 */ /* 0x0001e80000000400 */
[----:B------:R-:W-:Y:S04]  /*5ec0*/  STS.U16 [R58+0x1c], R29 ;  /* 0x00001c1d3a007388 */ /* 0x000fe80000000400 */
[----:B------:R1:W-:Y:S01]  /*5ed0*/  STS.U16 [R57+0x1e], R7 ;  /* 0x00001e0739007388 */ /* 0x0003e20000000400 */
[----:B------:R-:W-:-:S06]  /*5ee0*/  NOP ;  /* 0x0000000000007918 */ /* 0x000fcc0000000000 */
[----:B------:R-:W-:Y:S01]  /*5ef0*/  LDS.U16 R9, [R94] ;  /* 0x000000005e097984 */ /* 0x000fe20000000400 */
[C---:B0-----:R-:W-:Y:S01]  /*5f00*/  IMAD.WIDE.U32 R2, R112.reuse, c[0x0][0x200], RZ ;  /* 0x0000800070027a25 */ /* 0x041fe200078e00ff */
[----:B-1----:R-:W-:Y:S02]  /*5f10*/  MOV R7, UR7 ;  /* 0x0000000700077c02 */ /* 0x002fe40008000f00 */
[----:B------:R-:W-:Y:S04]  /*5f20*/  LDS.U16 R93, [R93+0x40] ;  /* 0x000040005d5d7984 */ /* 0x000fe80000000400 */
[----:B------:R-:W-:Y:S01]  /*5f30*/  LDS.U16 R11, [R92+0x80] ;  /* 0x000080005c0b7984 */ /* 0x000fe20000000400 */
[----:B------:R-:W-:-:S03]  /*5f40*/  IMAD R7, R112, c[0x0][0x204], R7 ;  /* 0x0000810070077a24 */ /* 0x000fc600078e0207 */
[----:B------:R-:W-:Y:S01]  /*5f50*/  LDS.U16 R91, [R91+0xc0] ;  /* 0x0000c0005b5b7984 */ /* 0x000fe20000000400 */
[----:B------:R-:W-:-:S03]  /*5f60*/  IMAD.IADD R27, R3, 0x1, R7 ;  /* 0x00000001031b7824 */ /* 0x000fc600078e0207 */
        /* <DEDUP_REMOVED lines=23> */
[----:B------:R-:W-:-:S04]  /*60e0*/  IMAD.WIDE.U32 R4, R112, c[0x0][0x200], R4 ;  /* 0x0000800070047a25 */ /* 0x000fc800078e0004 */
[----:B------:R-:W-:Y:S01]  /*60f0*/  IMAD.U32 R0, RZ, RZ, UR7 ;  /* 0x00000007ff007e24 */ /* 0x000fe2000f8e00ff */
[----:B------:R-:W-:-:S03]  /*6100*/  IADD3 R5, R7, R5, RZ ;  /* 0x0000000507057210 */ /* 0x000fc60007ffe0ff */
[C---:B------:R-:W-:Y:S02]  /*6110*/  IMAD R7, R113.reuse, c[0x0][0x20c], R0 ;  /* 0x0000830071077a24 */ /* 0x040fe400078e0200 */
[----:B------:R-:W-:-:S04]  /*6120*/  IMAD.WIDE.U32 R4, R113, c[0x0][0x208], R4 ;  /* 0x0000820071047a25 */ /* 0x000fc800078e0004 */
[----:B------:R-:W-:Y:S01]  /*6130*/  IMAD.IADD R5, R5, 0x1, R7 ;  /* 0x0000000105057824 */ /* 0x000fe200078e0207 */
[----:B------:R-:W-:-:S04]  /*6140*/  LEA R6, P0, R4, c[0x0][0x258], 0x1 ;  /* 0x0000960004067a11 */ /* 0x000fc800078008ff */
[----:B------:R-:W-:-:S05]  /*6150*/  LEA.HI.X R7, R4, c[0x0][0x25c], R5, 0x1, P0 ;  /* 0x0000970004077a11 */ /* 0x000fca00000f0c05 */
[----:B------:R0:W-:Y:S04]  /*6160*/  STG.E.U16 [R6.64], R9 ;  /* 0x0000000906007986 */ /* 0x0001e8000c101510 */
.L_x_2803:
[----:B------:R-:W-:Y:S05]  /*6170*/  BSYNC B0 ;  /* 0x0000000000007941 */ /* 0x000fea0003800000 */
.L_x_2802:
[----:B------:R-:W-:Y:S01]  /*6180*/  ULDC UR7, c[0x0][0x208] ;  /* 0x0000820000077ab9 */ /* 0x000fe20000000800 */
[----:B------:R-:W-:Y:S01]  /*6190*/  IMAD.MOV.U32 R4, RZ, RZ, R2 ;  /* 0x000000ffff047224 */ /* 0x000fe200078e0002 */
[----:B------:R-:W-:Y:S01]  /*61a0*/  UIMAD UR7, UR19, UR7, URZ ;  /* 0x00000007130772a4 */ /* 0x000fe2000f8e023f */
[----:B------:R-:W-:Y:S01]  /*61b0*/  IMAD.MOV.U32 R5, RZ, RZ, R27 ;  /* 0x000000ffff057224 */ /* 0x000fe200078e001b */
[----:B------:R-:W-:Y:S01]  /*61c0*/  HFMA2.MMA R3, -RZ, RZ, 0, 1.1920928955078125e-07 ;  /* 0x00000002ff037435 */ /* 0x000fe200000001ff */
[----:B------:R-:W-:Y:S01]  /*61d0*/  USHF.L.U32 UR12, UR4, 0xb, URZ ;  /* 0x0000000b040c7899 */ /* 0x000fe2000800063f */
[----:B0-----:R-:W-:Y:S01]  /*61e0*/  LOP3.LUT R6, R110, 0x20, R111, 0xfe, !PT ;  /* 0x000000206e067812 */ /* 0x001fe200078efe6f */
[----:B------:R-:W-:Y:S01]  /*61f0*/  IMAD.WIDE.U32 R4, R113, c[0x0][0x208], R4 ;  /* 0x0000820071047a25 */ /* 0x000fe200078e0004 */
[-C--:B------:R-:W-:Y:S01]  /*6200*/  ISETP.GE.AND P3, PT, R107, R25.reuse, PT ;  /* 0x000000196b00720c */ /* 0x080fe20003f66270 */
[----:B------:R-:W-:Y:S01]  /*6210*/  UIADD3 UR4, UR4, 0x1, URZ ;  /* 0x0000000104047890 */ /* 0x000fe2000fffe03f */
[----:B------:R-:W-:Y:S01]  /*6220*/  ISETP.GE.AND P2, PT, R6, R25, PT ;  /* 0x000000190600720c */ /* 0x000fe20003f46270 */
[----:B------:R-:W-:Y:S01]  /*6230*/  IMAD.U32 R0, RZ, RZ, UR7 ;  /* 0x00000007ff007e24 */ /* 0x000fe2000f8e00ff */
[----:B------:R-:W-:Y:S01]  /*6240*/  USHF.R.S32.HI UR7, URZ, 0x1f, UR12 ;  /* 0x0000001f3f077899 */ /* 0x000fe2000801140c */
[----:B------:R-:W-:Y:S01]  /*6250*/  IADD3 R7, P0, R4, UR12, RZ ;  /* 0x0000000c04077c10 */ /* 0x000fe2000ff1e0ff */
[----:B------:R-:W-:Y:S01]  /*6260*/  IMAD.WIDE R2, R84, R3, c[0x0][0x258] ;  /* 0x0000960054027625 */ /* 0x000fe200078e0203 */
[-C--:B------:R-:W-:Y:S01]  /*6270*/  ISETP.GE.AND P4, PT, R106, R25.reuse, PT ;  /* 0x000000196a00720c */ /* 0x080fe20003f86270 */
[----:B------:R-:W-:Y:S01]  /*6280*/  UIADD3 UR9, UP1, UR9, 0x1000, URZ ;  /* 0x0000100009097890 */ /* 0x000fe2000ff3e03f */
[-C--:B------:R-:W-:Y:S01]  /*6290*/  ISETP.GE.AND P5, PT, R105, R25.reuse, PT ;  /* 0x000000196900720c */ /* 0x080fe20003fa6270 */
[----:B------:R-:W-:Y:S01]  /*62a0*/  IMAD R4, R113, c[0x0][0x20c], R0 ;  /* 0x0000830071047a24 */ /* 0x000fe200078e0200 */
[C---:B------:R-:W-:Y:S01]  /*62b0*/  LEA R2, P1, R7.reuse, R2, 0x1 ;  /* 0x0000000207027211 */ /* 0x040fe200078208ff */
[----:B------:R-:W-:Y:S01]  /*62c0*/  UIADD3 UR8, UP2, UR8, 0x1000, URZ ;  /* 0x0000100008087890 */ /* 0x000fe2000ff5e03f */
[-C--:B------:R-:W-:Y:S01]  /*62d0*/  ISETP.GE.AND P6, PT, R104, R25.reuse, PT ;  /* 0x000000196800720c */ /* 0x080fe20003fc6270 */
[----:B------:R-:W-:Y:S01]  /*62e0*/  UIADD3.X UR11, URZ, UR11, URZ, UP1, !UPT ;  /* 0x0000000b3f0b7290 */ /* 0x000fe20008ffe43f */
[----:B------:R-:W-:Y:S01]  /*62f0*/  IADD3.X R4, R4, UR7, R5, P0, !PT ;  /* 0x0000000704047c10 */ /* 0x000fe200087fe405 */
[----:B------:R-:W-:Y:S01]  /*6300*/  ULDC UR7, c[0x0][0x174] ;  /* 0x00005d0000077ab9 */ /* 0x000fe20000000800 */
[----:B------:R-:W-:Y:S01]  /*6310*/  ISETP.GE.AND P0, PT, R164, R25, PT ;  /* 0x00000019a400720c */ /* 0x000fe20003f06270 */
[----:B------:R-:W-:Y:S01]  /*6320*/  UISETP.GE.AND UP0, UPT, UR4, UR7, UPT ;  /* 0x000000070400728c */ /* 0x000fe2000bf06270 */
[----:B------:R-:W-:Y:S01]  /*6330*/  LEA.HI.X R3, R7, R3, R4, 0x1, P1 ;  /* 0x0000000307037211 */ /* 0x000fe200008f0c04 */
[----:B------:R-:W-:Y:S01]  /*6340*/  UIADD3.X UR10, URZ, UR10, URZ, UP2, !UPT ;  /* 0x0000000a3f0a7290 */ /* 0x000fe200097fe43f */
        /* <DEDUP_REMOVED lines=23> */
[----:B------:R-:W-:-:S03]  /*64c0*/  PLOP3.LUT P1, PT, PT, PT, UP0, 0x80, 0x0 ;  /* 0x000000000000781c */ /* 0x000fc60003f2f008 */
[----:B------:R0:W-:Y:S01]  /*64d0*/  @!P0 STG.E.U16 [R2.64+0x240], R79 ;  /* 0x0002404f02008986 */ /* 0x0001e2000c101510 */
[----:B------:R-:W-:-:S05]  /*64e0*/  IADD3 R96, P0, R96, 0x1000, RZ ;  /* 0x0000100060607810 */ /* 0x000fca0007f1e0ff */
[----:B------:R-:W-:-:S04]  /*64f0*/  IMAD.X R95, RZ, RZ, R95, P0 ;  /* 0x000000ffff5f7224 */ /* 0x000fc800000e065f */
[----:B------:R-:W-:Y:S01]  /*6500*/  @P1 CALL.REL.NOINC `(.L_x_2804) ;  /* 0x0000001000001944 */ /* 0x000fe20003c00000 */
[----:B------:R-:W-:Y:S05]  /*6510*/  BRA `(.L_x_2805) ;  /* 0xffffa2c000007947 */ /* 0x000fea000383ffff */
.L_x_2804:
[----:B------:R-:W-:Y:S05]  /*6520*/  EXIT ;  /* 0x000000000000794d */ /* 0x000fea0003800000 */
.L_x_2806:
        /* <DEDUP_REMOVED lines=13> */
.L_x_5402:


//--------------------- .text._Z25selective_scan_fwd_kernelI32Selective_Scan_fwd_kernel_traitsILi128ELi16ELi1ELb0ELb0ELb1ELb1EN3c108BFloat16EfEEv13SSMParamsBase --------------------------
	.section	.text._Z25selective_scan_fwd_kernelI32Selective_Scan_fwd_kernel_traitsILi128ELi16ELi1ELb0ELb0ELb1ELb1EN3c108BFloat16EfEEv13SSMParamsBase,"ax",@progbits
	.sectioninfo	@"SHI_REGISTERS=168"
	.align	128
        .global         _Z25selective_scan_fwd_kernelI32Selective_Scan_fwd_kernel_traitsILi128ELi16ELi1ELb0ELb0ELb1ELb1EN3c108BFloat16EfEEv13SSMParamsBase
        .type           _Z25selective_scan_fwd_kernelI32Selective_Scan_fwd_kernel_traitsILi128ELi16ELi1ELb0ELb0ELb1ELb1EN3c108BFloat16EfEEv13SSMParamsBase,@function
        .size           _Z25selective_scan_fwd_kernelI32Selective_Scan_fwd_kernel_traitsILi128ELi16ELi1ELb0ELb0ELb1ELb1EN3c108BFloat16EfEEv13SSMParamsBase,(.L_x_5403 - _Z25selective_scan_fwd_kernelI32Selective_Scan_fwd_kernel_traitsILi128ELi16ELi1ELb0ELb0ELb1ELb1EN3c108BFloat16EfEEv13SSMParamsBase)
        .other          _Z25selective_scan_fwd_kernelI32Selective_Scan_fwd_kernel_traitsILi128ELi16ELi1ELb0ELb0ELb1ELb1EN3c108BFloat16EfEEv13SSMParamsBase,@"STO_CUDA_ENTRY STV_DEFAULT"
_Z25selective_scan_fwd_kernelI32Selective_Scan_fwd_kernel_traitsILi128ELi16ELi1ELb0ELb0ELb1ELb1EN3c108BFloat16EfEEv13SSMParamsBase:
.text._Z25selective_scan_fwd_kernelI32Selective_Scan_fwd_kernel_traitsILi128ELi16ELi1ELb0ELb0ELb1ELb1EN3c108BFloat16EfEEv13SSMParamsBase:
        /* <DEDUP_REMOVED lines=37> */
[----:B------:R1:W4:Y:S02]  /*0250*/  F2I.FTZ.U32.TRUNC.NTZ R7, R6 ;  /* 0x0000000600077305 */ /* 0x000324000021f000 */
[----:B-1----:R-:W-:Y:S01]  /*0260*/  HFMA2.MMA R6, -RZ, RZ, 0, 0 ;  /* 0x00000000ff067435 */ /* 0x002fe200000001ff */
[----:B----4-:R-:W-:-:S04]  /*0270*/  IMAD.MOV R10, RZ, RZ, -R7 ;  /* 0x000000ffff0a7224 */ /* 0x010fc800078e0a07 */
[----:B---3--:R-:W-:Y:S01]  /*0280*/  IMAD R3, R10, R9, RZ ;  /* 0x000000090a037224 */ /* 0x008fe200078e02ff */
[----:B------:R-:W-:-:S04]  /*0290*/  IABS R2, R113 ;  /* 0x0000007100027213 */ /* 0x000fc80000000000 */
        /* <DEDUP_REMOVED lines=10> */
[----:B------:R-:W-:-:S07]  /*0340*/  IMAD.MOV.U32 R2, RZ, RZ, c[0x0][0x174] ;  /* 0x00005d00ff027624 */ /* 0x000fce00078e00ff */
[----:B------:R-:W-:Y:S01]  /*0350*/  @!P4 IMAD.IADD R0, R0, 0x1, -R9 ;  /* 0x000000010000c824 */ /* 0x000fe200078e0a09 */
[----:B------:R-:W-:-:S04]  /*0360*/  ISETP.GE.AND P6, PT, R2, 0x1, PT ;  /* 0x000000010200780c */ /* 0x000fc80003fc6270 */
        /* <DEDUP_REMOVED lines=20> */
[----:B------:R-:W-:Y:S01]  /*04b0*/  @!P5 IADD3 R7, -R7, RZ, RZ ;  /* 0x000000ff0707d210 */ /* 0x000fe20007ffe1ff */
        /* <DEDUP_REMOVED lines=19> */
[C---:B0-----:R-:W-:Y:S01]  /*05f0*/  IMAD.SHL.U32 R110, R114.reuse, 0x10, RZ ;  /* 0x00000010726e7824 */ /* 0x041fe200078e00ff */
        /* <DEDUP_REMOVED lines=30> */
.L_x_2850:
[----:B------:R-:W-:Y:S01]  /*07e0*/  BAR.SYNC.DEFER_BLOCKING 0x0 ;  /* 0x0000000000007b1d */ /* 0x000fe20000010000 */
[C---:B------:R-:W-:Y:S01]  /*07f0*/  IMAD.SHL.U32 R20, R84.reuse, 0x2, RZ ;  /* 0x0000000254147824 */ /* 0x040fe200078e00ff */
[----:B------:R-:W-:Y:S02]  /*0800*/  SHF.L.U64.HI R22, R84, 0x1, R85 ;  /* 0x0000000154167819 */ /* 0x000fe40000010255 */
[----:B------:R-:W-:Y:S02]  /*0810*/  LOP3.LUT R24, R110, 0x40, R111, 0xfe, !PT ;  /* 0x000000406e187812 */ /* 0x000fe400078efe6f */
[----:B------:R-:W-:Y:S01]  /*0820*/  UMOV UR7, 0xfffff800 ;  /* 0xfffff80000077882 */ /* 0x000fe20000000000 */
[----:B-1----:R-:W-:Y:S01]  /*0830*/  IADD3 R2, P3, R20, UR8, RZ ;  /* 0x0000000814027c10 */ /* 0x002fe2000ff7e0ff */
[----:B------:R-:W-:Y:S01]  /*0840*/  ULDC UR15, c[0x0][0x168] ;  /* 0x00005a00000f7ab9 */ /* 0x000fe20000000800 */
[----:B------:R-:W-:Y:S01]  /*0850*/  PRMT R5, RZ, 0x7610, R5 ;  /* 0x00007610ff057816 */ /* 0x000fe20000000005 */
[----:B------:R-:W-:Y:S01]  /*0860*/  UIMAD UR15, UR6, UR7, UR15 ;  /* 0x00000007060f72a4 */ /* 0x000fe2000f8e020f */
[----:B------:R-:W-:-:S02]  /*0870*/  IADD3.X R3, R22, UR10, RZ, P3, !PT ;  /* 0x0000000a16037c10 */ /* 0x000fc40009ffe4ff */
[----:B------:R-:W-:Y:S02]  /*0880*/  PRMT R0, RZ, 0x7610, R0 ;  /* 0x00007610ff007816 */ /* 0x000fe40000000000 */
[----:B0-----:R-:W-:Y:S02]  /*0890*/  PRMT R7, RZ, 0x7610, R7 ;  /* 0x00007610ff077816 */ /* 0x001fe40000000007 */
        /* <DEDUP_REMOVED lines=49> */
[C---:B------:R-:W-:Y:S02]  /*0bb0*/  IADD3 R27, R18.reuse, 0x80, RZ ;  /* 0x00000080121b7810 */ /* 0x040fe40007ffe0ff */
[C---:B------:R-:W-:Y:S02]  /*0bc0*/  LEA.HI.SX32 R94, R18.reuse, R18, 0x1b ;  /* 0x00000012125e7211 */ /* 0x040fe400078fdaff */
[----:B------:R-:W-:-:S02]  /*0bd0*/  IADD3 R29, R18, 0xa0, RZ ;  /* 0x000000a0121d7810 */ /* 0x000fc40007ffe0ff */
[-C--:B------:R-:W-:Y:S02]  /*0be0*/  LEA.HI.SX32 R21, R21, R18.reuse, 0x1b ;  /* 0x0000001215157211 */ /* 0x080fe400078fdaff */
[-C--:B------:R-:W-:Y:S02]  /*0bf0*/  LEA.HI.SX32 R23, R23, R18.reuse, 0x1b ;  /* 0x0000001217177211 */ /* 0x080fe400078fdaff */
[C---:B------:R-:W-:Y:S02]  /*0c00*/  IADD3 R31, R18.reuse, 0xc0, RZ ;  /* 0x000000c0121f7810 */ /* 0x040fe40007ffe0ff */
[C---:B------:R-:W-:Y:S02]  /*0c10*/  IADD3 R33, R18.reuse, 0xe0, RZ ;  /* 0x000000e012217810 */ /* 0x040fe40007ffe0ff */
[----:B------:R-:W-:Y:S02]  /*0c20*/  LEA.HI.SX32 R25, R25, R18, 0x1b ;  /* 0x0000001219197211 */ /* 0x000fe400078fdaff */
[----:B------:R-:W-:-:S02]  /*0c30*/  IADD3 R35, R18, 0x100, RZ ;  /* 0x0000010012237810 */ /* 0x000fc40007ffe0ff */
[-C--:B------:R-:W-:Y:S01]  /*0c40*/  LEA.HI.SX32 R27, R27, R18.reuse, 0x1b ;  /* 0x000000121b1b7211 */ /* 0x080fe200078fdaff */
[----:B------:R-:W-:Y:S01]  /*0c50*/  IMAD.SHL.U32 R93, R21, 0x2, RZ ;  /* 0x00000002155d7824 */ /* 0x000fe200078e00ff */
[----:B0-----:R-:W-:Y:S02]  /*0c60*/  IADD3 R3, R18, 0x120, RZ ;  /* 0x0000012012037810 */ /* 0x001fe40007ffe0ff */
[----:B------:R-:W-:Y:S02]  /*0c70*/  SHF.L.U32 R94, R94, 0x1, RZ ;  /* 0x000000015e5e7819 */ /* 0x000fe400000006ff */
[----:B------:R-:W-:Y:S01]  /*0c80*/  LEA.HI.SX32 R29, R29, R18, 0x1b ;  /* 0x000000121d1d7211 */ /* 0x000fe200078fdaff */
[----:B------:R-:W-:Y:S01]  /*0c90*/  IMAD.SHL.U32 R92, R23, 0x2, RZ ;  /* 0x00000002175c7824 */ /* 0x000fe200078e00ff */
[C---:B------:R-:W-:Y:S01]  /*0ca0*/  IADD3 R37, R18.reuse, 0x140, RZ ;  /* 0x0000014012257810 */ /* 0x040fe20007ffe0ff */
[----:B------:R-:W-:Y:S01]  /*0cb0*/  IMAD.SHL.U32 R91, R25, 0x2, RZ ;  /* 0x00000002195b7824 */ /* 0x000fe200078e00ff */
[----:B------:R-:W-:-:S02]  /*0cc0*/  IADD3 R39, R18, 0x160, RZ ;  /* 0x0000016012277810 */ /* 0x000fc40007ffe0ff */
[-C--:B------:R-:W-:Y:S02]  /*0cd0*/  LEA.HI.SX32 R31, R31, R18.reuse, 0x1b ;  /* 0x000000121f1f7211 */ /* 0x080fe400078fdaff */
[-C--:B------:R-:W-:Y:S01]  /*0ce0*/  LEA.HI.SX32 R33, R33, R18.reuse, 0x1b ;  /* 0x0000001221217211 */ /* 0x080fe200078fdaff */
[----:B------:R-:W-:Y:S01]  /*0cf0*/  IMAD.SHL.U32 R90, R27, 0x2, RZ ;  /* 0x000000021b5a7824 */ /* 0x000fe200078e00ff */
[-C--:B------:R-:W-:Y:S01]  /*0d00*/  LEA.HI.SX32 R35, R35, R18.reuse, 0x1b ;  /* 0x0000001223237211 */ /* 0x080fe200078fdaff */
[----:B------:R-:W-:Y:S01]  /*0d10*/  IMAD.SHL.U32 R83, R29, 0x2, RZ ;  /* 0x000000021d537824 */ /* 0x000fe200078e00ff */
[C---:B------:R-:W-:Y:S02]  /*0d20*/  IADD3 R41, R18.reuse, 0x180, RZ ;  /* 0x0000018012297810 */ /* 0x040fe40007ffe0ff */
[----:B------:R-:W-:Y:S02]  /*0d30*/  IADD3 R43, R18, 0x1a0, RZ ;  /* 0x000001a0122b7810 */ /* 0x000fe40007ffe0ff */
[----:B------:R-:W-:-:S02]  /*0d40*/  LEA.HI.SX32 R3, R3, R18, 0x1b ;  /* 0x0000001203037211 */ /* 0x000fc400078fdaff */
[----:B------:R-:W-:Y:S02]  /*0d50*/  IADD3 R45, R18, 0x1c0, RZ ;  /* 0x000001c0122d7810 */ /* 0x000fe40007ffe0ff */
[-C--:B------:R-:W-:Y:S01]  /*0d60*/  LEA.HI.SX32 R37, R37, R18.reuse, 0x1b ;  /* 0x0000001225257211 */ /* 0x080fe200078fdaff */
[----:B------:R-:W-:Y:S01]  /*0d70*/  IMAD.SHL.U32 R81, R33, 0x2, RZ ;  /* 0x0000000221517824 */ /* 0x000fe200078e00ff */
[-C--:B------:R-:W-:Y:S02]  /*0d80*/  LEA.HI.SX32 R39, R39, R18.reuse, 0x1b ;  /* 0x0000001227277211 */ /* 0x080fe400078fdaff */
[----:B------:R-:W-:Y:S01]  /*0d90*/  SHF.L.U32 R82, R31, 0x1, RZ ;  /* 0x000000011f527819 */ /* 0x000fe200000006ff */
[----:B------:R-:W-:Y:S01]  /*0da0*/  IMAD.SHL.U32 R80, R35, 0x2, RZ ;  /* 0x0000000223507824 */ /* 0x000fe200078e00ff */
[-C--:B------:R-:W-:Y:S01]  /*0db0*/  LEA.HI.SX32 R41, R41, R18.reuse, 0x1b ;  /* 0x0000001229297211 */ /* 0x080fe200078fdaff */
        /* <DEDUP_REMOVED lines=10> */
[----:B------:R-:W-:-:S03]  /*0e60*/  IADD3 R2, P0, R20, UR9, RZ ;  /* 0x0000000914027c10 */ /* 0x000fc6000ff1e0ff */
[----:B------:R-:W-:Y:S01]  /*0e70*/  IMAD.SHL.U32 R73, R47, 0x2, RZ ;  /* 0x000000022f497824 */ /* 0x000fe200078e00ff */
[----:B------:R-:W-:Y:S02]  /*0e80*/  ISETP.GE.AND P2, PT, R84, UR15, PT ;  /* 0x0000000f54007c0c */ /* 0x000fe4000bf46270 */
[----:B------:R-:W-:Y:S02]  /*0e90*/  ISETP.GE.AND P1, PT, R108, UR15, PT ;  /* 0x0000000f6c007c0c */ /* 0x000fe4000bf26270 */
[----:B------:R-:W-:Y:S02]  /*0ea0*/  PRMT R35, RZ, 0x7610, R35 ;  /* 0x00007610ff237816 */ /* 0x000fe40000000023 */
        /* <DEDUP_REMOVED lines=17> */
[----:B------:R0:W-:Y:S04]  /*0fc0*/  STS.U16 [R80+0x200], R13 ;  /* 0x0002000d50007388 */ /* 0x0001e80000000400 */
[----:B------:R-:W-:Y:S04]  /*0fd0*/  STS.U16 [R79+0x240], R10 ;  /* 0x0002400a4f007388 */ /* 0x000fe80000000400 */
[----:B------:R-:W-:Y:S04]  /*0fe0*/  STS.U16 [R78+0x280], R15 ;  /* 0x0002800f4e007388 */ /* 0x000fe80000000400 */
        /* <DEDUP_REMOVED lines=48> */
[----:B------:R-:W-:Y:S02]  /*12f0*/  IMAD.SHL.U32 R60, R25, 0x2, RZ ;  /* 0x00000002193c7824 */ /* 0x000fe400078e00ff */
[----:B------:R-:W-:Y:S02]  /*1300*/  IMAD.SHL.U32 R58, R29, 0x2, RZ ;  /* 0x000000021d3a7824 */ /* 0x000fe400078e00ff */
[----:B------:R-:W-:Y:S01]  /*1310*/  IMAD.SHL.U32 R57, R31, 0x2, RZ ;  /* 0x000000021f397824 */ /* 0x000fe200078e00ff */
[----:B------:R0:W-:Y:S01]  /*1320*/  STS.U16 [R73+0x3c0], R16 ;  /* 0x0003c01049007388 */ /* 0x0001e20000000400 */
[----:B------:R-:W-:Y:S01]  /*1330*/  IADD3.X R3, R22, UR11, RZ, P0, !PT ;  /* 0x0000000b16037c10 */ /* 0x000fe200087fe4ff */
[----:B------:R-:W-:-:S06]  /*1340*/  NOP ;  /* 0x0000000000007918 */ /* 0x000fcc0000000000 */
[----:B------:R-:W-:Y:S01]  /*1350*/  ISETP.GE.AND P0, PT, R24, UR15, PT ;  /* 0x0000000f18007c0c */ /* 0x000fe2000bf06270 */
        /* <DEDUP_REMOVED lines=144> */
.L_x_2808:
[----:B------:R-:W-:Y:S05]  /*1c60*/  BSYNC B0 ;  /* 0x0000000000007941 */ /* 0x000fea0003800000 */
.L_x_2807:
        /* <DEDUP_REMOVED lines=36> */
.L_x_2810:
[----:B------:R-:W-:Y:S05]  /*1eb0*/  BSYNC B0 ;  /* 0x0000000000007941 */ /* 0x000fea0003800000 */
.L_x_2809:
        /* <DEDUP_REMOVED lines=38> */
.L_x_2812:
[----:B------:R-:W-:Y:S05]  /*2120*/  BSYNC B0 ;  /* 0x0000000000007941 */ /* 0x000fea0003800000 */
.L_x_2811:
[----:B------:R-:W-:Y:S01]  /*2130*/  PRMT R7, RZ, 0x5410, R7 ;  /* 0x00005410ff077816 */ /* 0x000fe20000000007 */
[----:B------:R-:W-:Y:S01]  /*2140*/  BSSY B0, `(.L_x_2813) ;  /* 0x0000023000007945 */ /* 0x000fe20003800000 */
[----:B------:R-:W-:-:S03]  /*2150*/  FSETP.GTU.FTZ.AND P3, PT, R48, 20, PT ;  /* 0x41a000003000780b */ /* 0x000fc60003f7c000 */
[----:B------:R-:W-:Y:S01]  /*2160*/  FADD.FTZ R39, R7, UR5 ;  /* 0x0000000507277e21 */ /* 0x000fe20008010000 */
        /* <DEDUP_REMOVED lines=32> */
.L_x_2814:
[----:B------:R-:W-:Y:S05]  /*2370*/  BSYNC B0 ;  /* 0x0000000000007941 */ /* 0x000fea0003800000 */
.L_x_2813:
        /* <DEDUP_REMOVED lines=38> */
.L_x_2816:
[----:B------:R-:W-:Y:S05]  /*25e0*/  BSYNC B0 ;  /* 0x0000000000007941 */ /* 0x000fea0003800000 */
.L_x_2815:
        /* <DEDUP_REMOVED lines=36> */
.L_x_2818:
[----:B------:R-:W-:Y:S05]  /*2830*/  BSYNC B0 ;  /* 0x0000000000007941 */ /* 0x000fea0003800000 */
.L_x_2817:
        /* <DEDUP_REMOVED lines=38> */
.L_x_2820:
[----:B------:R-:W-:Y:S05]  /*2aa0*/  BSYNC B0 ;  /* 0x0000000000007941 */ /* 0x000fea0003800000 */
.L_x_2819:
        /* <DEDUP_REMOVED lines=36> */
.L_x_2822:
[----:B------:R-:W-:Y:S05]  /*2cf0*/  BSYNC B0 ;  /* 0x0000000000007941 */ /* 0x000fea0003800000 */
.L_x_2821:
        /* <DEDUP_REMOVED lines=41> */
.L_x_2824:
[----:B------:R-:W-:Y:S05]  /*2f90*/  BSYNC B0 ;  /* 0x0000000000007941 */ /* 0x000fea0003800000 */
.L_x_2823:
        /* <DEDUP_REMOVED lines=41> */
.L_x_2826:
[----:B------:R-:W-:Y:S05]  /*3230*/  BSYNC B0 ;  /* 0x0000000000007941 */ /* 0x000fea0003800000 */
.L_x_2825:
        /* <DEDUP_REMOVED lines=47> */
.L_x_2828:
[----:B------:R-:W-:Y:S05]  /*3530*/  BSYNC B0 ;  /* 0x0000000000007941 */ /* 0x000fea0003800000 */
.L_x_2827:
        /* <DEDUP_REMOVED lines=33> */
.L_x_2830:
[----:B------:R-:W-:Y:S05]  /*3750*/  BSYNC B0 ;  /* 0x0000000000007941 */ /* 0x000fea0003800000 */
.L_x_2829:
        /* <DEDUP_REMOVED lines=33> */
.L_x_2832:
[----:B------:R-:W-:Y:S05]  /*3970*/  BSYNC B0 ;  /* 0x0000000000007941 */ /* 0x000fea0003800000 */
.L_x_2831:
        /* <DEDUP_REMOVED lines=33> */
.L_x_2834:
[----:B------:R-:W-:Y:S05]  /*3b90*/  BSYNC B0 ;  /* 0x0000000000007941 */ /* 0x000fea0003800000 */
.L_x_2833:
        /* <DEDUP_REMOVED lines=33> */
.L_x_2836:
[----:B------:R-:W-:Y:S05]  /*3db0*/  BSYNC B0 ;  /* 0x0000000000007941 */ /* 0x000fea0003800000 */
.L_x_2835:
        /* <DEDUP_REMOVED lines=33> */
.L_x_2838:
[----:B------:R-:W-:Y:S05]  /*3fd0*/  BSYNC B0 ;  /* 0x0000000000007941 */ /* 0x000fea0003800000 */
.L_x_2837:
        /* <DEDUP_REMOVED lines=22> */
.L_x_2844:
        /* <DEDUP_REMOVED lines=14> */
[----:B------:R-:W-:Y:S01]  /*4220*/  IMAD.IADD R41, R41, 0x1, R43 ;  /* 0x0000000129297824 */ /* 0x000fe200078e022b */
[----:B------:R-:W-:Y:S01]  /*4230*/  UIMAD UR13, UR7, UR15, UR13 ;  /* 0x0000000f070d72a4 */ /* 0x000fe2000f8e020d */
[----:B------:R-:W-:Y:S01]  /*4240*/  IMAD.U32 R43, RZ, RZ, UR7 ;  /* 0x00000007ff2b7e24 */ /* 0x000fe2000f8e00ff */
[----:B------:R-:W-:Y:S01]  /*4250*/  PRMT R156, RZ, 0x7610, R156 ;  /* 0x00007610ff9c7816 */ /* 0x000fe2000000009c */
[----:B------:R-:W-:-:S02]  /*4260*/  ULDC.64 UR14, c[0x0][0x1c0] ;  /* 0x00007000000e7ab9 */ /* 0x000fc40000000a00 */
[----:B------:R-:W-:Y:S01]  /*4270*/  IMAD.WIDE.U32 R40, R43, c[0x0][0x188], R40 ;  /* 0x000062002b287a25 */ /* 0x000fe200078e0028 */
        /* <DEDUP_REMOVED lines=60> */
[----:B0-----:R-:W-:Y:S01]  /*4640*/  SHF.L.U32 R40, R114, 0x4, RZ ;  /* 0x0000000472287819 */ /* 0x001fe200000006ff */
[----:B------:R-:W-:Y:S01]  /*4650*/  FMUL.FTZ R142, R31, R54 ;  /* 0x000000361f8e7220 */ /* 0x000fe20000410000 */
[----:B------:R-:W-:Y:S01]  /*4660*/  ULDC UR13, c[0x0][0x198] ;  /* 0x00006600000d7ab9 */ /* 0x000fe20000000800 */
[----:B------:R-:W-:Y:S01]  /*4670*/  FMUL.FTZ R136, R28, R51 ;  /* 0x000000331c887220 */ /* 0x000fe20000410000 */
[C---:B------:R-:W-:Y:S01]  /*4680*/  IADD3 R115, R40.reuse, 0x1, RZ ;  /* 0x0000000128737810 */ /* 0x040fe20007ffe0ff */
[----:B------:R-:W-:Y:S01]  /*4690*/  FMUL.FTZ R134, R27, R50 ;  /* 0x000000321b867220 */ /* 0x000fe20000410000 */
[----:B------:R-:W-:Y:S01]  /*46a0*/  ISETP.GE.U32.AND P2, PT, R40, UR15, PT ;  /* 0x0000000f28007c0c */ /* 0x000fe2000bf46070 */
[----:B------:R-:W-:Y:S01]  /*46b0*/  FMUL.FTZ R140, R30, R53 ;  /* 0x000000351e8c7220 */ /* 0x000fe20000410000 */
[----:B------:R-:W-:Y:S01]  /*46c0*/  ISETP.GE.U32.AND P3, PT, R115, UR15, PT ;  /* 0x0000000f73007c0c */ /* 0x000fe2000bf66070 */
[----:B------:R-:W-:Y:S01]  /*46d0*/  FMUL.FTZ R132, R25, R49 ;  /* 0x0000003119847220 */ /* 0x000fe20000410000 */
[C---:B-1----:R-:W-:Y:S01]  /*46e0*/  IADD3 R43, R40.reuse, 0x3, RZ ;  /* 0x00000003282b7810 */ /* 0x042fe20007ffe0ff */
[----:B------:R-:W-:Y:S01]  /*46f0*/  FMUL.FTZ R128, R23, R39 ;  /* 0x0000002717807220 */ /* 0x000fe20000410000 */
[----:B------:R-:W-:Y:S01]  /*4700*/  IADD3 R115, R40, 0x4, RZ ;  /* 0x0000000428737810 */ /* 0x000fe20007ffe0ff */
        /* <DEDUP_REMOVED lines=9> */
[----:B------:R-:W-:Y:S01]  /*47a0*/  IADD3 R117, R40, 0x2, RZ ;  /* 0x0000000228757810 */ /* 0x000fe20007ffe0ff */
[----:B------:R-:W-:Y:S01]  /*47b0*/  FMUL.FTZ R123, R19, R35 ;  /* 0x00000023137b7220 */ /* 0x000fe20000410000 */
[----:B------:R-:W-:Y:S01]  /*47c0*/  FSEL R144, R144, RZ, !P3 ;  /* 0x000000ff90907208 */ /* 0x000fe20005800000 */
[----:B------:R-:W-:Y:S01]  /*47d0*/  FMUL.FTZ R119, R18, R32 ;  /* 0x0000002012777220 */ /* 0x000fe20000410000 */
[----:B------:R-:W-:Y:S01]  /*47e0*/  ISETP.GE.U32.AND P4, PT, R117, UR15, PT ;  /* 0x0000000f75007c0c */ /* 0x000fe2000bf86070 */
[----:B------:R-:W-:Y:S01]  /*47f0*/  UIMAD UR13, UR19, UR13, URZ ;  /* 0x0000000d130d72a4 */ /* 0x000fe2000f8e023f */
[----:B------:R-:W-:Y:S01]  /*4800*/  IADD3 R117, R40, 0x5, RZ ;  /* 0x0000000528757810 */ /* 0x000fe20007ffe0ff */
[----:B------:R-:W-:Y:S01]  /*4810*/  UIMAD UR12, UR12, UR22, URZ ;  /* 0x000000160c0c72a4 */ /* 0x000fe2000f8e023f */
[----:B------:R-:W-:-:S02]  /*4820*/  FSEL R142, R142, RZ, !P4 ;  /* 0x000000ff8e8e7208 */ /* 0x000fc40006000000 */
[----:B------:R-:W-:Y:S01]  /*4830*/  ISETP.GE.U32.AND P1, PT, R117, UR15, PT ;  /* 0x0000000f75007c0c */ /* 0x000fe2000bf26070 */
[----:B------:R-:W-:Y:S01]  /*4840*/  UIMAD UR12, UR7, UR23, UR12 ;  /* 0x00000017070c72a4 */ /* 0x000fe2000f8e020c */
        /* <DEDUP_REMOVED lines=64> */
[----:B------:R-:W-:Y:S01]  /*4c50*/  STS.U16 [R77+0x2c0], R88 ;  /* 0x0002c0584d007388 */ /* 0x000fe20000000400 */
[----:B------:R-:W-:Y:S01]  /*4c60*/  ISETP.GE.U32.AND P6, PT, R116, UR15, PT ;  /* 0x0000000f74007c0c */ /* 0x000fe2000bfc6070 */
[----:B------:R-:W2:Y:S01]  /*4c70*/  MUFU.EX2 R42, R42 ;  /* 0x0000002a002a7308 */ /* 0x000ea20000000800 */
        /* <DEDUP_REMOVED lines=8> */
[----:B0-----:R-:W-:Y:S01]  /*4d00*/  FSEL R127, R43, 1, !P5 ;  /* 0x3f8000002b7f7808 */ /* 0x001fe20006800000 */
[----:B------:R-:W-:Y:S01]  /*4d10*/  USHF.L.U32 UR18, UR7, 0x3, URZ ;  /* 0x0000000307127899 */ /* 0x000fe2000800063f */
[----:B------:R-:W-:Y:S01]  /*4d20*/  ISETP.GE.U32.AND P5, PT, R40, UR15, PT ;  /* 0x0000000f28007c0c */ /* 0x000fe2000bfa6070 */
[-C--:B------:R-:W-:Y:S01]  /*4d30*/  FFMA.FTZ R40, R146, R143.reuse, R144 ;  /* 0x0000008f92287223 */ /* 0x080fe20000010090 */
[----:B------:R-:W-:Y:S01]  /*4d40*/  FSEL R126, R126, RZ, !P6 ;  /* 0x000000ff7e7e7208 */ /* 0x000fe20007000000 */
[----:B------:R-:W-:Y:S01]  /*4d50*/  STS.U16 [R75+0x340], R152 ;  /* 0x000340984b007388 */ /* 0x000fe20000000400 */
[----:B------:R-:W-:Y:S01]  /*4d60*/  FSEL R124, R124, RZ, !P2 ;  /* 0x000000ff7c7c7208 */ /* 0x000fe20005000000 */
[----:B------:R-:W-:Y:S01]  /*4d70*/  FFMA.FTZ R40, R141, R40, R142 ;  /* 0x000000288d287223 */ /* 0x000fe2000001008e */
[----:B--2---:R-:W-:Y:S01]  /*4d80*/  FSEL R129, R42, 1, !P4 ;  /* 0x3f8000002a817808 */ /* 0x004fe20006000000 */
[----:B------:R-:W-:Y:S01]  /*4d90*/  FMUL.FTZ R42, R145, R143 ;  /* 0x0000008f912a7220 */ /* 0x000fe20000410000 */
[----:B------:R-:W0:Y:S01]  /*4da0*/  MUFU.EX2 R121, R121 ;  /* 0x0000007900797308 */ /* 0x000e220000000800 */
[----:B------:R-:W-:Y:S01]  /*4db0*/  FFMA.FTZ R40, R139, R40, R140 ;  /* 0x000000288b287223 */ /* 0x000fe2000001008c */
[----:B------:R-:W-:Y:S01]  /*4dc0*/  ISETP.GE.U32.AND P4, PT, R86, UR15, PT ;  /* 0x0000000f56007c0c */ /* 0x000fe2000bf86070 */
[----:B------:R-:W-:Y:S01]  /*4dd0*/  FMUL.FTZ R42, R141, R42 ;  /* 0x0000002a8d2a7220 */ /* 0x000fe20000410000 */
[----:B------:R-:W-:Y:S01]  /*4de0*/  FSEL R123, R123, RZ, !P3 ;  /* 0x000000ff7b7b7208 */ /* 0x000fe20005800000 */
[----:B------:R-:W-:Y:S01]  /*4df0*/  FFMA.FTZ R40, R137, R40, R138 ;  /* 0x0000002889287223 */ /* 0x000fe2000001008a */
[----:B-1----:R-:W-:Y:S01]  /*4e00*/  FSEL R122, R122, 1, !P6 ;  /* 0x3f8000007a7a7808 */ /* 0x002fe20007000000 */
[----:B------:R-:W-:Y:S01]  /*4e10*/  FMUL.FTZ R42, R139, R42 ;  /* 0x0000002a8b2a7220 */ /* 0x000fe20000410000 */
[----:B------:R-:W1:Y:S01]  /*4e20*/  MUFU.EX2 R120, R120 ;  /* 0x0000007800787308 */ /* 0x000e620000000800 */
[----:B------:R-:W-:Y:S01]  /*4e30*/  FFMA.FTZ R40, R135, R40, R136 ;  /* 0x0000002887287223 */ /* 0x000fe20000010088 */
[----:B------:R-:W-:Y:S01]  /*4e40*/  FSEL R119, R119, RZ, !P4 ;  /* 0x000000ff77777208 */ /* 0x000fe20006000000 */
[----:B------:R-:W-:Y:S01]  /*4e50*/  FMUL.FTZ R42, R137, R42 ;  /* 0x0000002a892a7220 */ /* 0x000fe20000410000 */
[----:B------:R-:W-:Y:S01]  /*4e60*/  FSEL R116, R116, RZ, !P5 ;  /* 0x000000ff74747208 */ /* 0x000fe20006800000 */
[----:B------:R-:W-:Y:S01]  /*4e70*/  FFMA.FTZ R40, R133, R40, R134 ;  /* 0x0000002885287223 */ /* 0x000fe20000010086 */
[----:B------:R2:W-:Y:S01]  /*4e80*/  STS.U16 [R74+0x380], R89 ;  /* 0x000380594a007388 */ /* 0x0005e20000000400 */
[----:B------:R-:W-:Y:S01]  /*4e90*/  FMUL.FTZ R42, R135, R42 ;  /* 0x0000002a872a7220 */ /* 0x000fe20000410000 */
[----:B------:R-:W3:Y:S01]  /*4ea0*/  MUFU.EX2 R118, R118 ;  /* 0x0000007600767308 */ /* 0x000ee20000000800 */
[----:B------:R-:W-:Y:S01]  /*4eb0*/  FFMA.FTZ R40, R131, R40, R132 ;  /* 0x0000002883287223 */ /* 0x000fe20000010084 */
[----:B0-----:R-:W-:Y:S01]  /*4ec0*/  FSEL R121, R121, 1, !P1 ;  /* 0x3f80000079797808 */ /* 0x001fe20004800000 */
[----:B------:R-:W-:Y:S01]  /*4ed0*/  FMUL.FTZ R42, R133, R42 ;  /* 0x0000002a852a7220 */ /* 0x000fe20000410000 */
[----:B------:R-:W-:Y:S01]  /*4ee0*/  ISETP.GE.AND P1, PT, R109, 0x1, PT ;  /* 0x000000016d00780c */ /* 0x000fe20003f26270 */
[----:B------:R-:W-:Y:S01]  /*4ef0*/  FFMA.FTZ R40, R129, R40, R130 ;  /* 0x0000002881287223 */ /* 0x000fe20000010082 */
[----:B------:R-:W-:Y:S01]  /*4f00*/  STS.U16 [R73+0x3c0], R46 ;  /* 0x0003c02e49007388 */ /* 0x000fe20000000400 */
[----:B------:R-:W-:Y:S01]  /*4f10*/  FMUL.FTZ R42, R131, R42 ;  /* 0x0000002a832a7220 */ /* 0x000fe20000410000 */
[----:B------:R-:W0:Y:S01]  /*4f20*/  MUFU.EX2 R117, R117 ;  /* 0x0000007500757308 */ /* 0x000e220000000800 */
[----:B------:R-:W-:Y:S01]  /*4f30*/  FFMA.FTZ R43, R127, R40, R128 ;  /* 0x000000287f2b7223 */ /* 0x000fe20000010080 */
[----:B-1----:R-:W-:Y:S01]  /*4f40*/  FSEL R120, R120, 1, !P2 ;  /* 0x3f80000078787808 */ /* 0x002fe20005000000 */
[----:B------:R-:W-:Y:S01]  /*4f50*/  FMUL.FTZ R42, R129, R42 ;  /* 0x0000002a812a7220 */ /* 0x000fe20000410000 */
[----:B------:R-:W-:-:S06]  /*4f60*/  NOP ;  /* 0x0000000000007918 */ /* 0x000fcc0000000000 */
[----:B------:R-:W-:Y:S01]  /*4f70*/  FMUL.FTZ R41, R127, R42 ;  /* 0x0000002a7f297220 */ /* 0x000fe20000410000 */
[----:B------:R-:W1:Y:S01]  /*4f80*/  MUFU.EX2 R115, R115 ;  /* 0x0000007300737308 */ /* 0x000e620000000800 */
[----:B------:R-:W-:Y:S01]  /*4f90*/  FFMA.FTZ R42, R122, R43, R126 ;  /* 0x0000002b7a2a7223 */ /* 0x000fe2000001007e */
[----:B---3--:R-:W-:Y:S01]  /*4fa0*/  FSEL R118, R118, 1, !P3 ;  /* 0x3f80000076767808 */ /* 0x008fe20005800000 */
[----:B------:R-:W-:Y:S01]  /*4fb0*/  FMUL.FTZ R40, R122, R41 ;  /* 0x000000297a287220 */ /* 0x000fe20000410000 */
[----:B------:R-:W-:Y:S01]  /*4fc0*/  LDS.U16 R148, [R72] ;  /* 0x0000000048947984 */ /* 0x000fe20000000400 */
[----:B------:R-:W-:Y:S01]  /*4fd0*/  FFMA.FTZ R43, R121, R42, R125 ;  /* 0x0000002a792b7223 */ /* 0x000fe2000001007d */
[----:B0-----:R-:W-:Y:S01]  /*4fe0*/  FSEL R117, R117, 1, !P4 ;  /* 0x3f80000075757808 */ /* 0x001fe20006000000 */
[----:B------:R-:W-:Y:S01]  /*4ff0*/  FMUL.FTZ R41, R121, R40 ;  /* 0x0000002879297220 */ /* 0x000fe20000410000 */
[----:B------:R-:W-:Y:S01]  /*5000*/  LDS.U16 R149, [R71+0x2] ;  /* 0x0000020047957984 */ /* 0x000fe20000000400 */
[----:B------:R-:W-:-:S02]  /*5010*/  FFMA.FTZ R43, R120, R43, R124 ;  /* 0x0000002b782b7223 */ /* 0x000fc4000001007c */
[----:B------:R-:W-:Y:S01]  /*5020*/  FMUL.FTZ R41, R120, R41 ;  /* 0x0000002978297220 */ /* 0x000fe20000410000 */
[----:B------:R-:W-:Y:S01]  /*5030*/  LDS.U16 R150, [R70+0x4] ;  /* 0x0000040046967984 */ /* 0x000fe20000000400 */
[C---:B------:R-:W-:Y:S02]  /*5040*/  FFMA.FTZ R42, R118.reuse, R43, R123 ;  /* 0x0000002b762a7223 */ /* 0x040fe4000001007b */
[----:B------:R-:W-:Y:S01]  /*5050*/  FMUL.FTZ R40, R118, R41 ;  /* 0x0000002976287220 */ /* 0x000fe20000410000 */
[----:B-1----:R-:W-:Y:S01]  /*5060*/  FSEL R115, R115, 1, !P5 ;  /* 0x3f80000073737808 */ /* 0x002fe20006800000 */
[C---:B------:R-:W-:Y:S01]  /*5070*/  FFMA.FTZ R42, R117.reuse, R42, R119 ;  /* 0x0000002a752a7223 */ /* 0x040fe20000010077 */
[----:B------:R-:W-:Y:S01]  /*5080*/  LDS.U16 R151, [R69+0x6] ;  /* 0x0000060045977984 */ /* 0x000fe20000000400 */
[----:B------:R-:W-:Y:S02]  /*5090*/  FMUL.FTZ R40, R117, R40 ;  /* 0x0000002875287220 */ /* 0x000fe40000410000 */
[C---:B------:R-:W-:Y:S01]  /*50a0*/  FFMA.FTZ R87, R115.reuse, R42, R116 ;  /* 0x0000002a73577223 */ /* 0x040fe20000010074 */
[----:B------:R-:W-:Y:S01]  /*50b0*/  LDS.U16 R152, [R68+0x8] ;  /* 0x0000080044987984 */ /* 0x000fe20000000400 */
[----:B------:R-:W-:-:S02]  /*50c0*/  FMUL.FTZ R86, R115, R40 ;  /* 0x0000002873567220 */ /* 0x000fc40000410000 */
[----:B------:R-:W-:Y:S01]  /*50d0*/  IMAD.MOV.U32 R40, RZ, RZ, c[0x0][0x19c] ;  /* 0x00006700ff287624 */ /* 0x000fe200078e00ff */
[----:B------:R-:W0:Y:S03]  /*50e0*/  SHFL.UP PT, R42, R87, 0x1, RZ ;  /* 0x04200000572a7989 */ /* 0x000e2600000e00ff */
[C---:B------:R-:W-:Y:S01]  /*50f0*/  IMAD R157, R113.reuse, R40, UR13 ;  /* 0x0000000d719d7e24 */ /* 0x040fe2000f8e0228 */
[----:B------:R-:W1:Y:S01]  /*5100*/  SHFL.UP PT, R43, R86, 0x1, RZ ;  /* 0x04200000562b7989 */ /* 0x000e6200000e00ff */
[----:B------:R-:W-:-:S03]  /*5110*/  IMAD.WIDE.U32 R40, R113, c[0x0][0x198], RZ ;  /* 0x0000660071287a25 */ /* 0x000fc600078e00ff */
[----:B------:R-:W-:Y:S01]  /*5120*/  LDS.U16 R153, [R67+0xa] ;  /* 0x00000a0043997984 */ /* 0x000fe20000000400 */
[----:B------:R-:W-:Y:S02]  /*5130*/  IMAD.IADD R41, R41, 0x1, R157 ;  /* 0x0000000129297824 */ /* 0x000fe400078e029d */
[----:B--2---:R-:W-:Y:S01]  /*5140*/  IMAD.MOV.U32 R89, RZ, RZ, RZ ;  /* 0x000000ffff597224 */ /* 0x004fe200078e00ff */
[----:B------:R-:W-:Y:S01]  /*5150*/  LDS.U16 R154, [R66+0xc] ;  /* 0x00000c00429a7984 */ /* 0x000fe20000000400 */
[----:B------:R-:W-:-:S03]  /*5160*/  IMAD.MOV.U32 R88, RZ, RZ, 0x3f800000 ;  /* 0x3f800000ff587424 */ /* 0x000fc600078e00ff */
[----:B------:R-:W-:Y:S04]  /*5170*/  LDS.U16 R155, [R65+0xe] ;  /* 0x00000e00419b7984 */ /* 0x000fe80000000400 */
[----:B------:R-:W-:Y:S01]  /*5180*/  LDS.U16 R156, [R64+0x10] ;  /* 0x00001000409c7984 */ /* 0x000fe20000000400 */
[----:B0-----:R-:W-:-:S03]  /*5190*/  @P1 FFMA.FTZ R87, R86, R42, R87 ;  /* 0x0000002a56571223 */ /* 0x001fc60000010057 */
[----:B------:R-:W-:Y:S01]  /*51a0*/  @!P0 LDS.64 R88, [UR18+0x10d0] ;  /* 0x0010d012ff588984 */ /* 0x000fe20008000a00 */
[----:B-1----:R-:W-:-:S03]  /*51b0*/  @P1 FMUL.FTZ R86, R86, R43 ;  /* 0x0000002b56561220 */ /* 0x002fc60000410000 */
[----:B------:R-:W0:Y:S01]  /*51c0*/  SHFL.UP PT, R158, R87, 0x2, RZ ;  /* 0x04400000579e7989 */ /* 0x000e2200000e00ff */
[----:B------:R-:W-:Y:S01]  /*51d0*/  ISETP.GE.AND P1, PT, R109, 0x2, PT ;  /* 0x000000026d00780c */ /* 0x000fe20003f26270 */
[----:B------:R-:W-:Y:S02]  /*51e0*/  IMAD.U32 R43, RZ, RZ, UR7 ;  /* 0x00000007ff2b7e24 */ /* 0x000fe4000f8e00ff */
[----:B------:R-:W1:Y:S02]  /*51f0*/  SHFL.UP PT, R157, R86, 0x2, RZ ;  /* 0x04400000569d7989 */ /* 0x000e6400000e00ff */
[----:B------:R-:W-:Y:S02]  /*5200*/  IMAD.WIDE.U32 R40, R43, c[0x0][0x1a0], R40 ;  /* 0x000068002b287a25 */ /* 0x000fe400078e0028 */
[----:B------:R-:W-:Y:S03]  /*5210*/  LDS.U16 R159, [R61+0x16] ;  /* 0x000016003d9f7984 */ /* 0x000fe60000000400 */
[----:B------:R-:W-:Y:S01]  /*5220*/  IADD3 R41, R41, UR12, RZ ;  /* 0x0000000c29297c10 */ /* 0x000fe2000fffe0ff */
[----:B------:R-:W-:Y:S01]  /*5230*/  LDS.U16 R160, [R60+0x18] ;  /* 0x000018003ca07984 */ /* 0x000fe20000000400 */
[----:B------:R-:W-:-:S03]  /*5240*/  LEA R42, P2, R40, c[0x0][0x228], 0x2 ;  /* 0x00008a00282a7a11 */ /* 0x000fc600078410ff */
[----:B------:R-:W-:Y:S01]  /*5250*/  LDS.U16 R161, [R59+0x1a] ;  /* 0x00001a003ba17984 */ /* 0x000fe20000000400 */
[----:B------:R-:W-:-:S03]  /*5260*/  LEA.HI.X R43, R40, c[0x0][0x22c], R41, 0x2, P2 ;  /* 0x00008b00282b7a11 */ /* 0x000fc600010f1429 */
[----:B------:R-:W-:Y:S01]  /*5270*/  LDS.U16 R162, [R58+0x1c] ;  /* 0x00001c003aa27984 */ /* 0x000fe20000000400 */
[C---:B0-----:R-:W-:Y:S01]  /*5280*/  @P1 FFMA.FTZ R87, R86.reuse, R158, R87 ;  /* 0x0000009e56571223 */ /* 0x041fe20000010057 */
[C---:B------:R-:W-:Y:S02]  /*5290*/  ISETP.NE.AND P2, PT, R109.reuse, 0x1f, PT ;  /* 0x0000001f6d00780c */ /* 0x040fe40003f45270 */
[----:B------:R-:W-:Y:S01]  /*52a0*/  LDS.U16 R158, [R62+0x14] ;  /* 0x000014003e9e7984 */ /* 0x000fe20000000400 */
[----:B-1----:R-:W-:Y:S01]  /*52b0*/  @P1 FMUL.FTZ R86, R86, R157 ;  /* 0x0000009d56561220 */ /* 0x002fe20000410000 */
[----:B------:R-:W-:Y:S02]  /*52c0*/  ISETP.GE.AND P1, PT, R109, 0x4, PT ;  /* 0x000000046d00780c */ /* 0x000fe40003f26270 */
[----:B------:R-:W0:Y:S04]  /*52d0*/  SHFL.UP PT, R40, R87, 0x4, RZ ;  /* 0x0480000057287989 */ /* 0x000e2800000e00ff */
[----:B------:R-:W1:Y:S04]  /*52e0*/  SHFL.UP PT, R41, R86, 0x4, RZ ;  /* 0x0480000056297989 */ /* 0x000e6800000e00ff */
[----:B------:R-:W-:Y:S04]  /*52f0*/  LDS.U16 R157, [R63+0x12] ;  /* 0x000012003f9d7984 */ /* 0x000fe80000000400 */
[----:B------:R-:W-:Y:S04]  /*5300*/  LDS.U16 R163, [R57+0x1e] ;  /* 0x00001e0039a37984 */ /* 0x000fe80000000400 */
[----:B------:R2:W5:Y:S01]  /*5310*/  LDG.E R147, [R42.64] ;  /* 0x000000102a937981 */ /* 0x000562000c1e1900 */
[----:B------:R-:W-:Y:S01]  /*5320*/  BSSY B0, `(.L_x_2840) ;  /* 0x0000031000007945 */ /* 0x000fe20003800000 */
[C---:B0-----:R-:W-:Y:S01]  /*5330*/  @P1 FFMA.FTZ R87, R86.reuse, R40, R87 ;  /* 0x0000002856571223 */ /* 0x041fe20000010057 */
[----:B--2---:R-:W-:Y:S01]  /*5340*/  SHF.R.U32.HI R42, RZ, 0x5, R114 ;  /* 0x00000005ff2a7819 */ /* 0x004fe20000011672 */
[----:B-1----:R-:W-:-:S03]  /*5350*/  @P1 FMUL.FTZ R86, R86, R41 ;  /* 0x0000002956561220 */ /* 0x002fc60000410000 */
[----:B------:R-:W0:Y:S01]  /*5360*/  SHFL.UP PT, R40, R87, 0x8, RZ ;  /* 0x0500000057287989 */ /* 0x000e2200000e00ff */
[----:B------:R-:W-:Y:S02]  /*5370*/  ISETP.GE.AND P1, PT, R109, 0x8, PT ;  /* 0x000000086d00780c */ /* 0x000fe40003f26270 */
[C---:B------:R-:W-:Y:S01]  /*5380*/  ISETP.NE.AND P5, PT, R42.reuse, RZ, PT ;  /* 0x000000ff2a00720c */ /* 0x040fe20003fa5270 */
[----:B------:R-:W1:Y:S01]  /*5390*/  SHFL.UP PT, R41, R86, 0x8, RZ ;  /* 0x0500000056297989 */ /* 0x000e6200000e00ff */
[C---:B------:R-:W-:Y:S02]  /*53a0*/  ISETP.NE.AND P3, PT, R42.reuse, 0x3, PT ;  /* 0x000000032a00780c */ /* 0x040fe40003f65270 */
[----:B------:R-:W-:-:S07]  /*53b0*/  ISETP.NE.AND P4, PT, R42, 0x2, PT ;  /* 0x000000022a00780c */ /* 0x000fce0003f85270 */
[C---:B0-----:R-:W-:Y:S02]  /*53c0*/  @P1 FFMA.FTZ R87, R86.reuse, R40, R87 ;  /* 0x0000002856571223 */ /* 0x041fe40000010057 */
[----:B-1----:R-:W-:-:S03]  /*53d0*/  @P1 FMUL.FTZ R86, R86, R41 ;  /* 0x0000002956561220 */ /* 0x002fc60000410000 */
[----:B------:R-:W0:Y:S01]  /*53e0*/  SHFL.UP PT, R40, R87, 0x10, RZ ;  /* 0x0600000057287989 */ /* 0x000e2200000e00ff */
[----:B------:R-:W-:-:S03]  /*53f0*/  ISETP.GE.AND P1, PT, R109, 0x10, PT ;  /* 0x000000106d00780c */ /* 0x000fc60003f26270 */
[----:B------:R-:W1:Y:S10]  /*5400*/  SHFL.UP PT, R41, R86, 0x10, RZ ;  /* 0x0600000056297989 */ /* 0x000e7400000e00ff */
[C---:B0-----:R-:W-:Y:S01]  /*5410*/  @P1 FFMA.FTZ R87, R86.reuse, R40, R87 ;  /* 0x0000002856571223 */ /* 0x041fe20000010057 */
[----:B------:R-:W-:Y:S01]  /*5420*/  @!P2 SHF.R.U32.HI R40, RZ, 0x2, R114 ;  /* 0x00000002ff28a819 */ /* 0x000fe20000011672 */
[----:B-1----:R-:W-:-:S03]  /*5430*/  @P1 FMUL.FTZ R86, R86, R41 ;  /* 0x0000002956561220 */ /* 0x002fc60000410000 */
[----:B------:R-:W-:Y:S02]  /*5440*/  @!P2 LOP3.LUT R44, R40, 0x3ffffff8, RZ, 0xc0, !PT ;  /* 0x3ffffff8282ca812 */ /* 0x000fe400078ec0ff */
[----:B------:R-:W-:-:S03]  /*5450*/  ISETP.NE.AND P1, PT, R109, RZ, P5 ;  /* 0x000000ff6d00720c */ /* 0x000fc60002f25270 */
        /* <DEDUP_REMOVED lines=16> */
[----:B------:R-:W-:-:S02]  /*5560*/  @P1 FFMA.FTZ R41, R86, R41, R87 ;  /* 0x0000002956291223 */ /* 0x000fc40000010057 */
[----:B------:R-:W-:Y:S02]  /*5570*/  @P5 IMAD.MOV.U32 R40, RZ, RZ, R88 ;  /* 0x000000ffff285224 */ /* 0x000fe400078e0058 */
[----:B------:R-:W-:Y:S02]  /*5580*/  @P1 FMUL.FTZ R43, R86, R43 ;  /* 0x0000002b562b1220 */ /* 0x000fe40000410000 */
[----:B------:R-:W-:Y:S02]  /*5590*/  @P5 IMAD.MOV.U32 R87, RZ, RZ, R41 ;  /* 0x000000ffff575224 */ /* 0x000fe400078e0029 */
[----:B------:R-:W-:Y:S01]  /*55a0*/  @P5 IMAD.MOV.U32 R41, RZ, RZ, R89 ;  /* 0x000000ffff295224 */ /* 0x000fe200078e0059 */
[----:B------:R-:W-:Y:S01]  /*55b0*/  @P5 MOV R86, R43 ;  /* 0x0000002b00565202 */ /* 0x000fe20000000f00 */
[----:B------:R-:W-:Y:S05]  /*55c0*/  @P5 BRA `(.L_x_2841) ;  /* 0x0000006000005947 */ /* 0x000fea0003800000 */
[----:B------:R-:W-:Y:S01]  /*55d0*/  ISETP.NE.AND P1, PT, R109, RZ, PT ;  /* 0x000000ff6d00720c */ /* 0x000fe20003f25270 */
[C---:B------:R-:W-:Y:S02]  /*55e0*/  FMUL.FTZ R40, R45.reuse, R88 ;  /* 0x000000582d287220 */ /* 0x040fe40000410000 */
[----:B------:R-:W-:-:S10]  /*55f0*/  FFMA.FTZ R41, R45, R89, R44 ;  /* 0x000000592d297223 */ /* 0x000fd4000001002c */
[----:B------:R0:W-:Y:S01]  /*5600*/  @!P1 STS.64 [0x10b8], R88 ;  /* 0x0010b858ff009388 */ /* 0x0001e20000000a00 */
[----:B------:R-:W-:Y:S02]  /*5610*/  @!P1 IMAD.MOV.U32 R86, RZ, RZ, R88 ;  /* 0x000000ffff569224 */ /* 0x000fe400078e0058 */
[----:B------:R-:W-:Y:S02]  /*5620*/  @!P1 IMAD.MOV.U32 R87, RZ, RZ, R89 ;  /* 0x000000ffff579224 */ /* 0x000fe400078e0059 */
.L_x_2841:
[----:B------:R-:W-:Y:S05]  /*5630*/  BSYNC B0 ;  /* 0x0000000000007941 */ /* 0x000fea0003800000 */
.L_x_2840:
        /* <DEDUP_REMOVED lines=39> */
[----:B------:R-:W0:Y:S01]  /*58b0*/  S2UR UR12, SR_CTAID.Y ;  /* 0x00000000000c79c3 */ /* 0x000e220000002600 */
[----:B------:R-:W-:Y:S01]  /*58c0*/  ULDC UR14, c[0x0][0x16c] ;  /* 0x00005b00000e7ab9 */ /* 0x000fe20000000800 */
[----:B------:R1:W-:Y:S01]  /*58d0*/  STS.64 [UR18+0x10d0], R40 ;  /* 0x0010d028ff007988 */ /* 0x0003e20008000a12 */
[----:B------:R-:W-:-:S05]  /*58e0*/  ULDC.64 UR22, c[0x0][0x260] ;  /* 0x0000980000167ab9 */ /* 0x000fca0000000a00 */
        /* <DEDUP_REMOVED lines=17> */
.L_x_2843:
[----:B------:R-:W-:Y:S05]  /*5a00*/  BSYNC B0 ;  /* 0x0000000000007941 */ /* 0x000fea0003800000 */
.L_x_2842:
        /* <DEDUP_REMOVED lines=38> */
.L_x_2839:
[----:B------:R-:W-:Y:S01]  /*5c70*/  BAR.SYNC.DEFER_BLOCKING 0x0 ;  /* 0x0000000000007b1d */ /* 0x000fe20000010000 */
[----:B------:R-:W-:Y:S01]  /*5c80*/  F2FP.BF16.PACK_AB R17, R15, R16 ;  /* 0x000000100f11723e */ /* 0x000fe200000010ff */
[----:B------:R-:W-:Y:S01]  /*5c90*/  USHF.L.U32 UR12, UR6, 0xb, URZ ;  /* 0x0000000b060c7899 */ /* 0x000fe2000800063f */
[----:B------:R-:W-:Y:S02]  /*5ca0*/  F2FP.BF16.PACK_AB R18, R13, R14 ;  /* 0x0000000e0d12723e */ /* 0x000fe400000010ff */
[C---:B------:R-:W-:Y:S01]  /*5cb0*/  PRMT R36, R17.reuse, 0x7610, R36 ;  /* 0x0000761011247816 */ /* 0x040fe20000000024 */
[----:B------:R-:W-:Y:S01]  /*5cc0*/  ULDC UR7, c[0x0][0x200] ;  /* 0x0000800000077ab9 */ /* 0x000fe20000000800 */
[----:B------:R-:W-:Y:S01]  /*5cd0*/  PRMT R19, R17, 0x7632, R19 ;  /* 0x0000763211137816 */ /* 0x000fe20000000013 */
[----:B------:R-:W-:Y:S01]  /*5ce0*/  UIMAD UR7, UR20, UR7, URZ ;  /* 0x00000007140772a4 */ /* 0x000fe2000f8e023f */
[----:B------:R-:W-:Y:S01]  /*5cf0*/  F2FP.BF16.PACK_AB R17, R11, R12 ;  /* 0x0000000c0b11723e */ /* 0x000fe200000010ff */
[----:B------:R-:W-:Y:S01]  /*5d00*/  USHF.R.S32.HI UR13, URZ, 0x1f, UR12 ;  /* 0x0000001f3f0d7899 */ /* 0x000fe2000801140c */
[C---:B------:R-:W-:Y:S01]  /*5d10*/  PRMT R35, R18.reuse, 0x7610, R35 ;  /* 0x0000761012237816 */ /* 0x040fe20000000023 */
[----:B------:R-:W-:Y:S01]  /*5d20*/  BSSY B0, `(.L_x_2845) ;  /* 0x000004a000007945 */ /* 0x000fe20003800000 */
[----:B------:R-:W-:Y:S01]  /*5d30*/  PRMT R20, R18, 0x7632, R20 ;  /* 0x0000763212147816 */ /* 0x000fe20000000014 */
[----:B------:R-:W-:Y:S01]  /*5d40*/  IMAD.U32 R89, RZ, RZ, UR7 ;  /* 0x00000007ff597e24 */ /* 0x000fe2000f8e00ff */
[----:B------:R-:W-:-:S02]  /*5d50*/  F2FP.BF16.PACK_AB R18, R9, R10 ;  /* 0x0000000a0912723e */ /* 0x000fc400000010ff */
[C---:B------:R-:W-:Y:S01]  /*5d60*/  PRMT R34, R17.reuse, 0x7610, R34 ;  /* 0x0000761011227816 */ /* 0x040fe20000000022 */
[----:B------:R-:W-:Y:S01]  /*5d70*/  IMAD R89, R112, c[0x0][0x204], R89 ;  /* 0x0000810070597a24 */ /* 0x000fe200078e0259 */
[----:B------:R-:W-:Y:S02]  /*5d80*/  PRMT R21, R17, 0x7632, R21 ;  /* 0x0000763211157816 */ /* 0x000fe40000000015 */
[----:B------:R-:W-:Y:S02]  /*5d90*/  F2FP.BF16.PACK_AB R17, R7, R8 ;  /* 0x000000080711723e */ /* 0x000fe400000010ff */
[----:B------:R-:W-:Y:S01]  /*5da0*/  PRMT R33, R18, 0x7610, R33 ;  /* 0x0000761012217816 */ /* 0x000fe20000000021 */
[----:B------:R-:W-:Y:S01]  /*5db0*/  STS.U16 [R72], R36 ;  /* 0x0000002448007388 */ /* 0x000fe20000000400 */
[C---:B------:R-:W-:Y:S02]  /*5dc0*/  PRMT R32, R17.reuse, 0x7610, R32 ;  /* 0x0000761011207816 */ /* 0x040fe40000000020 */
[----:B------:R-:W-:Y:S01]  /*5dd0*/  PRMT R22, R17, 0x7632, R22 ;  /* 0x0000763211167816 */ /* 0x000fe20000000016 */
[----:B------:R0:W-:Y:S01]  /*5de0*/  STS.U16 [R71+0x2], R19 ;  /* 0x0000021347007388 */ /* 0x0001e20000000400 */
[----:B------:R-:W-:-:S02]  /*5df0*/  F2FP.BF16.PACK_AB R17, R3, R4 ;  /* 0x000000040311723e */ /* 0x000fc400000010ff */
[----:B------:R-:W-:Y:S01]  /*5e00*/  ISETP.NE.AND P0, PT, R114, RZ, PT ;  /* 0x000000ff7200720c */ /* 0x000fe20003f05270 */
[----:B------:R-:W-:Y:S01]  /*5e10*/  STS.U16 [R70+0x4], R35 ;  /* 0x0000042346007388 */ /* 0x000fe20000000400 */
[----:B------:R-:W-:-:S03]  /*5e20*/  PRMT R30, R17, 0x7610, R30 ;  /* 0x00007610111e7816 */ /* 0x000fc6000000001e */
[----:B------:R1:W-:Y:S01]  /*5e30*/  STS.U16 [R69+0x6], R20 ;  /* 0x0000061445007388 */ /* 0x0003e20000000400 */
[----:B0-----:R-:W-:Y:S02]  /*5e40*/  PRMT R19, R18, 0x7632, R19 ;  /* 0x0000763212137816 */ /* 0x001fe40000000013 */
[----:B------:R-:W-:Y:S01]  /*5e50*/  F2FP.BF16.PACK_AB R18, R5, R6 ;  /* 0x000000060512723e */ /* 0x000fe200000010ff */
[----:B------:R-:W-:Y:S03]  /*5e60*/  STS.U16 [R68+0x8], R34 ;  /* 0x0000082244007388 */ /* 0x000fe60000000400 */
[C---:B------:R-:W-:Y:S01]  /*5e70*/  PRMT R31, R18.reuse, 0x7610, R31 ;  /* 0x00007610121f7816 */ /* 0x040fe2000000001f */
[----:B------:R0:W-:Y:S01]  /*5e80*/  STS.U16 [R67+0xa], R21 ;  /* 0x00000a1543007388 */ /* 0x0001e20000000400 */
[----:B-1----:R-:W-:Y:S02]  /*5e90*/  PRMT R20, R18, 0x7632, R20 ;  /* 0x0000763212147816 */ /* 0x002fe40000000014 */
[----:B------:R-:W-:Y:S01]  /*5ea0*/  F2FP.BF16.PACK_AB R18, R0, R2 ;  /* 0x000000020012723e */ /* 0x000fe200000010ff */
[----:B------:R-:W-:Y:S04]  /*5eb0*/  STS.U16 [R66+0xc], R33 ;  /* 0x00000c2142007388 */ /* 0x000fe80000000400 */
[----:B------:R1:W-:Y:S01]  /*5ec0*/  STS.U16 [R65+0xe], R19 ;  /* 0x00000e1341007388 */ /* 0x0003e20000000400 */
[----:B0-----:R-:W-:-:S03]  /*5ed0*/  PRMT R21, R17, 0x7632, R21 ;  /* 0x0000763211157816 */ /* 0x001fc60000000015 */
[----:B------:R-:W-:Y:S04]  /*5ee0*/  STS.U16 [R64+0x10], R32 ;  /* 0x0000102040007388 */ /* 0x000fe80000000400 */
[----:B------:R0:W-:Y:S01]  /*5ef0*/  STS.U16 [R63+0x12], R22 ;  /* 0x000012163f007388 */ /* 0x0001e20000000400 */
[----:B-1----:R-:W-:-:S03]  /*5f00*/  PRMT R19, R18, 0x7632, R19 ;  /* 0x0000763212137816 */ /* 0x002fc60000000013 */
[----:B------:R-:W-:Y:S04]  /*5f10*/  STS.U16 [R62+0x14], R31 ;  /* 0x0000141f3e007388 */ /* 0x000fe80000000400 */
[----:B------:R-:W-:Y:S01]  /*5f20*/  STS.U16 [R61+0x16], R20 ;  /* 0x000016143d007388 */ /* 0x000fe20000000400 */
[----:B0-----:R-:W-:-:S03]  /*5f30*/  IMAD.U32 R22, RZ, RZ, UR15 ;  /* 0x0000000fff167e24 */ /* 0x001fc6000f8e00ff */
[----:B------:R-:W-:Y:S04]  /*5f40*/  STS.U16 [R60+0x18], R30 ;  /* 0x0000181e3c007388 */ /* 0x000fe80000000400 */
[----:B------:R-:W-:Y:S04]  /*5f50*/  STS.U16 [R59+0x1a], R21 ;  /* 0x00001a153b007388 */ /* 0x000fe80000000400 */
[----:B------:R0:W-:Y:S04]  /*5f60*/  STS.U16 [R58+0x1c], R18 ;  /* 0x00001c123a007388 */ /* 0x0001e80000000400 */
[----:B------:R1:W-:Y:S01]  /*5f70*/  STS.U16 [R57+0x1e], R19 ;  /* 0x00001e1339007388 */ /* 0x0003e20000000400 */
[----:B------:R-:W-:-:S06]  /*5f80*/  NOP ;  /* 0x0000000000007918 */ /* 0x000fcc0000000000 */
[----:B------:R-:W-:Y:S01]  /*5f90*/  LDS.U16 R17, [R94] ;  /* 0x000000005e117984 */ /* 0x000fe20000000400 */
[----:B0-----:R-:W-:Y:S01]  /*5fa0*/  IADD3 R18, P2, R84, UR12, RZ ;  /* 0x0000000c54127c10 */ /* 0x001fe2000ff5e0ff */
[----:B------:R-:W-:Y:S02]  /*5fb0*/  IMAD.WIDE.U32 R20, R112, c[0x0][0x200], RZ ;  /* 0x0000800070147a25 */ /* 0x000fe400078e00ff */
[----:B------:R-:W-:Y:S01]  /*5fc0*/  LDS.U16 R27, [R93+0x40] ;  /* 0x000040005d1b7984 */ /* 0x000fe20000000400 */
[----:B-1----:R-:W-:-:S03]  /*5fd0*/  IADD3.X R19, R85, UR13, RZ, P2, !PT ;  /* 0x0000000d55137c10 */ /* 0x002fc600097fe4ff */
        /* <DEDUP_REMOVED lines=23> */
[----:B------:R-:W-:-:S03]  /*6150*/  IMAD.U32 R24, RZ, RZ, UR7 ;  /* 0x00000007ff187e24 */ /* 0x000fc6000f8e00ff */
[----:B------:R-:W-:-:S04]  /*6160*/  IMAD.WIDE.U32 R22, R113, c[0x0][0x208], R22 ;  /* 0x0000820071167a25 */ /* 0x000fc800078e0016 */
[----:B------:R-:W-:Y:S01]  /*6170*/  IMAD R25, R113, c[0x0][0x20c], R24 ;  /* 0x0000830071197a24 */ /* 0x000fe200078e0218 */
[----:B------:R-:W-:-:S03]  /*6180*/  LEA R24, P1, R22, c[0x0][0x258], 0x1 ;  /* 0x0000960016187a11 */ /* 0x000fc600078208ff */
[----:B------:R-:W-:-:S05]  /*6190*/  IMAD.IADD R23, R23, 0x1, R25 ;  /* 0x0000000117177824 */ /* 0x000fca00078e0219 */
[----:B------:R-:W-:-:S05]  /*61a0*/  LEA.HI.X R25, R22, c[0x0][0x25c], R23, 0x1, P1 ;  /* 0x0000970016197a11 */ /* 0x000fca00008f0c17 */
[----:B------:R0:W-:Y:S02]  /*61b0*/  STG.E.U16 [R24.64], R17 ;  /* 0x0000001118007986 */ /* 0x0001e4000c101510 */
.L_x_2846:
[----:B------:R-:W-:Y:S05]  /*61c0*/  BSYNC B0 ;  /* 0x0000000000007941 */ /* 0x000fea0003800000 */
.L_x_2845:
[----:B------:R-:W-:Y:S01]  /*61d0*/  ULDC UR7, c[0x0][0x208] ;  /* 0x0000820000077ab9 */ /* 0x000fe20000000800 */
[----:B------:R-:W-:Y:S01]  /*61e0*/  IMAD.IADD R21, R21, 0x1, R89 ;  /* 0x0000000115157824 */ /* 0x000fe200078e0259 */
[----:B------:R-:W-:Y:S01]  /*61f0*/  UIMAD UR7, UR19, UR7, URZ ;  /* 0x00000007130772a4 */ /* 0x000fe2000f8e023f */
[----:B------:R-:W-:Y:S01]  /*6200*/  IMAD.MOV.U32 R23, RZ, RZ, 0x2 ;  /* 0x00000002ff177424 */ /* 0x000fe200078e00ff */
[----:B------:R-:W-:Y:S01]  /*6210*/  LOP3.LUT R86, R110, 0x40, R111, 0xfe, !PT ;  /* 0x000000406e567812 */ /* 0x000fe200078efe6f */
[C---:B------:R-:W-:Y:S01]  /*6220*/  IMAD.WIDE.U32 R20, R113.reuse, c[0x0][0x208], R20 ;  /* 0x0000820071147a25 */ /* 0x040fe200078e0014 */
[----:B------:R-:W-:Y:S02]  /*6230*/  ISETP.GE.AND P4, PT, R108, R87, PT ;  /* 0x000000576c00720c */ /* 0x000fe40003f86270 */
[----:B0-----:R-:W-:Y:S01]  /*6240*/  MOV R24, UR7 ;  /* 0x0000000700187c02 */ /* 0x001fe20008000f00 */
[----:B------:R-:W-:Y:S01]  /*6250*/  IMAD.WIDE R22, R84, R23, c[0x0][0x258] ;  /* 0x0000960054167625 */ /* 0x000fe200078e0217 */
[----:B------:R-:W-:Y:S01]  /*6260*/  IADD3 R17, P1, R20, UR12, RZ ;  /* 0x0000000c14117c10 */ /* 0x000fe2000ff3e0ff */
[----:B------:R-:W-:Y:S01]  /*6270*/  ULDC UR7, c[0x0][0x1f0] ;  /* 0x00007c0000077ab9 */ /* 0x000fe20000000800 */
[-C--:B------:R-:W-:Y:S01]  /*6280*/  ISETP.GE.AND P5, PT, R86, R87.reuse, PT ;  /* 0x000000575600720c */ /* 0x080fe20003fa6270 */
[----:B------:R-:W-:Y:S01]  /*6290*/  IMAD R25, R113, c[0x0][0x20c], R24 ;  /* 0x0000830071197a24 */ /* 0x000fe200078e0218 */
[----:B------:R-:W-:Y:S01]  /*62a0*/  LEA R20, P2, R17, R22, 0x1 ;  /* 0x0000001611147211 */ /* 0x000fe200078408ff */
[----:B------:R-:W-:Y:S01]  /*62b0*/  UIMAD UR7, UR20, UR7, URZ ;  /* 0x00000007140772a4 */ /* 0x000fe2000f8e023f */
[----:B------:R-:W-:-:S02]  /*62c0*/  ISETP.GE.AND P6, PT, R165, R87, PT ;  /* 0x00000057a500720c */ /* 0x000fc40003fc6270 */
[----:B------:R-:W-:Y:S01]  /*62d0*/  IADD3.X R22, R25, UR13, R21, P1, !PT ;  /* 0x0000000d19167c10 */ /* 0x000fe20008ffe415 */
[----:B------:R-:W-:Y:S01]  /*62e0*/  IMAD.WIDE.U32 R24, R112, c[0x0][0x1f0], RZ ;  /* 0x00007c0070187a25 */ /* 0x000fe200078e00ff */
[----:B------:R-:W-:Y:S02]  /*62f0*/  ISETP.GE.AND P1, PT, R164, R87, PT ;  /* 0x00000057a400720c */ /* 0x000fe40003f26270 */
[----:B------:R-:W-:Y:S01]  /*6300*/  LEA.HI.X R21, R17, R23, R22, 0x1, P2 ;  /* 0x0000001711157211 */ /* 0x000fe200010f0c16 */
[----:B------:R-:W-:Y:S01]  /*6310*/  IMAD.U32 R17, RZ, RZ, UR7 ;  /* 0x00000007ff117e24 */ /* 0x000fe2000f8e00ff */
[-C--:B------:R-:W-:Y:S01]  /*6320*/  ISETP.GE.AND P2, PT, R107, R87.reuse, PT ;  /* 0x000000576b00720c */ /* 0x080fe20003f46270 */
[----:B------:R-:W-:Y:S01]  /*6330*/  IMAD.U32 R22, RZ, RZ, UR12 ;  /* 0x0000000cff167e24 */ /* 0x000fe2000f8e00ff */
[-C--:B------:R-:W-:Y:S01]  /*6340*/  ISETP.GE.AND P3, PT, R106, R87.reuse, PT ;  /* 0x000000576a00720c */ /* 0x080fe20003f66270 */
[----:B------:R-:W-:Y:S01]  /*6350*/  @!P4 STG.E.U16 [R20.64+0x40], R27 ;  /* 0x0000401b1400c986 */ /* 0x000fe2000c101510 */
[-C--:B------:R-:W-:Y:S01]  /*6360*/  ISETP.GE.AND P4, PT, R105, R87.reuse, PT ;  /* 0x000000576900720c */ /* 0x080fe20003f86270 */
[----:B------:R-:W-:Y:S01]  /*6370*/  IMAD.U32 R23, RZ, RZ, UR13 ;  /* 0x0000000dff177e24 */ /* 0x000fe2000f8e00ff */
[----:B------:R-:W-:Y:S01]  /*6380*/  ULDC UR7, c[0x0][0x1f8] ;  /* 0x00007e0000077ab9 */ /* 0x000fe20000000800 */
[----:B------:R-:W-:Y:S01]  /*6390*/  @!P5 STG.E.U16 [R20.64+0x80], R29 ;  /* 0x0000801d1400d986 */ /* 0x000fe2000c101510 */
[-C--:B------:R-:W-:Y:S01]  /*63a0*/  ISETP.GE.AND P5, PT, R104, R87.reuse, PT ;  /* 0x000000576800720c */ /* 0x080fe20003fa6270 */
[----:B------:R-:W-:Y:S01]  /*63b0*/  IMAD R17, R112, c[0x0][0x1f4], R17 ;  /* 0x00007d0070117a24 */ /* 0x000fe200078e0211 */
[----:B------:R-:W-:Y:S01]  /*63c0*/  UIMAD UR7, UR19, UR7, URZ ;  /* 0x00000007130772a4 */ /* 0x000fe2000f8e023f */
[----:B------:R0:W-:Y:S01]  /*63d0*/  @!P6 STG.E.U16 [R20.64+0xc0], R31 ;  /* 0x0000c01f1400e986 */ /* 0x0001e2000c101510 */
[----:B------:R-:W-:-:S02]  /*63e0*/  ISETP.GE.AND P6, PT, R103, R87, PT ;  /* 0x000000576700720c */ /* 0x000fc40003fc6270 */
[----:B------:R-:W-:Y:S01]  /*63f0*/  IADD3 R25, R25, R17, RZ ;  /* 0x0000001119197210 */ /* 0x000fe20007ffe0ff */
[----:B------:R-:W-:Y:S01]  /*6400*/  @!P2 STG.E.U16 [R20.64+0x140], R35 ;  /* 0x000140231400a986 */ /* 0x000fe2000c101510 */
[-C--:B------:R-:W-:Y:S01]  /*6410*/  ISETP.GE.AND P2, PT, R102, R87.reuse, PT ;  /* 0x000000576600720c */ /* 0x080fe20003f46270 */
[----:B------:R-:W-:Y:S01]  /*6420*/  IMAD.U32 R26, RZ, RZ, UR7 ;  /* 0x00000007ff1a7e24 */ /* 0x000fe2000f8e00ff */
[----:B------:R-:W-:Y:S01]  /*6430*/  LOP3.LUT R108, R110, 0x20, R111, 0xfe, !PT ;  /* 0x000000206e6c7812 */ /* 0x000fe200078efe6f */
[----:B------:R-:W-:Y:S01]  /*6440*/  @!P1 STG.E.U16 [R20.64+0x100], R33 ;  /* 0x0001002114009986 */ /* 0x000fe2000c101510 */
[----:B------:R-:W-:Y:S01]  /*6450*/  ISETP.GE.AND P1, PT, R84, UR15, PT ;  /* 0x0000000f54007c0c */ /* 0x000fe2000bf26270 */
[C---:B------:R-:W-:Y:S02]  /*6460*/  IMAD.WIDE.U32 R24, R113.reuse, c[0x0][0x1f8], R24 ;  /* 0x00007e0071187a25 */ /* 0x040fe400078e0018 */
[----:B------:R-:W-:Y:S01]  /*6470*/  @!P3 STG.E.U16 [R20.64+0x180], R37 ;  /* 0x000180251400b986 */ /* 0x000fe2000c101510 */
[----:B------:R-:W-:Y:S01]  /*6480*/  ISETP.GE.AND P3, PT, R98, R87, PT ;  /* 0x000000576200720c */ /* 0x000fe20003f66270 */
[----:B0-----:R-:W-:-:S02]  /*6490*/  IMAD R31, R113, c[0x0][0x1fc], R26 ;  /* 0x00007f00711f7a24 */ /* 0x001fc400078e021a */
[----:B------:R-:W-:Y:S01]  /*64a0*/  @!P4 STG.E.U16 [R20.64+0x1c0], R39 ;  /* 0x0001c0271400c986 */ /* 0x000fe2000c101510 */
[----:B------:R-:W-:-:S03]  /*64b0*/  ISETP.GE.AND P4, PT, R99, R87, PT ;  /* 0x000000576300720c */ /* 0x000fc60003f86270 */
[----:B------:R-:W-:Y:S01]  /*64c0*/  @!P5 STG.E.U16 [R20.64+0x200], R41 ;  /* 0x000200291400d986 */ /* 0x000fe2000c101510 */
[-C--:B------:R-:W-:Y:S01]  /*64d0*/  ISETP.GE.AND P5, PT, R100, R87.reuse, PT ;  /* 0x000000576400720c */ /* 0x080fe20003fa6270 */
[----:B------:R-:W-:Y:S02]  /*64e0*/  @!P1 IMAD.WIDE.U32 R22, R112, c[0x0][0x1f0], R22 ;  /* 0x00007c0070169a25 */ /* 0x000fe400078e0016 */
[----:B------:R-:W-:Y:S01]  /*64f0*/  @!P6 STG.E.U16 [R20.64+0x240], R43 ;  /* 0x0002402b1400e986 */ /* 0x000fe2000c101510 */
[-C--:B------:R-:W-:Y:S01]  /*6500*/  ISETP.GE.AND P6, PT, R101, R87.reuse, PT ;  /* 0x000000576500720c */ /* 0x080fe20003fc6270 */
[----:B------:R-:W-:Y:S02]  /*6510*/  @!P1 IMAD.IADD R23, R17, 0x1, R23 ;  /* 0x0000000111179824 */ /* 0x000fe400078e0217 */
[----:B------:R-:W-:Y:S01]  /*6520*/  @!P2 STG.E.U16 [R20.64+0x280], R45 ;  /* 0x0002802d1400a986 */ /* 0x000fe2000c101510 */
[----:B------:R-:W-:Y:S01]  /*6530*/  ISETP.GE.AND P2, PT, R97, R87, PT ;  /* 0x000000576100720c */ /* 0x000fe20003f46270 */
[----:B------:R-:W-:-:S02]  /*6540*/  @!P1 IMAD.WIDE.U32 R22, R113, c[0x0][0x1f8], R22 ;  /* 0x00007e0071169a25 */ /* 0x000fc400078e0016 */
[----:B------:R-:W-:Y:S02]  /*6550*/  @!P4 STG.E.U16 [R20.64+0x340], R51 ;  /* 0x000340331400c986 */ /* 0x000fe4000c101510 */
[----:B------:R-:W-:Y:S02]  /*6560*/  IMAD.SHL.U32 R17, R108, 0x2, RZ ;  /* 0x000000026c117824 */ /* 0x000fe400078e00ff */
[----:B------:R-:W-:Y:S03]  /*6570*/  @!P5 STG.E.U16 [R20.64+0x300], R49 ;  /* 0x000300311400d986 */ /* 0x000fe6000c101510 */
[----:B------:R-:W-:Y:S01]  /*6580*/  IADD3 R26, P4, R17, c[0x0][0x268], RZ ;  /* 0x00009a00111a7a10 */ /* 0x000fe20007f9e0ff */
[----:B------:R-:W-:Y:S01]  /*6590*/  @!P6 STG.E.U16 [R20.64+0x2c0], R47 ;  /* 0x0002c02f1400e986 */ /* 0x000fe2000c101510 */
[----:B------:R-:W-:-:S03]  /*65a0*/  ISETP.GE.AND P6, PT, R86, UR15, PT ;  /* 0x0000000f56007c0c */ /* 0x000fc6000bfc6270 */
[----:B------:R-:W-:Y:S01]  /*65b0*/  @!P3 STG.E.U16 [R20.64+0x380], R53 ;  /* 0x000380351400b986 */ /* 0x000fe2000c101510 */
[----:B------:R-:W-:-:S03]  /*65c0*/  IADD3 R27, P3, R24, UR12, RZ ;  /* 0x0000000c181b7c10 */ /* 0x000fc6000ff7e0ff */
[----:B------:R0:W-:Y:S01]  /*65d0*/  @!P2 STG.E.U16 [R20.64+0x3c0], R55 ;  /* 0x0003c0371400a986 */ /* 0x0001e2000c101510 */
[----:B------:R-:W-:Y:S02]  /*65e0*/  @!P1 IADD3 R29, P2, R84, R22, RZ ;  /* 0x00000016541d9210 */ /* 0x000fe40007f5e0ff */
[C---:B------:R-:W-:Y:S02]  /*65f0*/  SHF.L.U64.HI R22, R108.reuse, 0x1, R85 ;  /* 0x000000016c167819 */ /* 0x040fe40000010255 */
[----:B------:R-:W-:Y:S02]  /*6600*/  IADD3.X R28, R31, UR13, R25, P3, !PT ;  /* 0x0000000d1f1c7c10 */ /* 0x000fe40009ffe419 */
[----:B------:R-:W-:Y:S02]  /*6610*/  ISETP.GE.AND P3, PT, R108, UR15, PT ;  /* 0x0000000f6c007c0c */ /* 0x000fe4000bf66270 */
[----:B------:R-:W-:Y:S02]  /*6620*/  @!P1 IADD3.X R30, R85, R23, R31, P2, !PT ;  /* 0x00000017551e9210 */ /* 0x000fe400017fe41f */
[----:B------:R-:W-:-:S02]  /*6630*/  @!P1 LEA R24, P2, R29, c[0x0][0x268], 0x1 ;  /* 0x00009a001d189a11 */ /* 0x000fc400078408ff */
[----:B0-----:R-:W-:Y:S02]  /*6640*/  IADD3.X R21, R22, c[0x0][0x26c], RZ, P4, !PT ;  /* 0x00009b0016157a10 */ /* 0x001fe400027fe4ff */
[----:B------:R-:W-:Y:S02]  /*6650*/  ISETP.GE.AND P5, PT, R165, UR15, PT ;  /* 0x0000000fa5007c0c */ /* 0x000fe4000bfa6270 */
[----:B------:R-:W-:Y:S02]  /*6660*/  LEA R20, P4, R27, R26, 0x1 ;  /* 0x0000001a1b147211 */ /* 0x000fe400078808ff */
[----:B------:R-:W-:Y:S02]  /*6670*/  PRMT R23, RZ, 0x7610, R23 ;  /* 0x00007610ff177816 */ /* 0x000fe40000000017 */
[----:B------:R-:W-:Y:S01]  /*6680*/  @!P1 LEA.HI.X R25, R29, c[0x0][0x26c], R30, 0x1, P2 ;  /* 0x00009b001d199a11 */ /* 0x000fe200010f0c1e */
[----:B------:R-:W-:Y:S01]  /*6690*/  BAR.SYNC.DEFER_BLOCKING 0x0 ;  /* 0x0000000000007b1d */ /* 0x000fe20000010000 */
[----:B------:R-:W-:-:S02]  /*66a0*/  LEA.HI.X R21, R27, R21, R28, 0x1, P4 ;  /* 0x000000151b157211 */ /* 0x000fc400020f0c1c */
[----:B------:R-:W-:Y:S02]  /*66b0*/  PRMT R26, RZ, 0x7610, R26 ;  /* 0x00007610ff1a7816 */ /* 0x000fe4000000001a */
[----:B------:R-:W-:Y:S02]  /*66c0*/  PRMT R27, RZ, 0x7610, R27 ;  /* 0x00007610ff1b7816 */ /* 0x000fe4000000001b */
[----:B------:R-:W-:Y:S02]  /*66d0*/  PRMT R28, RZ, 0x7610, R28 ;  /* 0x00007610ff1c7816 */ /* 0x000fe4000000001c */
[----:B------:R-:W-:Y:S02]  /*66e0*/  ISETP.GE.AND P2, PT, R164, UR15, PT ;  /* 0x0000000fa4007c0c */ /* 0x000fe4000bf46270 */
[----:B------:R-:W-:Y:S02]  /*66f0*/  ISETP.GE.AND P4, PT, R106, UR15, PT ;  /* 0x0000000f6a007c0c */ /* 0x000fe4000bf86270 */
[----:B------:R-:W-:Y:S01]  /*6700*/  PRMT R29, RZ, 0x7610, R29 ;  /* 0x00007610ff1d7816 */ /* 0x000fe2000000001d */
[----:B------:R0:W2:Y:S01]  /*6710*/  @!P1 LDG.E.U16 R23, [R24.64] ;  /* 0x0000001018179981 */ /* 0x0000a2000c1e1500 */
[----:B------:R-:W-:-:S03]  /*6720*/  ISETP.GE.AND P1, PT, R107, UR15, PT ;  /* 0x0000000f6b007c0c */ /* 0x000fc6000bf26270 */
[----:B------:R-:W3:Y:S01]  /*6730*/  @!P3 LDG.E.U16 R26, [R20.64] ;  /* 0x00000010141ab981 */ /* 0x000ee2000c1e1500 */
[----:B------:R-:W-:-:S03]  /*6740*/  ISETP.GE.AND P3, PT, R105, UR15, PT ;  /* 0x0000000f69007c0c */ /* 0x000fc6000bf66270 */
[----:B------:R-:W4:Y:S01]  /*6750*/  @!P6 LDG.E.U16 R27, [R20.64+0x40] ;  /* 0x00004010141be981 */ /* 0x000f22000c1e1500 */
[----:B------:R-:W-:Y:S02]  /*6760*/  ISETP.GE.AND P6, PT, R104, UR15, PT ;  /* 0x0000000f68007c0c */ /* 0x000fe4000bfc6270 */
[----:B0-----:R-:W-:Y:S01]  /*6770*/  PRMT R24, RZ, 0x7610, R24 ;  /* 0x00007610ff187816 */ /* 0x001fe20000000018 */
[----:B------:R-:W5:Y:S01]  /*6780*/  @!P5 LDG.E.U16 R28, [R20.64+0x80] ;  /* 0x00008010141cd981 */ /* 0x000f62000c1e1500 */
[----:B------:R-:W-:Y:S02]  /*6790*/  ISETP.GE.AND P5, PT, R103, UR15, PT ;  /* 0x0000000f67007c0c */ /* 0x000fe4000bfa6270 */
[----:B------:R-:W-:Y:S01]  /*67a0*/  PRMT R25, RZ, 0x7610, R25 ;  /* 0x00007610ff197816 */ /* 0x000fe20000000019 */
[----:B------:R-:W5:Y:S01]  /*67b0*/  @!P2 LDG.E.U16 R29, [R20.64+0xc0] ;  /* 0x0000c010141da981 */ /* 0x000f62000c1e1500 */
[----:B------:R-:W-:Y:S02]  /*67c0*/  PRMT R30, RZ, 0x7610, R30 ;  /* 0x00007610ff1e7816 */ /* 0x000fe4000000001e */
[----:B------:R-:W-:Y:S01]  /*67d0*/  PRMT R31, RZ, 0x7610, R31 ;  /* 0x00007610ff1f7816 */ /* 0x000fe2000000001f */
[----:B------:R-:W5:Y:S01]  /*67e0*/  @!P1 LDG.E.U16 R24, [R20.64+0x100] ;  /* 0x0001001014189981 */ /* 0x000f62000c1e1500 */
[----:B------:R-:W-:-:S02]  /*67f0*/  PRMT R32, RZ, 0x7610, R32 ;  /* 0x00007610ff207816 */ /* 0x000fc40000000020 */
[----:B------:R-:W-:Y:S01]  /*6800*/  ISETP.GE.AND P2, PT, R102, UR15, PT ;  /* 0x0000000f66007c0c */ /* 0x000fe2000bf46270 */
[----:B------:R-:W5:Y:S01]  /*6810*/  @!P4 LDG.E.U16 R25, [R20.64+0x140] ;  /* 0x000140101419c981 */ /* 0x000f62000c1e1500 */
[----:B------:R-:W-:Y:S02]  /*6820*/  ISETP.GE.AND P1, PT, R101, UR15, PT ;  /* 0x0000000f65007c0c */ /* 0x000fe4000bf26270 */
[----:B------:R-:W-:Y:S01]  /*6830*/  ISETP.GE.AND P4, PT, R100, UR15, PT ;  /* 0x0000000f64007c0c */ /* 0x000fe2000bf86270 */
        /* <DEDUP_REMOVED lines=36> */
[----:B------:R-:W1:Y:S04]  /*6a80*/  LDS.U16 R21, [R71+0x2] ;  /* 0x0000020047157984 */ /* 0x000e680000000400 */
[----:B------:R-:W2:Y:S04]  /*6a90*/  LDS.U16 R20, [R72] ;  /* 0x0000000048147984 */ /* 0x000ea80000000400 */
[----:B------:R-:W-:Y:S04]  /*6aa0*/  LDS.U16 R23, [R68+0x8] ;  /* 0x0000080044177984 */ /* 0x000fe80000000400 */
[----:B------:R-:W3:Y:S04]  /*6ab0*/  LDS.U16 R31, [R70+0x4] ;  /* 0x00000400461f7984 */ /* 0x000ee80000000400 */
[----:B------:R-:W4:Y:S04]  /*6ac0*/  LDS.U16 R34, [R64+0x10] ;  /* 0x0000100040227984 */ /* 0x000f280000000400 */
[----:B------:R-:W5:Y:S04]  /*6ad0*/  LDS.U16 R27, [R67+0xa] ;  /* 0x00000a00431b7984 */ /* 0x000f680000000400 */
[----:B------:R-:W4:Y:S04]  /*6ae0*/  LDS.U16 R28, [R61+0x16] ;  /* 0x000016003d1c7984 */ /* 0x000f280000000400 */
[----:B------:R-:W4:Y:S04]  /*6af0*/  LDS.U16 R26, [R66+0xc] ;  /* 0x00000c00421a7984 */ /* 0x000f280000000400 */
[----:B------:R-:W4:Y:S01]  /*6b00*/  LDS.U16 R29, [R65+0xe] ;  /* 0x00000e00411d7984 */ /* 0x000f220000000400 */
[----:B0-----:R-:W-:-:S03]  /*6b10*/  PRMT R30, RZ, 0x5410, R30 ;  /* 0x00005410ff1e7816 */ /* 0x001fc6000000001e */
[----:B------:R-:W-:Y:S01]  /*6b20*/  LDS.U16 R25, [R62+0x14] ;  /* 0x000014003e197984 */ /* 0x000fe20000000400 */
[----:B-1----:R-:W-:Y:S01]  /*6b30*/  PRMT R36, RZ, 0x5410, R21 ;  /* 0x00005410ff247816 */ /* 0x002fe20000000015 */
[----:B------:R-:W-:Y:S02]  /*6b40*/  FMUL.FTZ R35, R30, -1.4426950216293334961 ;  /* 0xbfb8aa3b1e237820 */ /* 0x000fe40000410000 */
[----:B------:R-:W0:Y:S01]  /*6b50*/  LDS.U16 R21, [R63+0x12] ;  /* 0x000012003f157984 */ /* 0x000e220000000400 */
[----:B--2---:R-:W-:Y:S01]  /*6b60*/  PRMT R32, RZ, 0x5410, R20 ;  /* 0x00005410ff207816 */ /* 0x004fe20000000014 */
[----:B------:R1:W-:Y:S01]  /*6b70*/  MUFU.EX2 R40, R35 ;  /* 0x0000002300287308 */ /* 0x0003e20000000800 */
[----:B------:R-:W-:-:S03]  /*6b80*/  FMUL.FTZ R24, R36, -1.4426950216293334961 ;  /* 0xbfb8aa3b24187820 */ /* 0x000fc60000410000 */
[----:B------:R-:W-:Y:S01]  /*6b90*/  FMUL.FTZ R20, R32, -1.4426950216293334961 ;  /* 0xbfb8aa3b20147820 */ /* 0x000fe20000410000 */
[----:B---3--:R-:W-:Y:S02]  /*6ba0*/  PRMT R31, RZ, 0x5410, R31 ;  /* 0x00005410ff1f7816 */ /* 0x008fe4000000001f */
[----:B-1----:R-:W-:Y:S01]  /*6bb0*/  PRMT R35, RZ, 0x5410, R23 ;  /* 0x00005410ff237816 */ /* 0x002fe20000000017 */
[----:B------:R1:W-:Y:S02]  /*6bc0*/  MUFU.EX2 R38, R24 ;  /* 0x0000001800267308 */ /* 0x0003e40000000800 */
[----:B------:R-:W-:Y:S02]  /*6bd0*/  FMUL.FTZ R33, R31, -1.4426950216293334961 ;  /* 0xbfb8aa3b1f217820 */ /* 0x000fe40000410000 */
[----:B------:R-:W-:Y:S01]  /*6be0*/  FMUL.FTZ R23, R35, -1.4426950216293334961 ;  /* 0xbfb8aa3b23177820 */ /* 0x000fe20000410000 */
[----:B-1----:R-:W1:Y:S03]  /*6bf0*/  LDS.U16 R24, [R58+0x1c] ;  /* 0x00001c003a187984 */ /* 0x002e660000000400 */
[----:B------:R2:W3:Y:S08]  /*6c00*/  MUFU.EX2 R37, R20 ;  /* 0x0000001400257308 */ /* 0x0004f00000000800 */
[----:B------:R0:W1:Y:S01]  /*6c10*/  MUFU.EX2 R41, R23 ;  /* 0x0000001700297308 */ /* 0x0000620000000800 */
[----:B--2---:R-:W2:Y:S07]  /*6c20*/  LDS.U16 R20, [R59+0x1a] ;  /* 0x00001a003b147984 */ /* 0x004eae0000000400 */
[----:B------:R3:W1:Y:S01]  /*6c30*/  MUFU.EX2 R39, R33 ;  /* 0x0000002100277308 */ /* 0x0006620000000800 */
[----:B0-----:R-:W0:Y:S04]  /*6c40*/  LDS.U16 R23, [R57+0x1e] ;  /* 0x00001e0039177984 */ /* 0x001e280000000400 */
[----:B---3--:R-:W3:Y:S01]  /*6c50*/  LDS.U16 R33, [R60+0x18] ;  /* 0x000018003c217984 */ /* 0x008ee20000000400 */
[----:B----4-:R-:W-:-:S02]  /*6c60*/  PRMT R34, RZ, 0x5410, R34 ;  /* 0x00005410ff227816 */ /* 0x010fc40000000022 */
[----:B-----5:R-:W-:Y:S02]  /*6c70*/  PRMT R27, RZ, 0x5410, R27 ;  /* 0x00005410ff1b7816 */ /* 0x020fe4000000001b */
[----:B------:R-:W-:Y:S02]  /*6c80*/  PRMT R28, RZ, 0x5410, R28 ;  /* 0x00005410ff1c7816 */ /* 0x000fe4000000001c */
[----:B------:R-:W-:Y:S02]  /*6c90*/  PRMT R26, RZ, 0x5410, R26 ;  /* 0x00005410ff1a7816 */ /* 0x000fe4000000001a */
[----:B------:R-:W-:Y:S01]  /*6ca0*/  PRMT R29, RZ, 0x5410, R29 ;  /* 0x00005410ff1d7816 */ /* 0x000fe2000000001d */
[----:B------:R-:W-:Y:S01]  /*6cb0*/  FMUL.FTZ R45, R34, -1.4426950216293334961 ;  /* 0xbfb8aa3b222d7820 */ /* 0x000fe20000410000 */
[----:B------:R-:W-:Y:S01]  /*6cc0*/  PRMT R21, RZ, 0x5410, R21 ;  /* 0x00005410ff157816 */ /* 0x000fe20000000015 */
[----:B------:R-:W-:Y:S01]  /*6cd0*/  FMUL.FTZ R42, R27, -1.4426950216293334961 ;  /* 0xbfb8aa3b1b2a7820 */ /* 0x000fe20000410000 */
[----:B-1----:R-:W-:Y:S01]  /*6ce0*/  PRMT R24, RZ, 0x5410, R24 ;  /* 0x00005410ff187816 */ /* 0x002fe20000000018 */
[----:B------:R-:W-:Y:S01]  /*6cf0*/  FMUL.FTZ R48, R28, -1.4426950216293334961 ;  /* 0xbfb8aa3b1c307820 */ /* 0x000fe20000410000 */
[----:B------:R-:W-:Y:S01]  /*6d00*/  PRMT R25, RZ, 0x5410, R25 ;  /* 0x00005410ff197816 */ /* 0x000fe20000000019 */
[----:B------:R-:W-:-:S02]  /*6d10*/  FMUL.FTZ R43, R26, -1.4426950216293334961 ;  /* 0xbfb8aa3b1a2b7820 */ /* 0x000fc40000410000 */
[----:B------:R-:W-:Y:S01]  /*6d20*/  FMUL.FTZ R44, R29, -1.4426950216293334961 ;  /* 0xbfb8aa3b1d2c7820 */ /* 0x000fe20000410000 */
[----:B------:R-:W1:Y:S01]  /*6d30*/  MUFU.EX2 R45, R45 ;  /* 0x0000002d002d7308 */ /* 0x000e620000000800 */
[----:B------:R-:W-:Y:S02]  /*6d40*/  FMUL.FTZ R46, R21, -1.4426950216293334961 ;  /* 0xbfb8aa3b152e7820 */ /* 0x000fe40000410000 */
[----:B------:R-:W-:Y:S01]  /*6d50*/  FMUL.FTZ R51, R24, -1.4426950216293334961 ;  /* 0xbfb8aa3b18337820 */ /* 0x000fe20000410000 */
[----:B--2---:R-:W-:Y:S01]  /*6d60*/  PRMT R20, RZ, 0x5410, R20 ;  /* 0x00005410ff147816 */ /* 0x004fe20000000014 */
[----:B------:R-:W-:-:S03]  /*6d70*/  FMUL.FTZ R47, R25, -1.4426950216293334961 ;  /* 0xbfb8aa3b192f7820 */ /* 0x000fc60000410000 */
[----:B------:R-:W2:Y:S01]  /*6d80*/  MUFU.EX2 R42, R42 ;  /* 0x0000002a002a7308 */ /* 0x000ea20000000800 */
[----:B0-----:R-:W-:Y:S01]  /*6d90*/  PRMT R23, RZ, 0x5410, R23 ;  /* 0x00005410ff177816 */ /* 0x001fe20000000017 */
[----:B------:R-:W-:-:S06]  /*6da0*/  FMUL.FTZ R50, R20, -1.4426950216293334961 ;  /* 0xbfb8aa3b14327820 */ /* 0x000fcc0000410000 */
[----:B------:R-:W0:Y:S01]  /*6db0*/  MUFU.EX2 R48, R48 ;  /* 0x0000003000307308 */ /* 0x000e220000000800 */
[----:B---3--:R-:W-:Y:S01]  /*6dc0*/  PRMT R33, RZ, 0x5410, R33 ;  /* 0x00005410ff217816 */ /* 0x008fe20000000021 */
[----:B------:R-:W-:-:S06]  /*6dd0*/  FMUL.FTZ R52, R23, -1.4426950216293334961 ;  /* 0xbfb8aa3b17347820 */ /* 0x000fcc0000410000 */
[----:B------:R-:W3:Y:S01]  /*6de0*/  MUFU.EX2 R43, R43 ;  /* 0x0000002b002b7308 */ /* 0x000ee20000000800 */
[----:B------:R-:W-:-:S07]  /*6df0*/  FMUL.FTZ R49, R33, -1.4426950216293334961 ;  /* 0xbfb8aa3b21317820 */ /* 0x000fce0000410000 */
[----:B------:R-:W4:Y:S08]  /*6e00*/  MUFU.EX2 R44, R44 ;  /* 0x0000002c002c7308 */ /* 0x000f300000000800 */
[----:B------:R-:W5:Y:S08]  /*6e10*/  MUFU.EX2 R46, R46 ;  /* 0x0000002e002e7308 */ /* 0x000f700000000800 */
[----:B------:R-:W0:Y:S01]  /*6e20*/  MUFU.EX2 R51, R51 ;  /* 0x0000003300337308 */ /* 0x000e220000000800 */
[----:B------:R-:W-:-:S02]  /*6e30*/  FADD.FTZ R37, R37, 1 ;  /* 0x3f80000025257421 */ /* 0x000fc40000010000 */
[----:B------:R-:W-:-:S05]  /*6e40*/  FADD.FTZ R38, R38, 1 ;  /* 0x3f80000026267421 */ /* 0x000fca0000010000 */
[----:B------:R-:W0:Y:S01]  /*6e50*/  MUFU.EX2 R47, R47 ;  /* 0x0000002f002f7308 */ /* 0x000e220000000800 */
[----:B------:R-:W-:-:S07]  /*6e60*/  FADD.FTZ R41, R41, 1 ;  /* 0x3f80000029297421 */ /* 0x000fce0000010000 */
[----:B------:R-:W0:Y:S01]  /*6e70*/  MUFU.EX2 R50, R50 ;  /* 0x0000003200327308 */ /* 0x000e220000000800 */
[----:B------:R-:W-:-:S07]  /*6e80*/  FADD.FTZ R39, R39, 1 ;  /* 0x3f80000027277421 */ /* 0x000fce0000010000 */
[----:B------:R-:W4:Y:S01]  /*6e90*/  MUFU.EX2 R52, R52 ;  /* 0x0000003400347308 */ /* 0x000f220000000800 */
[----:B------:R-:W-:Y:S02]  /*6ea0*/  FADD.FTZ R40, R40, 1 ;  /* 0x3f80000028287421 */ /* 0x000fe40000010000 */
[----:B-1----:R-:W-:-:S05]  /*6eb0*/  FADD.FTZ R45, R45, 1 ;  /* 0x3f8000002d2d7421 */ /* 0x002fca0000010000 */
[----:B------:R-:W1:Y:S01]  /*6ec0*/  MUFU.EX2 R49, R49 ;  /* 0x0000003100317308 */ /* 0x000e620000000800 */
[----:B--2---:R-:W-:Y:S02]  /*6ed0*/  FADD.FTZ R42, R42, 1 ;  /* 0x3f8000002a2a7421 */ /* 0x004fe40000010000 */
[----:B0-----:R-:W-:Y:S02]  /*6ee0*/  FADD.FTZ R48, R48, 1 ;  /* 0x3f80000030307421 */ /* 0x001fe40000010000 */
[----:B---3--:R-:W-:-:S03]  /*6ef0*/  FADD.FTZ R43, R43, 1 ;  /* 0x3f8000002b2b7421 */ /* 0x008fc60000010000 */
[----:B------:R-:W0:Y:S01]  /*6f00*/  MUFU.RCP R53, R38 ;  /* 0x0000002600357308 */ /* 0x000e220000001000 */
[----:B----4-:R-:W-:Y:S02]  /*6f10*/  FADD.FTZ R44, R44, 1 ;  /* 0x3f8000002c2c7421 */ /* 0x010fe40000010000 */
[----:B-----5:R-:W-:Y:S02]  /*6f20*/  FADD.FTZ R46, R46, 1 ;  /* 0x3f8000002e2e7421 */ /* 0x020fe40000010000 */
[----:B------:R-:W-:-:S03]  /*6f30*/  FADD.FTZ R51, R51, 1 ;  /* 0x3f80000033337421 */ /* 0x000fc60000010000 */
[----:B------:R-:W2:Y:S01]  /*6f40*/  MUFU.RCP R56, R41 ;  /* 0x0000002900387308 */ /* 0x000ea20000001000 */
[----:B------:R-:W-:-:S07]  /*6f50*/  FADD.FTZ R47, R47, 1 ;  /* 0x3f8000002f2f7421 */ /* 0x000fce0000010000 */
[----:B------:R-:W3:Y:S01]  /*6f60*/  MUFU.RCP R37, R37 ;  /* 0x0000002500257308 */ /* 0x000ee20000001000 */
[----:B------:R-:W-:-:S07]  /*6f70*/  FADD.FTZ R50, R50, 1 ;  /* 0x3f80000032327421 */ /* 0x000fce0000010000 */
[----:B------:R-:W4:Y:S01]  /*6f80*/  MUFU.RCP R54, R39 ;  /* 0x0000002700367308 */ /* 0x000f220000001000 */
[----:B------:R-:W-:-:S07]  /*6f90*/  FADD.FTZ R52, R52, 1 ;  /* 0x3f80000034347421 */ /* 0x000fce0000010000 */
[----:B------:R-:W5:Y:S01]  /*6fa0*/  MUFU.RCP R55, R40 ;  /* 0x0000002800377308 */ /* 0x000f620000001000 */
[----:B-1----:R-:W-:-:S07]  /*6fb0*/  FADD.FTZ R49, R49, 1 ;  /* 0x3f80000031317421 */ /* 0x002fce0000010000 */
[----:B------:R-:W1:Y:S08]  /*6fc0*/  MUFU.RCP R45, R45 ;  /* 0x0000002d002d7308 */ /* 0x000e700000001000 */
[----:B------:R-:W0:Y:S08]  /*6fd0*/  MUFU.RCP R39, R48 ;  /* 0x0000003000277308 */ /* 0x000e300000001000 */
[----:B------:R-:W0:Y:S08]  /*6fe0*/  MUFU.RCP R42, R42 ;  /* 0x0000002a002a7308 */ /* 0x000e300000001000 */
[----:B------:R-:W1:Y:S08]  /*6ff0*/  MUFU.RCP R43, R43 ;  /* 0x0000002b002b7308 */ /* 0x000e700000001000 */
[----:B------:R-:W1:Y:S01]  /*7000*/  MUFU.RCP R44, R44 ;  /* 0x0000002c002c7308 */ /* 0x000e620000001000 */
[----:B0-----:R-:W-:-:S07]  /*7010*/  FMUL.FTZ R36, R36, R53 ;  /* 0x0000003524247220 */ /* 0x001fce0000410000 */
[----:B------:R-:W0:Y:S01]  /*7020*/  MUFU.RCP R46, R46 ;  /* 0x0000002e002e7308 */ /* 0x000e220000001000 */
[----:B--2---:R-:W-:-:S07]  /*7030*/  FMUL.FTZ R35, R35, R56 ;  /* 0x0000003823237220 */ /* 0x004fce0000410000 */
[----:B------:R-:W2:Y:S01]  /*7040*/  MUFU.RCP R51, R51 ;  /* 0x0000003300337308 */ /* 0x000ea20000001000 */
[----:B---3--:R-:W-:-:S07]  /*7050*/  FMUL.FTZ R37, R32, R37 ;  /* 0x0000002520257220 */ /* 0x008fce0000410000 */
[----:B------:R-:W3:Y:S01]  /*7060*/  MUFU.RCP R38, R47 ;  /* 0x0000002f00267308 */ /* 0x000ee20000001000 */
[----:B----4-:R-:W-:-:S07]  /*7070*/  FMUL.FTZ R31, R31, R54 ;  /* 0x000000361f1f7220 */ /* 0x010fce0000410000 */
[----:B------:R-:W4:Y:S01]  /*7080*/  MUFU.RCP R41, R50 ;  /* 0x0000003200297308 */ /* 0x000f220000001000 */
[----:B-----5:R-:W-:-:S07]  /*7090*/  FMUL.FTZ R30, R30, R55 ;  /* 0x000000371e1e7220 */ /* 0x020fce0000410000 */
[----:B------:R-:W5:Y:S01]  /*70a0*/  MUFU.RCP R40, R49 ;  /* 0x0000003100287308 */ /* 0x000f620000001000 */
[----:B------:R-:W-:-:S07]  /*70b0*/  FMUL.FTZ R36, R36, R15 ;  /* 0x0000000f24247220 */ /* 0x000fce0000410000 */
[----:B------:R-:W0:Y:S01]  /*70c0*/  MUFU.RCP R52, R52 ;  /* 0x0000003400347308 */ /* 0x000e220000001000 */
[----:B------:R-:W-:Y:S02]  /*70d0*/  FMUL.FTZ R35, R35, R12 ;  /* 0x0000000c23237220 */ /* 0x000fe40000410000 */
[----:B-1----:R-:W-:Y:S02]  /*70e0*/  FMUL.FTZ R15, R34, R45 ;  /* 0x0000002d220f7220 */ /* 0x002fe40000410000 */
[----:B------:R-:W-:Y:S02]  /*70f0*/  FMUL.FTZ R28, R28, R39 ;  /* 0x000000271c1c7220 */ /* 0x000fe40000410000 */
[----:B------:R-:W-:Y:S02]  /*7100*/  FMUL.FTZ R37, R37, R16 ;  /* 0x0000001025257220 */ /* 0x000fe40000410000 */
[----:B------:R-:W-:Y:S01]  /*7110*/  FMUL.FTZ R12, R27, R42 ;  /* 0x0000002a1b0c7220 */ /* 0x000fe20000410000 */
[----:B------:R-:W-:Y:S01]  /*7120*/  BAR.SYNC.DEFER_BLOCKING 0x0 ;  /* 0x0000000000007b1d */ /* 0x000fe20000010000 */
[----:B------:R-:W-:-:S02]  /*7130*/  FMUL.FTZ R31, R31, R14 ;  /* 0x0000000e1f1f7220 */ /* 0x000fc40000410000 */
[----:B------:R-:W-:Y:S02]  /*7140*/  FMUL.FTZ R30, R30, R13 ;  /* 0x0000000d1e1e7220 */ /* 0x000fe40000410000 */
[----:B------:R-:W-:Y:S02]  /*7150*/  FMUL.FTZ R13, R26, R43 ;  /* 0x0000002b1a0d7220 */ /* 0x000fe40000410000 */
[----:B------:R-:W-:Y:S02]  /*7160*/  FMUL.FTZ R14, R29, R44 ;  /* 0x0000002c1d0e7220 */ /* 0x000fe40000410000 */
[----:B------:R-:W-:Y:S02]  /*7170*/  FMUL.FTZ R15, R15, R8 ;  /* 0x000000080f0f7220 */ /* 0x000fe40000410000 */
[----:B------:R-:W-:Y:S01]  /*7180*/  FMUL.FTZ R28, R28, R5 ;  /* 0x000000051c1c7220 */ /* 0x000fe20000410000 */
[----:B------:R-:W-:Y:S01]  /*7190*/  F2FP.BF16.PACK_AB R36, R36, R37 ;  /* 0x000000252424723e */ /* 0x000fe200000010ff */
[----:B------:R-:W-:-:S02]  /*71a0*/  FMUL.FTZ R12, R12, R11 ;  /* 0x0000000b0c0c7220 */ /* 0x000fc40000410000 */
[----:B0-----:R-:W-:Y:S02]  /*71b0*/  FMUL.FTZ R8, R21, R46 ;  /* 0x0000002e15087220 */ /* 0x001fe40000410000 */
[----:B--2---:R-:W-:Y:S01]  /*71c0*/  FMUL.FTZ R5, R24, R51 ;  /* 0x0000003318057220 */ /* 0x004fe20000410000 */
[----:B------:R-:W-:Y:S01]  /*71d0*/  F2FP.BF16.PACK_AB R30, R30, R31 ;  /* 0x0000001f1e1e723e */ /* 0x000fe200000010ff */
[----:B------:R-:W-:Y:S02]  /*71e0*/  FMUL.FTZ R13, R13, R10 ;  /* 0x0000000a0d0d7220 */ /* 0x000fe40000410000 */
[----:B------:R-:W-:Y:S02]  /*71f0*/  FMUL.FTZ R14, R14, R9 ;  /* 0x000000090e0e7220 */ /* 0x000fe40000410000 */
[----:B---3--:R-:W-:Y:S02]  /*7200*/  FMUL.FTZ R25, R25, R38 ;  /* 0x0000002619197220 */ /* 0x008fe40000410000 */
[----:B----4-:R-:W-:Y:S01]  /*7210*/  FMUL.FTZ R20, R20, R41 ;  /* 0x0000002914147220 */ /* 0x010fe20000410000 */
[----:B------:R-:W-:Y:S01]  /*7220*/  F2FP.BF16.PACK_AB R12, R12, R35 ;  /* 0x000000230c0c723e */ /* 0x000fe200000010ff */
[----:B-----5:R-:W-:-:S02]  /*7230*/  FMUL.FTZ R33, R33, R40 ;  /* 0x0000002821217220 */ /* 0x020fc40000410000 */
[----:B------:R-:W-:Y:S02]  /*7240*/  FMUL.FTZ R8, R8, R7 ;  /* 0x0000000708087220 */ /* 0x000fe40000410000 */
        /* <DEDUP_REMOVED lines=15> */
[----:B------:R-:W-:Y:S01]  /*7340*/  STS.U16 [R70+0x4], R30 ;  /* 0x0000041e46007388 */ /* 0x000fe20000000400 */
[----:B------:R-:W-:-:S03]  /*7350*/  F2FP.BF16.PACK_AB R20, R20, R33 ;  /* 0x000000211414723e */ /* 0x000fc600000010ff */
[----:B------:R1:W-:Y:S01]  /*7360*/  STS.U16 [R69+0x6], R3 ;  /* 0x0000060345007388 */ /* 0x0003e20000000400 */
[----:B------:R-:W-:Y:S02]  /*7370*/  F2FP.BF16.PACK_AB R0, R0, R5 ;  /* 0x000000050000723e */ /* 0x000fe400000010ff */
[----:B0-----:R-:W-:Y:S01]  /*7380*/  PRMT R2, R8, 0x7632, R2 ;  /* 0x0000763208027816 */ /* 0x001fe20000000002 */
[----:B------:R-:W-:Y:S04]  /*7390*/  STS.U16 [R68+0x8], R12 ;  /* 0x0000080c44007388 */ /* 0x000fe80000000400 */
[----:B------:R0:W-:Y:S01]  /*73a0*/  STS.U16 [R67+0xa], R4 ;  /* 0x00000a0443007388 */ /* 0x0001e20000000400 */
[----:B-1----:R-:W-:-:S03]  /*73b0*/  PRMT R3, R25, 0x7632, R3 ;  /* 0x0000763219037816 */ /* 0x002fc60000000003 */
[----:B------:R-:W-:Y:S01]  /*73c0*/  STS.U16 [R66+0xc], R13 ;  /* 0x00000c0d42007388 */ /* 0x000fe20000000400 */
[----:B------:R-:W-:-:S03]  /*73d0*/  PRMT R29, R0, 0x7610, R29 ;  /* 0x00007610001d7816 */ /* 0x000fc6000000001d */
[----:B------:R-:W-:Y:S01]  /*73e0*/  STS.U16 [R65+0xe], R6 ;  /* 0x00000e0641007388 */ /* 0x000fe20000000400 */
[----:B0-----:R-:W-:-:S03]  /*73f0*/  PRMT R4, R20, 0x7632, R4 ;  /* 0x0000763214047816 */ /* 0x001fc60000000004 */
[----:B------:R-:W-:Y:S01]  /*7400*/  STS.U16 [R64+0x10], R8 ;  /* 0x0000100840007388 */ /* 0x000fe20000000400 */
[----:B------:R-:W-:-:S03]  /*7410*/  PRMT R5, R0, 0x7632, R5 ;  /* 0x0000763200057816 */ /* 0x000fc60000000005 */
[----:B------:R-:W-:Y:S01]  /*7420*/  STS.U16 [R63+0x12], R2 ;  /* 0x000012023f007388 */ /* 0x000fe20000000400 */
[----:B------:R-:W-:-:S03]  /*7430*/  IMAD.U32 R0, RZ, RZ, UR15 ;  /* 0x0000000fff007e24 */ /* 0x000fc6000f8e00ff */
        /* <DEDUP_REMOVED lines=35> */
[----:B------:R-:W-:Y:S01]  /*7670*/  IMAD.MOV.U32 R4, RZ, RZ, R18 ;  /* 0x000000ffff047224 */ /* 0x000fe200078e0012 */
[----:B------:R-:W-:Y:S01]  /*7680*/  ULDC UR7, c[0x0][0x218] ;  /* 0x0000860000077ab9 */ /* 0x000fe20000000800 */
[----:B------:R-:W-:Y:S01]  /*7690*/  IMAD.MOV.U32 R5, RZ, RZ, R19 ;  /* 0x000000ffff057224 */ /* 0x000fe200078e0013 */
[----:B------:R-:W-:-:S03]  /*76a0*/  UIMAD UR7, UR19, UR7, URZ ;  /* 0x00000007130772a4 */ /* 0x000fc6000f8e023f */
[----:B------:R-:W-:-:S04]  /*76b0*/  IMAD.WIDE.U32 R4, R112, c[0x0][0x210], R4 ;  /* 0x0000840070047a25 */ /* 0x000fc800078e0004 */
[----:B------:R-:W-:Y:S02]  /*76c0*/  IMAD.IADD R5, R7, 0x1, R5 ;  /* 0x0000000107057824 */ /* 0x000fe400078e0205 */
[----:B------:R-:W-:Y:S02]  /*76d0*/  IMAD.U32 R0, RZ, RZ, UR7 ;  /* 0x00000007ff007e24 */ /* 0x000fe4000f8e00ff */
[----:B------:R-:W-:-:S04]  /*76e0*/  IMAD.WIDE.U32 R4, R113, c[0x0][0x218], R4 ;  /* 0x0000860071047a25 */ /* 0x000fc800078e0004 */
[----:B------:R-:W-:Y:S01]  /*76f0*/  IMAD R7, R113, c[0x0][0x21c], R0 ;  /* 0x0000870071077a24 */ /* 0x000fe200078e0200 */
[----:B------:R-:W-:-:S04]  /*7700*/  LEA R6, P0, R4, c[0x0][0x270], 0x1 ;  /* 0x00009c0004067a11 */ /* 0x000fc800078008ff */
[----:B------:R-:W-:-:S04]  /*7710*/  IADD3 R5, R5, R7, RZ ;  /* 0x0000000705057210 */ /* 0x000fc80007ffe0ff */
[----:B------:R-:W-:-:S05]  /*7720*/  LEA.HI.X R7, R4, c[0x0][0x274], R5, 0x1, P0 ;  /* 0x00009d0004077a11 */ /* 0x000fca00000f0c05 */
[----:B------:R0:W-:Y:S02]  /*7730*/  STG.E.U16 [R6.64], R9 ;  /* 0x0000000906007986 */ /* 0x0001e4000c101510 */
.L_x_2848:
[----:B------:R-:W-:Y:S05]  /*7740*/  BSYNC B0 ;  /* 0x0000000000007941 */ /* 0x000fea0003800000 */
.L_x_2847:
[----:B------:R-:W-:Y:S01]  /*7750*/  ULDC UR7, c[0x0][0x218] ;  /* 0x0000860000077ab9 */ /* 0x000fe20000000800 */
[----:B------:R-:W-:Y:S01]  /*7760*/  IMAD.MOV.U32 R3, RZ, RZ, R31 ;  /* 0x000000ffff037224 */ /* 0x000fe200078e001f */
[----:B------:R-:W-:Y:S01]  /*7770*/  UIMAD UR7, UR19, UR7, URZ ;  /* 0x00000007130772a4 */ /* 0x000fe2000f8e023f */
[----:B------:R-:W-:Y:S01]  /*7780*/  IADD3 R17, P1, R17, c[0x0][0x270], RZ ;  /* 0x00009c0011117a10 */ /* 0x000fe20007f3e0ff */
[----:B------:R-:W-:Y:S01]  /*7790*/  UIADD3 UR6, UR6, 0x1, URZ ;  /* 0x0000000106067890 */ /* 0x000fe2000fffe03f */
[----:B------:R-:W-:Y:S01]  /*77a0*/  IMAD.WIDE.U32 R2, R113, c[0x0][0x218], R2 ;  /* 0x0000860071027a25 */ /* 0x000fe200078e0002 */
[-C--:B------:R-:W-:Y:S01]  /*77b0*/  ISETP.GE.AND P2, PT, R108, R29.reuse, PT ;  /* 0x0000001d6c00720c */ /* 0x080fe20003f46270 */
[----:B------:R-:W-:Y:S01]  /*77c0*/  UIADD3 UR8, UP1, UR8, 0x1000, URZ ;  /* 0x0000100008087890 */ /* 0x000fe2000ff3e03f */
[----:B------:R-:W-:Y:S01]  /*77d0*/  IADD3.X R22, R22, c[0x0][0x274], RZ, P1, !PT ;  /* 0x00009d0016167a10 */ /* 0x000fe20000ffe4ff */
[----:B------:R-:W-:Y:S01]  /*77e0*/  IMAD.U32 R0, RZ, RZ, UR7 ;  /* 0x00000007ff007e24 */ /* 0x000fe2000f8e00ff */
[-C--:B------:R-:W-:Y:S01]  /*77f0*/  ISETP.GE.AND P3, PT, R107, R29.reuse, PT ;  /* 0x0000001d6b00720c */ /* 0x080fe20003f66270 */
[----:B------:R-:W-:Y:S01]  /*7800*/  ULDC UR7, c[0x0][0x174] ;  /* 0x00005d0000077ab9 */ /* 0x000fe20000000800 */
[-C--:B------:R-:W-:Y:S01]  /*7810*/  ISETP.GE.AND P4, PT, R106, R29.reuse, PT ;  /* 0x0000001d6a00720c */ /* 0x080fe20003f86270 */
[----:B------:R-:W-:Y:S01]  /*7820*/  IMAD R5, R113, c[0x0][0x21c], R0 ;  /* 0x0000870071057a24 */ /* 0x000fe200078e0200 */
[----:B------:R-:W-:Y:S01]  /*7830*/  IADD3 R0, P0, R2, UR12, RZ ;  /* 0x0000000c02007c10 */ /* 0x000fe2000ff1e0ff */
[----:B------:R-:W-:Y:S01]  /*7840*/  UISETP.GE.AND UP0, UPT, UR6, UR7, UPT ;  /* 0x000000070600728c */ /* 0x000fe2000bf06270 */
[----:B------:R-:W-:Y:S01]  /*7850*/  ISETP.GE.AND P5, PT, R105, R29, PT ;  /* 0x0000001d6900720c */ /* 0x000fe20003fa6270 */
[----:B------:R-:W-:Y:S01]  /*7860*/  UIADD3 UR9, UP2, UR9, 0x1000, URZ ;  /* 0x0000100009097890 */ /* 0x000fe2000ff5e03f */
[----:B------:R-:W-:Y:S01]  /*7870*/  IADD3.X R3, R5, UR13, R3, P0, !PT ;  /* 0x0000000d05037c10 */ /* 0x000fe200087fe403 */
        /* <DEDUP_REMOVED lines=35> */
.L_x_2849:
[----:B------:R-:W-:Y:S05]  /*7ab0*/  EXIT ;  /* 0x000000000000794d */ /* 0x000fea0003800000 */
.L_x_2851:
        /* <DEDUP_REMOVED lines=12> */
.L_x_5403:


//--------------------- .text._Z25selective_scan_fwd_kernelI32Selective_Scan_fwd_kernel_traitsILi128ELi16ELi1ELb0ELb1ELb0ELb0EN3c108BFloat16EfEEv13SSMParamsBase --------------------------
	.section	.text._Z25selective_scan_fwd_kernelI32Selective_Scan_fwd_kernel_traitsILi128ELi16ELi1ELb0ELb1ELb0ELb0EN3c108BFloat16EfEEv13SSMParamsBase,"ax",@progbits
	.sectioninfo	@"SHI_REGISTERS=168"
	.align	128
        .global         _Z25selective_scan_fwd_kernelI32Selective_Scan_fwd_kernel_traitsILi128ELi16ELi1ELb0ELb1ELb0ELb0EN3c108BFloat16EfEEv13SSMParamsBase
        .type           _Z25selective_scan_fwd_kernelI32Selective_Scan_fwd_kernel_traitsILi128ELi16ELi1ELb0ELb1ELb0ELb0EN3c108BFloat16EfEEv13SSMParamsBase,@function
        .size           _Z25selective_scan_fwd_kernelI32Selective_Scan_fwd_kernel_traitsILi128ELi16ELi1ELb0ELb1ELb0ELb0EN3c108BFloat16EfEEv13SSMParamsBase,(.L_x_5404 - _Z25selective_scan_fwd_kernelI32Selective_Scan_fwd_kernel_traitsILi128ELi16ELi1ELb0ELb1ELb0ELb0EN3c108BFloat16EfEEv13SSMParamsBase)
        .other          _Z25selective_scan_fwd_kernelI32Selective_Scan_fwd_kernel_traitsILi128ELi16ELi1ELb0ELb1ELb0ELb0EN3c108BFloat16EfEEv13SSMParamsBase,@"STO_CUDA_ENTRY STV_DEFAULT"
_Z25selective_scan_fwd_kernelI32Selective_Scan_fwd_kernel_traitsILi128ELi16ELi1ELb0ELb1ELb0ELb0EN3c108BFloat16EfEEv13SSMParamsBase:
.text._Z25selective_scan_fwd_kernelI32Selective_Scan_fwd_kernel_traitsILi128ELi16ELi1ELb0ELb1ELb0ELb0EN3c108BFloat16EfEEv13SSMParamsBase:
[----:B------:R-:W-:Y:S02]  /*0000*/  IMAD.MOV.U32 R1, RZ, RZ, c[0x0][0x28] ;  /* 0x00000a00ff017624 */ /* 0x000fe400078e00ff */
[----:B------:R-:W0:Y:S01]  /*0010*/  S2UR UR26, SR_CTAID.Y ;  /* 0x00000000001a79c3 */ /* 0x000e220000002600 */
[----:B------:R-:W-:Y:S02]  /*0020*/  ULDC.64 UR6, c[0x0][0x250] ;  /* 0x0000940000067ab9 */ /* 0x000fe40000000a00 */
[----:B------:R-:W-:Y:S02]  /*0030*/  UISETP.NE.U32.AND UP1, UPT, URZ, UR6, UPT ;  /* 0x000000063f00728c */ /* 0x000fe4000bf25070 */
[----:B------:R-:W-:Y:S02]  /*0040*/  ULDC.64 UR24, c[0x0][0x118] ;  /* 0x0000460000187ab9 */ /* 0x000fe40000000a00 */
[----:B------:R-:W-:Y:S01]  /*0050*/  UISETP.NE.AND.EX UP1, UPT, URZ, UR7, UPT, UP1 ;  /* 0x000000073f00728c */ /* 0x000fe2000bf25310 */
[----:B------:R-:W-:Y:S01]  /*0060*/  IABS R9, c[0x0][0x178] ;  /* 0x00005e0000097a13 */ /* 0x000fe20000000000 */
[----:B------:R-:W-:Y:S02]  /*0070*/  ULDC.64 UR4, c[0x0][0x238] ;  /* 0x00008e0000047ab9 */ /* 0x000fe40000000a00 */
[----:B------:R-:W-:-:S02]  /*0080*/  UISETP.NE.U32.AND UP0, UPT, URZ, UR4, UPT ;  /* 0x000000043f00728c */ /* 0x000fc4000bf05070 */
[----:B------:R-:W-:Y:S01]  /*0090*/  PLOP3.LUT P0, PT, PT, PT, UP1, 0x80, 0x0 ;  /* 0x000000000000781c */ /* 0x000fe20003f0f018 */
[----:B------:R-:W1:Y:S01]  /*00a0*/  S2UR UR28, SR_CTAID.X ;  /* 0x00000000001c79c3 */ /* 0x000e620000002500 */
[----:B------:R-:W-:Y:S02]  /*00b0*/  ULDC.64 UR8, c[0x0][0x1d0] ;  /* 0x0000740000087ab9 */ /* 0x000fe40000000a00 */
[----:B------:R-:W-:Y:S02]  /*00c0*/  ULDC.64 UR12, c[0x0][0x1e0] ;  /* 0x00007800000c7ab9 */ /* 0x000fe40000000a00 */
[----:B------:R-:W-:Y:S02]  /*00d0*/  ULDC.64 UR14, c[0x0][0x190] ;  /* 0x00006400000e7ab9 */ /* 0x000fe40000000a00 */
[----:B------:R-:W-:Y:S02]  /*00e0*/  ULDC.64 UR16, c[0x0][0x1d8] ;  /* 0x0000760000107ab9 */ /* 0x000fe40000000a00 */
[----:B------:R-:W-:-:S02]  /*00f0*/  ULDC.64 UR20, c[0x0][0x1e8] ;  /* 0x00007a0000147ab9 */ /* 0x000fc40000000a00 */
[----:B0-----:R-:W-:Y:S02]  /*0100*/  USHF.R.S32.HI UR27, URZ, 0x1f, UR26 ;  /* 0x0000001f3f1b7899 */ /* 0x001fe4000801141a */
[----:B------:R-:W-:Y:S01]  /*0110*/  @UP1 ULEA UR6, UP3, UR26, UR6, 0x2 ;  /* 0x000000061a061291 */ /* 0x000fe2000f86103f */
[----:B------:R-:W0:Y:S01]  /*0120*/  I2F.RP R0, R9 ;  /* 0x0000000900007306 */ /* 0x000e220000209400 */
[----:B------:R-:W-:Y:S02]  /*0130*/  UISETP.NE.AND.EX UP0, UPT, URZ, UR5, UPT, UP0 ;  /* 0x000000053f00728c */ /* 0x000fe4000bf05300 */
[----:B------:R-:W-:Y:S02]  /*0140*/  @UP1 ULEA.HI.X UR7, UR26, UR7, UR27, 0x2, UP3 ;  /* 0x000000071a071291 */ /* 0x000fe400098f141b */
[----:B------:R-:W-:Y:S02]  /*0150*/  IMAD.U32 R4, RZ, RZ, UR6 ;  /* 0x00000006ff047e24 */ /* 0x000fe4000f8e00ff */
[----:B------:R-:W-:-:S02]  /*0160*/  PLOP3.LUT P1, PT, PT, PT, UP0, 0x80, 0x0 ;  /* 0x000000000000781c */ /* 0x000fc40003f2f008 */
[----:B------:R-:W-:-:S03]  /*0170*/  MOV R5, UR7 ;  /* 0x0000000700057c02 */ /* 0x000fc60008000f00 */
[----:B------:R-:W-:Y:S02]  /*0180*/  @UP0 ULEA UR4, UP2, UR26, UR4, 0x2 ;  /* 0x000000041a040291 */ /* 0x000fe4000f84103f */
[----:B------:R2:W5:Y:S01]  /*0190*/  @P0 LDG.E R4, [R4.64] ;  /* 0x0000001804040981 */ /* 0x000562000c1e1900 */
[----:B0-----:R-:W0:Y:S01]  /*01a0*/  MUFU.RCP R0, R0 ;  /* 0x0000000000007308 */ /* 0x001e220000001000 */
[----:B------:R-:W-:Y:S02]  /*01b0*/  @UP0 ULEA.HI.X UR5, UR26, UR5, UR27, 0x2, UP2 ;  /* 0x000000051a050291 */ /* 0x000fe400090f141b */
[----:B------:R-:W-:-:S04]  /*01c0*/  IMAD.U32 R2, RZ, RZ, UR4 ;  /* 0x00000004ff027e24 */ /* 0x000fc8000f8e00ff */
[----:B------:R-:W-:-:S05]  /*01d0*/  IMAD.U32 R3, RZ, RZ, UR5 ;  /* 0x00000005ff037e24 */ /* 0x000fca000f8e00ff */
[----:B------:R3:W5:Y:S01]  /*01e0*/  @P1 LDG.E R8, [R2.64] ;  /* 0x0000001802081981 */ /* 0x000762000c1e1900 */
[----:B0-----:R-:W-:-:S04]  /*01f0*/  IADD3 R6, R0, 0xffffffe, RZ ;  /* 0x0ffffffe00067810 */ /* 0x001fc80007ffe0ff */
[----:B------:R0:W4:Y:S01]  /*0200*/  F2I.FTZ.U32.TRUNC.NTZ R7, R6 ;  /* 0x0000000600077305 */ /* 0x000122000021f000 */
[----:B------:R-:W-:Y:S01]  /*0210*/  IABS R0, UR26 ;  /* 0x0000001a00007c13 */ /* 0x000fe20008000000 */
[----:B0-----:R-:W-:Y:S02]  /*0220*/  IMAD.MOV.U32 R6, RZ, RZ, RZ ;  /* 0x000000ffff067224 */ /* 0x001fe400078e00ff */
[----:B----4-:R-:W-:-:S04]  /*0230*/  IMAD.MOV R10, RZ, RZ, -R7 ;  /* 0x000000ffff0a7224 */ /* 0x010fc800078e0a07 */
[----:B---3--:R-:W-:-:S04]  /*0240*/  IMAD R3, R10, R9, RZ ;  /* 0x000000090a037224 */ /* 0x008fc800078e02ff */
[----:B------:R-:W-:Y:S01]  /*0250*/  IMAD.HI.U32 R7, R7, R3, R6 ;  /* 0x0000000307077227 */ /* 0x000fe200078e0006 */
[----:B-1----:R-:W-:-:S05]  /*0260*/  USHF.R.S32.HI UR29, URZ, 0x1f, UR28 ;  /* 0x0000001f3f1d7899 */ /* 0x002fca000801141c */
[----:B------:R-:W-:Y:S01]  /*0270*/  IMAD.HI.U32 R7, R7, R0, RZ ;  /* 0x0000000007077227 */ /* 0x000fe200078e00ff */
[----:B------:R-:W-:-:S03]  /*0280*/  UIMAD UR4, UR29, UR8, URZ ;  /* 0x000000081d0472a4 */ /* 0x000fc6000f8e023f */
[----:B------:R-:W-:Y:S01]  /*0290*/  IMAD.MOV R2, RZ, RZ, -R7 ;  /* 0x000000ffff027224 */ /* 0x000fe200078e0a07 */
[----:B------:R-:W-:-:S03]  /*02a0*/  UIMAD UR10, UR28, UR9, UR4 ;  /* 0x000000091c0a72a4 */ /* 0x000fc6000f8e0204 */
[C---:B------:R-:W-:Y:S02]  /*02b0*/  IMAD R0, R9.reuse, R2, R0 ;  /* 0x0000000209007224 */ /* 0x040fe400078e0200 */
[----:B------:R-:W-:Y:S01]  /*02c0*/  IMAD.MOV.U32 R2, RZ, RZ, c[0x0][0x174] ;  /* 0x00005d00ff027624 */ /* 0x000fe200078e00ff */
[----:B------:R-:W-:Y:S02]  /*02d0*/  UIMAD UR4, UR29, UR12, URZ ;  /* 0x0000000c1d0472a4 */ /* 0x000fe4000f8e023f */
[----:B------:R-:W-:Y:S01]  /*02e0*/  ISETP.GT.U32.AND P3, PT, R9, R0, PT ;  /* 0x000000000900720c */ /* 0x000fe20003f64070 */
[----:B------:R-:W-:Y:S01]  /*02f0*/  UIMAD.WIDE.U32 UR6, UR28, UR8, URZ ;  /* 0x000000081c0672a5 */ /* 0x000fe2000f8e003f */
[----:B------:R-:W-:Y:S01]  /*0300*/  ISETP.GE.AND P4, PT, R2, 0x1, PT ;  /* 0x000000010200780c */ /* 0x000fe20003f86270 */
[----:B------:R-:W-:Y:S02]  /*0310*/  UIMAD.WIDE.U32 UR8, UR28, UR12, URZ ;  /* 0x0000000c1c0872a5 */ /* 0x000fe4000f8e003f */
[----:B------:R-:W-:-:S02]  /*0320*/  UIMAD UR12, UR28, UR13, UR4 ;  /* 0x0000000d1c0c72a4 */ /* 0x000fc4000f8e0204 */
[----:B------:R-:W-:Y:S02]  /*0330*/  UIMAD UR11, UR29, UR14, URZ ;  /* 0x0000000e1d0b72a4 */ /* 0x000fe4000f8e023f */
[----:B------:R-:W-:Y:S02]  /*0340*/  UIADD3 UR9, UR9, UR12, URZ ;  /* 0x0000000c09097290 */ /* 0x000fe4000fffe03f */
[----:B------:R-:W-:Y:S02]  /*0350*/  UIMAD.WIDE.U32 UR4, UR28, UR14, URZ ;  /* 0x0000000e1c0472a5 */ /* 0x000fe4000f8e003f */
[----:B------:R-:W-:Y:S02]  /*0360*/  UIMAD UR14, UR28, UR15, UR11 ;  /* 0x0000000f1c0e72a4 */ /* 0x000fe4000f8e020b */
[----:B------:R-:W-:Y:S02]  /*0370*/  UIADD3 UR7, UR7, UR10, URZ ;  /* 0x0000000a07077290 */ /* 0x000fe4000fffe03f */
[----:B------:R-:W-:-:S02]  /*0380*/  UIMAD UR11, UR27, UR16, URZ ;  /* 0x000000101b0b72a4 */ /* 0x000fc4000f8e023f */
[----:B------:R-:W-:Y:S02]  /*0390*/  UIMAD UR10, UR27, UR20, URZ ;  /* 0x000000141b0a72a4 */ /* 0x000fe4000f8e023f */
[----:B------:R-:W-:Y:S01]  /*03a0*/  UIMAD.WIDE.U32 UR12, UR26, UR20, UR8 ;  /* 0x000000141a0c72a5 */ /* 0x000fe2000f8e0008 */
[----:B------:R-:W-:Y:S02]  /*03b0*/  @!P3 IADD3 R0, R0, -R9, RZ ;  /* 0x800000090000b210 */ /* 0x000fe40007ffe0ff */
[----:B------:R-:W-:Y:S02]  /*03c0*/  ULDC UR8, c[0x0][0x178] ;  /* 0x00005e0000087ab9 */ /* 0x000fe40000000800 */
[----:B------:R-:W-:Y:S02]  /*03d0*/  UIMAD UR17, UR26, UR17, UR11 ;  /* 0x000000111a1172a4 */ /* 0x000fe4000f8e020b */
[----:B------:R-:W-:Y:S02]  /*03e0*/  UIMAD.WIDE.U32 UR6, UR26, UR16, UR6 ;  /* 0x000000101a0672a5 */ /* 0x000fe4000f8e0006 */
[----:B------:R-:W-:-:S02]  /*03f0*/  UIMAD UR18, UR26, UR21, UR10 ;  /* 0x000000151a1272a4 */ /* 0x000fc4000f8e020a */
[----:B------:R-:W-:Y:S01]  /*0400*/  ULOP3.LUT UR8, UR26, UR8, URZ, 0x3c, !UPT ;  /* 0x000000081a087292 */ /* 0x000fe2000f8e3c3f */
[----:B------:R-:W-:Y:S01]  /*0410*/  ISETP.GE.U32.AND P2, PT, R0, R9, PT ;  /* 0x000000090000720c */ /* 0x000fe20003f46070 */
[----:B------:R-:W-:-:S12]  /*0420*/  @!P4 EXIT ;  /* 0x000000000000c94d */ /* 0x000fd80003800000 */
[----:B--2---:R-:W-:Y:S01]  /*0430*/  ULDC.64 UR20, c[0x0][0x180] ;  /* 0x0000600000147ab9 */ /* 0x004fe20000000a00 */
[----:B------:R-:W-:Y:S01]  /*0440*/  ISETP.LE.AND P4, PT, RZ, UR8, PT ;  /* 0x00000008ff007c0c */ /* 0x000fe2000bf83270 */
[----:B------:R-:W-:Y:S01]  /*0450*/  UIMAD UR10, UR27, UR20, URZ ;  /* 0x000000141b0a72a4 */ /* 0x000fe2000f8e023f */
[----:B------:R-:W-:Y:S01]  /*0460*/  @!P3 IADD3 R7, R7, 0x1, RZ ;  /* 0x000000010707b810 */ /* 0x000fe20007ffe0ff */
[----:B------:R-:W-:Y:S01]  /*0470*/  UIMAD.WIDE.U32 UR8, UR26, UR20, URZ ;  /* 0x000000141a0872a5 */ /* 0x000fe2000f8e003f */
[----:B------:R-:W-:Y:S01]  /*0480*/  ISETP.NE.AND P3, PT, RZ, c[0x0][0x178], PT ;  /* 0x00005e00ff007a0c */ /* 0x000fe20003f65270 */
[----:B------:R-:W-:Y:S01]  /*0490*/  UIMAD UR15, UR26, UR21, UR10 ;  /* 0x000000151a0f72a4 */ /* 0x000fe2000f8e020a */
[----:B------:R-:W-:Y:S01]  /*04a0*/  @P2 IADD3 R7, R7, 0x1, RZ ;  /* 0x0000000107072810 */ /* 0x000fe20007ffe0ff */
[----:B------:R-:W-:Y:S01]  /*04b0*/  UIADD3 UR14, UR5, UR14, URZ ;  /* 0x0000000e050e7290 */ /* 0x000fe2000fffe03f */
[----:B------:R-:W0:Y:S01]  /*04c0*/  S2R R119, SR_TID.X ;  /* 0x0000000000777919 */ /* 0x000e220000002100 */
[----:B------:R-:W-:Y:S01]  /*04d0*/  ULDC.64 UR20, c[0x0][0x1b8] ;  /* 0x00006e0000147ab9 */ /* 0x000fe20000000a00 */
[----:B------:R-:W-:Y:S01]  /*04e0*/  IMAD.U32 R3, RZ, RZ, UR5 ;  /* 0x00000005ff037e24 */ /* 0x000fe2000f8e00ff */
[----:B------:R-:W-:Y:S01]  /*04f0*/  UIMAD UR16, UR27, UR20, URZ ;  /* 0x000000141b1072a4 */ /* 0x000fe2000f8e023f */
[----:B------:R-:W-:Y:S01]  /*0500*/  IMAD.U32 R2, RZ, RZ, UR4 ;  /* 0x00000004ff027e24 */ /* 0x000fe2000f8e00ff */
[----:B------:R-:W-:Y:S01]  /*0510*/  UIMAD.WIDE.U32 UR10, UR26, UR20, URZ ;  /* 0x000000141a0a72a5 */ /* 0x000fe2000f8e003f */
[----:B------:R-:W-:Y:S01]  /*0520*/  IMAD.U32 R3, RZ, RZ, UR14 ;  /* 0x0000000eff037e24 */ /* 0x000fe2000f8e00ff */
[----:B------:R-:W-:Y:S01]  /*0530*/  UIMAD UR19, UR26, UR21, UR16 ;  /* 0x000000151a1372a4 */ /* 0x000fe2000f8e0210 */
[----:B------:R-:W-:Y:S01]  /*0540*/  @!P4 IMAD.MOV R7, RZ, RZ, -R7 ;  /* 0x000000ffff07c224 */ /* 0x000fe200078e0a07 */
[----:B------:R-:W-:Y:S01]  /*0550*/  UIADD3 UR17, UR7, UR17, URZ ;  /* 0x0000001107117290 */ /* 0x000fe2000fffe03f */
[----:B------:R-:W-:Y:S01]  /*0560*/  @!P3 LOP3.LUT R7, RZ, c[0x0][0x178], RZ, 0x33, !PT ;  /* 0x00005e00ff07ba12 */ /* 0x000fe200078e33ff */
[----:B------:R-:W-:Y:S01]  /*0570*/  ULDC.64 UR20, c[0x0][0x240] ;  /* 0x0000900000147ab9 */ /* 0x000fe20000000a00 */
[----:B------:R-:W1:Y:S01]  /*0580*/  S2R R69, SR_LANEID ;  /* 0x0000000000457919 */ /* 0x000e620000000000 */
[----:B------:R-:W-:Y:S01]  /*0590*/  ULEA UR14, UP0, UR6, UR20, 0x1 ;  /* 0x00000014060e7291 */ /* 0x000fe2000f80083f */
[----:B------:R-:W-:Y:S01]  /*05a0*/  SHF.R.S32.HI R0, RZ, 0x1f, R7 ;  /* 0x0000001fff007819 */ /* 0x000fe20000011407 */
[----:B------:R-:W-:Y:S01]  /*05b0*/  UMOV UR4, URZ ;  /* 0x0000003f00047c82 */ /* 0x000fe20008000000 */
[----:B------:R-:W-:Y:S01]  /*05c0*/  IMAD.WIDE.U32 R2, R7, c[0x0][0x1a8], R2 ;  /* 0x00006a0007027a25 */ /* 0x000fe200078e0002 */
[----:B------:R-:W-:-:S02]  /*05d0*/  ULEA.HI.X UR17, UR6, UR21, UR17, 0x1, UP0 ;  /* 0x0000001506117291 */ /* 0x000fc400080f0c11 */
[----:B-----5:R2:W3:Y:S01]  /*05e0*/  @P0 R2UR UR4, R4 ;  /* 0x00000000040403c2 */ /* 0x0204e200000e0000 */
[----:B------:R-:W-:Y:S01]  /*05f0*/  UMOV UR6, URZ ;  /* 0x0000003f00067c82 */ /* 0x000fe20008000000 */
[----:B------:R-:W-:Y:S01]  /*0600*/  IMAD R0, R0, c[0x0][0x1a8], RZ ;  /* 0x00006a0000007a24 */ /* 0x000fe200078e02ff */
[----:B------:R-:W-:Y:S01]  /*0610*/  ULDC.64 UR22, c[0x0][0x248] ;  /* 0x0000920000167ab9 */ /* 0x000fe20000000a00 */
[----:B------:R-:W-:Y:S01]  /*0620*/  LEA R49, P2, R2, c[0x0][0x228], 0x1 ;  /* 0x00008a0002317a11 */ /* 0x000fe200078408ff */
[----:B------:R-:W-:Y:S01]  /*0630*/  UIADD3 UR18, UR13, UR18, URZ ;  /* 0x000000120d127290 */ /* 0x000fe2000fffe03f */
[----:B------:R-:W-:Y:S01]  /*0640*/  IMAD R47, R7, c[0x0][0x1ac], R0 ;  /* 0x00006b00072f7a24 */ /* 0x000fe200078e0200 */
[----:B------:R-:W-:Y:S01]  /*0650*/  ULEA UR16, UP1, UR12, UR22, 0x1 ;  /* 0x000000160c107291 */ /* 0x000fe2000f82083f */
[----:B------:R2:W4:Y:S01]  /*0660*/  @P1 R2UR UR6, R8 ;  /* 0x00000000080613c2 */ /* 0x00052200000e0000 */
[----:B0-----:R-:W-:Y:S01]  /*0670*/  LOP3.LUT R70, R119, 0x1f, RZ, 0xc0, !PT ;  /* 0x0000001f77467812 */ /* 0x001fe200078ec0ff */
[----:B------:R-:W-:Y:S01]  /*0680*/  ULDC UR7, c[0x0][0x164] ;  /* 0x0000590000077ab9 */ /* 0x000fe20000000800 */
[----:B------:R-:W-:Y:S01]  /*0690*/  IADD3 R47, R3, R47, RZ ;  /* 0x0000002f032f7210 */ /* 0x000fe20007ffe0ff */
[----:B------:R-:W-:Y:S01]  /*06a0*/  IMAD.SHL.U32 R3, R119, 0x10, RZ ;  /* 0x0000001077037824 */ /* 0x000fe200078e00ff */
[----:B------:R-:W-:-:S02]  /*06b0*/  UIMAD UR7, UR28, UR7, UR26 ;  /* 0x000000071c0772a4 */ /* 0x000fc4000f8e021a */
[----:B------:R-:W-:Y:S01]  /*06c0*/  LEA.HI.X R47, R2, c[0x0][0x22c], R47, 0x1, P2 ;  /* 0x00008b00022f7a11 */ /* 0x000fe200010f0c2f */
[----:B------:R-:W-:Y:S01]  /*06d0*/  ULEA.HI.X UR18, UR12, UR23, UR18, 0x1, UP1 ;  /* 0x000000170c127291 */ /* 0x000fe200088f0c12 */
[----:B------:R-:W-:Y:S01]  /*06e0*/  LOP3.LUT R2, R70, 0xfffffe00, R3, 0xf8, !PT ;  /* 0xfffffe0046027812 */ /* 0x000fe200078ef803 */
[----:B------:R-:W-:Y:S01]  /*06f0*/  ULDC UR20, c[0x0][0x16c] ;  /* 0x00005b0000147ab9 */ /* 0x000fe20000000800 */
[C---:B------:R-:W-:Y:S01]  /*0700*/  LOP3.LUT R68, R3.reuse, 0xfffffe00, RZ, 0xc0, !PT ;  /* 0xfffffe0003447812 */ /* 0x040fe200078ec0ff */
[----:B------:R-:W-:Y:S01]  /*0710*/  ULDC UR12, c[0x0][0x174] ;  /* 0x00005d00000c7ab9 */ /* 0x000fe20000000800 */
[C---:B------:R-:W-:Y:S01]  /*0720*/  IADD3 R67, R3.reuse, 0x1, RZ ;  /* 0x0000000103437810 */ /* 0x040fe20007ffe0ff */
[----:B------:R-:W-:Y:S01]  /*0730*/  UIMAD UR7, UR7, UR12, URZ ;  /* 0x0000000c070772a4 */ /* 0x000fe2000f8e023f */
[C---:B------:R-:W-:Y:S01]  /*0740*/  IADD3 R66, R3.reuse, 0x2, RZ ;  /* 0x0000000203427810 */ /* 0x040fe20007ffe0ff */
[----:B------:R-:W-:Y:S01]  /*0750*/  UIADD3 UR13, UR9, UR15, URZ ;  /* 0x0000000f090d7290 */ /* 0x000fe2000fffe03f */
[C---:B------:R-:W-:Y:S01]  /*0760*/  IADD3 R65, R3.reuse, 0x3, RZ ;  /* 0x0000000303417810 */ /* 0x040fe20007ffe0ff */
[----:B------:R-:W-:Y:S01]  /*0770*/  UMOV UR5, URZ ;  /* 0x0000003f00057c82 */ /* 0x000fe20008000000 */
[C---:B------:R-:W-:Y:S01]  /*0780*/  IADD3 R151, R3.reuse, 0x4, RZ ;  /* 0x0000000403977810 */ /* 0x040fe20007ffe0ff */
[----:B------:R-:W-:Y:S01]  /*0790*/  UIADD3 UR15, UR11, UR19, URZ ;  /* 0x000000130b0f7290 */ /* 0x000fe2000fffe03f */
[C---:B------:R-:W-:Y:S01]  /*07a0*/  IADD3 R150, R3.reuse, 0x5, RZ ;  /* 0x0000000503967810 */ /* 0x040fe20007ffe0ff */
[----:B------:R-:W-:Y:S01]  /*07b0*/  UIMAD UR12, UR7, UR20, URZ ;  /* 0x00000014070c72a4 */ /* 0x000fe2000f8e023f */
        /* <DEDUP_REMOVED lines=23> */
[----:B-1234-:R-:W-:Y:S02]  /*0930*/  LOP3.LUT R48, R2, 0x1e0, RZ, 0xfc, !PT ;  /* 0x000001e002307812 */ /* 0x01efe400078efcff */
.L_x_2893:
[----:B------:R-:W-:Y:S01]  /*0940*/  BAR.SYNC.DEFER_BLOCKING 0x0 ;  /* 0x0000000000007b1d */ /* 0x000fe20000010000 */
[C---:B------:R-:W-:Y:S01]  /*0950*/  IMAD.SHL.U32 R24, R2.reuse, 0x2, RZ ;  /* 0x0000000202187824 */ /* 0x040fe200078e00ff */
[----:B------:R-:W-:-:S02]  /*0960*/  SHF.L.U64.HI R26, R2, 0x1, R3 ;  /* 0x00000001021a7819 */ /* 0x000fc40000010203 */
[----:B------:R-:W-:Y:S02]  /*0970*/  PRMT R7, RZ, 0x7610, R7 ;  /* 0x00007610ff077816 */ /* 0x000fe40000000007 */
[----:B------:R-:W-:Y:S01]  /*0980*/  UMOV UR7, 0xfffff800 ;  /* 0xfffff80000077882 */ /* 0x000fe20000000000 */
[----:B0-----:R-:W-:Y:S01]  /*0990*/  IADD3 R4, P3, R24, UR14, RZ ;  /* 0x0000000e18047c10 */ /* 0x001fe2000ff7e0ff */
        /* <DEDUP_REMOVED lines=23> */
[----:B------:R-:W-:Y:S02]  /*0b10*/  ISETP.GE.AND P0, PT, R55, UR23, PT ;  /* 0x0000001737007c0c */ /* 0x000fe4000bf06270 */
[----:B------:R-:W-:Y:S01]  /*0b20*/  ISETP.GE.AND P4, PT, R54, UR23, PT ;  /* 0x0000001736007c0c */ /* 0x000fe2000bf86270 */
[----:B------:R0:W5:Y:S01]  /*0b30*/  @!P6 LDG.E.U16 R11, [R4.64+0x100] ;  /* 0x00010018040be981 */ /* 0x000162000c1e1500 */
[----:B------:R-:W-:Y:S02]  /*0b40*/  PRMT R15, RZ, 0x7610, R15 ;  /* 0x00007610ff0f7816 */ /* 0x000fe4000000000f */
        /* <DEDUP_REMOVED lines=30> */
[C---:B------:R-:W-:Y:S02]  /*0d30*/  IADD3 R45, R20.reuse, 0x1a0, RZ ;  /* 0x000001a0142d7810 */ /* 0x040fe40007ffe0ff */
[-C--:B------:R-:W-:Y:S02]  /*0d40*/  LEA.HI.SX32 R23, R23, R20.reuse, 0x1b ;  /* 0x0000001417177211 */ /* 0x080fe400078fdaff */
[----:B------:R-:W-:Y:S02]  /*0d50*/  LEA.HI.SX32 R25, R25, R20, 0x1b ;  /* 0x0000001419197211 */ /* 0x000fe400078fdaff */
[C---:B------:R-:W-:Y:S02]  /*0d60*/  IADD3 R33, R20.reuse, 0xc0, RZ ;  /* 0x000000c014217810 */ /* 0x040fe40007ffe0ff */
[C---:B------:R-:W-:Y:S02]  /*0d70*/  IADD3 R35, R20.reuse, 0xe0, RZ ;  /* 0x000000e014237810 */ /* 0x040fe40007ffe0ff */
[----:B------:R-:W-:-:S02]  /*0d80*/  IADD3 R43, R20, 0x180, RZ ;  /* 0x00000180142b7810 */ /* 0x000fc40007ffe0ff */
[-C--:B------:R-:W-:Y:S01]  /*0d90*/  LEA.HI.SX32 R27, R27, R20.reuse, 0x1b ;  /* 0x000000141b1b7211 */ /* 0x080fe200078fdaff */
[----:B------:R-:W-:Y:S01]  /*0da0*/  IMAD.SHL.U32 R46, R46, 0x2, RZ ;  /* 0x000000022e2e7824 */ /* 0x000fe200078e00ff */
[C---:B------:R-:W-:Y:S02]  /*0db0*/  IADD3 R37, R20.reuse, 0x100, RZ ;  /* 0x0000010014257810 */ /* 0x040fe40007ffe0ff */
[-C--:B------:R-:W-:Y:S02]  /*0dc0*/  LEA.HI.SX32 R29, R29, R20.reuse, 0x1b ;  /* 0x000000141d1d7211 */ /* 0x080fe400078fdaff */
[C---:B0-----:R-:W-:Y:S02]  /*0dd0*/  IADD3 R5, R20.reuse, 0x120, RZ ;  /* 0x0000012014057810 */ /* 0x041fe40007ffe0ff */
[----:B------:R-:W-:Y:S02]  /*0de0*/  IADD3 R41, R20, 0x160, RZ ;  /* 0x0000016014297810 */ /* 0x000fe40007ffe0ff */
[----:B------:R-:W-:-:S02]  /*0df0*/  LEA.HI.SX32 R31, R31, R20, 0x1b ;  /* 0x000000141f1f7211 */ /* 0x000fc400078fdaff */
[-C--:B------:R-:W-:Y:S01]  /*0e00*/  LEA.HI.SX32 R22, R45, R20.reuse, 0x1b ;  /* 0x000000142d167211 */ /* 0x080fe200078fdaff */
[----:B------:R-:W-:Y:S01]  /*0e10*/  IMAD.SHL.U32 R44, R25, 0x2, RZ ;  /* 0x00000002192c7824 */ /* 0x000fe200078e00ff */
[----:B------:R-:W-:Y:S02]  /*0e20*/  IADD3 R39, R20, 0x140, RZ ;  /* 0x0000014014277810 */ /* 0x000fe40007ffe0ff */
[----:B------:R-:W-:Y:S02]  /*0e30*/  SHF.L.U32 R45, R23, 0x1, RZ ;  /* 0x00000001172d7819 */ /* 0x000fe400000006ff */
[-C--:B------:R-:W-:Y:S02]  /*0e40*/  LEA.HI.SX32 R33, R33, R20.reuse, 0x1b ;  /* 0x0000001421217211 */ /* 0x080fe400078fdaff */
[-C--:B------:R-:W-:Y:S02]  /*0e50*/  LEA.HI.SX32 R35, R35, R20.reuse, 0x1b ;  /* 0x0000001423237211 */ /* 0x080fe400078fdaff */
[-C--:B------:R-:W-:Y:S01]  /*0e60*/  LEA.HI.SX32 R34, R43, R20.reuse, 0x1b ;  /* 0x000000142b227211 */ /* 0x080fe200078fdaff */
[----:B------:R-:W-:Y:S01]  /*0e70*/  IMAD.SHL.U32 R43, R27, 0x2, RZ ;  /* 0x000000021b2b7824 */ /* 0x000fe200078e00ff */
[-C--:B------:R-:W-:Y:S01]  /*0e80*/  LEA.HI.SX32 R37, R37, R20.reuse, 0x1b ;  /* 0x0000001425257211 */ /* 0x080fe200078fdaff */
[----:B------:R-:W-:Y:S01]  /*0e90*/  IMAD.SHL.U32 R42, R29, 0x2, RZ ;  /* 0x000000021d2a7824 */ /* 0x000fe200078e00ff */
[----:B------:R-:W-:-:S02]  /*0ea0*/  LEA.HI.SX32 R5, R5, R20, 0x1b ;  /* 0x0000001405057211 */ /* 0x000fc400078fdaff */
[-C--:B------:R-:W-:Y:S01]  /*0eb0*/  LEA.HI.SX32 R4, R41, R20.reuse, 0x1b ;  /* 0x0000001429047211 */ /* 0x080fe200078fdaff */
[----:B------:R-:W-:Y:S01]  /*0ec0*/  IMAD.SHL.U32 R41, R31, 0x2, RZ ;  /* 0x000000021f297824 */ /* 0x000fe200078e00ff */
[C---:B------:R-:W-:Y:S02]  /*0ed0*/  IADD3 R71, R20.reuse, 0x1c0, RZ ;  /* 0x000001c014477810 */ /* 0x040fe40007ffe0ff */
[-C--:B------:R-:W-:Y:S01]  /*0ee0*/  LEA.HI.SX32 R36, R39, R20.reuse, 0x1b ;  /* 0x0000001427247211 */ /* 0x080fe200078fdaff */
[----:B------:R-:W-:Y:S01]  /*0ef0*/  IMAD.SHL.U32 R39, R35, 0x2, RZ ;  /* 0x0000000223277824 */ /* 0x000fe200078e00ff */
[----:B------:R-:W-:Y:S01]  /*0f00*/  SHF.L.U32 R40, R33, 0x1, RZ ;  /* 0x0000000121287819 */ /* 0x000fe200000006ff */
[----:B------:R-:W-:Y:S01]  /*0f10*/  IMAD.SHL.U32 R38, R37, 0x2, RZ ;  /* 0x0000000225267824 */ /* 0x000fe200078e00ff */
[-C--:B------:R-:W-:Y:S01]  /*0f20*/  LEA.HI.SX32 R32, R71, R20.reuse, 0x1b ;  /* 0x0000001447207211 */ /* 0x080fe200078fdaff */
[----:B------:R-:W-:Y:S01]  /*0f30*/  IMAD.SHL.U32 R37, R5, 0x2, RZ ;  /* 0x0000000205257824 */ /* 0x000fe200078e00ff */
[----:B------:R-:W-:Y:S01]  /*0f40*/  IADD3 R73, R20, 0x1e0, RZ ;  /* 0x000001e014497810 */ /* 0x000fe20007ffe0ff */
[----:B------:R-:W-:Y:S01]  /*0f50*/  IMAD.SHL.U32 R36, R36, 0x2, RZ ;  /* 0x0000000224247824 */ /* 0x000fe200078e00ff */
[----:B------:R-:W-:Y:S01]  /*0f60*/  SHF.L.U32 R35, R4, 0x1, RZ ;  /* 0x0000000104237819 */ /* 0x000fe200000006ff */
[----:B------:R-:W-:Y:S01]  /*0f70*/  IMAD.SHL.U32 R34, R34, 0x2, RZ ;  /* 0x0000000222227824 */ /* 0x000fe200078e00ff */
[----:B------:R-:W-:Y:S01]  /*0f80*/  LEA.HI.SX32 R73, R73, R20, 0x1b ;  /* 0x0000001449497211 */ /* 0x000fe200078fdaff */
[----:B------:R-:W-:-:S02]  /*0f90*/  IMAD.SHL.U32 R33, R22, 0x2, RZ ;  /* 0x0000000216217824 */ /* 0x000fc400078e00ff */
[----:B------:R-:W-:Y:S01]  /*0fa0*/  IMAD.SHL.U32 R32, R32, 0x2, RZ ;  /* 0x0000000220207824 */ /* 0x000fe200078e00ff */
[----:B------:R-:W-:Y:S02]  /*0fb0*/  SHF.L.U32 R31, R73, 0x1, RZ ;  /* 0x00000001491f7819 */ /* 0x000fe400000006ff */
[----:B------:R-:W-:Y:S02]  /*0fc0*/  IADD3 R4, P0, R24, UR16, RZ ;  /* 0x0000001018047c10 */ /* 0x000fe4000ff1e0ff */
[----:B------:R-:W-:Y:S02]  /*0fd0*/  ISETP.GE.AND P2, PT, R2, UR23, PT ;  /* 0x0000001702007c0c */ /* 0x000fe4000bf46270 */
[----:B------:R-:W-:Y:S02]  /*0fe0*/  ISETP.GE.AND P1, PT, R63, UR23, PT ;  /* 0x000000173f007c0c */ /* 0x000fe4000bf26270 */
[----:B------:R-:W-:Y:S02]  /*0ff0*/  PRMT R77, RZ, 0x7610, R77 ;  /* 0x00007610ff4d7816 */ /* 0x000fe4000000004d */
        /* <DEDUP_REMOVED lines=24> */
[----:B------:R-:W-:Y:S01]  /*1180*/  STS.U16 [R41+0x140], R8 ;  /* 0x0001400829007388 */ /* 0x000fe20000000400 */
[----:B0-----:R-:W-:-:S03]  /*1190*/  IMAD R0, R69, 0x10, R68 ;  /* 0x0000001045007824 */ /* 0x001fc600078e0244 */
[----:B------:R-:W-:Y:S04]  /*11a0*/  STS.U16 [R40+0x180], R13 ;  /* 0x0001800d28007388 */ /* 0x000fe80000000400 */
[----:B------:R-:W-:Y:S04]  /*11b0*/  STS.U16 [R39+0x1c0], R10 ;  /* 0x0001c00a27007388 */ /* 0x000fe80000000400 */
[----:B------:R-:W-:Y:S04]  /*11c0*/  STS.U16 [R38+0x200], R15 ;  /* 0x0002000f26007388 */ /* 0x000fe80000000400 */
[----:B------:R-:W-:Y:S04]  /*11d0*/  STS.U16 [R37+0x240], R12 ;  /* 0x0002400c25007388 */ /* 0x000fe80000000400 */
[----:B------:R0:W-:Y:S04]  /*11e0*/  STS.U16 [R36+0x280], R17 ;  /* 0x0002801124007388 */ /* 0x0001e80000000400 */
[----:B------:R-:W-:Y:S01]  /*11f0*/  STS.U16 [R35+0x2c0], R14 ;  /* 0x0002c00e23007388 */ /* 0x000fe20000000400 */
[----:B------:R-:W-:-:S03]  /*1200*/  IADD3 R5, R0, 0x1, RZ ;  /* 0x0000000100057810 */ /* 0x000fc60007ffe0ff */
[----:B------:R2:W-:Y:S01]  /*1210*/  STS.U16 [R34+0x300], R19 ;  /* 0x0003001322007388 */ /* 0x0005e20000000400 */
[C---:B-1----:R-:W-:Y:S02]  /*1220*/  IADD3 R9, R0.reuse, 0x3, RZ ;  /* 0x0000000300097810 */ /* 0x042fe40007ffe0ff */
[C---:B0-----:R-:W-:Y:S01]  /*1230*/  IADD3 R17, R0.reuse, 0x7, RZ ;  /* 0x0000000700117810 */ /* 0x041fe20007ffe0ff */
[----:B------:R-:W-:Y:S01]  /*1240*/  STS.U16 [R33+0x340], R16 ;  /* 0x0003401021007388 */ /* 0x000fe20000000400 */
[C---:B------:R-:W-:Y:S02]  /*1250*/  IADD3 R11, R0.reuse, 0x4, RZ ;  /* 0x00000004000b7810 */ /* 0x040fe40007ffe0ff */
[C---:B------:R-:W-:Y:S01]  /*1260*/  IADD3 R13, R0.reuse, 0x5, RZ ;  /* 0x00000005000d7810 */ /* 0x040fe20007ffe0ff */
[----:B------:R0:W-:Y:S01]  /*1270*/  STS.U16 [R32+0x380], R21 ;  /* 0x0003801520007388 */ /* 0x0001e20000000400 */
[C---:B------:R-:W-:Y:S02]  /*1280*/  IADD3 R25, R0.reuse, 0xb, RZ ;  /* 0x0000000b00197810 */ /* 0x040fe40007ffe0ff */
[----:B--2---:R-:W-:-:S02]  /*1290*/  IADD3 R19, R0, 0x8, RZ ;  /* 0x0000000800137810 */ /* 0x004fc40007ffe0ff */
[C---:B------:R-:W-:Y:S02]  /*12a0*/  IADD3 R27, R0.reuse, 0xc, RZ ;  /* 0x0000000c001b7810 */ /* 0x040fe40007ffe0ff */
[C---:B------:R-:W-:Y:S02]  /*12b0*/  IADD3 R71, R0.reuse, 0xd, RZ ;  /* 0x0000000d00477810 */ /* 0x040fe40007ffe0ff */
[C---:B------:R-:W-:Y:S02]  /*12c0*/  IADD3 R75, R0.reuse, 0xf, RZ ;  /* 0x0000000f004b7810 */ /* 0x040fe40007ffe0ff */
[C---:B0-----:R-:W-:Y:S02]  /*12d0*/  IADD3 R21, R0.reuse, 0x9, RZ ;  /* 0x0000000900157810 */ /* 0x041fe40007ffe0ff */
[C---:B------:R-:W-:Y:S02]  /*12e0*/  IADD3 R7, R0.reuse, 0x2, RZ ;  /* 0x0000000200077810 */ /* 0x040fe40007ffe0ff */
[----:B------:R-:W-:-:S02]  /*12f0*/  IADD3 R15, R0, 0x6, RZ ;  /* 0x00000006000f7810 */ /* 0x000fc40007ffe0ff */
[C---:B------:R-:W-:Y:S02]  /*1300*/  IADD3 R23, R0.reuse, 0xa, RZ ;  /* 0x0000000a00177810 */ /* 0x040fe40007ffe0ff */
[----:B------:R-:W-:Y:S01]  /*1310*/  IADD3 R73, R0, 0xe, RZ ;  /* 0x0000000e00497810 */ /* 0x000fe20007ffe0ff */
[----:B------:R0:W-:Y:S01]  /*1320*/  STS.U16 [R31+0x3c0], R18 ;  /* 0x0003c0121f007388 */ /* 0x0001e20000000400 */
        /* <DEDUP_REMOVED lines=8> */
[-C--:B0-----:R-:W-:Y:S02]  /*13b0*/  LEA.HI.SX32 R18, R27, R0.reuse, 0x1b ;  /* 0x000000001b127211 */ /* 0x081fe400078fdaff */
        /* <DEDUP_REMOVED lines=8> */
[----:B------:R-:W-:Y:S01]  /*1440*/  IADD3.X R5, R26, UR18, RZ, P0, !PT ;  /* 0x000000121a057c10 */ /* 0x000fe200087fe4ff */
        /* <DEDUP_REMOVED lines=10> */
[----:B------:R-:W-:Y:S01]  /*14f0*/  IMAD.SHL.U32 R25, R13, 0x2, RZ ;  /* 0x000000020d197824 */ /* 0x000fe200078e00ff */
[----:B------:R-:W-:Y:S01]  /*1500*/  LDS.U16 R76, [R30] ;  /* 0x000000001e4c7984 */ /* 0x000fe20000000400 */
[----:B------:R-:W-:Y:S02]  /*1510*/  IMAD.SHL.U32 R21, R21, 0x2, RZ ;  /* 0x0000000215157824 */ /* 0x000fe400078e00ff */
[----:B------:R-:W-:Y:S01]  /*1520*/  IMAD.SHL.U32 R19, R6, 0x2, RZ ;  /* 0x0000000206137824 */ /* 0x000fe200078e00ff */
[----:B------:R-:W-:Y:S01]  /*1530*/  LDS.U16 R74, [R28+0x4] ;  /* 0x000004001c4a7984 */ /* 0x000fe20000000400 */
[----:B------:R-:W-:Y:S02]  /*1540*/  IMAD.SHL.U32 R18, R18, 0x2, RZ ;  /* 0x0000000212127824 */ /* 0x000fe400078e00ff */
[----:B------:R-:W-:Y:S01]  /*1550*/  IMAD.SHL.U32 R17, R71, 0x2, RZ ;  /* 0x0000000247117824 */ /* 0x000fe200078e00ff */
[----:B------:R-:W-:Y:S01]  /*1560*/  LDS.U16 R73, [R27+0x6] ;  /* 0x000006001b497984 */ /* 0x000fe20000000400 */
[----:B------:R-:W-:-:S03]  /*1570*/  IMAD.SHL.U32 R0, R75, 0x2, RZ ;  /* 0x000000024b007824 */ /* 0x000fc600078e00ff */
        /* <DEDUP_REMOVED lines=14> */
[----:B------:R-:W-:-:S05]  /*1660*/  ISETP.GE.AND P0, PT, R62, UR23, PT ;  /* 0x000000173e007c0c */ /* 0x000fca000bf06270 */
        /* <DEDUP_REMOVED lines=18> */
[----:B------:R-:W5:Y:S04]  /*1790*/  @!P0 LDG.E.U16 R86, [R4.64+0x240] ;  /* 0x0002401804568981 */ /* 0x000f68000c1e1500 */
        /* <DEDUP_REMOVED lines=97> */
.L_x_2853:
[----:B------:R-:W-:Y:S05]  /*1db0*/  BSYNC B0 ;  /* 0x0000000000007941 */ /* 0x000fea0003800000 */
.L_x_2852:
        /* <DEDUP_REMOVED lines=36> */
.L_x_2855:
[----:B------:R-:W-:Y:S05]  /*2000*/  BSYNC B0 ;  /* 0x0000000000007941 */ /* 0x000fea0003800000 */
.L_x_2854:
        /* <DEDUP_REMOVED lines=38> */
.L_x_2857:
[----:B------:R-:W-:Y:S05]  /*2270*/  BSYNC B0 ;  /* 0x0000000000007941 */ /* 0x000fea0003800000 */
.L_x_2856:
        /* <DEDUP_REMOVED lines=36> */
.L_x_2859:
[----:B------:R-:W-:Y:S05]  /*24c0*/  BSYNC B0 ;  /* 0x0000000000007941 */ /* 0x000fea0003800000 */
.L_x_2858:
        /* <DEDUP_REMOVED lines=38> */
.L_x_2861:
[----:B------:R-:W-:Y:S05]  /*2730*/  BSYNC B0 ;  /* 0x0000000000007941 */ /* 0x000fea0003800000 */
.L_x_2860:
        /* <DEDUP_REMOVED lines=36> */
.L_x_2863:
[----:B------:R-:W-:Y:S05]  /*2980*/  BSYNC B0 ;  /* 0x0000000000007941 */ /* 0x000fea0003800000 */
.L_x_2862:
        /* <DEDUP_REMOVED lines=38> */
.L_x_2865:
[----:B------:R-:W-:Y:S05]  /*2bf0*/  BSYNC B0 ;  /* 0x0000000000007941 */ /* 0x000fea0003800000 */
.L_x_2864:
        /* <DEDUP_REMOVED lines=36> */
.L_x_2867:
[----:B------:R-:W-:Y:S05]  /*2e40*/  BSYNC B0 ;  /* 0x0000000000007941 */ /* 0x000fea0003800000 */
.L_x_2866:
        /* <DEDUP_REMOVED lines=41> */
.L_x_2869:
[----:B------:R-:W-:Y:S05]  /*30e0*/  BSYNC B0 ;  /* 0x0000000000007941 */ /* 0x000fea0003800000 */
.L_x_2868:
        /* <DEDUP_REMOVED lines=41> */
.L_x_2871:
[----:B------:R-:W-:Y:S05]  /*3380*/  BSYNC B0 ;  /* 0x0000000000007941 */ /* 0x000fea0003800000 */
.L_x_2870:
        /* <DEDUP_REMOVED lines=47> */
.L_x_2873:
[----:B------:R-:W-:Y:S05]  /*3680*/  BSYNC B0 ;  /* 0x0000000000007941 */ /* 0x000fea0003800000 */
.L_x_2872:
        /* <DEDUP_REMOVED lines=33> */
.L_x_2875:
[----:B------:R-:W-:Y:S05]  /*38a0*/  BSYNC B0 ;  /* 0x0000000000007941 */ /* 0x000fea0003800000 */
.L_x_2874:
        /* <DEDUP_REMOVED lines=33> */
.L_x_2877:
[----:B------:R-:W-:Y:S05]  /*3ac0*/  BSYNC B0 ;  /* 0x0000000000007941 */ /* 0x000fea0003800000 */
.L_x_2876:
        /* <DEDUP_REMOVED lines=33> */
.L_x_2879:
[----:B------:R-:W-:Y:S05]  /*3ce0*/  BSYNC B0 ;  /* 0x0000000000007941 */ /* 0x000fea0003800000 */
.L_x_2878:
        /* <DEDUP_REMOVED lines=33> */
.L_x_2881:
[----:B------:R-:W-:Y:S05]  /*3f00*/  BSYNC B0 ;  /* 0x0000000000007941 */ /* 0x000fea0003800000 */
.L_x_2880:
        /* <DEDUP_REMOVED lines=33> */
.L_x_2883:
[----:B------:R-:W-:Y:S05]  /*4120*/  BSYNC B0 ;  /* 0x0000000000007941 */ /* 0x000fea0003800000 */
.L_x_2882:
        /* <DEDUP_REMOVED lines=38> */
.L_x_2889:
[----:B------:R-:W-:Y:S01]  /*4390*/  USHF.R.S32.HI UR19, URZ, 0x1f, UR7 ;  /* 0x0000001f3f137899 */ /* 0x000fe20008011407 */
[----:B-1----:R-:W-:Y:S01]  /*43a0*/  IMAD.U32 R5, RZ, RZ, UR7 ;  /* 0x00000007ff057e24 */ /* 0x002fe2000f8e00ff */
[----:B------:R-:W-:Y:S02]  /*43b0*/  ULDC.64 UR32, c[0x0][0x188] ;  /* 0x0000620000207ab9 */ /* 0x000fe40000000a00 */
[----:B------:R-:W-:Y:S01]  /*43c0*/  UIMAD UR30, UR19, UR32, URZ ;  /* 0x00000020131e72a4 */ /* 0x000fe2000f8e023f */
[----:B------:R-:W-:Y:S01]  /*43d0*/  IMAD.WIDE.U32 R4, R5, c[0x0][0x1a0], R2 ;  /* 0x0000680005047a25 */ /* 0x000fe200078e0002 */
[----:B------:R-:W-:Y:S02]  /*43e0*/  UMOV UR22, UR8 ;  /* 0x0000000800167c82 */ /* 0x000fe40008000000 */
[----:B------:R-:W-:Y:S02]  /*43f0*/  UMOV UR23, UR13 ;  /* 0x0000000d00177c82 */ /* 0x000fe40008000000 */
[----:B------:R-:W-:Y:S01]  /*4400*/  UIMAD.WIDE.U32 UR22, UR7, UR32, UR22 ;  /* 0x00000020071672a5 */ /* 0x000fe2000f8e0016 */
[----:B------:R-:W-:Y:S01]  /*4410*/  LEA R6, P1, R4, R49, 0x1 ;  /* 0x0000003104067211 */ /* 0x000fe200078208ff */
[----:B------:R-:W-:-:S02]  /*4420*/  UIMAD UR30, UR7, UR33, UR30 ;  /* 0x00000021071e72a4 */ /* 0x000fc4000f8e021e */
[----:B------:R-:W-:Y:S02]  /*4430*/  ULDC.64 UR20, c[0x0][0x220] ;  /* 0x0000880000147ab9 */ /* 0x000fe40000000a00 */
[----:B------:R-:W-:Y:S02]  /*4440*/  ULEA UR20, UP0, UR22, UR20, 0x2 ;  /* 0x0000001416147291 */ /* 0x000fe4000f80103f */
[----:B------:R-:W-:Y:S02]  /*4450*/  UIADD3 UR23, UR23, UR30, URZ ;  /* 0x0000001e17177290 */ /* 0x000fe4000fffe03f */
[----:B------:R-:W-:Y:S02]  /*4460*/  ULDC.64 UR32, c[0x0][0x1a0] ;  /* 0x0000680000207ab9 */ /* 0x000fe40000000a00 */
[----:B------:R-:W-:Y:S01]  /*4470*/  ULEA.HI.X UR21, UR22, UR21, UR23, 0x2, UP0 ;  /* 0x0000001516157291 */ /* 0x000fe200080f1417 */
[----:B------:R-:W-:Y:S01]  /*4480*/  MOV R8, UR20 ;  /* 0x0000001400087c02 */ /* 0x000fe20008000f00 */
[----:B------:R-:W-:-:S02]  /*4490*/  UIMAD UR31, UR19, UR32, URZ ;  /* 0x00000020131f72a4 */ /* 0x000fc4000f8e023f */
[----:B------:R-:W-:Y:S02]  /*44a0*/  UMOV UR23, 0xfffff800 ;  /* 0xfffff80000177882 */ /* 0x000fe40000000000 */
[----:B------:R-:W-:Y:S01]  /*44b0*/  ULDC UR20, c[0x0][0x168] ;  /* 0x00005a0000147ab9 */ /* 0x000fe20000000800 */
[----:B------:R-:W-:Y:S01]  /*44c0*/  PRMT R10, RZ, 0x7610, R10 ;  /* 0x00007610ff0a7816 */ /* 0x000fe2000000000a */
[----:B------:R-:W-:Y:S01]  /*44d0*/  UIMAD UR23, UR5, UR23, UR20 ;  /* 0x00000017051772a4 */ /* 0x000fe2000f8e0214 */
[----:B------:R-:W-:Y:S01]  /*44e0*/  PRMT R11, RZ, 0x7610, R11 ;  /* 0x00007610ff0b7816 */ /* 0x000fe2000000000b */
[----:B------:R-:W-:Y:S01]  /*44f0*/  UIMAD UR31, UR7, UR33, UR31 ;  /* 0x00000021071f72a4 */ /* 0x000fe2000f8e021f */
[----:B------:R-:W-:Y:S01]  /*4500*/  PRMT R12, RZ, 0x7610, R12 ;  /* 0x00007610ff0c7816 */ /* 0x000fe2000000000c */
[----:B------:R-:W-:Y:S02]  /*4510*/  IMAD.U32 R9, RZ, RZ, UR21 ;  /* 0x00000015ff097e24 */ /* 0x000fe4000f8e00ff */
[----:B------:R-:W-:-:S02]  /*4520*/  ISETP.GE.AND P2, PT, R2, UR23, PT ;  /* 0x0000001702007c0c */ /* 0x000fc4000bf46270 */
[----:B------:R-:W-:Y:S02]  /*4530*/  ISETP.GE.AND P3, PT, R63, UR23, PT ;  /* 0x000000173f007c0c */ /* 0x000fe4000bf66270 */
[----:B------:R-:W-:Y:S01]  /*4540*/  IADD3 R5, R5, UR31, RZ ;  /* 0x0000001f05057c10 */ /* 0x000fe2000fffe0ff */
[----:B------:R-:W-:Y:S01]  /*4550*/  ULDC.64 UR30, c[0x0][0x1c0] ;  /* 0x00007000001e7ab9 */ /* 0x000fe20000000a00 */
[----:B------:R-:W-:Y:S02]  /*4560*/  ISETP.GE.AND P4, PT, R62, UR23, PT ;  /* 0x000000173e007c0c */ /* 0x000fe4000bf86270 */
[----:B------:R-:W-:Y:S02]  /*4570*/  ISETP.GE.AND P5, PT, R61, UR23, PT ;  /* 0x000000173d007c0c */ /* 0x000fe4000bfa6270 */
[--C-:B------:R-:W-:Y:S02]  /*4580*/  LEA.HI.X R7, R4, R47, R5.reuse, 0x1, P1 ;  /* 0x0000002f04077211 */ /* 0x100fe400008f0c05 */
[----:B------:R-:W-:Y:S01]  /*4590*/  PRMT R5, RZ, 0x7610, R5 ;  /* 0x00007610ff057816 */ /* 0x000fe20000000005 */
[----:B0-----:R0:W2:Y:S01]  /*45a0*/  LDG.E R4, [R8.64] ;  /* 0x0000001808047981 */ /* 0x0010a2000c1e1900 */
[----:B------:R-:W-:-:S02]  /*45b0*/  ISETP.GE.AND P6, PT, R60, UR23, PT ;  /* 0x000000173c007c0c */ /* 0x000fc4000bfc6270 */
[----:B------:R-:W-:Y:S01]  /*45c0*/  ISETP.GE.AND P1, PT, R59, UR23, PT ;  /* 0x000000173b007c0c */ /* 0x000fe2000bf26270 */
[----:B------:R-:W3:Y:S01]  /*45d0*/  @!P3 LDG.E.U16 R10, [R6.64+0x40] ;  /* 0x00004018060ab981 */ /* 0x000ee2000c1e1500 */
[----:B------:R-:W-:Y:S02]  /*45e0*/  ISETP.GE.AND P3, PT, R57, UR23, PT ;  /* 0x0000001739007c0c */ /* 0x000fe4000bf66270 */
[----:B------:R-:W-:Y:S01]  /*45f0*/  PRMT R13, RZ, 0x7610, R13 ;  /* 0x00007610ff0d7816 */ /* 0x000fe2000000000d */
[----:B------:R-:W4:Y:S01]  /*4600*/  @!P2 LDG.E.U16 R5, [R6.64] ;  /* 0x000000180605a981 */ /* 0x000f22000c1e1500 */
[----:B------:R-:W-:Y:S02]  /*4610*/  ISETP.GE.AND P2, PT, R58, UR23, PT ;  /* 0x000000173a007c0c */ /* 0x000fe4000bf46270 */
[----:B------:R-:W-:Y:S01]  /*4620*/  PRMT R14, RZ, 0x7610, R14 ;  /* 0x00007610ff0e7816 */ /* 0x000fe2000000000e */
[----:B------:R-:W2:Y:S01]  /*4630*/  @!P4 LDG.E.U16 R11, [R6.64+0x80] ;  /* 0x00008018060bc981 */ /* 0x000ea2000c1e1500 */
[----:B------:R-:W-:-:S02]  /*4640*/  ISETP.GE.AND P4, PT, R56, UR23, PT ;  /* 0x0000001738007c0c */ /* 0x000fc4000bf86270 */
[----:B0-----:R-:W-:Y:S01]  /*4650*/  PRMT R9, RZ, 0x7610, R9 ;  /* 0x00007610ff097816 */ /* 0x001fe20000000009 */
[----:B------:R-:W2:Y:S01]  /*4660*/  @!P5 LDG.E.U16 R12, [R6.64+0xc0] ;  /* 0x0000c018060cd981 */ /* 0x000ea2000c1e1500 */
[----:B------:R-:W-:Y:S02]  /*4670*/  ISETP.GE.AND P5, PT, R55, UR23, PT ;  /* 0x0000001737007c0c */ /* 0x000fe4000bfa6270 */
[----:B------:R-:W-:Y:S01]  /*4680*/  PRMT R8, RZ, 0x7610, R8 ;  /* 0x00007610ff087816 */ /* 0x000fe20000000008 */
[----:B------:R-:W2:Y:S01]  /*4690*/  @!P6 LDG.E.U16 R13, [R6.64+0x100] ;  /* 0x00010018060de981 */ /* 0x000ea2000c1e1500 */
[----:B------:R-:W-:Y:S02]  /*46a0*/  PRMT R15, RZ, 0x7610, R15 ;  /* 0x00007610ff0f7816 */ /* 0x000fe4000000000f */
[----:B------:R-:W-:Y:S01]  /*46b0*/  PRMT R120, RZ, 0x7610, R120 ;  /* 0x00007610ff787816 */ /* 0x000fe20000000078 */
[----:B------:R-:W2:Y:S01]  /*46c0*/  @!P1 LDG.E.U16 R14, [R6.64+0x140] ;  /* 0x00014018060e9981 */ /* 0x000ea2000c1e1500 */
[----:B------:R-:W-:-:S02]  /*46d0*/  ISETP.GE.AND P6, PT, R54, UR23, PT ;  /* 0x0000001736007c0c */ /* 0x000fc4000bfc6270 */
[----:B------:R-:W-:Y:S01]  /*46e0*/  ISETP.GE.AND P1, PT, R53, UR23, PT ;  /* 0x0000001735007c0c */ /* 0x000fe2000bf26270 */
[----:B------:R-:W2:Y:S01]  /*46f0*/  @!P2 LDG.E.U16 R9, [R6.64+0x180] ;  /* 0x000180180609a981 */ /* 0x000ea2000c1e1500 */
[----:B------:R-:W-:-:S03]  /*4700*/  ISETP.GE.AND P2, PT, R52, UR23, PT ;  /* 0x0000001734007c0c */ /* 0x000fc6000bf46270 */
[----:B------:R-:W2:Y:S01]  /*4710*/  @!P3 LDG.E.U16 R8, [R6.64+0x1c0] ;  /* 0x0001c0180608b981 */ /* 0x000ea2000c1e1500 */
[----:B------:R-:W-:-:S03]  /*4720*/  ISETP.GE.AND P3, PT, R51, UR23, PT ;  /* 0x0000001733007c0c */ /* 0x000fc6000bf66270 */
[----:B------:R-:W2:Y:S01]  /*4730*/  @!P4 LDG.E.U16 R15, [R6.64+0x200] ;  /* 0x00020018060fc981 */ /* 0x000ea2000c1e1500 */
[----:B------:R-:W-:-:S03]  /*4740*/  ISETP.GE.AND P4, PT, R50, UR23, PT ;  /* 0x0000001732007c0c */ /* 0x000fc6000bf86270 */
[----:B------:R-:W2:Y:S01]  /*4750*/  @!P5 LDG.E.U16 R120, [R6.64+0x240] ;  /* 0x000240180678d981 */ /* 0x000ea2000c1e1500 */
[----:B------:R-:W-:Y:S02]  /*4760*/  ISETP.GE.AND P5, PT, R48, UR23, PT ;  /* 0x0000001730007c0c */ /* 0x000fe4000bfa6270 */
[----:B------:R-:W-:Y:S02]  /*4770*/  PRMT R119, RZ, 0x7610, R119 ;  /* 0x00007610ff777816 */ /* 0x000fe40000000077 */
[----:B------:R-:W-:Y:S02]  /*4780*/  PRMT R122, RZ, 0x7610, R122 ;  /* 0x00007610ff7a7816 */ /* 0x000fe4000000007a */
[----:B------:R-:W-:Y:S02]  /*4790*/  PRMT R121, RZ, 0x7610, R121 ;  /* 0x00007610ff797816 */ /* 0x000fe40000000079 */
[----:B------:R-:W-:Y:S01]  /*47a0*/  PRMT R124, RZ, 0x7610, R124 ;  /* 0x00007610ff7c7816 */ /* 0x000fe2000000007c */
[----:B------:R-:W2:Y:S01]  /*47b0*/  @!P6 LDG.E.U16 R119, [R6.64+0x280] ;  /* 0x000280180677e981 */ /* 0x000ea2000c1e1500 */
[----:B------:R-:W-:-:S02]  /*47c0*/  PRMT R123, RZ, 0x7610, R123 ;  /* 0x00007610ff7b7816 */ /* 0x000fc4000000007b */
[----:B------:R-:W-:Y:S01]  /*47d0*/  PRMT R126, RZ, 0x7610, R126 ;  /* 0x00007610ff7e7816 */ /* 0x000fe2000000007e */
[----:B------:R-:W2:Y:S04]  /*47e0*/  @!P1 LDG.E.U16 R122, [R6.64+0x2c0] ;  /* 0x0002c018067a9981 */ /* 0x000ea8000c1e1500 */
[----:B------:R-:W2:Y:S04]  /*47f0*/  @!P2 LDG.E.U16 R121, [R6.64+0x300] ;  /* 0x000300180679a981 */ /* 0x000ea8000c1e1500 */
[----:B------:R-:W2:Y:S04]  /*4800*/  @!P3 LDG.E.U16 R124, [R6.64+0x340] ;  /* 0x00034018067cb981 */ /* 0x000ea8000c1e1500 */
[----:B------:R-:W2:Y:S04]  /*4810*/  @!P4 LDG.E.U16 R123, [R6.64+0x380] ;  /* 0x00038018067bc981 */ /* 0x000ea8000c1e1500 */
[----:B------:R-:W2:Y:S01]  /*4820*/  @!P5 LDG.E.U16 R126, [R6.64+0x3c0] ;  /* 0x0003c018067ed981 */ /* 0x000ea2000c1e1500 */
[----:B------:R-:W-:-:S02]  /*4830*/  ISETP.GE.U32.AND P4, PT, R66, UR23, PT ;  /* 0x0000001742007c0c */ /* 0x000fc4000bf86070 */
[----:B------:R-:W-:Y:S02]  /*4840*/  ISETP.GE.U32.AND P3, PT, R67, UR23, PT ;  /* 0x0000001743007c0c */ /* 0x000fe4000bf66070 */
[----:B------:R-:W-:Y:S01]  /*4850*/  ISETP.GE.U32.AND P5, PT, R65, UR23, PT ;  /* 0x0000001741007c0c */ /* 0x000fe2000bfa6070 */
[----:B----4-:R-:W-:Y:S04]  /*4860*/  STS.U16 [R46], R5 ;  /* 0x000000052e007388 */ /* 0x010fe80000000400 */
[----:B---3--:R-:W-:Y:S04]  /*4870*/  STS.U16 [R45+0x40], R10 ;  /* 0x0000400a2d007388 */ /* 0x008fe80000000400 */
[----:B--2---:R-:W-:Y:S04]  /*4880*/  STS.U16 [R44+0x80], R11 ;  /* 0x0000800b2c007388 */ /* 0x004fe80000000400 */
        /* <DEDUP_REMOVED lines=11> */
[----:B------:R-:W-:Y:S04]  /*4940*/  STS.U16 [R32+0x380], R123 ;  /* 0x0003807b20007388 */ /* 0x000fe80000000400 */
[----:B------:R-:W-:Y:S01]  /*4950*/  STS.U16 [R31+0x3c0], R126 ;  /* 0x0003c07e1f007388 */ /* 0x000fe20000000400 */
[----:B------:R-:W-:-:S06]  /*4960*/  NOP ;  /* 0x0000000000007918 */ /* 0x000fcc0000000000 */
[----:B------:R-:W1:Y:S04]  /*4970*/  LDS.U16 R5, [R30] ;  /* 0x000000001e057984 */ /* 0x000e680000000400 */
[----:B0-----:R-:W0:Y:S04]  /*4980*/  S2R R119, SR_TID.X ;  /* 0x0000000000777919 */ /* 0x001e280000002100 */
[----:B------:R-:W2:Y:S04]  /*4990*/  LDS.U16 R8, [R27+0x6] ;  /* 0x000006001b087984 */ /* 0x000ea80000000400 */
[----:B------:R-:W-:Y:S04]  /*49a0*/  LDS.U16 R6, [R29+0x2] ;  /* 0x000002001d067984 */ /* 0x000fe80000000400 */
[----:B------:R-:W3:Y:S01]  /*49b0*/  LDS.U16 R9, [R26+0x8] ;  /* 0x000008001a097984 */ /* 0x000ee20000000400 */
[----:B------:R-:W-:-:S03]  /*49c0*/  FMUL.FTZ R4, R4, 1.4426950216293334961 ;  /* 0x3fb8aa3b04047820 */ /* 0x000fc60000410000 */
[----:B------:R-:W4:Y:S01]  /*49d0*/  LDS.U16 R7, [R28+0x4] ;  /* 0x000004001c077984 */ /* 0x000f220000000400 */
[C---:B------:R-:W-:Y:S02]  /*49e0*/  FMUL.FTZ R10, R4.reuse, R118 ;  /* 0x00000076040a7220 */ /* 0x040fe40000410000 */
[----:B0-----:R-:W-:Y:S02]  /*49f0*/  IMAD.SHL.U32 R15, R119, 0x10, RZ ;  /* 0x00000010770f7824 */ /* 0x001fe400078e00ff */
[----:B------:R0:W1:Y:S01]  /*4a00*/  MUFU.EX2 R137, R10 ;  /* 0x0000000a00897308 */ /* 0x0000620000000800 */
[----:B------:R-:W-:Y:S02]  /*4a10*/  FMUL.FTZ R12, R4, R116 ;  /* 0x00000074040c7220 */ /* 0x000fe40000410000 */
[----:B0-----:R-:W-:-:S05]  /*4a20*/  IADD3 R10, R15, 0x7, RZ ;  /* 0x000000070f0a7810 */ /* 0x001fca0007ffe0ff */
[----:B------:R1:W-:Y:S01]  /*4a30*/  MUFU.EX2 R132, R12 ;  /* 0x0000000c00847308 */ /* 0x0003e20000000800 */
[----:B------:R-:W-:Y:S02]  /*4a40*/  ISETP.GE.U32.AND P2, PT, R10, UR23, PT ;  /* 0x000000170a007c0c */ /* 0x000fe4000bf46070 */
[----:B------:R-:W0:Y:S01]  /*4a50*/  LDS.U16 R10, [R25+0xa] ;  /* 0x00000a00190a7984 */ /* 0x000e220000000400 */
[----:B-1----:R-:W-:-:S03]  /*4a60*/  PRMT R12, RZ, 0x5410, R5 ;  /* 0x00005410ff0c7816 */ /* 0x002fc60000000005 */
[----:B------:R-:W1:Y:S01]  /*4a70*/  LDS.U16 R5, [R23+0xe] ;  /* 0x00000e0017057984 */ /* 0x000e620000000400 */
[C---:B------:R-:W-:Y:S02]  /*4a80*/  FMUL.FTZ R11, R4.reuse, R117 ;  /* 0x00000075040b7220 */ /* 0x040fe40000410000 */
[----:B------:R-:W-:Y:S01]  /*4a90*/  FMUL.FTZ R13, R4, R115 ;  /* 0x00000073040d7220 */ /* 0x000fe20000410000 */
[----:B--2---:R-:W-:Y:S01]  /*4aa0*/  PRMT R8, RZ, 0x5410, R8 ;  /* 0x00005410ff087816 */ /* 0x004fe20000000008 */
[----:B------:R2:W0:Y:S01]  /*4ab0*/  MUFU.EX2 R134, R11 ;  /* 0x0000000b00867308 */ /* 0x0004220000000800 */
[----:B------:R-:W-:-:S07]  /*4ac0*/  FMUL.FTZ R12, R79, R12 ;  /* 0x0000000c4f0c7220 */ /* 0x000fce0000410000 */
[----:B------:R4:W0:Y:S01]  /*4ad0*/  MUFU.EX2 R130, R13 ;  /* 0x0000000d00827308 */ /* 0x0008220000000800 */
[----:B--2---:R-:W-:Y:S01]  /*4ae0*/  IADD3 R11, R15, 0x8, RZ ;  /* 0x000000080f0b7810 */ /* 0x004fe20007ffe0ff */
[----:B------:R-:W-:Y:S01]  /*4af0*/  FMUL.FTZ R131, R77, R8 ;  /* 0x000000084d837220 */ /* 0x000fe20000410000 */
[----:B---3--:R-:W-:Y:S02]  /*4b00*/  PRMT R8, RZ, 0x5410, R9 ;  /* 0x00005410ff087816 */ /* 0x008fe40000000009 */
[----:B----4-:R-:W-:Y:S01]  /*4b10*/  PRMT R13, RZ, 0x5410, R6 ;  /* 0x00005410ff0d7816 */ /* 0x010fe20000000006 */
[----:B------:R-:W-:Y:S01]  /*4b20*/  FMUL.FTZ R14, R4, R114 ;  /* 0x00000072040e7220 */ /* 0x000fe20000410000 */
[----:B------:R-:W2:Y:S01]  /*4b30*/  LDS.U16 R6, [R22+0x10] ;  /* 0x0000100016067984 */ /* 0x000ea20000000400 */
[----:B------:R-:W-:Y:S02]  /*4b40*/  ISETP.GE.U32.AND P1, PT, R11, UR23, PT ;  /* 0x000000170b007c0c */ /* 0x000fe4000bf26070 */
[----:B------:R-:W-:Y:S01]  /*4b50*/  ISETP.GE.U32.AND P6, PT, R15, UR23, PT ;  /* 0x000000170f007c0c */ /* 0x000fe2000bfc6070 */
[----:B------:R-:W3:Y:S01]  /*4b60*/  LDS.U16 R11, [R24+0xc] ;  /* 0x00000c00180b7984 */ /* 0x000ee20000000400 */
[----:B------:R-:W-:-:S02]  /*4b70*/  FMUL.FTZ R8, R81, R8 ;  /* 0x0000000851087220 */ /* 0x000fc40000410000 */
[----:B------:R-:W-:Y:S01]  /*4b80*/  FSEL R136, R12, RZ, !P6 ;  /* 0x000000ff0c887208 */ /* 0x000fe20007000000 */
[C---:B------:R-:W-:Y:S01]  /*4b90*/  FMUL.FTZ R126, R4.reuse, R113 ;  /* 0x00000071047e7220 */ /* 0x040fe20000410000 */
[----:B------:R-:W-:Y:S01]  /*4ba0*/  FSEL R137, R137, 1, !P6 ;  /* 0x3f80000089897808 */ /* 0x000fe20007000000 */
[----:B------:R-:W-:Y:S01]  /*4bb0*/  FMUL.FTZ R124, R4, R112 ;  /* 0x00000070047c7220 */ /* 0x000fe20000410000 */
[----:B------:R-:W-:Y:S01]  /*4bc0*/  ISETP.GE.U32.AND P6, PT, R151, UR23, PT ;  /* 0x0000001797007c0c */ /* 0x000fe2000bfc6070 */
[----:B------:R-:W-:Y:S03]  /*4bd0*/  LDS.U16 R9, [R19+0x16] ;  /* 0x0000160013097984 */ /* 0x000fe60000000400 */
[----:B------:R-:W-:Y:S02]  /*4be0*/  FSEL R129, R8, RZ, !P6 ;  /* 0x000000ff08817208 */ /* 0x000fe40007000000 */
[----:B------:R-:W4:Y:S01]  /*4bf0*/  LDS.U16 R8, [R21+0x12] ;  /* 0x0000120015087984 */ /* 0x000f220000000400 */
[----:B------:R-:W-:Y:S01]  /*4c00*/  PRMT R7, RZ, 0x5410, R7 ;  /* 0x00005410ff077816 */ /* 0x000fe20000000007 */
[----:B------:R-:W2:Y:S04]  /*4c10*/  MUFU.EX2 R14, R14 ;  /* 0x0000000e000e7308 */ /* 0x000ea80000000800 */
[----:B------:R-:W-:Y:S01]  /*4c20*/  FMUL.FTZ R7, R80, R7 ;  /* 0x0000000750077220 */ /* 0x000fe20000410000 */
[----:B0-----:R-:W-:-:S03]  /*4c30*/  FSEL R134, R134, 1, !P3 ;  /* 0x3f80000086867808 */ /* 0x001fc60005800000 */
[----:B------:R-:W0:Y:S01]  /*4c40*/  MUFU.EX2 R126, R126 ;  /* 0x0000007e007e7308 */ /* 0x000e220000000800 */
[----:B------:R-:W-:Y:S02]  /*4c50*/  FSEL R133, R7, RZ, !P4 ;  /* 0x000000ff07857208 */ /* 0x000fe40006000000 */
[----:B------:R-:W-:Y:S02]  /*4c60*/  PRMT R7, RZ, 0x5410, R10 ;  /* 0x00005410ff077816 */ /* 0x000fe4000000000a */
[----:B-1----:R-:W-:Y:S01]  /*4c70*/  PRMT R10, RZ, 0x5410, R5 ;  /* 0x00005410ff0a7816 */ /* 0x002fe20000000005 */
[----:B------:R-:W-:Y:S01]  /*4c80*/  FMUL.FTZ R5, R137, R134 ;  /* 0x0000008689057220 */ /* 0x000fe20000410000 */
[----:B------:R-:W-:Y:S01]  /*4c90*/  FSEL R132, R132, 1, !P4 ;  /* 0x3f80000084847808 */ /* 0x000fe20006000000 */
[----:B------:R-:W1:Y:S01]  /*4ca0*/  MUFU.EX2 R124, R124 ;  /* 0x0000007c007c7308 */ /* 0x000e620000000800 */
[----:B------:R-:W-:Y:S02]  /*4cb0*/  FMUL.FTZ R13, R78, R13 ;  /* 0x0000000d4e0d7220 */ /* 0x000fe40000410000 */
[----:B------:R-:W-:Y:S01]  /*4cc0*/  FMUL.FTZ R10, R75, R10 ;  /* 0x0000000a4b0a7220 */ /* 0x000fe20000410000 */
[----:B------:R-:W-:Y:S01]  /*4cd0*/  FSEL R130, R130, 1, !P5 ;  /* 0x3f80000082827808 */ /* 0x000fe20006800000 */
[----:B------:R-:W-:Y:S01]  /*4ce0*/  FMUL.FTZ R5, R132, R5 ;  /* 0x0000000584057220 */ /* 0x000fe20000410000 */
[----:B------:R-:W-:-:S02]  /*4cf0*/  FSEL R135, R13, RZ, !P3 ;  /* 0x000000ff0d877208 */ /* 0x000fc40005800000 */
[----:B------:R-:W-:Y:S02]  /*4d00*/  FSEL R123, R10, RZ, !P2 ;  /* 0x000000ff0a7b7208 */ /* 0x000fe40005000000 */
[----:B--2---:R-:W-:Y:S01]  /*4d10*/  PRMT R6, RZ, 0x5410, R6 ;  /* 0x00005410ff067816 */ /* 0x004fe20000000006 */
[----:B------:R-:W2:Y:S01]  /*4d20*/  LDS.U16 R10, [R20+0x14] ;  /* 0x00001400140a7984 */ /* 0x000ea20000000400 */
[----:B------:R-:W-:Y:S01]  /*4d30*/  ISETP.GE.U32.AND P3, PT, R150, UR23, PT ;  /* 0x0000001796007c0c */ /* 0x000fe2000bf66070 */
[----:B------:R-:W-:Y:S01]  /*4d40*/  FMUL.FTZ R5, R130, R5 ;  /* 0x0000000582057220 */ /* 0x000fe20000410000 */
[----:B------:R-:W-:Y:S01]  /*4d50*/  FSEL R128, R14, 1, !P6 ;  /* 0x3f8000000e807808 */ /* 0x000fe20007000000 */
[----:B------:R-:W-:Y:S01]  /*4d60*/  FMUL.FTZ R7, R76, R7 ;  /* 0x000000074c077220 */ /* 0x000fe20000410000 */
[----:B------:R-:W-:Y:S01]  /*4d70*/  ISETP.GE.U32.AND P4, PT, R149, UR23, PT ;  /* 0x0000001795007c0c */ /* 0x000fe2000bf86070 */
[----:B------:R-:W-:Y:S01]  /*4d80*/  FMUL.FTZ R6, R83, R6 ;  /* 0x0000000653067220 */ /* 0x000fe20000410000 */
[----:B---3--:R-:W-:Y:S01]  /*4d90*/  PRMT R11, RZ, 0x5410, R11 ;  /* 0x00005410ff0b7816 */ /* 0x008fe2000000000b */
[----:B------:R-:W-:Y:S01]  /*4da0*/  FMUL.FTZ R5, R128, R5 ;  /* 0x0000000580057220 */ /* 0x000fe20000410000 */
[----:B0-----:R-:W-:-:S02]  /*4db0*/  FSEL R126, R126, 1, !P3 ;  /* 0x3f8000007e7e7808 */ /* 0x001fc40005800000 */
[----:B------:R-:W-:Y:S01]  /*4dc0*/  FSEL R127, R7, RZ, !P3 ;  /* 0x000000ff077f7208 */ /* 0x000fe20005800000 */
[----:B------:R-:W-:Y:S01]  /*4dd0*/  FMUL.FTZ R11, R82, R11 ;  /* 0x0000000b520b7220 */ /* 0x000fe20000410000 */
[----:B-1----:R-:W-:Y:S01]  /*4de0*/  FSEL R124, R124, 1, !P4 ;  /* 0x3f8000007c7c7808 */ /* 0x002fe20006000000 */
[----:B------:R-:W0:Y:S01]  /*4df0*/  LDS.U16 R7, [R18+0x18] ;  /* 0x0000180012077984 */ /* 0x000e220000000400 */
[----:B------:R-:W-:Y:S01]  /*4e00*/  FSEL R121, R6, RZ, !P1 ;  /* 0x000000ff06797208 */ /* 0x000fe20004800000 */
[----:B------:R-:W-:Y:S02]  /*4e10*/  FMUL.FTZ R5, R126, R5 ;  /* 0x000000057e057220 */ /* 0x000fe40000410000 */
[----:B------:R-:W1:Y:S01]  /*4e20*/  LDS.U16 R6, [R17+0x1a] ;  /* 0x00001a0011067984 */ /* 0x000e620000000400 */
[----:B------:R-:W-:Y:S01]  /*4e30*/  FMUL.FTZ R122, R4, R111 ;  /* 0x0000006f047a7220 */ /* 0x000fe20000410000 */
[----:B------:R-:W-:Y:S01]  /*4e40*/  FSEL R125, R11, RZ, !P4 ;  /* 0x000000ff0b7d7208 */ /* 0x000fe20006000000 */
[----:B------:R-:W-:Y:S01]  /*4e50*/  FMUL.FTZ R13, R124, R5 ;  /* 0x000000057c0d7220 */ /* 0x000fe20000410000 */
[----:B----4-:R-:W-:Y:S01]  /*4e60*/  PRMT R5, RZ, 0x5410, R8 ;  /* 0x00005410ff057816 */ /* 0x010fe20000000008 */
        /* <DEDUP_REMOVED lines=8> */
[----:B------:R-:W-:Y:S01]  /*4ef0*/  FFMA.FTZ R11, R136, R134, R135 ;  /* 0x00000086880b7223 */ /* 0x000fe20000010087 */
[----:B------:R-:W3:Y:S01]  /*4f00*/  LDS.U16 R4, [R16+0x1c] ;  /* 0x00001c0010047984 */ /* 0x000ee20000000400 */
[----:B------:R-:W4:Y:S01]  /*4f10*/  MUFU.EX2 R122, R122 ;  /* 0x0000007a007a7308 */ /* 0x000f220000000800 */
[----:B------:R-:W-:Y:S01]  /*4f20*/  FSEL R131, R131, RZ, !P5 ;  /* 0x000000ff83837208 */ /* 0x000fe20006800000 */
[----:B------:R-:W-:Y:S02]  /*4f30*/  FMUL.FTZ R138, R74, R5 ;  /* 0x000000054a8a7220 */ /* 0x000fe40000410000 */
[----:B------:R-:W-:Y:S01]  /*4f40*/  FFMA.FTZ R11, R132, R11, R133 ;  /* 0x0000000b840b7223 */ /* 0x000fe20000010085 */
[----:B------:R-:W0:Y:S03]  /*4f50*/  LDS.U16 R5, [R0+0x1e] ;  /* 0x00001e0000057984 */ /* 0x000e260000000400 */
[----:B------:R-:W-:Y:S01]  /*4f60*/  FFMA.FTZ R11, R130, R11, R131 ;  /* 0x0000000b820b7223 */ /* 0x000fe20000010083 */
[----:B------:R-:W1:Y:S03]  /*4f70*/  MUFU.EX2 R120, R120 ;  /* 0x0000007800787308 */ /* 0x000e660000000800 */
[----:B------:R-:W-:-:S04]  /*4f80*/  FFMA.FTZ R11, R128, R11, R129 ;  /* 0x0000000b800b7223 */ /* 0x000fc80000010081 */
[----:B------:R-:W-:Y:S01]  /*4f90*/  FFMA.FTZ R11, R126, R11, R127 ;  /* 0x0000000b7e0b7223 */ /* 0x000fe2000001007f */
[----:B------:R-:W0:Y:S01]  /*4fa0*/  MUFU.EX2 R139, R139 ;  /* 0x0000008b008b7308 */ /* 0x000e220000000800 */
[----:B----4-:R-:W-:Y:S02]  /*4fb0*/  FSEL R122, R122, 1, !P2 ;  /* 0x3f8000007a7a7808 */ /* 0x010fe40005000000 */
[----:B------:R-:W-:-:S05]  /*4fc0*/  FFMA.FTZ R11, R124, R11, R125 ;  /* 0x0000000b7c0b7223 */ /* 0x000fca000001007d */
[----:B------:R-:W4:Y:S01]  /*4fd0*/  MUFU.EX2 R157, R157 ;  /* 0x0000009d009d7308 */ /* 0x000f220000000800 */
[----:B------:R-:W-:Y:S01]  /*4fe0*/  FFMA.FTZ R12, R122, R11, R123 ;  /* 0x0000000b7a0c7223 */ /* 0x000fe2000001007b */
[----:B--2---:R-:W-:Y:S02]  /*4ff0*/  PRMT R11, RZ, 0x5410, R10 ;  /* 0x00005410ff0b7816 */ /* 0x004fe4000000000a */
[----:B------:R-:W-:-:S04]  /*5000*/  ISETP.GE.U32.AND P5, PT, R148, UR23, PT ;  /* 0x0000001794007c0c */ /* 0x000fc8000bfa6070 */
[----:B------:R-:W2:Y:S01]  /*5010*/  MUFU.EX2 R154, R154 ;  /* 0x0000009a009a7308 */ /* 0x000ea20000000800 */
[----:B-1----:R-:W-:Y:S02]  /*5020*/  FSEL R120, R120, 1, !P1 ;  /* 0x3f80000078787808 */ /* 0x002fe40004800000 */
[----:B------:R-:W-:Y:S01]  /*5030*/  PRMT R10, RZ, 0x5410, R9 ;  /* 0x00005410ff0a7816 */ /* 0x000fe20000000009 */
[----:B------:R-:W-:-:S04]  /*5040*/  FMUL.FTZ R11, R84, R11 ;  /* 0x0000000b540b7220 */ /* 0x000fc80000410000 */
[----:B------:R-:W1:Y:S01]  /*5050*/  MUFU.EX2 R155, R155 ;  /* 0x0000009b009b7308 */ /* 0x000e620000000800 */
[----:B------:R-:W-:Y:S01]  /*5060*/  ISETP.GE.U32.AND P6, PT, R147, UR23, PT ;  /* 0x0000001793007c0c */ /* 0x000fe2000bfc6070 */
[----:B------:R-:W-:Y:S01]  /*5070*/  FFMA.FTZ R12, R120, R12, R121 ;  /* 0x0000000c780c7223 */ /* 0x000fe20000010079 */
[----:B------:R-:W-:Y:S01]  /*5080*/  FSEL R138, R138, RZ, !P5 ;  /* 0x000000ff8a8a7208 */ /* 0x000fe20006800000 */
[----:B------:R-:W-:Y:S01]  /*5090*/  FMUL.FTZ R141, R73, R10 ;  /* 0x0000000a498d7220 */ /* 0x000fe20000410000 */
[----:B0-----:R-:W-:Y:S01]  /*50a0*/  FSEL R139, R139, 1, !P5 ;  /* 0x3f8000008b8b7808 */ /* 0x001fe20006800000 */
[----:B------:R-:W-:Y:S02]  /*50b0*/  FMUL.FTZ R13, R122, R13 ;  /* 0x0000000d7a0d7220 */ /* 0x000fe40000410000 */
[----:B------:R-:W0:Y:S01]  /*50c0*/  MUFU.EX2 R153, R153 ;  /* 0x0000009900997308 */ /* 0x000e220000000800 */
[----:B------:R-:W-:Y:S01]  /*50d0*/  PRMT R10, RZ, 0x5410, R7 ;  /* 0x00005410ff0a7816 */ /* 0x000fe20000000007 */
[----:B------:R-:W-:Y:S01]  /*50e0*/  FFMA.FTZ R12, R139, R12, R138 ;  /* 0x0000000c8b0c7223 */ /* 0x000fe2000001008a */
[----:B------:R-:W-:-:S02]  /*50f0*/  ISETP.GE.U32.AND P3, PT, R146, UR23, PT ;  /* 0x0000001792007c0c */ /* 0x000fc4000bf66070 */
[----:B----4-:R-:W-:Y:S02]  /*5100*/  FSEL R157, R157, 1, !P6 ;  /* 0x3f8000009d9d7808 */ /* 0x010fe40007000000 */
[----:B------:R-:W-:Y:S01]  /*5110*/  FSEL R142, R11, RZ, !P6 ;  /* 0x000000ff0b8e7208 */ /* 0x000fe20007000000 */
[----:B------:R-:W4:Y:S01]  /*5120*/  MUFU.EX2 R152, R152 ;  /* 0x0000009800987308 */ /* 0x000f220000000800 */
[----:B------:R-:W-:Y:S01]  /*5130*/  PRMT R7, RZ, 0x5410, R6 ;  /* 0x00005410ff077816 */ /* 0x000fe20000000006 */
[----:B------:R-:W-:Y:S01]  /*5140*/  FMUL.FTZ R8, R120, R13 ;  /* 0x0000000d78087220 */ /* 0x000fe20000410000 */
[----:B------:R-:W-:Y:S01]  /*5150*/  ISETP.GE.U32.AND P4, PT, R145, UR23, PT ;  /* 0x0000001791007c0c */ /* 0x000fe2000bf86070 */
[----:B------:R-:W-:Y:S01]  /*5160*/  FMUL.FTZ R10, R85, R10 ;  /* 0x0000000a550a7220 */ /* 0x000fe20000410000 */
[----:B--2---:R-:W-:Y:S01]  /*5170*/  FSEL R154, R154, 1, !P3 ;  /* 0x3f8000009a9a7808 */ /* 0x004fe20005800000 */
[----:B------:R-:W-:Y:S01]  /*5180*/  FFMA.FTZ R12, R157, R12, R142 ;  /* 0x0000000c9d0c7223 */ /* 0x000fe2000001008e */
[----:B------:R-:W-:Y:S01]  /*5190*/  FSEL R141, R141, RZ, !P3 ;  /* 0x000000ff8d8d7208 */ /* 0x000fe20005800000 */
[----:B------:R-:W2:Y:S01]  /*51a0*/  MUFU.EX2 R161, R161 ;  /* 0x000000a100a17308 */ /* 0x000ea20000000800 */
[----:B------:R-:W-:Y:S01]  /*51b0*/  FMUL.FTZ R156, R72, R7 ;  /* 0x00000007489c7220 */ /* 0x000fe20000410000 */
[----:B---3--:R-:W-:Y:S01]  /*51c0*/  PRMT R7, RZ, 0x5410, R4 ;  /* 0x00005410ff077816 */ /* 0x008fe20000000004 */
[----:B------:R-:W-:Y:S01]  /*51d0*/  FMUL.FTZ R8, R139, R8 ;  /* 0x000000088b087220 */ /* 0x000fe20000410000 */
[----:B------:R-:W-:Y:S01]  /*51e0*/  ISETP.GE.U32.AND P2, PT, R144, UR23, PT ;  /* 0x0000001790007c0c */ /* 0x000fe2000bf46070 */
[----:B------:R-:W-:Y:S01]  /*51f0*/  FFMA.FTZ R12, R154, R12, R141 ;  /* 0x0000000c9a0c7223 */ /* 0x000fe2000001008d */
[----:B-1----:R-:W-:-:S02]  /*5200*/  FSEL R155, R155, 1, !P4 ;  /* 0x3f8000009b9b7808 */ /* 0x002fc40006000000 */
[----:B------:R-:W-:Y:S01]  /*5210*/  FSEL R140, R10, RZ, !P4 ;  /* 0x000000ff0a8c7208 */ /* 0x000fe20006000000 */
[----:B------:R-:W-:Y:S01]  /*5220*/  FMUL.FTZ R13, R157, R8 ;  /* 0x000000089d0d7220 */ /* 0x000fe20000410000 */
[----:B------:R-:W-:Y:S01]  /*5230*/  PRMT R4, RZ, 0x5410, R5 ;  /* 0x00005410ff047816 */ /* 0x000fe20000000005 */
[----:B------:R-:W-:Y:S01]  /*5240*/  FMUL.FTZ R7, R86, R7 ;  /* 0x0000000756077220 */ /* 0x000fe20000410000 */
[----:B------:R-:W-:Y:S01]  /*5250*/  ISETP.GE.U32.AND P1, PT, R143, UR23, PT ;  /* 0x000000178f007c0c */ /* 0x000fe2000bf26070 */
[----:B------:R-:W-:Y:S01]  /*5260*/  FFMA.FTZ R12, R155, R12, R140 ;  /* 0x0000000c9b0c7223 */ /* 0x000fe2000001008c */
[----:B0-----:R-:W-:Y:S02]  /*5270*/  FSEL R153, R153, 1, !P2 ;  /* 0x3f80000099997808 */ /* 0x001fe40005000000 */
[----:B------:R-:W-:Y:S01]  /*5280*/  FSEL R156, R156, RZ, !P2 ;  /* 0x000000ff9c9c7208 */ /* 0x000fe20005000000 */
[----:B------:R-:W-:Y:S01]  /*5290*/  FMUL.FTZ R8, R154, R13 ;  /* 0x0000000d9a087220 */ /* 0x000fe20000410000 */
[----:B------:R-:W-:Y:S01]  /*52a0*/  ISETP.GE.U32.AND P5, PT, R64, UR23, PT ;  /* 0x0000001740007c0c */ /* 0x000fe2000bfa6070 */
[----:B------:R-:W-:Y:S01]  /*52b0*/  FMUL.FTZ R4, R71, R4 ;  /* 0x0000000447047220 */ /* 0x000fe20000410000 */
[----:B----4-:R-:W-:Y:S01]  /*52c0*/  FSEL R152, R152, 1, !P1 ;  /* 0x3f80000098987808 */ /* 0x010fe20004800000 */
[----:B------:R-:W-:Y:S01]  /*52d0*/  FFMA.FTZ R12, R153, R12, R156 ;  /* 0x0000000c990c7223 */ /* 0x000fe2000001009c */
[----:B------:R-:W-:Y:S01]  /*52e0*/  FSEL R159, R7, RZ, !P1 ;  /* 0x000000ff079f7208 */ /* 0x000fe20004800000 */
[----:B------:R-:W-:Y:S01]  /*52f0*/  FMUL.FTZ R8, R155, R8 ;  /* 0x000000089b087220 */ /* 0x000fe20000410000 */
[----:B--2---:R-:W-:-:S02]  /*5300*/  FSEL R161, R161, 1, !P5 ;  /* 0x3f800000a1a17808 */ /* 0x004fc40006800000 */
[----:B------:R-:W-:Y:S01]  /*5310*/  FSEL R160, R4, RZ, !P5 ;  /* 0x000000ff04a07208 */ /* 0x000fe20006800000 */
[C---:B------:R-:W-:Y:S02]  /*5320*/  FFMA.FTZ R13, R152.reuse, R12, R159 ;  /* 0x0000000c980d7223 */ /* 0x040fe4000001009f */
[----:B------:R-:W-:Y:S02]  /*5330*/  FMUL.FTZ R5, R153, R8 ;  /* 0x0000000899057220 */ /* 0x000fe40000410000 */
[----:B------:R-:W-:Y:S02]  /*5340*/  FFMA.FTZ R13, R161, R13, R160 ;  /* 0x0000000da10d7223 */ /* 0x000fe400000100a0 */
[----:B------:R-:W-:-:S03]  /*5350*/  FMUL.FTZ R12, R152, R5 ;  /* 0x00000005980c7220 */ /* 0x000fc60000410000 */
[----:B------:R-:W0:Y:S01]  /*5360*/  SHFL.UP PT, R4, R13, 0x1, RZ ;  /* 0x042000000d047989 */ /* 0x000e2200000e00ff */
[----:B------:R-:W-:-:S05]  /*5370*/  FMUL.FTZ R12, R161, R12 ;  /* 0x0000000ca10c7220 */ /* 0x000fca0000410000 */
[----:B------:R-:W1:Y:S01]  /*5380*/  SHFL.UP PT, R5, R12, 0x1, RZ ;  /* 0x042000000c057989 */ /* 0x000e6200000e00ff */
[----:B------:R-:W-:-:S13]  /*5390*/  ISETP.GE.AND P1, PT, R69, 0x1, PT ;  /* 0x000000014500780c */ /* 0x000fda0003f26270 */
[----:B0-----:R-:W-:-:S05]  /*53a0*/  @P1 FFMA.FTZ R13, R12, R4, R13 ;  /* 0x000000040c0d1223 */ /* 0x001fca000001000d */
[----:B------:R-:W0:Y:S01]  /*53b0*/  SHFL.UP PT, R6, R13, 0x2, RZ ;  /* 0x044000000d067989 */ /* 0x000e2200000e00ff */
[----:B-1----:R-:W-:-:S05]  /*53c0*/  @P1 FMUL.FTZ R12, R12, R5 ;  /* 0x000000050c0c1220 */ /* 0x002fca0000410000 */
[----:B------:R-:W1:Y:S01]  /*53d0*/  SHFL.UP PT, R7, R12, 0x2, RZ ;  /* 0x044000000c077989 */ /* 0x000e6200000e00ff */
[----:B------:R-:W-:-:S13]  /*53e0*/  ISETP.GE.AND P1, PT, R69, 0x2, PT ;  /* 0x000000024500780c */ /* 0x000fda0003f26270 */
[----:B0-----:R-:W-:-:S05]  /*53f0*/  @P1 FFMA.FTZ R13, R12, R6, R13 ;  /* 0x000000060c0d1223 */ /* 0x001fca000001000d */
[----:B------:R-:W0:Y:S01]  /*5400*/  SHFL.UP PT, R6, R13, 0x4, RZ ;  /* 0x048000000d067989 */ /* 0x000e2200000e00ff */
[----:B-1----:R-:W-:-:S05]  /*5410*/  @P1 FMUL.FTZ R12, R12, R7 ;  /* 0x000000070c0c1220 */ /* 0x002fca0000410000 */
[----:B------:R-:W1:Y:S01]  /*5420*/  SHFL.UP PT, R7, R12, 0x4, RZ ;  /* 0x048000000c077989 */ /* 0x000e6200000e00ff */
[----:B------:R-:W-:Y:S01]  /*5430*/  ISETP.GE.AND P1, PT, R69, 0x4, PT ;  /* 0x000000044500780c */ /* 0x000fe20003f26270 */
[----:B------:R-:W-:Y:S02]  /*5440*/  UIMAD UR19, UR19, UR30, URZ ;  /* 0x0000001e131372a4 */ /* 0x000fe4000f8e023f */
[----:B------:R-:W-:Y:S02]  /*5450*/  UMOV UR20, UR10 ;  /* 0x0000000a00147c82 */ /* 0x000fe40008000000 */
[----:B------:R-:W-:-:S08]  /*5460*/  UMOV UR21, UR15 ;  /* 0x0000000f00157c82 */ /* 0x000fd00008000000 */
[----:B0-----:R-:W-:-:S05]  /*5470*/  @P1 FFMA.FTZ R13, R12, R6, R13 ;  /* 0x000000060c0d1223 */ /* 0x001fca000001000d */
[----:B------:R-:W0:Y:S01]  /*5480*/  SHFL.UP PT, R6, R13, 0x8, RZ ;  /* 0x050000000d067989 */ /* 0x000e2200000e00ff */
[----:B-1----:R-:W-:Y:S01]  /*5490*/  @P1 FMUL.FTZ R12, R12, R7 ;  /* 0x000000070c0c1220 */ /* 0x002fe20000410000 */
[----:B------:R-:W-:-:S04]  /*54a0*/  UIMAD.WIDE.U32 UR20, UR7, UR30, UR20 ;  /* 0x0000001e071472a5 */ /* 0x000fc8000f8e0014 */
[----:B------:R-:W1:Y:S01]  /*54b0*/  SHFL.UP PT, R7, R12, 0x8, RZ ;  /* 0x050000000c077989 */ /* 0x000e6200000e00ff */
[----:B------:R-:W-:Y:S01]  /*54c0*/  UIMAD UR22, UR7, UR31, UR19 ;  /* 0x0000001f071672a4 */ /* 0x000fe2000f8e0213 */
[----:B------:R-:W-:Y:S02]  /*54d0*/  ISETP.GE.AND P1, PT, R69, 0x8, PT ;  /* 0x000000084500780c */ /* 0x000fe40003f26270 */
[----:B------:R-:W-:Y:S02]  /*54e0*/  ULDC.64 UR30, c[0x0][0x230] ;  /* 0x00008c00001e7ab9 */ /* 0x000fe40000000a00 */
[----:B------:R-:W-:Y:S02]  /*54f0*/  ULEA UR19, UP0, UR20, UR30, 0x2 ;  /* 0x0000001e14137291 */ /* 0x000fe4000f80103f */
[----:B------:R-:W-:-:S04]  /*5500*/  UIADD3 UR21, UR21, UR22, URZ ;  /* 0x0000001615157290 */ /* 0x000fc8000fffe03f */
[----:B------:R-:W-:Y:S01]  /*5510*/  ULEA.HI.X UR20, UR20, UR31, UR21, 0x2, UP0 ;  /* 0x0000001f14147291 */ /* 0x000fe200080f1415 */
[----:B------:R-:W-:-:S05]  /*5520*/  IMAD.U32 R4, RZ, RZ, UR19 ;  /* 0x00000013ff047e24 */ /* 0x000fca000f8e00ff */
[----:B------:R-:W-:Y:S01]  /*5530*/  MOV R5, UR20 ;  /* 0x0000001400057c02 */ /* 0x000fe20008000f00 */
[----:B0-----:R-:W-:-:S04]  /*5540*/  @P1 FFMA.FTZ R13, R12, R6, R13 ;  /* 0x000000060c0d1223 */ /* 0x001fc8000001000d */
[----:B------:R0:W5:Y:S01]  /*5550*/  LDG.E R158, [R4.64] ;  /* 0x00000018049e7981 */ /* 0x000162000c1e1900 */
[----:B-1----:R-:W-:-:S03]  /*5560*/  @P1 FMUL.FTZ R12, R12, R7 ;  /* 0x000000070c0c1220 */ /* 0x002fc60000410000 */
[----:B0-----:R-:W0:Y:S04]  /*5570*/  SHFL.UP PT, R4, R13, 0x10, RZ ;  /* 0x060000000d047989 */ /* 0x001e2800000e00ff */
[----:B------:R-:W1:Y:S01]  /*5580*/  SHFL.UP PT, R5, R12, 0x10, RZ ;  /* 0x060000000c057989 */ /* 0x000e6200000e00ff */
[C---:B------:R-:W-:Y:S02]  /*5590*/  ISETP.GE.AND P1, PT, R69.reuse, 0x10, PT ;  /* 0x000000104500780c */ /* 0x040fe40003f26270 */
[----:B------:R-:W-:Y:S01]  /*55a0*/  ISETP.NE.AND P2, PT, R69, 0x1f, PT ;  /* 0x0000001f4500780c */ /* 0x000fe20003f45270 */
[----:B------:R-:W-:Y:S01]  /*55b0*/  USHF.L.U32 UR22, UR7, 0x3, URZ ;  /* 0x0000000307167899 */ /* 0x000fe2000800063f */
[----:B------:R-:W-:Y:S02]  /*55c0*/  IMAD.MOV.U32 R15, RZ, RZ, RZ ;  /* 0x000000ffff0f7224 */ /* 0x000fe400078e00ff */
[----:B------:R-:W-:-:S06]  /*55d0*/  IMAD.MOV.U32 R14, RZ, RZ, 0x3f800000 ;  /* 0x3f800000ff0e7424 */ /* 0x000fcc00078e00ff */
[----:B------:R-:W-:Y:S01]  /*55e0*/  @!P0 LDS.64 R14, [UR22+0x10d0] ;  /* 0x0010d016ff0e8984 */ /* 0x000fe20008000a00 */
[C---:B0-----:R-:W-:Y:S02]  /*55f0*/  @P1 FFMA.FTZ R13, R12.reuse, R4, R13 ;  /* 0x000000040c0d1223 */ /* 0x041fe4000001000d */
[----:B------:R-:W-:Y:S01]  /*5600*/  @!P2 SHF.R.U32.HI R4, RZ, 0x2, R119 ;  /* 0x00000002ff04a819 */ /* 0x000fe20000011677 */
[----:B-1----:R-:W-:-:S03]  /*5610*/  @P1 FMUL.FTZ R12, R12, R5 ;  /* 0x000000050c0c1220 */ /* 0x002fc60000410000 */
[----:B------:R-:W-:-:S05]  /*5620*/  @!P2 LOP3.LUT R164, R4, 0x3ffffff8, RZ, 0xc0, !PT ;  /* 0x3ffffff804a4a812 */ /* 0x000fca00078ec0ff */
[----:B------:R-:W-:Y:S04]  /*5630*/  @!P2 STS.64 [R164+0x1090], R12 ;  /* 0x0010900ca400a388 */ /* 0x000fe80000000a00 */
[----:B------:R-:W-:Y:S06]  /*5640*/  BAR.SYNC.DEFER_BLOCKING 0x0 ;  /* 0x0000000000007b1d */ /* 0x000fec0000010000 */
[----:B------:R-:W0:Y:S04]  /*5650*/  LDS.128 R4, [0x1090] ;  /* 0x00109000ff047984 */ /* 0x000e280000000c00 */
[----:B------:R-:W1:Y:S01]  /*5660*/  LDS.128 R8, [0x10a0] ;  /* 0x0010a000ff087984 */ /* 0x000e620000000c00 */
[----:B------:R-:W-:-:S03]  /*5670*/  SHF.R.U32.HI R165, RZ, 0x5, R119 ;  /* 0x00000005ffa57819 */ /* 0x000fc60000011677 */
[----:B------:R-:W-:Y:S04]  /*5680*/  SHFL.UP PT, R162, R13, 0x1, RZ ;  /* 0x042000000da27989 */ /* 0x000fe800000e00ff */
[----:B------:R-:W2:Y:S01]  /*5690*/  SHFL.UP PT, R163, R12, 0x1, RZ ;  /* 0x042000000ca37989 */ /* 0x000ea200000e00ff */
[C---:B------:R-:W-:Y:S02]  /*56a0*/  ISETP.NE.AND P3, PT, R165.reuse, RZ, PT ;  /* 0x000000ffa500720c */ /* 0x040fe40003f65270 */
[C---:B------:R-:W-:Y:S02]  /*56b0*/  ISETP.NE.AND P1, PT, R165.reuse, 0x3, PT ;  /* 0x00000003a500780c */ /* 0x040fe40003f25270 */
[----:B------:R-:W-:Y:S02]  /*56c0*/  ISETP.NE.AND P2, PT, R165, 0x2, PT ;  /* 0x00000002a500780c */ /* 0x000fe40003f45270 */
[----:B------:R-:W-:Y:S01]  /*56d0*/  ISETP.NE.AND P4, PT, R69, RZ, P3 ;  /* 0x000000ff4500720c */ /* 0x000fe20001f85270 */
[----:B0-----:R-:W-:-:S02]  /*56e0*/  FFMA.FTZ R165, R5, R6, R7 ;  /* 0x0000000605a57223 */ /* 0x001fc40000010007 */
[----:B------:R-:W-:-:S05]  /*56f0*/  FMUL.FTZ R7, R4, R6 ;  /* 0x0000000604077220 */ /* 0x000fca0000410000 */
[C---:B------:R-:W-:Y:S01]  /*5700*/  FSEL R4, R7.reuse, R4, !P2 ;  /* 0x0000000407047208 */ /* 0x040fe20005000000 */
[-C--:B-1----:R-:W-:Y:S01]  /*5710*/  FMUL.FTZ R7, R7, R8.reuse ;  /* 0x0000000807077220 */ /* 0x082fe20000410000 */
[C---:B------:R-:W-:Y:S01]  /*5720*/  FSEL R5, R165.reuse, R5, !P2 ;  /* 0x00000005a5057208 */ /* 0x040fe20005000000 */
[----:B------:R-:W-:-:S03]  /*5730*/  FFMA.FTZ R8, R165, R8, R9 ;  /* 0x00000008a5087223 */ /* 0x000fc60000010009 */
[----:B------:R-:W-:Y:S02]  /*5740*/  FSEL R4, R7, R4, !P1 ;  /* 0x0000000407047208 */ /* 0x000fe40004800000 */
[----:B------:R-:W-:Y:S01]  /*5750*/  FSEL R5, R8, R5, !P1 ;  /* 0x0000000508057208 */ /* 0x000fe20004800000 */
[----:B------:R-:W-:Y:S02]  /*5760*/  BSSY B0, `(.L_x_2885) ;  /* 0x0000010000007945 */ /* 0x000fe40003800000 */
[C---:B--2---:R-:W-:Y:S02]  /*5770*/  @P4 FMUL.FTZ R4, R163.reuse, R4 ;  /* 0x00000004a3044220 */ /* 0x044fe40000410000 */
[----:B------:R-:W-:Y:S02]  /*5780*/  @P4 FFMA.FTZ R5, R163, R5, R162 ;  /* 0x00000005a3054223 */ /* 0x000fe400000100a2 */
[----:B------:R-:W-:Y:S02]  /*5790*/  @P3 IMAD.MOV.U32 R163, RZ, RZ, R4 ;  /* 0x000000ffffa33224 */ /* 0x000fe400078e0004 */
[C---:B------:R-:W-:Y:S01]  /*57a0*/  FFMA.FTZ R8, R10.reuse, R8, R11 ;  /* 0x000000080a087223 */ /* 0x040fe2000001000b */
[----:B------:R-:W-:Y:S01]  /*57b0*/  @P3 MOV R162, R5 ;  /* 0x0000000500a23202 */ /* 0x000fe20000000f00 */
[----:B------:R-:W-:-:S02]  /*57c0*/  FMUL.FTZ R7, R10, R7 ;  /* 0x000000070a077220 */ /* 0x000fc40000410000 */
[----:B------:R-:W-:Y:S02]  /*57d0*/  @P3 IMAD.MOV.U32 R5, RZ, RZ, R15 ;  /* 0x000000ffff053224 */ /* 0x000fe400078e000f */
        /* <DEDUP_REMOVED lines=8> */
.L_x_2886:
[----:B------:R-:W-:Y:S05]  /*5860*/  BSYNC B0 ;  /* 0x0000000000007941 */ /* 0x000fea0003800000 */
.L_x_2885:
[----:B------:R-:W-:Y:S01]  /*5870*/  BAR.SYNC.DEFER_BLOCKING 0x0 ;  /* 0x0000000000007b1d */ /* 0x000fe20000010000 */
[----:B------:R-:W-:-:S05]  /*5880*/  ISETP.NE.AND P1, PT, R119, RZ, PT ;  /* 0x000000ff7700720c */ /* 0x000fca0003f25270 */
        /* <DEDUP_REMOVED lines=22> */
[----:B------:R1:W-:Y:S01]  /*59f0*/  STS.64 [UR22+0x10d0], R4 ;  /* 0x0010d004ff007988 */ /* 0x0003e20008000a16 */
[----:B------:R-:W-:Y:S02]  /*5a00*/  UIMAD UR19, UR5, UR19, UR7 ;  /* 0x00000013051372a4 */ /* 0x000fe4000f8e0207 */
[----:B------:R-:W-:Y:S02]  /*5a10*/  ULDC.64 UR30, c[0x0][0x260] ;  /* 0x00009800001e7ab9 */ /* 0x000fe40000000a00 */
        /* <DEDUP_REMOVED lines=8> */
.L_x_2888:
[----:B------:R-:W-:Y:S05]  /*5aa0*/  BSYNC B0 ;  /* 0x0000000000007941 */ /* 0x000fea0003800000 */
.L_x_2887:
[----:B------:R-:W-:Y:S01]  /*5ab0*/  UIADD3 UR7, UR7, 0x1, URZ ;  /* 0x0000000107077890 */ /* 0x000fe2000fffe03f */
[C---:B-----5:R-:W-:Y:S01]  /*5ac0*/  FFMA.FTZ R102, R158.reuse, R137, R102 ;  /* 0x000000899e667223 */ /* 0x060fe20000010066 */
        /* <DEDUP_REMOVED lines=20> */
.L_x_2884:
[----:B------:R-:W-:Y:S01]  /*5c10*/  BAR.SYNC.DEFER_BLOCKING 0x0 ;  /* 0x0000000000007b1d */ /* 0x000fe20000010000 */
[----:B------:R-:W-:Y:S02]  /*5c20*/  F2FP.BF16.PACK_AB R101, R101, R102 ;  /* 0x000000666565723e */ /* 0x000fe400000010ff */
[----:B------:R-:W-:-:S02]  /*5c30*/  F2FP.BF16.PACK_AB R99, R99, R100 ;  /* 0x000000646363723e */ /* 0x000fc400000010ff */
[----:B-1----:R-:W-:Y:S01]  /*5c40*/  PRMT R4, R101, 0x7632, R4 ;  /* 0x0000763265047816 */ /* 0x002fe20000000004 */
[----:B------:R-:W-:Y:S01]  /*5c50*/  BSSY B0, `(.L_x_2890) ;  /* 0x000004b000007945 */ /* 0x000fe20003800000 */
[----:B------:R-:W-:Y:S02]  /*5c60*/  F2FP.BF16.PACK_AB R97, R97, R98 ;  /* 0x000000626161723e */ /* 0x000fe400000010ff */
[----:B------:R-:W-:Y:S02]  /*5c70*/  PRMT R5, R99, 0x7632, R5 ;  /* 0x0000763263057816 */ /* 0x000fe40000000005 */
[----:B------:R-:W-:Y:S02]  /*5c80*/  F2FP.BF16.PACK_AB R95, R95, R96 ;  /* 0x000000605f5f723e */ /* 0x000fe400000010ff */
[----:B------:R-:W-:Y:S02]  /*5c90*/  PRMT R6, R97, 0x7632, R6 ;  /* 0x0000763261067816 */ /* 0x000fe40000000006 */
[----:B------:R-:W-:-:S02]  /*5ca0*/  F2FP.BF16.PACK_AB R93, R93, R94 ;  /* 0x0000005e5d5d723e */ /* 0x000fc400000010ff */
[----:B------:R-:W-:Y:S02]  /*5cb0*/  F2FP.BF16.PACK_AB R91, R91, R92 ;  /* 0x0000005c5b5b723e */ /* 0x000fe400000010ff */
[----:B------:R-:W-:Y:S02]  /*5cc0*/  PRMT R7, R93, 0x7632, R7 ;  /* 0x000076325d077816 */ /* 0x000fe40000000007 */
[----:B------:R-:W-:Y:S02]  /*5cd0*/  F2FP.BF16.PACK_AB R89, R89, R90 ;  /* 0x0000005a5959723e */ /* 0x000fe400000010ff */
[----:B------:R-:W-:Y:S01]  /*5ce0*/  ISETP.NE.AND P0, PT, R119, RZ, PT ;  /* 0x000000ff7700720c */ /* 0x000fe20003f05270 */
[----:B------:R-:W-:Y:S01]  /*5cf0*/  STS.U16 [R30], R101 ;  /* 0x000000651e007388 */ /* 0x000fe20000000400 */
[----:B------:R-:W-:-:S03]  /*5d00*/  F2FP.BF16.PACK_AB R87, R87, R88 ;  /* 0x000000585757723e */ /* 0x000fc600000010ff */
[----:B------:R1:W-:Y:S01]  /*5d10*/  STS.U16 [R29+0x2], R4 ;  /* 0x000002041d007388 */ /* 0x0003e20000000400 */
[----:B------:R-:W-:-:S03]  /*5d20*/  PRMT R8, R87, 0x7632, R8 ;  /* 0x0000763257087816 */ /* 0x000fc60000000008 */
[----:B------:R-:W-:Y:S04]  /*5d30*/  STS.U16 [R28+0x4], R99 ;  /* 0x000004631c007388 */ /* 0x000fe80000000400 */
[----:B------:R2:W-:Y:S01]  /*5d40*/  STS.U16 [R27+0x6], R5 ;  /* 0x000006051b007388 */ /* 0x0005e20000000400 */
[----:B-1----:R-:W-:-:S03]  /*5d50*/  PRMT R4, R95, 0x7632, R4 ;  /* 0x000076325f047816 */ /* 0x002fc60000000004 */
[----:B------:R-:W-:Y:S04]  /*5d60*/  STS.U16 [R26+0x8], R97 ;  /* 0x000008611a007388 */ /* 0x000fe80000000400 */
[----:B------:R1:W-:Y:S01]  /*5d70*/  STS.U16 [R25+0xa], R6 ;  /* 0x00000a0619007388 */ /* 0x0003e20000000400 */
[----:B--2---:R-:W-:-:S03]  /*5d80*/  PRMT R5, R91, 0x7632, R5 ;  /* 0x000076325b057816 */ /* 0x004fc60000000005 */
[----:B------:R-:W-:Y:S04]  /*5d90*/  STS.U16 [R24+0xc], R95 ;  /* 0x00000c5f18007388 */ /* 0x000fe80000000400 */
[----:B------:R2:W-:Y:S01]  /*5da0*/  STS.U16 [R23+0xe], R4 ;  /* 0x00000e0417007388 */ /* 0x0005e20000000400 */
[----:B-1----:R-:W-:-:S03]  /*5db0*/  PRMT R6, R89, 0x7632, R6 ;  /* 0x0000763259067816 */ /* 0x002fc60000000006 */
[----:B------:R-:W-:Y:S04]  /*5dc0*/  STS.U16 [R22+0x10], R93 ;  /* 0x0000105d16007388 */ /* 0x000fe80000000400 */
[----:B------:R-:W-:Y:S01]  /*5dd0*/  STS.U16 [R21+0x12], R7 ;  /* 0x0000120715007388 */ /* 0x000fe20000000400 */
[----:B--2---:R-:W-:Y:S01]  /*5de0*/  IMAD.U32 R4, RZ, RZ, UR23 ;  /* 0x00000017ff047e24 */ /* 0x004fe2000f8e00ff */
[----:B------:R-:W-:Y:S02]  /*5df0*/  ULDC.64 UR22, c[0x0][0x200] ;  /* 0x0000800000167ab9 */ /* 0x000fe40000000a00 */
[----:B------:R-:W-:Y:S01]  /*5e00*/  STS.U16 [R20+0x14], R91 ;  /* 0x0000145b14007388 */ /* 0x000fe20000000400 */
[----:B------:R-:W-:Y:S02]  /*5e10*/  UIMAD UR7, UR29, UR22, URZ ;  /* 0x000000161d0772a4 */ /* 0x000fe4000f8e023f */
[----:B------:R-:W-:Y:S01]  /*5e20*/  UIMAD.WIDE.U32 UR20, UR28, UR22, URZ ;  /* 0x000000161c1472a5 */ /* 0x000fe2000f8e003f */
[----:B------:R-:W-:Y:S01]  /*5e30*/  STS.U16 [R19+0x16], R5 ;  /* 0x0000160513007388 */ /* 0x000fe20000000400 */
[----:B------:R-:W-:-:S03]  /*5e40*/  UIMAD UR19, UR28, UR23, UR7 ;  /* 0x000000171c1372a4 */ /* 0x000fc6000f8e0207 */
[----:B------:R-:W-:Y:S01]  /*5e50*/  STS.U16 [R18+0x18], R89 ;  /* 0x0000185912007388 */ /* 0x000fe20000000400 */
[----:B------:R-:W-:-:S03]  /*5e60*/  UIADD3 UR7, UR21, UR19, URZ ;  /* 0x0000001315077290 */ /* 0x000fc6000fffe03f */
        /* <DEDUP_REMOVED lines=33> */
[----:B------:R-:W-:-:S04]  /*6080*/  IMAD.WIDE.U32 R4, R7, c[0x0][0x200], R4 ;  /* 0x0000800007047a25 */ /* 0x000fc800078e0004 */
[----:B------:R-:W-:Y:S01]  /*6090*/  IMAD.U32 R7, RZ, RZ, UR26 ;  /* 0x0000001aff077e24 */ /* 0x000fe2000f8e00ff */
[----:B------:R-:W-:-:S05]  /*60a0*/  IADD3 R5, R5, UR19, RZ ;  /* 0x0000001305057c10 */ /* 0x000fca000fffe0ff */
[----:B------:R-:W-:-:S05]  /*60b0*/  IMAD.WIDE.U32 R4, R7, c[0x0][0x208], R4 ;  /* 0x0000820007047a25 */ /* 0x000fca00078e0004 */
[----:B------:R-:W-:Y:S02]  /*60c0*/  IADD3 R5, R5, UR22, RZ ;  /* 0x0000001605057c10 */ /* 0x000fe4000fffe0ff */
[----:B------:R-:W-:-:S04]  /*60d0*/  LEA R6, P0, R4, c[0x0][0x258], 0x1 ;  /* 0x0000960004067a11 */ /* 0x000fc800078008ff */
[----:B------:R-:W-:-:S05]  /*60e0*/  LEA.HI.X R7, R4, c[0x0][0x25c], R5, 0x1, P0 ;  /* 0x0000970004077a11 */ /* 0x000fca00000f0c05 */
[----:B------:R0:W-:Y:S04]  /*60f0*/  STG.E.U16 [R6.64], R9 ;  /* 0x0000000906007986 */ /* 0x0001e8000c101518 */
.L_x_2891:
[----:B------:R-:W-:Y:S05]  /*6100*/  BSYNC B0 ;  /* 0x0000000000007941 */ /* 0x000fea0003800000 */
.L_x_2890:
        /* <DEDUP_REMOVED lines=57> */
.L_x_2892:
[----:B------:R-:W-:Y:S05]  /*64a0*/  EXIT ;  /* 0x000000000000794d */ /* 0x000fea0003800000 */
.L_x_2894:
        /* <DEDUP_REMOVED lines=13> */
.L_x_5404:


//--------------------- .text._Z25selective_scan_fwd_kernelI32Selective_Scan_fwd_kernel_traitsILi128ELi16ELi1ELb0ELb1ELb0ELb1EN3c108BFloat16EfEEv13SSMParamsBase --------------------------
	.section	.text._Z25selective_scan_fwd_kernelI32Selective_Scan_fwd_kernel_traitsILi128ELi16ELi1ELb0ELb1ELb0ELb1EN3c108BFloat16EfEEv13SSMParamsBase,"ax",@progbits
	.sectioninfo	@"SHI_REGISTERS=168"
	.align	128
        .global         _Z25selective_scan_fwd_kernelI32Selective_Scan_fwd_kernel_traitsILi128ELi16ELi1ELb0ELb1ELb0ELb1EN3c108BFloat16EfEEv13SSMParamsBase
        .type           _Z25selective_scan_fwd_kernelI32Selective_Scan_fwd_kernel_traitsILi128ELi16ELi1ELb0ELb1ELb0ELb1EN3c108BFloat16EfEEv13SSMParamsBase,@function
        .size           _Z25selective_scan_fwd_kernelI32Selective_Scan_fwd_kernel_traitsILi128ELi16ELi1ELb0ELb1ELb0ELb1EN3c108BFloat16EfEEv13SSMParamsBase,(.L_x_5405 - _Z25selective_scan_fwd_kernelI32Selective_Scan_fwd_kernel_traitsILi128ELi16ELi1ELb0ELb1ELb0ELb1EN3c108BFloat16EfEEv13SSMParamsBase)
        .other          _Z25selective_scan_fwd_kernelI32Selective_Scan_fwd_kernel_traitsILi128ELi16ELi1ELb0ELb1ELb0ELb1EN3c108BFloat16EfEEv13SSMParamsBase,@"STO_CUDA_ENTRY STV_DEFAULT"
_Z25selective_scan_fwd_kernelI32Selective_Scan_fwd_kernel_traitsILi128ELi16ELi1ELb0ELb1ELb0ELb1EN3c108BFloat16EfEEv13SSMParamsBase:
.text._Z25selective_scan_fwd_kernelI32Selective_Scan_fwd_kernel_traitsILi128ELi16ELi1ELb0ELb1ELb0ELb1EN3c108BFloat16EfEEv13SSMParamsBase:
        /* <DEDUP_REMOVED lines=23> */
[----:B------:R-:W-:-:S03]  /*0170*/  IMAD.U32 R5, RZ, RZ, UR7 ;  /* 0x00000007ff057e24 */ /* 0x000fc6000f8e00ff */
        /* <DEDUP_REMOVED lines=13> */
[----:B------:R-:W-:-:S06]  /*0250*/  IMAD.HI.U32 R7, R7, R3, R6 ;  /* 0x0000000307077227 */ /* 0x000fcc00078e0006 */
[----:B------:R-:W-:Y:S01]  /*0260*/  IMAD.HI.U32 R7, R7, R0, RZ ;  /* 0x0000000007077227 */ /* 0x000fe200078e00ff */
[----:B-1----:R-:W-:-:S04]  /*0270*/  USHF.R.S32.HI UR29, URZ, 0x1f, UR28 ;  /* 0x0000001f3f1d7899 */ /* 0x002fc8000801141c */
[----:B------:R-:W-:Y:S01]  /*0280*/  IADD3 R2, -R7, RZ, RZ ;  /* 0x000000ff07027210 */ /* 0x000fe20007ffe1ff */
[----:B------:R-:W-:-:S04]  /*0290*/  UIMAD UR4, UR29, UR8, URZ ;  /* 0x000000081d0472a4 */ /* 0x000fc8000f8e023f */
[C---:B------:R-:W-:Y:S01]  /*02a0*/  IMAD R0, R9.reuse, R2, R0 ;  /* 0x0000000209007224 */ /* 0x040fe200078e0200 */
[----:B------:R-:W-:Y:S01]  /*02b0*/  UIMAD UR10, UR28, UR9, UR4 ;  /* 0x000000091c0a72a4 */ /* 0x000fe2000f8e0204 */
        /* <DEDUP_REMOVED lines=13> */
[----:B------:R-:W-:Y:S01]  /*0390*/  UIMAD UR10, UR27, UR20, URZ ;  /* 0x000000141b0a72a4 */ /* 0x000fe2000f8e023f */
[----:B------:R-:W-:Y:S01]  /*03a0*/  @!P3 IMAD.IADD R0, R0, 0x1, -R9 ;  /* 0x000000010000b824 */ /* 0x000fe200078e0a09 */
[----:B------:R-:W-:-:S03]  /*03b0*/  UIMAD.WIDE.U32 UR12, UR26, UR20, UR8 ;  /* 0x000000141a0c72a5 */ /* 0x000fc6000f8e0008 */
[----:B------:R-:W-:Y:S02]  /*03c0*/  ULDC UR8, c[0x0][0x178] ;  /* 0x00005e0000087ab9 */ /* 0x000fe40000000800 */
[----:B------:R-:W-:Y:S02]  /*03d0*/  UIMAD UR17, UR26, UR17, UR11 ;  /* 0x000000111a1172a4 */ /* 0x000fe4000f8e020b */
[----:B------:R-:W-:Y:S02]  /*03e0*/  UIMAD.WIDE.U32 UR6, UR26, UR16, UR6 ;  /* 0x000000101a0672a5 */ /* 0x000fe4000f8e0006 */
[----:B------:R-:W-:Y:S02]  /*03f0*/  UIMAD UR18, UR26, UR21, UR10 ;  /* 0x000000151a1272a4 */ /* 0x000fe4000f8e020a */
[----:B------:R-:W-:Y:S01]  /*0400*/  ULOP3.LUT UR8, UR26, UR8, URZ, 0x3c, !UPT ;  /* 0x000000081a087292 */ /* 0x000fe2000f8e3c3f */
[----:B------:R-:W-:Y:S01]  /*0410*/  ISETP.GE.U32.AND P2, PT, R0, R9, PT ;  /* 0x000000090000720c */ /* 0x000fe20003f46070 */
[----:B------:R-:W-:-:S12]  /*0420*/  @!P4 EXIT ;  /* 0x000000000000c94d */ /* 0x000fd80003800000 */
[----:B--2---:R-:W-:Y:S01]  /*0430*/  ISETP.LE.AND P4, PT, RZ, UR8, PT ;  /* 0x00000008ff007c0c */ /* 0x004fe2000bf83270 */
[----:B------:R-:W0:Y:S01]  /*0440*/  S2R R86, SR_TID.X ;  /* 0x0000000000567919 */ /* 0x000e220000002100 */
[----:B------:R-:W-:Y:S01]  /*0450*/  @!P3 IADD3 R7, R7, 0x1, RZ ;  /* 0x000000010707b810 */ /* 0x000fe20007ffe0ff */
[----:B------:R-:W-:Y:S01]  /*0460*/  UIADD3 UR14, UR5, UR14, URZ ;  /* 0x0000000e050e7290 */ /* 0x000fe2000fffe03f */
[----:B------:R-:W-:Y:S01]  /*0470*/  ISETP.NE.AND P3, PT, RZ, c[0x0][0x178], PT ;  /* 0x00005e00ff007a0c */ /* 0x000fe20003f65270 */
[----:B------:R-:W-:Y:S01]  /*0480*/  IMAD.U32 R2, RZ, RZ, UR4 ;  /* 0x00000004ff027e24 */ /* 0x000fe2000f8e00ff */
[----:B------:R-:W-:Y:S01]  /*0490*/  @P2 IADD3 R7, R7, 0x1, RZ ;  /* 0x0000000107072810 */ /* 0x000fe20007ffe0ff */
[----:B------:R-:W-:Y:S01]  /*04a0*/  IMAD.U32 R3, RZ, RZ, UR5 ;  /* 0x00000005ff037e24 */ /* 0x000fe2000f8e00ff */
[----:B------:R-:W-:Y:S01]  /*04b0*/  UMOV UR4, URZ ;  /* 0x0000003f00047c82 */ /* 0x000fe20008000000 */
[----:B------:R-:W1:Y:S01]  /*04c0*/  S2R R68, SR_LANEID ;  /* 0x0000000000447919 */ /* 0x000e620000000000 */
[----:B------:R-:W-:Y:S01]  /*04d0*/  UMOV UR5, URZ ;  /* 0x0000003f00057c82 */ /* 0x000fe20008000000 */
[----:B------:R-:W-:Y:S01]  /*04e0*/  IMAD.U32 R3, RZ, RZ, UR14 ;  /* 0x0000000eff037e24 */ /* 0x000fe2000f8e00ff */
[----:B------:R-:W-:Y:S01]  /*04f0*/  ULDC.64 UR20, c[0x0][0x180] ;  /* 0x0000600000147ab9 */ /* 0x000fe20000000a00 */
[----:B------:R-:W-:Y:S01]  /*0500*/  @!P4 IMAD.MOV R7, RZ, RZ, -R7 ;  /* 0x000000ffff07c224 */ /* 0x000fe200078e0a07 */
[----:B------:R-:W-:Y:S01]  /*0510*/  UIMAD UR10, UR27, UR20, URZ ;  /* 0x000000141b0a72a4 */ /* 0x000fe2000f8e023f */
[----:B-----5:R2:W3:Y:S01]  /*0520*/  @P1 R2UR UR4, R8 ;  /* 0x00000000080413c2 */ /* 0x0204e200000e0000 */
[----:B------:R-:W-:Y:S01]  /*0530*/  UIMAD.WIDE.U32 UR8, UR26, UR20, URZ ;  /* 0x000000141a0872a5 */ /* 0x000fe2000f8e003f */
[----:B------:R-:W-:Y:S01]  /*0540*/  @!P3 LOP3.LUT R7, RZ, c[0x0][0x178], RZ, 0x33, !PT ;  /* 0x00005e00ff07ba12 */ /* 0x000fe200078e33ff */
[----:B------:R-:W-:-:S02]  /*0550*/  UIMAD UR15, UR26, UR21, UR10 ;  /* 0x000000151a0f72a4 */ /* 0x000fc4000f8e020a */
[----:B------:R-:W-:Y:S01]  /*0560*/  ULDC.64 UR22, c[0x0][0x248] ;  /* 0x0000920000167ab9 */ /* 0x000fe20000000a00 */
[----:B------:R-:W-:Y:S01]  /*0570*/  SHF.R.S32.HI R0, RZ, 0x1f, R7 ;  /* 0x0000001fff007819 */ /* 0x000fe20000011407 */
[----:B------:R-:W-:Y:S01]  /*0580*/  ULDC.64 UR20, c[0x0][0x1b8] ;  /* 0x00006e0000147ab9 */ /* 0x000fe20000000a00 */
[----:B------:R2:W4:Y:S01]  /*0590*/  @P0 R2UR UR5, R4 ;  /* 0x00000000040503c2 */ /* 0x00052200000e0000 */
[C---:B------:R-:W-:Y:S01]  /*05a0*/  IMAD.WIDE.U32 R2, R7.reuse, c[0x0][0x1a8], R2 ;  /* 0x00006a0007027a25 */ /* 0x040fe200078e0002 */
[----:B------:R-:W-:Y:S01]  /*05b0*/  UIMAD UR16, UR27, UR20, URZ ;  /* 0x000000141b1072a4 */ /* 0x000fe2000f8e023f */
[----:B0-----:R-:W-:Y:S01]  /*05c0*/  LOP3.LUT R69, R86, 0x1f, RZ, 0xc0, !PT ;  /* 0x0000001f56457812 */ /* 0x001fe200078ec0ff */
[----:B------:R-:W-:Y:S01]  /*05d0*/  UIADD3 UR17, UR7, UR17, URZ ;  /* 0x0000001107117290 */ /* 0x000fe2000fffe03f */
[----:B------:R-:W-:Y:S01]  /*05e0*/  IMAD R0, R0, c[0x0][0x1a8], RZ ;  /* 0x00006a0000007a24 */ /* 0x000fe200078e02ff */
[----:B------:R-:W-:Y:S01]  /*05f0*/  UIMAD UR19, UR26, UR21, UR16 ;  /* 0x000000151a1372a4 */ /* 0x000fe2000f8e0210 */
[----:B------:R-:W-:Y:S01]  /*0600*/  LEA R49, P2, R2, c[0x0][0x228], 0x1 ;  /* 0x00008a0002317a11 */ /* 0x000fe200078408ff */
[----:B------:R-:W-:Y:S01]  /*0610*/  UIADD3 UR18, UR13, UR18, URZ ;  /* 0x000000120d127290 */ /* 0x000fe2000fffe03f */
[----:B------:R-:W-:Y:S01]  /*0620*/  IMAD R47, R7, c[0x0][0x1ac], R0 ;  /* 0x00006b00072f7a24 */ /* 0x000fe200078e0200 */
[----:B------:R-:W-:Y:S01]  /*0630*/  ULEA UR16, UP1, UR12, UR22, 0x1 ;  /* 0x000000160c107291 */ /* 0x000fe2000f82083f */
[----:B------:R-:W-:Y:S01]  /*0640*/  SHF.L.U32 R0, R86, 0x4, RZ ;  /* 0x0000000456007819 */ /* 0x000fe200000006ff */
[----:B------:R-:W-:Y:S01]  /*0650*/  ULDC UR7, c[0x0][0x164] ;  /* 0x0000590000077ab9 */ /* 0x000fe20000000800 */
[----:B------:R-:W-:Y:S01]  /*0660*/  IMAD.IADD R47, R3, 0x1, R47 ;  /* 0x00000001032f7824 */ /* 0x000fe200078e022f */
[----:B------:R-:W-:Y:S01]  /*0670*/  UIMAD.WIDE.U32 UR10, UR26, UR20, URZ ;  /* 0x000000141a0a72a5 */ /* 0x000fe2000f8e003f */
[C---:B------:R-:W-:Y:S01]  /*0680*/  LOP3.LUT R67, R0.reuse, 0xfffffe00, RZ, 0xc0, !PT ;  /* 0xfffffe0000437812 */ /* 0x040fe200078ec0ff */
[----:B------:R-:W-:Y:S01]  /*0690*/  UIMAD UR7, UR28, UR7, UR26 ;  /* 0x000000071c0772a4 */ /* 0x000fe2000f8e021a */
[----:B------:R-:W-:Y:S01]  /*06a0*/  IADD3 R66, R0, 0x1, RZ ;  /* 0x0000000100427810 */ /* 0x000fe20007ffe0ff */
[----:B------:R-:W-:Y:S01]  /*06b0*/  ULDC.64 UR20, c[0x0][0x240] ;  /* 0x0000900000147ab9 */ /* 0x000fe20000000a00 */
[----:B------:R-:W-:Y:S01]  /*06c0*/  LEA.HI.X R47, R2, c[0x0][0x22c], R47, 0x1, P2 ;  /* 0x00008b00022f7a11 */ /* 0x000fe200010f0c2f */
[----:B------:R-:W-:Y:S01]  /*06d0*/  ULEA.HI.X UR18, UR12, UR23, UR18, 0x1, UP1 ;  /* 0x000000170c127291 */ /* 0x000fe200088f0c12 */
[----:B------:R-:W-:Y:S01]  /*06e0*/  LOP3.LUT R2, R69, 0xfffffe00, R0, 0xf8, !PT ;  /* 0xfffffe0045027812 */ /* 0x000fe200078ef800 */
[----:B------:R-:W-:Y:S01]  /*06f0*/  ULEA UR14, UP0, UR6, UR20, 0x1 ;  /* 0x00000014060e7291 */ /* 0x000fe2000f80083f */
[C---:B------:R-:W-:Y:S01]  /*0700*/  IADD3 R65, R0.reuse, 0x2, RZ ;  /* 0x0000000200417810 */ /* 0x040fe20007ffe0ff */
[----:B------:R-:W-:Y:S01]  /*0710*/  ULDC UR12, c[0x0][0x174] ;  /* 0x00005d00000c7ab9 */ /* 0x000fe20000000800 */
[C---:B------:R-:W-:Y:S01]  /*0720*/  IADD3 R64, R0.reuse, 0x3, RZ ;  /* 0x0000000300407810 */ /* 0x040fe20007ffe0ff */
[----:B------:R-:W-:Y:S01]  /*0730*/  UIMAD UR7, UR7, UR12, URZ ;  /* 0x0000000c070772a4 */ /* 0x000fe2000f8e023f */
[C---:B------:R-:W-:Y:S01]  /*0740*/  IADD3 R127, R0.reuse, 0x4, RZ ;  /* 0x00000004007f7810 */ /* 0x040fe20007ffe0ff */
[----:B------:R-:W-:Y:S01]  /*0750*/  ULDC UR20, c[0x0][0x16c] ;  /* 0x00005b0000147ab9 */ /* 0x000fe20000000800 */
[C---:B------:R-:W-:Y:S01]  /*0760*/  IADD3 R126, R0.reuse, 0x5, RZ ;  /* 0x00000005007e7810 */ /* 0x040fe20007ffe0ff */
[----:B------:R-:W-:Y:S01]  /*0770*/  ULEA.HI.X UR17, UR6, UR21, UR17, 0x1, UP0 ;  /* 0x0000001506117291 */ /* 0x000fe200080f0c11 */
        /* <DEDUP_REMOVED lines=11> */
[----:B------:R-:W-:Y:S02]  /*0830*/  IADD3 R63, R0, 0xf, RZ ;  /* 0x0000000f003f7810 */ /* 0x000fe40007ffe0ff */
[----:B------:R-:W-:Y:S02]  /*0840*/  SHF.R.S32.HI R3, RZ, 0x1f, R2 ;  /* 0x0000001fff037819 */ /* 0x000fe40000011402 */
        /* <DEDUP_REMOVED lines=14> */
[----:B-1234-:R-:W-:Y:S02]  /*0930*/  LOP3.LUT R48, R2, 0x1e0, RZ, 0xfc, !PT ;  /* 0x000001e002307812 */ /* 0x01efe400078efcff */
.L_x_2938:
[----:B------:R-:W-:Y:S01]  /*0940*/  BAR.SYNC.DEFER_BLOCKING 0x0 ;  /* 0x0000000000007b1d */ /* 0x000fe20000010000 */
[C---:B------:R-:W-:Y:S01]  /*0950*/  IMAD.SHL.U32 R24, R2.reuse, 0x2, RZ ;  /* 0x0000000202187824 */ /* 0x040fe200078e00ff */
[----:B------:R-:W-:Y:S02]  /*0960*/  SHF.L.U64.HI R26, R2, 0x1, R3 ;  /* 0x00000001021a7819 */ /* 0x000fe40000010203 */
[----:B0-----:R-:W-:Y:S02]  /*0970*/  PRMT R7, RZ, 0x7610, R7 ;  /* 0x00007610ff077816 */ /* 0x001fe40000000007 */
[----:B------:R-:W-:Y:S01]  /*0980*/  UMOV UR19, 0xfffff800 ;  /* 0xfffff80000137882 */ /* 0x000fe20000000000 */
[----:B-1----:R-:W-:Y:S01]  /*0990*/  IADD3 R4, P3, R24, UR14, RZ ;  /* 0x0000000e18047c10 */ /* 0x002fe2000ff7e0ff */
        /* <DEDUP_REMOVED lines=18> */
[----:B------:R-:W-:Y:S01]  /*0ac0*/  ISETP.GE.AND P1, PT, R56, UR19, PT ;  /* 0x0000001338007c0c */ /* 0x000fe2000bf26270 */
        /* <DEDUP_REMOVED lines=41> */
[----:B------:R-:W-:Y:S02]  /*0d60*/  LEA.HI.SX32 R25, R25, R20, 0x1b ;  /* 0x0000001419197211 */ /* 0x000fe400078fdaff */
[C---:B------:R-:W-:Y:S02]  /*0d70*/  IADD3 R35, R20.reuse, 0xe0, RZ ;  /* 0x000000e014237810 */ /* 0x040fe40007ffe0ff */
[----:B------:R-:W-:-:S02]  /*0d80*/  IADD3 R43, R20, 0x180, RZ ;  /* 0x00000180142b7810 */ /* 0x000fc40007ffe0ff */
[-C--:B------:R-:W-:Y:S01]  /*0d90*/  LEA.HI.SX32 R27, R27, R20.reuse, 0x1b ;  /* 0x000000141b1b7211 */ /* 0x080fe200078fdaff */
[----:B------:R-:W-:Y:S01]  /*0da0*/  IMAD.SHL.U32 R46, R46, 0x2, RZ ;  /* 0x000000022e2e7824 */ /* 0x000fe200078e00ff */
[C---:B------:R-:W-:Y:S02]  /*0db0*/  IADD3 R37, R20.reuse, 0x100, RZ ;  /* 0x0000010014257810 */ /* 0x040fe40007ffe0ff */
[-C--:B------:R-:W-:Y:S02]  /*0dc0*/  LEA.HI.SX32 R29, R29, R20.reuse, 0x1b ;  /* 0x000000141d1d7211 */ /* 0x080fe400078fdaff */
[C---:B0-----:R-:W-:Y:S02]  /*0dd0*/  IADD3 R5, R20.reuse, 0x120, RZ ;  /* 0x0000012014057810 */ /* 0x041fe40007ffe0ff */
[C---:B------:R-:W-:Y:S02]  /*0de0*/  IADD3 R41, R20.reuse, 0x160, RZ ;  /* 0x0000016014297810 */ /* 0x040fe40007ffe0ff */
[-C--:B------:R-:W-:Y:S01]  /*0df0*/  LEA.HI.SX32 R22, R45, R20.reuse, 0x1b ;  /* 0x000000142d167211 */ /* 0x080fe200078fdaff */
[----:B------:R-:W-:Y:S01]  /*0e00*/  IMAD.SHL.U32 R45, R23, 0x2, RZ ;  /* 0x00000002172d7824 */ /* 0x000fe200078e00ff */
[----:B------:R-:W-:Y:S01]  /*0e10*/  IADD3 R39, R20, 0x140, RZ ;  /* 0x0000014014277810 */ /* 0x000fe20007ffe0ff */
[----:B------:R-:W-:Y:S01]  /*0e20*/  IMAD.SHL.U32 R44, R25, 0x2, RZ ;  /* 0x00000002192c7824 */ /* 0x000fe200078e00ff */
[----:B------:R-:W-:-:S02]  /*0e30*/  LEA.HI.SX32 R31, R31, R20, 0x1b ;  /* 0x000000141f1f7211 */ /* 0x000fc400078fdaff */
[-C--:B------:R-:W-:Y:S02]  /*0e40*/  LEA.HI.SX32 R33, R33, R20.reuse, 0x1b ;  /* 0x0000001421217211 */ /* 0x080fe400078fdaff */
[-C--:B------:R-:W-:Y:S02]  /*0e50*/  LEA.HI.SX32 R35, R35, R20.reuse, 0x1b ;  /* 0x0000001423237211 */ /* 0x080fe400078fdaff */
[-C--:B------:R-:W-:Y:S01]  /*0e60*/  LEA.HI.SX32 R34, R43, R20.reuse, 0x1b ;  /* 0x000000142b227211 */ /* 0x080fe200078fdaff */
[----:B------:R-:W-:Y:S01]  /*0e70*/  IMAD.SHL.U32 R43, R27, 0x2, RZ ;  /* 0x000000021b2b7824 */ /* 0x000fe200078e00ff */
[-C--:B------:R-:W-:Y:S01]  /*0e80*/  LEA.HI.SX32 R37, R37, R20.reuse, 0x1b ;  /* 0x0000001425257211 */ /* 0x080fe200078fdaff */
[----:B------:R-:W-:Y:S01]  /*0e90*/  IMAD.SHL.U32 R42, R29, 0x2, RZ ;  /* 0x000000021d2a7824 */ /* 0x000fe200078e00ff */
[-C--:B------:R-:W-:Y:S02]  /*0ea0*/  LEA.HI.SX32 R5, R5, R20.reuse, 0x1b ;  /* 0x0000001405057211 */ /* 0x080fe400078fdaff */
[----:B------:R-:W-:Y:S01]  /*0eb0*/  LEA.HI.SX32 R4, R41, R20, 0x1b ;  /* 0x0000001429047211 */ /* 0x000fe200078fdaff */
[----:B------:R-:W-:Y:S01]  /*0ec0*/  IMAD.SHL.U32 R40, R33, 0x2, RZ ;  /* 0x0000000221287824 */ /* 0x000fe200078e00ff */
[----:B------:R-:W-:-:S02]  /*0ed0*/  IADD3 R71, R20, 0x1c0, RZ ;  /* 0x000001c014477810 */ /* 0x000fc40007ffe0ff */
[-C--:B------:R-:W-:Y:S02]  /*0ee0*/  LEA.HI.SX32 R36, R39, R20.reuse, 0x1b ;  /* 0x0000001427247211 */ /* 0x080fe400078fdaff */
[----:B------:R-:W-:Y:S01]  /*0ef0*/  SHF.L.U32 R41, R31, 0x1, RZ ;  /* 0x000000011f297819 */ /* 0x000fe200000006ff */
[----:B------:R-:W-:Y:S01]  /*0f00*/  IMAD.SHL.U32 R39, R35, 0x2, RZ ;  /* 0x0000000223277824 */ /* 0x000fe200078e00ff */
[-C--:B------:R-:W-:Y:S01]  /*0f10*/  LEA.HI.SX32 R32, R71, R20.reuse, 0x1b ;  /* 0x0000001447207211 */ /* 0x080fe200078fdaff */
[----:B------:R-:W-:Y:S01]  /*0f20*/  IMAD.SHL.U32 R38, R37, 0x2, RZ ;  /* 0x0000000225267824 */ /* 0x000fe200078e00ff */
[----:B------:R-:W-:Y:S01]  /*0f30*/  IADD3 R73, R20, 0x1e0, RZ ;  /* 0x000001e014497810 */ /* 0x000fe20007ffe0ff */
[----:B------:R-:W-:Y:S02]  /*0f40*/  IMAD.SHL.U32 R37, R5, 0x2, RZ ;  /* 0x0000000205257824 */ /* 0x000fe400078e00ff */
[----:B------:R-:W-:Y:S02]  /*0f50*/  IMAD.SHL.U32 R36, R36, 0x2, RZ ;  /* 0x0000000224247824 */ /* 0x000fe400078e00ff */
[----:B------:R-:W-:Y:S01]  /*0f60*/  IMAD.SHL.U32 R35, R4, 0x2, RZ ;  /* 0x0000000204237824 */ /* 0x000fe200078e00ff */
[----:B------:R-:W-:Y:S01]  /*0f70*/  SHF.L.U32 R33, R22, 0x1, RZ ;  /* 0x0000000116217819 */ /* 0x000fe200000006ff */
[----:B------:R-:W-:Y:S01]  /*0f80*/  IMAD.SHL.U32 R34, R34, 0x2, RZ ;  /* 0x0000000222227824 */ /* 0x000fe200078e00ff */
[----:B------:R-:W-:Y:S01]  /*0f90*/  LEA.HI.SX32 R73, R73, R20, 0x1b ;  /* 0x0000001449497211 */ /* 0x000fe200078fdaff */
[----:B------:R-:W-:-:S04]  /*0fa0*/  IMAD.SHL.U32 R32, R32, 0x2, RZ ;  /* 0x0000000220207824 */ /* 0x000fc800078e00ff */
[----:B------:R-:W-:Y:S01]  /*0fb0*/  IMAD.SHL.U32 R31, R73, 0x2, RZ ;  /* 0x00000002491f7824 */ /* 0x000fe200078e00ff */
[----:B------:R-:W-:Y:S02]  /*0fc0*/  IADD3 R4, P0, R24, UR16, RZ ;  /* 0x0000001018047c10 */ /* 0x000fe4000ff1e0ff */
[----:B------:R-:W-:Y:S02]  /*0fd0*/  ISETP.GE.AND P2, PT, R2, UR19, PT ;  /* 0x0000001302007c0c */ /* 0x000fe4000bf46270 */
[----:B------:R-:W-:Y:S02]  /*0fe0*/  ISETP.GE.AND P1, PT, R87, UR19, PT ;  /* 0x0000001357007c0c */ /* 0x000fe4000bf26270 */
[----:B------:R-:W-:Y:S02]  /*0ff0*/  PRMT R77, RZ, 0x7610, R77 ;  /* 0x00007610ff4d7816 */ /* 0x000fe4000000004d */
[----:B------:R-:W-:Y:S02]  /*1000*/  PRMT R76, RZ, 0x7610, R76 ;  /* 0x00007610ff4c7816 */ /* 0x000fe4000000004c */
[----:B------:R-:W-:-:S02]  /*1010*/  ISETP.GE.AND P4, PT, R61, UR19, PT ;  /* 0x000000133d007c0c */ /* 0x000fc4000bf86270 */
[----:B------:R-:W-:Y:S02]  /*1020*/  ISETP.GE.AND P6, PT, R60, UR19, PT ;  /* 0x000000133c007c0c */ /* 0x000fe4000bfc6270 */
[----:B------:R-:W-:Y:S02]  /*1030*/  ISETP.GE.AND P5, PT, R59, UR19, PT ;  /* 0x000000133b007c0c */ /* 0x000fe4000bfa6270 */
[----:B------:R-:W-:Y:S02]  /*1040*/  ISETP.GE.AND P3, PT, R58, UR19, PT ;  /* 0x000000133a007c0c */ /* 0x000fe4000bf66270 */
        /* <DEDUP_REMOVED lines=14> */
[----:B--2---:R-:W-:Y:S04]  /*1130*/  STS.U16 [R46], R7 ;  /* 0x000000072e007388 */ /* 0x004fe80000000400 */
[----:B---3--:R0:W-:Y:S04]  /*1140*/  STS.U16 [R45+0x40], R0 ;  /* 0x000040002d007388 */ /* 0x0081e80000000400 */
[----:B----4-:R-:W-:Y:S04]  /*1150*/  STS.U16 [R44+0x80], R9 ;  /* 0x000080092c007388 */ /* 0x010fe80000000400 */
        /* <DEDUP_REMOVED lines=12> */
[C---:B------:R-:W-:Y:S02]  /*1220*/  IADD3 R7, R0.reuse, 0x2, RZ ;  /* 0x0000000200077810 */ /* 0x040fe40007ffe0ff */
[C---:B0-----:R-:W-:Y:S01]  /*1230*/  IADD3 R17, R0.reuse, 0x7, RZ ;  /* 0x0000000700117810 */ /* 0x041fe20007ffe0ff */
[----:B------:R-:W-:Y:S01]  /*1240*/  STS.U16 [R33+0x340], R16 ;  /* 0x0003401021007388 */ /* 0x000fe20000000400 */
[C---:B------:R-:W-:Y:S02]  /*1250*/  IADD3 R9, R0.reuse, 0x3, RZ ;  /* 0x0000000300097810 */ /* 0x040fe40007ffe0ff */
[C---:B------:R-:W-:Y:S01]  /*1260*/  IADD3 R13, R0.reuse, 0x5, RZ ;  /* 0x00000005000d7810 */ /* 0x040fe20007ffe0ff */
[----:B------:R0:W-:Y:S01]  /*1270*/  STS.U16 [R32+0x380], R21 ;  /* 0x0003801520007388 */ /* 0x0001e20000000400 */
[C---:B------:R-:W-:Y:S02]  /*1280*/  IADD3 R15, R0.reuse, 0x6, RZ ;  /* 0x00000006000f7810 */ /* 0x040fe40007ffe0ff */
[----:B-1----:R-:W-:-:S02]  /*1290*/  IADD3 R19, R0, 0x8, RZ ;  /* 0x0000000800137810 */ /* 0x002fc40007ffe0ff */
        /* <DEDUP_REMOVED lines=24> */
[----:B0-----:R-:W-:Y:S01]  /*1420*/  LEA.HI.SX32 R18, R27, R0, 0x1b ;  /* 0x000000001b127211 */ /* 0x001fe200078fdaff */
[----:B------:R-:W-:Y:S01]  /*1430*/  IMAD.SHL.U32 R23, R17, 0x2, RZ ;  /* 0x0000000211177824 */ /* 0x000fe200078e00ff */
[----:B------:R-:W-:Y:S01]  /*1440*/  IADD3.X R5, R26, UR18, RZ, P0, !PT ;  /* 0x000000121a057c10 */ /* 0x000fe200087fe4ff */
[----:B------:R-:W-:Y:S01]  /*1450*/  IMAD.SHL.U32 R22, R19, 0x2, RZ ;  /* 0x0000000213167824 */ /* 0x000fe200078e00ff */
[----:B------:R-:W-:Y:S01]  /*1460*/  SHF.L.U32 R26, R11, 0x1, RZ ;  /* 0x000000010b1a7819 */ /* 0x000fe200000006ff */
[----:B------:R-:W-:Y:S01]  /*1470*/  IMAD.SHL.U32 R30, R30, 0x2, RZ ;  /* 0x000000021e1e7824 */ /* 0x000fe200078e00ff */
[----:B------:R-:W-:Y:S01]  /*1480*/  SHF.L.U32 R18, R18, 0x1, RZ ;  /* 0x0000000112127819 */ /* 0x000fe200000006ff */
[----:B------:R-:W-:Y:S01]  /*1490*/  IMAD.SHL.U32 R29, R29, 0x2, RZ ;  /* 0x000000021d1d7824 */ /* 0x000fe200078e00ff */
[----:B------:R-:W-:-:S06]  /*14a0*/  NOP ;  /* 0x0000000000007918 */ /* 0x000fcc0000000000 */
[----:B------:R-:W-:Y:S01]  /*14b0*/  IMAD.SHL.U32 R28, R7, 0x2, RZ ;  /* 0x00000002071c7824 */ /* 0x000fe200078e00ff */
[----:B------:R-:W-:Y:S01]  /*14c0*/  LDS.U16 R74, [R29+0x2] ;  /* 0x000002001d4a7984 */ /* 0x000fe20000000400 */
[----:B------:R-:W-:Y:S02]  /*14d0*/  IMAD.SHL.U32 R27, R9, 0x2, RZ ;  /* 0x00000002091b7824 */ /* 0x000fe400078e00ff */
[----:B------:R-:W-:Y:S01]  /*14e0*/  IMAD.SHL.U32 R25, R13, 0x2, RZ ;  /* 0x000000020d197824 */ /* 0x000fe200078e00ff */
[----:B------:R-:W-:Y:S01]  /*14f0*/  LDS.U16 R73, [R28+0x4] ;  /* 0x000004001c497984 */ /* 0x000fe20000000400 */
[----:B------:R-:W-:Y:S02]  /*1500*/  IMAD.SHL.U32 R24, R15, 0x2, RZ ;  /* 0x000000020f187824 */ /* 0x000fe400078e00ff */
[----:B------:R-:W-:Y:S01]  /*1510*/  IMAD.SHL.U32 R21, R21, 0x2, RZ ;  /* 0x0000000215157824 */ /* 0x000fe200078e00ff */
[----:B------:R-:W-:Y:S01]  /*1520*/  LDS.U16 R72, [R27+0x6] ;  /* 0x000006001b487984 */ /* 0x000fe20000000400 */
[----:B------:R-:W-:-:S02]  /*1530*/  IMAD.SHL.U32 R20, R20, 0x2, RZ ;  /* 0x0000000214147824 */ /* 0x000fc400078e00ff */
[----:B------:R-:W-:Y:S01]  /*1540*/  IMAD.SHL.U32 R19, R6, 0x2, RZ ;  /* 0x0000000206137824 */ /* 0x000fe200078e00ff */
[----:B------:R-:W-:Y:S01]  /*1550*/  LDS.U16 R70, [R25+0xa] ;  /* 0x00000a0019467984 */ /* 0x000fe20000000400 */
[----:B------:R-:W-:Y:S02]  /*1560*/  IMAD.SHL.U32 R17, R71, 0x2, RZ ;  /* 0x0000000247117824 */ /* 0x000fe400078e00ff */
[----:B------:R-:W-:Y:S01]  /*1570*/  IMAD.SHL.U32 R16, R16, 0x2, RZ ;  /* 0x0000000210107824 */ /* 0x000fe200078e00ff */
[----:B------:R-:W-:Y:S01]  /*1580*/  LDS.U16 R71, [R26+0x8] ;  /* 0x000008001a477984 */ /* 0x000fe20000000400 */
[----:B------:R-:W-:-:S03]  /*1590*/  IMAD.SHL.U32 R0, R75, 0x2, RZ ;  /* 0x000000024b007824 */ /* 0x000fc600078e00ff */
        /* <DEDUP_REMOVED lines=129> */
.L_x_2896:
[----:B------:R-:W-:Y:S05]  /*1db0*/  BSYNC B0 ;  /* 0x0000000000007941 */ /* 0x000fea0003800000 */
.L_x_2895:
        /* <DEDUP_REMOVED lines=36> */
.L_x_2898:
[----:B------:R-:W-:Y:S05]  /*2000*/  BSYNC B0 ;  /* 0x0000000000007941 */ /* 0x000fea0003800000 */
.L_x_2897:
        /* <DEDUP_REMOVED lines=38> */
.L_x_2900:
[----:B------:R-:W-:Y:S05]  /*2270*/  BSYNC B0 ;  /* 0x0000000000007941 */ /* 0x000fea0003800000 */
.L_x_2899:
        /* <DEDUP_REMOVED lines=36> */
.L_x_2902:
[----:B------:R-:W-:Y:S05]  /*24c0*/  BSYNC B0 ;  /* 0x0000000000007941 */ /* 0x000fea0003800000 */
.L_x_2901:
        /* <DEDUP_REMOVED lines=38> */
.L_x_2904:
[----:B------:R-:W-:Y:S05]  /*2730*/  BSYNC B0 ;  /* 0x0000000000007941 */ /* 0x000fea0003800000 */
.L_x_2903:
        /* <DEDUP_REMOVED lines=36> */
.L_x_2906:
[----:B------:R-:W-:Y:S05]  /*2980*/  BSYNC B0 ;  /* 0x0000000000007941 */ /* 0x000fea0003800000 */
.L_x_2905:
        /* <DEDUP_REMOVED lines=38> */
.L_x_2908:
[----:B------:R-:W-:Y:S05]  /*2bf0*/  BSYNC B0 ;  /* 0x0000000000007941 */ /* 0x000fea0003800000 */
.L_x_2907:
        /* <DEDUP_REMOVED lines=36> */
.L_x_2910:
[----:B------:R-:W-:Y:S05]  /*2e40*/  BSYNC B0 ;  /* 0x0000000000007941 */ /* 0x000fea0003800000 */
.L_x_2909:
        /* <DEDUP_REMOVED lines=41> */
.L_x_2912:
[----:B------:R-:W-:Y:S05]  /*30e0*/  BSYNC B0 ;  /* 0x0000000000007941 */ /* 0x000fea0003800000 */
.L_x_2911:
        /* <DEDUP_REMOVED lines=41> */
.L_x_2914:
[----:B------:R-:W-:Y:S05]  /*3380*/  BSYNC B0 ;  /* 0x0000000000007941 */ /* 0x000fea0003800000 */
.L_x_2913:
        /* <DEDUP_REMOVED lines=47> */
.L_x_2916:
[----:B------:R-:W-:Y:S05]  /*3680*/  BSYNC B0 ;  /* 0x0000000000007941 */ /* 0x000fea0003800000 */
.L_x_2915:
        /* <DEDUP_REMOVED lines=33> */
.L_x_2918:
[----:B------:R-:W-:Y:S05]  /*38a0*/  BSYNC B0 ;  /* 0x0000000000007941 */ /* 0x000fea0003800000 */
.L_x_2917:
        /* <DEDUP_REMOVED lines=33> */
.L_x_2920:
[----:B------:R-:W-:Y:S05]  /*3ac0*/  BSYNC B0 ;  /* 0x0000000000007941 */ /* 0x000fea0003800000 */
.L_x_2919:
        /* <DEDUP_REMOVED lines=33> */
.L_x_2922:
[----:B------:R-:W-:Y:S05]  /*3ce0*/  BSYNC B0 ;  /* 0x0000000000007941 */ /* 0x000fea0003800000 */
.L_x_2921:
        /* <DEDUP_REMOVED lines=33> */
.L_x_2924:
[----:B------:R-:W-:Y:S05]  /*3f00*/  BSYNC B0 ;  /* 0x0000000000007941 */ /* 0x000fea0003800000 */
.L_x_2923:
        /* <DEDUP_REMOVED lines=33> */
.L_x_2926:
[----:B------:R-:W-:Y:S05]  /*4120*/  BSYNC B0 ;  /* 0x0000000000007941 */ /* 0x000fea0003800000 */
.L_x_2925:
        /* <DEDUP_REMOVED lines=38> */
.L_x_2932:
        /* <DEDUP_REMOVED lines=15> */
[----:B------:R-:W-:Y:S01]  /*4480*/  IMAD.U32 R8, RZ, RZ, UR20 ;  /* 0x00000014ff087e24 */ /* 0x000fe2000f8e00ff */
[----:B------:R-:W-:-:S02]  /*4490*/  UIMAD UR31, UR30, UR32, URZ ;  /* 0x000000201e1f72a4 */ /* 0x000fc4000f8e023f */
[----:B------:R-:W-:Y:S02]  /*44a0*/  UMOV UR19, 0xfffff800 ;  /* 0xfffff80000137882 */ /* 0x000fe40000000000 */
[----:B------:R-:W-:Y:S01]  /*44b0*/  ULDC UR20, c[0x0][0x168] ;  /* 0x00005a0000147ab9 */ /* 0x000fe20000000800 */
[----:B------:R-:W-:Y:S01]  /*44c0*/  PRMT R11, RZ, 0x7610, R11 ;  /* 0x00007610ff0b7816 */ /* 0x000fe2000000000b */
[----:B------:R-:W-:Y:S01]  /*44d0*/  UIMAD UR19, UR6, UR19, UR20 ;  /* 0x00000013061372a4 */ /* 0x000fe2000f8e0214 */
[----:B------:R-:W-:Y:S01]  /*44e0*/  PRMT R10, RZ, 0x7610, R10 ;  /* 0x00007610ff0a7816 */ /* 0x000fe2000000000a */
[----:B------:R-:W-:Y:S01]  /*44f0*/  UIMAD UR31, UR7, UR33, UR31 ;  /* 0x00000021071f72a4 */ /* 0x000fe2000f8e021f */
[----:B------:R-:W-:Y:S01]  /*4500*/  IMAD.U32 R9, RZ, RZ, UR21 ;  /* 0x00000015ff097e24 */ /* 0x000fe2000f8e00ff */
[----:B------:R-:W-:Y:S01]  /*4510*/  PRMT R13, RZ, 0x7610, R13 ;  /* 0x00007610ff0d7816 */ /* 0x000fe2000000000d */
[----:B------:R-:W-:Y:S01]  /*4520*/  ULDC.64 UR22, c[0x0][0x1c0] ;  /* 0x0000700000167ab9 */ /* 0x000fe20000000a00 */
[----:B------:R-:W-:-:S02]  /*4530*/  ISETP.GE.AND P2, PT, R2, UR19, PT ;  /* 0x0000001302007c0c */ /* 0x000fc4000bf46270 */
[----:B------:R-:W-:Y:S01]  /*4540*/  ISETP.GE.AND P3, PT, R87, UR19, PT ;  /* 0x0000001357007c0c */ /* 0x000fe2000bf66270 */
[----:B0-----:R0:W2:Y:S01]  /*4550*/  LDG.E R86, [R8.64] ;  /* 0x0000001808567981 */ /* 0x0010a2000c1e1900 */
[----:B------:R-:W-:Y:S02]  /*4560*/  IADD3 R5, R5, UR31, RZ ;  /* 0x0000001f05057c10 */ /* 0x000fe4000fffe0ff */
[----:B------:R-:W-:Y:S02]  /*4570*/  ISETP.GE.AND P4, PT, R62, UR19, PT ;  /* 0x000000133e007c0c */ /* 0x000fe4000bf86270 */
[----:B------:R-:W-:Y:S02]  /*4580*/  ISETP.GE.AND P5, PT, R61, UR19, PT ;  /* 0x000000133d007c0c */ /* 0x000fe4000bfa6270 */
[--C-:B------:R-:W-:Y:S02]  /*4590*/  LEA.HI.X R7, R4, R47, R5.reuse, 0x1, P1 ;  /* 0x0000002f04077211 */ /* 0x100fe400008f0c05 */
[----:B------:R-:W-:-:S02]  /*45a0*/  PRMT R5, RZ, 0x7610, R5 ;  /* 0x00007610ff057816 */ /* 0x000fc40000000005 */
[----:B------:R-:W-:Y:S02]  /*45b0*/  PRMT R4, RZ, 0x7610, R4 ;  /* 0x00007610ff047816 */ /* 0x000fe40000000004 */
[----:B------:R-:W-:Y:S02]  /*45c0*/  ISETP.GE.AND P6, PT, R60, UR19, PT ;  /* 0x000000133c007c0c */ /* 0x000fe4000bfc6270 */
[----:B------:R-:W-:Y:S01]  /*45d0*/  ISETP.GE.AND P1, PT, R59, UR19, PT ;  /* 0x000000133b007c0c */ /* 0x000fe2000bf26270 */
[----:B------:R-:W3:Y:S01]  /*45e0*/  @!P2 LDG.E.U16 R5, [R6.64] ;  /* 0x000000180605a981 */ /* 0x000ee2000c1e1500 */
[----:B------:R-:W-:-:S03]  /*45f0*/  ISETP.GE.AND P2, PT, R58, UR19, PT ;  /* 0x000000133a007c0c */ /* 0x000fc6000bf46270 */
[----:B------:R-:W4:Y:S01]  /*4600*/  @!P3 LDG.E.U16 R4, [R6.64+0x40] ;  /* 0x000040180604b981 */ /* 0x000f22000c1e1500 */
[----:B------:R-:W-:-:S03]  /*4610*/  ISETP.GE.AND P3, PT, R57, UR19, PT ;  /* 0x0000001339007c0c */ /* 0x000fc6000bf66270 */
[----:B------:R-:W2:Y:S01]  /*4620*/  @!P4 LDG.E.U16 R11, [R6.64+0x80] ;  /* 0x00008018060bc981 */ /* 0x000ea2000c1e1500 */
[----:B------:R-:W-:-:S03]  /*4630*/  ISETP.GE.AND P4, PT, R56, UR19, PT ;  /* 0x0000001338007c0c */ /* 0x000fc6000bf86270 */
[----:B------:R-:W2:Y:S01]  /*4640*/  @!P5 LDG.E.U16 R10, [R6.64+0xc0] ;  /* 0x0000c018060ad981 */ /* 0x000ea2000c1e1500 */
[----:B------:R-:W-:Y:S02]  /*4650*/  ISETP.GE.AND P5, PT, R55, UR19, PT ;  /* 0x0000001337007c0c */ /* 0x000fe4000bfa6270 */
[----:B------:R-:W-:Y:S01]  /*4660*/  PRMT R12, RZ, 0x7610, R12 ;  /* 0x00007610ff0c7816 */ /* 0x000fe2000000000c */
[----:B------:R-:W2:Y:S01]  /*4670*/  @!P6 LDG.E.U16 R13, [R6.64+0x100] ;  /* 0x00010018060de981 */ /* 0x000ea2000c1e1500 */
[----:B0-----:R-:W-:Y:S02]  /*4680*/  PRMT R9, RZ, 0x7610, R9 ;  /* 0x00007610ff097816 */ /* 0x001fe40000000009 */
[----:B------:R-:W-:Y:S02]  /*4690*/  PRMT R8, RZ, 0x7610, R8 ;  /* 0x00007610ff087816 */ /* 0x000fe40000000008 */
[----:B------:R-:W-:Y:S01]  /*46a0*/  PRMT R15, RZ, 0x7610, R15 ;  /* 0x00007610ff0f7816 */ /* 0x000fe2000000000f */
[----:B------:R-:W2:Y:S01]  /*46b0*/  @!P1 LDG.E.U16 R12, [R6.64+0x140] ;  /* 0x00014018060c9981 */ /* 0x000ea2000c1e1500 */
[----:B------:R-:W-:-:S02]  /*46c0*/  PRMT R14, RZ, 0x7610, R14 ;  /* 0x00007610ff0e7816 */ /* 0x000fc4000000000e */
[----:B------:R-:W-:Y:S01]  /*46d0*/  ISETP.GE.AND P6, PT, R54, UR19, PT ;  /* 0x0000001336007c0c */ /* 0x000fe2000bfc6270 */
[----:B------:R-:W2:Y:S01]  /*46e0*/  @!P2 LDG.E.U16 R9, [R6.64+0x180] ;  /* 0x000180180609a981 */ /* 0x000ea2000c1e1500 */
[----:B------:R-:W-:Y:S02]  /*46f0*/  ISETP.GE.AND P1, PT, R53, UR19, PT ;  /* 0x0000001335007c0c */ /* 0x000fe4000bf26270 */
[----:B------:R-:W-:Y:S01]  /*4700*/  ISETP.GE.AND P2, PT, R52, UR19, PT ;  /* 0x0000001334007c0c */ /* 0x000fe2000bf46270 */
        /* <DEDUP_REMOVED lines=21> */
[----:B---3--:R0:W-:Y:S04]  /*4860*/  STS.U16 [R46], R5 ;  /* 0x000000052e007388 */ /* 0x0081e80000000400 */
[----:B----4-:R-:W-:Y:S04]  /*4870*/  STS.U16 [R45+0x40], R4 ;  /* 0x000040042d007388 */ /* 0x010fe80000000400 */
[----:B--2---:R-:W-:Y:S04]  /*4880*/  STS.U16 [R44+0x80], R11 ;  /* 0x0000800b2c007388 */ /* 0x004fe80000000400 */
[----:B------:R1:W-:Y:S04]  /*4890*/  STS.U16 [R43+0xc0], R10 ;  /* 0x0000c00a2b007388 */ /* 0x0003e80000000400 */
        /* <DEDUP_REMOVED lines=13> */
[----:B------:R-:W3:Y:S01]  /*4970*/  LDS.U16 R4, [R30] ;  /* 0x000000001e047984 */ /* 0x000ee20000000400 */
[----:B0-----:R-:W-:-:S03]  /*4980*/  FMUL.FTZ R5, R86, 1.4426950216293334961 ;  /* 0x3fb8aa3b56057820 */ /* 0x001fc60000410000 */
[----:B------:R-:W0:Y:S04]  /*4990*/  LDS.U16 R6, [R29+0x2] ;  /* 0x000002001d067984 */ /* 0x000e280000000400 */
[----:B------:R-:W2:Y:S04]  /*49a0*/  S2R R86, SR_TID.X ;  /* 0x0000000000567919 */ /* 0x000ea80000002100 */
[----:B------:R-:W4:Y:S01]  /*49b0*/  LDS.U16 R7, [R28+0x4] ;  /* 0x000004001c077984 */ /* 0x000f220000000400 */
[C---:B-1----:R-:W-:Y:S02]  /*49c0*/  FMUL.FTZ R10, R5.reuse, R128 ;  /* 0x00000080050a7220 */ /* 0x042fe40000410000 */
[----:B------:R-:W-:Y:S01]  /*49d0*/  FMUL.FTZ R11, R5, R118 ;  /* 0x00000076050b7220 */ /* 0x000fe20000410000 */
[----:B------:R-:W1:Y:S01]  /*49e0*/  LDS.U16 R8, [R27+0x6] ;  /* 0x000006001b087984 */ /* 0x000e620000000400 */
[----:B------:R2:W-:Y:S03]  /*49f0*/  MUFU.EX2 R146, R10 ;  /* 0x0000000a00927308 */ /* 0x0005e60000000800 */
[----:B------:R-:W-:Y:S05]  /*4a00*/  LDS.U16 R9, [R26+0x8] ;  /* 0x000008001a097984 */ /* 0x000fea0000000400 */
[----:B------:R2:W0:Y:S02]  /*4a10*/  MUFU.EX2 R143, R11 ;  /* 0x0000000b008f7308 */ /* 0x0004240000000800 */
[----:B--2---:R-:W-:-:S04]  /*4a20*/  SHF.L.U32 R15, R86, 0x4, RZ ;  /* 0x00000004560f7819 */ /* 0x004fc800000006ff */
[C---:B------:R-:W-:Y:S02]  /*4a30*/  IADD3 R10, R15.reuse, 0x7, RZ ;  /* 0x000000070f0a7810 */ /* 0x040fe40007ffe0ff */
[----:B------:R-:W-:Y:S02]  /*4a40*/  IADD3 R11, R15, 0x8, RZ ;  /* 0x000000080f0b7810 */ /* 0x000fe40007ffe0ff */
[----:B------:R-:W-:Y:S02]  /*4a50*/  ISETP.GE.U32.AND P2, PT, R10, UR19, PT ;  /* 0x000000130a007c0c */ /* 0x000fe4000bf46070 */
[----:B------:R-:W-:Y:S01]  /*4a60*/  ISETP.GE.U32.AND P1, PT, R11, UR19, PT ;  /* 0x000000130b007c0c */ /* 0x000fe2000bf26070 */
[----:B------:R-:W2:Y:S01]  /*4a70*/  LDS.U16 R10, [R25+0xa] ;  /* 0x00000a00190a7984 */ /* 0x000ea20000000400 */
[----:B---3--:R-:W-:Y:S02]  /*4a80*/  PRMT R11, RZ, 0x5410, R4 ;  /* 0x00005410ff0b7816 */ /* 0x008fe40000000004 */
[----:B0-----:R-:W-:Y:S01]  /*4a90*/  PRMT R6, RZ, 0x5410, R6 ;  /* 0x00005410ff067816 */ /* 0x001fe20000000006 */
[----:B------:R-:W0:Y:S02]  /*4aa0*/  LDS.U16 R4, [R23+0xe] ;  /* 0x00000e0017047984 */ /* 0x000e240000000400 */
[----:B------:R-:W-:-:S02]  /*4ab0*/  FMUL.FTZ R145, R96, R11 ;  /* 0x0000000b60917220 */ /* 0x000fc40000410000 */
[----:B------:R-:W3:Y:S01]  /*4ac0*/  LDS.U16 R11, [R24+0xc] ;  /* 0x00000c00180b7984 */ /* 0x000ee20000000400 */
[----:B------:R-:W-:Y:S01]  /*4ad0*/  FMUL.FTZ R144, R95, R6 ;  /* 0x000000065f907220 */ /* 0x000fe20000410000 */
[----:B----4-:R-:W-:-:S05]  /*4ae0*/  PRMT R6, RZ, 0x5410, R7 ;  /* 0x00005410ff067816 */ /* 0x010fca0000000007 */
[----:B------:R-:W-:Y:S02]  /*4af0*/  FMUL.FTZ R142, R97, R6 ;  /* 0x00000006618e7220 */ /* 0x000fe40000410000 */
[----:B------:R-:W4:Y:S01]  /*4b00*/  LDS.U16 R6, [R22+0x10] ;  /* 0x0000100016067984 */ /* 0x000f220000000400 */
[C---:B------:R-:W-:Y:S01]  /*4b10*/  FMUL.FTZ R12, R5.reuse, R117 ;  /* 0x00000075050c7220 */ /* 0x040fe20000410000 */
[----:B-1----:R-:W-:Y:S01]  /*4b20*/  PRMT R7, RZ, 0x5410, R8 ;  /* 0x00005410ff077816 */ /* 0x002fe20000000008 */
[C---:B------:R-:W-:Y:S02]  /*4b30*/  FMUL.FTZ R13, R5.reuse, R116 ;  /* 0x00000074050d7220 */ /* 0x040fe40000410000 */
[C---:B------:R-:W-:Y:S02]  /*4b40*/  FMUL.FTZ R14, R5.reuse, R115 ;  /* 0x00000073050e7220 */ /* 0x040fe40000410000 */
[----:B------:R-:W-:Y:S01]  /*4b50*/  FMUL.FTZ R135, R5, R114 ;  /* 0x0000007205877220 */ /* 0x000fe20000410000 */
[----:B------:R-:W1:Y:S01]  /*4b60*/  MUFU.EX2 R12, R12 ;  /* 0x0000000c000c7308 */ /* 0x000e620000000800 */
[----:B------:R-:W-:Y:S01]  /*4b70*/  FMUL.FTZ R7, R94, R7 ;  /* 0x000000075e077220 */ /* 0x000fe20000410000 */
[----:B------:R-:W-:Y:S01]  /*4b80*/  ISETP.GE.U32.AND P6, PT, R15, UR19, PT ;  /* 0x000000130f007c0c */ /* 0x000fe2000bfc6070 */
[----:B------:R-:W-:Y:S01]  /*4b90*/  FMUL.FTZ R133, R5, R113 ;  /* 0x0000007105857220 */ /* 0x000fe20000410000 */
[----:B------:R-:W-:Y:S01]  /*4ba0*/  FSEL R143, R143, 1, !P3 ;  /* 0x3f8000008f8f7808 */ /* 0x000fe20005800000 */
[----:B------:R-:W4:Y:S03]  /*4bb0*/  LDS.U16 R8, [R21+0x12] ;  /* 0x0000120015087984 */ /* 0x000f260000000400 */
[----:B------:R-:W1:Y:S01]  /*4bc0*/  MUFU.EX2 R13, R13 ;  /* 0x0000000d000d7308 */ /* 0x000e620000000800 */
[----:B------:R-:W-:-:S02]  /*4bd0*/  FSEL R140, R7, RZ, !P5 ;  /* 0x000000ff078c7208 */ /* 0x000fc40006800000 */
[----:B--2---:R-:W-:-:S05]  /*4be0*/  PRMT R10, RZ, 0x5410, R10 ;  /* 0x00005410ff0a7816 */ /* 0x004fca000000000a */
[----:B------:R-:W2:Y:S01]  /*4bf0*/  MUFU.EX2 R14, R14 ;  /* 0x0000000e000e7308 */ /* 0x000ea20000000800 */
[----:B0-----:R-:W-:Y:S01]  /*4c00*/  PRMT R7, RZ, 0x5410, R4 ;  /* 0x00005410ff077816 */ /* 0x001fe20000000004 */
[----:B------:R-:W-:Y:S01]  /*4c10*/  FMUL.FTZ R136, R93, R10 ;  /* 0x0000000a5d887220 */ /* 0x000fe20000410000 */
[----:B------:R-:W-:Y:S02]  /*4c20*/  FSEL R146, R146, 1, !P6 ;  /* 0x3f80000092927808 */ /* 0x000fe40007000000 */
[----:B---3--:R-:W-:-:S03]  /*4c30*/  PRMT R10, RZ, 0x5410, R11 ;  /* 0x00005410ff0a7816 */ /* 0x008fc6000000000b */
[----:B------:R-:W0:Y:S01]  /*4c40*/  MUFU.EX2 R135, R135 ;  /* 0x0000008700877308 */ /* 0x000e220000000800 */
[----:B------:R-:W-:Y:S01]  /*4c50*/  FMUL.FTZ R7, R92, R7 ;  /* 0x000000075c077220 */ /* 0x000fe20000410000 */
[----:B-1----:R-:W-:Y:S01]  /*4c60*/  FSEL R141, R12, 1, !P4 ;  /* 0x3f8000000c8d7808 */ /* 0x002fe20006000000 */
[----:B------:R-:W-:Y:S01]  /*4c70*/  FMUL.FTZ R4, R146, R143 ;  /* 0x0000008f92047220 */ /* 0x000fe20000410000 */
[----:B------:R-:W-:Y:S01]  /*4c80*/  PRMT R9, RZ, 0x5410, R9 ;  /* 0x00005410ff097816 */ /* 0x000fe20000000009 */
[----:B------:R-:W-:Y:S01]  /*4c90*/  FMUL.FTZ R10, R99, R10 ;  /* 0x0000000a630a7220 */ /* 0x000fe20000410000 */
[----:B------:R-:W-:Y:S02]  /*4ca0*/  FSEL R142, R142, RZ, !P4 ;  /* 0x000000ff8e8e7208 */ /* 0x000fe40006000000 */
[----:B------:R-:W1:Y:S01]  /*4cb0*/  MUFU.EX2 R133, R133 ;  /* 0x0000008500857308 */ /* 0x000e620000000800 */
[----:B------:R-:W-:Y:S02]  /*4cc0*/  ISETP.GE.U32.AND P4, PT, R125, UR19, PT ;  /* 0x000000137d007c0c */ /* 0x000fe4000bf86070 */
[----:B------:R-:W-:-:S02]  /*4cd0*/  FSEL R145, R145, RZ, !P6 ;  /* 0x000000ff91917208 */ /* 0x000fc40007000000 */
[----:B------:R-:W-:Y:S01]  /*4ce0*/  FSEL R132, R7, RZ, !P2 ;  /* 0x000000ff07847208 */ /* 0x000fe20005000000 */
[----:B------:R-:W-:Y:S01]  /*4cf0*/  FMUL.FTZ R9, R98, R9 ;  /* 0x0000000962097220 */ /* 0x000fe20000410000 */
[----:B------:R-:W-:Y:S01]  /*4d00*/  ISETP.GE.U32.AND P6, PT, R127, UR19, PT ;  /* 0x000000137f007c0c */ /* 0x000fe2000bfc6070 */
[----:B------:R-:W-:Y:S01]  /*4d10*/  FMUL.FTZ R4, R141, R4 ;  /* 0x000000048d047220 */ /* 0x000fe20000410000 */
[----:B------:R-:W-:Y:S02]  /*4d20*/  FSEL R139, R13, 1, !P5 ;  /* 0x3f8000000d8b7808 */ /* 0x000fe40006800000 */
[----:B----4-:R-:W-:Y:S02]  /*4d30*/  PRMT R7, RZ, 0x5410, R6 ;  /* 0x00005410ff077816 */ /* 0x010fe40000000006 */
[----:B------:R-:W-:Y:S02]  /*4d40*/  FSEL R134, R10, RZ, !P4 ;  /* 0x000000ff0a867208 */ /* 0x000fe40006000000 */
[----:B------:R-:W-:Y:S01]  /*4d50*/  FSEL R144, R144, RZ, !P3 ;  /* 0x000000ff90907208 */ /* 0x000fe20005800000 */
[----:B------:R-:W3:Y:S01]  /*4d60*/  LDS.U16 R10, [R20+0x14] ;  /* 0x00001400140a7984 */ /* 0x000ee20000000400 */
[----:B------:R-:W-:Y:S01]  /*4d70*/  ISETP.GE.U32.AND P3, PT, R126, UR19, PT ;  /* 0x000000137e007c0c */ /* 0x000fe2000bf66070 */
[----:B------:R-:W-:Y:S01]  /*4d80*/  FMUL.FTZ R7, R100, R7 ;  /* 0x0000000764077220 */ /* 0x000fe20000410000 */
[----:B--2---:R-:W-:Y:S01]  /*4d90*/  FSEL R137, R14, 1, !P6 ;  /* 0x3f8000000e897808 */ /* 0x004fe20007000000 */
[----:B------:R-:W-:Y:S01]  /*4da0*/  FMUL.FTZ R4, R139, R4 ;  /* 0x000000048b047220 */ /* 0x000fe20000410000 */
[----:B------:R-:W-:Y:S01]  /*4db0*/  FSEL R138, R9, RZ, !P6 ;  /* 0x000000ff098a7208 */ /* 0x000fe20007000000 */
[----:B------:R-:W-:Y:S01]  /*4dc0*/  LDS.U16 R6, [R17+0x1a] ;  /* 0x00001a0011067984 */ /* 0x000fe20000000400 */
[----:B0-----:R-:W-:Y:S01]  /*4dd0*/  FSEL R135, R135, 1, !P3 ;  /* 0x3f80000087877808 */ /* 0x001fe20005800000 */
[----:B------:R-:W-:-:S02]  /*4de0*/  FMUL.FTZ R4, R137, R4 ;  /* 0x0000000489047220 */ /* 0x000fc40000410000 */
[----:B------:R-:W0:Y:S01]  /*4df0*/  LDS.U16 R9, [R19+0x16] ;  /* 0x0000160013097984 */ /* 0x000e220000000400 */
[----:B------:R-:W-:Y:S01]  /*4e00*/  FSEL R130, R7, RZ, !P1 ;  /* 0x000000ff07827208 */ /* 0x000fe20004800000 */
[----:B------:R-:W-:Y:S02]  /*4e10*/  FMUL.FTZ R4, R135, R4 ;  /* 0x0000000487047220 */ /* 0x000fe40000410000 */
[----:B------:R-:W2:Y:S01]  /*4e20*/  LDS.U16 R7, [R18+0x18] ;  /* 0x0000180012077984 */ /* 0x000ea20000000400 */
[----:B-1----:R-:W-:Y:S01]  /*4e30*/  FSEL R133, R133, 1, !P4 ;  /* 0x3f80000085857808 */ /* 0x002fe20006000000 */
        /* <DEDUP_REMOVED lines=9> */
[----:B------:R-:W-:Y:S02]  /*4ed0*/  FFMA.FTZ R5, R145, R143, R144 ;  /* 0x0000008f91057223 */ /* 0x000fe40000010090 */
[----:B------:R-:W-:Y:S02]  /*4ee0*/  FMUL.FTZ R12, R133, R4 ;  /* 0x00000004850c7220 */ /* 0x000fe40000410000 */
[----:B------:R-:W1:Y:S01]  /*4ef0*/  LDS.U16 R4, [R16+0x1c] ;  /* 0x00001c0010047984 */ /* 0x000e620000000400 */
[----:B------:R-:W-:Y:S01]  /*4f00*/  FFMA.FTZ R11, R141, R5, R142 ;  /* 0x000000058d0b7223 */ /* 0x000fe2000001008e */
[----:B------:R-:W4:Y:S02]  /*4f10*/  MUFU.EX2 R131, R131 ;  /* 0x0000008300837308 */ /* 0x000f240000000800 */
[----:B------:R-:W1:Y:S01]  /*4f20*/  LDS.U16 R5, [R0+0x1e] ;  /* 0x00001e0000057984 */ /* 0x000e620000000400 */
[----:B------:R-:W-:Y:S01]  /*4f30*/  FFMA.FTZ R11, R139, R11, R140 ;  /* 0x0000000b8b0b7223 */ /* 0x000fe2000001008c */
[----:B------:R-:W-:-:S04]  /*4f40*/  FSEL R136, R136, RZ, !P3 ;  /* 0x000000ff88887208 */ /* 0x000fc80005800000 */
[----:B------:R-:W0:Y:S01]  /*4f50*/  MUFU.EX2 R129, R129 ;  /* 0x0000008100817308 */ /* 0x000e220000000800 */
[----:B------:R-:W-:Y:S01]  /*4f60*/  FFMA.FTZ R11, R137, R11, R138 ;  /* 0x0000000b890b7223 */ /* 0x000fe2000001008a */
[----:B------:R-:W-:-:S06]  /*4f70*/  PRMT R8, RZ, 0x5410, R8 ;  /* 0x00005410ff087816 */ /* 0x000fcc0000000008 */
[----:B------:R-:W0:Y:S01]  /*4f80*/  MUFU.EX2 R148, R148 ;  /* 0x0000009400947308 */ /* 0x000e220000000800 */
[----:B------:R-:W-:Y:S01]  /*4f90*/  FFMA.FTZ R11, R135, R11, R136 ;  /* 0x0000000b870b7223 */ /* 0x000fe20000010088 */
[----:B----4-:R-:W-:-:S06]  /*4fa0*/  FSEL R131, R131, 1, !P2 ;  /* 0x3f80000083837808 */ /* 0x010fcc0005000000 */
[----:B------:R-:W4:Y:S01]  /*4fb0*/  MUFU.EX2 R156, R156 ;  /* 0x0000009c009c7308 */ /* 0x000f220000000800 */
[----:B------:R-:W-:Y:S01]  /*4fc0*/  FFMA.FTZ R11, R133, R11, R134 ;  /* 0x0000000b850b7223 */ /* 0x000fe20000010086 */
[----:B---3--:R-:W-:Y:S01]  /*4fd0*/  PRMT R10, RZ, 0x5410, R10 ;  /* 0x00005410ff0a7816 */ /* 0x008fe2000000000a */
[----:B------:R-:W-:Y:S01]  /*4fe0*/  FMUL.FTZ R8, R91, R8 ;  /* 0x000000085b087220 */ /* 0x000fe20000410000 */
[----:B------:R-:W-:-:S04]  /*4ff0*/  ISETP.GE.U32.AND P5, PT, R124, UR19, PT ;  /* 0x000000137c007c0c */ /* 0x000fc8000bfa6070 */
[----:B------:R-:W3:Y:S01]  /*5000*/  MUFU.EX2 R155, R155 ;  /* 0x0000009b009b7308 */ /* 0x000ee20000000800 */
[----:B0-----:R-:W-:Y:S01]  /*5010*/  FSEL R129, R129, 1, !P1 ;  /* 0x3f80000081817808 */ /* 0x001fe20004800000 */
[----:B------:R-:W-:Y:S01]  /*5020*/  FFMA.FTZ R11, R131, R11, R132 ;  /* 0x0000000b830b7223 */ /* 0x000fe20000010084 */
[----:B------:R-:W-:Y:S01]  /*5030*/  PRMT R9, RZ, 0x5410, R9 ;  /* 0x00005410ff097816 */ /* 0x000fe20000000009 */
[----:B------:R-:W-:-:S04]  /*5040*/  FMUL.FTZ R10, R101, R10 ;  /* 0x0000000a650a7220 */ /* 0x000fc80000410000 */
[----:B------:R-:W0:Y:S01]  /*5050*/  MUFU.EX2 R154, R154 ;  /* 0x0000009a009a7308 */ /* 0x000e220000000800 */
[----:B------:R-:W-:Y:S01]  /*5060*/  ISETP.GE.U32.AND P6, PT, R123, UR19, PT ;  /* 0x000000137b007c0c */ /* 0x000fe2000bfc6070 */
[----:B------:R-:W-:Y:S01]  /*5070*/  FFMA.FTZ R11, R129, R11, R130 ;  /* 0x0000000b810b7223 */ /* 0x000fe20000010082 */
[----:B------:R-:W-:Y:S02]  /*5080*/  FSEL R147, R8, RZ, !P5 ;  /* 0x000000ff08937208 */ /* 0x000fe40006800000 */
[----:B------:R-:W-:Y:S01]  /*5090*/  FSEL R148, R148, 1, !P5 ;  /* 0x3f80000094947808 */ /* 0x000fe20006800000 */
[----:B------:R-:W-:Y:S02]  /*50a0*/  FMUL.FTZ R12, R131, R12 ;  /* 0x0000000c830c7220 */ /* 0x000fe40000410000 */
[----:B------:R-:W0:Y:S01]  /*50b0*/  MUFU.EX2 R153, R153 ;  /* 0x0000009900997308 */ /* 0x000e220000000800 */
[----:B--2---:R-:W-:Y:S01]  /*50c0*/  PRMT R7, RZ, 0x5410, R7 ;  /* 0x00005410ff077816 */ /* 0x004fe20000000007 */
[----:B------:R-:W-:Y:S01]  /*50d0*/  FMUL.FTZ R9, R90, R9 ;  /* 0x000000095a097220 */ /* 0x000fe20000410000 */
[----:B------:R-:W-:Y:S01]  /*50e0*/  ISETP.GE.U32.AND P3, PT, R122, UR19, PT ;  /* 0x000000137a007c0c */ /* 0x000fe2000bf66070 */
[----:B------:R-:W-:Y:S01]  /*50f0*/  FFMA.FTZ R11, R148, R11, R147 ;  /* 0x0000000b940b7223 */ /* 0x000fe20000010093 */
[----:B----4-:R-:W-:-:S02]  /*5100*/  FSEL R156, R156, 1, !P6 ;  /* 0x3f8000009c9c7808 */ /* 0x010fc40007000000 */
[----:B------:R-:W-:Y:S01]  /*5110*/  FSEL R151, R10, RZ, !P6 ;  /* 0x000000ff0a977208 */ /* 0x000fe20007000000 */
[----:B------:R-:W2:Y:S01]  /*5120*/  MUFU.EX2 R152, R152 ;  /* 0x0000009800987308 */ /* 0x000ea20000000800 */
[----:B------:R-:W-:Y:S01]  /*5130*/  FMUL.FTZ R13, R129, R12 ;  /* 0x0000000c810d7220 */ /* 0x000fe20000410000 */
[----:B------:R-:W-:Y:S01]  /*5140*/  PRMT R6, RZ, 0x5410, R6 ;  /* 0x00005410ff067816 */ /* 0x000fe20000000006 */
[----:B------:R-:W-:Y:S01]  /*5150*/  FMUL.FTZ R7, R102, R7 ;  /* 0x0000000766077220 */ /* 0x000fe20000410000 */
[----:B------:R-:W-:Y:S01]  /*5160*/  ISETP.GE.U32.AND P4, PT, R121, UR19, PT ;  /* 0x0000001379007c0c */ /* 0x000fe2000bf86070 */
[----:B------:R-:W-:Y:S01]  /*5170*/  FFMA.FTZ R11, R156, R11, R151 ;  /* 0x0000000b9c0b7223 */ /* 0x000fe20000010097 */
[----:B---3--:R-:W-:Y:S02]  /*5180*/  FSEL R155, R155, 1, !P3 ;  /* 0x3f8000009b9b7808 */ /* 0x008fe40005800000 */
[----:B------:R-:W3:Y:S01]  /*5190*/  MUFU.EX2 R161, R161 ;  /* 0x000000a100a17308 */ /* 0x000ee20000000800 */
[----:B------:R-:W-:Y:S01]  /*51a0*/  FSEL R150, R9, RZ, !P3 ;  /* 0x000000ff09967208 */ /* 0x000fe20005800000 */
[----:B------:R-:W-:Y:S01]  /*51b0*/  FMUL.FTZ R13, R148, R13 ;  /* 0x0000000d940d7220 */ /* 0x000fe20000410000 */
[----:B-1----:R-:W-:Y:S01]  /*51c0*/  PRMT R4, RZ, 0x5410, R4 ;  /* 0x00005410ff047816 */ /* 0x002fe20000000004 */
[----:B------:R-:W-:Y:S01]  /*51d0*/  FMUL.FTZ R6, R89, R6 ;  /* 0x0000000659067220 */ /* 0x000fe20000410000 */
[----:B------:R-:W-:Y:S01]  /*51e0*/  ISETP.GE.U32.AND P2, PT, R120, UR19, PT ;  /* 0x0000001378007c0c */ /* 0x000fe2000bf46070 */
[----:B------:R-:W-:Y:S01]  /*51f0*/  FFMA.FTZ R11, R155, R11, R150 ;  /* 0x0000000b9b0b7223 */ /* 0x000fe20000010096 */
[----:B0-----:R-:W-:-:S02]  /*5200*/  FSEL R154, R154, 1, !P4 ;  /* 0x3f8000009a9a7808 */ /* 0x001fc40006000000 */
[----:B------:R-:W-:Y:S01]  /*5210*/  FSEL R149, R7, RZ, !P4 ;  /* 0x000000ff07957208 */ /* 0x000fe20006000000 */
[----:B------:R-:W-:Y:S01]  /*5220*/  FMUL.FTZ R8, R156, R13 ;  /* 0x0000000d9c087220 */ /* 0x000fe20000410000 */
[----:B------:R-:W-:Y:S01]  /*5230*/  PRMT R5, RZ, 0x5410, R5 ;  /* 0x00005410ff057816 */ /* 0x000fe20000000005 */
[----:B------:R-:W-:Y:S01]  /*5240*/  FMUL.FTZ R4, R103, R4 ;  /* 0x0000000467047220 */ /* 0x000fe20000410000 */
[----:B------:R-:W-:Y:S01]  /*5250*/  ISETP.GE.U32.AND P1, PT, R119, UR19, PT ;  /* 0x0000001377007c0c */ /* 0x000fe2000bf26070 */
[----:B------:R-:W-:Y:S01]  /*5260*/  FFMA.FTZ R11, R154, R11, R149 ;  /* 0x0000000b9a0b7223 */ /* 0x000fe20000010095 */
[----:B------:R-:W-:Y:S02]  /*5270*/  FSEL R153, R153, 1, !P2 ;  /* 0x3f80000099997808 */ /* 0x000fe40005000000 */
[----:B------:R-:W-:Y:S01]  /*5280*/  FSEL R158, R6, RZ, !P2 ;  /* 0x000000ff069e7208 */ /* 0x000fe20005000000 */
[----:B------:R-:W-:Y:S01]  /*5290*/  FMUL.FTZ R13, R155, R8 ;  /* 0x000000089b0d7220 */ /* 0x000fe20000410000 */
[----:B------:R-:W-:Y:S01]  /*52a0*/  ISETP.GE.U32.AND P5, PT, R63, UR19, PT ;  /* 0x000000133f007c0c */ /* 0x000fe2000bfa6070 */
[----:B------:R-:W-:Y:S01]  /*52b0*/  FMUL.FTZ R5, R88, R5 ;  /* 0x0000000558057220 */ /* 0x000fe20000410000 */
[----:B--2---:R-:W-:Y:S01]  /*52c0*/  FSEL R152, R152, 1, !P1 ;  /* 0x3f80000098987808 */ /* 0x004fe20004800000 */
[----:B------:R-:W-:Y:S01]  /*52d0*/  FFMA.FTZ R11, R153, R11, R158 ;  /* 0x0000000b990b7223 */ /* 0x000fe2000001009e */
[----:B------:R-:W-:Y:S01]  /*52e0*/  FSEL R157, R4, RZ, !P1 ;  /* 0x000000ff049d7208 */ /* 0x000fe20004800000 */
[----:B------:R-:W-:Y:S01]  /*52f0*/  FMUL.FTZ R8, R154, R13 ;  /* 0x0000000d9a087220 */ /* 0x000fe20000410000 */
[----:B---3--:R-:W-:-:S02]  /*5300*/  FSEL R161, R161, 1, !P5 ;  /* 0x3f800000a1a17808 */ /* 0x008fc40006800000 */
        /* <DEDUP_REMOVED lines=34> */
[----:B------:R-:W-:Y:S02]  /*5530*/  IMAD.U32 R5, RZ, RZ, UR20 ;  /* 0x00000014ff057e24 */ /* 0x000fe4000f8e00ff */
[----:B0-----:R-:W-:-:S03]  /*5540*/  @P1 FFMA.FTZ R13, R12, R6, R13 ;  /* 0x000000060c0d1223 */ /* 0x001fc6000001000d */
        /* <DEDUP_REMOVED lines=25> */
[----:B------:R-:W-:Y:S01]  /*56e0*/  BSSY B0, `(.L_x_2928) ;  /* 0x0000018000007945 */ /* 0x000fe20003800000 */
[----:B0-----:R-:W-:-:S02]  /*56f0*/  FFMA.FTZ R165, R5, R6, R7 ;  /* 0x0000000605a57223 */ /* 0x001fc40000010007 */
[----:B------:R-:W-:-:S05]  /*5700*/  FMUL.FTZ R7, R4, R6 ;  /* 0x0000000604077220 */ /* 0x000fca0000410000 */
[C---:B------:R-:W-:Y:S01]  /*5710*/  FSEL R4, R7.reuse, R4, !P2 ;  /* 0x0000000407047208 */ /* 0x040fe20005000000 */
[-C--:B-1----:R-:W-:Y:S01]  /*5720*/  FMUL.FTZ R7, R7, R8.reuse ;  /* 0x0000000807077220 */ /* 0x082fe20000410000 */
[C---:B------:R-:W-:Y:S01]  /*5730*/  FSEL R5, R165.reuse, R5, !P2 ;  /* 0x00000005a5057208 */ /* 0x040fe20005000000 */
[----:B------:R-:W-:-:S03]  /*5740*/  FFMA.FTZ R8, R165, R8, R9 ;  /* 0x00000008a5087223 */ /* 0x000fc60000010009 */
[----:B------:R-:W-:Y:S02]  /*5750*/  FSEL R4, R7, R4, !P1 ;  /* 0x0000000407047208 */ /* 0x000fe40004800000 */
[----:B------:R-:W-:-:S03]  /*5760*/  FSEL R5, R8, R5, !P1 ;  /* 0x0000000508057208 */ /* 0x000fc60004800000 */
[C---:B--2---:R-:W-:Y:S02]  /*5770*/  @P4 FMUL.FTZ R4, R163.reuse, R4 ;  /* 0x00000004a3044220 */ /* 0x044fe40000410000 */
[----:B------:R-:W-:Y:S02]  /*5780*/  @P4 FFMA.FTZ R5, R163, R5, R162 ;  /* 0x00000005a3054223 */ /* 0x000fe400000100a2 */
[----:B------:R-:W-:Y:S02]  /*5790*/  @P3 IMAD.MOV.U32 R163, RZ, RZ, R4 ;  /* 0x000000ffffa33224 */ /* 0x000fe400078e0004 */
[----:B------:R-:W-:Y:S01]  /*57a0*/  @P3 IMAD.MOV.U32 R162, RZ, RZ, R5 ;  /* 0x000000ffffa23224 */ /* 0x000fe200078e0005 */
[----:B------:R-:W-:Y:S01]  /*57b0*/  @P3 MOV R5, R15 ;  /* 0x0000000f00053202 */ /* 0x000fe20000000f00 */
[C---:B------:R-:W-:Y:S02]  /*57c0*/  FFMA.FTZ R8, R10.reuse, R8, R11 ;  /* 0x000000080a087223 */ /* 0x040fe4000001000b */
[----:B------:R-:W-:-:S02]  /*57d0*/  FMUL.FTZ R7, R10, R7 ;  /* 0x000000070a077220 */ /* 0x000fc40000410000 */
        /* <DEDUP_REMOVED lines=8> */
.L_x_2929:
[----:B------:R-:W-:Y:S05]  /*5860*/  BSYNC B0 ;  /* 0x0000000000007941 */ /* 0x000fea0003800000 */
.L_x_2928:
        /* <DEDUP_REMOVED lines=35> */
.L_x_2931:
[----:B------:R-:W-:Y:S05]  /*5aa0*/  BSYNC B0 ;  /* 0x0000000000007941 */ /* 0x000fea0003800000 */
.L_x_2930:
        /* <DEDUP_REMOVED lines=22> */
.L_x_2927:
[----:B------:R-:W-:Y:S01]  /*5c10*/  BAR.SYNC.DEFER_BLOCKING 0x0 ;  /* 0x0000000000007b1d */ /* 0x000fe20000010000 */
[----:B-1----:R-:W-:Y:S01]  /*5c20*/  F2FP.BF16.PACK_AB R4, R71, R70 ;  /* 0x000000464704723e */ /* 0x002fe200000010ff */
[----:B------:R-:W-:Y:S01]  /*5c30*/  USHF.L.U32 UR20, UR6, 0xb, URZ ;  /* 0x0000000b06147899 */ /* 0x000fe2000800063f */
[----:B------:R-:W-:-:S02]  /*5c40*/  F2FP.BF16.PACK_AB R5, R73, R72 ;  /* 0x000000484905723e */ /* 0x000fc400000010ff */
[C---:B0-----:R-:W-:Y:S01]  /*5c50*/  PRMT R15, R4.reuse, 0x7610, R15 ;  /* 0x00007610040f7816 */ /* 0x041fe2000000000f */
[----:B------:R-:W-:Y:S01]  /*5c60*/  ULDC.64 UR30, c[0x0][0x200] ;  /* 0x00008000001e7ab9 */ /* 0x000fe20000000a00 */
[----:B------:R-:W-:Y:S01]  /*5c70*/  PRMT R6, R4, 0x7632, R6 ;  /* 0x0000763204067816 */ /* 0x000fe20000000006 */
[----:B------:R-:W-:Y:S01]  /*5c80*/  UIMAD UR21, UR29, UR30, URZ ;  /* 0x0000001e1d1572a4 */ /* 0x000fe2000f8e023f */
[----:B------:R-:W-:Y:S01]  /*5c90*/  F2FP.BF16.PACK_AB R4, R75, R74 ;  /* 0x0000004a4b04723e */ /* 0x000fe200000010ff */
[----:B------:R-:W-:Y:S01]  /*5ca0*/  UIMAD.WIDE.U32 UR22, UR28, UR30, URZ ;  /* 0x0000001e1c1672a5 */ /* 0x000fe2000f8e003f */
[C---:B------:R-:W-:Y:S01]  /*5cb0*/  PRMT R14, R5.reuse, 0x7610, R14 ;  /* 0x00007610050e7816 */ /* 0x040fe2000000000e */
[----:B------:R-:W-:Y:S01]  /*5cc0*/  UIMAD UR30, UR28, UR31, UR21 ;  /* 0x0000001f1c1e72a4 */ /* 0x000fe2000f8e0215 */
[----:B------:R-:W-:Y:S01]  /*5cd0*/  PRMT R7, R5, 0x7632, R7 ;  /* 0x0000763205077816 */ /* 0x000fe20000000007 */
[----:B------:R-:W-:Y:S01]  /*5ce0*/  USHF.R.S32.HI UR7, URZ, 0x1f, UR20 ;  /* 0x0000001f3f077899 */ /* 0x000fe20008011414 */
[----:B------:R-:W-:Y:S01]  /*5cf0*/  F2FP.BF16.PACK_AB R5, R77, R76 ;  /* 0x0000004c4d05723e */ /* 0x000fe200000010ff */
[----:B------:R-:W-:Y:S01]  /*5d00*/  UIADD3 UR21, UR23, UR30, URZ ;  /* 0x0000001e17157290 */ /* 0x000fe2000fffe03f */
[C---:B------:R-:W-:Y:S01]  /*5d10*/  PRMT R13, R4.reuse, 0x7610, R13 ;  /* 0x00007610040d7816 */ /* 0x040fe2000000000d */
[----:B------:R-:W-:Y:S01]  /*5d20*/  BSSY B0, `(.L_x_2933) ;  /* 0x0000044000007945 */ /* 0x000fe20003800000 */
[----:B------:R-:W-:-:S02]  /*5d30*/  PRMT R8, R4, 0x7632, R8 ;  /* 0x0000763204087816 */ /* 0x000fc40000000008 */
[----:B------:R-:W-:Y:S02]  /*5d40*/  F2FP.BF16.PACK_AB R4, R79, R78 ;  /* 0x0000004e4f04723e */ /* 0x000fe400000010ff */
[----:B------:R-:W-:Y:S01]  /*5d50*/  PRMT R12, R5, 0x7610, R12 ;  /* 0x00007610050c7816 */ /* 0x000fe2000000000c */
[----:B------:R-:W-:Y:S01]  /*5d60*/  STS.U16 [R30], R15 ;  /* 0x0000000f1e007388 */ /* 0x000fe20000000400 */
[C---:B------:R-:W-:Y:S02]  /*5d70*/  PRMT R11, R4.reuse, 0x7610, R11 ;  /* 0x00007610040b7816 */ /* 0x040fe4000000000b */
[----:B------:R-:W-:Y:S01]  /*5d80*/  PRMT R9, R4, 0x7632, R9 ;  /* 0x0000763204097816 */ /* 0x000fe20000000009 */
[----:B------:R0:W-:Y:S01]  /*5d90*/  STS.U16 [R29+0x2], R6 ;  /* 0x000002061d007388 */ /* 0x0001e20000000400 */
[----:B------:R-:W-:Y:S02]  /*5da0*/  F2FP.BF16.PACK_AB R4, R83, R82 ;  /* 0x000000525304723e */ /* 0x000fe400000010ff */
[----:B------:R-:W-:Y:S01]  /*5db0*/  ISETP.NE.AND P0, PT, R86, RZ, PT ;  /* 0x000000ff5600720c */ /* 0x000fe20003f05270 */
[----:B------:R-:W-:Y:S04]  /*5dc0*/  STS.U16 [R28+0x4], R14 ;  /* 0x0000040e1c007388 */ /* 0x000fe80000000400 */
[----:B------:R1:W-:Y:S01]  /*5dd0*/  STS.U16 [R27+0x6], R7 ;  /* 0x000006071b007388 */ /* 0x0003e20000000400 */
[----:B0-----:R-:W-:-:S02]  /*5de0*/  PRMT R6, R5, 0x7632, R6 ;  /* 0x0000763205067816 */ /* 0x001fc40000000006 */
[----:B------:R-:W-:Y:S01]  /*5df0*/  F2FP.BF16.PACK_AB R5, R81, R80 ;  /* 0x000000505105723e */ /* 0x000fe200000010ff */
[----:B------:R-:W-:Y:S03]  /*5e00*/  STS.U16 [R26+0x8], R13 ;  /* 0x0000080d1a007388 */ /* 0x000fe60000000400 */
[C---:B------:R-:W-:Y:S01]  /*5e10*/  PRMT R10, R5.reuse, 0x7610, R10 ;  /* 0x00007610050a7816 */ /* 0x040fe2000000000a */
[----:B------:R0:W-:Y:S01]  /*5e20*/  STS.U16 [R25+0xa], R8 ;  /* 0x00000a0819007388 */ /* 0x0001e20000000400 */
[----:B-1----:R-:W-:Y:S02]  /*5e30*/  PRMT R7, R5, 0x7632, R7 ;  /* 0x0000763205077816 */ /* 0x002fe40000000007 */
[----:B------:R-:W-:Y:S01]  /*5e40*/  F2FP.BF16.PACK_AB R5, R85, R84 ;  /* 0x000000545505723e */ /* 0x000fe200000010ff */
[----:B------:R1:W-:Y:S04]  /*5e50*/  STS.U16 [R24+0xc], R12 ;  /* 0x00000c0c18007388 */ /* 0x0003e80000000400 */
[----:B------:R2:W-:Y:S01]  /*5e60*/  STS.U16 [R23+0xe], R6 ;  /* 0x00000e0617007388 */ /* 0x0005e20000000400 */
[----:B0-----:R-:W-:-:S03]  /*5e70*/  PRMT R8, R4, 0x7632, R8 ;  /* 0x0000763204087816 */ /* 0x001fc60000000008 */
[----:B------:R-:W-:Y:S01]  /*5e80*/  STS.U16 [R22+0x10], R11 ;  /* 0x0000100b16007388 */ /* 0x000fe20000000400 */
[----:B-1----:R-:W-:-:S03]  /*5e90*/  PRMT R12, R5, 0x7632, R12 ;  /* 0x00007632050c7816 */ /* 0x002fc6000000000c */
[----:B------:R-:W-:Y:S01]  /*5ea0*/  STS.U16 [R21+0x12], R9 ;  /* 0x0000120915007388 */ /* 0x000fe20000000400 */
[----:B--2---:R-:W-:-:S03]  /*5eb0*/  IMAD.U32 R6, RZ, RZ, UR19 ;  /* 0x00000013ff067e24 */ /* 0x004fc6000f8e00ff */
[----:B------:R-:W-:Y:S04]  /*5ec0*/  STS.U16 [R20+0x14], R10 ;  /* 0x0000140a14007388 */ /* 0x000fe80000000400 */
[----:B------:R-:W-:Y:S04]  /*5ed0*/  STS.U16 [R19+0x16], R7 ;  /* 0x0000160713007388 */ /* 0x000fe80000000400 */
[----:B------:R0:W-:Y:S04]  /*5ee0*/  STS.U16 [R18+0x18], R4 ;  /* 0x0000180412007388 */ /* 0x0001e80000000400 */
[----:B------:R-:W-:Y:S04]  /*5ef0*/  STS.U16 [R17+0x1a], R8 ;  /* 0x00001a0811007388 */ /* 0x000fe80000000400 */
[----:B------:R1:W-:Y:S01]  /*5f00*/  STS.U16 [R16+0x1c], R5 ;  /* 0x00001c0510007388 */ /* 0x0003e20000000400 */
[----:B0-----:R-:W-:-:S03]  /*5f10*/  IADD3 R4, P2, R2, UR20, RZ ;  /* 0x0000001402047c10 */ /* 0x001fc6000ff5e0ff */
[----:B------:R-:W-:Y:S01]  /*5f20*/  STS.U16 [R0+0x1e], R12 ;  /* 0x00001e0c00007388 */ /* 0x000fe20000000400 */
[----:B------:R-:W-:-:S06]  /*5f30*/  NOP ;  /* 0x0000000000007918 */ /* 0x000fcc0000000000 */
[----:B------:R-:W-:Y:S01]  /*5f40*/  LDS.U16 R11, [R46] ;  /* 0x000000002e0b7984 */ /* 0x000fe20000000400 */
        /* <DEDUP_REMOVED lines=33> */
.L_x_2934:
[----:B------:R-:W-:Y:S05]  /*6160*/  BSYNC B0 ;  /* 0x0000000000007941 */ /* 0x000fea0003800000 */
.L_x_2933:
[----:B------:R-:W-:Y:S01]  /*6170*/  ULDC.64 UR30, c[0x0][0x208] ;  /* 0x00008200001e7ab9 */ /* 0x000fe20000000a00 */
[----:B------:R-:W-:Y:S01]  /*6180*/  IMAD.MOV.U32 R7, RZ, RZ, 0x2 ;  /* 0x00000002ff077424 */ /* 0x000fe200078e00ff */
[----:B------:R-:W-:Y:S01]  /*6190*/  UMOV UR23, UR21 ;  /* 0x0000001500177c82 */ /* 0x000fe20008000000 */
[----:B------:R-:W-:Y:S01]  /*61a0*/  ISETP.GE.AND P5, PT, R62, R115, PT ;  /* 0x000000733e00720c */ /* 0x000fe20003fa6270 */
[----:B------:R-:W-:Y:S01]  /*61b0*/  UIMAD.WIDE.U32 UR22, UR26, UR30, UR22 ;  /* 0x0000001e1a1672a5 */ /* 0x000fe2000f8e0016 */
[----:B------:R-:W-:Y:S01]  /*61c0*/  IMAD.WIDE R6, R2, R7, c[0x0][0x258] ;  /* 0x0000960002067625 */ /* 0x000fe200078e0207 */
[----:B------:R-:W-:Y:S01]  /*61d0*/  UIMAD UR21, UR27, UR30, URZ ;  /* 0x0000001e1b1572a4 */ /* 0x000fe2000f8e023f */
[-C--:B------:R-:W-:Y:S01]  /*61e0*/  ISETP.GE.AND P2, PT, R61, R115.reuse, PT ;  /* 0x000000733d00720c */ /* 0x080fe20003f46270 */
[----:B------:R-:W-:Y:S01]  /*61f0*/  UIADD3 UR30, UP0, UR20, UR22, URZ ;  /* 0x00000016141e7290 */ /* 0x000fe2000ff1e03f */
[-C--:B------:R-:W-:Y:S01]  /*6200*/  ISETP.GE.AND P3, PT, R60, R115.reuse, PT ;  /* 0x000000733c00720c */ /* 0x080fe20003f66270 */
[----:B------:R-:W-:Y:S01]  /*6210*/  UIMAD UR21, UR26, UR31, UR21 ;  /* 0x0000001f1a1572a4 */ /* 0x000fe2000f8e0215 */
[----:B------:R-:W-:-:S02]  /*6220*/  ISETP.GE.AND P4, PT, R59, R115, PT ;  /* 0x000000733b00720c */ /* 0x000fc40003f86270 */
[----:B------:R-:W-:Y:S01]  /*6230*/  ISETP.GE.AND P1, PT, R87, R115, PT ;  /* 0x000000735700720c */ /* 0x000fe20003f26270 */
[----:B------:R-:W-:Y:S01]  /*6240*/  UIADD3.X UR22, UR7, UR21, UR23, UP0, !UPT ;  /* 0x0000001507167290 */ /* 0x000fe200087fe417 */
[----:B0-----:R-:W-:Y:S01]  /*6250*/  IMAD.U32 R9, RZ, RZ, UR30 ;  /* 0x0000001eff097e24 */ /* 0x001fe2000f8e00ff */
[----:B------:R-:W-:Y:S01]  /*6260*/  LOP3.LUT R87, R2, 0x20, RZ, 0xfc, !PT ;  /* 0x0000002002577812 */ /* 0x000fe200078efcff */
[----:B------:R-:W-:Y:S01]  /*6270*/  IMAD.U32 R11, RZ, RZ, UR30 ;  /* 0x0000001eff0b7e24 */ /* 0x000fe2000f8e00ff */
[----:B------:R-:W-:Y:S02]  /*6280*/  ULDC.64 UR30, c[0x0][0x1f8] ;  /* 0x00007e00001e7ab9 */ /* 0x000fe40000000a00 */
[----:B------:R-:W-:Y:S01]  /*6290*/  IMAD.U32 R8, RZ, RZ, UR22 ;  /* 0x00000016ff087e24 */ /* 0x000fe2000f8e00ff */
[----:B------:R-:W-:Y:S01]  /*62a0*/  LEA R6, P6, R9, R6, 0x1 ;  /* 0x0000000609067211 */ /* 0x000fe200078c08ff */
[----:B------:R-:W-:Y:S01]  /*62b0*/  ULDC.64 UR22, c[0x0][0x1f0] ;  /* 0x00007c0000167ab9 */ /* 0x000fe20000000a00 */
[----:B------:R-:W-:Y:S01]  /*62c0*/  MOV R9, UR7 ;  /* 0x0000000700097c02 */ /* 0x000fe20008000f00 */
[----:B------:R-:W-:Y:S01]  /*62d0*/  UIMAD UR21, UR29, UR22, URZ ;  /* 0x000000161d1572a4 */ /* 0x000fe2000f8e023f */
[----:B------:R-:W-:Y:S01]  /*62e0*/  LEA.HI.X R7, R11, R7, R8, 0x1, P6 ;  /* 0x000000070b077211 */ /* 0x000fe200030f0c08 */
[----:B------:R-:W-:Y:S01]  /*62f0*/  IMAD.U32 R8, RZ, RZ, UR20 ;  /* 0x00000014ff087e24 */ /* 0x000fe2000f8e00ff */
[-C--:B------:R-:W-:Y:S01]  /*6300*/  ISETP.GE.AND P6, PT, R56, R115.reuse, PT ;  /* 0x000000733800720c */ /* 0x080fe20003fc6270 */
[----:B------:R-:W-:Y:S01]  /*6310*/  UIMAD UR21, UR28, UR23, UR21 ;  /* 0x000000171c1572a4 */ /* 0x000fe2000f8e0215 */
[----:B------:R-:W-:Y:S01]  /*6320*/  IMAD.U32 R11, RZ, RZ, UR28 ;  /* 0x0000001cff0b7e24 */ /* 0x000fe2000f8e00ff */
[----:B------:R-:W-:Y:S01]  /*6330*/  @!P5 STG.E.U16 [R6.64+0x80], R15 ;  /* 0x0000800f0600d986 */ /* 0x000fe2000c101518 */
[-C--:B------:R-:W-:Y:S01]  /*6340*/  ISETP.GE.AND P5, PT, R57, R115.reuse, PT ;  /* 0x000000733900720c */ /* 0x080fe20003fa6270 */
[----:B------:R-:W-:Y:S01]  /*6350*/  UIMAD.WIDE.U32 UR22, UR28, UR22, URZ ;  /* 0x000000161c1672a5 */ /* 0x000fe2000f8e003f */
[----:B------:R-:W-:Y:S01]  /*6360*/  IMAD.SHL.U32 R12, R87, 0x2, RZ ;  /* 0x00000002570c7824 */ /* 0x000fe200078e00ff */
[----:B------:R-:W-:Y:S01]  /*6370*/  @!P2 STG.E.U16 [R6.64+0xc0], R89 ;  /* 0x0000c0590600a986 */ /* 0x000fe2000c101518 */
[----:B------:R-:W-:Y:S01]  /*6380*/  ISETP.GE.AND P2, PT, R55, R115, PT ;  /* 0x000000733700720c */ /* 0x000fe20003f46270 */
[----:B------:R-:W-:-:S02]  /*6390*/  UIADD3 UR23, UR23, UR21, URZ ;  /* 0x0000001517177290 */ /* 0x000fc4000fffe03f */
[----:B------:R-:W-:Y:S01]  /*63a0*/  @!P3 STG.E.U16 [R6.64+0x100], R91 ;  /* 0x0001005b0600b986 */ /* 0x000fe2000c101518 */
[-C--:B------:R-:W-:Y:S01]  /*63b0*/  ISETP.GE.AND P3, PT, R54, R115.reuse, PT ;  /* 0x000000733600720c */ /* 0x080fe20003f66270 */
[----:B------:R-:W-:Y:S02]  /*63c0*/  UIMAD.WIDE.U32 UR22, UR26, UR30, UR22 ;  /* 0x0000001e1a1672a5 */ /* 0x000fe4000f8e0016 */
[----:B------:R-:W-:Y:S01]  /*63d0*/  @!P4 STG.E.U16 [R6.64+0x140], R93 ;  /* 0x0001405d0600c986 */ /* 0x000fe2000c101518 */
[----:B------:R-:W-:-:S03]  /*63e0*/  ISETP.GE.AND P4, PT, R58, R115, PT ;  /* 0x000000733a00720c */ /* 0x000fc60003f86270 */
[----:B------:R0:W-:Y:S01]  /*63f0*/  @!P1 STG.E.U16 [R6.64+0x40], R13 ;  /* 0x0000400d06009986 */ /* 0x0001e2000c101518 */
[----:B------:R-:W-:-:S03]  /*6400*/  ISETP.GE.AND P1, PT, R2, UR19, PT ;  /* 0x0000001302007c0c */ /* 0x000fc6000bf26270 */
[----:B------:R-:W-:Y:S01]  /*6410*/  @!P5 STG.E.U16 [R6.64+0x1c0], R97 ;  /* 0x0001c0610600d986 */ /* 0x000fe2000c101518 */
[----:B------:R-:W-:-:S03]  /*6420*/  ISETP.GE.AND P5, PT, R52, R115, PT ;  /* 0x000000733400720c */ /* 0x000fc60003fa6270 */
[----:B------:R-:W-:Y:S01]  /*6430*/  @!P6 STG.E.U16 [R6.64+0x200], R99 ;  /* 0x000200630600e986 */ /* 0x000fe2000c101518 */
[----:B------:R-:W-:-:S03]  /*6440*/  ISETP.GE.AND P6, PT, R48, R115, PT ;  /* 0x000000733000720c */ /* 0x000fc60003fc6270 */
[----:B------:R-:W-:Y:S01]  /*6450*/  @!P4 STG.E.U16 [R6.64+0x180], R95 ;  /* 0x0001805f0600c986 */ /* 0x000fe2000c101518 */
[-C--:B------:R-:W-:Y:S01]  /*6460*/  ISETP.GE.AND P4, PT, R53, R115.reuse, PT ;  /* 0x000000733500720c */ /* 0x080fe20003f86270 */
[----:B------:R-:W-:Y:S01]  /*6470*/  @!P1 IMAD.WIDE.U32 R8, R11, c[0x0][0x1f0], R8 ;  /* 0x00007c000b089a25 */ /* 0x000fe200078e0008 */
[----:B0-----:R-:W-:Y:S01]  /*6480*/  SHF.L.U64.HI R13, R87, 0x1, R3 ;  /* 0x00000001570d7819 */ /* 0x001fe20000010203 */
[----:B------:R-:W-:Y:S01]  /*6490*/  @!P2 STG.E.U16 [R6.64+0x240], R101 ;  /* 0x000240650600a986 */ /* 0x000fe2000c101518 */
[-C--:B------:R-:W-:Y:S01]  /*64a0*/  ISETP.GE.AND P2, PT, R51, R115.reuse, PT ;  /* 0x000000733300720c */ /* 0x080fe20003f46270 */
[----:B------:R-:W-:Y:S01]  /*64b0*/  IMAD.U32 R11, RZ, RZ, UR26 ;  /* 0x0000001aff0b7e24 */ /* 0x000fe2000f8e00ff */
[----:B------:R-:W-:Y:S01]  /*64c0*/  @!P1 IADD3 R9, R9, UR21, RZ ;  /* 0x0000001509099c10 */ /* 0x000fe2000fffe0ff */
[----:B------:R-:W-:Y:S01]  /*64d0*/  @!P3 STG.E.U16 [R6.64+0x280], R103 ;  /* 0x000280670600b986 */ /* 0x000fe2000c101518 */
[----:B------:R-:W-:Y:S01]  /*64e0*/  ISETP.GE.AND P3, PT, R50, R115, PT ;  /* 0x000000733200720c */ /* 0x000fe20003f66270 */
[----:B------:R-:W-:-:S02]  /*64f0*/  UIMAD UR21, UR27, UR30, URZ ;  /* 0x0000001e1b1572a4 */ /* 0x000fc4000f8e023f */
[----:B------:R-:W-:Y:S01]  /*6500*/  @!P5 STG.E.U16 [R6.64+0x300], R107 ;  /* 0x0003006b0600d986 */ /* 0x000fe2000c101518 */
[----:B------:R-:W-:Y:S01]  /*6510*/  UIADD3 UR30, UP0, UR20, UR22, URZ ;  /* 0x00000016141e7290 */ /* 0x000fe2000ff1e03f */
[----:B------:R-:W-:Y:S01]  /*6520*/  @!P1 IMAD.WIDE.U32 R8, R11, c[0x0][0x1f8], R8 ;  /* 0x00007e000b089a25 */ /* 0x000fe200078e0008 */
[----:B------:R-:W-:Y:S01]  /*6530*/  UIMAD UR21, UR26, UR31, UR21 ;  /* 0x0000001f1a1572a4 */ /* 0x000fe2000f8e0215 */
[----:B------:R-:W-:Y:S03]  /*6540*/  @!P4 STG.E.U16 [R6.64+0x2c0], R105 ;  /* 0x0002c0690600c986 */ /* 0x000fe6000c101518 */
[----:B------:R-:W-:Y:S01]  /*6550*/  IMAD.U32 R15, RZ, RZ, UR30 ;  /* 0x0000001eff0f7e24 */ /* 0x000fe2000f8e00ff */
[----:B------:R-:W-:Y:S01]  /*6560*/  @!P2 STG.E.U16 [R6.64+0x340], R109 ;  /* 0x0003406d0600a986 */ /* 0x000fe2000c101518 */
[----:B------:R-:W-:Y:S01]  /*6570*/  UIADD3.X UR22, UR7, UR21, UR23, UP0, !UPT ;  /* 0x0000001507167290 */ /* 0x000fe200087fe417 */
[----:B------:R-:W-:-:S02]  /*6580*/  @!P1 IADD3 R11, P2, R2, R8, RZ ;  /* 0x00000008020b9210 */ /* 0x000fc40007f5e0ff */
[----:B------:R-:W-:Y:S01]  /*6590*/  @!P3 STG.E.U16 [R6.64+0x380], R111 ;  /* 0x0003806f0600b986 */ /* 0x000fe2000c101518 */
[----:B------:R-:W-:Y:S02]  /*65a0*/  IADD3 R10, P3, R12, c[0x0][0x268], RZ ;  /* 0x00009a000c0a7a10 */ /* 0x000fe40007f7e0ff */
[----:B------:R-:W-:Y:S01]  /*65b0*/  @!P1 IADD3.X R14, R3, UR21, R9, P2, !PT ;  /* 0x00000015030e9c10 */ /* 0x000fe200097fe409 */
[----:B------:R0:W-:Y:S01]  /*65c0*/  @!P6 STG.E.U16 [R6.64+0x3c0], R113 ;  /* 0x0003c0710600e986 */ /* 0x0001e2000c101518 */
[----:B------:R-:W-:Y:S01]  /*65d0*/  LEA R8, P4, R15, R10, 0x1 ;  /* 0x0000000a0f087211 */ /* 0x000fe200078808ff */
[----:B------:R-:W-:Y:S01]  /*65e0*/  IMAD.U32 R15, RZ, RZ, UR22 ;  /* 0x00000016ff0f7e24 */ /* 0x000fe2000f8e00ff */
[----:B------:R-:W-:Y:S02]  /*65f0*/  @!P1 LEA R10, P2, R11, c[0x0][0x268], 0x1 ;  /* 0x00009a000b0a9a11 */ /* 0x000fe400078408ff */
[----:B------:R-:W-:Y:S02]  /*6600*/  IADD3.X R9, R13, c[0x0][0x26c], RZ, P3, !PT ;  /* 0x00009b000d097a10 */ /* 0x000fe40001ffe4ff */
[----:B------:R-:W-:-:S02]  /*6610*/  ISETP.GE.AND P3, PT, R87, UR19, PT ;  /* 0x0000001357007c0c */ /* 0x000fc4000bf66270 */
[----:B------:R-:W-:Y:S02]  /*6620*/  @!P1 LEA.HI.X R11, R11, c[0x0][0x26c], R14, 0x1, P2 ;  /* 0x00009b000b0b9a11 */ /* 0x000fe400010f0c0e */
[----:B------:R-:W-:Y:S01]  /*6630*/  ISETP.GE.AND P2, PT, R62, UR19, PT ;  /* 0x000000133e007c0c */ /* 0x000fe2000bf46270 */
[----:B0-----:R-:W-:Y:S01]  /*6640*/  IMAD.U32 R6, RZ, RZ, UR30 ;  /* 0x0000001eff067e24 */ /* 0x001fe2000f8e00ff */
[----:B------:R-:W-:Y:S01]  /*6650*/  PRMT R7, RZ, 0x7610, R7 ;  /* 0x00007610ff077816 */ /* 0x000fe20000000007 */
[----:B------:R-:W-:Y:S01]  /*6660*/  BAR.SYNC.DEFER_BLOCKING 0x0 ;  /* 0x0000000000007b1d */ /* 0x000fe20000010000 */
[----:B------:R-:W-:Y:S02]  /*6670*/  ISETP.GE.AND P5, PT, R59, UR19, PT ;  /* 0x000000133b007c0c */ /* 0x000fe4000bfa6270 */
[----:B------:R-:W-:Y:S02]  /*6680*/  LEA.HI.X R9, R6, R9, R15, 0x1, P4 ;  /* 0x0000000906097211 */ /* 0x000fe400020f0c0f */
[----:B------:R-:W-:Y:S01]  /*6690*/  ISETP.GE.AND P4, PT, R60, UR19, PT ;  /* 0x000000133c007c0c */ /* 0x000fe2000bf86270 */
[----:B------:R-:W-:Y:S01]  /*66a0*/  ULDC.64 UR30, c[0x0][0x210] ;  /* 0x00008400001e7ab9 */ /* 0x000fe20000000a00 */
[----:B------:R-:W-:-:S02]  /*66b0*/  PRMT R6, RZ, 0x7610, R6 ;  /* 0x00007610ff067816 */ /* 0x000fc40000000006 */
[----:B------:R-:W-:Y:S02]  /*66c0*/  PRMT R15, RZ, 0x7610, R15 ;  /* 0x00007610ff0f7816 */ /* 0x000fe4000000000f */
[----:B------:R-:W-:Y:S01]  /*66d0*/  ISETP.GE.AND P6, PT, R61, UR19, PT ;  /* 0x000000133d007c0c */ /* 0x000fe2000bfc6270 */
[----:B------:R0:W2:Y:S01]  /*66e0*/  @!P1 LDG.E.U16 R7, [R10.64] ;  /* 0x000000180a079981 */ /* 0x0000a2000c1e1500 */
[----:B------:R-:W-:-:S03]  /*66f0*/  ISETP.GE.AND P1, PT, R57, UR19, PT ;  /* 0x0000001339007c0c */ /* 0x000fc6000bf26270 */
[----:B------:R-:W3:Y:S01]  /*6700*/  @!P3 LDG.E.U16 R6, [R8.64] ;  /* 0x000000180806b981 */ /* 0x000ee2000c1e1500 */
[----:B------:R-:W-:Y:S02]  /*6710*/  ISETP.GE.AND P3, PT, R58, UR19, PT ;  /* 0x000000133a007c0c */ /* 0x000fe4000bf66270 */
[----:B------:R-:W-:Y:S01]  /*6720*/  PRMT R89, RZ, 0x7610, R89 ;  /* 0x00007610ff597816 */ /* 0x000fe20000000059 */
[----:B------:R-:W4:Y:S01]  /*6730*/  @!P2 LDG.E.U16 R15, [R8.64+0x40] ;  /* 0x00004018080fa981 */ /* 0x000f22000c1e1500 */
[----:B------:R-:W-:Y:S02]  /*6740*/  PRMT R88, RZ, 0x7610, R88 ;  /* 0x00007610ff587816 */ /* 0x000fe40000000058 */
[----:B0-----:R-:W-:Y:S02]  /*6750*/  PRMT R11, RZ, 0x7610, R11 ;  /* 0x00007610ff0b7816 */ /* 0x001fe4000000000b */
[----:B------:R-:W-:Y:S02]  /*6760*/  PRMT R10, RZ, 0x7610, R10 ;  /* 0x00007610ff0a7816 */ /* 0x000fe4000000000a */
[----:B------:R-:W-:Y:S01]  /*6770*/  ISETP.GE.AND P2, PT, R56, UR19, PT ;  /* 0x0000001338007c0c */ /* 0x000fe2000bf46270 */
[----:B------:R-:W5:Y:S01]  /*6780*/  @!P1 LDG.E.U16 R88, [R8.64+0x180] ;  /* 0x0001801808589981 */ /* 0x000f62000c1e1500 */
[----:B------:R-:W-:-:S02]  /*6790*/  PRMT R91, RZ, 0x7610, R91 ;  /* 0x00007610ff5b7816 */ /* 0x000fc4000000005b */
[----:B------:R-:W-:Y:S01]  /*67a0*/  PRMT R90, RZ, 0x7610, R90 ;  /* 0x00007610ff5a7816 */ /* 0x000fe2000000005a */
[----:B------:R-:W5:Y:S01]  /*67b0*/  @!P4 LDG.E.U16 R11, [R8.64+0xc0] ;  /* 0x0000c018080bc981 */ /* 0x000f62000c1e1500 */
[----:B------:R-:W-:Y:S02]  /*67c0*/  ISETP.GE.AND P4, PT, R55, UR19, PT ;  /* 0x0000001337007c0c */ /* 0x000fe4000bf86270 */
[----:B------:R-:W-:Y:S01]  /*67d0*/  PRMT R93, RZ, 0x7610, R93 ;  /* 0x00007610ff5d7816 */ /* 0x000fe2000000005d */
[----:B------:R-:W5:Y:S01]  /*67e0*/  @!P5 LDG.E.U16 R10, [R8.64+0x100] ;  /* 0x00010018080ad981 */ /* 0x000f62000c1e1500 */
[----:B------:R-:W-:Y:S02]  /*67f0*/  ISETP.GE.AND P5, PT, R54, UR19, PT ;  /* 0x0000001336007c0c */ /* 0x000fe4000bfa6270 */
[----:B------:R-:W-:Y:S01]  /*6800*/  PRMT R14, RZ, 0x7610, R14 ;  /* 0x00007610ff0e7816 */ /* 0x000fe2000000000e */
[----:B------:R-:W5:Y:S01]  /*6810*/  @!P3 LDG.E.U16 R89, [R8.64+0x140] ;  /* 0x000140180859b981 */ /* 0x000f62000c1e1500 */
[----:B------:R-:W-:-:S02]  /*6820*/  ISETP.GE.AND P3, PT, R53, UR19, PT ;  /* 0x0000001335007c0c */ /* 0x000fc4000bf66270 */
        /* <DEDUP_REMOVED lines=38> */
[----:B------:R-:W-:Y:S04]  /*6a90*/  LDS.U16 R9, [R26+0x8] ;  /* 0x000008001a097984 */ /* 0x000fe80000000400 */
[----:B------:R-:W3:Y:S04]  /*6aa0*/  LDS.U16 R8, [R28+0x4] ;  /* 0x000004001c087984 */ /* 0x000ee80000000400 */
[----:B------:R-:W-:Y:S04]  /*6ab0*/  LDS.U16 R10, [R25+0xa] ;  /* 0x00000a00190a7984 */ /* 0x000fe80000000400 */
[----:B------:R-:W-:Y:S04]  /*6ac0*/  LDS.U16 R11, [R24+0xc] ;  /* 0x00000c00180b7984 */ /* 0x000fe80000000400 */
[----:B------:R-:W-:Y:S04]  /*6ad0*/  LDS.U16 R88, [R23+0xe] ;  /* 0x00000e0017587984 */ /* 0x000fe80000000400 */
[----:B------:R-:W-:Y:S04]  /*6ae0*/  LDS.U16 R93, [R22+0x10] ;  /* 0x00001000165d7984 */ /* 0x000fe80000000400 */
[----:B------:R-:W-:Y:S01]  /*6af0*/  LDS.U16 R15, [R19+0x16] ;  /* 0x00001600130f7984 */ /* 0x000fe20000000400 */
[----:B0-----:R-:W-:-:S03]  /*6b00*/  PRMT R91, RZ, 0x5410, R6 ;  /* 0x00005410ff5b7816 */ /* 0x001fc60000000006 */
[----:B------:R-:W-:Y:S01]  /*6b10*/  LDS.U16 R92, [R18+0x18] ;  /* 0x00001800125c7984 */ /* 0x000fe20000000400 */
[----:B-1----:R-:W-:-:S03]  /*6b20*/  PRMT R95, RZ, 0x5410, R7 ;  /* 0x00005410ff5f7816 */ /* 0x002fc60000000007 */
[----:B------:R-:W0:Y:S01]  /*6b30*/  LDS.U16 R7, [R21+0x12] ;  /* 0x0000120015077984 */ /* 0x000e220000000400 */
[----:B------:R-:W-:Y:S01]  /*6b40*/  FMUL.FTZ R6, R91, -1.4426950216293334961 ;  /* 0xbfb8aa3b5b067820 */ /* 0x000fe20000410000 */
[----:B--2---:R-:W-:-:S03]  /*6b50*/  PRMT R89, RZ, 0x5410, R89 ;  /* 0x00005410ff597816 */ /* 0x004fc60000000059 */
[----:B------:R1:W2:Y:S02]  /*6b60*/  MUFU.EX2 R97, R6 ;  /* 0x0000000600617308 */ /* 0x0002a40000000800 */
[----:B------:R-:W-:Y:S01]  /*6b70*/  FMUL.FTZ R94, R89, -1.4426950216293334961 ;  /* 0xbfb8aa3b595e7820 */ /* 0x000fe20000410000 */
[----:B-1----:R-:W1:Y:S05]  /*6b80*/  LDS.U16 R6, [R20+0x14] ;  /* 0x0000140014067984 */ /* 0x002e6a0000000400 */
[----:B------:R4:W-:Y:S01]  /*6b90*/  MUFU.EX2 R100, R94 ;  /* 0x0000005e00647308 */ /* 0x0009e20000000800 */
[----:B------:R-:W-:Y:S01]  /*6ba0*/  FMUL.FTZ R14, R95, -1.4426950216293334961 ;  /* 0xbfb8aa3b5f0e7820 */ /* 0x000fe20000410000 */
[----:B---3--:R-:W-:-:S02]  /*6bb0*/  PRMT R90, RZ, 0x5410, R8 ;  /* 0x00005410ff5a7816 */ /* 0x008fc40000000008 */
[----:B----4-:R-:W-:Y:S02]  /*6bc0*/  PRMT R94, RZ, 0x5410, R9 ;  /* 0x00005410ff5e7816 */ /* 0x010fe40000000009 */
[----:B------:R-:W3:Y:S02]  /*6bd0*/  LDS.U16 R9, [R17+0x1a] ;  /* 0x00001a0011097984 */ /* 0x000ee40000000400 */
[----:B------:R4:W5:Y:S01]  /*6be0*/  MUFU.EX2 R98, R14 ;  /* 0x0000000e00627308 */ /* 0x0009620000000800 */
[----:B------:R-:W-:Y:S02]  /*6bf0*/  FMUL.FTZ R8, R90, -1.4426950216293334961 ;  /* 0xbfb8aa3b5a087820 */ /* 0x000fe40000410000 */
[----:B------:R-:W-:Y:S01]  /*6c00*/  FMUL.FTZ R96, R94, -1.4426950216293334961 ;  /* 0xbfb8aa3b5e607820 */ /* 0x000fe20000410000 */
[----:B----4-:R-:W4:Y:S04]  /*6c10*/  LDS.U16 R14, [R16+0x1c] ;  /* 0x00001c00100e7984 */ /* 0x010f280000000400 */
[----:B------:R2:W1:Y:S01]  /*6c20*/  MUFU.EX2 R99, R8 ;  /* 0x0000000800637308 */ /* 0x0004620000000800 */
[----:B0-----:R-:W-:-:S02]  /*6c30*/  PRMT R7, RZ, 0x5410, R7 ;  /* 0x00005410ff077816 */ /* 0x001fc40000000007 */
[----:B--2---:R-:W-:-:S05]  /*6c40*/  PRMT R8, RZ, 0x5410, R10 ;  /* 0x00005410ff087816 */ /* 0x004fca000000000a */
[----:B------:R0:W2:Y:S01]  /*6c50*/  MUFU.EX2 R101, R96 ;  /* 0x0000006000657308 */ /* 0x0000a20000000800 */
[----:B------:R-:W-:Y:S01]  /*6c60*/  FMUL.FTZ R10, R8, -1.4426950216293334961 ;  /* 0xbfb8aa3b080a7820 */ /* 0x000fe20000410000 */
[----:B0-----:R-:W0:Y:S06]  /*6c70*/  LDS.U16 R96, [R0+0x1e] ;  /* 0x00001e0000607984 */ /* 0x001e2c0000000400 */
[----:B------:R1:W0:Y:S02]  /*6c80*/  MUFU.EX2 R102, R10 ;  /* 0x0000000a00667308 */ /* 0x0002240000000800 */
[----:B-1----:R-:W-:-:S06]  /*6c90*/  FMUL.FTZ R10, R7, -1.4426950216293334961 ;  /* 0xbfb8aa3b070a7820 */ /* 0x002fcc0000410000 */
[----:B------:R1:W-:Y:S02]  /*6ca0*/  MUFU.EX2 R106, R10 ;  /* 0x0000000a006a7308 */ /* 0x0003e40000000800 */
[----:B-1----:R-:W-:-:S05]  /*6cb0*/  PRMT R10, RZ, 0x5410, R6 ;  /* 0x00005410ff0a7816 */ /* 0x002fca0000000006 */
[----:B------:R-:W-:-:S04]  /*6cc0*/  FMUL.FTZ R6, R10, -1.4426950216293334961 ;  /* 0xbfb8aa3b0a067820 */ /* 0x000fc80000410000 */
[----:B------:R3:W-:Y:S02]  /*6cd0*/  MUFU.EX2 R107, R6 ;  /* 0x00000006006b7308 */ /* 0x0007e40000000800 */
[----:B---3--:R-:W-:-:S05]  /*6ce0*/  PRMT R6, RZ, 0x5410, R9 ;  /* 0x00005410ff067816 */ /* 0x008fca0000000009 */
[----:B------:R-:W-:Y:S01]  /*6cf0*/  FMUL.FTZ R9, R6, -1.4426950216293334961 ;  /* 0xbfb8aa3b06097820 */ /* 0x000fe20000410000 */
[----:B------:R-:W-:-:S03]  /*6d00*/  PRMT R11, RZ, 0x5410, R11 ;  /* 0x00005410ff0b7816 */ /* 0x000fc6000000000b */
[----:B------:R4:W-:Y:S01]  /*6d10*/  MUFU.EX2 R110, R9 ;  /* 0x00000009006e7308 */ /* 0x0009e20000000800 */
[----:B------:R-:W-:Y:S02]  /*6d20*/  PRMT R88, RZ, 0x5410, R88 ;  /* 0x00005410ff587816 */ /* 0x000fe40000000058 */
[----:B------:R-:W-:Y:S02]  /*6d30*/  PRMT R93, RZ, 0x5410, R93 ;  /* 0x00005410ff5d7816 */ /* 0x000fe4000000005d */
[----:B------:R-:W-:Y:S02]  /*6d40*/  PRMT R15, RZ, 0x5410, R15 ;  /* 0x00005410ff0f7816 */ /* 0x000fe4000000000f */
[----:B----4-:R-:W-:Y:S02]  /*6d50*/  PRMT R9, RZ, 0x5410, R14 ;  /* 0x00005410ff097816 */ /* 0x010fe4000000000e */
[----:B------:R-:W-:Y:S01]  /*6d60*/  PRMT R92, RZ, 0x5410, R92 ;  /* 0x00005410ff5c7816 */ /* 0x000fe2000000005c */
[----:B------:R-:W-:-:S02]  /*6d70*/  FMUL.FTZ R103, R11, -1.4426950216293334961 ;  /* 0xbfb8aa3b0b677820 */ /* 0x000fc40000410000 */
[----:B------:R-:W-:Y:S02]  /*6d80*/  FMUL.FTZ R14, R9, -1.4426950216293334961 ;  /* 0xbfb8aa3b090e7820 */ /* 0x000fe40000410000 */
[----:B------:R-:W-:Y:S02]  /*6d90*/  FMUL.FTZ R104, R88, -1.4426950216293334961 ;  /* 0xbfb8aa3b58687820 */ /* 0x000fe40000410000 */
[----:B------:R-:W-:Y:S01]  /*6da0*/  FMUL.FTZ R105, R93, -1.4426950216293334961 ;  /* 0xbfb8aa3b5d697820 */ /* 0x000fe20000410000 */
[----:B------:R0:W-:Y:S01]  /*6db0*/  MUFU.EX2 R111, R14 ;  /* 0x0000000e006f7308 */ /* 0x0001e20000000800 */
[----:B------:R-:W-:Y:S02]  /*6dc0*/  FMUL.FTZ R108, R15, -1.4426950216293334961 ;  /* 0xbfb8aa3b0f6c7820 */ /* 0x000fe40000410000 */
[----:B------:R-:W-:Y:S02]  /*6dd0*/  FMUL.FTZ R109, R92, -1.4426950216293334961 ;  /* 0xbfb8aa3b5c6d7820 */ /* 0x000fe40000410000 */
[----:B------:R-:W-:-:S02]  /*6de0*/  FADD.FTZ R97, R97, 1 ;  /* 0x3f80000061617421 */ /* 0x000fc40000010000 */
[----:B-----5:R-:W-:Y:S01]  /*6df0*/  FADD.FTZ R98, R98, 1 ;  /* 0x3f80000062627421 */ /* 0x020fe20000010000 */
[----:B0-----:R-:W-:Y:S01]  /*6e00*/  PRMT R14, RZ, 0x5410, R96 ;  /* 0x00005410ff0e7816 */ /* 0x001fe20000000060 */
[----:B------:R-:W0:Y:S01]  /*6e10*/  MUFU.EX2 R103, R103 ;  /* 0x0000006700677308 */ /* 0x000e220000000800 */
[----:B------:R-:W-:Y:S02]  /*6e20*/  FADD.FTZ R100, R100, 1 ;  /* 0x3f80000064647421 */ /* 0x000fe40000010000 */
[----:B------:R-:W-:Y:S02]  /*6e30*/  FADD.FTZ R99, R99, 1 ;  /* 0x3f80000063637421 */ /* 0x000fe40000010000 */
[----:B------:R-:W-:-:S03]  /*6e40*/  FMUL.FTZ R96, R14, -1.4426950216293334961 ;  /* 0xbfb8aa3b0e607820 */ /* 0x000fc60000410000 */
[----:B------:R-:W1:Y:S08]  /*6e50*/  MUFU.EX2 R104, R104 ;  /* 0x0000006800687308 */ /* 0x000e700000000800 */
[----:B------:R-:W3:Y:S08]  /*6e60*/  MUFU.RCP R114, R97 ;  /* 0x0000006100727308 */ /* 0x000ef00000001000 */
[----:B------:R-:W4:Y:S08]  /*6e70*/  MUFU.EX2 R105, R105 ;  /* 0x0000006900697308 */ /* 0x000f300000000800 */
[----:B------:R-:W5:Y:S08]  /*6e80*/  MUFU.EX2 R108, R108 ;  /* 0x0000006c006c7308 */ /* 0x000f700000000800 */
[----:B------:R-:W0:Y:S01]  /*6e90*/  MUFU.EX2 R109, R109 ;  /* 0x0000006d006d7308 */ /* 0x000e220000000800 */
[----:B--2---:R-:W-:-:S07]  /*6ea0*/  FADD.FTZ R101, R101, 1 ;  /* 0x3f80000065657421 */ /* 0x004fce0000010000 */
[----:B------:R-:W2:Y:S08]  /*6eb0*/  MUFU.RCP R98, R98 ;  /* 0x0000006200627308 */ /* 0x000eb00000001000 */
[----:B------:R-:W1:Y:S01]  /*6ec0*/  MUFU.RCP R100, R100 ;  /* 0x0000006400647308 */ /* 0x000e620000001000 */
[----:B------:R-:W-:-:S07]  /*6ed0*/  FADD.FTZ R102, R102, 1 ;  /* 0x3f80000066667421 */ /* 0x000fce0000010000 */
[----:B------:R2:W2:Y:S01]  /*6ee0*/  MUFU.EX2 R112, R96 ;  /* 0x0000006000707308 */ /* 0x0004a20000000800 */
[----:B0-----:R-:W-:-:S07]  /*6ef0*/  FADD.FTZ R103, R103, 1 ;  /* 0x3f80000067677421 */ /* 0x001fce0000010000 */
[----:B------:R-:W0:Y:S01]  /*6f00*/  MUFU.RCP R99, R99 ;  /* 0x0000006300637308 */ /* 0x000e220000001000 */
[----:B-1----:R-:W-:Y:S02]  /*6f10*/  FADD.FTZ R104, R104, 1 ;  /* 0x3f80000068687421 */ /* 0x002fe40000010000 */
[----:B------:R-:W-:Y:S02]  /*6f20*/  FADD.FTZ R106, R106, 1 ;  /* 0x3f8000006a6a7421 */ /* 0x000fe40000010000 */
[----:B------:R-:W-:Y:S02]  /*6f30*/  FADD.FTZ R107, R107, 1 ;  /* 0x3f8000006b6b7421 */ /* 0x000fe40000010000 */
[----:B---3--:R-:W-:Y:S01]  /*6f40*/  FMUL.FTZ R91, R91, R114 ;  /* 0x000000725b5b7220 */ /* 0x008fe20000410000 */
[----:B------:R-:W1:Y:S01]  /*6f50*/  MUFU.RCP R101, R101 ;  /* 0x0000006500657308 */ /* 0x000e620000001000 */
[----:B----4-:R-:W-:Y:S02]  /*6f60*/  FADD.FTZ R105, R105, 1 ;  /* 0x3f80000069697421 */ /* 0x010fe40000010000 */
[----:B-----5:R-:W-:-:S02]  /*6f70*/  FADD.FTZ R108, R108, 1 ;  /* 0x3f8000006c6c7421 */ /* 0x020fc40000010000 */
[----:B------:R-:W-:-:S03]  /*6f80*/  FADD.FTZ R109, R109, 1 ;  /* 0x3f8000006d6d7421 */ /* 0x000fc60000010000 */
[----:B------:R-:W3:Y:S01]  /*6f90*/  MUFU.RCP R113, R102 ;  /* 0x0000006600717308 */ /* 0x000ee20000001000 */
[----:B------:R-:W-:Y:S02]  /*6fa0*/  FADD.FTZ R110, R110, 1 ;  /* 0x3f8000006e6e7421 */ /* 0x000fe40000010000 */
[----:B--2---:R-:W-:Y:S02]  /*6fb0*/  FMUL.FTZ R96, R95, R98 ;  /* 0x000000625f607220 */ /* 0x004fe40000410000 */
[----:B------:R-:W-:-:S03]  /*6fc0*/  FMUL.FTZ R91, R91, R70 ;  /* 0x000000465b5b7220 */ /* 0x000fc60000410000 */
[----:B------:R-:W2:Y:S01]  /*6fd0*/  MUFU.RCP R116, R103 ;  /* 0x0000006700747308 */ /* 0x000ea20000001000 */
[----:B------:R-:W-:Y:S02]  /*6fe0*/  FMUL.FTZ R70, R89, R100 ;  /* 0x0000006459467220 */ /* 0x000fe40000410000 */
[----:B------:R-:W-:Y:S02]  /*6ff0*/  FADD.FTZ R111, R111, 1 ;  /* 0x3f8000006f6f7421 */ /* 0x000fe40000010000 */
[----:B------:R-:W-:-:S03]  /*7000*/  FADD.FTZ R112, R112, 1 ;  /* 0x3f80000070707421 */ /* 0x000fc60000010000 */
[----:B------:R-:W4:Y:S01]  /*7010*/  MUFU.RCP R97, R104 ;  /* 0x0000006800617308 */ /* 0x000f220000001000 */
[----:B------:R-:W-:Y:S02]  /*7020*/  FMUL.FTZ R96, R96, R71 ;  /* 0x0000004760607220 */ /* 0x000fe40000410000 */
[----:B0-----:R-:W-:-:S05]  /*7030*/  FMUL.FTZ R71, R90, R99 ;  /* 0x000000635a477220 */ /* 0x001fca0000410000 */
[----:B------:R-:W0:Y:S01]  /*7040*/  MUFU.RCP R118, R105 ;  /* 0x0000006900767308 */ /* 0x000e220000001000 */
[----:B------:R-:W-:-:S07]  /*7050*/  FMUL.FTZ R70, R70, R73 ;  /* 0x0000004946467220 */ /* 0x000fce0000410000 */
[----:B------:R-:W5:Y:S08]  /*7060*/  MUFU.RCP R106, R106 ;  /* 0x0000006a006a7308 */ /* 0x000f700000001000 */
[----:B------:R-:W0:Y:S08]  /*7070*/  MUFU.RCP R107, R107 ;  /* 0x0000006b006b7308 */ /* 0x000e300000001000 */
[----:B------:R-:W0:Y:S08]  /*7080*/  MUFU.RCP R108, R108 ;  /* 0x0000006c006c7308 */ /* 0x000e300000001000 */
[----:B------:R-:W0:Y:S08]  /*7090*/  MUFU.RCP R109, R109 ;  /* 0x0000006d006d7308 */ /* 0x000e300000001000 */
[----:B------:R-:W0:Y:S01]  /*70a0*/  MUFU.RCP R95, R110 ;  /* 0x0000006e005f7308 */ /* 0x000e220000001000 */
[----:B-1----:R-:W-:-:S07]  /*70b0*/  FMUL.FTZ R89, R94, R101 ;  /* 0x000000655e597220 */ /* 0x002fce0000410000 */
[----:B------:R-:W1:Y:S01]  /*70c0*/  MUFU.RCP R90, R111 ;  /* 0x0000006f005a7308 */ /* 0x000e620000001000 */
[----:B---3--:R-:W-:-:S07]  /*70d0*/  FMUL.FTZ R8, R8, R113 ;  /* 0x0000007108087220 */ /* 0x008fce0000410000 */
[----:B------:R-:W3:Y:S01]  /*70e0*/  MUFU.RCP R73, R112 ;  /* 0x0000007000497308 */ /* 0x000ee20000001000 */
[----:B------:R-:W-:Y:S02]  /*70f0*/  FMUL.FTZ R71, R71, R72 ;  /* 0x0000004847477220 */ /* 0x000fe40000410000 */
[----:B--2---:R-:W-:Y:S02]  /*7100*/  FMUL.FTZ R11, R11, R116 ;  /* 0x000000740b0b7220 */ /* 0x004fe40000410000 */
[----:B----4-:R-:W-:Y:S01]  /*7110*/  FMUL.FTZ R88, R88, R97 ;  /* 0x0000006158587220 */ /* 0x010fe20000410000 */
[----:B------:R-:W-:Y:S01]  /*7120*/  F2FP.BF16.PACK_AB R91, R96, R91 ;  /* 0x0000005b605b723e */ /* 0x000fe200000010ff */
[----:B------:R-:W-:Y:S01]  /*7130*/  BAR.SYNC.DEFER_BLOCKING 0x0 ;  /* 0x0000000000007b1d */ /* 0x000fe20000010000 */
[----:B------:R-:W-:Y:S02]  /*7140*/  FMUL.FTZ R89, R89, R74 ;  /* 0x0000004a59597220 */ /* 0x000fe40000410000 */
[----:B0-----:R-:W-:-:S02]  /*7150*/  FMUL.FTZ R93, R93, R118 ;  /* 0x000000765d5d7220 */ /* 0x001fc40000410000 */
[----:B------:R-:W-:Y:S02]  /*7160*/  FMUL.FTZ R8, R8, R75 ;  /* 0x0000004b08087220 */ /* 0x000fe40000410000 */
[----:B-----5:R-:W-:Y:S02]  /*7170*/  FMUL.FTZ R72, R7, R106 ;  /* 0x0000006a07487220 */ /* 0x020fe40000410000 */
[----:B------:R-:W-:Y:S01]  /*7180*/  FMUL.FTZ R7, R10, R107 ;  /* 0x0000006b0a077220 */ /* 0x000fe20000410000 */
[----:B------:R-:W-:Y:S01]  /*7190*/  F2FP.BF16.PACK_AB R70, R70, R71 ;  /* 0x000000474646723e */ /* 0x000fe200000010ff */
[----:B------:R-:W-:Y:S02]  /*71a0*/  FMUL.FTZ R11, R11, R76 ;  /* 0x0000004c0b0b7220 */ /* 0x000fe40000410000 */
[----:B------:R-:W-:Y:S02]  /*71b0*/  FMUL.FTZ R88, R88, R77 ;  /* 0x0000004d58587220 */ /* 0x000fe40000410000 */
[----:B------:R-:W-:-:S02]  /*71c0*/  FMUL.FTZ R10, R15, R108 ;  /* 0x0000006c0f0a7220 */ /* 0x000fc40000410000 */
[----:B------:R-:W-:Y:S02]  /*71d0*/  FMUL.FTZ R15, R92, R109 ;  /* 0x0000006d5c0f7220 */ /* 0x000fe40000410000 */
[----:B------:R-:W-:Y:S01]  /*71e0*/  FMUL.FTZ R6, R6, R95 ;  /* 0x0000005f06067220 */ /* 0x000fe20000410000 */
[----:B------:R-:W-:Y:S01]  /*71f0*/  PRMT R71, R91, 0x7632, R71 ;  /* 0x000076325b477816 */ /* 0x000fe20000000047 */
[----:B------:R-:W-:Y:S01]  /*7200*/  FMUL.FTZ R93, R93, R78 ;  /* 0x0000004e5d5d7220 */ /* 0x000fe20000410000 */
[----:B------:R-:W-:Y:S01]  /*7210*/  F2FP.BF16.PACK_AB R8, R8, R89 ;  /* 0x000000590808723e */ /* 0x000fe200000010ff */
[----:B------:R-:W-:Y:S02]  /*7220*/  FMUL.FTZ R72, R72, R79 ;  /* 0x0000004f48487220 */ /* 0x000fe40000410000 */
[----:B-1----:R-:W-:Y:S02]  /*7230*/  FMUL.FTZ R9, R9, R90 ;  /* 0x0000005a09097220 */ /* 0x002fe40000410000 */
[----:B---3--:R-:W-:Y:S01]  /*7240*/  FMUL.FTZ R14, R14, R73 ;  /* 0x000000490e0e7220 */ /* 0x008fe20000410000 */
        /* <DEDUP_REMOVED lines=12> */
[----:B------:R-:W-:Y:S02]  /*7310*/  F2FP.BF16.PACK_AB R7, R10, R7 ;  /* 0x000000070a07723e */ /* 0x000fe400000010ff */
[----:B------:R-:W-:Y:S01]  /*7320*/  F2FP.BF16.PACK_AB R6, R6, R15 ;  /* 0x0000000f0606723e */ /* 0x000fe200000010ff */
[----:B------:R-:W-:Y:S01]  /*7330*/  STS.U16 [R28+0x4], R70 ;  /* 0x000004461c007388 */ /* 0x000fe20000000400 */
[----:B0-----:R-:W-:-:S02]  /*7340*/  PRMT R30, R11, 0x7632, R30 ;  /* 0x000076320b1e7816 */ /* 0x001fc4000000001e */
[----:B------:R-:W-:Y:S01]  /*7350*/  PRMT R10, R72, 0x7632, R10 ;  /* 0x00007632480a7816 */ /* 0x000fe2000000000a */
[----:B------:R-:W-:Y:S01]  /*7360*/  STS.U16 [R27+0x6], R73 ;  /* 0x000006491b007388 */ /* 0x000fe20000000400 */
[----:B------:R-:W-:-:S03]  /*7370*/  F2FP.BF16.PACK_AB R9, R14, R9 ;  /* 0x000000090e09723e */ /* 0x000fc600000010ff */
[----:B------:R0:W-:Y:S01]  /*7380*/  STS.U16 [R26+0x8], R8 ;  /* 0x000008081a007388 */ /* 0x0001e20000000400 */
[----:B------:R-:W-:-:S03]  /*7390*/  PRMT R14, R6, 0x7610, R14 ;  /* 0x00007610060e7816 */ /* 0x000fc6000000000e */
[----:B------:R1:W-:Y:S04]  /*73a0*/  STS.U16 [R25+0xa], R74 ;  /* 0x00000a4a19007388 */ /* 0x0003e80000000400 */
[----:B------:R2:W-:Y:S01]  /*73b0*/  STS.U16 [R24+0xc], R11 ;  /* 0x00000c0b18007388 */ /* 0x0005e20000000400 */
[----:B0-----:R-:W-:-:S03]  /*73c0*/  PRMT R8, R7, 0x7632, R8 ;  /* 0x0000763207087816 */ /* 0x001fc60000000008 */
[----:B------:R0:W-:Y:S01]  /*73d0*/  STS.U16 [R23+0xe], R30 ;  /* 0x00000e1e17007388 */ /* 0x0001e20000000400 */
[----:B-1----:R-:W-:-:S03]  /*73e0*/  PRMT R25, R6, 0x7632, R25 ;  /* 0x0000763206197816 */ /* 0x002fc60000000019 */
[----:B------:R-:W-:Y:S01]  /*73f0*/  STS.U16 [R22+0x10], R72 ;  /* 0x0000104816007388 */ /* 0x000fe20000000400 */
[----:B--2---:R-:W-:-:S03]  /*7400*/  PRMT R24, R9, 0x7632, R24 ;  /* 0x0000763209187816 */ /* 0x004fc60000000018 */
[----:B------:R-:W-:Y:S01]  /*7410*/  STS.U16 [R21+0x12], R10 ;  /* 0x0000120a15007388 */ /* 0x000fe20000000400 */
[----:B0-----:R-:W-:-:S03]  /*7420*/  PRMT R23, R9, 0x7610, R23 ;  /* 0x0000761009177816 */ /* 0x001fc60000000017 */
[----:B------:R-:W-:Y:S01]  /*7430*/  STS.U16 [R20+0x14], R7 ;  /* 0x0000140714007388 */ /* 0x000fe20000000400 */
[----:B------:R-:W-:-:S03]  /*7440*/  MOV R6, UR19 ;  /* 0x0000001300067c02 */ /* 0x000fc60008000f00 */
        /* <DEDUP_REMOVED lines=32> */
[----:B------:R-:W-:Y:S01]  /*7650*/  IMAD.U32 R7, RZ, RZ, UR28 ;  /* 0x0000001cff077e24 */ /* 0x000fe2000f8e00ff */
[----:B------:R-:W-:Y:S02]  /*7660*/  ULDC.64 UR30, c[0x0][0x218] ;  /* 0x00008600001e7ab9 */ /* 0x000fe40000000a00 */
[----:B------:R-:W-:Y:S01]  /*7670*/  UIMAD UR30, UR27, UR30, URZ ;  /* 0x0000001e1b1e72a4 */ /* 0x000fe2000f8e023f */
[----:B------:R-:W-:-:S03]  /*7680*/  IMAD.WIDE.U32 R4, R7, c[0x0][0x210], R4 ;  /* 0x0000840007047a25 */ /* 0x000fc600078e0004 */
[----:B------:R-:W-:Y:S01]  /*7690*/  UIMAD UR30, UR26, UR31, UR30 ;  /* 0x0000001f1a1e72a4 */ /* 0x000fe2000f8e021e */
[----:B------:R-:W-:Y:S01]  /*76a0*/  IMAD.U32 R7, RZ, RZ, UR26 ;  /* 0x0000001aff077e24 */ /* 0x000fe2000f8e00ff */
[----:B------:R-:W-:-:S05]  /*76b0*/  IADD3 R5, R5, UR21, RZ ;  /* 0x0000001505057c10 */ /* 0x000fca000fffe0ff */
[----:B------:R-:W-:-:S05]  /*76c0*/  IMAD.WIDE.U32 R4, R7, c[0x0][0x218], R4 ;  /* 0x0000860007047a25 */ /* 0x000fca00078e0004 */
[----:B------:R-:W-:Y:S02]  /*76d0*/  IADD3 R5, R5, UR30, RZ ;  /* 0x0000001e05057c10 */ /* 0x000fe4000fffe0ff */
[----:B------:R-:W-:-:S04]  /*76e0*/  LEA R6, P0, R4, c[0x0][0x270], 0x1 ;  /* 0x00009c0004067a11 */ /* 0x000fc800078008ff */
[----:B------:R-:W-:-:S05]  /*76f0*/  LEA.HI.X R7, R4, c[0x0][0x274], R5, 0x1, P0 ;  /* 0x00009d0004077a11 */ /* 0x000fca00000f0c05 */
[----:B------:R0:W-:Y:S04]  /*7700*/  STG.E.U16 [R6.64], R9 ;  /* 0x0000000906007986 */ /* 0x0001e8000c101518 */
.L_x_2936:
[----:B------:R-:W-:Y:S05]  /*7710*/  BSYNC B0 ;  /* 0x0000000000007941 */ /* 0x000fea0003800000 */
.L_x_2935:
        /* <DEDUP_REMOVED lines=15> */
[----:B------:R-:W-:Y:S01]  /*7810*/  IMAD.U32 R0, RZ, RZ, UR20 ;  /* 0x00000014ff007e24 */ /* 0x000fe2000f8e00ff */
[----:B------:R-:W-:Y:S01]  /*7820*/  ISETP.GE.AND P1, PT, R62, R27, PT ;  /* 0x0000001b3e00720c */ /* 0x000fe20003f26270 */
[----:B------:R-:W-:-:S02]  /*7830*/  UIADD3 UR14, UP1, UR14, 0x1000, URZ ;  /* 0x000010000e0e7890 */ /* 0x000fc4000ff3e03f */
[----:B------:R-:W-:Y:S01]  /*7840*/  UIADD3 UR16, UP2, UR16, 0x1000, URZ ;  /* 0x0000100010107890 */ /* 0x000fe2000ff5e03f */
[----:B------:R-:W-:Y:S01]  /*7850*/  IMAD.U32 R5, RZ, RZ, UR7 ;  /* 0x00000007ff057e24 */ /* 0x000fe2000f8e00ff */
[C---:B------:R-:W-:Y:S01]  /*7860*/  LEA R4, P0, R0.reuse, R4, 0x1 ;  /* 0x0000000400047211 */ /* 0x040fe200078008ff */
[----:B------:R-:W-:Y:S02]  /*7870*/  ULDC UR7, c[0x0][0x174] ;  /* 0x00005d0000077ab9 */ /* 0x000fe40000000800 */
[----:B------:R-:W-:Y:S01]  /*7880*/  UISETP.GE.AND UP0, UPT, UR6, UR7, UPT ;  /* 0x000000070600728c */ /* 0x000fe2000bf06270 */
        /* <DEDUP_REMOVED lines=32> */
.L_x_2937:
[----:B------:R-:W-:Y:S05]  /*7a90*/  EXIT ;  /* 0x000000000000794d */ /* 0x000fea0003800000 */
.L_x_2939:
        /* <DEDUP_REMOVED lines=14> */
.L_x_5405:


//--------------------- .text._Z25selective_scan_fwd_kernelI32Selective_Scan_fwd_kernel_traitsILi128ELi16ELi1ELb0ELb1ELb1ELb0EN3c108BFloat16EfEEv13SSMParamsBase --------------------------
	.section	.text._Z25selective_scan_fwd_kernelI32Selective_Scan_fwd_kernel_traitsILi128ELi16ELi1ELb0ELb1ELb1ELb0EN3c108BFloat16EfEEv13SSMParamsBase,"ax",@progbits
	.sectioninfo	@"SHI_REGISTERS=168"
	.align	128
        .global         _Z25selective_scan_fwd_kernelI32Selective_Scan_fwd_kernel_traitsILi128ELi16ELi1ELb0ELb1ELb1ELb0EN3c108BFloat16EfEEv13SSMParamsBase
        .type           _Z25selective_scan_fwd_kernelI32Selective_Scan_fwd_kernel_traitsILi128ELi16ELi1ELb0ELb1ELb1ELb0EN3c108BFloat16EfEEv13SSMParamsBase,@function
        .size           _Z25selective_scan_fwd_kernelI32Selective_Scan_fwd_kernel_traitsILi128ELi16ELi1ELb0ELb1ELb1ELb0EN3c108BFloat16EfEEv13SSMParamsBase,(.L_x_5406 - _Z25selective_scan_fwd_kernelI32Selective_Scan_fwd_kernel_traitsILi128ELi16ELi1ELb0ELb1ELb1ELb0EN3c108BFloat16EfEEv13SSMParamsBase)
        .other          _Z25selective_scan_fwd_kernelI32Selective_Scan_fwd_kernel_traitsILi128ELi16ELi1ELb0ELb1ELb1ELb0EN3c108BFloat16EfEEv13SSMParamsBase,@"STO_CUDA_ENTRY STV_DEFAULT"
_Z25selective_scan_fwd_kernelI32Selective_Scan_fwd_kernel_traitsILi128ELi16ELi1ELb0ELb1ELb1ELb0EN3c108BFloat16EfEEv13SSMParamsBase:
.text._Z25selective_scan_fwd_kernelI32Selective_Scan_fwd_kernel_traitsILi128ELi16ELi1ELb0ELb1ELb1ELb0EN3c108BFloat16EfEEv13SSMParamsBase:
[----:B------:R-:W-:Y:S02]  /*0000*/  IMAD.MOV.U32 R1, RZ, RZ, c[0x0][0x28] ;  /* 0x00000a00ff017624 */ /* 0x000fe400078e00ff */
[----:B------:R-:W-:Y:S01]  /*0010*/  IABS R9, c[0x0][0x178] ;  /* 0x00005e0000097a13 */ /* 0x000fe20000000000 */
[----:B------:R-:W0:Y:S01]  /*0020*/  S2UR UR4, SR_CTAID.Y ;  /* 0x00000000000479c3 */ /* 0x000e220000002600 */
[----:B------:R-:W-:Y:S01]  /*0030*/  ISETP.NE.U32.AND P0, PT, RZ, c[0x0][0x238], PT ;  /* 0x00008e00ff007a0c */ /* 0x000fe20003f05070 */
[----:B------:R-:W-:Y:S01]  /*0040*/  IMAD.MOV.U32 R107, RZ, RZ, RZ ;  /* 0x000000ffff6b7224 */ /* 0x000fe200078e00ff */
        /* <DEDUP_REMOVED lines=9> */
[C---:B------:R-:W-:Y:S02]  /*00e0*/  @P0 LEA R2, P2, R109.reuse, c[0x0][0x238], 0x2 ;  /* 0x00008e006d020a11 */ /* 0x040fe400078410ff */
[C---:B------:R-:W-:Y:S02]  /*00f0*/  @P1 LEA R4, P3, R109.reuse, c[0x0][0x250], 0x2 ;  /* 0x000094006d041a11 */ /* 0x040fe400078610ff */
[----:B-1----:R-:W-:Y:S02]  /*0100*/  IADD3 R6, R0, 0xffffffe, RZ ;  /* 0x0ffffffe00067810 */ /* 0x002fe40007ffe0ff */
[C-C-:B------:R-:W-:Y:S02]  /*0110*/  @P0 LEA.HI.X R3, R109.reuse, c[0x0][0x23c], R108.reuse, 0x2, P2 ;  /* 0x00008f006d030a11 */ /* 0x140fe400010f146c */
[----:B------:R0:W1:Y:S01]  /*0120*/  F2I.FTZ.U32.TRUNC.NTZ R7, R6 ;  /* 0x0000000600077305 */ /* 0x000062000021f000 */
[----:B------:R-:W-:-:S02]  /*0130*/  @P1 LEA.HI.X R5, R109, c[0x0][0x254], R108, 0x2, P3 ;  /* 0x000095006d051a11 */ /* 0x000fc400018f146c */
[----:B------:R2:W5:Y:S04]  /*0140*/  @P0 LDG.E R107, [R2.64] ;  /* 0x00000004026b0981 */ /* 0x000568000c1e1900 */
[----:B------:R3:W5:Y:S01]  /*0150*/  @P1 LDG.E R105, [R4.64] ;  /* 0x0000000404691981 */ /* 0x000762000c1e1900 */
[----:B------:R-:W4:Y:S01]  /*0160*/  S2UR UR6, SR_CTAID.X ;  /* 0x00000000000679c3 */ /* 0x000f220000002500 */
[----:B0-----:R-:W-:Y:S01]  /*0170*/  IMAD.MOV.U32 R6, RZ, RZ, RZ ;  /* 0x000000ffff067224 */ /* 0x001fe200078e00ff */
[----:B------:R-:W-:Y:S01]  /*0180*/  ISETP.NE.AND P1, PT, RZ, c[0x0][0x178], PT ;  /* 0x00005e00ff007a0c */ /* 0x000fe20003f25270 */
[----:B------:R-:W-:-:S04]  /*0190*/  IMAD R10, R108, c[0x0][0x1d8], RZ ;  /* 0x000076006c0a7a24 */ /* 0x000fc800078e02ff */
[----:B------:R-:W-:Y:S02]  /*01a0*/  IMAD R93, R109, c[0x0][0x1dc], R10 ;  /* 0x000077006d5d7a24 */ /* 0x000fe400078e020a */
[----:B-1----:R-:W-:Y:S01]  /*01b0*/  IMAD.MOV R8, RZ, RZ, -R7 ;  /* 0x000000ffff087224 */ /* 0x002fe200078e0a07 */
[----:B---3--:R-:W-:-:S03]  /*01c0*/  IABS R4, R109 ;  /* 0x0000006d00047213 */ /* 0x008fc60000000000 */
[----:B--2---:R-:W-:-:S04]  /*01d0*/  IMAD R3, R8, R9, RZ ;  /* 0x0000000908037224 */ /* 0x004fc800078e02ff */
[----:B------:R-:W-:-:S06]  /*01e0*/  IMAD.HI.U32 R7, R7, R3, R6 ;  /* 0x0000000307077227 */ /* 0x000fcc00078e0006 */
[----:B------:R-:W-:-:S04]  /*01f0*/  IMAD.HI.U32 R0, R7, R4, RZ ;  /* 0x0000000407007227 */ /* 0x000fc800078e00ff */
[----:B----4-:R-:W-:Y:S01]  /*0200*/  IMAD.U32 R103, RZ, RZ, UR6 ;  /* 0x00000006ff677e24 */ /* 0x010fe2000f8e00ff */
[----:B------:R-:W-:Y:S01]  /*0210*/  IADD3 R2, -R0, RZ, RZ ;  /* 0x000000ff00027210 */ /* 0x000fe20007ffe1ff */
[----:B------:R-:W-:-:S03]  /*0220*/  IMAD.MOV.U32 R7, RZ, RZ, c[0x0][0x174] ;  /* 0x00005d00ff077624 */ /* 0x000fc600078e00ff */
[----:B------:R-:W-:Y:S01]  /*0230*/  SHF.R.S32.HI R145, RZ, 0x1f, R103 ;  /* 0x0000001fff917819 */ /* 0x000fe20000011467 */
[----:B------:R-:W-:Y:S01]  /*0240*/  IMAD R4, R9, R2, R4 ;  /* 0x0000000209047224 */ /* 0x000fe200078e0204 */
[----:B------:R-:W-:Y:S01]  /*0250*/  ISETP.GE.AND P4, PT, R7, 0x1, PT ;  /* 0x000000010700780c */ /* 0x000fe20003f86270 */
[----:B------:R-:W-:-:S03]  /*0260*/  IMAD.WIDE.U32 R2, R103, c[0x0][0x1d0], RZ ;  /* 0x0000740067027a25 */ /* 0x000fc600078e00ff */
[----:B------:R-:W-:Y:S01]  /*0270*/  ISETP.GT.U32.AND P2, PT, R9, R4, PT ;  /* 0x000000040900720c */ /* 0x000fe20003f44070 */
[C---:B------:R-:W-:Y:S02]  /*0280*/  IMAD R6, R145.reuse, c[0x0][0x1d0], RZ ;  /* 0x0000740091067a24 */ /* 0x040fe400078e02ff */
[----:B------:R-:W-:Y:S02]  /*0290*/  IMAD R14, R145, c[0x0][0x190], RZ ;  /* 0x00006400910e7a24 */ /* 0x000fe400078e02ff */
[----:B------:R-:W-:Y:S01]  /*02a0*/  IMAD R5, R103, c[0x0][0x1d4], R6 ;  /* 0x0000750067057a24 */ /* 0x000fe200078e0206 */
[----:B------:R-:W-:Y:S01]  /*02b0*/  LOP3.LUT R6, R109, c[0x0][0x178], RZ, 0x3c, !PT ;  /* 0x00005e006d067a12 */ /* 0x000fe200078e3cff */
[----:B------:R-:W-:Y:S02]  /*02c0*/  IMAD R16, R145, c[0x0][0x1b0], RZ ;  /* 0x00006c0091107a24 */ /* 0x000fe400078e02ff */
[----:B------:R-:W-:Y:S01]  /*02d0*/  IMAD.IADD R3, R3, 0x1, R5 ;  /* 0x0000000103037824 */ /* 0x000fe200078e0205 */
[----:B------:R-:W-:Y:S01]  /*02e0*/  ISETP.GE.AND P3, PT, R6, RZ, PT ;  /* 0x000000ff0600720c */ /* 0x000fe20003f66270 */
[----:B------:R-:W-:-:S02]  /*02f0*/  IMAD.WIDE.U32 R6, R103, c[0x0][0x190], RZ ;  /* 0x0000640067067a25 */ /* 0x000fc400078e00ff */
[----:B------:R-:W-:Y:S02]  /*0300*/  @!P2 IADD3 R0, R0, 0x1, RZ ;  /* 0x000000010000a810 */ /* 0x000fe40007ffe0ff */
[----:B------:R-:W-:Y:S02]  /*0310*/  @!P2 IMAD.IADD R4, R4, 0x1, -R9 ;  /* 0x000000010404a824 */ /* 0x000fe400078e0a09 */
[----:B------:R-:W-:Y:S02]  /*0320*/  IMAD R12, R145, c[0x0][0x1e0], RZ ;  /* 0x00007800910c7a24 */ /* 0x000fe400078e02ff */
[C---:B------:R-:W-:Y:S01]  /*0330*/  IMAD R11, R103.reuse, c[0x0][0x194], R14 ;  /* 0x00006500670b7a24 */ /* 0x040fe200078e020e */
[----:B------:R-:W-:Y:S01]  /*0340*/  ISETP.GE.U32.AND P0, PT, R4, R9, PT ;  /* 0x000000090400720c */ /* 0x000fe20003f06070 */
[----:B------:R-:W-:-:S04]  /*0350*/  IMAD.WIDE.U32 R8, R103, c[0x0][0x1b0], RZ ;  /* 0x00006c0067087a25 */ /* 0x000fc800078e00ff */
[----:B------:R-:W-:-:S04]  /*0360*/  IMAD.WIDE.U32 R4, R103, c[0x0][0x1e0], RZ ;  /* 0x0000780067047a25 */ /* 0x000fc800078e00ff */
[----:B------:R-:W-:-:S04]  /*0370*/  IMAD R13, R103, c[0x0][0x1b4], R16 ;  /* 0x00006d00670d7a24 */ /* 0x000fc800078e0210 */
[----:B------:R-:W-:Y:S01]  /*0380*/  @P0 IADD3 R0, R0, 0x1, RZ ;  /* 0x0000000100000810 */ /* 0x000fe20007ffe0ff */
[----:B------:R-:W-:Y:S06]  /*0390*/  @!P4 EXIT ;  /* 0x000000000000c94d */ /* 0x000fec0003800000 */
[----:B------:R-:W0:Y:S01]  /*03a0*/  S2R R101, SR_TID.X ;  /* 0x0000000000657919 */ /* 0x000e220000002100 */
[----:B------:R-:W-:Y:S01]  /*03b0*/  @!P3 IADD3 R0, -R0, RZ, RZ ;  /* 0x000000ff0000b210 */ /* 0x000fe20007ffe1ff */
[----:B------:R-:W-:Y:S01]  /*03c0*/  IMAD.WIDE.U32 R2, R109, c[0x0][0x1d8], R2 ;  /* 0x000076006d027a25 */ /* 0x000fe200078e0002 */
[----:B------:R-:W-:Y:S01]  /*03d0*/  @!P1 LOP3.LUT R0, RZ, c[0x0][0x178], RZ, 0x33, !PT ;  /* 0x00005e00ff009a12 */ /* 0x000fe200078e33ff */
[----:B------:R-:W1:Y:S01]  /*03e0*/  S2R R106, SR_LANEID ;  /* 0x00000000006a7919 */ /* 0x000e620000000000 */
[----:B------:R-:W-:Y:S01]  /*03f0*/  HFMA2.MMA R104, -RZ, RZ, 0, 0 ;  /* 0x00000000ff687435 */ /* 0x000fe200000001ff */
[----:B------:R-:W-:Y:S01]  /*0400*/  IMAD.IADD R7, R7, 0x1, R11 ;  /* 0x0000000107077824 */ /* 0x000fe200078e020b */
[----:B------:R-:W-:Y:S01]  /*0410*/  SHF.R.S32.HI R10, RZ, 0x1f, R0 ;  /* 0x0000001fff0a7819 */ /* 0x000fe20000011400 */
[----:B------:R-:W-:Y:S01]  /*0420*/  IMAD R11, R103, c[0x0][0x1e4], R12 ;  /* 0x00007900670b7a24 */ /* 0x000fe200078e020c */
[----:B------:R-:W-:Y:S01]  /*0430*/  LEA R102, P0, R2, c[0x0][0x240], 0x1 ;  /* 0x0000900002667a11 */ /* 0x000fe200078008ff */
[----:B------:R-:W-:-:S02]  /*0440*/  IMAD.IADD R93, R3, 0x1, R93 ;  /* 0x00000001035d7824 */ /* 0x000fc400078e025d */
[----:B------:R-:W-:Y:S02]  /*0450*/  IMAD.IADD R5, R5, 0x1, R11 ;  /* 0x0000000105057824 */ /* 0x000fe400078e020b */
[----:B------:R-:W-:Y:S01]  /*0460*/  IMAD.IADD R9, R9, 0x1, R13 ;  /* 0x0000000109097824 */ /* 0x000fe200078e020d */
[----:B------:R-:W-:Y:S01]  /*0470*/  LEA.HI.X R93, R2, c[0x0][0x244], R93, 0x1, P0 ;  /* 0x00009100025d7a11 */ /* 0x000fe200000f0c5d */
[----:B------:R-:W-:Y:S02]  /*0480*/  IMAD R12, R108, c[0x0][0x1e8], RZ ;  /* 0x00007a006c0c7a24 */ /* 0x000fe400078e02ff */
[C---:B------:R-:W-:Y:S02]  /*0490*/  IMAD R11, R10.reuse, c[0x0][0x1a8], RZ ;  /* 0x00006a000a0b7a24 */ /* 0x040fe400078e02ff */
[----:B------:R-:W-:Y:S02]  /*04a0*/  IMAD R13, R10, c[0x0][0x1c8], RZ ;  /* 0x000072000a0d7a24 */ /* 0x000fe400078e02ff */
[----:B------:R-:W-:-:S04]  /*04b0*/  IMAD.WIDE.U32 R2, R109, c[0x0][0x1e8], R4 ;  /* 0x00007a006d027a25 */ /* 0x000fc800078e0004 */
[----:B------:R-:W-:Y:S01]  /*04c0*/  IMAD.WIDE.U32 R4, R0, c[0x0][0x1a8], R6 ;  /* 0x00006a0000047a25 */ /* 0x000fe200078e0006 */
[----:B------:R-:W-:-:S03]  /*04d0*/  LEA R100, P0, R2, c[0x0][0x248], 0x1 ;  /* 0x0000920002647a11 */ /* 0x000fc600078008ff */
[----:B------:R-:W-:Y:S01]  /*04e0*/  IMAD R91, R109, c[0x0][0x1ec], R12 ;  /* 0x00007b006d5b7a24 */ /* 0x000fe200078e020c */
[----:B------:R-:W-:Y:S01]  /*04f0*/  LEA R89, P1, R4, c[0x0][0x228], 0x1 ;  /* 0x00008a0004597a11 */ /* 0x000fe200078208ff */
[----:B------:R-:W-:-:S04]  /*0500*/  IMAD.WIDE.U32 R6, R0, c[0x0][0x1c8], R8 ;  /* 0x0000720000067a25 */ /* 0x000fc800078e0008 */
[----:B------:R-:W-:Y:S01]  /*0510*/  IMAD R11, R0, c[0x0][0x1ac], R11 ;  /* 0x00006b00000b7a24 */ /* 0x000fe200078e020b */
[----:B------:R-:W-:Y:S01]  /*0520*/  LEA R87, P2, R6, c[0x0][0x230], 0x1 ;  /* 0x00008c0006577a11 */ /* 0x000fe200078408ff */
[----:B------:R-:W-:Y:S02]  /*0530*/  IMAD R13, R0, c[0x0][0x1cc], R13 ;  /* 0x00007300000d7a24 */ /* 0x000fe400078e020d */
[----:B0-----:R-:W-:Y:S02]  /*0540*/  IMAD.SHL.U32 R0, R101, 0x10, RZ ;  /* 0x0000001065007824 */ /* 0x001fe400078e00ff */
[----:B------:R-:W-:Y:S02]  /*0550*/  IMAD.IADD R91, R3, 0x1, R91 ;  /* 0x00000001035b7824 */ /* 0x000fe400078e025b */
[----:B------:R-:W-:Y:S01]  /*0560*/  IMAD.IADD R85, R5, 0x1, R11 ;  /* 0x0000000105557824 */ /* 0x000fe200078e020b */
[----:B------:R-:W-:Y:S01]  /*0570*/  LOP3.LUT R0, R0, 0xfffffe00, RZ, 0xc0, !PT ;  /* 0xfffffe0000007812 */ /* 0x000fe200078ec0ff */
[----:B------:R-:W-:Y:S01]  /*0580*/  IMAD.IADD R83, R7, 0x1, R13 ;  /* 0x0000000107537824 */ /* 0x000fe200078e020d */
[----:B------:R-:W-:-:S02]  /*0590*/  LEA.HI.X R91, R2, c[0x0][0x24c], R91, 0x1, P0 ;  /* 0x00009300025b7a11 */ /* 0x000fc400000f0c5b */
[----:B------:R-:W-:Y:S02]  /*05a0*/  LOP3.LUT R2, R0, 0x1f, R101, 0xf8, !PT ;  /* 0x0000001f00027812 */ /* 0x000fe400078ef865 */
[----:B------:R-:W-:Y:S02]  /*05b0*/  LEA.HI.X R85, R4, c[0x0][0x22c], R85, 0x1, P1 ;  /* 0x00008b0004557a11 */ /* 0x000fe400008f0c55 */
[----:B------:R-:W-:Y:S02]  /*05c0*/  LEA.HI.X R83, R6, c[0x0][0x234], R83, 0x1, P2 ;  /* 0x00008d0006537a11 */ /* 0x000fe400010f0c53 */
[----:B------:R-:W-:Y:S02]  /*05d0*/  LOP3.LUT R101, R101, 0x1f, RZ, 0xc0, !PT ;  /* 0x0000001f65657812 */ /* 0x000fe400078ec0ff */
        /* <DEDUP_REMOVED lines=11> */
[----:B-1----:R-:W-:Y:S02]  /*0690*/  LOP3.LUT R82, R2, 0x1e0, RZ, 0xfc, !PT ;  /* 0x000001e002527812 */ /* 0x002fe400078efcff */
.L_x_2981:
[----:B------:R-:W-:Y:S01]  /*06a0*/  BAR.SYNC.DEFER_BLOCKING 0x0 ;  /* 0x0000000000007b1d */ /* 0x000fe20000010000 */
[----:B------:R-:W-:Y:S01]  /*06b0*/  IMAD.MOV.U32 R113, RZ, RZ, -0x800 ;  /* 0xfffff800ff717424 */ /* 0x000fe200078e00ff */
[----:B------:R-:W-:Y:S01]  /*06c0*/  PRMT R7, RZ, 0x7610, R7 ;  /* 0x00007610ff077816 */ /* 0x000fe20000000007 */
[----:B0-----:R-:W-:Y:S01]  /*06d0*/  IMAD.MOV.U32 R4, RZ, RZ, R102 ;  /* 0x000000ffff047224 */ /* 0x001fe200078e0066 */
[----:B------:R-:W-:Y:S01]  /*06e0*/  LOP3.LUT R112, R2, 0x80, RZ, 0xfc, !PT ;  /* 0x0000008002707812 */ /* 0x000fe200078efcff */
[----:B------:R-:W-:Y:S01]  /*06f0*/  IMAD R113, R104, R113, c[0x0][0x168] ;  /* 0x00005a0068717624 */ /* 0x000fe200078e0271 */
[----:B------:R-:W-:Y:S01]  /*0700*/  PRMT R0, RZ, 0x7610, R0 ;  /* 0x00007610ff007816 */ /* 0x000fe20000000000 */
[----:B------:R-:W-:Y:S01]  /*0710*/  IMAD.MOV.U32 R5, RZ, RZ, R93 ;  /* 0x000000ffff057224 */ /* 0x000fe200078e005d */
[----:B------:R-:W-:-:S02]  /*0720*/  LOP3.LUT R111, R2, 0xa0, RZ, 0xfc, !PT ;  /* 0x000000a0026f7812 */ /* 0x000fc400078efcff */
[CC--:B------:R-:W-:Y:S01]  /*0730*/  ISETP.GE.AND P2, PT, R2.reuse, R113.reuse, PT ;  /* 0x000000710200720c */ /* 0x0c0fe20003f46270 */
[----:B------:R-:W-:Y:S01]  /*0740*/  IMAD.WIDE R4, R2, 0x2, R4 ;  /* 0x0000000202047825 */ /* 0x000fe200078e0204 */
[-C--:B------:R-:W-:Y:S02]  /*0750*/  ISETP.GE.AND P1, PT, R99, R113.reuse, PT ;  /* 0x000000716300720c */ /* 0x080fe40003f26270 */
[-C--:B------:R-:W-:Y:S02]  /*0760*/  ISETP.GE.AND P0, PT, R98, R113.reuse, PT ;  /* 0x000000716200720c */ /* 0x080fe40003f06270 */
[-C--:B------:R-:W-:Y:S02]  /*0770*/  ISETP.GE.AND P4, PT, R97, R113.reuse, PT ;  /* 0x000000716100720c */ /* 0x080fe40003f86270 */
[-C--:B------:R-:W-:Y:S02]  /*0780*/  ISETP.GE.AND P6, PT, R112, R113.reuse, PT ;  /* 0x000000717000720c */ /* 0x080fe40003fc6270 */
[----:B------:R-:W-:-:S02]  /*0790*/  ISETP.GE.AND P5, PT, R111, R113, PT ;  /* 0x000000716f00720c */ /* 0x000fc40003fa6270 */
[-C--:B------:R-:W-:Y:S01]  /*07a0*/  ISETP.GE.AND P3, PT, R96, R113.reuse, PT ;  /* 0x000000716000720c */ /* 0x080fe20003f66270 */
[----:B------:R0:W2:Y:S01]  /*07b0*/  @!P2 LDG.E.U16 R7, [R4.64] ;  /* 0x000000040407a981 */ /* 0x0000a2000c1e1500 */
[-C--:B------:R-:W-:Y:S02]  /*07c0*/  ISETP.GE.AND P2, PT, R95, R113.reuse, PT ;  /* 0x000000715f00720c */ /* 0x080fe40003f46270 */
[----:B------:R-:W-:Y:S01]  /*07d0*/  PRMT R9, RZ, 0x7610, R9 ;  /* 0x00007610ff097816 */ /* 0x000fe20000000009 */
[----:B------:R0:W3:Y:S01]  /*07e0*/  @!P1 LDG.E.U16 R0, [R4.64+0x40] ;  /* 0x0000400404009981 */ /* 0x0000e2000c1e1500 */
[----:B------:R-:W-:Y:S02]  /*07f0*/  ISETP.GE.AND P1, PT, R94, R113, PT ;  /* 0x000000715e00720c */ /* 0x000fe40003f26270 */
[----:B------:R-:W-:Y:S02]  /*0800*/  PRMT R6, RZ, 0x7610, R6 ;  /* 0x00007610ff067816 */ /* 0x000fe40000000006 */
[----:B------:R-:W-:Y:S01]  /*0810*/  PRMT R11, RZ, 0x7610, R11 ;  /* 0x00007610ff0b7816 */ /* 0x000fe2000000000b */
[----:B------:R0:W4:Y:S01]  /*0820*/  @!P0 LDG.E.U16 R9, [R4.64+0x80] ;  /* 0x0000800404098981 */ /* 0x000122000c1e1500 */
[----:B------:R-:W-:-:S02]  /*0830*/  PRMT R8, RZ, 0x7610, R8 ;  /* 0x00007610ff087816 */ /* 0x000fc40000000008 */
[----:B------:R-:W-:Y:S01]  /*0840*/  PRMT R13, RZ, 0x7610, R13 ;  /* 0x00007610ff0d7816 */ /* 0x000fe2000000000d */
[----:B------:R0:W4:Y:S01]  /*0850*/  @!P4 LDG.E.U16 R6, [R4.64+0xc0] ;  /* 0x0000c0040406c981 */ /* 0x000122000c1e1500 */
[----:B------:R-:W-:Y:S02]  /*0860*/  PRMT R10, RZ, 0x7610, R10 ;  /* 0x00007610ff0a7816 */ /* 0x000fe4000000000a */
[----:B------:R-:W-:Y:S01]  /*0870*/  PRMT R15, RZ, 0x7610, R15 ;  /* 0x00007610ff0f7816 */ /* 0x000fe2000000000f */
[----:B------:R0:W4:Y:S01]  /*0880*/  @!P6 LDG.E.U16 R11, [R4.64+0x100] ;  /* 0x00010004040be981 */ /* 0x000122000c1e1500 */
[----:B------:R-:W-:Y:S02]  /*0890*/  LOP3.LUT R110, R2, 0x1a0, RZ, 0xfc, !PT ;  /* 0x000001a0026e7812 */ /* 0x000fe400078efcff */
[-C--:B------:R-:W-:Y:S01]  /*08a0*/  ISETP.GE.AND P0, PT, R92, R113.reuse, PT ;  /* 0x000000715c00720c */ /* 0x080fe20003f06270 */
[----:B------:R0:W4:Y:S01]  /*08b0*/  @!P5 LDG.E.U16 R8, [R4.64+0x140] ;  /* 0x000140040408d981 */ /* 0x000122000c1e1500 */
[----:B------:R-:W-:-:S02]  /*08c0*/  ISETP.GE.AND P4, PT, R90, R113, PT ;  /* 0x000000715a00720c */ /* 0x000fc40003f86270 */
[-C--:B------:R-:W-:Y:S01]  /*08d0*/  ISETP.GE.AND P6, PT, R88, R113.reuse, PT ;  /* 0x000000715800720c */ /* 0x080fe20003fc6270 */
[----:B------:R0:W4:Y:S01]  /*08e0*/  @!P3 LDG.E.U16 R13, [R4.64+0x180] ;  /* 0x00018004040db981 */ /* 0x000122000c1e1500 */
[-C--:B------:R-:W-:Y:S02]  /*08f0*/  ISETP.GE.AND P5, PT, R86, R113.reuse, PT ;  /* 0x000000715600720c */ /* 0x080fe40003fa6270 */
[-C--:B------:R-:W-:Y:S01]  /*0900*/  ISETP.GE.AND P3, PT, R110, R113.reuse, PT ;  /* 0x000000716e00720c */ /* 0x080fe20003f66270 */
[----:B------:R0:W4:Y:S01]  /*0910*/  @!P2 LDG.E.U16 R10, [R4.64+0x1c0] ;  /* 0x0001c004040aa981 */ /* 0x000122000c1e1500 */
[-C--:B------:R-:W-:Y:S02]  /*0920*/  ISETP.GE.AND P2, PT, R84, R113.reuse, PT ;  /* 0x000000715400720c */ /* 0x080fe40003f46270 */
[----:B------:R-:W-:Y:S01]  /*0930*/  PRMT R12, RZ, 0x7610, R12 ;  /* 0x00007610ff0c7816 */ /* 0x000fe2000000000c */
[----:B------:R0:W4:Y:S01]  /*0940*/  @!P1 LDG.E.U16 R15, [R4.64+0x200] ;  /* 0x00020004040f9981 */ /* 0x000122000c1e1500 */
[----:B------:R-:W-:-:S02]  /*0950*/  ISETP.GE.AND P1, PT, R82, R113, PT ;  /* 0x000000715200720c */ /* 0x000fc40003f26270 */
[----:B------:R-:W-:Y:S02]  /*0960*/  PRMT R17, RZ, 0x7610, R17 ;  /* 0x00007610ff117816 */ /* 0x000fe40000000011 */
[----:B------:R-:W-:Y:S01]  /*0970*/  PRMT R14, RZ, 0x7610, R14 ;  /* 0x00007610ff0e7816 */ /* 0x000fe2000000000e */
[----:B------:R0:W4:Y:S01]  /*0980*/  @!P0 LDG.E.U16 R12, [R4.64+0x240] ;  /* 0x00024004040c8981 */ /* 0x000122000c1e1500 */
        /* <DEDUP_REMOVED lines=9> */
[----:B------:R0:W4:Y:S04]  /*0a20*/  @!P1 LDG.E.U16 R18, [R4.64+0x3c0] ;  /* 0x0003c00404129981 */ /* 0x000128000c1e1500 */
[----:B------:R-:W1:Y:S02]  /*0a30*/  S2R R114, SR_TID.X ;  /* 0x0000000000727919 */ /* 0x000e640000002100 */
[----:B-1----:R-:W-:-:S05]  /*0a40*/  IMAD.SHL.U32 R81, R114, 0x10, RZ ;  /* 0x0000001072517824 */ /* 0x002fca00078e00ff */
[----:B------:R-:W-:-:S05]  /*0a50*/  LOP3.LUT R81, R81, 0xfffffe00, RZ, 0xc0, !PT ;  /* 0xfffffe0051517812 */ /* 0x000fca00078ec0ff */
[----:B------:R-:W-:-:S05]  /*0a60*/  IMAD.IADD R20, R81, 0x1, R106 ;  /* 0x0000000151147824 */ /* 0x000fca00078e026a */
[C---:B------:R-:W-:Y:S02]  /*0a70*/  IADD3 R23, R20.reuse, 0x20, RZ ;  /* 0x0000002014177810 */ /* 0x040fe40007ffe0ff */
[C---:B------:R-:W-:Y:S02]  /*0a80*/  IADD3 R25, R20.reuse, 0x40, RZ ;  /* 0x0000004014197810 */ /* 0x040fe40007ffe0ff */
[C---:B------:R-:W-:Y:S02]  /*0a90*/  IADD3 R27, R20.reuse, 0x60, RZ ;  /* 0x00000060141b7810 */ /* 0x040fe40007ffe0ff */
[C---:B------:R-:W-:Y:S02]  /*0aa0*/  LEA.HI.SX32 R80, R20.reuse, R20, 0x1b ;  /* 0x0000001414507211 */ /* 0x040fe400078fdaff */
[C---:B------:R-:W-:Y:S02]  /*0ab0*/  IADD3 R29, R20.reuse, 0x80, RZ ;  /* 0x00000080141d7810 */ /* 0x040fe40007ffe0ff */
[----:B------:R-:W-:-:S02]  /*0ac0*/  IADD3 R31, R20, 0xa0, RZ ;  /* 0x000000a0141f7810 */ /* 0x000fc40007ffe0ff */
[C---:B0-----:R-:W-:Y:S02]  /*0ad0*/  IADD3 R5, R20.reuse, 0xc0, RZ ;  /* 0x000000c014057810 */ /* 0x041fe40007ffe0ff */
[-C--:B------:R-:W-:Y:S02]  /*0ae0*/  LEA.HI.SX32 R23, R23, R20.reuse, 0x1b ;  /* 0x0000001417177211 */ /* 0x080fe400078fdaff */
[-C--:B------:R-:W-:Y:S02]  /*0af0*/  LEA.HI.SX32 R25, R25, R20.reuse, 0x1b ;  /* 0x0000001419197211 */ /* 0x080fe400078fdaff */
[----:B------:R-:W-:Y:S02]  /*0b00*/  IADD3 R33, R20, 0xe0, RZ ;  /* 0x000000e014217810 */ /* 0x000fe40007ffe0ff */
[-C--:B------:R-:W-:Y:S01]  /*0b10*/  LEA.HI.SX32 R27, R27, R20.reuse, 0x1b ;  /* 0x000000141b1b7211 */ /* 0x080fe200078fdaff */
[----:B------:R-:W-:Y:S01]  /*0b20*/  IMAD.SHL.U32 R80, R80, 0x2, RZ ;  /* 0x0000000250507824 */ /* 0x000fe200078e00ff */
[----:B------:R-:W-:-:S02]  /*0b30*/  LEA.HI.SX32 R29, R29, R20, 0x1b ;  /* 0x000000141d1d7211 */ /* 0x000fc400078fdaff */
[C---:B------:R-:W-:Y:S02]  /*0b40*/  IADD3 R35, R20.reuse, 0x100, RZ ;  /* 0x0000010014237810 */ /* 0x040fe40007ffe0ff */
[C---:B------:R-:W-:Y:S02]  /*0b50*/  IADD3 R37, R20.reuse, 0x120, RZ ;  /* 0x0000012014257810 */ /* 0x040fe40007ffe0ff */
[-C--:B------:R-:W-:Y:S01]  /*0b60*/  LEA.HI.SX32 R31, R31, R20.reuse, 0x1b ;  /* 0x000000141f1f7211 */ /* 0x080fe200078fdaff */
[----:B------:R-:W-:Y:S01]  /*0b70*/  IMAD.SHL.U32 R78, R25, 0x2, RZ ;  /* 0x00000002194e7824 */ /* 0x000fe200078e00ff */
[C---:B------:R-:W-:Y:S02]  /*0b80*/  IADD3 R39, R20.reuse, 0x140, RZ ;  /* 0x0000014014277810 */ /* 0x040fe40007ffe0ff */
[----:B------:R-:W-:Y:S02]  /*0b90*/  LEA.HI.SX32 R5, R5, R20, 0x1b ;  /* 0x0000001405057211 */ /* 0x000fe400078fdaff */
[----:B------:R-:W-:Y:S01]  /*0ba0*/  SHF.L.U32 R79, R23, 0x1, RZ ;  /* 0x00000001174f7819 */ /* 0x000fe200000006ff */
[----:B------:R-:W-:Y:S01]  /*0bb0*/  IMAD.SHL.U32 R77, R27, 0x2, RZ ;  /* 0x000000021b4d7824 */ /* 0x000fe200078e00ff */
[----:B------:R-:W-:-:S02]  /*0bc0*/  IADD3 R41, R20, 0x160, RZ ;  /* 0x0000016014297810 */ /* 0x000fc40007ffe0ff */
[-C--:B------:R-:W-:Y:S01]  /*0bd0*/  LEA.HI.SX32 R33, R33, R20.reuse, 0x1b ;  /* 0x0000001421217211 */ /* 0x080fe200078fdaff */
[----:B------:R-:W-:Y:S01]  /*0be0*/  IMAD.SHL.U32 R76, R29, 0x2, RZ ;  /* 0x000000021d4c7824 */ /* 0x000fe200078e00ff */
[C---:B------:R-:W-:Y:S01]  /*0bf0*/  IADD3 R43, R20.reuse, 0x180, RZ ;  /* 0x00000180142b7810 */ /* 0x040fe20007ffe0ff */
[----:B------:R-:W-:Y:S01]  /*0c00*/  IMAD.SHL.U32 R75, R31, 0x2, RZ ;  /* 0x000000021f4b7824 */ /* 0x000fe200078e00ff */
[C---:B------:R-:W-:Y:S02]  /*0c10*/  IADD3 R45, R20.reuse, 0x1a0, RZ ;  /* 0x000001a0142d7810 */ /* 0x040fe40007ffe0ff */
[-C--:B------:R-:W-:Y:S02]  /*0c20*/  LEA.HI.SX32 R35, R35, R20.reuse, 0x1b ;  /* 0x0000001423237211 */ /* 0x080fe400078fdaff */
[----:B------:R-:W-:Y:S01]  /*0c30*/  LEA.HI.SX32 R37, R37, R20, 0x1b ;  /* 0x0000001425257211 */ /* 0x000fe200078fdaff */
[----:B------:R-:W-:Y:S01]  /*0c40*/  IMAD.SHL.U32 R74, R5, 0x2, RZ ;  /* 0x00000002054a7824 */ /* 0x000fe200078e00ff */
[----:B------:R-:W-:-:S02]  /*0c50*/  IADD3 R47, R20, 0x1c0, RZ ;  /* 0x000001c0142f7810 */ /* 0x000fc40007ffe0ff */
[-C--:B------:R-:W-:Y:S01]  /*0c60*/  LEA.HI.SX32 R39, R39, R20.reuse, 0x1b ;  /* 0x0000001427277211 */ /* 0x080fe200078fdaff */
[----:B------:R-:W-:Y:S01]  /*0c70*/  IMAD.SHL.U32 R73, R33, 0x2, RZ ;  /* 0x0000000221497824 */ /* 0x000fe200078e00ff */
[-C--:B------:R-:W-:Y:S02]  /*0c80*/  LEA.HI.SX32 R41, R41, R20.reuse, 0x1b ;  /* 0x0000001429297211 */ /* 0x080fe400078fdaff */
        /* <DEDUP_REMOVED lines=8> */
[----:B------:R-:W-:Y:S01]  /*0d10*/  LEA.HI.SX32 R49, R49, R20, 0x1b ;  /* 0x0000001431317211 */ /* 0x000fe200078fdaff */
[----:B------:R-:W-:-:S02]  /*0d20*/  IMAD.SHL.U32 R68, R43, 0x2, RZ ;  /* 0x000000022b447824 */ /* 0x000fc400078e00ff */
[----:B------:R-:W-:Y:S01]  /*0d30*/  IMAD.SHL.U32 R67, R45, 0x2, RZ ;  /* 0x000000022d437824 */ /* 0x000fe200078e00ff */
[----:B------:R-:W-:Y:S01]  /*0d40*/  SHF.L.U32 R65, R49, 0x1, RZ ;  /* 0x0000000131417819 */ /* 0x000fe200000006ff */
[----:B------:R-:W-:Y:S01]  /*0d50*/  IMAD.SHL.U32 R66, R47, 0x2, RZ ;  /* 0x000000022f427824 */ /* 0x000fe200078e00ff */
[CC--:B------:R-:W-:Y:S02]  /*0d60*/  ISETP.GE.AND P2, PT, R2.reuse, R113.reuse, PT ;  /* 0x000000710200720c */ /* 0x0c0fe40003f46270 */
[-C--:B------:R-:W-:Y:S01]  /*0d70*/  ISETP.GE.AND P1, PT, R99, R113.reuse, PT ;  /* 0x000000716300720c */ /* 0x080fe20003f26270 */
[----:B------:R-:W-:Y:S02]  /*0d80*/  IMAD.MOV.U32 R4, RZ, RZ, R100 ;  /* 0x000000ffff047224 */ /* 0x000fe400078e0064 */
[----:B------:R-:W-:Y:S01]  /*0d90*/  IMAD.MOV.U32 R5, RZ, RZ, R91 ;  /* 0x000000ffff057224 */ /* 0x000fe200078e005b */
[----:B------:R-:W-:Y:S02]  /*0da0*/  PRMT R23, RZ, 0x7610, R23 ;  /* 0x00007610ff177816 */ /* 0x000fe40000000017 */
[----:B------:R-:W-:Y:S01]  /*0db0*/  PRMT R22, RZ, 0x7610, R22 ;  /* 0x00007610ff167816 */ /* 0x000fe20000000016 */
[----:B------:R-:W-:Y:S01]  /*0dc0*/  IMAD.WIDE R4, R2, 0x2, R4 ;  /* 0x0000000202047825 */ /* 0x000fe200078e0204 */
[----:B------:R-:W-:-:S02]  /*0dd0*/  ISETP.GE.AND P0, PT, R98, R113, PT ;  /* 0x000000716200720c */ /* 0x000fc40003f06270 */
[-C--:B------:R-:W-:Y:S02]  /*0de0*/  ISETP.GE.AND P4, PT, R97, R113.reuse, PT ;  /* 0x000000716100720c */ /* 0x080fe40003f86270 */
[-C--:B------:R-:W-:Y:S02]  /*0df0*/  ISETP.GE.AND P6, PT, R112, R113.reuse, PT ;  /* 0x000000717000720c */ /* 0x080fe40003fc6270 */
[-C--:B------:R-:W-:Y:S02]  /*0e00*/  ISETP.GE.AND P5, PT, R111, R113.reuse, PT ;  /* 0x000000716f00720c */ /* 0x080fe40003fa6270 */
        /* <DEDUP_REMOVED lines=16> */
[----:B----4-:R-:W-:Y:S01]  /*0f10*/  STS.U16 [R78+0x80], R9 ;  /* 0x000080094e007388 */ /* 0x010fe20000000400 */
[----:B0-----:R-:W-:-:S03]  /*0f20*/  IMAD R0, R106, 0x10, R81 ;  /* 0x000000106a007824 */ /* 0x001fc600078e0251 */
[----:B------:R-:W-:Y:S04]  /*0f30*/  STS.U16 [R77+0xc0], R6 ;  /* 0x0000c0064d007388 */ /* 0x000fe80000000400 */
        /* <DEDUP_REMOVED lines=32> */
[----:B0-----:R-:W-:-:S05]  /*1140*/  PRMT R21, RZ, 0x7610, R21 ;  /* 0x00007610ff157816 */ /* 0x001fca0000000015 */
[----:B------:R-:W2:Y:S01]  /*1150*/  @!P2 LDG.E.U16 R23, [R4.64] ;  /* 0x000000040417a981 */ /* 0x000ea2000c1e1500 */
[----:B------:R-:W-:-:S03]  /*1160*/  ISETP.GE.AND P2, PT, R95, R113, PT ;  /* 0x000000715f00720c */ /* 0x000fc60003f46270 */
[----:B------:R-:W3:Y:S01]  /*1170*/  @!P1 LDG.E.U16 R22, [R4.64+0x40] ;  /* 0x0000400404169981 */ /* 0x000ee2000c1e1500 */
[----:B------:R-:W-:-:S03]  /*1180*/  ISETP.GE.AND P1, PT, R94, R113, PT ;  /* 0x000000715e00720c */ /* 0x000fc60003f26270 */
[----:B------:R-:W4:Y:S01]  /*1190*/  @!P0 LDG.E.U16 R25, [R4.64+0x80] ;  /* 0x0000800404198981 */ /* 0x000f22000c1e1500 */
        /* <DEDUP_REMOVED lines=65> */
[----:B------:R-:W-:Y:S01]  /*15b0*/  IMAD.MOV.U32 R35, RZ, RZ, c[0x0][0x16c] ;  /* 0x00005b00ff237624 */ /* 0x000fe200078e00ff */
[----:B------:R-:W-:Y:S01]  /*15c0*/  PRMT R32, RZ, 0x5410, R32 ;  /* 0x00005410ff207816 */ /* 0x000fe20000000020 */
[--C-:B------:R-:W-:Y:S01]  /*15d0*/  FADD.FTZ R61, R28, R105.reuse ;  /* 0x000000691c3d7221 */ /* 0x100fe20000010000 */
[----:B------:R-:W-:Y:S01]  /*15e0*/  FSETP.GTU.FTZ.AND P5, PT, R62, 20, PT ;  /* 0x41a000003e00780b */ /* 0x000fe20003fbc000 */
[--C-:B------:R-:W-:Y:S02]  /*15f0*/  FADD.FTZ R60, R60, R105.reuse ;  /* 0x000000693c3c7221 */ /* 0x100fe40000010000 */
[--C-:B------:R-:W-:Y:S02]  /*1600*/  FADD.FTZ R59, R30, R105.reuse ;  /* 0x000000691e3b7221 */ /* 0x100fe40000010000 */
        /* <DEDUP_REMOVED lines=40> */
.L_x_2941:
[----:B------:R-:W-:Y:S05]  /*1890*/  BSYNC B0 ;  /* 0x0000000000007941 */ /* 0x000fea0003800000 */
.L_x_2940:
        /* <DEDUP_REMOVED lines=36> */
.L_x_2943:
[----:B------:R-:W-:Y:S05]  /*1ae0*/  BSYNC B0 ;  /* 0x0000000000007941 */ /* 0x000fea0003800000 */
.L_x_2942:
        /* <DEDUP_REMOVED lines=38> */
.L_x_2945:
[----:B------:R-:W-:Y:S05]  /*1d50*/  BSYNC B0 ;  /* 0x0000000000007941 */ /* 0x000fea0003800000 */
.L_x_2944:
        /* <DEDUP_REMOVED lines=36> */
.L_x_2947:
[----:B------:R-:W-:Y:S05]  /*1fa0*/  BSYNC B0 ;  /* 0x0000000000007941 */ /* 0x000fea0003800000 */
.L_x_2946:
        /* <DEDUP_REMOVED lines=38> */
.L_x_2949:
[----:B------:R-:W-:Y:S05]  /*2210*/  BSYNC B0 ;  /* 0x0000000000007941 */ /* 0x000fea0003800000 */
.L_x_2948:
        /* <DEDUP_REMOVED lines=36> */
.L_x_2951:
[----:B------:R-:W-:Y:S05]  /*2460*/  BSYNC B0 ;  /* 0x0000000000007941 */ /* 0x000fea0003800000 */
.L_x_2950:
        /* <DEDUP_REMOVED lines=38> */
.L_x_2953:
[----:B------:R-:W-:Y:S05]  /*26d0*/  BSYNC B0 ;  /* 0x0000000000007941 */ /* 0x000fea0003800000 */
.L_x_2952:
        /* <DEDUP_REMOVED lines=36> */
.L_x_2955:
[----:B------:R-:W-:Y:S05]  /*2920*/  BSYNC B0 ;  /* 0x0000000000007941 */ /* 0x000fea0003800000 */
.L_x_2954:
        /* <DEDUP_REMOVED lines=41> */
.L_x_2957:
[----:B------:R-:W-:Y:S05]  /*2bc0*/  BSYNC B0 ;  /* 0x0000000000007941 */ /* 0x000fea0003800000 */
.L_x_2956:
        /* <DEDUP_REMOVED lines=41> */
.L_x_2959:
[----:B------:R-:W-:Y:S05]  /*2e60*/  BSYNC B0 ;  /* 0x0000000000007941 */ /* 0x000fea0003800000 */
.L_x_2958:
        /* <DEDUP_REMOVED lines=47> */
.L_x_2961:
[----:B------:R-:W-:Y:S05]  /*3160*/  BSYNC B0 ;  /* 0x0000000000007941 */ /* 0x000fea0003800000 */
.L_x_2960:
        /* <DEDUP_REMOVED lines=33> */
.L_x_2963:
[----:B------:R-:W-:Y:S05]  /*3380*/  BSYNC B0 ;  /* 0x0000000000007941 */ /* 0x000fea0003800000 */
.L_x_2962:
        /* <DEDUP_REMOVED lines=33> */
.L_x_2965:
[----:B------:R-:W-:Y:S05]  /*35a0*/  BSYNC B0 ;  /* 0x0000000000007941 */ /* 0x000fea0003800000 */
.L_x_2964:
        /* <DEDUP_REMOVED lines=33> */
.L_x_2967:
[----:B------:R-:W-:Y:S05]  /*37c0*/  BSYNC B0 ;  /* 0x0000000000007941 */ /* 0x000fea0003800000 */
.L_x_2966:
        /* <DEDUP_REMOVED lines=33> */
.L_x_2969:
[----:B------:R-:W-:Y:S05]  /*39e0*/  BSYNC B0 ;  /* 0x0000000000007941 */ /* 0x000fea0003800000 */
.L_x_2968:
        /* <DEDUP_REMOVED lines=33> */
.L_x_2971:
[----:B------:R-:W-:Y:S05]  /*3c00*/  BSYNC B0 ;  /* 0x0000000000007941 */ /* 0x000fea0003800000 */
.L_x_2970:
        /* <DEDUP_REMOVED lines=35> */
[----:B------:R-:W-:-:S05]  /*3e40*/  IMAD.MOV.U32 R17, RZ, RZ, RZ ;  /* 0x000000ffff117224 */ /* 0x000fca00078e00ff */
.L_x_2977:
[----:B------:R-:W-:Y:S01]  /*3e50*/  SHF.R.S32.HI R114, RZ, 0x1f, R17 ;  /* 0x0000001fff727819 */ /* 0x000fe20000011411 */
[----:B------:R-:W-:Y:S01]  /*3e60*/  IMAD.MOV.U32 R113, RZ, RZ, -0x800 ;  /* 0xfffff800ff717424 */ /* 0x000fe200078e00ff */
[----:B------:R-:W-:Y:S02]  /*3e70*/  SHF.R.S32.HI R3, RZ, 0x1f, R2 ;  /* 0x0000001fff037819 */ /* 0x000fe40000011402 */
[----:B------:R-:W-:Y:S01]  /*3e80*/  PRMT R11, RZ, 0x7610, R11 ;  /* 0x00007610ff0b7816 */ /* 0x000fe2000000000b */
[----:B------:R-:W-:Y:S01]  /*3e90*/  IMAD R4, R114, c[0x0][0x1a0], RZ ;  /* 0x0000680072047a24 */ /* 0x000fe200078e02ff */
[----:B------:R-:W-:Y:S01]  /*3ea0*/  LOP3.LUT R112, R2, 0x80, RZ, 0xfc, !PT ;  /* 0x0000008002707812 */ /* 0x000fe200078efcff */
[----:B------:R-:W-:Y:S01]  /*3eb0*/  IMAD R113, R104, R113, c[0x0][0x168] ;  /* 0x00005a0068717624 */ /* 0x000fe200078e0271 */
[----:B------:R-:W-:Y:S01]  /*3ec0*/  PRMT R10, RZ, 0x7610, R10 ;  /* 0x00007610ff0a7816 */ /* 0x000fe2000000000a */
[C---:B------:R-:W-:Y:S01]  /*3ed0*/  IMAD R7, R17.reuse, c[0x0][0x1a4], R4 ;  /* 0x0000690011077a24 */ /* 0x040fe200078e0204 */
[C---:B------:R-:W-:Y:S01]  /*3ee0*/  LOP3.LUT R111, R2.reuse, 0xa0, RZ, 0xfc, !PT ;  /* 0x000000a0026f7812 */ /* 0x040fe200078efcff */
[----:B------:R-:W-:Y:S01]  /*3ef0*/  IMAD.WIDE.U32 R4, R17, c[0x0][0x1a0], R2 ;  /* 0x0000680011047a25 */ /* 0x000fe200078e0002 */
[----:B------:R-:W-:-:S02]  /*3f00*/  ISETP.GE.AND P2, PT, R2, R113, PT ;  /* 0x000000710200720c */ /* 0x000fc40003f46270 */
[----:B------:R-:W-:Y:S01]  /*3f10*/  ISETP.GE.AND P1, PT, R99, R113, PT ;  /* 0x000000716300720c */ /* 0x000fe20003f26270 */
[----:B------:R-:W-:Y:S01]  /*3f20*/  IMAD.IADD R5, R5, 0x1, R7 ;  /* 0x0000000105057824 */ /* 0x000fe200078e0207 */
[C---:B------:R-:W-:Y:S02]  /*3f30*/  LEA R6, P0, R4.reuse, R89, 0x1 ;  /* 0x0000005904067211 */ /* 0x040fe400078008ff */
[----:B------:R-:W-:Y:S02]  /*3f40*/  ISETP.GE.AND P4, PT, R97, R113, PT ;  /* 0x000000716100720c */ /* 0x000fe40003f86270 */
[----:B------:R-:W-:Y:S02]  /*3f50*/  LEA.HI.X R7, R4, R85, R5, 0x1, P0 ;  /* 0x0000005504077211 */ /* 0x000fe400000f0c05 */
[-C--:B------:R-:W-:Y:S02]  /*3f60*/  ISETP.GE.AND P0, PT, R98, R113.reuse, PT ;  /* 0x000000716200720c */ /* 0x080fe40003f06270 */
[-C--:B------:R-:W-:Y:S01]  /*3f70*/  ISETP.GE.AND P6, PT, R112, R113.reuse, PT ;  /* 0x000000717000720c */ /* 0x080fe20003fc6270 */
[----:B0-----:R0:W2:Y:S01]  /*3f80*/  @!P2 LDG.E.U16 R11, [R6.64] ;  /* 0x00000004060ba981 */ /* 0x0010a2000c1e1500 */
        /* <DEDUP_REMOVED lines=9> */
[----:B------:R0:W4:Y:S01]  /*4020*/  @!P0 LDG.E.U16 R13, [R6.64+0x80] ;  /* 0x00008004060d8981 */ /* 0x000122000c1e1500 */
[----:B------:R-:W-:Y:S02]  /*4030*/  PRMT R115, RZ, 0x7610, R115 ;  /* 0x00007610ff737816 */ /* 0x000fe40000000073 */
[----:B------:R-:W-:Y:S01]  /*4040*/  PRMT R116, RZ, 0x7610, R116 ;  /* 0x00007610ff747816 */ /* 0x000fe20000000074 */
[----:B------:R0:W5:Y:S01]  /*4050*/  @!P4 LDG.E.U16 R12, [R6.64+0xc0] ;  /* 0x0000c004060cc981 */ /* 0x000162000c1e1500 */
[----:B------:R-:W-:Y:S02]  /*4060*/  PRMT R117, RZ, 0x7610, R117 ;  /* 0x00007610ff757816 */ /* 0x000fe40000000075 */
[----:B------:R-:W-:Y:S01]  /*4070*/  LOP3.LUT R110, R2, 0x1a0, RZ, 0xfc, !PT ;  /* 0x000001a0026e7812 */ /* 0x000fe200078efcff */
        /* <DEDUP_REMOVED lines=8> */
[----:B------:R-:W-:Y:S01]  /*4100*/  PRMT R118, RZ, 0x7610, R118 ;  /* 0x00007610ff767816 */ /* 0x000fe20000000076 */
[----:B------:R0:W5:Y:S01]  /*4110*/  @!P2 LDG.E.U16 R116, [R6.64+0x1c0] ;  /* 0x0001c0040674a981 */ /* 0x000162000c1e1500 */
[----:B------:R-:W-:-:S03]  /*4120*/  ISETP.GE.AND P2, PT, R84, R113, PT ;  /* 0x000000715400720c */ /* 0x000fc60003f46270 */
[----:B------:R0:W5:Y:S01]  /*4130*/  @!P1 LDG.E.U16 R117, [R6.64+0x200] ;  /* 0x0002000406759981 */ /* 0x000162000c1e1500 */
[----:B------:R-:W-:Y:S02]  /*4140*/  ISETP.GE.AND P1, PT, R82, R113, PT ;  /* 0x000000715200720c */ /* 0x000fe40003f26270 */
[----:B------:R-:W-:Y:S01]  /*4150*/  PRMT R119, RZ, 0x7610, R119 ;  /* 0x00007610ff777816 */ /* 0x000fe20000000077 */
[----:B------:R0:W5:Y:S01]  /*4160*/  @!P0 LDG.E.U16 R118, [R6.64+0x240] ;  /* 0x0002400406768981 */ /* 0x000162000c1e1500 */
        /* <DEDUP_REMOVED lines=11> */
[----:B------:R-:W-:-:S02]  /*4220*/  IMAD R8, R108, c[0x0][0x180], RZ ;  /* 0x000060006c087a24 */ /* 0x000fc400078e02ff */
[----:B------:R-:W-:-:S04]  /*4230*/  IMAD.WIDE.U32 R4, R109, c[0x0][0x180], RZ ;  /* 0x000060006d047a25 */ /* 0x000fc800078e00ff */
[----:B------:R-:W-:Y:S02]  /*4240*/  IMAD R9, R109, c[0x0][0x184], R8 ;  /* 0x000061006d097a24 */ /* 0x000fe400078e0208 */
[----:B------:R-:W-:Y:S02]  /*4250*/  IMAD R8, R114, c[0x0][0x188], RZ ;  /* 0x0000620072087a24 */ /* 0x000fe400078e02ff */
[----:B------:R-:W-:Y:S02]  /*4260*/  IMAD.IADD R5, R5, 0x1, R9 ;  /* 0x0000000105057824 */ /* 0x000fe400078e0209 */
[C---:B------:R-:W-:Y:S02]  /*4270*/  IMAD R9, R17.reuse, c[0x0][0x18c], R8 ;  /* 0x0000630011097a24 */ /* 0x040fe400078e0208 */
[----:B------:R-:W-:-:S04]  /*4280*/  IMAD.WIDE.U32 R4, R17, c[0x0][0x188], R4 ;  /* 0x0000620011047a25 */ /* 0x000fc800078e0004 */
[----:B------:R-:W-:Y:S01]  /*4290*/  IMAD.IADD R5, R5, 0x1, R9 ;  /* 0x0000000105057824 */ /* 0x000fe200078e0209 */
[----:B------:R-:W-:-:S04]  /*42a0*/  LEA R8, P0, R4, c[0x0][0x220], 0x2 ;  /* 0x0000880004087a11 */ /* 0x000fc800078010ff */
[----:B------:R-:W-:-:S06]  /*42b0*/  LEA.HI.X R9, R4, c[0x0][0x224], R5, 0x2, P0 ;  /* 0x0000890004097a11 */ /* 0x000fcc00000f1405 */
[----:B------:R-:W5:Y:S01]  /*42c0*/  LDG.E R9, [R8.64] ;  /* 0x0000000408097981 */ /* 0x000f62000c1e1900 */
[----:B0-----:R-:W-:Y:S02]  /*42d0*/  IMAD R6, R114, c[0x0][0x1c0], RZ ;  /* 0x0000700072067a24 */ /* 0x001fe400078e02ff */
[----:B------:R-:W-:-:S04]  /*42e0*/  IMAD.WIDE.U32 R4, R17, c[0x0][0x1c0], R2 ;  /* 0x0000700011047a25 */ /* 0x000fc800078e0002 */
[----:B------:R-:W-:Y:S01]  /*42f0*/  IMAD R7, R17, c[0x0][0x1c4], R6 ;  /* 0x0000710011077a24 */ /* 0x000fe200078e0206 */
[----:B------:R-:W-:-:S04]  /*4300*/  LEA R6, P0, R4, R87, 0x1 ;  /* 0x0000005704067211 */ /* 0x000fc800078008ff */
[----:B------:R-:W-:Y:S02]  /*4310*/  IADD3 R5, R5, R7, RZ ;  /* 0x0000000705057210 */ /* 0x000fe40007ffe0ff */
[----:B------:R-:W-:Y:S02]  /*4320*/  ISETP.GE.AND P1, PT, R99, R113, PT ;  /* 0x000000716300720c */ /* 0x000fe40003f26270 */
[----:B------:R-:W-:Y:S02]  /*4330*/  LEA.HI.X R7, R4, R83, R5, 0x1, P0 ;  /* 0x0000005304077211 */ /* 0x000fe400000f0c05 */
[-C--:B------:R-:W-:Y:S02]  /*4340*/  ISETP.GE.AND P0, PT, R2, R113.reuse, PT ;  /* 0x000000710200720c */ /* 0x080fe40003f06270 */
[-C--:B------:R-:W-:Y:S01]  /*4350*/  ISETP.GE.AND P5, PT, R98, R113.reuse, PT ;  /* 0x000000716200720c */ /* 0x080fe20003fa6270 */
[----:B------:R-:W0:Y:S01]  /*4360*/  S2R R114, SR_TID.X ;  /* 0x0000000000727919 */ /* 0x000e220000002100 */
[----:B------:R-:W-:-:S02]  /*4370*/  ISETP.GE.AND P3, PT, R97, R113, PT ;  /* 0x000000716100720c */ /* 0x000fc40003f66270 */
[-C--:B------:R-:W-:Y:S02]  /*4380*/  ISETP.GE.AND P6, PT, R112, R113.reuse, PT ;  /* 0x000000717000720c */ /* 0x080fe40003fc6270 */
[----:B------:R-:W-:Y:S02]  /*4390*/  ISETP.GE.AND P4, PT, R111, R113, PT ;  /* 0x000000716f00720c */ /* 0x000fe40003f86270 */
[----:B------:R-:W-:Y:S01]  /*43a0*/  PRMT R5, RZ, 0x7610, R5 ;  /* 0x00007610ff057816 */ /* 0x000fe20000000005 */
[----:B--2---:R-:W-:Y:S04]  /*43b0*/  STS.U16 [R80], R11 ;  /* 0x0000000b50007388 */ /* 0x004fe80000000400 */
[----:B---3--:R-:W-:Y:S04]  /*43c0*/  STS.U16 [R79+0x40], R10 ;  /* 0x0000400a4f007388 */ /* 0x008fe80000000400 */
[----:B----4-:R-:W-:Y:S04]  /*43d0*/  STS.U16 [R78+0x80], R13 ;  /* 0x0000800d4e007388 */ /* 0x010fe80000000400 */
[----:B-----5:R-:W-:Y:S04]  /*43e0*/  STS.U16 [R77+0xc0], R12 ;  /* 0x0000c00c4d007388 */ /* 0x020fe80000000400 */
[----:B------:R-:W-:Y:S04]  /*43f0*/  STS.U16 [R76+0x100], R15 ;  /* 0x0001000f4c007388 */ /* 0x000fe80000000400 */
[----:B------:R1:W-:Y:S04]  /*4400*/  STS.U16 [R75+0x140], R14 ;  /* 0x0001400e4b007388 */ /* 0x0003e80000000400 */
[----:B------:R2:W-:Y:S04]  /*4410*/  STS.U16 [R74+0x180], R115 ;  /* 0x000180734a007388 */ /* 0x0005e80000000400 */
[----:B------:R-:W-:Y:S04]  /*4420*/  STS.U16 [R73+0x1c0], R116 ;  /* 0x0001c07449007388 */ /* 0x000fe80000000400 */
[----:B------:R-:W-:Y:S01]  /*4430*/  STS.U16 [R72+0x200], R117 ;  /* 0x0002007548007388 */ /* 0x000fe20000000400 */
[----:B-1----:R-:W-:-:S03]  /*4440*/  PRMT R75, RZ, 0x7610, R75 ;  /* 0x00007610ff4b7816 */ /* 0x002fc6000000004b */
[----:B------:R-:W-:Y:S01]  /*4450*/  STS.U16 [R71+0x240], R118 ;  /* 0x0002407647007388 */ /* 0x000fe20000000400 */
[----:B--2---:R-:W-:-:S03]  /*4460*/  PRMT R74, RZ, 0x7610, R74 ;  /* 0x00007610ff4a7816 */ /* 0x004fc6000000004a */
[----:B------:R-:W-:Y:S04]  /*4470*/  STS.U16 [R70+0x280], R119 ;  /* 0x0002807746007388 */ /* 0x000fe80000000400 */
[----:B------:R1:W-:Y:S04]  /*4480*/  STS.U16 [R69+0x2c0], R120 ;  /* 0x0002c07845007388 */ /* 0x0003e80000000400 */
[----:B------:R2:W-:Y:S04]  /*4490*/  STS.U16 [R68+0x300], R121 ;  /* 0x0003007944007388 */ /* 0x0005e80000000400 */
[----:B------:R3:W-:Y:S04]  /*44a0*/  STS.U16 [R67+0x340], R122 ;  /* 0x0003407a43007388 */ /* 0x0007e80000000400 */
[----:B------:R-:W-:Y:S04]  /*44b0*/  STS.U16 [R66+0x380], R123 ;  /* 0x0003807b42007388 */ /* 0x000fe80000000400 */
[----:B------:R4:W-:Y:S01]  /*44c0*/  STS.U16 [R65+0x3c0], R124 ;  /* 0x0003c07c41007388 */ /* 0x0009e20000000400 */
[----:B------:R-:W-:-:S06]  /*44d0*/  NOP ;  /* 0x0000000000007918 */ /* 0x000fcc0000000000 */
[----:B------:R4:W5:Y:S04]  /*44e0*/  @!P0 LDG.E.U16 R75, [R6.64] ;  /* 0x00000004064b8981 */ /* 0x000968000c1e1500 */
[----:B------:R0:W5:Y:S01]  /*44f0*/  @!P1 LDG.E.U16 R74, [R6.64+0x40] ;  /* 0x00004004064a9981 */ /* 0x000162000c1e1500 */
[----:B-1----:R-:W-:Y:S02]  /*4500*/  PRMT R69, RZ, 0x7610, R69 ;  /* 0x00007610ff457816 */ /* 0x002fe40000000045 */
[----:B--2---:R-:W-:Y:S01]  /*4510*/  PRMT R68, RZ, 0x7610, R68 ;  /* 0x00007610ff447816 */ /* 0x004fe20000000044 */
[----:B------:R-:W1:Y:S01]  /*4520*/  LDS.U16 R15, [R64] ;  /* 0x00000000400f7984 */ /* 0x000e620000000400 */
[----:B---3--:R-:W-:-:S03]  /*4530*/  PRMT R67, RZ, 0x7610, R67 ;  /* 0x00007610ff437816 */ /* 0x008fc60000000043 */
[----:B------:R2:W3:Y:S01]  /*4540*/  @!P5 LDG.E.U16 R69, [R6.64+0x80] ;  /* 0x000080040645d981 */ /* 0x0004e2000c1e1500 */
[----:B------:R-:W-:-:S03]  /*4550*/  ISETP.GE.AND P5, PT, R96, R113, PT ;  /* 0x000000716000720c */ /* 0x000fc60003fa6270 */
[----:B------:R-:W1:Y:S01]  /*4560*/  LDS.U16 R70, [R64+0x2] ;  /* 0x0000020040467984 */ /* 0x000e620000000400 */
[----:B----4-:R-:W-:-:S03]  /*4570*/  PRMT R65, RZ, 0x7610, R65 ;  /* 0x00007610ff417816 */ /* 0x010fc60000000041 */
[----:B------:R2:W4:Y:S01]  /*4580*/  @!P3 LDG.E.U16 R68, [R6.64+0xc0] ;  /* 0x0000c0040644b981 */ /* 0x000522000c1e1500 */
[----:B------:R-:W-:-:S03]  /*4590*/  ISETP.GE.AND P3, PT, R95, R113, PT ;  /* 0x000000715f00720c */ /* 0x000fc60003f66270 */
[----:B------:R2:W3:Y:S01]  /*45a0*/  @!P6 LDG.E.U16 R67, [R6.64+0x100] ;  /* 0x000100040643e981 */ /* 0x0004e2000c1e1500 */
[-C--:B------:R-:W-:Y:S02]  /*45b0*/  ISETP.GE.AND P6, PT, R94, R113.reuse, PT ;  /* 0x000000715e00720c */ /* 0x080fe40003fc6270 */
[----:B------:R-:W-:Y:S01]  /*45c0*/  PRMT R66, RZ, 0x7610, R66 ;  /* 0x00007610ff427816 */ /* 0x000fe20000000042 */
[----:B------:R2:W3:Y:S01]  /*45d0*/  @!P5 LDG.E.U16 R65, [R6.64+0x180] ;  /* 0x000180040641d981 */ /* 0x0004e2000c1e1500 */
[----:B------:R-:W-:Y:S01]  /*45e0*/  PRMT R12, RZ, 0x7610, R12 ;  /* 0x00007610ff0c7816 */ /* 0x000fe2000000000c */
[----:B0-----:R-:W-:Y:S01]  /*45f0*/  IMAD.SHL.U32 R76, R114, 0x10, RZ ;  /* 0x00000010724c7824 */ /* 0x001fe200078e00ff */
[-C--:B------:R-:W-:Y:S01]  /*4600*/  ISETP.GE.AND P5, PT, R90, R113.reuse, PT ;  /* 0x000000715a00720c */ /* 0x080fe20003fa6270 */
[----:B------:R-:W0:Y:S01]  /*4610*/  LDS.U16 R71, [R64+0x4] ;  /* 0x0000040040477984 */ /* 0x000e220000000400 */
[----:B------:R-:W-:Y:S02]  /*4620*/  PRMT R13, RZ, 0x7610, R13 ;  /* 0x00007610ff0d7816 */ /* 0x000fe4000000000d */
[----:B------:R-:W-:Y:S01]  /*4630*/  IADD3 R4, R76, 0x1, RZ ;  /* 0x000000014c047810 */ /* 0x000fe20007ffe0ff */
[----:B------:R2:W3:Y:S01]  /*4640*/  @!P4 LDG.E.U16 R66, [R6.64+0x140] ;  /* 0x000140040642c981 */ /* 0x0004e2000c1e1500 */
[----:B------:R-:W-:-:S02]  /*4650*/  ISETP.GE.AND P4, PT, R92, R113, PT ;  /* 0x000000715c00720c */ /* 0x000fc40003f86270 */
[----:B------:R-:W-:Y:S01]  /*4660*/  PRMT R11, RZ, 0x7610, R11 ;  /* 0x00007610ff0b7816 */ /* 0x000fe2000000000b */
[----:B------:R2:W3:Y:S01]  /*4670*/  @!P3 LDG.E.U16 R12, [R6.64+0x1c0] ;  /* 0x0001c004060cb981 */ /* 0x0004e2000c1e1500 */
[----:B------:R-:W-:-:S03]  /*4680*/  ISETP.GE.AND P3, PT, R88, R113, PT ;  /* 0x000000715800720c */ /* 0x000fc60003f66270 */
[----:B------:R2:W3:Y:S01]  /*4690*/  @!P6 LDG.E.U16 R13, [R6.64+0x200] ;  /* 0x00020004060de981 */ /* 0x0004e2000c1e1500 */
[----:B------:R-:W-:-:S03]  /*46a0*/  ISETP.GE.AND P6, PT, R86, R113, PT ;  /* 0x000000715600720c */ /* 0x000fc60003fc6270 */
[----:B------:R-:W0:Y:S01]  /*46b0*/  LDS.U16 R72, [R64+0x6] ;  /* 0x0000060040487984 */ /* 0x000e220000000400 */
[-C--:B------:R-:W-:Y:S02]  /*46c0*/  ISETP.GE.U32.AND P2, PT, R4, R113.reuse, PT ;  /* 0x000000710400720c */ /* 0x080fe40003f46070 */
[C---:B------:R-:W-:Y:S01]  /*46d0*/  IADD3 R4, R76.reuse, 0x3, RZ ;  /* 0x000000034c047810 */ /* 0x040fe20007ffe0ff */
[----:B------:R2:W3:Y:S01]  /*46e0*/  @!P5 LDG.E.U16 R11, [R6.64+0x280] ;  /* 0x00028004060bd981 */ /* 0x0004e2000c1e1500 */
[----:B------:R-:W-:Y:S01]  /*46f0*/  PRMT R116, RZ, 0x7610, R116 ;  /* 0x00007610ff747816 */ /* 0x000fe20000000074 */
[----:B------:R-:W-:Y:S01]  /*4700*/  FMUL.FTZ R14, R9, 1.4426950216293334961 ;  /* 0x3fb8aa3b090e7820 */ /* 0x000fe20000410000 */
[----:B------:R-:W-:Y:S02]  /*4710*/  IADD3 R8, R76, 0x2, RZ ;  /* 0x000000024c087810 */ /* 0x000fe40007ffe0ff */
[----:B------:R-:W-:Y:S01]  /*4720*/  PRMT R10, RZ, 0x7610, R10 ;  /* 0x00007610ff0a7816 */ /* 0x000fe2000000000a */
[----:B------:R2:W3:Y:S01]  /*4730*/  @!P6 LDG.E.U16 R5, [R6.64+0x300] ;  /* 0x000300040605e981 */ /* 0x0004e2000c1e1500 */
[----:B------:R-:W-:-:S02]  /*4740*/  ISETP.GE.AND P5, PT, R110, R113, PT ;  /* 0x000000716e00720c */ /* 0x000fc40003fa6270 */
[-C--:B------:R-:W-:Y:S01]  /*4750*/  ISETP.GE.U32.AND P0, PT, R4, R113.reuse, PT ;  /* 0x000000710400720c */ /* 0x080fe20003f06070 */
[----:B------:R2:W3:Y:S01]  /*4760*/  @!P4 LDG.E.U16 R116, [R6.64+0x240] ;  /* 0x000240040674c981 */ /* 0x0004e2000c1e1500 */
[----:B------:R-:W-:Y:S02]  /*4770*/  IADD3 R4, R76, 0x4, RZ ;  /* 0x000000044c047810 */ /* 0x000fe40007ffe0ff */
[----:B------:R-:W-:Y:S01]  /*4780*/  ISETP.GE.U32.AND P1, PT, R8, R113, PT ;  /* 0x000000710800720c */ /* 0x000fe20003f26070 */
[----:B------:R-:W-:Y:S01]  /*4790*/  FMUL.FTZ R8, R14, R63 ;  /* 0x0000003f0e087220 */ /* 0x000fe20000410000 */
[-C--:B------:R-:W-:Y:S01]  /*47a0*/  ISETP.GE.U32.AND P4, PT, R4, R113.reuse, PT ;  /* 0x000000710400720c */ /* 0x080fe20003f86070 */
[----:B------:R2:W3:Y:S01]  /*47b0*/  @!P3 LDG.E.U16 R10, [R6.64+0x2c0] ;  /* 0x0002c004060ab981 */ /* 0x0004e2000c1e1500 */
[----:B------:R-:W-:Y:S02]  /*47c0*/  PRMT R4, RZ, 0x7610, R4 ;  /* 0x00007610ff047816 */ /* 0x000fe40000000004 */
[-C--:B------:R-:W-:Y:S01]  /*47d0*/  ISETP.GE.AND P3, PT, R84, R113.reuse, PT ;  /* 0x000000715400720c */ /* 0x080fe20003f66270 */
[----:B------:R2:W-:Y:S01]  /*47e0*/  MUFU.EX2 R163, R8 ;  /* 0x0000000800a37308 */ /* 0x0005e20000000800 */
[----:B------:R-:W-:-:S02]  /*47f0*/  ISETP.GE.AND P6, PT, R82, R113, PT ;  /* 0x000000715200720c */ /* 0x000fc40003fc6270 */
[----:B-1----:R-:W-:Y:S01]  /*4800*/  PRMT R15, RZ, 0x5410, R15 ;  /* 0x00005410ff0f7816 */ /* 0x002fe2000000000f */
[----:B------:R1:W3:Y:S01]  /*4810*/  @!P5 LDG.E.U16 R4, [R6.64+0x340] ;  /* 0x000340040604d981 */ /* 0x0002e2000c1e1500 */
[----:B------:R-:W-:Y:S02]  /*4820*/  PRMT R9, RZ, 0x7610, R9 ;  /* 0x00007610ff097816 */ /* 0x000fe40000000009 */
[----:B--2---:R-:W-:Y:S01]  /*4830*/  IADD3 R8, R76, 0x5, RZ ;  /* 0x000000054c087810 */ /* 0x004fe20007ffe0ff */
[----:B------:R-:W-:Y:S01]  /*4840*/  FMUL.FTZ R162, R24, R15 ;  /* 0x0000000f18a27220 */ /* 0x000fe20000410000 */
[----:B------:R-:W-:Y:S01]  /*4850*/  PRMT R70, RZ, 0x5410, R70 ;  /* 0x00005410ff467816 */ /* 0x000fe20000000046 */
[----:B------:R-:W2:Y:S01]  /*4860*/  LDS.U16 R15, [R64+0xa] ;  /* 0x00000a00400f7984 */ /* 0x000ea20000000400 */
[----:B------:R-:W-:Y:S02]  /*4870*/  ISETP.GE.U32.AND P5, PT, R8, R113, PT ;  /* 0x000000710800720c */ /* 0x000fe40003fa6070 */
[----:B------:R-:W-:Y:S01]  /*4880*/  PRMT R8, RZ, 0x7610, R8 ;  /* 0x00007610ff087816 */ /* 0x000fe20000000008 */
[----:B------:R1:W3:Y:S01]  /*4890*/  @!P3 LDG.E.U16 R9, [R6.64+0x380] ;  /* 0x000380040609b981 */ /* 0x0002e2000c1e1500 */
[----:B------:R-:W-:-:S02]  /*48a0*/  FMUL.FTZ R78, R14, R60 ;  /* 0x0000003c0e4e7220 */ /* 0x000fc40000410000 */
[----:B------:R-:W-:Y:S02]  /*48b0*/  FMUL.FTZ R70, R23, R70 ;  /* 0x0000004617467220 */ /* 0x000fe40000410000 */
[----:B------:R1:W3:Y:S02]  /*48c0*/  @!P6 LDG.E.U16 R8, [R6.64+0x3c0] ;  /* 0x0003c0040608e981 */ /* 0x0002e4000c1e1500 */
[----:B------:R-:W2:Y:S01]  /*48d0*/  MUFU.EX2 R78, R78 ;  /* 0x0000004e004e7308 */ /* 0x000ea20000000800 */
[----:B------:R-:W-:Y:S01]  /*48e0*/  FSEL R161, R70, RZ, !P2 ;  /* 0x000000ff46a17208 */ /* 0x000fe20005000000 */
[----:B-1----:R-:W1:Y:S01]  /*48f0*/  LDS.U16 R6, [R64+0xc] ;  /* 0x00000c0040067984 */ /* 0x002e620000000400 */
[----:B0-----:R-:W-:-:S03]  /*4900*/  PRMT R70, RZ, 0x5410, R71 ;  /* 0x00005410ff467816 */ /* 0x001fc60000000047 */
[----:B------:R-:W0:Y:S01]  /*4910*/  LDS.U16 R7, [R64+0xe] ;  /* 0x00000e0040077984 */ /* 0x000e220000000400 */
[----:B------:R-:W-:Y:S01]  /*4920*/  PRMT R71, RZ, 0x5410, R72 ;  /* 0x00005410ff477816 */ /* 0x000fe20000000048 */
[----:B------:R-:W-:Y:S02]  /*4930*/  FMUL.FTZ R70, R25, R70 ;  /* 0x0000004619467220 */ /* 0x000fe40000410000 */
[----:B------:R-:W-:Y:S02]  /*4940*/  FMUL.FTZ R73, R14, R62 ;  /* 0x0000003e0e497220 */ /* 0x000fe40000410000 */
[----:B------:R-:W-:Y:S01]  /*4950*/  FMUL.FTZ R71, R22, R71 ;  /* 0x0000004716477220 */ /* 0x000fe20000410000 */
[----:B------:R-:W-:Y:S02]  /*4960*/  FSEL R159, R70, RZ, !P1 ;  /* 0x000000ff469f7208 */ /* 0x000fe40004800000 */
[----:B------:R-:W-:Y:S01]  /*4970*/  IADD3 R70, R76, 0xa, RZ ;  /* 0x0000000a4c467810 */ /* 0x000fe20007ffe0ff */
[----:B------:R2:W0:Y:S01]  /*4980*/  MUFU.EX2 R160, R73 ;  /* 0x0000004900a07308 */ /* 0x0004220000000800 */
[----:B------:R-:W-:-:S02]  /*4990*/  FSEL R157, R71, RZ, !P0 ;  /* 0x000000ff479d7208 */ /* 0x000fc40004000000 */
[----:B--2---:R-:W-:Y:S02]  /*49a0*/  FSEL R156, R78, 1, !P0 ;  /* 0x3f8000004e9c7808 */ /* 0x004fe40004000000 */
[----:B------:R-:W-:Y:S02]  /*49b0*/  ISETP.GE.U32.AND P0, PT, R70, R113, PT ;  /* 0x000000714600720c */ /* 0x000fe40003f06070 */
[----:B------:R-:W-:Y:S04]  /*49c0*/  LDS.U16 R70, [R64+0x10] ;  /* 0x0000100040467984 */ /* 0x000fe80000000400 */
[----:B------:R-:W2:Y:S01]  /*49d0*/  LDS.U16 R73, [R64+0x8] ;  /* 0x0000080040497984 */ /* 0x000ea20000000400 */
[C---:B------:R-:W-:Y:S02]  /*49e0*/  FMUL.FTZ R115, R14.reuse, R57 ;  /* 0x000000390e737220 */ /* 0x040fe40000410000 */
[----:B------:R-:W-:-:S02]  /*49f0*/  FMUL.FTZ R77, R14, R61 ;  /* 0x0000003d0e4d7220 */ /* 0x000fc40000410000 */
[----:B------:R-:W-:Y:S02]  /*4a00*/  FMUL.FTZ R117, R14, R56 ;  /* 0x000000380e757220 */ /* 0x000fe40000410000 */
[----:B------:R-:W2:Y:S01]  /*4a10*/  MUFU.EX2 R115, R115 ;  /* 0x0000007300737308 */ /* 0x000ea20000000800 */
[----:B------:R-:W-:Y:S02]  /*4a20*/  PRMT R72, RZ, 0x5410, R15 ;  /* 0x00005410ff487816 */ /* 0x000fe4000000000f */
[----:B------:R-:W-:-:S05]  /*4a30*/  IADD3 R80, R76, 0x6, RZ ;  /* 0x000000064c507810 */ /* 0x000fca0007ffe0ff */
[----:B------:R-:W2:Y:S01]  /*4a40*/  MUFU.EX2 R77, R77 ;  /* 0x0000004d004d7308 */ /* 0x000ea20000000800 */
[----:B-1----:R-:W-:Y:S01]  /*4a50*/  PRMT R6, RZ, 0x5410, R6 ;  /* 0x00005410ff067816 */ /* 0x002fe20000000006 */
[----:B------:R-:W-:Y:S01]  /*4a60*/  FMUL.FTZ R72, R21, R72 ;  /* 0x0000004815487220 */ /* 0x000fe20000410000 */
[----:B------:R-:W-:Y:S02]  /*4a70*/  ISETP.GE.U32.AND P6, PT, R76, R113, PT ;  /* 0x000000714c00720c */ /* 0x000fe40003fc6070 */
[----:B0-----:R-:W-:-:S03]  /*4a80*/  PRMT R7, RZ, 0x5410, R7 ;  /* 0x00005410ff077816 */ /* 0x001fc60000000007 */
[----:B------:R-:W0:Y:S01]  /*4a90*/  MUFU.EX2 R117, R117 ;  /* 0x0000007500757308 */ /* 0x000e220000000800 */
[----:B------:R-:W-:Y:S01]  /*4aa0*/  FMUL.FTZ R79, R14, R59 ;  /* 0x0000003b0e4f7220 */ /* 0x000fe20000410000 */
[----:B------:R-:W-:Y:S01]  /*4ab0*/  IADD3 R118, R76, 0x7, RZ ;  /* 0x000000074c767810 */ /* 0x000fe20007ffe0ff */
[----:B------:R-:W-:Y:S01]  /*4ac0*/  FMUL.FTZ R6, R27, R6 ;  /* 0x000000061b067220 */ /* 0x000fe20000410000 */
[----:B------:R-:W-:Y:S02]  /*4ad0*/  ISETP.GE.U32.AND P3, PT, R80, R113, PT ;  /* 0x000000715000720c */ /* 0x000fe40003f66070 */
[----:B------:R-:W-:Y:S01]  /*4ae0*/  FSEL R153, R72, RZ, !P5 ;  /* 0x000000ff48997208 */ /* 0x000fe20006800000 */
[----:B------:R-:W-:Y:S01]  /*4af0*/  FMUL.FTZ R7, R20, R7 ;  /* 0x0000000714077220 */ /* 0x000fe20000410000 */
[----:B------:R-:W-:Y:S01]  /*4b00*/  IADD3 R72, R76, 0xd, RZ ;  /* 0x0000000d4c487810 */ /* 0x000fe20007ffe0ff */
[----:B------:R-:W-:Y:S01]  /*4b10*/  FMUL.FTZ R80, R14, R58 ;  /* 0x0000003a0e507220 */ /* 0x000fe20000410000 */
[----:B------:R-:W-:-:S02]  /*4b20*/  FSEL R162, R162, RZ, !P6 ;  /* 0x000000ffa2a27208 */ /* 0x000fc40007000000 */
[----:B------:R-:W-:Y:S02]  /*4b30*/  FSEL R163, R163, 1, !P6 ;  /* 0x3f800000a3a37808 */ /* 0x000fe40007000000 */
[----:B------:R-:W-:Y:S02]  /*4b40*/  ISETP.GE.U32.AND P6, PT, R118, R113, PT ;  /* 0x000000717600720c */ /* 0x000fe40003fc6070 */
[----:B------:R-:W-:Y:S01]  /*4b50*/  FSEL R160, R160, 1, !P2 ;  /* 0x3f800000a0a07808 */ /* 0x000fe20005000000 */
[----:B------:R-:W1:Y:S01]  /*4b60*/  MUFU.EX2 R79, R79 ;  /* 0x0000004f004f7308 */ /* 0x000e620000000800 */
[----:B------:R-:W-:Y:S01]  /*4b70*/  FSEL R151, R6, RZ, !P3 ;  /* 0x000000ff06977208 */ /* 0x000fe20005800000 */
[----:B------:R-:W-:Y:S01]  /*4b80*/  FMUL.FTZ R71, R14, R55 ;  /* 0x000000370e477220 */ /* 0x000fe20000410000 */
[----:B--2---:R-:W-:Y:S02]  /*4b90*/  FSEL R150, R115, 1, !P3 ;  /* 0x3f80000073967808 */ /* 0x004fe40005800000 */
[----:B------:R-:W-:-:S02]  /*4ba0*/  ISETP.GE.U32.AND P3, PT, R72, R113, PT ;  /* 0x000000714800720c */ /* 0x000fc40003f66070 */
[----:B------:R-:W-:Y:S02]  /*4bb0*/  IADD3 R72, R76, 0xe, RZ ;  /* 0x0000000e4c487810 */ /* 0x000fe40007ffe0ff */
[----:B------:R-:W-:Y:S02]  /*4bc0*/  FSEL R158, R77, 1, !P1 ;  /* 0x3f8000004d9e7808 */ /* 0x000fe40004800000 */
[----:B------:R-:W-:Y:S01]  /*4bd0*/  FSEL R149, R7, RZ, !P6 ;  /* 0x000000ff07957208 */ /* 0x000fe20007000000 */
[----:B------:R-:W-:Y:S01]  /*4be0*/  FMUL.FTZ R7, R163, R160 ;  /* 0x000000a0a3077220 */ /* 0x000fe20000410000 */
[----:B------:R-:W2:Y:S01]  /*4bf0*/  MUFU.EX2 R80, R80 ;  /* 0x0000005000507308 */ /* 0x000ea20000000800 */
[----:B------:R-:W-:Y:S01]  /*4c00*/  FMUL.FTZ R15, R14, R52 ;  /* 0x000000340e0f7220 */ /* 0x000fe20000410000 */
[----:B0-----:R-:W-:Y:S01]  /*4c10*/  FSEL R148, R117, 1, !P6 ;  /* 0x3f80000075947808 */ /* 0x001fe20007000000 */
[----:B------:R-:W-:Y:S01]  /*4c20*/  FMUL.FTZ R7, R158, R7 ;  /* 0x000000079e077220 */ /* 0x000fe20000410000 */
[----:B------:R-:W-:-:S02]  /*4c30*/  ISETP.GE.U32.AND P6, PT, R72, R113, PT ;  /* 0x000000714800720c */ /* 0x000fc40003fc6070 */
[----:B------:R-:W0:Y:S02]  /*4c40*/  LDS.U16 R72, [R64+0x12] ;  /* 0x0000120040487984 */ /* 0x000e240000000400 */
[----:B------:R-:W2:Y:S01]  /*4c50*/  MUFU.EX2 R71, R71 ;  /* 0x0000004700477308 */ /* 0x000ea20000000800 */
[----:B------:R-:W-:Y:S01]  /*4c60*/  FMUL.FTZ R77, R156, R7 ;  /* 0x000000079c4d7220 */ /* 0x000fe20000410000 */
[----:B------:R-:W-:Y:S01]  /*4c70*/  PRMT R73, RZ, 0x5410, R73 ;  /* 0x00005410ff497816 */ /* 0x000fe20000000049 */
[----:B------:R-:W-:Y:S01]  /*4c80*/  FMUL.FTZ R6, R14, R51 ;  /* 0x000000330e067220 */ /* 0x000fe20000410000 */
[----:B------:R-:W-:Y:S02]  /*4c90*/  PRMT R7, RZ, 0x5410, R70 ;  /* 0x00005410ff077816 */ /* 0x000fe40000000046 */
[----:B------:R-:W-:Y:S02]  /*4ca0*/  LDS.U16 R70, [R64+0x16] ;  /* 0x0000160040467984 */ /* 0x000fe40000000400 */
[----:B------:R2:W-:Y:S01]  /*4cb0*/  MUFU.EX2 R141, R15 ;  /* 0x0000000f008d7308 */ /* 0x0005e20000000800 */
[----:B------:R-:W-:Y:S01]  /*4cc0*/  IADD3 R118, R76, 0x8, RZ ;  /* 0x000000084c767810 */ /* 0x000fe20007ffe0ff */
[----:B------:R-:W-:Y:S01]  /*4cd0*/  FMUL.FTZ R73, R26, R73 ;  /* 0x000000491a497220 */ /* 0x000fe20000410000 */
[----:B-1----:R-:W-:Y:S01]  /*4ce0*/  FSEL R154, R79, 1, !P4 ;  /* 0x3f8000004f9a7808 */ /* 0x002fe20006000000 */
[----:B--2---:R-:W1:Y:S01]  /*4cf0*/  LDS.U16 R15, [R64+0x14] ;  /* 0x00001400400f7984 */ /* 0x004e620000000400 */
[----:B------:R-:W-:-:S03]  /*4d00*/  ISETP.GE.U32.AND P2, PT, R118, R113, PT ;  /* 0x000000717600720c */ /* 0x000fc60003f46070 */
[----:B------:R2:W-:Y:S01]  /*4d10*/  MUFU.EX2 R142, R6 ;  /* 0x00000006008e7308 */ /* 0x0005e20000000800 */
[----:B------:R-:W-:Y:S01]  /*4d20*/  IADD3 R78, R76, 0xb, RZ ;  /* 0x0000000b4c4e7810 */ /* 0x000fe20007ffe0ff */
[----:B------:R-:W-:Y:S01]  /*4d30*/  FMUL.FTZ R7, R28, R7 ;  /* 0x000000071c077220 */ /* 0x000fe20000410000 */
[----:B------:R-:W-:Y:S01]  /*4d40*/  FSEL R152, R80, 1, !P5 ;  /* 0x3f80000050987808 */ /* 0x000fe20006800000 */
[----:B------:R-:W-:Y:S01]  /*4d50*/  FMUL.FTZ R77, R154, R77 ;  /* 0x0000004d9a4d7220 */ /* 0x000fe20000410000 */
[----:B------:R-:W-:Y:S01]  /*4d60*/  FSEL R155, R73, RZ, !P4 ;  /* 0x000000ff499b7208 */ /* 0x000fe20006000000 */
[----:B--2---:R-:W2:Y:S01]  /*4d70*/  LDS.U16 R6, [R64+0x18] ;  /* 0x0000180040067984 */ /* 0x004ea20000000400 */
[----:B------:R-:W-:Y:S02]  /*4d80*/  FSEL R146, R71, 1, !P2 ;  /* 0x3f80000047927808 */ /* 0x000fe40005000000 */
[----:B------:R-:W-:Y:S01]  /*4d90*/  ISETP.GE.U32.AND P4, PT, R78, R113, PT ;  /* 0x000000714e00720c */ /* 0x000fe20003f86070 */
[----:B------:R-:W2:Y:S01]  /*4da0*/  LDS.U16 R71, [R64+0x1a] ;  /* 0x00001a0040477984 */ /* 0x000ea20000000400 */
[----:B------:R-:W-:Y:S01]  /*4db0*/  IADD3 R78, R76, 0xc, RZ ;  /* 0x0000000c4c4e7810 */ /* 0x000fe20007ffe0ff */
[----:B------:R-:W-:Y:S01]  /*4dc0*/  FMUL.FTZ R77, R152, R77 ;  /* 0x0000004d984d7220 */ /* 0x000fe20000410000 */
[----:B------:R-:W-:-:S02]  /*4dd0*/  FSEL R147, R7, RZ, !P2 ;  /* 0x000000ff07937208 */ /* 0x000fc40005000000 */
[----:B------:R-:W2:Y:S01]  /*4de0*/  LDS.U16 R7, [R64+0x1c] ;  /* 0x00001c0040077984 */ /* 0x000ea20000000400 */
[----:B------:R-:W-:Y:S01]  /*4df0*/  ISETP.GE.U32.AND P5, PT, R78, R113, PT ;  /* 0x000000714e00720c */ /* 0x000fe20003fa6070 */
[----:B------:R-:W-:Y:S01]  /*4e00*/  FMUL.FTZ R79, R150, R77 ;  /* 0x0000004d964f7220 */ /* 0x000fe20000410000 */
[----:B------:R-:W-:Y:S01]  /*4e10*/  IADD3 R118, R76, 0x9, RZ ;  /* 0x000000094c767810 */ /* 0x000fe20007ffe0ff */
[----:B------:R-:W-:Y:S01]  /*4e20*/  FMUL.FTZ R143, R14, R54 ;  /* 0x000000360e8f7220 */ /* 0x000fe20000410000 */
[----:B------:R-:W-:Y:S01]  /*4e30*/  IADD3 R78, R76, 0xf, RZ ;  /* 0x0000000f4c4e7810 */ /* 0x000fe20007ffe0ff */
[C---:B------:R-:W-:Y:S02]  /*4e40*/  FMUL.FTZ R144, R14.reuse, R53 ;  /* 0x000000350e907220 */ /* 0x040fe40000410000 */
[C---:B------:R-:W-:Y:S02]  /*4e50*/  FMUL.FTZ R73, R14.reuse, R50 ;  /* 0x000000320e497220 */ /* 0x040fe40000410000 */
[----:B------:R-:W-:-:S02]  /*4e60*/  FMUL.FTZ R76, R14, R49 ;  /* 0x000000310e4c7220 */ /* 0x000fc40000410000 */
[----:B------:R-:W-:Y:S02]  /*4e70*/  FFMA.FTZ R77, R162, R160, R161 ;  /* 0x000000a0a24d7223 */ /* 0x000fe400000100a1 */
[----:B------:R-:W-:Y:S02]  /*4e80*/  FMUL.FTZ R132, R14, R48 ;  /* 0x000000300e847220 */ /* 0x000fe40000410000 */
[----:B------:R1:W2:Y:S01]  /*4e90*/  LDS.U16 R14, [R64+0x1e] ;  /* 0x00001e00400e7984 */ /* 0x0002a20000000400 */
[----:B------:R-:W-:Y:S01]  /*4ea0*/  FFMA.FTZ R77, R158, R77, R159 ;  /* 0x0000004d9e4d7223 */ /* 0x000fe2000001009f */
[----:B------:R-:W1:Y:S03]  /*4eb0*/  MUFU.EX2 R143, R143 ;  /* 0x0000008f008f7308 */ /* 0x000e660000000800 */
[----:B------:R-:W-:-:S04]  /*4ec0*/  FFMA.FTZ R77, R156, R77, R157 ;  /* 0x0000004d9c4d7223 */ /* 0x000fc8000001009d */
[----:B------:R-:W-:Y:S01]  /*4ed0*/  FFMA.FTZ R77, R154, R77, R155 ;  /* 0x0000004d9a4d7223 */ /* 0x000fe2000001009b */
[----:B------:R-:W2:Y:S01]  /*4ee0*/  MUFU.EX2 R144, R144 ;  /* 0x0000009000907308 */ /* 0x000ea20000000800 */
[----:B0-----:R-:W-:Y:S02]  /*4ef0*/  PRMT R72, RZ, 0x5410, R72 ;  /* 0x00005410ff487816 */ /* 0x001fe40000000048 */
[----:B------:R-:W-:Y:S01]  /*4f00*/  FFMA.FTZ R77, R152, R77, R153 ;  /* 0x0000004d984d7223 */ /* 0x000fe20000010099 */
[----:B-1----:R-:W-:-:S03]  /*4f10*/  PRMT R64, RZ, 0x5410, R15 ;  /* 0x00005410ff407816 */ /* 0x002fc6000000000f */
[----:B------:R-:W-:Y:S01]  /*4f20*/  FFMA.FTZ R77, R150, R77, R151 ;  /* 0x0000004d964d7223 */ /* 0x000fe20000010097 */
[----:B------:R-:W-:Y:S01]  /*4f30*/  ISETP.GE.U32.AND P1, PT, R118, R113, PT ;  /* 0x000000717600720c */ /* 0x000fe20003f26070 */
[----:B------:R-:W-:Y:S01]  /*4f40*/  FMUL.FTZ R72, R19, R72 ;  /* 0x0000004813487220 */ /* 0x000fe20000410000 */
[----:B------:R-:W-:Y:S01]  /*4f50*/  PRMT R15, RZ, 0x5410, R70 ;  /* 0x00005410ff0f7816 */ /* 0x000fe20000000046 */
[----:B------:R-:W0:Y:S01]  /*4f60*/  MUFU.EX2 R73, R73 ;  /* 0x0000004900497308 */ /* 0x000e220000000800 */
[C---:B------:R-:W-:Y:S02]  /*4f70*/  FFMA.FTZ R77, R148.reuse, R77, R149 ;  /* 0x0000004d944d7223 */ /* 0x040fe40000010095 */
[----:B------:R-:W-:Y:S01]  /*4f80*/  FMUL.FTZ R79, R148, R79 ;  /* 0x0000004f944f7220 */ /* 0x000fe20000410000 */
[----:B------:R-:W-:Y:S01]  /*4f90*/  FSEL R143, R143, 1, !P1 ;  /* 0x3f8000008f8f7808 */ /* 0x000fe20004800000 */
[----:B------:R-:W-:Y:S01]  /*4fa0*/  FMUL.FTZ R64, R29, R64 ;  /* 0x000000401d407220 */ /* 0x000fe20000410000 */
[----:B------:R-:W-:Y:S01]  /*4fb0*/  FSEL R138, R72, RZ, !P1 ;  /* 0x000000ff488a7208 */ /* 0x000fe20004800000 */
[----:B------:R-:W-:Y:S01]  /*4fc0*/  FFMA.FTZ R77, R146, R77, R147 ;  /* 0x0000004d924d7223 */ /* 0x000fe20000010093 */
[----:B------:R-:W-:Y:S01]  /*4fd0*/  ISETP.GE.U32.AND P2, PT, R78, R113, PT ;  /* 0x000000714e00720c */ /* 0x000fe20003f46070 */
[----:B------:R-:W1:Y:S01]  /*4fe0*/  MUFU.EX2 R76, R76 ;  /* 0x0000004c004c7308 */ /* 0x000e620000000800 */
[----:B------:R-:W-:Y:S01]  /*4ff0*/  FMUL.FTZ R136, R18, R15 ;  /* 0x0000000f12887220 */ /* 0x000fe20000410000 */
[----:B--2---:R-:W-:Y:S01]  /*5000*/  PRMT R15, RZ, 0x5410, R6 ;  /* 0x00005410ff0f7816 */ /* 0x004fe20000000006 */
[----:B------:R-:W-:Y:S01]  /*5010*/  FMUL.FTZ R78, R146, R79 ;  /* 0x0000004f924e7220 */ /* 0x000fe20000410000 */
[----:B------:R-:W-:Y:S01]  /*5020*/  FSEL R144, R144, 1, !P0 ;  /* 0x3f80000090907808 */ /* 0x000fe20004000000 */
[C---:B------:R-:W-:Y:S01]  /*5030*/  FFMA.FTZ R77, R143.reuse, R77, R138 ;  /* 0x0000004d8f4d7223 */ /* 0x040fe2000001008a */
[----:B------:R-:W-:Y:S01]  /*5040*/  FSEL R137, R64, RZ, !P0 ;  /* 0x000000ff40897208 */ /* 0x000fe20004000000 */
[----:B------:R-:W-:Y:S01]  /*5050*/  FMUL.FTZ R79, R143, R78 ;  /* 0x0000004e8f4f7220 */ /* 0x000fe20000410000 */
[----:B------:R-:W-:Y:S01]  /*5060*/  PRMT R71, RZ, 0x5410, R71 ;  /* 0x00005410ff477816 */ /* 0x000fe20000000047 */
[----:B------:R-:W-:Y:S01]  /*5070*/  FMUL.FTZ R15, R30, R15 ;  /* 0x0000000f1e0f7220 */ /* 0x000fe20000410000 */
[----:B------:R-:W2:Y:S01]  /*5080*/  MUFU.EX2 R132, R132 ;  /* 0x0000008400847308 */ /* 0x000ea20000000800 */
[----:B------:R-:W-:Y:S01]  /*5090*/  FSEL R141, R141, 1, !P4 ;  /* 0x3f8000008d8d7808 */ /* 0x000fe20006000000 */
[----:B------:R-:W-:Y:S01]  /*50a0*/  FFMA.FTZ R77, R144, R77, R137 ;  /* 0x0000004d904d7223 */ /* 0x000fe20000010089 */
[----:B------:R-:W-:Y:S01]  /*50b0*/  FSEL R136, R136, RZ, !P4 ;  /* 0x000000ff88887208 */ /* 0x000fe20006000000 */
[----:B------:R-:W-:Y:S01]  /*50c0*/  FMUL.FTZ R78, R144, R79 ;  /* 0x0000004f904e7220 */ /* 0x000fe20000410000 */
[----:B------:R-:W-:Y:S01]  /*50d0*/  PRMT R6, RZ, 0x5410, R7 ;  /* 0x00005410ff067816 */ /* 0x000fe20000000007 */
[----:B------:R-:W-:Y:S01]  /*50e0*/  FMUL.FTZ R71, R16, R71 ;  /* 0x0000004710477220 */ /* 0x000fe20000410000 */
[----:B------:R-:W-:Y:S01]  /*50f0*/  FSEL R142, R142, 1, !P5 ;  /* 0x3f8000008e8e7808 */ /* 0x000fe20006800000 */
[----:B------:R-:W-:Y:S01]  /*5100*/  FFMA.FTZ R77, R141, R77, R136 ;  /* 0x0000004d8d4d7223 */ /* 0x000fe20000010088 */
[----:B------:R-:W-:-:S02]  /*5110*/  FSEL R135, R15, RZ, !P5 ;  /* 0x000000ff0f877208 */ /* 0x000fc40006800000 */
[----:B0-----:R-:W-:Y:S01]  /*5120*/  FSEL R139, R73, 1, !P3 ;  /* 0x3f800000498b7808 */ /* 0x001fe20005800000 */
[----:B------:R-:W-:Y:S01]  /*5130*/  FMUL.FTZ R73, R141, R78 ;  /* 0x0000004e8d497220 */ /* 0x000fe20000410000 */
[----:B------:R-:W-:Y:S01]  /*5140*/  PRMT R7, RZ, 0x5410, R14 ;  /* 0x00005410ff077816 */ /* 0x000fe2000000000e */
[----:B------:R-:W-:Y:S01]  /*5150*/  FMUL.FTZ R6, R31, R6 ;  /* 0x000000061f067220 */ /* 0x000fe20000410000 */
[----:B------:R-:W-:Y:S01]  /*5160*/  FSEL R134, R71, RZ, !P3 ;  /* 0x000000ff47867208 */ /* 0x000fe20005800000 */
[----:B------:R-:W-:Y:S01]  /*5170*/  FFMA.FTZ R77, R142, R77, R135 ;  /* 0x0000004d8e4d7223 */ /* 0x000fe20000010087 */
[----:B-1----:R-:W-:Y:S01]  /*5180*/  FSEL R140, R76, 1, !P6 ;  /* 0x3f8000004c8c7808 */ /* 0x002fe20007000000 */
[----:B------:R-:W-:Y:S01]  /*5190*/  FMUL.FTZ R76, R142, R73 ;  /* 0x000000498e4c7220 */ /* 0x000fe20000410000 */
[----:B------:R-:W-:Y:S01]  /*51a0*/  FSEL R133, R6, RZ, !P6 ;  /* 0x000000ff06857208 */ /* 0x000fe20007000000 */
[----:B------:R-:W-:Y:S02]  /*51b0*/  FMUL.FTZ R7, R0, R7 ;  /* 0x0000000700077220 */ /* 0x000fe40000410000 */
[----:B------:R-:W-:-:S02]  /*51c0*/  FFMA.FTZ R77, R139, R77, R134 ;  /* 0x0000004d8b4d7223 */ /* 0x000fc40000010086 */
[----:B------:R-:W-:Y:S01]  /*51d0*/  FMUL.FTZ R15, R139, R76 ;  /* 0x0000004c8b0f7220 */ /* 0x000fe20000410000 */
[----:B--2---:R-:W-:Y:S01]  /*51e0*/  FSEL R132, R132, 1, !P2 ;  /* 0x3f80000084847808 */ /* 0x004fe20005000000 */
[C---:B------:R-:W-:Y:S01]  /*51f0*/  FFMA.FTZ R77, R140.reuse, R77, R133 ;  /* 0x0000004d8c4d7223 */ /* 0x040fe20000010085 */
[----:B------:R-:W-:Y:S01]  /*5200*/  FSEL R131, R7, RZ, !P2 ;  /* 0x000000ff07837208 */ /* 0x000fe20005000000 */
[----:B------:R-:W-:-:S04]  /*5210*/  FMUL.FTZ R7, R140, R15 ;  /* 0x0000000f8c077220 */ /* 0x000fc80000410000 */
[C---:B------:R-:W-:Y:S02]  /*5220*/  FFMA.FTZ R15, R132.reuse, R77, R131 ;  /* 0x0000004d840f7223 */ /* 0x040fe40000010083 */
[----:B------:R-:W-:-:S03]  /*5230*/  FMUL.FTZ R14, R132, R7 ;  /* 0x00000007840e7220 */ /* 0x000fc60000410000 */
[----:B------:R-:W0:Y:S04]  /*5240*/  SHFL.UP PT, R6, R15, 0x1, RZ ;  /* 0x042000000f067989 */ /* 0x000e2800000e00ff */
[----:B------:R-:W1:Y:S01]  /*5250*/  SHFL.UP PT, R7, R14, 0x1, RZ ;  /* 0x042000000e077989 */ /* 0x000e6200000e00ff */
[----:B------:R-:W-:-:S13]  /*5260*/  ISETP.GE.AND P0, PT, R106, 0x1, PT ;  /* 0x000000016a00780c */ /* 0x000fda0003f06270 */
[C---:B0-----:R-:W-:Y:S02]  /*5270*/  @P0 FFMA.FTZ R15, R14.reuse, R6, R15 ;  /* 0x000000060e0f0223 */ /* 0x041fe4000001000f */
[----:B-1----:R-:W-:-:S03]  /*5280*/  @P0 FMUL.FTZ R14, R14, R7 ;  /* 0x000000070e0e0220 */ /* 0x002fc60000410000 */
[----:B------:R-:W0:Y:S04]  /*5290*/  SHFL.UP PT, R6, R15, 0x2, RZ ;  /* 0x044000000f067989 */ /* 0x000e2800000e00ff */
[----:B------:R-:W1:Y:S01]  /*52a0*/  SHFL.UP PT, R7, R14, 0x2, RZ ;  /* 0x044000000e077989 */ /* 0x000e6200000e00ff */
[----:B------:R-:W-:Y:S01]  /*52b0*/  ISETP.GE.AND P0, PT, R106, 0x2, PT ;  /* 0x000000026a00780c */ /* 0x000fe20003f06270 */
[----:B------:R-:W-:-:S12]  /*52c0*/  IMAD.IADD R76, R81, 0x1, R106 ;  /* 0x00000001514c7824 */ /* 0x000fd800078e026a */
[C---:B0-----:R-:W-:Y:S02]  /*52d0*/  @P0 FFMA.FTZ R15, R14.reuse, R6, R15 ;  /* 0x000000060e0f0223 */ /* 0x041fe4000001000f */
[----:B-1----:R-:W-:-:S03]  /*52e0*/  @P0 FMUL.FTZ R14, R14, R7 ;  /* 0x000000070e0e0220 */ /* 0x002fc60000410000 */
[----:B------:R-:W0:Y:S04]  /*52f0*/  SHFL.UP PT, R6, R15, 0x4, RZ ;  /* 0x048000000f067989 */ /* 0x000e2800000e00ff */
[----:B------:R-:W1:Y:S01]  /*5300*/  SHFL.UP PT, R7, R14, 0x4, RZ ;  /* 0x048000000e077989 */ /* 0x000e6200000e00ff */
[----:B------:R-:W-:Y:S02]  /*5310*/  ISETP.GE.AND P0, PT, R106, 0x4, PT ;  /* 0x000000046a00780c */ /* 0x000fe40003f06270 */
[C---:B------:R-:W-:Y:S02]  /*5320*/  IADD3 R71, R76.reuse, 0x20, RZ ;  /* 0x000000204c477810 */ /* 0x040fe40007ffe0ff */
[-C--:B------:R-:W-:Y:S02]  /*5330*/  LEA.HI.SX32 R80, R76, R76.reuse, 0x1b ;  /* 0x0000004c4c507211 */ /* 0x080fe400078fdaff */
[----:B------:R-:W-:-:S03]  /*5340*/  LEA.HI.SX32 R71, R71, R76, 0x1b ;  /* 0x0000004c47477211 */ /* 0x000fc600078fdaff */
[----:B------:R-:W-:Y:S02]  /*5350*/  IMAD.SHL.U32 R80, R80, 0x2, RZ ;  /* 0x0000000250507824 */ /* 0x000fe400078e00ff */
[----:B------:R-:W-:-:S03]  /*5360*/  IMAD.SHL.U32 R79, R71, 0x2, RZ ;  /* 0x00000002474f7824 */ /* 0x000fc600078e00ff */
[----:B-----5:R-:W-:Y:S01]  /*5370*/  STS.U16 [R80+0x1080], R75 ;  /* 0x0010804b50007388 */ /* 0x020fe20000000400 */
[----:B0-----:R-:W-:-:S03]  /*5380*/  @P0 FFMA.FTZ R15, R14, R6, R15 ;  /* 0x000000060e0f0223 */ /* 0x001fc6000001000f */
[----:B------:R-:W-:Y:S01]  /*5390*/  STS.U16 [R79+0x10c0], R74 ;  /* 0x0010c04a4f007388 */ /* 0x000fe20000000400 */
[----:B-1----:R-:W-:-:S03]  /*53a0*/  @P0 FMUL.FTZ R14, R14, R7 ;  /* 0x000000070e0e0220 */ /* 0x002fc60000410000 */
[----:B------:R-:W0:Y:S04]  /*53b0*/  SHFL.UP PT, R74, R15, 0x8, RZ ;  /* 0x050000000f4a7989 */ /* 0x000e2800000e00ff */
[----:B------:R-:W1:Y:S01]  /*53c0*/  SHFL.UP PT, R75, R14, 0x8, RZ ;  /* 0x050000000e4b7989 */ /* 0x000e6200000e00ff */
[----:B------:R-:W-:Y:S02]  /*53d0*/  ISETP.GE.AND P0, PT, R106, 0x8, PT ;  /* 0x000000086a00780c */ /* 0x000fe40003f06270 */
[----:B------:R-:W-:Y:S02]  /*53e0*/  SHF.R.U32.HI R64, RZ, 0x5, R114 ;  /* 0x00000005ff407819 */ /* 0x000fe40000011672 */
[C---:B------:R-:W-:Y:S02]  /*53f0*/  IADD3 R127, R76.reuse, 0xa0, RZ ;  /* 0x000000a04c7f7810 */ /* 0x040fe40007ffe0ff */
[----:B------:R-:W-:-:S02]  /*5400*/  IADD3 R121, R76, 0x180, RZ ;  /* 0x000001804c797810 */ /* 0x000fc40007ffe0ff */
[----:B------:R-:W-:Y:S02]  /*5410*/  IADD3 R117, R76, 0x80, RZ ;  /* 0x000000804c757810 */ /* 0x000fe40007ffe0ff */
[C---:B------:R-:W-:Y:S02]  /*5420*/  ISETP.NE.AND P1, PT, R64.reuse, RZ, PT ;  /* 0x000000ff4000720c */ /* 0x040fe40003f25270 */
[C---:B------:R-:W-:Y:S02]  /*5430*/  ISETP.NE.AND P3, PT, R64.reuse, 0x3, PT ;  /* 0x000000034000780c */ /* 0x040fe40003f65270 */
[----:B------:R-:W-:Y:S02]  /*5440*/  ISETP.NE.AND P2, PT, R64, 0x2, PT ;  /* 0x000000024000780c */ /* 0x000fe40003f45270 */
[-C--:B------:R-:W-:Y:S02]  /*5450*/  LEA.HI.SX32 R118, R127, R76.reuse, 0x1b ;  /* 0x0000004c7f767211 */ /* 0x080fe400078fdaff */
[----:B------:R-:W-:Y:S01]  /*5460*/  LEA.HI.SX32 R64, R121, R76, 0x1b ;  /* 0x0000004c79407211 */ /* 0x000fe200078fdaff */
[----:B0-----:R-:W-:Y:S01]  /*5470*/  @P0 FFMA.FTZ R15, R14, R74, R15 ;  /* 0x0000004a0e0f0223 */ /* 0x001fe2000001000f */
[----:B------:R-:W-:-:S02]  /*5480*/  IADD3 R165, R76, 0x40, RZ ;  /* 0x000000404ca57810 */ /* 0x000fc40007ffe0ff */
[----:B------:R-:W-:Y:S01]  /*5490*/  IADD3 R129, R76, 0x60, RZ ;  /* 0x000000604c817810 */ /* 0x000fe20007ffe0ff */
[----:B-1----:R-:W-:Y:S01]  /*54a0*/  @P0 FMUL.FTZ R14, R14, R75 ;  /* 0x0000004b0e0e0220 */ /* 0x002fe20000410000 */
        /* <DEDUP_REMOVED lines=8> */
[-C--:B------:R-:W-:Y:S02]  /*5530*/  LEA.HI.SX32 R117, R117, R76.reuse, 0x1b ;  /* 0x0000004c75757211 */ /* 0x080fe400078fdaff */
[----:B------:R-:W-:Y:S01]  /*5540*/  IADD3 R121, R76, 0x1e0, RZ ;  /* 0x000001e04c797810 */ /* 0x000fe20007ffe0ff */
[----:B------:R-:W-:Y:S01]  /*5550*/  IMAD.SHL.U32 R75, R118, 0x2, RZ ;  /* 0x00000002764b7824 */ /* 0x000fe200078e00ff */
[-C--:B------:R-:W-:Y:S01]  /*5560*/  LEA.HI.SX32 R165, R165, R76.reuse, 0x1b ;  /* 0x0000004ca5a57211 */ /* 0x080fe200078fdaff */
[----:B------:R-:W0:Y:S01]  /*5570*/  SHFL.UP PT, R118, R15, 0x10, RZ ;  /* 0x060000000f767989 */ /* 0x000e2200000e00ff */
        /* <DEDUP_REMOVED lines=9> */
[----:B------:R-:W-:Y:S01]  /*5610*/  LEA.HI.SX32 R121, R121, R76, 0x1b ;  /* 0x0000004c79797211 */ /* 0x000fe200078fdaff */
[----:B------:R-:W-:Y:S02]  /*5620*/  IMAD.SHL.U32 R76, R117, 0x2, RZ ;  /* 0x00000002754c7824 */ /* 0x000fe400078e00ff */
[----:B------:R-:W1:Y:S01]  /*5630*/  SHFL.UP PT, R117, R14, 0x10, RZ ;  /* 0x060000000e757989 */ /* 0x000e6200000e00ff */
[----:B------:R-:W-:Y:S01]  /*5640*/  ISETP.GE.AND P0, PT, R106, 0x10, PT ;  /* 0x000000106a00780c */ /* 0x000fe20003f06270 */
[----:B------:R-:W-:Y:S01]  /*5650*/  IMAD.SHL.U32 R78, R165, 0x2, RZ ;  /* 0x00000002a54e7824 */ /* 0x000fe200078e00ff */
[----:B------:R-:W-:-:S02]  /*5660*/  SHF.L.U32 R77, R129, 0x1, RZ ;  /* 0x00000001814d7819 */ /* 0x000fc400000006ff */
[----:B------:R-:W-:Y:S02]  /*5670*/  ISETP.NE.AND P4, PT, R106, 0x1f, PT ;  /* 0x0000001f6a00780c */ /* 0x000fe40003f85270 */
[----:B---3--:R-:W-:Y:S01]  /*5680*/  STS.U16 [R78+0x1100], R69 ;  /* 0x001100454e007388 */ /* 0x008fe20000000400 */
[----:B------:R-:W-:-:S03]  /*5690*/  IMAD.SHL.U32 R74, R119, 0x2, RZ ;  /* 0x00000002774a7824 */ /* 0x000fc600078e00ff */
[----:B----4-:R-:W-:Y:S03]  /*56a0*/  STS.U16 [R77+0x1140], R68 ;  /* 0x001140444d007388 */ /* 0x010fe60000000400 */
[----:B0-----:R-:W-:Y:S01]  /*56b0*/  @P0 FFMA.FTZ R15, R14, R118, R15 ;  /* 0x000000760e0f0223 */ /* 0x001fe2000001000f */
[----:B------:R-:W-:Y:S01]  /*56c0*/  STS.U16 [R76+0x1180], R67 ;  /* 0x001180434c007388 */ /* 0x000fe20000000400 */
[----:B------:R-:W-:-:S03]  /*56d0*/  IMAD.SHL.U32 R73, R73, 0x2, RZ ;  /* 0x0000000249497824 */ /* 0x000fc600078e00ff */
[----:B------:R0:W-:Y:S01]  /*56e0*/  STS.U16 [R75+0x11c0], R66 ;  /* 0x0011c0424b007388 */ /* 0x0001e20000000400 */
[----:B------:R-:W-:Y:S02]  /*56f0*/  IMAD.SHL.U32 R72, R72, 0x2, RZ ;  /* 0x0000000248487824 */ /* 0x000fe400078e00ff */
[----:B-1----:R-:W-:Y:S01]  /*5700*/  @P0 FMUL.FTZ R14, R14, R117 ;  /* 0x000000750e0e0220 */ /* 0x002fe20000410000 */
[----:B------:R-:W-:Y:S01]  /*5710*/  ISETP.NE.AND P0, PT, R101, RZ, PT ;  /* 0x000000ff6500720c */ /* 0x000fe20003f05270 */
[----:B0-----:R-:W-:Y:S02]  /*5720*/  IMAD.SHL.U32 R66, R7, 0x2, RZ ;  /* 0x0000000207427824 */ /* 0x001fe400078e00ff */
[----:B------:R-:W-:Y:S01]  /*5730*/  IMAD R7, R106, 0x10, R81 ;  /* 0x000000106a077824 */ /* 0x000fe200078e0251 */
[----:B------:R-:W-:Y:S01]  /*5740*/  SHF.L.U32 R71, R71, 0x1, RZ ;  /* 0x0000000147477819 */ /* 0x000fe200000006ff */
[----:B------:R-:W-:Y:S01]  /*5750*/  IMAD.SHL.U32 R70, R70, 0x2, RZ ;  /* 0x0000000246467824 */ /* 0x000fe200078e00ff */
[----:B------:R-:W-:Y:S01]  /*5760*/  ISETP.EQ.OR P0, PT, R104, RZ, P0 ;  /* 0x000000ff6800720c */ /* 0x000fe20000702670 */
[----:B------:R0:W-:Y:S01]  /*5770*/  STS.U16 [R74+0x1200], R65 ;  /* 0x001200414a007388 */ /* 0x0001e20000000400 */
[----:B------:R-:W-:Y:S01]  /*5780*/  IMAD.SHL.U32 R69, R115, 0x2, RZ ;  /* 0x0000000273457824 */ /* 0x000fe200078e00ff */
[----:B------:R-:W-:Y:S01]  /*5790*/  LEA.HI.SX32 R7, R7, R7, 0x1b ;  /* 0x0000000707077211 */ /* 0x000fe200078fdaff */
[----:B------:R-:W-:Y:S01]  /*57a0*/  IMAD.SHL.U32 R68, R64, 0x2, RZ ;  /* 0x0000000240447824 */ /* 0x000fe200078e00ff */
[----:B------:R1:W-:Y:S01]  /*57b0*/  STS.U16 [R73+0x1240], R12 ;  /* 0x0012400c49007388 */ /* 0x0003e20000000400 */
[----:B------:R-:W-:Y:S01]  /*57c0*/  IMAD.SHL.U32 R67, R6, 0x2, RZ ;  /* 0x0000000206437824 */ /* 0x000fe200078e00ff */
[----:B------:R-:W-:-:S02]  /*57d0*/  @!P4 SHF.R.U32.HI R6, RZ, 0x2, R114 ;  /* 0x00000002ff06c819 */ /* 0x000fc40000011672 */
[----:B------:R2:W-:Y:S01]  /*57e0*/  STS.U16 [R72+0x1280], R13 ;  /* 0x0012800d48007388 */ /* 0x0005e20000000400 */
[----:B0-----:R-:W-:-:S03]  /*57f0*/  SHF.L.U32 R65, R121, 0x1, RZ ;  /* 0x0000000179417819 */ /* 0x001fc600000006ff */
[----:B------:R-:W-:Y:S01]  /*5800*/  STS.U16 [R71+0x12c0], R116 ;  /* 0x0012c07447007388 */ /* 0x000fe20000000400 */
[----:B------:R-:W-:Y:S02]  /*5810*/  IMAD.SHL.U32 R64, R7, 0x2, RZ ;  /* 0x0000000207407824 */ /* 0x000fe400078e00ff */
[----:B-1----:R-:W-:Y:S01]  /*5820*/  IMAD.MOV.U32 R12, RZ, RZ, 0x3f800000 ;  /* 0x3f800000ff0c7424 */ /* 0x002fe200078e00ff */
[----:B------:R-:W-:Y:S01]  /*5830*/  STS.U16 [R70+0x1300], R11 ;  /* 0x0013000b46007388 */ /* 0x000fe20000000400 */
[----:B--2---:R-:W-:-:S03]  /*5840*/  IMAD.MOV.U32 R13, RZ, RZ, RZ ;  /* 0x000000ffff0d7224 */ /* 0x004fc600078e00ff */
[----:B------:R-:W-:Y:S04]  /*5850*/  STS.U16 [R69+0x1340], R10 ;  /* 0x0013400a45007388 */ /* 0x000fe80000000400 */
[----:B------:R0:W-:Y:S04]  /*5860*/  STS.U16 [R68+0x1380], R5 ;  /* 0x0013800544007388 */ /* 0x0001e80000000400 */
[----:B------:R-:W-:Y:S04]  /*5870*/  STS.U16 [R67+0x13c0], R4 ;  /* 0x0013c00443007388 */ /* 0x000fe80000000400 */
[----:B------:R-:W-:Y:S01]  /*5880*/  STS.U16 [R66+0x1400], R9 ;  /* 0x0014000942007388 */ /* 0x000fe20000000400 */
[----:B0-----:R-:W-:-:S03]  /*5890*/  @!P4 LOP3.LUT R5, R6, 0x3ffffff8, RZ, 0xc0, !PT ;  /* 0x3ffffff80605c812 */ /* 0x001fc600078ec0ff */
[----:B------:R-:W-:Y:S01]  /*58a0*/  STS.U16 [R65+0x1440], R8 ;  /* 0x0014400841007388 */ /* 0x000fe20000000400 */
[----:B------:R-:W-:-:S06]  /*58b0*/  NOP ;  /* 0x0000000000007918 */ /* 0x000fcc0000000000 */
        /* <DEDUP_REMOVED lines=12> */
[----:B------:R-:W-:Y:S04]  /*5980*/  @!P0 LDS.64 R12, [R17.X8+0x2140] ;  /* 0x00214000110c8984 */ /* 0x000fe80000008a00 */
[----:B------:R-:W-:Y:S04]  /*5990*/  LDS.U16 R118, [R64+0x1098] ;  /* 0x0010980040767984 */ /* 0x000fe80000000400 */
[----:B------:R-:W-:Y:S04]  /*59a0*/  LDS.U16 R117, [R64+0x109a] ;  /* 0x00109a0040757984 */ /* 0x000fe80000000400 */
[----:B------:R-:W-:Y:S04]  /*59b0*/  LDS.U16 R116, [R64+0x109c] ;  /* 0x00109c0040747984 */ /* 0x000fe80000000400 */
[----:B------:R-:W-:Y:S04]  /*59c0*/  LDS.U16 R115, [R64+0x109e] ;  /* 0x00109e0040737984 */ /* 0x000fe80000000400 */
[----:B------:R-:W-:Y:S04]  /*59d0*/  @!P4 STS.64 [R5+0x2100], R14 ;  /* 0x0021000e0500c388 */ /* 0x000fe80000000a00 */
[----:B------:R-:W-:Y:S06]  /*59e0*/  BAR.SYNC.DEFER_BLOCKING 0x0 ;  /* 0x0000000000007b1d */ /* 0x000fec0000010000 */
[----:B------:R-:W0:Y:S04]  /*59f0*/  LDS.128 R4, [0x2100] ;  /* 0x00210000ff047984 */ /* 0x000e280000000c00 */
[----:B------:R-:W1:Y:S04]  /*5a00*/  LDS.128 R8, [0x2110] ;  /* 0x00211000ff087984 */ /* 0x000e680000000c00 */
[----:B------:R-:W2:Y:S04]  /*5a10*/  SHFL.UP PT, R164, R14, 0x1, RZ ;  /* 0x042000000ea47989 */ /* 0x000ea800000e00ff */
[----:B------:R-:W3:Y:S01]  /*5a20*/  SHFL.UP PT, R165, R15, 0x1, RZ ;  /* 0x042000000fa57989 */ /* 0x000ee200000e00ff */
        /* <DEDUP_REMOVED lines=11> */
[----:B---3--:R-:W-:Y:S02]  /*5ae0*/  @P0 FFMA.FTZ R5, R164, R5, R165 ;  /* 0x00000005a4050223 */ /* 0x008fe400000100a5 */
[C---:B------:R-:W-:Y:S02]  /*5af0*/  FFMA.FTZ R11, R10.reuse, R8, R11 ;  /* 0x000000080a0b7223 */ /* 0x040fe4000001000b */
[----:B------:R-:W-:Y:S01]  /*5b00*/  FMUL.FTZ R6, R10, R6 ;  /* 0x000000060a067220 */ /* 0x000fe20000410000 */
[----:B------:R-:W-:Y:S01]  /*5b10*/  @P1 MOV R165, R5 ;  /* 0x0000000500a51202 */ /* 0x000fe20000000f00 */
[----:B------:R-:W-:Y:S02]  /*5b20*/  @P1 IMAD.MOV.U32 R164, RZ, RZ, R7 ;  /* 0x000000ffffa41224 */ /* 0x000fe400078e0007 */
[----:B------:R-:W-:-:S02]  /*5b30*/  @P1 IMAD.MOV.U32 R5, RZ, RZ, R13 ;  /* 0x000000ffff051224 */ /* 0x000fc400078e000d */
        /* <DEDUP_REMOVED lines=8> */
.L_x_2974:
[----:B------:R-:W-:Y:S05]  /*5bc0*/  BSYNC B0 ;  /* 0x0000000000007941 */ /* 0x000fea0003800000 */
.L_x_2973:
        /* <DEDUP_REMOVED lines=14> */
[----:B------:R-:W1:Y:S01]  /*5cb0*/  LDS R7, [0x212c] ;  /* 0x00212c00ff077984 */ /* 0x000e620000000800 */
[----:B------:R-:W-:Y:S02]  /*5cc0*/  PRMT R119, RZ, 0x5410, R119 ;  /* 0x00005410ff777816 */ /* 0x000fe40000000077 */
[----:B------:R-:W-:Y:S02]  /*5cd0*/  PRMT R118, RZ, 0x5410, R118 ;  /* 0x00005410ff767816 */ /* 0x000fe40000000076 */
[----:B------:R-:W-:Y:S02]  /*5ce0*/  PRMT R117, RZ, 0x5410, R117 ;  /* 0x00005410ff757816 */ /* 0x000fe40000000075 */
[----:B------:R-:W-:-:S02]  /*5cf0*/  PRMT R116, RZ, 0x5410, R116 ;  /* 0x00005410ff747816 */ /* 0x000fc40000000074 */
[----:B------:R-:W-:Y:S01]  /*5d00*/  PRMT R115, RZ, 0x5410, R115 ;  /* 0x00005410ff737816 */ /* 0x000fe20000000073 */
        /* <DEDUP_REMOVED lines=19> */
[----:B------:R-:W1:Y:S01]  /*5e40*/  S2UR UR7, SR_CTAID.X ;  /* 0x00000000000779c3 */ /* 0x000e620000002500 */
[----:B------:R2:W-:Y:S07]  /*5e50*/  STS.64 [R17.X8+0x2140], R4 ;  /* 0x0021400411007388 */ /* 0x0005ee0000008a00 */
[----:B------:R-:W3:Y:S01]  /*5e60*/  S2UR UR6, SR_CTAID.Y ;  /* 0x00000000000679c3 */ /* 0x000ee20000002600 */
[----:B-1----:R-:W-:Y:S01]  /*5e70*/  MOV R103, UR7 ;  /* 0x0000000700677c02 */ /* 0x002fe20008000f00 */
[----:B---3--:R-:W-:-:S04]  /*5e80*/  IMAD.U32 R109, RZ, RZ, UR6 ;  /* 0x00000006ff6d7e24 */ /* 0x008fc8000f8e00ff */
        /* <DEDUP_REMOVED lines=9> */
[----:B------:R2:W-:Y:S04]  /*5f20*/  STG.E.64 [R6.64], R4 ;  /* 0x0000000406007986 */ /* 0x0005e8000c101b04 */
.L_x_2976:
[----:B------:R-:W-:Y:S05]  /*5f30*/  BSYNC B0 ;  /* 0x0000000000007941 */ /* 0x000fea0003800000 */
.L_x_2975:
[----:B--2---:R-:W-:Y:S01]  /*5f40*/  IADD3 R17, R17, 0x1, RZ ;  /* 0x0000000111117810 */ /* 0x004fe20007ffe0ff */
[----:B------:R-:W-:Y:S02]  /*5f50*/  FFMA.FTZ R47, R130, R162, R47 ;  /* 0x000000a2822f7223 */ /* 0x000fe4000001002f */
[----:B------:R-:W-:Y:S01]  /*5f60*/  FFMA.FTZ R46, R129, R161, R46 ;  /* 0x000000a1812e7223 */ /* 0x000fe2000001002e */
[----:B------:R-:W-:Y:S01]  /*5f70*/  ISETP.GE.AND P0, PT, R17, c[0x0][0x16c], PT ;  /* 0x00005b0011007a0c */ /* 0x000fe20003f06270 */
        /* <DEDUP_REMOVED lines=13> */
[----:B------:R-:W-:Y:S01]  /*6050*/  FFMA.FTZ R32, R115, R131, R32 ;  /* 0x0000008373207223 */ /* 0x000fe20000010020 */
[----:B------:R-:W-:Y:S01]  /*6060*/  @P0 CALL.REL.NOINC `(.L_x_2972) ;  /* 0x0000001000000944 */ /* 0x000fe20003c00000 */
[----:B------:R-:W-:Y:S05]  /*6070*/  BRA `(.L_x_2977) ;  /* 0xffffddd000007947 */ /* 0x000fea000383ffff */
.L_x_2972:
        /* <DEDUP_REMOVED lines=17> */
[----:B------:R2:W-:Y:S01]  /*6190*/  STS.U16 [R64+0x6], R4 ;  /* 0x0000060440007388 */ /* 0x0005e20000000400 */
[----:B------:R-:W-:-:S03]  /*61a0*/  SHF.R.S32.HI R10, RZ, 0x1f, R2 ;  /* 0x0000001fff0a7819 */ /* 0x000fc60000011402 */
[----:B------:R3:W-:Y:S01]  /*61b0*/  STS.U16 [R64+0xa], R5 ;  /* 0x00000a0540007388 */ /* 0x0007e20000000400 */
[----:B-1----:R-:W-:-:S03]  /*61c0*/  PRMT R0, R40, 0x7632, R0 ;  /* 0x0000763228007816 */ /* 0x002fc60000000000 */
[----:B------:R-:W-:Y:S01]  /*61d0*/  STS.U16 [R64], R46 ;  /* 0x0000002e40007388 */ /* 0x000fe20000000400 */
[----:B--2---:R-:W-:-:S03]  /*61e0*/  PRMT R4, R36, 0x7632, R4 ;  /* 0x0000763224047816 */ /* 0x004fc60000000004 */
[----:B------:R-:W-:Y:S01]  /*61f0*/  STS.U16 [R64+0x4], R44 ;  /* 0x0000042c40007388 */ /* 0x000fe20000000400 */
[----:B---3--:R-:W-:-:S03]  /*6200*/  PRMT R5, R34, 0x7632, R5 ;  /* 0x0000763222057816 */ /* 0x008fc60000000005 */
[----:B------:R-:W-:Y:S04]  /*6210*/  STS.U16 [R64+0x8], R42 ;  /* 0x0000082a40007388 */ /* 0x000fe80000000400 */
[----:B------:R-:W-:Y:S04]  /*6220*/  STS.U16 [R64+0xc], R40 ;  /* 0x00000c2840007388 */ /* 0x000fe80000000400 */
[----:B------:R1:W-:Y:S04]  /*6230*/  STS.U16 [R64+0xe], R0 ;  /* 0x00000e0040007388 */ /* 0x0003e80000000400 */
[----:B------:R-:W-:Y:S04]  /*6240*/  STS.U16 [R64+0x10], R38 ;  /* 0x0000102640007388 */ /* 0x000fe80000000400 */
[----:B------:R-:W-:Y:S01]  /*6250*/  STS.U16 [R64+0x12], R6 ;  /* 0x0000120640007388 */ /* 0x000fe20000000400 */
[----:B-1----:R-:W-:-:S03]  /*6260*/  IMAD R0, R145, c[0x0][0x200], RZ ;  /* 0x0000800091007a24 */ /* 0x002fc600078e02ff */
[----:B------:R-:W-:Y:S01]  /*6270*/  STS.U16 [R64+0x14], R36 ;  /* 0x0000142440007388 */ /* 0x000fe20000000400 */
[----:B------:R-:W-:-:S03]  /*6280*/  IMAD R9, R103, c[0x0][0x204], R0 ;  /* 0x0000810067097a24 */ /* 0x000fc600078e0200 */
[----:B------:R-:W-:Y:S04]  /*6290*/  STS.U16 [R64+0x16], R4 ;  /* 0x0000160440007388 */ /* 0x000fe80000000400 */
[----:B------:R-:W-:Y:S04]  /*62a0*/  STS.U16 [R64+0x18], R34 ;  /* 0x0000182240007388 */ /* 0x000fe80000000400 */
[----:B------:R1:W-:Y:S04]  /*62b0*/  STS.U16 [R64+0x1a], R5 ;  /* 0x00001a0540007388 */ /* 0x0003e80000000400 */
[----:B------:R-:W-:Y:S04]  /*62c0*/  STS.U16 [R64+0x1c], R32 ;  /* 0x00001c2040007388 */ /* 0x000fe80000000400 */
[----:B------:R-:W-:Y:S01]  /*62d0*/  STS.U16 [R64+0x1e], R7 ;  /* 0x00001e0740007388 */ /* 0x000fe20000000400 */
[----:B------:R-:W-:-:S06]  /*62e0*/  NOP ;  /* 0x0000000000007918 */ /* 0x000fcc0000000000 */
[----:B------:R-:W-:Y:S01]  /*62f0*/  LDS.U16 R11, [R80] ;  /* 0x00000000500b7984 */ /* 0x000fe20000000400 */
[----:B-1----:R-:W-:-:S03]  /*6300*/  IMAD.WIDE.U32 R4, R103, c[0x0][0x200], RZ ;  /* 0x0000800067047a25 */ /* 0x002fc600078e00ff */
[----:B------:R-:W-:Y:S01]  /*6310*/  LDS.U16 R79, [R79+0x40] ;  /* 0x000040004f4f7984 */ /* 0x000fe20000000400 */
[----:B------:R-:W-:-:S03]  /*6320*/  IMAD.IADD R29, R5, 0x1, R9 ;  /* 0x00000001051d7824 */ /* 0x000fc600078e0209 */
        /* <DEDUP_REMOVED lines=21> */
[----:B------:R-:W-:-:S04]  /*6480*/  IADD3 R6, P0, R2, R7, RZ ;  /* 0x0000000702067210 */ /* 0x000fc80007f1e0ff */
[----:B------:R-:W-:-:S05]  /*6490*/  LEA.HI.X.SX32 R7, R7, R10, 0x1, P0 ;  /* 0x0000000a07077211 */ /* 0x000fca00000f0eff */
[----:B------:R-:W-:-:S04]  /*64a0*/  IMAD.WIDE.U32 R6, R103, c[0x0][0x200], R6 ;  /* 0x0000800067067a25 */ /* 0x000fc800078e0006 */
[----:B------:R-:W-:Y:S02]  /*64b0*/  IMAD.IADD R7, R9, 0x1, R7 ;  /* 0x0000000109077824 */ /* 0x000fe400078e0207 */
[C---:B------:R-:W-:Y:S02]  /*64c0*/  IMAD R9, R109.reuse, c[0x0][0x20c], R0 ;  /* 0x000083006d097a24 */ /* 0x040fe400078e0200 */
[----:B------:R-:W-:-:S04]  /*64d0*/  IMAD.WIDE.U32 R6, R109, c[0x0][0x208], R6 ;  /* 0x000082006d067a25 */ /* 0x000fc800078e0006 */
[----:B------:R-:W-:Y:S01]  /*64e0*/  IMAD.IADD R7, R7, 0x1, R9 ;  /* 0x0000000107077824 */ /* 0x000fe200078e0209 */
[----:B------:R-:W-:-:S04]  /*64f0*/  LEA R8, P0, R6, c[0x0][0x258], 0x1 ;  /* 0x0000960006087a11 */ /* 0x000fc800078008ff */
[----:B------:R-:W-:-:S05]  /*6500*/  LEA.HI.X R9, R6, c[0x0][0x25c], R7, 0x1, P0 ;  /* 0x0000970006097a11 */ /* 0x000fca00000f0c07 */
[----:B------:R0:W-:Y:S04]  /*6510*/  STG.E.U16 [R8.64], R11 ;  /* 0x0000000b08007986 */ /* 0x0001e8000c101504 */
.L_x_2979:
[----:B------:R-:W-:Y:S05]  /*6520*/  BSYNC B0 ;  /* 0x0000000000007941 */ /* 0x000fea0003800000 */
.L_x_2978:
[----:B------:R-:W-:Y:S01]  /*6530*/  IMAD.MOV.U32 R5, RZ, RZ, R29 ;  /* 0x000000ffff057224 */ /* 0x000fe200078e001d */
[----:B------:R-:W-:Y:S01]  /*6540*/  SHF.L.U32 R7, R104, 0xb, RZ ;  /* 0x0000000b68077819 */ /* 0x000fe200000006ff */
[----:B------:R-:W-:Y:S01]  /*6550*/  IMAD R0, R108, c[0x0][0x208], RZ ;  /* 0x000082006c007a24 */ /* 0x000fe200078e02ff */
[-C--:B------:R-:W-:Y:S01]  /*6560*/  ISETP.GE.AND P5, PT, R99, R27.reuse, PT ;  /* 0x0000001b6300720c */ /* 0x080fe20003fa6270 */
[C---:B------:R-:W-:Y:S01]  /*6570*/  IMAD.WIDE.U32 R4, R109.reuse, c[0x0][0x208], R4 ;  /* 0x000082006d047a25 */ /* 0x040fe200078e0004 */
[----:B0-----:R-:W-:Y:S02]  /*6580*/  SHF.R.S32.HI R9, RZ, 0x1f, R7 ;  /* 0x0000001fff097819 */ /* 0x001fe40000011407 */
[----:B------:R-:W-:Y:S01]  /*6590*/  ISETP.GE.AND P6, PT, R98, R27, PT ;  /* 0x0000001b6200720c */ /* 0x000fe20003fc6270 */
[----:B------:R-:W-:Y:S01]  /*65a0*/  IMAD R6, R109, c[0x0][0x20c], R0 ;  /* 0x000083006d067a24 */ /* 0x000fe200078e0200 */
[----:B------:R-:W-:Y:S02]  /*65b0*/  IADD3 R0, P1, R7, R4, RZ ;  /* 0x0000000407007210 */ /* 0x000fe40007f3e0ff */
[----:B------:R-:W-:-:S02]  /*65c0*/  LEA R7, P0, R2, c[0x0][0x258], 0x1 ;  /* 0x0000960002077a11 */ /* 0x000fc400078008ff */
[----:B------:R-:W-:Y:S02]  /*65d0*/  IADD3.X R5, R9, R6, R5, P1, !PT ;  /* 0x0000000609057210 */ /* 0x000fe40000ffe405 */
[----:B------:R-:W-:Y:S02]  /*65e0*/  LEA.HI.X R6, R2, c[0x0][0x25c], R10, 0x1, P0 ;  /* 0x0000970002067a11 */ /* 0x000fe400000f0c0a */
[----:B------:R-:W-:Y:S02]  /*65f0*/  LEA R4, P3, R0, R7, 0x1 ;  /* 0x0000000700047211 */ /* 0x000fe400078608ff */
[-C--:B------:R-:W-:Y:S02]  /*6600*/  ISETP.GE.AND P0, PT, R112, R27.reuse, PT ;  /* 0x0000001b7000720c */ /* 0x080fe40003f06270 */
[----:B------:R-:W-:Y:S02]  /*6610*/  LEA.HI.X R5, R0, R6, R5, 0x1, P3 ;  /* 0x0000000600057211 */ /* 0x000fe400018f0c05 */
[----:B------:R-:W-:-:S02]  /*6620*/  ISETP.GE.AND P1, PT, R97, R27, PT ;  /* 0x0000001b6100720c */ /* 0x000fc40003f26270 */
[-C--:B------:R-:W-:Y:S01]  /*6630*/  ISETP.GE.AND P2, PT, R111, R27.reuse, PT ;  /* 0x0000001b6f00720c */ /* 0x080fe20003f46270 */
[----:B------:R0:W-:Y:S01]  /*6640*/  @!P5 STG.E.U16 [R4.64+0x40], R79 ;  /* 0x0000404f0400d986 */ /* 0x0001e2000c101504 */
[-C--:B------:R-:W-:Y:S02]  /*6650*/  ISETP.GE.AND P5, PT, R94, R27.reuse, PT ;  /* 0x0000001b5e00720c */ /* 0x080fe40003fa6270 */
[-C--:B------:R-:W-:Y:S01]  /*6660*/  ISETP.GE.AND P3, PT, R96, R27.reuse, PT ;  /* 0x0000001b6000720c */ /* 0x080fe20003f66270 */
[----:B------:R0:W-:Y:S01]  /*6670*/  @!P6 STG.E.U16 [R4.64+0x80], R13 ;  /* 0x0000800d0400e986 */ /* 0x0001e2000c101504 */
[-C--:B------:R-:W-:Y:S02]  /*6680*/  ISETP.GE.AND P4, PT, R95, R27.reuse, PT ;  /* 0x0000001b5f00720c */ /* 0x080fe40003f86270 */
[-C--:B------:R-:W-:Y:S01]  /*6690*/  ISETP.GE.AND P6, PT, R110, R27.reuse, PT ;  /* 0x0000001b6e00720c */ /* 0x080fe20003fc6270 */
[----:B------:R0:W-:Y:S01]  /*66a0*/  @!P0 STG.E.U16 [R4.64+0x100], R15 ;  /* 0x0001000f04008986 */ /* 0x0001e2000c101504 */
[----:B------:R-:W-:-:S02]  /*66b0*/  ISETP.GE.AND P0, PT, R86, R27, PT ;  /* 0x0000001b5600720c */ /* 0x000fc40003f06270 */
        /* <DEDUP_REMOVED lines=21> */
[----:B------:R-:W-:Y:S01]  /*6810*/  IADD3 R89, P1, R89, 0x1000, RZ ;  /* 0x0000100059597810 */ /* 0x000fe20007f3e0ff */
[----:B------:R-:W-:Y:S02]  /*6820*/  IMAD.X R83, RZ, RZ, R83, P2 ;  /* 0x000000ffff537224 */ /* 0x000fe400010e0653 */
[----:B------:R0:W-:Y:S01]  /*6830*/  @!P4 STG.E.U16 [R4.64+0x380], R25 ;  /* 0x000380190400c986 */ /* 0x0001e2000c101504 */
[----:B------:R-:W-:Y:S01]  /*6840*/  IADD3 R102, P4, R102, 0x1000, RZ ;  /* 0x0000100066667810 */ /* 0x000fe20007f9e0ff */
[----:B------:R-:W-:-:S04]  /*6850*/  IMAD.X R85, RZ, RZ, R85, P1 ;  /* 0x000000ffff557224 */ /* 0x000fc800008e0655 */
[----:B------:R-:W-:Y:S01]  /*6860*/  IMAD.X R93, RZ, RZ, R93, P4 ;  /* 0x000000ffff5d7224 */ /* 0x000fe200020e065d */
[----:B------:R-:W-:Y:S01]  /*6870*/  @P0 CALL.REL.NOINC `(.L_x_2980) ;  /* 0x0000001000000944 */ /* 0x000fe20003c00000 */
[----:B------:R-:W-:Y:S05]  /*6880*/  BRA `(.L_x_2981) ;  /* 0xffff9e1000007947 */ /* 0x000fea000383ffff */
.L_x_2980:
[----:B------:R-:W-:Y:S05]  /*6890*/  EXIT ;  /* 0x000000000000794d */ /* 0x000fea0003800000 */
.L_x_2982:
        /* <DEDUP_REMOVED lines=14> */
.L_x_5406:


//--------------------- .text._Z25selective_scan_fwd_kernelI32Selective_Scan_fwd_kernel_traitsILi128ELi16ELi1ELb0ELb1ELb1ELb1EN3c108BFloat16EfEEv13SSMParamsBase --------------------------
	.section	.text._Z25selective_scan_fwd_kernelI32Selective_Scan_fwd_kernel_traitsILi128ELi16ELi1ELb0ELb1ELb1ELb1EN3c108BFloat16EfEEv13SSMParamsBase,"ax",@progbits
	.sectioninfo	@"SHI_REGISTERS=168"
	.align	128
        .global         _Z25selective_scan_fwd_kernelI32Selective_Scan_fwd_kernel_traitsILi128ELi16ELi1ELb0ELb1ELb1ELb1EN3c108BFloat16EfEEv13SSMParamsBase
        .type           _Z25selective_scan_fwd_kernelI32Selective_Scan_fwd_kernel_traitsILi128ELi16ELi1ELb0ELb1ELb1ELb1EN3c108BFloat16EfEEv13SSMParamsBase,@function
        .size           _Z25selective_scan_fwd_kernelI32Selective_Scan_fwd_kernel_traitsILi128ELi16ELi1ELb0ELb1ELb1ELb1EN3c108BFloat16EfEEv13SSMParamsBase,(.L_x_5407 - _Z25selective_scan_fwd_kernelI32Selective_Scan_fwd_kernel_traitsILi128ELi16ELi1ELb0ELb1ELb1ELb1EN3c108BFloat16EfEEv13SSMParamsBase)
        .other          _Z25selective_scan_fwd_kernelI32Selective_Scan_fwd_kernel_traitsILi128ELi16ELi1ELb0ELb1ELb1ELb1EN3c108BFloat16EfEEv13SSMParamsBase,@"STO_CUDA_ENTRY STV_DEFAULT"
_Z25selective_scan_fwd_kernelI32Selective_Scan_fwd_kernel_traitsILi128ELi16ELi1ELb0ELb1ELb1ELb1EN3c108BFloat16EfEEv13SSMParamsBase:
.text._Z25selective_scan_fwd_kernelI32Selective_Scan_fwd_kernel_traitsILi128ELi16ELi1ELb0ELb1ELb1ELb1EN3c108BFloat16EfEEv13SSMParamsBase:
        /* <DEDUP_REMOVED lines=15> */
[----:B------:R-:W-:Y:S02]  /*00f0*/  @P1 LEA R4, P3, R162, c[0x0][0x250], 0x2 ;  /* 0x00009400a2041a11 */ /* 0x000fe400078610ff */
        /* <DEDUP_REMOVED lines=9> */
[----:B------:R-:W-:Y:S02]  /*0190*/  IMAD R11, R161, c[0x0][0x1d8], RZ ;  /* 0x00007600a10b7a24 */ /* 0x000fe400078e02ff */
[----:B-1----:R-:W-:Y:S01]  /*01a0*/  IMAD.MOV R8, RZ, RZ, -R7 ;  /* 0x000000ffff087224 */ /* 0x002fe200078e0a07 */
[----:B---3--:R-:W-:-:S03]  /*01b0*/  IABS R4, R162 ;  /* 0x000000a200047213 */ /* 0x008fc60000000000 */
[----:B--2---:R-:W-:-:S04]  /*01c0*/  IMAD R3, R8, R9, RZ ;  /* 0x0000000908037224 */ /* 0x004fc800078e02ff */
[----:B------:R-:W-:Y:S01]  /*01d0*/  IMAD.HI.U32 R7, R7, R3, R6 ;  /* 0x0000000307077227 */ /* 0x000fe200078e0006 */
[----:B------:R-:W-:-:S04]  /*01e0*/  LOP3.LUT R6, R162, c[0x0][0x178], RZ, 0x3c, !PT ;  /* 0x00005e00a2067a12 */ /* 0x000fc800078e3cff */
[----:B------:R-:W-:Y:S01]  /*01f0*/  ISETP.GE.AND P3, PT, R6, RZ, PT ;  /* 0x000000ff0600720c */ /* 0x000fe20003f66270 */
[----:B------:R-:W-:-:S04]  /*0200*/  IMAD.HI.U32 R0, R7, R4, RZ ;  /* 0x0000000407007227 */ /* 0x000fc800078e00ff */
[----:B------:R-:W-:Y:S02]  /*0210*/  IMAD.MOV R2, RZ, RZ, -R0 ;  /* 0x000000ffff027224 */ /* 0x000fe400078e0a00 */
[----:B------:R-:W-:Y:S02]  /*0220*/  IMAD.MOV.U32 R7, RZ, RZ, c[0x0][0x174] ;  /* 0x00005d00ff077624 */ /* 0x000fe400078e00ff */
[----:B------:R-:W-:Y:S02]  /*0230*/  IMAD R4, R9, R2, R4 ;  /* 0x0000000209047224 */ /* 0x000fe400078e0204 */
[----:B----4-:R-:W-:Y:S01]  /*0240*/  IMAD.U32 R158, RZ, RZ, UR6 ;  /* 0x00000006ff9e7e24 */ /* 0x010fe2000f8e00ff */
[----:B------:R-:W-:Y:S02]  /*0250*/  ISETP.GE.AND P4, PT, R7, 0x1, PT ;  /* 0x000000010700780c */ /* 0x000fe40003f86270 */
[----:B------:R-:W-:Y:S01]  /*0260*/  ISETP.GT.U32.AND P2, PT, R9, R4, PT ;  /* 0x000000040900720c */ /* 0x000fe20003f44070 */
[----:B------:R-:W-:Y:S01]  /*0270*/  IMAD.WIDE.U32 R2, R158, c[0x0][0x1d0], RZ ;  /* 0x000074009e027a25 */ /* 0x000fe200078e00ff */
[----:B------:R-:W-:-:S03]  /*0280*/  SHF.R.S32.HI R157, RZ, 0x1f, R158 ;  /* 0x0000001fff9d7819 */ /* 0x000fc6000001149e */
[----:B------:R-:W-:-:S04]  /*0290*/  IMAD.WIDE.U32 R6, R158, c[0x0][0x190], RZ ;  /* 0x000064009e067a25 */ /* 0x000fc800078e00ff */
[C---:B------:R-:W-:Y:S02]  /*02a0*/  IMAD R5, R157.reuse, c[0x0][0x1d0], RZ ;  /* 0x000074009d057a24 */ /* 0x040fe400078e02ff */
[C---:B------:R-:W-:Y:S02]  /*02b0*/  IMAD R13, R157.reuse, c[0x0][0x190], RZ ;  /* 0x000064009d0d7a24 */ /* 0x040fe400078e02ff */
[-C--:B------:R-:W-:Y:S01]  /*02c0*/  @!P2 IADD3 R4, R4, -R9.reuse, RZ ;  /* 0x800000090404a210 */ /* 0x080fe20007ffe0ff */
[----:B------:R-:W-:Y:S01]  /*02d0*/  IMAD R5, R158, c[0x0][0x1d4], R5 ;  /* 0x000075009e057a24 */ /* 0x000fe200078e0205 */
[----:B------:R-:W-:Y:S01]  /*02e0*/  @!P2 IADD3 R0, R0, 0x1, RZ ;  /* 0x000000010000a810 */ /* 0x000fe20007ffe0ff */
[----:B------:R-:W-:Y:S01]  /*02f0*/  IMAD R19, R157, c[0x0][0x1b0], RZ ;  /* 0x00006c009d137a24 */ /* 0x000fe200078e02ff */
[----:B------:R-:W-:Y:S01]  /*0300*/  ISETP.GE.U32.AND P0, PT, R4, R9, PT ;  /* 0x000000090400720c */ /* 0x000fe20003f06070 */
[----:B------:R-:W-:Y:S02]  /*0310*/  IMAD.IADD R3, R3, 0x1, R5 ;  /* 0x0000000103037824 */ /* 0x000fe400078e0205 */
[----:B------:R-:W-:-:S02]  /*0320*/  IMAD R17, R158, c[0x0][0x194], R13 ;  /* 0x000065009e117a24 */ /* 0x000fc400078e020d */
[----:B------:R-:W-:-:S04]  /*0330*/  IMAD.WIDE.U32 R8, R158, c[0x0][0x1b0], RZ ;  /* 0x00006c009e087a25 */ /* 0x000fc800078e00ff */
[----:B------:R-:W-:-:S04]  /*0340*/  IMAD.WIDE.U32 R4, R158, c[0x0][0x1e0], RZ ;  /* 0x000078009e047a25 */ /* 0x000fc800078e00ff */
[----:B------:R-:W-:Y:S01]  /*0350*/  IMAD R15, R157, c[0x0][0x1e0], RZ ;  /* 0x000078009d0f7a24 */ /* 0x000fe200078e02ff */
[----:B------:R-:W-:Y:S01]  /*0360*/  @P0 IADD3 R0, R0, 0x1, RZ ;  /* 0x0000000100000810 */ /* 0x000fe20007ffe0ff */
[----:B------:R-:W-:Y:S02]  /*0370*/  IMAD R19, R158, c[0x0][0x1b4], R19 ;  /* 0x00006d009e137a24 */ /* 0x000fe400078e0213 */
[----:B------:R-:W-:Y:S01]  /*0380*/  IMAD R13, R162, c[0x0][0x1dc], R11 ;  /* 0x00007700a20d7a24 */ /* 0x000fe200078e020b */
[----:B------:R-:W-:Y:S06]  /*0390*/  @!P4 EXIT ;  /* 0x000000000000c94d */ /* 0x000fec0003800000 */
[----:B------:R-:W0:Y:S01]  /*03a0*/  S2R R11, SR_TID.X ;  /* 0x00000000000b7919 */ /* 0x000e220000002100 */
[----:B------:R-:W-:Y:S01]  /*03b0*/  @!P3 IMAD.MOV R0, RZ, RZ, -R0 ;  /* 0x000000ffff00b224 */ /* 0x000fe200078e0a00 */
[----:B------:R-:W-:Y:S01]  /*03c0*/  @!P1 LOP3.LUT R0, RZ, c[0x0][0x178], RZ, 0x33, !PT ;  /* 0x00005e00ff009a12 */ /* 0x000fe200078e33ff */
[----:B------:R-:W-:Y:S01]  /*03d0*/  IMAD.WIDE.U32 R2, R162, c[0x0][0x1d8], R2 ;  /* 0x00007600a2027a25 */ /* 0x000fe200078e0002 */
[----:B------:R-:W1:Y:S01]  /*03e0*/  S2R R156, SR_LANEID ;  /* 0x00000000009c7919 */ /* 0x000e620000000000 */
[----:B------:R-:W-:Y:S01]  /*03f0*/  HFMA2.MMA R155, -RZ, RZ, 0, 0 ;  /* 0x00000000ff9b7435 */ /* 0x000fe200000001ff */
[----:B------:R-:W-:Y:S01]  /*0400*/  SHF.R.S32.HI R10, RZ, 0x1f, R0 ;  /* 0x0000001fff0a7819 */ /* 0x000fe20000011400 */
[----:B------:R-:W-:Y:S01]  /*0410*/  IMAD R15, R158, c[0x0][0x1e4], R15 ;  /* 0x000079009e0f7a24 */ /* 0x000fe200078e020f */
[----:B------:R-:W-:Y:S01]  /*0420*/  LEA R153, P0, R2, c[0x0][0x240], 0x1 ;  /* 0x0000900002997a11 */ /* 0x000fe200078008ff */
[----:B------:R-:W-:-:S02]  /*0430*/  IMAD.IADD R3, R3, 0x1, R13 ;  /* 0x0000000103037824 */ /* 0x000fc400078e020d */
[----:B------:R-:W-:Y:S02]  /*0440*/  IMAD.IADD R5, R5, 0x1, R15 ;  /* 0x0000000105057824 */ /* 0x000fe400078e020f */
[----:B------:R-:W-:Y:S01]  /*0450*/  IMAD.IADD R7, R7, 0x1, R17 ;  /* 0x0000000107077824 */ /* 0x000fe200078e0211 */
[----:B------:R-:W-:Y:S01]  /*0460*/  LEA.HI.X R140, R2, c[0x0][0x244], R3, 0x1, P0 ;  /* 0x00009100028c7a11 */ /* 0x000fe200000f0c03 */
[----:B------:R-:W-:Y:S02]  /*0470*/  IMAD.IADD R9, R9, 0x1, R19 ;  /* 0x0000000109097824 */ /* 0x000fe400078e0213 */
[C---:B------:R-:W-:Y:S02]  /*0480*/  IMAD R15, R10.reuse, c[0x0][0x1a8], RZ ;  /* 0x00006a000a0f7a24 */ /* 0x040fe400078e02ff */
[----:B------:R-:W-:Y:S02]  /*0490*/  IMAD R17, R10, c[0x0][0x1c8], RZ ;  /* 0x000072000a117a24 */ /* 0x000fe400078e02ff */
[----:B------:R-:W-:Y:S01]  /*04a0*/  IMAD.WIDE.U32 R2, R162, c[0x0][0x1e8], R4 ;  /* 0x00007a00a2027a25 */ /* 0x000fe200078e0004 */
[----:B0-----:R-:W-:-:S03]  /*04b0*/  LOP3.LUT R154, R11, 0x1f, RZ, 0xc0, !PT ;  /* 0x0000001f0b9a7812 */ /* 0x001fc600078ec0ff */
[----:B------:R-:W-:Y:S01]  /*04c0*/  IMAD.WIDE.U32 R4, R0, c[0x0][0x1a8], R6 ;  /* 0x00006a0000047a25 */ /* 0x000fe200078e0006 */
[----:B------:R-:W-:-:S03]  /*04d0*/  LEA R152, P0, R2, c[0x0][0x248], 0x1 ;  /* 0x0000920002987a11 */ /* 0x000fc600078008ff */
[----:B------:R-:W-:Y:S01]  /*04e0*/  IMAD R13, R161, c[0x0][0x1e8], RZ ;  /* 0x00007a00a10d7a24 */ /* 0x000fe200078e02ff */
[----:B------:R-:W-:Y:S01]  /*04f0*/  LEA R138, P1, R4, c[0x0][0x228], 0x1 ;  /* 0x00008a00048a7a11 */ /* 0x000fe200078208ff */
[----:B------:R-:W-:-:S04]  /*0500*/  IMAD.WIDE.U32 R6, R0, c[0x0][0x1c8], R8 ;  /* 0x0000720000067a25 */ /* 0x000fc800078e0008 */
[----:B------:R-:W-:Y:S01]  /*0510*/  IMAD R15, R0, c[0x0][0x1ac], R15 ;  /* 0x00006b00000f7a24 */ /* 0x000fe200078e020f */
[----:B------:R-:W-:Y:S01]  /*0520*/  LEA R137, P2, R6, c[0x0][0x230], 0x1 ;  /* 0x00008c0006897a11 */ /* 0x000fe200078408ff */
[----:B------:R-:W-:Y:S02]  /*0530*/  IMAD R17, R0, c[0x0][0x1cc], R17 ;  /* 0x0000730000117a24 */ /* 0x000fe400078e0211 */
[----:B------:R-:W-:Y:S02]  /*0540*/  IMAD.SHL.U32 R0, R11, 0x10, RZ ;  /* 0x000000100b007824 */ /* 0x000fe400078e00ff */
[----:B------:R-:W-:Y:S02]  /*0550*/  IMAD R13, R162, c[0x0][0x1ec], R13 ;  /* 0x00007b00a20d7a24 */ /* 0x000fe400078e020d */
[----:B------:R-:W-:Y:S01]  /*0560*/  IMAD.IADD R135, R7, 0x1, R17 ;  /* 0x0000000107877824 */ /* 0x000fe200078e0211 */
[----:B------:R-:W-:Y:S01]  /*0570*/  LOP3.LUT R0, R0, 0xfffffe00, RZ, 0xc0, !PT ;  /* 0xfffffe0000007812 */ /* 0x000fe200078ec0ff */
[----:B------:R-:W-:-:S02]  /*0580*/  IMAD.IADD R139, R3, 0x1, R13 ;  /* 0x00000001038b7824 */ /* 0x000fc400078e020d */
[----:B------:R-:W-:Y:S01]  /*0590*/  IMAD.IADD R3, R5, 0x1, R15 ;  /* 0x0000000105037824 */ /* 0x000fe200078e020f */
[----:B------:R-:W-:Y:S02]  /*05a0*/  LOP3.LUT R164, R0, 0x1f, R11, 0xf8, !PT ;  /* 0x0000001f00a47812 */ /* 0x000fe400078ef80b */
[----:B------:R-:W-:Y:S02]  /*05b0*/  LEA.HI.X R139, R2, c[0x0][0x24c], R139, 0x1, P0 ;  /* 0x00009300028b7a11 */ /* 0x000fe400000f0c8b */
[----:B------:R-:W-:Y:S02]  /*05c0*/  LEA.HI.X R136, R4, c[0x0][0x22c], R3, 0x1, P1 ;  /* 0x00008b0004887a11 */ /* 0x000fe400008f0c03 */
[----:B------:R-:W-:Y:S02]  /*05d0*/  LEA.HI.X R135, R6, c[0x0][0x234], R135, 0x1, P2 ;  /* 0x00008d0006877a11 */ /* 0x000fe400010f0c87 */
        /* <DEDUP_REMOVED lines=10> */
[----:B-1----:R-:W-:Y:S02]  /*0680*/  LOP3.LUT R141, R164, 0x1e0, RZ, 0xfc, !PT ;  /* 0x000001e0a48d7812 */ /* 0x002fe400078efcff */
.L_x_3026:
[----:B------:R-:W-:Y:S01]  /*0690*/  BAR.SYNC.DEFER_BLOCKING 0x0 ;  /* 0x0000000000007b1d */ /* 0x000fe20000010000 */
[----:B0-----:R-:W-:Y:S01]  /*06a0*/  IMAD.MOV.U32 R2, RZ, RZ, -0x800 ;  /* 0xfffff800ff027424 */ /* 0x001fe200078e00ff */
[----:B------:R-:W-:Y:S01]  /*06b0*/  PRMT R5, RZ, 0x7610, R5 ;  /* 0x00007610ff057816 */ /* 0x000fe20000000005 */
[----:B------:R-:W-:Y:S01]  /*06c0*/  IMAD.MOV.U32 R3, RZ, RZ, R140 ;  /* 0x000000ffff037224 */ /* 0x000fe200078e008c */
[C---:B------:R-:W-:Y:S01]  /*06d0*/  LOP3.LUT R134, R164.reuse, 0x80, RZ, 0xfc, !PT ;  /* 0x00000080a4867812 */ /* 0x040fe200078efcff */
[----:B------:R-:W-:Y:S01]  /*06e0*/  IMAD R133, R155, R2, c[0x0][0x168] ;  /* 0x00005a009b857624 */ /* 0x000fe200078e0202 */
[----:B------:R-:W-:Y:S01]  /*06f0*/  PRMT R0, RZ, 0x7610, R0 ;  /* 0x00007610ff007816 */ /* 0x000fe20000000000 */
[----:B------:R-:W-:Y:S01]  /*0700*/  IMAD.MOV.U32 R2, RZ, RZ, R153 ;  /* 0x000000ffff027224 */ /* 0x000fe200078e0099 */
[----:B------:R-:W-:-:S02]  /*0710*/  LOP3.LUT R132, R164, 0xa0, RZ, 0xfc, !PT ;  /* 0x000000a0a4847812 */ /* 0x000fc400078efcff */
[CC--:B------:R-:W-:Y:S01]  /*0720*/  ISETP.GE.AND P2, PT, R164.reuse, R133.reuse, PT ;  /* 0x00000085a400720c */ /* 0x0c0fe20003f46270 */
[C---:B------:R-:W-:Y:S01]  /*0730*/  IMAD.WIDE R2, R164.reuse, 0x2, R2 ;  /* 0x00000002a4027825 */ /* 0x040fe200078e0202 */
[-C--:B------:R-:W-:Y:S02]  /*0740*/  ISETP.GE.AND P1, PT, R151, R133.reuse, PT ;  /* 0x000000859700720c */ /* 0x080fe40003f26270 */
[----:B------:R-:W-:Y:S02]  /*0750*/  LOP3.LUT R131, R164, 0xc0, RZ, 0xfc, !PT ;  /* 0x000000c0a4837812 */ /* 0x000fe400078efcff */
[-C--:B------:R-:W-:Y:S02]  /*0760*/  ISETP.GE.AND P0, PT, R150, R133.reuse, PT ;  /* 0x000000859600720c */ /* 0x080fe40003f06270 */
[-C--:B------:R-:W-:Y:S02]  /*0770*/  ISETP.GE.AND P4, PT, R149, R133.reuse, PT ;  /* 0x000000859500720c */ /* 0x080fe40003f86270 */
[----:B------:R-:W-:-:S02]  /*0780*/  ISETP.GE.AND P6, PT, R134, R133, PT ;  /* 0x000000858600720c */ /* 0x000fc40003fc6270 */
[-C--:B------:R-:W-:Y:S02]  /*0790*/  ISETP.GE.AND P5, PT, R132, R133.reuse, PT ;  /* 0x000000858400720c */ /* 0x080fe40003fa6270 */
[-C--:B------:R-:W-:Y:S01]  /*07a0*/  ISETP.GE.AND P3, PT, R131, R133.reuse, PT ;  /* 0x000000858300720c */ /* 0x080fe20003f66270 */
[----:B------:R0:W2:Y:S01]  /*07b0*/  @!P2 LDG.E.U16 R5, [R2.64] ;  /* 0x000000040205a981 */ /* 0x0000a2000c1e1500 */
[-C--:B------:R-:W-:Y:S02]  /*07c0*/  ISETP.GE.AND P2, PT, R148, R133.reuse, PT ;  /* 0x000000859400720c */ /* 0x080fe40003f46270 */
[----:B------:R-:W-:Y:S01]  /*07d0*/  PRMT R7, RZ, 0x7610, R7 ;  /* 0x00007610ff077816 */ /* 0x000fe20000000007 */
[----:B------:R0:W3:Y:S01]  /*07e0*/  @!P1 LDG.E.U16 R0, [R2.64+0x40] ;  /* 0x0000400402009981 */ /* 0x0000e2000c1e1500 */
[----:B------:R-:W-:Y:S02]  /*07f0*/  ISETP.GE.AND P1, PT, R147, R133, PT ;  /* 0x000000859300720c */ /* 0x000fe40003f26270 */
[----:B------:R-:W-:-:S02]  /*0800*/  PRMT R4, RZ, 0x7610, R4 ;  /* 0x00007610ff047816 */ /* 0x000fc40000000004 */
[----:B------:R-:W-:Y:S01]  /*0810*/  PRMT R9, RZ, 0x7610, R9 ;  /* 0x00007610ff097816 */ /* 0x000fe20000000009 */
[----:B------:R0:W4:Y:S01]  /*0820*/  @!P0 LDG.E.U16 R7, [R2.64+0x80] ;  /* 0x0000800402078981 */ /* 0x000122000c1e1500 */
[----:B------:R-:W-:Y:S02]  /*0830*/  PRMT R6, RZ, 0x7610, R6 ;  /* 0x00007610ff067816 */ /* 0x000fe40000000006 */
[----:B------:R-:W-:Y:S01]  /*0840*/  PRMT R11, RZ, 0x7610, R11 ;  /* 0x00007610ff0b7816 */ /* 0x000fe2000000000b */
[----:B------:R0:W4:Y:S01]  /*0850*/  @!P4 LDG.E.U16 R4, [R2.64+0xc0] ;  /* 0x0000c0040204c981 */ /* 0x000122000c1e1500 */
[----:B------:R-:W-:Y:S02]  /*0860*/  PRMT R8, RZ, 0x7610, R8 ;  /* 0x00007610ff087816 */ /* 0x000fe40000000008 */
[----:B------:R-:W-:Y:S01]  /*0870*/  PRMT R13, RZ, 0x7610, R13 ;  /* 0x00007610ff0d7816 */ /* 0x000fe2000000000d */
[----:B------:R0:W4:Y:S01]  /*0880*/  @!P6 LDG.E.U16 R9, [R2.64+0x100] ;  /* 0x000100040209e981 */ /* 0x000122000c1e1500 */
[----:B------:R-:W-:-:S02]  /*0890*/  ISETP.GE.AND P0, PT, R146, R133, PT ;  /* 0x000000859200720c */ /* 0x000fc40003f06270 */
[----:B------:R-:W-:Y:S01]  /*08a0*/  LOP3.LUT R130, R164, 0x1c0, RZ, 0xfc, !PT ;  /* 0x000001c0a4827812 */ /* 0x000fe200078efcff */
[----:B------:R0:W4:Y:S01]  /*08b0*/  @!P5 LDG.E.U16 R6, [R2.64+0x140] ;  /* 0x000140040206d981 */ /* 0x000122000c1e1500 */
[-C--:B------:R-:W-:Y:S02]  /*08c0*/  ISETP.GE.AND P4, PT, R145, R133.reuse, PT ;  /* 0x000000859100720c */ /* 0x080fe40003f86270 */
[-C--:B------:R-:W-:Y:S01]  /*08d0*/  ISETP.GE.AND P6, PT, R144, R133.reuse, PT ;  /* 0x000000859000720c */ /* 0x080fe20003fc6270 */
[----:B------:R0:W4:Y:S01]  /*08e0*/  @!P3 LDG.E.U16 R11, [R2.64+0x180] ;  /* 0x00018004020bb981 */ /* 0x000122000c1e1500 */
[-C--:B------:R-:W-:Y:S02]  /*08f0*/  ISETP.GE.AND P5, PT, R143, R133.reuse, PT ;  /* 0x000000858f00720c */ /* 0x080fe40003fa6270 */
[-C--:B------:R-:W-:Y:S01]  /*0900*/  ISETP.GE.AND P3, PT, R142, R133.reuse, PT ;  /* 0x000000858e00720c */ /* 0x080fe20003f66270 */
[----:B------:R0:W4:Y:S01]  /*0910*/  @!P2 LDG.E.U16 R8, [R2.64+0x1c0] ;  /* 0x0001c0040208a981 */ /* 0x000122000c1e1500 */
[----:B------:R-:W-:-:S02]  /*0920*/  ISETP.GE.AND P2, PT, R130, R133, PT ;  /* 0x000000858200720c */ /* 0x000fc40003f46270 */
[----:B------:R-:W-:Y:S01]  /*0930*/  PRMT R10, RZ, 0x7610, R10 ;  /* 0x00007610ff0a7816 */ /* 0x000fe2000000000a */
[----:B------:R0:W4:Y:S01]  /*0940*/  @!P1 LDG.E.U16 R13, [R2.64+0x200] ;  /* 0x00020004020d9981 */ /* 0x000122000c1e1500 */
[----:B------:R-:W-:Y:S02]  /*0950*/  ISETP.GE.AND P1, PT, R141, R133, PT ;  /* 0x000000858d00720c */ /* 0x000fe40003f26270 */
[----:B------:R-:W-:Y:S02]  /*0960*/  PRMT R15, RZ, 0x7610, R15 ;  /* 0x00007610ff0f7816 */ /* 0x000fe4000000000f */
[----:B------:R-:W-:Y:S01]  /*0970*/  PRMT R12, RZ, 0x7610, R12 ;  /* 0x00007610ff0c7816 */ /* 0x000fe2000000000c */
[----:B------:R0:W4:Y:S01]  /*0980*/  @!P0 LDG.E.U16 R10, [R2.64+0x240] ;  /* 0x00024004020a8981 */ /* 0x000122000c1e1500 */
        /* <DEDUP_REMOVED lines=21> */
[C---:B0-----:R-:W-:Y:S02]  /*0ae0*/  IADD3 R3, R18.reuse, 0xc0, RZ ;  /* 0x000000c012037810 */ /* 0x041fe40007ffe0ff */
[-C--:B------:R-:W-:Y:S02]  /*0af0*/  LEA.HI.SX32 R23, R23, R18.reuse, 0x1b ;  /* 0x0000001217177211 */ /* 0x080fe400078fdaff */
[----:B------:R-:W-:Y:S02]  /*0b00*/  IADD3 R31, R18, 0xe0, RZ ;  /* 0x000000e0121f7810 */ /* 0x000fe40007ffe0ff */
        /* <DEDUP_REMOVED lines=8> */
[C---:B------:R-:W-:Y:S02]  /*0b90*/  IADD3 R37, R18.reuse, 0x140, RZ ;  /* 0x0000014012257810 */ /* 0x040fe40007ffe0ff */
[-C--:B------:R-:W-:Y:S01]  /*0ba0*/  LEA.HI.SX32 R3, R3, R18.reuse, 0x1b ;  /* 0x0000001203037211 */ /* 0x080fe200078fdaff */
[----:B------:R-:W-:Y:S01]  /*0bb0*/  IMAD.SHL.U32 R123, R25, 0x2, RZ ;  /* 0x00000002197b7824 */ /* 0x000fe200078e00ff */
[----:B------:R-:W-:Y:S02]  /*0bc0*/  IADD3 R39, R18, 0x160, RZ ;  /* 0x0000016012277810 */ /* 0x000fe40007ffe0ff */
[----:B------:R-:W-:-:S02]  /*0bd0*/  LEA.HI.SX32 R31, R31, R18, 0x1b ;  /* 0x000000121f1f7211 */ /* 0x000fc400078fdaff */
[C---:B------:R-:W-:Y:S02]  /*0be0*/  IADD3 R41, R18.reuse, 0x180, RZ ;  /* 0x0000018012297810 */ /* 0x040fe40007ffe0ff */
[-C--:B------:R-:W-:Y:S01]  /*0bf0*/  LEA.HI.SX32 R33, R33, R18.reuse, 0x1b ;  /* 0x0000001221217211 */ /* 0x080fe200078fdaff */
[----:B------:R-:W-:Y:S01]  /*0c00*/  IMAD.SHL.U32 R121, R29, 0x2, RZ ;  /* 0x000000021d797824 */ /* 0x000fe200078e00ff */
[C---:B------:R-:W-:Y:S02]  /*0c10*/  IADD3 R43, R18.reuse, 0x1a0, RZ ;  /* 0x000001a0122b7810 */ /* 0x040fe40007ffe0ff */
[-C--:B------:R-:W-:Y:S02]  /*0c20*/  LEA.HI.SX32 R35, R35, R18.reuse, 0x1b ;  /* 0x0000001223237211 */ /* 0x080fe400078fdaff */
[----:B------:R-:W-:Y:S01]  /*0c30*/  SHF.L.U32 R122, R27, 0x1, RZ ;  /* 0x000000011b7a7819 */ /* 0x000fe200000006ff */
[----:B------:R-:W-:Y:S01]  /*0c40*/  IMAD.SHL.U32 R120, R3, 0x2, RZ ;  /* 0x0000000203787824 */ /* 0x000fe200078e00ff */
[----:B------:R-:W-:Y:S01]  /*0c50*/  LEA.HI.SX32 R37, R37, R18, 0x1b ;  /* 0x0000001225257211 */ /* 0x000fe200078fdaff */
[----:B------:R-:W-:Y:S01]  /*0c60*/  IMAD.SHL.U32 R119, R31, 0x2, RZ ;  /* 0x000000021f777824 */ /* 0x000fe200078e00ff */
[----:B------:R-:W-:-:S02]  /*0c70*/  IADD3 R45, R18, 0x1c0, RZ ;  /* 0x000001c0122d7810 */ /* 0x000fc40007ffe0ff */
[----:B------:R-:W-:Y:S02]  /*0c80*/  IADD3 R47, R18, 0x1e0, RZ ;  /* 0x000001e0122f7810 */ /* 0x000fe40007ffe0ff */
[-C--:B------:R-:W-:Y:S01]  /*0c90*/  LEA.HI.SX32 R39, R39, R18.reuse, 0x1b ;  /* 0x0000001227277211 */ /* 0x080fe200078fdaff */
[----:B------:R-:W-:Y:S01]  /*0ca0*/  IMAD.SHL.U32 R118, R33, 0x2, RZ ;  /* 0x0000000221767824 */ /* 0x000fe200078e00ff */
[-C--:B------:R-:W-:Y:S01]  /*0cb0*/  LEA.HI.SX32 R41, R41, R18.reuse, 0x1b ;  /* 0x0000001229297211 */ /* 0x080fe200078fdaff */
        /* <DEDUP_REMOVED lines=189> */
.L_x_2984:
[----:B------:R-:W-:Y:S05]  /*1890*/  BSYNC B0 ;  /* 0x0000000000007941 */ /* 0x000fea0003800000 */
.L_x_2983:
        /* <DEDUP_REMOVED lines=36> */
.L_x_2986:
[----:B------:R-:W-:Y:S05]  /*1ae0*/  BSYNC B0 ;  /* 0x0000000000007941 */ /* 0x000fea0003800000 */
.L_x_2985:
        /* <DEDUP_REMOVED lines=38> */
.L_x_2988:
[----:B------:R-:W-:Y:S05]  /*1d50*/  BSYNC B0 ;  /* 0x0000000000007941 */ /* 0x000fea0003800000 */
.L_x_2987:
        /* <DEDUP_REMOVED lines=36> */
.L_x_2990:
[----:B------:R-:W-:Y:S05]  /*1fa0*/  BSYNC B0 ;  /* 0x0000000000007941 */ /* 0x000fea0003800000 */
.L_x_2989:
        /* <DEDUP_REMOVED lines=38> */
.L_x_2992:
[----:B------:R-:W-:Y:S05]  /*2210*/  BSYNC B0 ;  /* 0x0000000000007941 */ /* 0x000fea0003800000 */
.L_x_2991:
        /* <DEDUP_REMOVED lines=36> */
.L_x_2994:
[----:B------:R-:W-:Y:S05]  /*2460*/  BSYNC B0 ;  /* 0x0000000000007941 */ /* 0x000fea0003800000 */
.L_x_2993:
        /* <DEDUP_REMOVED lines=38> */
.L_x_2996:
[----:B------:R-:W-:Y:S05]  /*26d0*/  BSYNC B0 ;  /* 0x0000000000007941 */ /* 0x000fea0003800000 */
.L_x_2995:
        /* <DEDUP_REMOVED lines=36> */
.L_x_2998:
[----:B------:R-:W-:Y:S05]  /*2920*/  BSYNC B0 ;  /* 0x0000000000007941 */ /* 0x000fea0003800000 */
.L_x_2997:
        /* <DEDUP_REMOVED lines=41> */
.L_x_3000:
[----:B------:R-:W-:Y:S05]  /*2bc0*/  BSYNC B0 ;  /* 0x0000000000007941 */ /* 0x000fea0003800000 */
.L_x_2999:
        /* <DEDUP_REMOVED lines=41> */
.L_x_3002:
[----:B------:R-:W-:Y:S05]  /*2e60*/  BSYNC B0 ;  /* 0x0000000000007941 */ /* 0x000fea0003800000 */
.L_x_3001:
        /* <DEDUP_REMOVED lines=47> */
.L_x_3004:
[----:B------:R-:W-:Y:S05]  /*3160*/  BSYNC B0 ;  /* 0x0000000000007941 */ /* 0x000fea0003800000 */
.L_x_3003:
        /* <DEDUP_REMOVED lines=33> */
.L_x_3006:
[----:B------:R-:W-:Y:S05]  /*3380*/  BSYNC B0 ;  /* 0x0000000000007941 */ /* 0x000fea0003800000 */
.L_x_3005:
        /* <DEDUP_REMOVED lines=33> */
.L_x_3008:
[----:B------:R-:W-:Y:S05]  /*35a0*/  BSYNC B0 ;  /* 0x0000000000007941 */ /* 0x000fea0003800000 */
.L_x_3007:
        /* <DEDUP_REMOVED lines=33> */
.L_x_3010:
[----:B------:R-:W-:Y:S05]  /*37c0*/  BSYNC B0 ;  /* 0x0000000000007941 */ /* 0x000fea0003800000 */
.L_x_3009:
        /* <DEDUP_REMOVED lines=33> */
.L_x_3012:
[----:B------:R-:W-:Y:S05]  /*39e0*/  BSYNC B0 ;  /* 0x0000000000007941 */ /* 0x000fea0003800000 */
.L_x_3011:
        /* <DEDUP_REMOVED lines=33> */
.L_x_3014:
[----:B------:R-:W-:Y:S05]  /*3c00*/  BSYNC B0 ;  /* 0x0000000000007941 */ /* 0x000fea0003800000 */
.L_x_3013:
        /* <DEDUP_REMOVED lines=36> */
.L_x_3020:
[----:B------:R-:W-:Y:S01]  /*3e50*/  SHF.R.S32.HI R22, RZ, 0x1f, R57 ;  /* 0x0000001fff167819 */ /* 0x000fe20000011439 */
[----:B------:R-:W-:Y:S01]  /*3e60*/  IMAD.MOV.U32 R8, RZ, RZ, -0x800 ;  /* 0xfffff800ff087424 */ /* 0x000fe200078e00ff */
[----:B------:R-:W-:Y:S02]  /*3e70*/  SHF.R.S32.HI R165, RZ, 0x1f, R164 ;  /* 0x0000001fffa57819 */ /* 0x000fe400000114a4 */
[----:B------:R-:W-:Y:S01]  /*3e80*/  PRMT R7, RZ, 0x7610, R7 ;  /* 0x00007610ff077816 */ /* 0x000fe20000000007 */
[----:B------:R-:W-:Y:S01]  /*3e90*/  IMAD R0, R22, c[0x0][0x1a0], RZ ;  /* 0x0000680016007a24 */ /* 0x000fe200078e02ff */
[C---:B------:R-:W-:Y:S01]  /*3ea0*/  LOP3.LUT R134, R164.reuse, 0x80, RZ, 0xfc, !PT ;  /* 0x00000080a4867812 */ /* 0x040fe200078efcff */
[----:B------:R-:W-:Y:S01]  /*3eb0*/  IMAD R133, R155, R8, c[0x0][0x168] ;  /* 0x00005a009b857624 */ /* 0x000fe200078e0208 */
[C---:B------:R-:W-:Y:S01]  /*3ec0*/  LOP3.LUT R132, R164.reuse, 0xa0, RZ, 0xfc, !PT ;  /* 0x000000a0a4847812 */ /* 0x040fe200078efcff */
[C-C-:B------:R-:W-:Y:S01]  /*3ed0*/  IMAD R3, R57.reuse, c[0x0][0x1a4], R0.reuse ;  /* 0x0000690039037a24 */ /* 0x140fe200078e0200 */
[----:B------:R-:W-:Y:S01]  /*3ee0*/  PRMT R0, RZ, 0x7610, R0 ;  /* 0x00007610ff007816 */ /* 0x000fe20000000000 */
[----:B------:R-:W-:Y:S01]  /*3ef0*/  IMAD.WIDE.U32 R4, R57, c[0x0][0x1a0], R164 ;  /* 0x0000680039047a25 */ /* 0x000fe200078e00a4 */
[----:B------:R-:W-:-:S02]  /*3f00*/  ISETP.GE.AND P2, PT, R164, R133, PT ;  /* 0x00000085a400720c */ /* 0x000fc40003f46270 */
[-C--:B------:R-:W-:Y:S01]  /*3f10*/  ISETP.GE.AND P1, PT, R151, R133.reuse, PT ;  /* 0x000000859700720c */ /* 0x080fe20003f26270 */
[----:B------:R-:W-:Y:S01]  /*3f20*/  IMAD.IADD R3, R5, 0x1, R3 ;  /* 0x0000000105037824 */ /* 0x000fe200078e0203 */
[----:B------:R-:W-:Y:S02]  /*3f30*/  LEA R2, P0, R4, R138, 0x1 ;  /* 0x0000008a04027211 */ /* 0x000fe400078008ff */
[----:B------:R-:W-:Y:S02]  /*3f40*/  LOP3.LUT R131, R164, 0xc0, RZ, 0xfc, !PT ;  /* 0x000000c0a4837812 */ /* 0x000fe400078efcff */
        /* <DEDUP_REMOVED lines=8> */
[-C--:B------:R-:W-:Y:S02]  /*3fd0*/  ISETP.GE.AND P2, PT, R148, R133.reuse, PT ;  /* 0x000000859400720c */ /* 0x080fe40003f46270 */
[----:B------:R-:W-:Y:S02]  /*3fe0*/  ISETP.GE.AND P1, PT, R147, R133, PT ;  /* 0x000000859300720c */ /* 0x000fe40003f26270 */
[----:B------:R-:W-:Y:S02]  /*3ff0*/  PRMT R9, RZ, 0x7610, R9 ;  /* 0x00007610ff097816 */ /* 0x000fe40000000009 */
[----:B------:R-:W-:-:S02]  /*4000*/  PRMT R6, RZ, 0x7610, R6 ;  /* 0x00007610ff067816 */ /* 0x000fc40000000006 */
[----:B------:R-:W-:Y:S02]  /*4010*/  PRMT R11, RZ, 0x7610, R11 ;  /* 0x00007610ff0b7816 */ /* 0x000fe4000000000b */
[----:B------:R-:W-:Y:S01]  /*4020*/  PRMT R8, RZ, 0x7610, R8 ;  /* 0x00007610ff087816 */ /* 0x000fe20000000008 */
[----:B------:R0:W4:Y:S01]  /*4030*/  @!P0 LDG.E.U16 R9, [R2.64+0x80] ;  /* 0x0000800402098981 */ /* 0x000122000c1e1500 */
[----:B------:R-:W-:Y:S02]  /*4040*/  PRMT R13, RZ, 0x7610, R13 ;  /* 0x00007610ff0d7816 */ /* 0x000fe4000000000d */
[----:B------:R-:W-:Y:S01]  /*4050*/  PRMT R12, RZ, 0x7610, R12 ;  /* 0x00007610ff0c7816 */ /* 0x000fe2000000000c */
[----:B------:R0:W5:Y:S01]  /*4060*/  @!P4 LDG.E.U16 R6, [R2.64+0xc0] ;  /* 0x0000c0040206c981 */ /* 0x000162000c1e1500 */
[----:B------:R-:W-:Y:S02]  /*4070*/  PRMT R15, RZ, 0x7610, R15 ;  /* 0x00007610ff0f7816 */ /* 0x000fe4000000000f */
[----:B------:R-:W-:Y:S01]  /*4080*/  ISETP.GE.AND P0, PT, R146, R133, PT ;  /* 0x000000859200720c */ /* 0x000fe20003f06270 */
[----:B------:R0:W5:Y:S01]  /*4090*/  @!P6 LDG.E.U16 R11, [R2.64+0x100] ;  /* 0x00010004020be981 */ /* 0x000162000c1e1500 */
[----:B------:R-:W-:-:S02]  /*40a0*/  LOP3.LUT R130, R164, 0x1c0, RZ, 0xfc, !PT ;  /* 0x000001c0a4827812 */ /* 0x000fc400078efcff */
        /* <DEDUP_REMOVED lines=32> */
[----:B0-----:R-:W-:-:S04]  /*42b0*/  LEA R2, P0, R4, c[0x0][0x220], 0x2 ;  /* 0x0000880004027a11 */ /* 0x001fc800078010ff */
[----:B------:R-:W-:-:S05]  /*42c0*/  LEA.HI.X R3, R4, c[0x0][0x224], R5, 0x2, P0 ;  /* 0x0000890004037a11 */ /* 0x000fca00000f1405 */
[----:B------:R0:W5:Y:S01]  /*42d0*/  LDG.E R24, [R2.64] ;  /* 0x0000000402187981 */ /* 0x000162000c1e1900 */
[----:B------:R-:W-:Y:S02]  /*42e0*/  IMAD R10, R22, c[0x0][0x1c0], RZ ;  /* 0x00007000160a7a24 */ /* 0x000fe400078e02ff */
[----:B------:R-:W-:Y:S01]  /*42f0*/  IMAD.WIDE.U32 R4, R57, c[0x0][0x1c0], R164 ;  /* 0x0000700039047a25 */ /* 0x000fe200078e00a4 */
[----:B------:R-:W-:-:S03]  /*4300*/  ISETP.GE.AND P5, PT, R150, R133, PT ;  /* 0x000000859600720c */ /* 0x000fc60003fa6270 */
[----:B------:R-:W-:Y:S01]  /*4310*/  IMAD R23, R57, c[0x0][0x1c4], R10 ;  /* 0x0000710039177a24 */ /* 0x000fe200078e020a */
[----:B------:R-:W1:Y:S01]  /*4320*/  S2R R129, SR_TID.X ;  /* 0x0000000000817919 */ /* 0x000e620000002100 */
[----:B0-----:R-:W-:Y:S02]  /*4330*/  LEA R2, P0, R4, R137, 0x1 ;  /* 0x0000008904027211 */ /* 0x001fe400078008ff */
[----:B------:R-:W-:Y:S01]  /*4340*/  IMAD.IADD R5, R5, 0x1, R23 ;  /* 0x0000000105057824 */ /* 0x000fe200078e0217 */
[-C--:B------:R-:W-:Y:S02]  /*4350*/  ISETP.GE.AND P4, PT, R164, R133.reuse, PT ;  /* 0x00000085a400720c */ /* 0x080fe40003f86270 */
[----:B------:R-:W-:Y:S02]  /*4360*/  ISETP.GE.AND P6, PT, R149, R133, PT ;  /* 0x000000859500720c */ /* 0x000fe40003fc6270 */
[--C-:B------:R-:W-:Y:S02]  /*4370*/  LEA.HI.X R3, R4, R135, R5.reuse, 0x1, P0 ;  /* 0x0000008704037211 */ /* 0x100fe400000f0c05 */
[----:B------:R-:W-:-:S02]  /*4380*/  PRMT R5, RZ, 0x7610, R5 ;  /* 0x00007610ff057816 */ /* 0x000fc40000000005 */
[----:B------:R-:W-:Y:S02]  /*4390*/  PRMT R4, RZ, 0x7610, R4 ;  /* 0x00007610ff047816 */ /* 0x000fe40000000004 */
[-C--:B------:R-:W-:Y:S02]  /*43a0*/  ISETP.GE.AND P3, PT, R134, R133.reuse, PT ;  /* 0x000000858600720c */ /* 0x080fe40003f66270 */
[----:B------:R-:W-:Y:S01]  /*43b0*/  ISETP.GE.AND P0, PT, R151, R133, PT ;  /* 0x000000859700720c */ /* 0x000fe20003f06270 */
[----:B-1----:R-:W-:Y:S01]  /*43c0*/  IMAD.SHL.U32 R128, R129, 0x10, RZ ;  /* 0x0000001081807824 */ /* 0x002fe200078e00ff */
[----:B------:R-:W-:-:S04]  /*43d0*/  PRMT R41, RZ, 0x7610, R41 ;  /* 0x00007610ff297816 */ /* 0x000fc80000000029 */
[----:B------:R-:W-:-:S04]  /*43e0*/  IADD3 R10, R128, 0x1, RZ ;  /* 0x00000001800a7810 */ /* 0x000fc80007ffe0ff */
[-C--:B------:R-:W-:Y:S02]  /*43f0*/  ISETP.GE.U32.AND P2, PT, R10, R133.reuse, PT ;  /* 0x000000850a00720c */ /* 0x080fe40003f46070 */
[----:B------:R-:W-:Y:S02]  /*4400*/  PRMT R10, RZ, 0x7610, R10 ;  /* 0x00007610ff0a7816 */ /* 0x000fe4000000000a */
[----:B------:R-:W-:Y:S02]  /*4410*/  IADD3 R22, R128, 0x2, RZ ;  /* 0x0000000280167810 */ /* 0x000fe40007ffe0ff */
[----:B------:R-:W-:Y:S02]  /*4420*/  PRMT R43, RZ, 0x7610, R43 ;  /* 0x00007610ff2b7816 */ /* 0x000fe4000000002b */
[----:B------:R-:W-:Y:S02]  /*4430*/  ISETP.GE.U32.AND P1, PT, R22, R133, PT ;  /* 0x000000851600720c */ /* 0x000fe40003f26070 */
[----:B------:R-:W-:Y:S01]  /*4440*/  IADD3 R22, R128, 0x5, RZ ;  /* 0x0000000580167810 */ /* 0x000fe20007ffe0ff */
[----:B--2---:R0:W-:Y:S04]  /*4450*/  STS.U16 [R126], R7 ;  /* 0x000000077e007388 */ /* 0x0041e80000000400 */
[----:B---3--:R-:W-:Y:S04]  /*4460*/  STS.U16 [R125+0x40], R0 ;  /* 0x000040007d007388 */ /* 0x008fe80000000400 */
[----:B----4-:R-:W-:Y:S04]  /*4470*/  STS.U16 [R124+0x80], R9 ;  /* 0x000080097c007388 */ /* 0x010fe80000000400 */
[----:B-----5:R-:W-:Y:S04]  /*4480*/  STS.U16 [R123+0xc0], R6 ;  /* 0x0000c0067b007388 */ /* 0x020fe80000000400 */
[----:B------:R-:W-:Y:S04]  /*4490*/  STS.U16 [R122+0x100], R11 ;  /* 0x0001000b7a007388 */ /* 0x000fe80000000400 */
[----:B------:R-:W-:Y:S04]  /*44a0*/  STS.U16 [R121+0x140], R8 ;  /* 0x0001400879007388 */ /* 0x000fe80000000400 */
[----:B------:R-:W-:Y:S04]  /*44b0*/  STS.U16 [R120+0x180], R13 ;  /* 0x0001800d78007388 */ /* 0x000fe80000000400 */
[----:B------:R-:W-:Y:S04]  /*44c0*/  STS.U16 [R119+0x1c0], R12 ;  /* 0x0001c00c77007388 */ /* 0x000fe80000000400 */
[----:B------:R1:W-:Y:S04]  /*44d0*/  STS.U16 [R118+0x200], R15 ;  /* 0x0002000f76007388 */ /* 0x0003e80000000400 */
[----:B------:R-:W-:Y:S04]  /*44e0*/  STS.U16 [R117+0x240], R14 ;  /* 0x0002400e75007388 */ /* 0x000fe80000000400 */
[----:B------:R-:W-:Y:S04]  /*44f0*/  STS.U16 [R116+0x280], R17 ;  /* 0x0002801174007388 */ /* 0x000fe80000000400 */
[----:B------:R2:W-:Y:S04]  /*4500*/  STS.U16 [R115+0x2c0], R16 ;  /* 0x0002c01073007388 */ /* 0x0005e80000000400 */
[----:B------:R-:W-:Y:S04]  /*4510*/  STS.U16 [R114+0x300], R19 ;  /* 0x0003001372007388 */ /* 0x000fe80000000400 */
[----:B------:R-:W-:Y:S01]  /*4520*/  STS.U16 [R113+0x340], R18 ;  /* 0x0003401271007388 */ /* 0x000fe20000000400 */
[----:B0-----:R-:W-:-:S03]  /*4530*/  PRMT R7, RZ, 0x7610, R7 ;  /* 0x00007610ff077816 */ /* 0x001fc60000000007 */
[----:B------:R-:W-:Y:S04]  /*4540*/  STS.U16 [R112+0x380], R21 ;  /* 0x0003801570007388 */ /* 0x000fe80000000400 */
[----:B------:R-:W-:Y:S01]  /*4550*/  STS.U16 [R111+0x3c0], R20 ;  /* 0x0003c0146f007388 */ /* 0x000fe20000000400 */
[----:B------:R-:W-:-:S06]  /*4560*/  NOP ;  /* 0x0000000000007918 */ /* 0x000fcc0000000000 */
[----:B------:R0:W3:Y:S01]  /*4570*/  @!P5 LDG.E.U16 R5, [R2.64+0x80] ;  /* 0x000080040205d981 */ /* 0x0000e2000c1e1500 */
[----:B------:R-:W-:-:S03]  /*4580*/  ISETP.GE.AND P5, PT, R131, R133, PT ;  /* 0x000000858300720c */ /* 0x000fc60003fa6270 */
[----:B------:R0:W4:Y:S01]  /*4590*/  @!P4 LDG.E.U16 R7, [R2.64] ;  /* 0x000000040207c981 */ /* 0x000122000c1e1500 */
[----:B------:R-:W-:-:S03]  /*45a0*/  ISETP.GE.AND P4, PT, R132, R133, PT ;  /* 0x000000858400720c */ /* 0x000fc60003f86270 */
[----:B------:R0:W5:Y:S01]  /*45b0*/  @!P6 LDG.E.U16 R4, [R2.64+0xc0] ;  /* 0x0000c0040204e981 */ /* 0x000162000c1e1500 */
[-C--:B------:R-:W-:Y:S02]  /*45c0*/  ISETP.GE.AND P6, PT, R148, R133.reuse, PT ;  /* 0x000000859400720c */ /* 0x080fe40003fc6270 */
[----:B-1----:R-:W-:Y:S01]  /*45d0*/  PRMT R15, RZ, 0x7610, R15 ;  /* 0x00007610ff0f7816 */ /* 0x002fe2000000000f */
[----:B------:R0:W3:Y:S01]  /*45e0*/  @!P0 LDG.E.U16 R10, [R2.64+0x40] ;  /* 0x00004004020a8981 */ /* 0x0000e2000c1e1500 */
[----:B------:R-:W-:Y:S02]  /*45f0*/  PRMT R8, RZ, 0x7610, R8 ;  /* 0x00007610ff087816 */ /* 0x000fe40000000008 */
[----:B------:R-:W-:Y:S01]  /*4600*/  PRMT R6, RZ, 0x7610, R6 ;  /* 0x00007610ff067816 */ /* 0x000fe20000000006 */
[----:B------:R-:W0:Y:S04]  /*4610*/  LDS.U16 R18, [R110] ;  /* 0x000000006e127984 */ /* 0x000e280000000400 */
[----:B------:R0:W3:Y:S01]  /*4620*/  @!P5 LDG.E.U16 R15, [R2.64+0x180] ;  /* 0x00018004020fd981 */ /* 0x0000e2000c1e1500 */
[----:B------:R-:W-:-:S02]  /*4630*/  ISETP.GE.AND P5, PT, R145, R133, PT ;  /* 0x000000859100720c */ /* 0x000fc40003fa6270 */
[----:B------:R-:W-:Y:S01]  /*4640*/  PRMT R11, RZ, 0x7610, R11 ;  /* 0x00007610ff0b7816 */ /* 0x000fe2000000000b */
[----:B------:R0:W3:Y:S01]  /*4650*/  @!P4 LDG.E.U16 R8, [R2.64+0x140] ;  /* 0x000140040208c981 */ /* 0x0000e2000c1e1500 */
[----:B------:R-:W-:-:S03]  /*4660*/  ISETP.GE.AND P4, PT, R146, R133, PT ;  /* 0x000000859200720c */ /* 0x000fc60003f86270 */
[----:B------:R0:W3:Y:S01]  /*4670*/  @!P6 LDG.E.U16 R6, [R2.64+0x1c0] ;  /* 0x0001c0040206e981 */ /* 0x0000e2000c1e1500 */
[-C--:B------:R-:W-:Y:S02]  /*4680*/  ISETP.GE.AND P6, PT, R144, R133.reuse, PT ;  /* 0x000000859000720c */ /* 0x080fe40003fc6270 */
[----:B------:R-:W-:Y:S01]  /*4690*/  IADD3 R0, R128, 0x3, RZ ;  /* 0x0000000380007810 */ /* 0x000fe20007ffe0ff */
[----:B------:R0:W3:Y:S01]  /*46a0*/  @!P3 LDG.E.U16 R11, [R2.64+0x100] ;  /* 0x00010004020bb981 */ /* 0x0000e2000c1e1500 */
[-C--:B------:R-:W-:Y:S02]  /*46b0*/  ISETP.GE.AND P3, PT, R147, R133.reuse, PT ;  /* 0x000000859300720c */ /* 0x080fe40003f66270 */
[----:B--2---:R-:W-:Y:S01]  /*46c0*/  PRMT R16, RZ, 0x7610, R16 ;  /* 0x00007610ff107816 */ /* 0x004fe20000000010 */
[----:B------:R0:W2:Y:S01]  /*46d0*/  @!P5 LDG.E.U16 R41, [R2.64+0x280] ;  /* 0x000280040229d981 */ /* 0x0000a2000c1e1500 */
[----:B------:R-:W-:Y:S02]  /*46e0*/  PRMT R14, RZ, 0x7610, R14 ;  /* 0x00007610ff0e7816 */ /* 0x000fe4000000000e */
[-C--:B------:R-:W-:Y:S01]  /*46f0*/  ISETP.GE.AND P5, PT, R142, R133.reuse, PT ;  /* 0x000000858e00720c */ /* 0x080fe20003fa6270 */
[----:B------:R-:W-:Y:S01]  /*4700*/  FMUL.FTZ R17, R24, 1.4426950216293334961 ;  /* 0x3fb8aa3b18117820 */ /* 0x000fe20000410000 */
[----:B------:R-:W-:Y:S01]  /*4710*/  ISETP.GE.U32.AND P0, PT, R0, R133, PT ;  /* 0x000000850000720c */ /* 0x000fe20003f06070 */
[----:B------:R0:W2:Y:S01]  /*4720*/  @!P4 LDG.E.U16 R16, [R2.64+0x240] ;  /* 0x000240040210c981 */ /* 0x0000a2000c1e1500 */
[----:B------:R-:W-:-:S03]  /*4730*/  IADD3 R0, R128, 0x4, RZ ;  /* 0x0000000480007810 */ /* 0x000fc60007ffe0ff */
[----:B------:R0:W2:Y:S01]  /*4740*/  @!P6 LDG.E.U16 R14, [R2.64+0x2c0] ;  /* 0x0002c004020ee981 */ /* 0x0000a2000c1e1500 */
[-C--:B------:R-:W-:Y:S02]  /*4750*/  ISETP.GE.U32.AND P4, PT, R0, R133.reuse, PT ;  /* 0x000000850000720c */ /* 0x080fe40003f86070 */
[----:B------:R-:W-:Y:S01]  /*4760*/  ISETP.GE.AND P6, PT, R130, R133, PT ;  /* 0x000000858200720c */ /* 0x000fe20003fc6270 */
[----:B------:R-:W-:Y:S01]  /*4770*/  FMUL.FTZ R9, R17, R109 ;  /* 0x0000006d11097220 */ /* 0x000fe20000410000 */
[----:B------:R-:W-:Y:S01]  /*4780*/  PRMT R0, RZ, 0x7610, R0 ;  /* 0x00007610ff007816 */ /* 0x000fe20000000000 */
[----:B------:R0:W2:Y:S01]  /*4790*/  @!P3 LDG.E.U16 R43, [R2.64+0x200] ;  /* 0x00020004022bb981 */ /* 0x0000a2000c1e1500 */
[-C--:B------:R-:W-:Y:S01]  /*47a0*/  ISETP.GE.AND P3, PT, R143, R133.reuse, PT ;  /* 0x000000858f00720c */ /* 0x080fe20003f66270 */
[----:B------:R1:W-:Y:S02]  /*47b0*/  MUFU.EX2 R55, R9 ;  /* 0x0000000900377308 */ /* 0x0003e40000000800 */
[----:B------:R-:W0:Y:S04]  /*47c0*/  LDS.U16 R19, [R110+0x2] ;  /* 0x000002006e137984 */ /* 0x000e280000000400 */
[----:B------:R0:W2:Y:S01]  /*47d0*/  @!P5 LDG.E.U16 R0, [R2.64+0x340] ;  /* 0x000340040200d981 */ /* 0x0000a2000c1e1500 */
[----:B------:R-:W-:-:S02]  /*47e0*/  ISETP.GE.U32.AND P5, PT, R22, R133, PT ;  /* 0x000000851600720c */ /* 0x000fc40003fa6070 */
[----:B-1----:R-:W-:Y:S01]  /*47f0*/  PRMT R9, RZ, 0x7610, R9 ;  /* 0x00007610ff097816 */ /* 0x002fe20000000009 */
[----:B------:R-:W-:Y:S01]  /*4800*/  LDS.U16 R20, [R110+0x4] ;  /* 0x000004006e147984 */ /* 0x000fe20000000400 */
[----:B------:R-:W-:Y:S02]  /*4810*/  IADD3 R22, R128, 0x6, RZ ;  /* 0x0000000680167810 */ /* 0x000fe40007ffe0ff */
[----:B------:R-:W-:Y:S01]  /*4820*/  PRMT R13, RZ, 0x7610, R13 ;  /* 0x00007610ff0d7816 */ /* 0x000fe2000000000d */
[----:B------:R-:W-:Y:S04]  /*4830*/  LDS.U16 R21, [R110+0x6] ;  /* 0x000006006e157984 */ /* 0x000fe80000000400 */
[----:B------:R0:W2:Y:S01]  /*4840*/  @!P6 LDG.E.U16 R9, [R2.64+0x380] ;  /* 0x000380040209e981 */ /* 0x0000a2000c1e1500 */
[----:B------:R-:W-:-:S03]  /*4850*/  ISETP.GE.U32.AND P6, PT, R22, R133, PT ;  /* 0x000000851600720c */ /* 0x000fc60003fc6070 */
[----:B------:R-:W1:Y:S01]  /*4860*/  LDS.U16 R22, [R110+0x8] ;  /* 0x000008006e167984 */ /* 0x000e620000000400 */
[----:B------:R-:W-:-:S03]  /*4870*/  FMUL.FTZ R12, R17, R108 ;  /* 0x0000006c110c7220 */ /* 0x000fc60000410000 */
[----:B------:R0:W2:Y:S01]  /*4880*/  @!P3 LDG.E.U16 R13, [R2.64+0x300] ;  /* 0x00030004020db981 */ /* 0x0000a2000c1e1500 */
[----:B------:R-:W-:Y:S01]  /*4890*/  ISETP.GE.AND P3, PT, R141, R133, PT ;  /* 0x000000858d00720c */ /* 0x000fe20003f66270 */
[----:B------:R0:W1:Y:S02]  /*48a0*/  MUFU.EX2 R53, R12 ;  /* 0x0000000c00357308 */ /* 0x0000640000000800 */
[----:B0-----:R-:W-:-:S10]  /*48b0*/  PRMT R12, RZ, 0x7610, R12 ;  /* 0x00007610ff0c7816 */ /* 0x001fd4000000000c */
[----:B------:R0:W2:Y:S02]  /*48c0*/  @!P3 LDG.E.U16 R12, [R2.64+0x3c0] ;  /* 0x0003c004020cb981 */ /* 0x0000a4000c1e1500 */
[----:B0-----:R-:W-:Y:S02]  /*48d0*/  PRMT R3, RZ, 0x5410, R18 ;  /* 0x00005410ff037816 */ /* 0x001fe40000000012 */
[----:B------:R-:W0:Y:S01]  /*48e0*/  LDS.U16 R18, [R110+0xa] ;  /* 0x00000a006e127984 */ /* 0x000e220000000400 */
[----:B------:R-:W-:Y:S02]  /*48f0*/  PRMT R2, RZ, 0x5410, R19 ;  /* 0x00005410ff027816 */ /* 0x000fe40000000013 */
[----:B------:R-:W-:Y:S02]  /*4900*/  FMUL.FTZ R56, R66, R3 ;  /* 0x0000000342387220 */ /* 0x000fe40000410000 */
[----:B------:R-:W0:Y:S01]  /*4910*/  LDS.U16 R3, [R110+0xc] ;  /* 0x00000c006e037984 */ /* 0x000e220000000400 */
[----:B------:R-:W-:Y:S01]  /*4920*/  FMUL.FTZ R2, R65, R2 ;  /* 0x0000000241027220 */ /* 0x000fe20000410000 */
[----:B-1----:R-:W-:Y:S01]  /*4930*/  PRMT R19, RZ, 0x5410, R22 ;  /* 0x00005410ff137816 */ /* 0x002fe20000000016 */
[----:B------:R-:W-:-:S02]  /*4940*/  FMUL.FTZ R24, R17, R106 ;  /* 0x0000006a11187220 */ /* 0x000fc40000410000 */
[C---:B------:R-:W-:Y:S01]  /*4950*/  FMUL.FTZ R23, R17.reuse, R107 ;  /* 0x0000006b11177220 */ /* 0x040fe20000410000 */
[----:B------:R-:W-:Y:S01]  /*4960*/  FSEL R54, R2, RZ, !P2 ;  /* 0x000000ff02367208 */ /* 0x000fe20005000000 */
[----:B------:R-:W-:Y:S01]  /*4970*/  FMUL.FTZ R25, R17, R105 ;  /* 0x0000006911197220 */ /* 0x000fe20000410000 */
[----:B------:R-:W1:Y:S01]  /*4980*/  LDS.U16 R2, [R110+0xe] ;  /* 0x00000e006e027984 */ /* 0x000e620000000400 */
[----:B------:R-:W-:-:S03]  /*4990*/  FMUL.FTZ R48, R68, R19 ;  /* 0x0000001344307220 */ /* 0x000fc60000410000 */
[----:B------:R-:W1:Y:S01]  /*49a0*/  LDS.U16 R19, [R110+0x10] ;  /* 0x000010006e137984 */ /* 0x000e620000000400 */
[----:B------:R-:W0:Y:S01]  /*49b0*/  MUFU.EX2 R24, R24 ;  /* 0x0000001800187308 */ /* 0x000e220000000800 */
[----:B------:R-:W-:Y:S01]  /*49c0*/  PRMT R20, RZ, 0x5410, R20 ;  /* 0x00005410ff147816 */ /* 0x000fe20000000014 */
[C---:B------:R-:W-:Y:S01]  /*49d0*/  FMUL.FTZ R37, R17.reuse, R104 ;  /* 0x0000006811257220 */ /* 0x040fe20000410000 */
[----:B------:R-:W-:Y:S01]  /*49e0*/  PRMT R21, RZ, 0x5410, R21 ;  /* 0x00005410ff157816 */ /* 0x000fe20000000015 */
[C---:B------:R-:W-:Y:S02]  /*49f0*/  FMUL.FTZ R35, R17.reuse, R103 ;  /* 0x0000006711237220 */ /* 0x040fe40000410000 */
[----:B------:R-:W-:Y:S01]  /*4a00*/  FMUL.FTZ R33, R17, R102 ;  /* 0x0000006611217220 */ /* 0x000fe20000410000 */
[C---:B------:R-:W-:Y:S01]  /*4a10*/  ISETP.GE.U32.AND P3, PT, R128.reuse, R133, PT ;  /* 0x000000858000720c */ /* 0x040fe20003f66070 */
[----:B------:R-:W0:Y:S01]  /*4a20*/  MUFU.EX2 R23, R23 ;  /* 0x0000001700177308 */ /* 0x000e220000000800 */
[----:B------:R-:W-:Y:S01]  /*4a30*/  FMUL.FTZ R20, R67, R20 ;  /* 0x0000001443147220 */ /* 0x000fe20000410000 */
[----:B------:R-:W-:Y:S01]  /*4a40*/  FSEL R53, R53, 1, !P2 ;  /* 0x3f80000035357808 */ /* 0x000fe20005000000 */
[----:B------:R-:W-:Y:S01]  /*4a50*/  FMUL.FTZ R31, R17, R101 ;  /* 0x00000065111f7220 */ /* 0x000fe20000410000 */
[----:B------:R-:W-:Y:S01]  /*4a60*/  IADD3 R26, R128, 0x7, RZ ;  /* 0x00000007801a7810 */ /* 0x000fe20007ffe0ff */
[----:B------:R-:W-:Y:S03]  /*4a70*/  LDS.U16 R22, [R110+0x14] ;  /* 0x000014006e167984 */ /* 0x000fe60000000400 */
[----:B------:R-:W1:Y:S01]  /*4a80*/  MUFU.EX2 R25, R25 ;  /* 0x0000001900197308 */ /* 0x000e620000000800 */
[----:B0-----:R-:W-:-:S05]  /*4a90*/  PRMT R18, RZ, 0x5410, R18 ;  /* 0x00005410ff127816 */ /* 0x001fca0000000012 */
[----:B------:R-:W-:Y:S02]  /*4aa0*/  FMUL.FTZ R18, R63, R18 ;  /* 0x000000123f127220 */ /* 0x000fe40000410000 */
[----:B------:R-:W0:Y:S01]  /*4ab0*/  MUFU.EX2 R37, R37 ;  /* 0x0000002500257308 */ /* 0x000e220000000800 */
[----:B------:R-:W-:Y:S01]  /*4ac0*/  FMUL.FTZ R21, R64, R21 ;  /* 0x0000001540157220 */ /* 0x000fe20000410000 */
[----:B------:R-:W-:Y:S02]  /*4ad0*/  FSEL R52, R20, RZ, !P1 ;  /* 0x000000ff14347208 */ /* 0x000fe40004800000 */
[----:B------:R-:W-:Y:S02]  /*4ae0*/  FSEL R38, R18, RZ, !P5 ;  /* 0x000000ff12267208 */ /* 0x000fe40006800000 */
[----:B------:R-:W-:Y:S02]  /*4af0*/  PRMT R18, RZ, 0x5410, R3 ;  /* 0x00005410ff127816 */ /* 0x000fe40000000003 */
[----:B------:R-:W-:Y:S01]  /*4b00*/  IADD3 R20, R128, 0xa, RZ ;  /* 0x0000000a80147810 */ /* 0x000fe20007ffe0ff */
[----:B------:R-:W0:Y:S01]  /*4b10*/  MUFU.EX2 R35, R35 ;  /* 0x0000002300237308 */ /* 0x000e220000000800 */
[----:B------:R-:W-:Y:S01]  /*4b20*/  FSEL R50, R21, RZ, !P0 ;  /* 0x000000ff15327208 */ /* 0x000fe20004000000 */
[----:B------:R-:W-:Y:S01]  /*4b30*/  FMUL.FTZ R18, R69, R18 ;  /* 0x0000001245127220 */ /* 0x000fe20000410000 */
[----:B------:R-:W-:Y:S01]  /*4b40*/  FSEL R49, R24, 1, !P0 ;  /* 0x3f80000018317808 */ /* 0x000fe20004000000 */
[----:B------:R-:W-:Y:S01]  /*4b50*/  LDS.U16 R21, [R110+0x16] ;  /* 0x000016006e157984 */ /* 0x000fe20000000400 */
[----:B------:R-:W-:-:S02]  /*4b60*/  ISETP.GE.U32.AND P0, PT, R20, R133, PT ;  /* 0x000000851400720c */ /* 0x000fc40003f06070 */
[----:B------:R-:W-:Y:S01]  /*4b70*/  FSEL R55, R55, 1, !P3 ;  /* 0x3f80000037377808 */ /* 0x000fe20005800000 */
[----:B------:R-:W0:Y:S01]  /*4b80*/  MUFU.EX2 R33, R33 ;  /* 0x0000002100217308 */ /* 0x000e220000000800 */
[----:B------:R-:W-:Y:S02]  /*4b90*/  IADD3 R20, R128, 0xb, RZ ;  /* 0x0000000b80147810 */ /* 0x000fe40007ffe0ff */
[----:B------:R-:W-:Y:S02]  /*4ba0*/  FSEL R51, R23, 1, !P1 ;  /* 0x3f80000017337808 */ /* 0x000fe40004800000 */
[----:B------:R-:W-:Y:S01]  /*4bb0*/  FSEL R48, R48, RZ, !P4 ;  /* 0x000000ff30307208 */ /* 0x000fe20006000000 */
[----:B------:R-:W0:Y:S01]  /*4bc0*/  LDS.U16 R23, [R110+0x12] ;  /* 0x000012006e177984 */ /* 0x000e220000000400 */
[----:B-1----:R-:W-:Y:S02]  /*4bd0*/  FSEL R39, R25, 1, !P4 ;  /* 0x3f80000019277808 */ /* 0x002fe40006000000 */
[----:B------:R-:W-:-:S02]  /*4be0*/  ISETP.GE.U32.AND P4, PT, R20, R133, PT ;  /* 0x000000851400720c */ /* 0x000fc40003f86070 */
[----:B------:R-:W-:Y:S01]  /*4bf0*/  FSEL R36, R18, RZ, !P6 ;  /* 0x000000ff12247208 */ /* 0x000fe20007000000 */
[----:B------:R-:W-:Y:S01]  /*4c00*/  FMUL.FTZ R18, R55, R53 ;  /* 0x0000003537127220 */ /* 0x000fe20000410000 */
[----:B------:R-:W-:Y:S01]  /*4c10*/  IADD3 R20, R128, 0xc, RZ ;  /* 0x0000000c80147810 */ /* 0x000fe20007ffe0ff */
[----:B------:R-:W1:Y:S01]  /*4c20*/  MUFU.EX2 R31, R31 ;  /* 0x0000001f001f7308 */ /* 0x000e620000000800 */
[----:B------:R-:W-:Y:S01]  /*4c30*/  PRMT R3, RZ, 0x5410, R2 ;  /* 0x00005410ff037816 */ /* 0x000fe20000000002 */
[----:B------:R-:W-:Y:S01]  /*4c40*/  FMUL.FTZ R18, R51, R18 ;  /* 0x0000001233127220 */ /* 0x000fe20000410000 */
[----:B0-----:R-:W-:Y:S02]  /*4c50*/  FSEL R37, R37, 1, !P5 ;  /* 0x3f80000025257808 */ /* 0x001fe40006800000 */
[----:B------:R-:W-:Y:S02]  /*4c60*/  FSEL R56, R56, RZ, !P3 ;  /* 0x000000ff38387208 */ /* 0x000fe40005800000 */
[----:B------:R-:W-:-:S02]  /*4c70*/  ISETP.GE.U32.AND P5, PT, R20, R133, PT ;  /* 0x000000851400720c */ /* 0x000fc40003fa6070 */
[----:B------:R-:W-:Y:S01]  /*4c80*/  PRMT R19, RZ, 0x5410, R19 ;  /* 0x00005410ff137816 */ /* 0x000fe20000000013 */
[----:B------:R-:W-:Y:S01]  /*4c90*/  FMUL.FTZ R3, R62, R3 ;  /* 0x000000033e037220 */ /* 0x000fe20000410000 */
[----:B------:R-:W-:Y:S02]  /*4ca0*/  ISETP.GE.U32.AND P3, PT, R26, R133, PT ;  /* 0x000000851a00720c */ /* 0x000fe40003f66070 */
[C---:B------:R-:W-:Y:S01]  /*4cb0*/  IADD3 R20, R128.reuse, 0xd, RZ ;  /* 0x0000000d80147810 */ /* 0x040fe20007ffe0ff */
[----:B------:R-:W-:Y:S01]  /*4cc0*/  FMUL.FTZ R30, R17, R100 ;  /* 0x00000064111e7220 */ /* 0x000fe20000410000 */
[C---:B------:R-:W-:Y:S01]  /*4cd0*/  IADD3 R26, R128.reuse, 0x8, RZ ;  /* 0x00000008801a7810 */ /* 0x040fe20007ffe0ff */
[----:B------:R-:W-:Y:S01]  /*4ce0*/  FMUL.FTZ R18, R49, R18 ;  /* 0x0000001231127220 */ /* 0x000fe20000410000 */
[----:B------:R-:W-:Y:S01]  /*4cf0*/  IADD3 R2, R128, 0xe, RZ ;  /* 0x0000000e80027810 */ /* 0x000fe20007ffe0ff */
[----:B------:R-:W-:Y:S01]  /*4d00*/  FMUL.FTZ R19, R70, R19 ;  /* 0x0000001346137220 */ /* 0x000fe20000410000 */
[----:B------:R-:W-:Y:S01]  /*4d10*/  FSEL R35, R35, 1, !P6 ;  /* 0x3f80000023237808 */ /* 0x000fe20007000000 */
[----:B------:R-:W-:Y:S01]  /*4d20*/  FMUL.FTZ R29, R17, R99 ;  /* 0x00000063111d7220 */ /* 0x000fe20000410000 */
[----:B------:R-:W-:-:S02]  /*4d30*/  ISETP.GE.U32.AND P2, PT, R26, R133, PT ;  /* 0x000000851a00720c */ /* 0x000fc40003f46070 */
[-C--:B------:R-:W-:Y:S01]  /*4d40*/  ISETP.GE.U32.AND P6, PT, R20, R133.reuse, PT ;  /* 0x000000851400720c */ /* 0x080fe20003fc6070 */
[----:B------:R-:W-:Y:S01]  /*4d50*/  FMUL.FTZ R18, R39, R18 ;  /* 0x0000001227127220 */ /* 0x000fe20000410000 */
[----:B------:R-:W-:Y:S01]  /*4d60*/  FSEL R34, R3, RZ, !P3 ;  /* 0x000000ff03227208 */ /* 0x000fe20005800000 */
[----:B------:R-:W0:Y:S01]  /*4d70*/  LDS.U16 R20, [R110+0x18] ;  /* 0x000018006e147984 */ /* 0x000e220000000400 */
[----:B------:R-:W-:Y:S01]  /*4d80*/  FSEL R33, R33, 1, !P3 ;  /* 0x3f80000021217808 */ /* 0x000fe20005800000 */
[----:B------:R-:W1:Y:S01]  /*4d90*/  MUFU.EX2 R30, R30 ;  /* 0x0000001e001e7308 */ /* 0x000e620000000800 */
[----:B------:R-:W-:Y:S02]  /*4da0*/  ISETP.GE.U32.AND P3, PT, R2, R133, PT ;  /* 0x000000850200720c */ /* 0x000fe40003f66070 */
[C---:B------:R-:W-:Y:S02]  /*4db0*/  IADD3 R2, R128.reuse, 0xf, RZ ;  /* 0x0000000f80027810 */ /* 0x040fe40007ffe0ff */
[----:B------:R-:W-:Y:S01]  /*4dc0*/  FSEL R32, R19, RZ, !P2 ;  /* 0x000000ff13207208 */ /* 0x000fe20005000000 */
[----:B------:R-:W-:Y:S01]  /*4dd0*/  FMUL.FTZ R18, R37, R18 ;  /* 0x0000001225127220 */ /* 0x000fe20000410000 */
[----:B------:R-:W0:Y:S01]  /*4de0*/  LDS.U16 R19, [R110+0x1a] ;  /* 0x00001a006e137984 */ /* 0x000e220000000400 */
[----:B------:R-:W-:Y:S01]  /*4df0*/  IADD3 R26, R128, 0x9, RZ ;  /* 0x00000009801a7810 */ /* 0x000fe20007ffe0ff */
[----:B------:R-:W1:Y:S02]  /*4e00*/  MUFU.EX2 R29, R29 ;  /* 0x0000001d001d7308 */ /* 0x000e640000000800 */
[----:B-1----:R-:W-:Y:S01]  /*4e10*/  FSEL R31, R31, 1, !P2 ;  /* 0x3f8000001f1f7808 */ /* 0x002fe20005000000 */
[----:B------:R-:W-:Y:S01]  /*4e20*/  FFMA.FTZ R3, R56, R53, R54 ;  /* 0x0000003538037223 */ /* 0x000fe20000010036 */
[-C--:B------:R-:W-:Y:S01]  /*4e30*/  ISETP.GE.U32.AND P2, PT, R2, R133.reuse, PT ;  /* 0x000000850200720c */ /* 0x080fe20003f46070 */
[----:B------:R-:W-:Y:S01]  /*4e40*/  FMUL.FTZ R24, R35, R18 ;  /* 0x0000001223187220 */ /* 0x000fe20000410000 */
[----:B------:R-:W1:Y:S01]  /*4e50*/  LDS.U16 R2, [R110+0x1c] ;  /* 0x00001c006e027984 */ /* 0x000e620000000400 */
[----:B------:R-:W-:Y:S01]  /*4e60*/  ISETP.GE.U32.AND P1, PT, R26, R133, PT ;  /* 0x000000851a00720c */ /* 0x000fe20003f26070 */
[----:B------:R-:W-:-:S02]  /*4e70*/  FMUL.FTZ R28, R17, R98 ;  /* 0x00000062111c7220 */ /* 0x000fc40000410000 */
[C---:B------:R-:W-:Y:S02]  /*4e80*/  FMUL.FTZ R27, R17.reuse, R97 ;  /* 0x00000061111b7220 */ /* 0x040fe40000410000 */
[C---:B------:R-:W-:Y:S02]  /*4e90*/  FMUL.FTZ R26, R17.reuse, R96 ;  /* 0x00000060111a7220 */ /* 0x040fe40000410000 */
[C---:B------:R-:W-:Y:S02]  /*4ea0*/  FMUL.FTZ R25, R17.reuse, R95 ;  /* 0x0000005f11197220 */ /* 0x040fe40000410000 */
[----:B------:R-:W-:Y:S02]  /*4eb0*/  FMUL.FTZ R18, R17, R94 ;  /* 0x0000005e11127220 */ /* 0x000fe40000410000 */
[----:B------:R-:W-:Y:S02]  /*4ec0*/  FFMA.FTZ R17, R51, R3, R52 ;  /* 0x0000000333117223 */ /* 0x000fe40000010034 */
[----:B------:R-:W1:Y:S01]  /*4ed0*/  LDS.U16 R3, [R110+0x1e] ;  /* 0x00001e006e037984 */ /* 0x000e620000000400 */
[----:B------:R-:W-:Y:S01]  /*4ee0*/  FMUL.FTZ R24, R33, R24 ;  /* 0x0000001821187220 */ /* 0x000fe20000410000 */
[----:B------:R-:W0:Y:S01]  /*4ef0*/  MUFU.EX2 R28, R28 ;  /* 0x0000001c001c7308 */ /* 0x000e220000000800 */
[----:B------:R-:W-:Y:S01]  /*4f00*/  FSEL R30, R30, 1, !P1 ;  /* 0x3f8000001e1e7808 */ /* 0x000fe20004800000 */
[----:B------:R-:W-:-:S02]  /*4f10*/  FFMA.FTZ R17, R49, R17, R50 ;  /* 0x0000001131117223 */ /* 0x000fc40000010032 */
[----:B------:R-:W-:Y:S01]  /*4f20*/  FMUL.FTZ R45, R31, R24 ;  /* 0x000000181f2d7220 */ /* 0x000fe20000410000 */
[----:B------:R-:W-:Y:S01]  /*4f30*/  FSEL R29, R29, 1, !P0 ;  /* 0x3f8000001d1d7808 */ /* 0x000fe20004000000 */
[----:B------:R-:W-:Y:S02]  /*4f40*/  FFMA.FTZ R17, R39, R17, R48 ;  /* 0x0000001127117223 */ /* 0x000fe40000010030 */
[----:B------:R-:W0:Y:S01]  /*4f50*/  MUFU.EX2 R27, R27 ;  /* 0x0000001b001b7308 */ /* 0x000e220000000800 */
[----:B------:R-:W-:Y:S02]  /*4f60*/  FMUL.FTZ R24, R30, R45 ;  /* 0x0000002d1e187220 */ /* 0x000fe40000410000 */
[----:B------:R-:W-:Y:S02]  /*4f70*/  FFMA.FTZ R17, R37, R17, R38 ;  /* 0x0000001125117223 */ /* 0x000fe40000010026 */
[----:B------:R-:W-:Y:S01]  /*4f80*/  FMUL.FTZ R45, R29, R24 ;  /* 0x000000181d2d7220 */ /* 0x000fe20000410000 */
[----:B------:R-:W-:Y:S01]  /*4f90*/  PRMT R24, RZ, 0x5410, R23 ;  /* 0x00005410ff187816 */ /* 0x000fe20000000017 */
[----:B------:R-:W-:Y:S01]  /*4fa0*/  FFMA.FTZ R40, R35, R17, R36 ;  /* 0x0000001123287223 */ /* 0x000fe20000010024 */
[----:B0-----:R-:W-:-:S02]  /*4fb0*/  FSEL R28, R28, 1, !P4 ;  /* 0x3f8000001c1c7808 */ /* 0x001fc40006000000 */
[----:B------:R-:W-:Y:S01]  /*4fc0*/  PRMT R22, RZ, 0x5410, R22 ;  /* 0x00005410ff167816 */ /* 0x000fe20000000016 */
[----:B------:R-:W-:Y:S01]  /*4fd0*/  FMUL.FTZ R24, R61, R24 ;  /* 0x000000183d187220 */ /* 0x000fe20000410000 */
[----:B------:R-:W-:Y:S01]  /*4fe0*/  PRMT R21, RZ, 0x5410, R21 ;  /* 0x00005410ff157816 */ /* 0x000fe20000000015 */
[----:B------:R-:W-:Y:S01]  /*4ff0*/  FFMA.FTZ R40, R33, R40, R34 ;  /* 0x0000002821287223 */ /* 0x000fe20000010022 */
[----:B------:R-:W0:Y:S01]  /*5000*/  MUFU.EX2 R26, R26 ;  /* 0x0000001a001a7308 */ /* 0x000e220000000800 */
[----:B------:R-:W-:Y:S01]  /*5010*/  FMUL.FTZ R42, R28, R45 ;  /* 0x0000002d1c2a7220 */ /* 0x000fe20000410000 */
[----:B------:R-:W-:Y:S01]  /*5020*/  FSEL R27, R27, 1, !P5 ;  /* 0x3f8000001b1b7808 */ /* 0x000fe20006800000 */
[----:B------:R-:W-:Y:S01]  /*5030*/  FMUL.FTZ R22, R71, R22 ;  /* 0x0000001647167220 */ /* 0x000fe20000410000 */
[----:B------:R-:W-:Y:S01]  /*5040*/  FSEL R24, R24, RZ, !P1 ;  /* 0x000000ff18187208 */ /* 0x000fe20004800000 */
[----:B------:R-:W-:Y:S02]  /*5050*/  FFMA.FTZ R45, R31, R40, R32 ;  /* 0x000000281f2d7223 */ /* 0x000fe40000010020 */
[----:B------:R-:W-:Y:S01]  /*5060*/  FMUL.FTZ R40, R60, R21 ;  /* 0x000000153c287220 */ /* 0x000fe20000410000 */
[----:B------:R-:W-:Y:S01]  /*5070*/  PRMT R21, RZ, 0x5410, R20 ;  /* 0x00005410ff157816 */ /* 0x000fe20000000014 */
[----:B------:R-:W0:Y:S01]  /*5080*/  MUFU.EX2 R25, R25 ;  /* 0x0000001900197308 */ /* 0x000e220000000800 */
[----:B------:R-:W-:Y:S01]  /*5090*/  FMUL.FTZ R17, R27, R42 ;  /* 0x0000002a1b117220 */ /* 0x000fe20000410000 */
[----:B------:R-:W-:Y:S01]  /*50a0*/  FSEL R23, R22, RZ, !P0 ;  /* 0x000000ff16177208 */ /* 0x000fe20004000000 */
[----:B------:R-:W-:Y:S01]  /*50b0*/  FFMA.FTZ R42, R30, R45, R24 ;  /* 0x0000002d1e2a7223 */ /* 0x000fe20000010018 */
[----:B------:R-:W-:Y:S01]  /*50c0*/  PRMT R20, RZ, 0x5410, R19 ;  /* 0x00005410ff147816 */ /* 0x000fe20000000013 */
[----:B------:R-:W-:Y:S01]  /*50d0*/  FMUL.FTZ R21, R72, R21 ;  /* 0x0000001548157220 */ /* 0x000fe20000410000 */
[----:B------:R-:W-:Y:S01]  /*50e0*/  FSEL R22, R40, RZ, !P4 ;  /* 0x000000ff28167208 */ /* 0x000fe20006000000 */
[----:B------:R-:W-:Y:S01]  /*50f0*/  FFMA.FTZ R45, R29, R42, R23 ;  /* 0x0000002a1d2d7223 */ /* 0x000fe20000010017 */
[----:B------:R-:W4:Y:S01]  /*5100*/  MUFU.EX2 R18, R18 ;  /* 0x0000001200127308 */ /* 0x000f220000000800 */
[----:B-1----:R-:W-:Y:S01]  /*5110*/  PRMT R2, RZ, 0x5410, R2 ;  /* 0x00005410ff027816 */ /* 0x002fe20000000002 */
[----:B------:R-:W-:Y:S01]  /*5120*/  FMUL.FTZ R20, R59, R20 ;  /* 0x000000143b147220 */ /* 0x000fe20000410000 */
[----:B------:R-:W-:Y:S01]  /*5130*/  FSEL R21, R21, RZ, !P5 ;  /* 0x000000ff15157208 */ /* 0x000fe20006800000 */
[----:B------:R-:W-:Y:S01]  /*5140*/  FFMA.FTZ R40, R28, R45, R22 ;  /* 0x0000002d1c287223 */ /* 0x000fe20000010016 */
[----:B------:R-:W-:Y:S01]  /*5150*/  PRMT R3, RZ, 0x5410, R3 ;  /* 0x00005410ff037816 */ /* 0x000fe20000000003 */
[----:B------:R-:W-:Y:S01]  /*5160*/  FMUL.FTZ R2, R73, R2 ;  /* 0x0000000249027220 */ /* 0x000fe20000410000 */
[----:B0-----:R-:W-:Y:S01]  /*5170*/  FSEL R26, R26, 1, !P6 ;  /* 0x3f8000001a1a7808 */ /* 0x001fe20007000000 */
[----:B------:R-:W-:Y:S01]  /*5180*/  FFMA.FTZ R45, R27, R40, R21 ;  /* 0x000000281b2d7223 */ /* 0x000fe20000010015 */
[----:B------:R-:W-:Y:S01]  /*5190*/  FSEL R20, R20, RZ, !P6 ;  /* 0x000000ff14147208 */ /* 0x000fe20007000000 */
[----:B------:R-:W-:Y:S01]  /*51a0*/  FMUL.FTZ R3, R58, R3 ;  /* 0x000000033a037220 */ /* 0x000fe20000410000 */
[----:B------:R-:W-:-:S02]  /*51b0*/  FSEL R25, R25, 1, !P3 ;  /* 0x3f80000019197808 */ /* 0x000fc40005800000 */
[----:B------:R-:W-:Y:S01]  /*51c0*/  FSEL R19, R2, RZ, !P3 ;  /* 0x000000ff02137208 */ /* 0x000fe20005800000 */
[C---:B------:R-:W-:Y:S02]  /*51d0*/  FFMA.FTZ R40, R26.reuse, R45, R20 ;  /* 0x0000002d1a287223 */ /* 0x040fe40000010014 */
[----:B------:R-:W-:Y:S01]  /*51e0*/  FMUL.FTZ R2, R26, R17 ;  /* 0x000000111a027220 */ /* 0x000fe20000410000 */
[----:B----4-:R-:W-:Y:S01]  /*51f0*/  FSEL R18, R18, 1, !P2 ;  /* 0x3f80000012127808 */ /* 0x010fe20005000000 */
[----:B------:R-:W-:Y:S01]  /*5200*/  FFMA.FTZ R40, R25, R40, R19 ;  /* 0x0000002819287223 */ /* 0x000fe20000010013 */
        /* <DEDUP_REMOVED lines=23> */
[----:B-1----:R-:W-:Y:S02]  /*5380*/  @P0 FMUL.FTZ R86, R86, R3 ;  /* 0x0000000356560220 */ /* 0x002fe40000410000 */
[----:B------:R-:W-:Y:S01]  /*5390*/  IMAD.IADD R3, R127, 0x1, R156 ;  /* 0x000000017f037824 */ /* 0x000fe200078e029c */
[----:B------:R-:W-:-:S04]  /*53a0*/  SHF.R.U32.HI R2, RZ, 0x5, R129 ;  /* 0x00000005ff027819 */ /* 0x000fc80000011681 */
[----:B------:R-:W-:Y:S02]  /*53b0*/  LEA.HI.SX32 R3, R3, R3, 0x1b ;  /* 0x0000000303037211 */ /* 0x000fe400078fdaff */
[C---:B------:R-:W-:Y:S02]  /*53c0*/  ISETP.NE.AND P1, PT, R2.reuse, RZ, PT ;  /* 0x000000ff0200720c */ /* 0x040fe40003f25270 */
[C---:B------:R-:W-:Y:S02]  /*53d0*/  ISETP.NE.AND P2, PT, R2.reuse, 0x3, PT ;  /* 0x000000030200780c */ /* 0x040fe40003f45270 */
[----:B------:R-:W-:Y:S02]  /*53e0*/  ISETP.NE.AND P3, PT, R2, 0x2, PT ;  /* 0x000000020200780c */ /* 0x000fe40003f65270 */
[----:B------:R-:W-:Y:S01]  /*53f0*/  SHF.L.U32 R126, R3, 0x1, RZ ;  /* 0x00000001037e7819 */ /* 0x000fe200000006ff */
[----:B------:R-:W0:Y:S04]  /*5400*/  SHFL.UP PT, R2, R87, 0x10, RZ ;  /* 0x0600000057027989 */ /* 0x000e2800000e00ff */
[----:B------:R-:W1:Y:S01]  /*5410*/  SHFL.UP PT, R3, R86, 0x10, RZ ;  /* 0x0600000056037989 */ /* 0x000e6200000e00ff */
[----:B------:R-:W-:-:S02]  /*5420*/  ISETP.GE.AND P0, PT, R156, 0x10, PT ;  /* 0x000000109c00780c */ /* 0x000fc40003f06270 */
[----:B------:R-:W-:Y:S01]  /*5430*/  ISETP.NE.AND P4, PT, R156, 0x1f, PT ;  /* 0x0000001f9c00780c */ /* 0x000fe20003f85270 */
[----:B------:R-:W-:Y:S04]  /*5440*/  STS.U16 [R126+0x1080], R7 ;  /* 0x001080077e007388 */ /* 0x000fe80000000400 */
[----:B---3--:R-:W-:Y:S04]  /*5450*/  STS.U16 [R125+0x10c0], R10 ;  /* 0x0010c00a7d007388 */ /* 0x008fe80000000400 */
[----:B------:R-:W-:Y:S02]  /*5460*/  STS.U16 [R124+0x1100], R5 ;  /* 0x001100057c007388 */ /* 0x000fe40000000400 */
[----:B0-----:R-:W-:-:S02]  /*5470*/  @P0 FFMA.FTZ R87, R86, R2, R87 ;  /* 0x0000000256570223 */ /* 0x001fc40000010057 */
[----:B-1----:R-:W-:Y:S01]  /*5480*/  @P0 FMUL.FTZ R86, R86, R3 ;  /* 0x0000000356560220 */ /* 0x002fe20000410000 */
[----:B------:R-:W-:Y:S01]  /*5490*/  ISETP.NE.AND P0, PT, R154, RZ, PT ;  /* 0x000000ff9a00720c */ /* 0x000fe20003f05270 */
[----:B-----5:R-:W-:Y:S03]  /*54a0*/  STS.U16 [R123+0x1140], R4 ;  /* 0x001140047b007388 */ /* 0x020fe60000000400 */
[----:B------:R-:W-:Y:S01]  /*54b0*/  ISETP.EQ.OR P0, PT, R155, RZ, P0 ;  /* 0x000000ff9b00720c */ /* 0x000fe20000702670 */
[----:B------:R-:W-:Y:S04]  /*54c0*/  STS.U16 [R122+0x1180], R11 ;  /* 0x0011800b7a007388 */ /* 0x000fe80000000400 */
[----:B------:R-:W-:Y:S01]  /*54d0*/  STS.U16 [R121+0x11c0], R8 ;  /* 0x0011c00879007388 */ /* 0x000fe20000000400 */
[----:B------:R-:W-:-:S03]  /*54e0*/  @!P4 SHF.R.U32.HI R2, RZ, 0x2, R129 ;  /* 0x00000002ff02c819 */ /* 0x000fc60000011681 */
[----:B------:R-:W-:Y:S04]  /*54f0*/  STS.U16 [R120+0x1200], R15 ;  /* 0x0012000f78007388 */ /* 0x000fe80000000400 */
[----:B------:R-:W-:Y:S01]  /*5500*/  STS.U16 [R119+0x1240], R6 ;  /* 0x0012400677007388 */ /* 0x000fe20000000400 */
[----:B------:R-:W-:-:S03]  /*5510*/  IMAD.MOV.U32 R89, RZ, RZ, RZ ;  /* 0x000000ffff597224 */ /* 0x000fc600078e00ff */
[----:B--2---:R-:W-:Y:S01]  /*5520*/  STS.U16 [R118+0x1280], R43 ;  /* 0x0012802b76007388 */ /* 0x004fe20000000400 */
[----:B------:R-:W-:-:S03]  /*5530*/  IMAD.MOV.U32 R88, RZ, RZ, 0x3f800000 ;  /* 0x3f800000ff587424 */ /* 0x000fc600078e00ff */
[----:B------:R-:W-:Y:S01]  /*5540*/  STS.U16 [R117+0x12c0], R16 ;  /* 0x0012c01075007388 */ /* 0x000fe20000000400 */
[----:B------:R-:W-:-:S03]  /*5550*/  @!P4 LOP3.LUT R40, R2, 0x3ffffff8, RZ, 0xc0, !PT ;  /* 0x3ffffff80228c812 */ /* 0x000fc600078ec0ff */
[----:B------:R-:W-:Y:S04]  /*5560*/  STS.U16 [R116+0x1300], R41 ;  /* 0x0013002974007388 */ /* 0x000fe80000000400 */
[----:B------:R-:W-:Y:S04]  /*5570*/  STS.U16 [R115+0x1340], R14 ;  /* 0x0013400e73007388 */ /* 0x000fe80000000400 */
[----:B------:R-:W-:Y:S04]  /*5580*/  STS.U16 [R114+0x1380], R13 ;  /* 0x0013800d72007388 */ /* 0x000fe80000000400 */
[----:B------:R-:W-:Y:S04]  /*5590*/  STS.U16 [R113+0x13c0], R0 ;  /* 0x0013c00071007388 */ /* 0x000fe80000000400 */
[----:B------:R-:W-:Y:S04]  /*55a0*/  STS.U16 [R112+0x1400], R9 ;  /* 0x0014000970007388 */ /* 0x000fe80000000400 */
        /* <DEDUP_REMOVED lines=23> */
[----:B------:R-:W-:Y:S04]  /*5720*/  SHFL.UP PT, R86, R86, 0x1, RZ ;  /* 0x0420000056567989 */ /* 0x000fe800000e00ff */
[----:B------:R-:W2:Y:S01]  /*5730*/  SHFL.UP PT, R87, R87, 0x1, RZ ;  /* 0x0420000057577989 */ /* 0x000ea200000e00ff */
[----:B------:R-:W-:Y:S01]  /*5740*/  ISETP.NE.AND P0, PT, R156, RZ, P1 ;  /* 0x000000ff9c00720c */ /* 0x000fe20000f05270 */
[----:B------:R-:W-:Y:S01]  /*5750*/  BSSY B0, `(.L_x_3016) ;  /* 0x0000018000007945 */ /* 0x000fe20003800000 */
[----:B0-----:R-:W-:-:S02]  /*5760*/  FMUL.FTZ R163, R40, R42 ;  /* 0x0000002a28a37220 */ /* 0x001fc40000410000 */
[----:B------:R-:W-:-:S03]  /*5770*/  FFMA.FTZ R43, R41, R42, R43 ;  /* 0x0000002a292b7223 */ /* 0x000fc6000001002b */
[----:B------:R-:W-:Y:S01]  /*5780*/  FSEL R40, R163, R40, !P3 ;  /* 0x00000028a3287208 */ /* 0x000fe20005800000 */
[CC--:B-1----:R-:W-:Y:S01]  /*5790*/  FFMA.FTZ R42, R43.reuse, R44.reuse, R45 ;  /* 0x0000002c2b2a7223 */ /* 0x0c2fe2000001002d */
[----:B------:R-:W-:Y:S01]  /*57a0*/  FSEL R41, R43, R41, !P3 ;  /* 0x000000292b297208 */ /* 0x000fe20005800000 */
[----:B------:R-:W-:-:S03]  /*57b0*/  FMUL.FTZ R163, R163, R44 ;  /* 0x0000002ca3a37220 */ /* 0x000fc60000410000 */
[----:B------:R-:W-:Y:S02]  /*57c0*/  FSEL R41, R42, R41, !P2 ;  /* 0x000000292a297208 */ /* 0x000fe40005000000 */
[----:B------:R-:W-:-:S03]  /*57d0*/  FSEL R43, R163, R40, !P2 ;  /* 0x00000028a32b7208 */ /* 0x000fc60005000000 */
[C---:B--2---:R-:W-:Y:S02]  /*57e0*/  @P0 FFMA.FTZ R41, R86.reuse, R41, R87 ;  /* 0x0000002956290223 */ /* 0x044fe40000010057 */
[----:B------:R-:W-:Y:S02]  /*57f0*/  @P0 FMUL.FTZ R43, R86, R43 ;  /* 0x0000002b562b0220 */ /* 0x000fe40000410000 */
[C---:B------:R-:W-:Y:S02]  /*5800*/  FFMA.FTZ R47, R46.reuse, R42, R47 ;  /* 0x0000002a2e2f7223 */ /* 0x040fe4000001002f */
[----:B------:R-:W-:Y:S02]  /*5810*/  @P1 IMAD.MOV.U32 R87, RZ, RZ, R41 ;  /* 0x000000ffff571224 */ /* 0x000fe400078e0029 */
[----:B------:R-:W-:Y:S02]  /*5820*/  FMUL.FTZ R46, R46, R163 ;  /* 0x000000a32e2e7220 */ /* 0x000fe40000410000 */
[----:B------:R-:W-:-:S02]  /*5830*/  @P1 IMAD.MOV.U32 R86, RZ, RZ, R43 ;  /* 0x000000ffff561224 */ /* 0x000fc400078e002b */
        /* <DEDUP_REMOVED lines=9> */
.L_x_3017:
[----:B------:R-:W-:Y:S05]  /*58d0*/  BSYNC B0 ;  /* 0x0000000000007941 */ /* 0x000fea0003800000 */
.L_x_3016:
        /* <DEDUP_REMOVED lines=35> */
[----:B------:R-:W-:Y:S01]  /*5b10*/  FFMA.FTZ R27, R18, R26, R17 ;  /* 0x0000001a121b7223 */ /* 0x000fe20000010011 */
[----:B------:R-:W-:Y:S02]  /*5b20*/  PRMT R17, RZ, 0x5410, R3 ;  /* 0x00005410ff117816 */ /* 0x000fe40000000003 */
[----:B------:R-:W-:Y:S01]  /*5b30*/  PRMT R18, RZ, 0x5410, R2 ;  /* 0x00005410ff127816 */ /* 0x000fe20000000002 */
[----:B------:R-:W-:Y:S05]  /*5b40*/  @P0 BRA `(.L_x_3019) ;  /* 0x000000f000000947 */ /* 0x000fea0003800000 */
[----:B------:R-:W1:Y:S01]  /*5b50*/  S2UR UR6, SR_CTAID.Y ;  /* 0x00000000000679c3 */ /* 0x000e620000002600 */
[----:B------:R2:W-:Y:S07]  /*5b60*/  STS.64 [R57.X8+0x2140], R40 ;  /* 0x0021402839007388 */ /* 0x0005ee0000008a00 */
[----:B------:R-:W3:Y:S01]  /*5b70*/  S2UR UR7, SR_CTAID.X ;  /* 0x00000000000779c3 */ /* 0x000ee20000002500 */
        /* <DEDUP_REMOVED lines=12> */
.L_x_3019:
[----:B------:R-:W-:Y:S05]  /*5c40*/  BSYNC B0 ;  /* 0x0000000000007941 */ /* 0x000fea0003800000 */
.L_x_3018:
        /* <DEDUP_REMOVED lines=20> */
.L_x_3015:
[----:B------:R-:W-:Y:S01]  /*5d90*/  BAR.SYNC.DEFER_BLOCKING 0x0 ;  /* 0x0000000000007b1d */ /* 0x000fe20000010000 */
[----:B------:R-:W-:Y:S02]  /*5da0*/  F2FP.BF16.PACK_AB R0, R92, R93 ;  /* 0x0000005d5c00723e */ /* 0x000fe400000010ff */
[----:B------:R-:W-:-:S02]  /*5db0*/  F2FP.BF16.PACK_AB R2, R90, R91 ;  /* 0x0000005b5a02723e */ /* 0x000fc400000010ff */
[C---:B------:R-:W-:Y:S01]  /*5dc0*/  PRMT R55, R0.reuse, 0x7610, R55 ;  /* 0x0000761000377816 */ /* 0x040fe20000000037 */
[----:B------:R-:W-:Y:S01]  /*5dd0*/  BSSY B0, `(.L_x_3021) ;  /* 0x000005d000007945 */ /* 0x000fe20003800000 */
[----:B------:R-:W-:Y:S02]  /*5de0*/  PRMT R4, R0, 0x7632, R4 ;  /* 0x0000763200047816 */ /* 0x000fe40000000004 */
[----:B------:R-:W-:Y:S02]  /*5df0*/  F2FP.BF16.PACK_AB R0, R84, R85 ;  /* 0x000000555400723e */ /* 0x000fe400000010ff */
[----:B------:R-:W-:Y:S02]  /*5e00*/  PRMT R5, R2, 0x7610, R5 ;  /* 0x0000761002057816 */ /* 0x000fe40000000005 */
[C---:B------:R-:W-:Y:S02]  /*5e10*/  PRMT R7, R0.reuse, 0x7610, R7 ;  /* 0x0000761000077816 */ /* 0x040fe40000000007 */
[----:B------:R-:W-:-:S02]  /*5e20*/  PRMT R8, R0, 0x7632, R8 ;  /* 0x0000763200087816 */ /* 0x000fc40000000008 */
[----:B------:R-:W-:Y:S02]  /*5e30*/  PRMT R6, R2, 0x7632, R6 ;  /* 0x0000763202067816 */ /* 0x000fe40000000006 */
[----:B------:R-:W-:Y:S02]  /*5e40*/  F2FP.BF16.PACK_AB R0, R82, R83 ;  /* 0x000000535200723e */ /* 0x000fe400000010ff */
[----:B------:R-:W-:Y:S02]  /*5e50*/  F2FP.BF16.PACK_AB R2, R80, R81 ;  /* 0x000000515002723e */ /* 0x000fe400000010ff */
[----:B------:R-:W-:Y:S01]  /*5e60*/  ISETP.NE.AND P0, PT, R129, RZ, PT ;  /* 0x000000ff8100720c */ /* 0x000fe20003f05270 */
[----:B------:R1:W-:Y:S01]  /*5e70*/  STS.U16 [R110], R55 ;  /* 0x000000376e007388 */ /* 0x0003e20000000400 */
[C---:B------:R-:W-:Y:S02]  /*5e80*/  PRMT R9, R2.reuse, 0x7610, R9 ;  /* 0x0000761002097816 */ /* 0x040fe40000000009 */
[----:B------:R-:W-:Y:S01]  /*5e90*/  PRMT R10, R2, 0x7632, R10 ;  /* 0x00007632020a7816 */ /* 0x000fe2000000000a */
[----:B------:R2:W-:Y:S01]  /*5ea0*/  STS.U16 [R110+0x2], R4 ;  /* 0x000002046e007388 */ /* 0x0005e20000000400 */
[----:B------:R-:W-:-:S02]  /*5eb0*/  F2FP.BF16.PACK_AB R3, R78, R79 ;  /* 0x0000004f4e03723e */ /* 0x000fc400000010ff */
[----:B------:R-:W-:Y:S01]  /*5ec0*/  F2FP.BF16.PACK_AB R2, R74, R75 ;  /* 0x0000004b4a02723e */ /* 0x000fe200000010ff */
[----:B------:R3:W-:Y:S01]  /*5ed0*/  STS.U16 [R110+0x4], R5 ;  /* 0x000004056e007388 */ /* 0x0007e20000000400 */
[----:B------:R-:W-:Y:S02]  /*5ee0*/  ISETP.GE.AND P1, PT, R164, R133, PT ;  /* 0x00000085a400720c */ /* 0x000fe40003f26270 */
[C---:B-1----:R-:W-:Y:S01]  /*5ef0*/  PRMT R55, R0.reuse, 0x7610, R55 ;  /* 0x0000761000377816 */ /* 0x042fe20000000037 */
[----:B------:R1:W-:Y:S01]  /*5f00*/  STS.U16 [R110+0x6], R6 ;  /* 0x000006066e007388 */ /* 0x0003e20000000400 */
[----:B------:R-:W-:Y:S02]  /*5f10*/  SHF.R.S32.HI R53, RZ, 0x1f, R164 ;  /* 0x0000001fff357819 */ /* 0x000fe400000114a4 */
[----:B--2---:R-:W-:Y:S01]  /*5f20*/  PRMT R4, R0, 0x7632, R4 ;  /* 0x0000763200047816 */ /* 0x004fe20000000004 */
[----:B------:R2:W-:Y:S01]  /*5f30*/  STS.U16 [R110+0xc], R55 ;  /* 0x00000c376e007388 */ /* 0x0005e20000000400 */
[----:B------:R-:W-:-:S02]  /*5f40*/  F2FP.BF16.PACK_AB R0, R76, R77 ;  /* 0x0000004d4c00723e */ /* 0x000fc400000010ff */
[----:B---3--:R-:W-:Y:S01]  /*5f50*/  PRMT R5, R3, 0x7632, R5 ;  /* 0x0000763203057816 */ /* 0x008fe20000000005 */
[----:B------:R3:W-:Y:S01]  /*5f60*/  STS.U16 [R110+0x8], R7 ;  /* 0x000008076e007388 */ /* 0x0007e20000000400 */
[----:B------:R-:W-:Y:S02]  /*5f70*/  LEA R11, P3, R164, c[0x0][0x258], 0x1 ;  /* 0x00009600a40b7a11 */ /* 0x000fe400078608ff */
[----:B-1----:R-:W-:Y:S01]  /*5f80*/  PRMT R6, R0, 0x7632, R6 ;  /* 0x0000763200067816 */ /* 0x002fe20000000006 */
[----:B------:R-:W-:Y:S01]  /*5f90*/  STS.U16 [R110+0xa], R8 ;  /* 0x00000a086e007388 */ /* 0x000fe20000000400 */
[----:B--2---:R-:W-:-:S03]  /*5fa0*/  PRMT R55, R2, 0x7632, R55 ;  /* 0x0000763202377816 */ /* 0x004fc60000000037 */
[----:B------:R-:W-:Y:S01]  /*5fb0*/  STS.U16 [R110+0xe], R4 ;  /* 0x00000e046e007388 */ /* 0x000fe20000000400 */
[----:B---3--:R-:W-:-:S03]  /*5fc0*/  IMAD R7, R157, c[0x0][0x1f0], RZ ;  /* 0x00007c009d077a24 */ /* 0x008fc600078e02ff */
[----:B------:R-:W-:Y:S01]  /*5fd0*/  STS.U16 [R110+0x10], R9 ;  /* 0x000010096e007388 */ /* 0x000fe20000000400 */
[----:B------:R-:W-:-:S03]  /*5fe0*/  IMAD R51, R158, c[0x0][0x1f4], R7 ;  /* 0x00007d009e337a24 */ /* 0x000fc600078e0207 */
[----:B------:R1:W-:Y:S04]  /*5ff0*/  STS.U16 [R110+0x12], R10 ;  /* 0x0000120a6e007388 */ /* 0x0003e80000000400 */
[----:B------:R2:W-:Y:S04]  /*6000*/  STS.U16 [R110+0x14], R3 ;  /* 0x000014036e007388 */ /* 0x0005e80000000400 */
[----:B------:R3:W-:Y:S01]  /*6010*/  STS.U16 [R110+0x16], R5 ;  /* 0x000016056e007388 */ /* 0x0007e20000000400 */
[----:B-1----:R-:W-:-:S03]  /*6020*/  LEA.HI.X R10, R164, c[0x0][0x25c], R53, 0x1, P3 ;  /* 0x00009700a40a7a11 */ /* 0x002fc600018f0c35 */
[----:B------:R-:W-:Y:S01]  /*6030*/  STS.U16 [R110+0x18], R0 ;  /* 0x000018006e007388 */ /* 0x000fe20000000400 */
[----:B--2---:R-:W-:-:S03]  /*6040*/  IMAD R3, R157, c[0x0][0x200], RZ ;  /* 0x000080009d037a24 */ /* 0x004fc600078e02ff */
[----:B------:R-:W-:Y:S01]  /*6050*/  STS.U16 [R110+0x1a], R6 ;  /* 0x00001a066e007388 */ /* 0x000fe20000000400 */
[----:B---3--:R-:W-:-:S03]  /*6060*/  IMAD.WIDE.U32 R4, R158, c[0x0][0x200], RZ ;  /* 0x000080009e047a25 */ /* 0x008fc600078e00ff */
[----:B------:R1:W-:Y:S01]  /*6070*/  STS.U16 [R110+0x1c], R2 ;  /* 0x00001c026e007388 */ /* 0x0003e20000000400 */
[----:B------:R-:W-:-:S03]  /*6080*/  IMAD R13, R158, c[0x0][0x204], R3 ;  /* 0x000081009e0d7a24 */ /* 0x000fc600078e0203 */
[----:B------:R-:W-:Y:S01]  /*6090*/  STS.U16 [R110+0x1e], R55 ;  /* 0x00001e376e007388 */ /* 0x000fe20000000400 */
[----:B------:R-:W-:-:S06]  /*60a0*/  NOP ;  /* 0x0000000000007918 */ /* 0x000fcc0000000000 */
[----:B------:R-:W-:Y:S01]  /*60b0*/  LDS.U16 R15, [R126] ;  /* 0x000000007e0f7984 */ /* 0x000fe20000000400 */
[----:B------:R-:W-:Y:S02]  /*60c0*/  IMAD.IADD R5, R5, 0x1, R13 ;  /* 0x0000000105057824 */ /* 0x000fe400078e020d */
[----:B-1----:R-:W-:Y:S01]  /*60d0*/  IMAD.SHL.U32 R2, R155, 0x800, RZ ;  /* 0x000008009b027824 */ /* 0x002fe200078e00ff */
[----:B------:R-:W-:Y:S01]  /*60e0*/  LDS.U16 R17, [R125+0x40] ;  /* 0x000040007d117984 */ /* 0x000fe20000000400 */
[----:B------:R-:W-:Y:S02]  /*60f0*/  IMAD R3, R161, c[0x0][0x208], RZ ;  /* 0x00008200a1037a24 */ /* 0x000fe400078e02ff */
[----:B------:R-:W-:Y:S01]  /*6100*/  IMAD.WIDE.U32 R4, R162, c[0x0][0x208], R4 ;  /* 0x00008200a2047a25 */ /* 0x000fe200078e0004 */
[----:B------:R-:W-:Y:S01]  /*6110*/  LDS.U16 R19, [R124+0x80] ;  /* 0x000080007c137984 */ /* 0x000fe20000000400 */
[----:B------:R-:W-:Y:S02]  /*6120*/  IADD3 R6, P2, R164, R2, RZ ;  /* 0x00000002a4067210 */ /* 0x000fe40007f5e0ff */
[----:B------:R-:W-:Y:S01]  /*6130*/  IMAD R9, R162, c[0x0][0x20c], R3 ;  /* 0x00008300a2097a24 */ /* 0x000fe200078e0203 */
[----:B------:R-:W-:Y:S01]  /*6140*/  LDS.U16 R21, [R123+0xc0] ;  /* 0x0000c0007b157984 */ /* 0x000fe20000000400 */
[----:B------:R-:W-:-:S02]  /*6150*/  SHF.R.S32.HI R3, RZ, 0x1f, R2 ;  /* 0x0000001fff037819 */ /* 0x000fc40000011402 */
[----:B------:R-:W-:Y:S01]  /*6160*/  IADD3 R0, P4, R2, R4, RZ ;  /* 0x0000000402007210 */ /* 0x000fe20007f9e0ff */
[----:B------:R-:W-:Y:S02]  /*6170*/  LDS.U16 R23, [R122+0x100] ;  /* 0x000100007a177984 */ /* 0x000fe40000000400 */
[----:B------:R-:W-:Y:S01]  /*6180*/  IMAD.X R7, R53, 0x1, R3, P2 ;  /* 0x0000000135077824 */ /* 0x000fe200010e0603 */
[----:B------:R-:W-:Y:S01]  /*6190*/  IADD3.X R5, R3, R9, R5, P4, !PT ;  /* 0x0000000903057210 */ /* 0x000fe200027fe405 */
[----:B------:R-:W-:Y:S01]  /*61a0*/  LDS.U16 R25, [R121+0x140] ;  /* 0x0001400079197984 */ /* 0x000fe20000000400 */
[----:B------:R-:W-:Y:S01]  /*61b0*/  @!P1 IMAD.WIDE.U32 R8, R158, c[0x0][0x1f0], R2 ;  /* 0x00007c009e089a25 */ /* 0x000fe200078e0002 */
[C---:B------:R-:W-:Y:S02]  /*61c0*/  LEA R4, P6, R0.reuse, R11, 0x1 ;  /* 0x0000000b00047211 */ /* 0x040fe400078c08ff */
[----:B------:R-:W-:Y:S01]  /*61d0*/  LDS.U16 R27, [R120+0x180] ;  /* 0x00018000781b7984 */ /* 0x000fe20000000400 */
[----:B------:R-:W-:Y:S01]  /*61e0*/  @!P1 IMAD.IADD R9, R51, 0x1, R9 ;  /* 0x0000000133099824 */ /* 0x000fe200078e0209 */
[----:B------:R-:W-:-:S02]  /*61f0*/  LEA.HI.X R5, R0, R10, R5, 0x1, P6 ;  /* 0x0000000a00057211 */ /* 0x000fc400030f0c05 */
        /* <DEDUP_REMOVED lines=11> */
[----:B------:R-:W1:Y:S02]  /*62b0*/  LDS R47, [0x1080] ;  /* 0x00108000ff2f7984 */ /* 0x000e640000000800 */
[----:B-1----:R-:W-:-:S02]  /*62c0*/  ISETP.GE.AND P5, PT, R164, R47, PT ;  /* 0x0000002fa400720c */ /* 0x002fc40003fa6270 */
[-C--:B------:R-:W-:Y:S02]  /*62d0*/  ISETP.GE.AND P3, PT, R150, R47.reuse, PT ;  /* 0x0000002f9600720c */ /* 0x080fe40003f66270 */
[-C--:B------:R-:W-:Y:S02]  /*62e0*/  ISETP.GE.AND P4, PT, R149, R47.reuse, PT ;  /* 0x0000002f9500720c */ /* 0x080fe40003f86270 */
[----:B------:R-:W-:-:S07]  /*62f0*/  ISETP.GE.AND P2, PT, R134, R47, PT ;  /* 0x0000002f8600720c */ /* 0x000fce0003f46270 */
[----:B------:R-:W-:Y:S05]  /*6300*/  @P5 BRA `(.L_x_3022) ;  /* 0x0000009000005947 */ /* 0x000fea0003800000 */
[----:B------:R-:W-:-:S04]  /*6310*/  IMAD.WIDE.U32 R10, R158, c[0x0][0x200], R6 ;  /* 0x000080009e0a7a25 */ /* 0x000fc800078e0006 */
[----:B------:R-:W-:Y:S02]  /*6320*/  IMAD R49, R161, c[0x0][0x208], RZ ;  /* 0x00008200a1317a24 */ /* 0x000fe400078e02ff */
[----:B------:R-:W-:Y:S02]  /*6330*/  IMAD.IADD R11, R13, 0x1, R11 ;  /* 0x000000010d0b7824 */ /* 0x000fe400078e020b */
[C---:B------:R-:W-:Y:S02]  /*6340*/  IMAD R49, R162.reuse, c[0x0][0x20c], R49 ;  /* 0x00008300a2317a24 */ /* 0x040fe400078e0231 */
[----:B------:R-:W-:-:S04]  /*6350*/  IMAD.WIDE.U32 R10, R162, c[0x0][0x208], R10 ;  /* 0x00008200a20a7a25 */ /* 0x000fc800078e000a */
[----:B------:R-:W-:Y:S01]  /*6360*/  IMAD.IADD R11, R11, 0x1, R49 ;  /* 0x000000010b0b7824 */ /* 0x000fe200078e0231 */
[----:B------:R-:W-:-:S04]  /*6370*/  LEA R12, P5, R10, c[0x0][0x258], 0x1 ;  /* 0x000096000a0c7a11 */ /* 0x000fc800078a08ff */
[----:B------:R-:W-:-:S05]  /*6380*/  LEA.HI.X R13, R10, c[0x0][0x25c], R11, 0x1, P5 ;  /* 0x000097000a0d7a11 */ /* 0x000fca00028f0c0b */
[----:B------:R1:W-:Y:S04]  /*6390*/  STG.E.U16 [R12.64], R15 ;  /* 0x0000000f0c007986 */ /* 0x0003e8000c101504 */
.L_x_3022:
[----:B------:R-:W-:Y:S05]  /*63a0*/  BSYNC B0 ;  /* 0x0000000000007941 */ /* 0x000fea0003800000 */
.L_x_3021:
[-C--:B------:R-:W-:Y:S01]  /*63b0*/  ISETP.GE.AND P5, PT, R131, R47.reuse, PT ;  /* 0x0000002f8300720c */ /* 0x080fe20003fa6270 */
[----:B------:R-:W-:Y:S01]  /*63c0*/  @!P3 STG.E.U16 [R4.64+0x80], R19 ;  /* 0x000080130400b986 */ /* 0x000fe2000c101504 */
[-C--:B------:R-:W-:Y:S01]  /*63d0*/  ISETP.GE.AND P6, PT, R132, R47.reuse, PT ;  /* 0x0000002f8400720c */ /* 0x080fe20003fc6270 */
[----:B-1----:R-:W-:Y:S01]  /*63e0*/  IMAD R13, R161, c[0x0][0x1f8], RZ ;  /* 0x00007e00a10d7a24 */ /* 0x002fe200078e02ff */
[-C--:B------:R-:W-:Y:S01]  /*63f0*/  ISETP.GE.AND P3, PT, R147, R47.reuse, PT ;  /* 0x0000002f9300720c */ /* 0x080fe20003f66270 */
[----:B------:R-:W-:Y:S01]  /*6400*/  @!P4 STG.E.U16 [R4.64+0xc0], R21 ;  /* 0x0000c0150400c986 */ /* 0x000fe2000c101504 */
[----:B------:R-:W-:Y:S01]  /*6410*/  ISETP.GE.AND P4, PT, R148, R47, PT ;  /* 0x0000002f9400720c */ /* 0x000fe20003f86270 */
[----:B------:R-:W-:Y:S02]  /*6420*/  @!P1 IMAD.WIDE.U32 R8, R162, c[0x0][0x1f8], R8 ;  /* 0x00007e00a2089a25 */ /* 0x000fe400078e0008 */
[----:B------:R-:W-:Y:S02]  /*6430*/  @!P2 STG.E.U16 [R4.64+0x100], R23 ;  /* 0x000100170400a986 */ /* 0x000fe4000c101504 */
[----:B------:R-:W-:-:S02]  /*6440*/  IMAD.WIDE.U32 R10, R158, c[0x0][0x1f0], RZ ;  /* 0x00007c009e0a7a25 */ /* 0x000fc400078e00ff */
[----:B------:R-:W-:Y:S01]  /*6450*/  @!P5 STG.E.U16 [R4.64+0x180], R27 ;  /* 0x0001801b0400d986 */ /* 0x000fe2000c101504 */
[----:B------:R-:W-:Y:S01]  /*6460*/  ISETP.GE.AND P5, PT, R146, R47, PT ;  /* 0x0000002f9200720c */ /* 0x000fe20003fa6270 */
[----:B------:R-:W-:Y:S01]  /*6470*/  IMAD R15, R162, c[0x0][0x1fc], R13 ;  /* 0x00007f00a20f7a24 */ /* 0x000fe200078e020d */
[C---:B------:R-:W-:Y:S01]  /*6480*/  @!P1 IADD3 R13, P2, R164.reuse, R8, RZ ;  /* 0x00000008a40d9210 */ /* 0x040fe20007f5e0ff */
[----:B------:R-:W-:Y:S01]  /*6490*/  IMAD.IADD R11, R11, 0x1, R51 ;  /* 0x000000010b0b7824 */ /* 0x000fe200078e0233 */
[----:B------:R-:W-:Y:S01]  /*64a0*/  @!P6 STG.E.U16 [R4.64+0x140], R25 ;  /* 0x000140190400e986 */ /* 0x000fe2000c101504 */
[----:B------:R-:W-:Y:S02]  /*64b0*/  IADD3 R8, P6, R164, 0x20, RZ ;  /* 0x00000020a4087810 */ /* 0x000fe40007fde0ff */
[----:B------:R-:W-:Y:S01]  /*64c0*/  @!P1 IADD3.X R14, R53, R9, R15, P2, !PT ;  /* 0x00000009350e9210 */ /* 0x000fe200017fe40f */
[----:B------:R-:W-:Y:S01]  /*64d0*/  @!P4 STG.E.U16 [R4.64+0x1c0], R29 ;  /* 0x0001c01d0400c986 */ /* 0x000fe2000c101504 */
[-C--:B------:R-:W-:Y:S01]  /*64e0*/  ISETP.GE.AND P2, PT, R145, R47.reuse, PT ;  /* 0x0000002f9100720c */ /* 0x080fe20003f46270 */
[----:B------:R-:W-:Y:S01]  /*64f0*/  IMAD.WIDE.U32 R10, R162, c[0x0][0x1f8], R10 ;  /* 0x00007e00a20a7a25 */ /* 0x000fe200078e000a */
[-C--:B------:R-:W-:Y:S01]  /*6500*/  ISETP.GE.AND P4, PT, R144, R47.reuse, PT ;  /* 0x0000002f9000720c */ /* 0x080fe20003f86270 */
[----:B------:R-:W-:Y:S01]  /*6510*/  @!P3 STG.E.U16 [R4.64+0x200], R31 ;  /* 0x0002001f0400b986 */ /* 0x000fe2000c101504 */
[----:B------:R-:W-:Y:S01]  /*6520*/  ISETP.GE.AND P3, PT, R143, R47, PT ;  /* 0x0000002f8f00720c */ /* 0x000fe20003f66270 */
[----:B------:R-:W-:Y:S01]  /*6530*/  IMAD.SHL.U32 R0, R8, 0x2, RZ ;  /* 0x0000000208007824 */ /* 0x000fe200078e00ff */
[----:B------:R-:W-:Y:S01]  /*6540*/  IADD3.X R9, RZ, R53, RZ, P6, !PT ;  /* 0x00000035ff097210 */ /* 0x000fe200037fe4ff */
[----:B------:R-:W-:Y:S01]  /*6550*/  @!P5 STG.E.U16 [R4.64+0x240], R33 ;  /* 0x000240210400d986 */ /* 0x000fe2000c101504 */
[----:B------:R-:W-:-:S02]  /*6560*/  IADD3 R12, P6, R2, R10, RZ ;  /* 0x0000000a020c7210 */ /* 0x000fc40007fde0ff */
[----:B------:R-:W-:Y:S02]  /*6570*/  SHF.L.U64.HI R10, R8, 0x1, R9 ;  /* 0x00000001080a7819 */ /* 0x000fe40000010209 */
[----:B------:R-:W-:Y:S01]  /*6580*/  IADD3 R8, P5, R0, c[0x0][0x268], RZ ;  /* 0x00009a0000087a10 */ /* 0x000fe20007fbe0ff */
[----:B------:R-:W-:Y:S01]  /*6590*/  @!P2 STG.E.U16 [R4.64+0x280], R35 ;  /* 0x000280230400a986 */ /* 0x000fe2000c101504 */
[-C--:B------:R-:W-:Y:S02]  /*65a0*/  ISETP.GE.AND P2, PT, R151, R47.reuse, PT ;  /* 0x0000002f9700720c */ /* 0x080fe40003f46270 */
[----:B------:R-:W-:Y:S01]  /*65b0*/  IADD3.X R9, R10, c[0x0][0x26c], RZ, P5, !PT ;  /* 0x00009b000a097a10 */ /* 0x000fe20002ffe4ff */
[----:B------:R-:W-:Y:S01]  /*65c0*/  @!P4 STG.E.U16 [R4.64+0x2c0], R37 ;  /* 0x0002c0250400c986 */ /* 0x000fe2000c101504 */
[-C--:B------:R-:W-:Y:S02]  /*65d0*/  ISETP.GE.AND P5, PT, R142, R47.reuse, PT ;  /* 0x0000002f8e00720c */ /* 0x080fe40003fa6270 */
[-C--:B------:R-:W-:Y:S01]  /*65e0*/  ISETP.GE.AND P4, PT, R130, R47.reuse, PT ;  /* 0x0000002f8200720c */ /* 0x080fe20003f86270 */
[----:B------:R-:W-:Y:S01]  /*65f0*/  @!P3 STG.E.U16 [R4.64+0x300], R39 ;  /* 0x000300270400b986 */ /* 0x000fe2000c101504 */
[----:B------:R-:W-:-:S02]  /*6600*/  ISETP.GE.AND P3, PT, R141, R47, PT ;  /* 0x0000002f8d00720c */ /* 0x000fc40003f66270 */
[----:B------:R-:W-:Y:S02]  /*6610*/  IADD3.X R11, R3, R15, R11, P6, !PT ;  /* 0x0000000f030b7210 */ /* 0x000fe400037fe40b */
[C---:B------:R-:W-:Y:S01]  /*6620*/  LEA R8, P6, R12.reuse, R8, 0x1 ;  /* 0x000000080c087211 */ /* 0x040fe200078c08ff */
[----:B------:R-:W-:Y:S01]  /*6630*/  @!P2 STG.E.U16 [R4.64+0x40], R17 ;  /* 0x000040110400a986 */ /* 0x000fe2000c101504 */
[----:B------:R-:W-:Y:S02]  /*6640*/  ISETP.GE.AND P2, PT, R151, R133, PT ;  /* 0x000000859700720c */ /* 0x000fe40003f46270 */
[--C-:B------:R-:W-:Y:S01]  /*6650*/  LEA.HI.X R9, R12, R9, R11.reuse, 0x1, P6 ;  /* 0x000000090c097211 */ /* 0x100fe200030f0c0b */
[----:B------:R-:W-:Y:S01]  /*6660*/  @!P5 STG.E.U16 [R4.64+0x340], R41 ;  /* 0x000340290400d986 */ /* 0x000fe2000c101504 */
[C---:B------:R-:W-:Y:S02]  /*6670*/  @!P1 LEA R12, P6, R13.reuse, c[0x0][0x268], 0x1 ;  /* 0x00009a000d0c9a11 */ /* 0x040fe400078c08ff */
[----:B------:R-:W-:Y:S01]  /*6680*/  PRMT R11, RZ, 0x7610, R11 ;  /* 0x00007610ff0b7816 */ /* 0x000fe2000000000b */
[----:B------:R-:W-:Y:S01]  /*6690*/  @!P4 STG.E.U16 [R4.64+0x380], R43 ;  /* 0x0003802b0400c986 */ /* 0x000fe2000c101504 */
[----:B------:R-:W-:-:S02]  /*66a0*/  @!P1 LEA.HI.X R13, R13, c[0x0][0x26c], R14, 0x1, P6 ;  /* 0x00009b000d0d9a11 */ /* 0x000fc400030f0c0e */
[-C--:B------:R-:W-:Y:S01]  /*66b0*/  ISETP.GE.AND P4, PT, R150, R133.reuse, PT ;  /* 0x000000859600720c */ /* 0x080fe20003f86270 */
[----:B------:R1:W-:Y:S04]  /*66c0*/  @!P3 STG.E.U16 [R4.64+0x3c0], R45 ;  /* 0x0003c02d0400b986 */ /* 0x0003e8000c101504 */
[----:B------:R-:W-:Y:S01]  /*66d0*/  BAR.SYNC.DEFER_BLOCKING 0x0 ;  /* 0x0000000000007b1d */ /* 0x000fe20000010000 */
[-C--:B------:R-:W-:Y:S02]  /*66e0*/  ISETP.GE.AND P5, PT, R149, R133.reuse, PT ;  /* 0x000000859500720c */ /* 0x080fe40003fa6270 */
[----:B------:R-:W-:Y:S02]  /*66f0*/  ISETP.GE.AND P3, PT, R134, R133, PT ;  /* 0x000000858600720c */ /* 0x000fe40003f66270 */
[----:B------:R-:W-:-:S02]  /*6700*/  PRMT R14, RZ, 0x7610, R14 ;  /* 0x00007610ff0e7816 */ /* 0x000fc4000000000e */
[----:B------:R-:W-:Y:S02]  /*6710*/  PRMT R15, RZ, 0x7610, R15 ;  /* 0x00007610ff0f7816 */ /* 0x000fe4000000000f */
[----:B-1----:R-:W-:Y:S02]  /*6720*/  PRMT R4, RZ, 0x7610, R4 ;  /* 0x00007610ff047816 */ /* 0x002fe40000000004 */
[----:B------:R-:W-:Y:S01]  /*6730*/  PRMT R5, RZ, 0x7610, R5 ;  /* 0x00007610ff057816 */ /* 0x000fe20000000005 */
[----:B------:R1:W2:Y:S01]  /*6740*/  @!P1 LDG.E.U16 R11, [R12.64] ;  /* 0x000000040c0b9981 */ /* 0x0002a2000c1e1500 */
[----:B------:R-:W-:-:S03]  /*6750*/  ISETP.GE.AND P1, PT, R132, R133, PT ;  /* 0x000000858400720c */ /* 0x000fc60003f26270 */
[----:B------:R3:W4:Y:S01]  /*6760*/  @!P2 LDG.E.U16 R14, [R8.64] ;  /* 0x00000004080ea981 */ /* 0x000722000c1e1500 */
[----:B------:R-:W-:-:S03]  /*6770*/  ISETP.GE.AND P2, PT, R131, R133, PT ;  /* 0x000000858300720c */ /* 0x000fc60003f46270 */
[----:B------:R3:W5:Y:S01]  /*6780*/  @!P4 LDG.E.U16 R15, [R8.64+0x40] ;  /* 0x00004004080fc981 */ /* 0x000762000c1e1500 */
[-C--:B------:R-:W-:Y:S02]  /*6790*/  ISETP.GE.AND P4, PT, R148, R133.reuse, PT ;  /* 0x000000859400720c */ /* 0x080fe40003f86270 */
[----:B-1----:R-:W-:Y:S01]  /*67a0*/  PRMT R12, RZ, 0x7610, R12 ;  /* 0x00007610ff0c7816 */ /* 0x002fe2000000000c */
[----:B------:R3:W5:Y:S01]  /*67b0*/  @!P5 LDG.E.U16 R4, [R8.64+0x80] ;  /* 0x000080040804d981 */ /* 0x000762000c1e1500 */
[-C--:B------:R-:W-:Y:S02]  /*67c0*/  ISETP.GE.AND P5, PT, R147, R133.reuse, PT ;  /* 0x000000859300720c */ /* 0x080fe40003fa6270 */
[----:B------:R-:W-:Y:S01]  /*67d0*/  PRMT R13, RZ, 0x7610, R13 ;  /* 0x00007610ff0d7816 */ /* 0x000fe2000000000d */
[----:B------:R3:W5:Y:S01]  /*67e0*/  @!P3 LDG.E.U16 R5, [R8.64+0xc0] ;  /* 0x0000c0040805b981 */ /* 0x000762000c1e1500 */
[----:B------:R-:W-:-:S03]  /*67f0*/  ISETP.GE.AND P3, PT, R146, R133, PT ;  /* 0x000000859200720c */ /* 0x000fc60003f66270 */
[----:B------:R3:W5:Y:S01]  /*6800*/  @!P1 LDG.E.U16 R12, [R8.64+0x100] ;  /* 0x00010004080c9981 */ /* 0x000762000c1e1500 */
[-C--:B------:R-:W-:Y:S02]  /*6810*/  ISETP.GE.AND P1, PT, R145, R133.reuse, PT ;  /* 0x000000859100720c */ /* 0x080fe40003f26270 */
[----:B------:R-:W-:Y:S01]  /*6820*/  PRMT R16, RZ, 0x7610, R16 ;  /* 0x00007610ff107816 */ /* 0x000fe20000000010 */
[----:B------:R3:W5:Y:S01]  /*6830*/  @!P2 LDG.E.U16 R13, [R8.64+0x140] ;  /* 0x00014004080da981 */ /* 0x000762000c1e1500 */
[----:B------:R-:W-:Y:S02]  /*6840*/  PRMT R17, RZ, 0x7610, R17 ;  /* 0x00007610ff117816 */ /* 0x000fe40000000011 */
[----:B------:R-:W-:Y:S02]  /*6850*/  PRMT R18, RZ, 0x7610, R18 ;  /* 0x00007610ff127816 */ /* 0x000fe40000000012 */
[----:B------:R-:W-:Y:S01]  /*6860*/  PRMT R19, RZ, 0x7610, R19 ;  /* 0x00007610ff137816 */ /* 0x000fe20000000013 */
[----:B------:R3:W5:Y:S01]  /*6870*/  @!P4 LDG.E.U16 R16, [R8.64+0x180] ;  /* 0x000180040810c981 */ /* 0x000762000c1e1500 */
[----:B------:R-:W-:-:S02]  /*6880*/  ISETP.GE.AND P2, PT, R144, R133, PT ;  /* 0x000000859000720c */ /* 0x000fc40003f46270 */
[-C--:B------:R-:W-:Y:S01]  /*6890*/  ISETP.GE.AND P4, PT, R143, R133.reuse, PT ;  /* 0x000000858f00720c */ /* 0x080fe20003f86270 */
        /* <DEDUP_REMOVED lines=16> */
[----:B------:R-:W-:-:S05]  /*69a0*/  LOP3.LUT R25, R128, 0xfffffe00, RZ, 0xc0, !PT ;  /* 0xfffffe0080197812 */ /* 0x000fca00078ec0ff */
[----:B------:R-:W-:-:S05]  /*69b0*/  IMAD R46, R156, 0x10, R25 ;  /* 0x000000109c2e7824 */ /* 0x000fca00078e0219 */
[C---:B---3--:R-:W-:Y:S02]  /*69c0*/  IADD3 R8, R46.reuse, 0x1, RZ ;  /* 0x000000012e087810 */ /* 0x048fe40007ffe0ff */
[----:B------:R-:W-:-:S04]  /*69d0*/  IADD3 R9, R46, 0x4, RZ ;  /* 0x000000042e097810 */ /* 0x000fc80007ffe0ff */
[----:B------:R-:W-:-:S05]  /*69e0*/  LEA.HI.SX32 R9, R9, R46, 0x1b ;  /* 0x0000002e09097211 */ /* 0x000fca00078fdaff */
[----:B------:R-:W-:Y:S01]  /*69f0*/  IMAD.SHL.U32 R9, R9, 0x2, RZ ;  /* 0x0000000209097824 */ /* 0x000fe200078e00ff */
[----:B--2---:R-:W-:Y:S04]  /*6a00*/  STS.U16 [R126], R11 ;  /* 0x0000000b7e007388 */ /* 0x004fe80000000400 */
[----:B----4-:R-:W-:Y:S04]  /*6a10*/  STS.U16 [R125+0x40], R14 ;  /* 0x0000400e7d007388 */ /* 0x010fe80000000400 */
[----:B-----5:R-:W-:Y:S04]  /*6a20*/  STS.U16 [R124+0x80], R15 ;  /* 0x0000800f7c007388 */ /* 0x020fe80000000400 */
[----:B------:R1:W-:Y:S04]  /*6a30*/  STS.U16 [R123+0xc0], R4 ;  /* 0x0000c0047b007388 */ /* 0x0003e80000000400 */
[----:B------:R2:W-:Y:S04]  /*6a40*/  STS.U16 [R122+0x100], R5 ;  /* 0x000100057a007388 */ /* 0x0005e80000000400 */
[----:B------:R3:W-:Y:S01]  /*6a50*/  STS.U16 [R121+0x140], R12 ;  /* 0x0001400c79007388 */ /* 0x0007e20000000400 */
[----:B-1----:R-:W-:-:S02]  /*6a60*/  LEA.HI.SX32 R4, R8, R46, 0x1b ;  /* 0x0000002e08047211 */ /* 0x002fc400078fdaff */
[C---:B--2---:R-:W-:Y:S01]  /*6a70*/  IADD3 R5, R46.reuse, 0x2, RZ ;  /* 0x000000022e057810 */ /* 0x044fe20007ffe0ff */
[----:B------:R1:W-:Y:S01]  /*6a80*/  STS.U16 [R120+0x180], R13 ;  /* 0x0001800d78007388 */ /* 0x0003e20000000400 */
[----:B------:R-:W-:Y:S02]  /*6a90*/  IADD3 R8, R46, 0x3, RZ ;  /* 0x000000032e087810 */ /* 0x000fe40007ffe0ff */
[-C--:B------:R-:W-:Y:S01]  /*6aa0*/  LEA.HI.SX32 R5, R5, R46.reuse, 0x1b ;  /* 0x0000002e05057211 */ /* 0x080fe200078fdaff */
[----:B------:R2:W-:Y:S01]  /*6ab0*/  STS.U16 [R119+0x1c0], R16 ;  /* 0x0001c01077007388 */ /* 0x0005e20000000400 */
[----:B------:R-:W-:-:S03]  /*6ac0*/  LEA.HI.SX32 R8, R8, R46, 0x1b ;  /* 0x0000002e08087211 */ /* 0x000fc600078fdaff */
[----:B------:R-:W-:Y:S01]  /*6ad0*/  STS.U16 [R118+0x200], R17 ;  /* 0x0002001176007388 */ /* 0x000fe20000000400 */
[----:B------:R-:W-:-:S03]  /*6ae0*/  IMAD.SHL.U32 R5, R5, 0x2, RZ ;  /* 0x0000000205057824 */ /* 0x000fc600078e00ff */
[----:B------:R4:W-:Y:S04]  /*6af0*/  STS.U16 [R117+0x240], R18 ;  /* 0x0002401275007388 */ /* 0x0009e80000000400 */
[----:B------:R5:W-:Y:S01]  /*6b00*/  STS.U16 [R116+0x280], R19 ;  /* 0x0002801374007388 */ /* 0x000be20000000400 */
[----:B------:R-:W-:-:S03]  /*6b10*/  IMAD.SHL.U32 R8, R8, 0x2, RZ ;  /* 0x0000000208087824 */ /* 0x000fc600078e00ff */
[----:B------:R-:W-:Y:S04]  /*6b20*/  STS.U16 [R115+0x2c0], R20 ;  /* 0x0002c01473007388 */ /* 0x000fe80000000400 */
[----:B------:R-:W-:Y:S04]  /*6b30*/  STS.U16 [R114+0x300], R21 ;  /* 0x0003001572007388 */ /* 0x000fe80000000400 */
[----:B------:R-:W-:Y:S04]  /*6b40*/  STS.U16 [R113+0x340], R22 ;  /* 0x0003401671007388 */ /* 0x000fe80000000400 */
[----:B------:R-:W-:Y:S04]  /*6b50*/  STS.U16 [R112+0x380], R23 ;  /* 0x0003801770007388 */ /* 0x000fe80000000400 */
[----:B------:R-:W-:Y:S01]  /*6b60*/  STS.U16 [R111+0x3c0], R24 ;  /* 0x0003c0186f007388 */ /* 0x000fe20000000400 */
[----:B------:R-:W-:-:S06]  /*6b70*/  NOP ;  /* 0x0000000000007918 */ /* 0x000fcc0000000000 */
[----:B------:R-:W0:Y:S01]  /*6b80*/  LDS.U16 R21, [R5+0x4] ;  /* 0x0000040005157984 */ /* 0x000e220000000400 */
[----:B------:R-:W-:-:S03]  /*6b90*/  IADD3 R11, R46, 0x5, RZ ;  /* 0x000000052e0b7810 */ /* 0x000fc60007ffe0ff */
[----:B------:R-:W0:Y:S01]  /*6ba0*/  LDS.U16 R24, [R8+0x6] ;  /* 0x0000060008187984 */ /* 0x000e220000000400 */
[----:B------:R-:W-:-:S03]  /*6bb0*/  LEA.HI.SX32 R11, R11, R46, 0x1b ;  /* 0x0000002e0b0b7211 */ /* 0x000fc600078fdaff */
[----:B------:R-:W0:Y:S02]  /*6bc0*/  LDS.U16 R27, [R9+0x8] ;  /* 0x00000800091b7984 */ /* 0x000e240000000400 */
[----:B------:R-:W-:Y:S01]  /*6bd0*/  IMAD.SHL.U32 R11, R11, 0x2, RZ ;  /* 0x000000020b0b7824 */ /* 0x000fe200078e00ff */
[----:B---3--:R-:W-:Y:S01]  /*6be0*/  IADD3 R12, R46, 0x6, RZ ;  /* 0x000000062e0c7810 */ /* 0x008fe20007ffe0ff */
[----:B------:R-:W-:Y:S01]  /*6bf0*/  IMAD.SHL.U32 R4, R4, 0x2, RZ ;  /* 0x0000000204047824 */ /* 0x000fe200078e00ff */
[----:B-1----:R-:W-:Y:S01]  /*6c00*/  IADD3 R13, R46, 0x7, RZ ;  /* 0x000000072e0d7810 */ /* 0x002fe20007ffe0ff */
[----:B------:R-:W-:Y:S04]  /*6c10*/  LDS.U16 R17, [R110] ;  /* 0x000000006e117984 */ /* 0x000fe80000000400 */
[----:B------:R-:W1:Y:S01]  /*6c20*/  LDS.U16 R26, [R11+0xa] ;  /* 0x00000a000b1a7984 */ /* 0x000e620000000400 */
[----:B------:R-:W-:-:S02]  /*6c30*/  LEA.HI.SX32 R12, R12, R46, 0x1b ;  /* 0x0000002e0c0c7211 */ /* 0x000fc400078fdaff */
[C---:B--2---:R-:W-:Y:S01]  /*6c40*/  IADD3 R16, R46.reuse, 0xa, RZ ;  /* 0x0000000a2e107810 */ /* 0x044fe20007ffe0ff */
[----:B------:R-:W2:Y:S01]  /*6c50*/  LDS.U16 R20, [R4+0x2] ;  /* 0x0000020004147984 */ /* 0x000ea20000000400 */
[C---:B------:R-:W-:Y:S02]  /*6c60*/  IADD3 R14, R46.reuse, 0x8, RZ ;  /* 0x000000082e0e7810 */ /* 0x040fe40007ffe0ff */
[C---:B------:R-:W-:Y:S02]  /*6c70*/  IADD3 R15, R46.reuse, 0x9, RZ ;  /* 0x000000092e0f7810 */ /* 0x040fe40007ffe0ff */
[C---:B----4-:R-:W-:Y:S02]  /*6c80*/  IADD3 R18, R46.reuse, 0xb, RZ ;  /* 0x0000000b2e127810 */ /* 0x050fe40007ffe0ff */
[----:B------:R-:W-:Y:S02]  /*6c90*/  LEA.HI.SX32 R13, R13, R46, 0x1b ;  /* 0x0000002e0d0d7211 */ /* 0x000fe400078fdaff */
[----:B-----5:R-:W-:-:S02]  /*6ca0*/  IADD3 R19, R46, 0xc, RZ ;  /* 0x0000000c2e137810 */ /* 0x020fc40007ffe0ff */
[----:B0-----:R-:W-:Y:S02]  /*6cb0*/  PRMT R21, RZ, 0x5410, R21 ;  /* 0x00005410ff157816 */ /* 0x001fe40000000015 */
[----:B------:R-:W-:-:S03]  /*6cc0*/  PRMT R24, RZ, 0x5410, R24 ;  /* 0x00005410ff187816 */ /* 0x000fc60000000018 */
[----:B------:R-:W-:Y:S01]  /*6cd0*/  FMUL.FTZ R22, R21, -1.4426950216293334961 ;  /* 0xbfb8aa3b15167820 */ /* 0x000fe20000410000 */
[----:B------:R-:W-:-:S03]  /*6ce0*/  PRMT R27, RZ, 0x5410, R27 ;  /* 0x00005410ff1b7816 */ /* 0x000fc6000000001b */
[----:B------:R0:W-:Y:S01]  /*6cf0*/  MUFU.EX2 R40, R22 ;  /* 0x0000001600287308 */ /* 0x0001e20000000800 */
[----:B------:R-:W-:Y:S01]  /*6d00*/  FMUL.FTZ R23, R24, -1.4426950216293334961 ;  /* 0xbfb8aa3b18177820 */ /* 0x000fe20000410000 */
[-C--:B------:R-:W-:Y:S01]  /*6d10*/  LEA.HI.SX32 R16, R16, R46.reuse, 0x1b ;  /* 0x0000002e10107211 */ /* 0x080fe200078fdaff */
[----:B------:R-:W-:Y:S01]  /*6d20*/  FMUL.FTZ R25, R27, -1.4426950216293334961 ;  /* 0xbfb8aa3b1b197820 */ /* 0x000fe20000410000 */
[-C--:B------:R-:W-:Y:S01]  /*6d30*/  LEA.HI.SX32 R14, R14, R46.reuse, 0x1b ;  /* 0x0000002e0e0e7211 */ /* 0x080fe200078fdaff */
[----:B------:R-:W-:Y:S01]  /*6d40*/  IMAD.SHL.U32 R12, R12, 0x2, RZ ;  /* 0x000000020c0c7824 */ /* 0x000fe200078e00ff */
[-C--:B------:R-:W-:Y:S02]  /*6d50*/  LEA.HI.SX32 R15, R15, R46.reuse, 0x1b ;  /* 0x0000002e0f0f7211 */ /* 0x080fe400078fdaff */
[----:B0-----:R-:W-:Y:S01]  /*6d60*/  IADD3 R22, R46, 0xd, RZ ;  /* 0x0000000d2e167810 */ /* 0x001fe20007ffe0ff */
[----:B------:R0:W-:Y:S01]  /*6d70*/  MUFU.EX2 R41, R23 ;  /* 0x0000001700297308 */ /* 0x0001e20000000800 */
[----:B------:R-:W-:-:S02]  /*6d80*/  LEA.HI.SX32 R18, R18, R46, 0x1b ;  /* 0x0000002e12127211 */ /* 0x000fc400078fdaff */
[----:B------:R-:W-:Y:S02]  /*6d90*/  SHF.L.U32 R13, R13, 0x1, RZ ;  /* 0x000000010d0d7819 */ /* 0x000fe400000006ff */
[-C--:B------:R-:W-:Y:S01]  /*6da0*/  LEA.HI.SX32 R19, R19, R46.reuse, 0x1b ;  /* 0x0000002e13137211 */ /* 0x080fe200078fdaff */
[----:B------:R-:W-:Y:S01]  /*6db0*/  IMAD.SHL.U32 R16, R16, 0x2, RZ ;  /* 0x0000000210107824 */ /* 0x000fe200078e00ff */
[-C--:B------:R-:W-:Y:S01]  /*6dc0*/  LEA.HI.SX32 R22, R22, R46.reuse, 0x1b ;  /* 0x0000002e16167211 */ /* 0x080fe200078fdaff */
[----:B------:R3:W-:Y:S01]  /*6dd0*/  MUFU.EX2 R42, R25 ;  /* 0x00000019002a7308 */ /* 0x0007e20000000800 */
[----:B0-----:R-:W-:Y:S01]  /*6de0*/  IADD3 R23, R46, 0xe, RZ ;  /* 0x0000000e2e177810 */ /* 0x001fe20007ffe0ff */
[----:B------:R-:W0:Y:S01]  /*6df0*/  LDS.U16 R29, [R12+0xc] ;  /* 0x00000c000c1d7984 */ /* 0x000e220000000400 */
[----:B------:R-:W-:Y:S01]  /*6e00*/  IMAD.SHL.U32 R14, R14, 0x2, RZ ;  /* 0x000000020e0e7824 */ /* 0x000fe200078e00ff */
[----:B-1----:R-:W-:Y:S01]  /*6e10*/  PRMT R26, RZ, 0x5410, R26 ;  /* 0x00005410ff1a7816 */ /* 0x002fe2000000001a */
[----:B------:R-:W-:Y:S01]  /*6e20*/  IMAD.SHL.U32 R15, R15, 0x2, RZ ;  /* 0x000000020f0f7824 */ /* 0x000fe200078e00ff */
[----:B------:R-:W1:Y:S01]  /*6e30*/  LDS.U16 R34, [R13+0xe] ;  /* 0x00000e000d227984 */ /* 0x000e620000000400 */
[----:B---3--:R-:W-:Y:S01]  /*6e40*/  IADD3 R25, R46, 0xf, RZ ;  /* 0x0000000f2e197810 */ /* 0x008fe20007ffe0ff */
[----:B------:R-:W-:Y:S01]  /*6e50*/  IMAD.SHL.U32 R18, R18, 0x2, RZ ;  /* 0x0000000212127824 */ /* 0x000fe200078e00ff */
[-C--:B------:R-:W-:Y:S01]  /*6e60*/  LEA.HI.SX32 R23, R23, R46.reuse, 0x1b ;  /* 0x0000002e17177211 */ /* 0x080fe200078fdaff */
[----:B------:R-:W-:Y:S01]  /*6e70*/  IMAD.SHL.U32 R19, R19, 0x2, RZ ;  /* 0x0000000213137824 */ /* 0x000fe200078e00ff */
[----:B------:R-:W-:Y:S01]  /*6e80*/  LEA.HI.SX32 R25, R25, R46, 0x1b ;  /* 0x0000002e19197211 */ /* 0x000fe200078fdaff */
[----:B------:R-:W-:Y:S01]  /*6e90*/  IMAD.SHL.U32 R22, R22, 0x2, RZ ;  /* 0x0000000216167824 */ /* 0x000fe200078e00ff */
[----:B------:R-:W3:Y:S01]  /*6ea0*/  LDS.U16 R33, [R16+0x14] ;  /* 0x0000140010217984 */ /* 0x000ee20000000400 */
[----:B------:R-:W-:-:S02]  /*6eb0*/  FMUL.FTZ R32, R26, -1.4426950216293334961 ;  /* 0xbfb8aa3b1a207820 */ /* 0x000fc40000410000 */
[----:B------:R-:W-:Y:S01]  /*6ec0*/  IMAD.SHL.U32 R23, R23, 0x2, RZ ;  /* 0x0000000217177824 */ /* 0x000fe200078e00ff */
[----:B------:R-:W4:Y:S01]  /*6ed0*/  LDS.U16 R38, [R14+0x10] ;  /* 0x000010000e267984 */ /* 0x000f220000000400 */
[----:B------:R-:W-:-:S03]  /*6ee0*/  IMAD.SHL.U32 R25, R25, 0x2, RZ ;  /* 0x0000000219197824 */ /* 0x000fc600078e00ff */
[----:B------:R-:W5:Y:S04]  /*6ef0*/  LDS.U16 R31, [R15+0x12] ;  /* 0x000012000f1f7984 */ /* 0x000f680000000400 */
[----:B------:R-:W5:Y:S04]  /*6f00*/  LDS.U16 R36, [R18+0x16] ;  /* 0x0000160012247984 */ /* 0x000f680000000400 */
[----:B------:R-:W5:Y:S01]  /*6f10*/  LDS.U16 R37, [R19+0x18] ;  /* 0x0000180013257984 */ /* 0x000f620000000400 */
[----:B------:R0:W-:Y:S03]  /*6f20*/  MUFU.EX2 R43, R32 ;  /* 0x00000020002b7308 */ /* 0x0001e60000000800 */
[----:B------:R-:W5:Y:S04]  /*6f30*/  LDS.U16 R30, [R22+0x1a] ;  /* 0x00001a00161e7984 */ /* 0x000f680000000400 */
[----:B------:R-:W5:Y:S04]  /*6f40*/  LDS.U16 R35, [R25+0x1e] ;  /* 0x00001e0019237984 */ /* 0x000f680000000400 */
[----:B0-----:R-:W0:Y:S01]  /*6f50*/  LDS.U16 R32, [R23+0x1c] ;  /* 0x00001c0017207984 */ /* 0x001e220000000400 */
[----:B------:R-:W-:-:S02]  /*6f60*/  PRMT R17, RZ, 0x5410, R17 ;  /* 0x00005410ff117816 */ /* 0x000fc40000000011 */
[----:B--2---:R-:W-:-:S03]  /*6f70*/  PRMT R20, RZ, 0x5410, R20 ;  /* 0x00005410ff147816 */ /* 0x004fc60000000014 */
[----:B------:R-:W-:Y:S02]  /*6f80*/  FMUL.FTZ R28, R17, -1.4426950216293334961 ;  /* 0xbfb8aa3b111c7820 */ /* 0x000fe40000410000 */
[----:B------:R-:W-:Y:S01]  /*6f90*/  FMUL.FTZ R39, R20, -1.4426950216293334961 ;  /* 0xbfb8aa3b14277820 */ /* 0x000fe20000410000 */
[----:B------:R-:W-:Y:S02]  /*6fa0*/  PRMT R29, RZ, 0x5410, R29 ;  /* 0x00005410ff1d7816 */ /* 0x000fe4000000001d */
[----:B-1----:R-:W-:Y:S01]  /*6fb0*/  PRMT R34, RZ, 0x5410, R34 ;  /* 0x00005410ff227816 */ /* 0x002fe20000000022 */
[----:B------:R-:W1:Y:S01]  /*6fc0*/  MUFU.EX2 R28, R28 ;  /* 0x0000001c001c7308 */ /* 0x000e620000000800 */
[----:B---3--:R-:W-:Y:S01]  /*6fd0*/  PRMT R33, RZ, 0x5410, R33 ;  /* 0x00005410ff217816 */ /* 0x008fe20000000021 */
[----:B------:R-:W-:Y:S01]  /*6fe0*/  FMUL.FTZ R44, R29, -1.4426950216293334961 ;  /* 0xbfb8aa3b1d2c7820 */ /* 0x000fe20000410000 */
[----:B----4-:R-:W-:-:S05]  /*6ff0*/  PRMT R38, RZ, 0x5410, R38 ;  /* 0x00005410ff267816 */ /* 0x010fca0000000026 */
[----:B------:R-:W2:Y:S01]  /*7000*/  MUFU.EX2 R39, R39 ;  /* 0x0000002700277308 */ /* 0x000ea20000000800 */
[----:B-----5:R-:W-:Y:S01]  /*7010*/  PRMT R31, RZ, 0x5410, R31 ;  /* 0x00005410ff1f7816 */ /* 0x020fe2000000001f */
[----:B------:R-:W-:Y:S01]  /*7020*/  FMUL.FTZ R45, R34, -1.4426950216293334961 ;  /* 0xbfb8aa3b222d7820 */ /* 0x000fe20000410000 */
[----:B------:R-:W-:Y:S01]  /*7030*/  PRMT R36, RZ, 0x5410, R36 ;  /* 0x00005410ff247816 */ /* 0x000fe20000000024 */
[----:B------:R-:W-:Y:S01]  /*7040*/  FMUL.FTZ R48, R33, -1.4426950216293334961 ;  /* 0xbfb8aa3b21307820 */ /* 0x000fe20000410000 */
[----:B------:R-:W-:Y:S01]  /*7050*/  PRMT R37, RZ, 0x5410, R37 ;  /* 0x00005410ff257816 */ /* 0x000fe20000000025 */
[----:B------:R-:W-:Y:S01]  /*7060*/  FMUL.FTZ R46, R38, -1.4426950216293334961 ;  /* 0xbfb8aa3b262e7820 */ /* 0x000fe20000410000 */
[----:B------:R-:W-:Y:S01]  /*7070*/  PRMT R30, RZ, 0x5410, R30 ;  /* 0x00005410ff1e7816 */ /* 0x000fe2000000001e */
[----:B------:R-:W-:Y:S01]  /*7080*/  FMUL.FTZ R47, R31, -1.4426950216293334961 ;  /* 0xbfb8aa3b1f2f7820 */ /* 0x000fe20000410000 */
[----:B------:R-:W3:Y:S01]  /*7090*/  MUFU.EX2 R44, R44 ;  /* 0x0000002c002c7308 */ /* 0x000ee20000000800 */
[----:B------:R-:W-:Y:S01]  /*70a0*/  FMUL.FTZ R49, R36, -1.4426950216293334961 ;  /* 0xbfb8aa3b24317820 */ /* 0x000fe20000410000 */
[----:B------:R-:W-:Y:S01]  /*70b0*/  PRMT R35, RZ, 0x5410, R35 ;  /* 0x00005410ff237816 */ /* 0x000fe20000000023 */
[----:B------:R-:W-:-:S02]  /*70c0*/  FMUL.FTZ R50, R37, -1.4426950216293334961 ;  /* 0xbfb8aa3b25327820 */ /* 0x000fc40000410000 */
[----:B------:R-:W-:Y:S01]  /*70d0*/  FMUL.FTZ R51, R30, -1.4426950216293334961 ;  /* 0xbfb8aa3b1e337820 */ /* 0x000fe20000410000 */
[----:B0-----:R-:W-:Y:S02]  /*70e0*/  PRMT R32, RZ, 0x5410, R32 ;  /* 0x00005410ff207816 */ /* 0x001fe40000000020 */
[----:B------:R-:W0:Y:S01]  /*70f0*/  MUFU.EX2 R45, R45 ;  /* 0x0000002d002d7308 */ /* 0x000e220000000800 */
[----:B------:R-:W-:Y:S02]  /*7100*/  FMUL.FTZ R53, R35, -1.4426950216293334961 ;  /* 0xbfb8aa3b23357820 */ /* 0x000fe40000410000 */
[----:B------:R-:W-:Y:S02]  /*7110*/  FMUL.FTZ R52, R32, -1.4426950216293334961 ;  /* 0xbfb8aa3b20347820 */ /* 0x000fe40000410000 */
[----:B-1----:R-:W-:-:S03]  /*7120*/  FADD.FTZ R28, R28, 1 ;  /* 0x3f8000001c1c7421 */ /* 0x002fc60000010000 */
[----:B------:R-:W1:Y:S01]  /*7130*/  MUFU.EX2 R48, R48 ;  /* 0x0000003000307308 */ /* 0x000e620000000800 */
[----:B--2---:R-:W-:Y:S02]  /*7140*/  FADD.FTZ R39, R39, 1 ;  /* 0x3f80000027277421 */ /* 0x004fe40000010000 */
[----:B------:R-:W-:-:S05]  /*7150*/  FADD.FTZ R40, R40, 1 ;  /* 0x3f80000028287421 */ /* 0x000fca0000010000 */
[----:B------:R-:W2:Y:S08]  /*7160*/  MUFU.EX2 R46, R46 ;  /* 0x0000002e002e7308 */ /* 0x000eb00000000800 */
[----:B------:R-:W4:Y:S08]  /*7170*/  MUFU.EX2 R47, R47 ;  /* 0x0000002f002f7308 */ /* 0x000f300000000800 */
[----:B------:R-:W5:Y:S01]  /*7180*/  MUFU.EX2 R49, R49 ;  /* 0x0000003100317308 */ /* 0x000f620000000800 */
[----:B------:R-:W-:-:S07]  /*7190*/  FADD.FTZ R41, R41, 1 ;  /* 0x3f80000029297421 */ /* 0x000fce0000010000 */
[----:B------:R-:W0:Y:S01]  /*71a0*/  MUFU.EX2 R50, R50 ;  /* 0x0000003200327308 */ /* 0x000e220000000800 */
[----:B------:R-:W-:-:S07]  /*71b0*/  FADD.FTZ R42, R42, 1 ;  /* 0x3f8000002a2a7421 */ /* 0x000fce0000010000 */
[----:B------:R-:W1:Y:S01]  /*71c0*/  MUFU.EX2 R51, R51 ;  /* 0x0000003300337308 */ /* 0x000e620000000800 */
[----:B------:R-:W-:Y:S02]  /*71d0*/  FADD.FTZ R43, R43, 1 ;  /* 0x3f8000002b2b7421 */ /* 0x000fe40000010000 */
[----:B---3--:R-:W-:-:S05]  /*71e0*/  FADD.FTZ R44, R44, 1 ;  /* 0x3f8000002c2c7421 */ /* 0x008fca0000010000 */
[----:B------:R-:W3:Y:S01]  /*71f0*/  MUFU.EX2 R52, R52 ;  /* 0x0000003400347308 */ /* 0x000ee20000000800 */
[----:B0-----:R-:W-:-:S07]  /*7200*/  FADD.FTZ R45, R45, 1 ;  /* 0x3f8000002d2d7421 */ /* 0x001fce0000010000 */
[----:B------:R-:W0:Y:S08]  /*7210*/  MUFU.EX2 R53, R53 ;  /* 0x0000003500357308 */ /* 0x000e300000000800 */
[----:B------:R-:W0:Y:S01]  /*7220*/  MUFU.RCP R28, R28 ;  /* 0x0000001c001c7308 */ /* 0x000e220000001000 */
[----:B-1----:R-:W-:-:S07]  /*7230*/  FADD.FTZ R48, R48, 1 ;  /* 0x3f80000030307421 */ /* 0x002fce0000010000 */
[----:B------:R-:W1:Y:S01]  /*7240*/  MUFU.RCP R39, R39 ;  /* 0x0000002700277308 */ /* 0x000e620000001000 */
[----:B--2---:R-:W-:-:S07]  /*7250*/  FADD.FTZ R46, R46, 1 ;  /* 0x3f8000002e2e7421 */ /* 0x004fce0000010000 */
[----:B------:R-:W2:Y:S01]  /*7260*/  MUFU.RCP R40, R40 ;  /* 0x0000002800287308 */ /* 0x000ea20000001000 */
[----:B----4-:R-:W-:Y:S02]  /*7270*/  FADD.FTZ R47, R47, 1 ;  /* 0x3f8000002f2f7421 */ /* 0x010fe40000010000 */
[----:B-----5:R-:W-:Y:S02]  /*7280*/  FADD.FTZ R49, R49, 1 ;  /* 0x3f80000031317421 */ /* 0x020fe40000010000 */
[----:B------:R-:W-:-:S03]  /*7290*/  FADD.FTZ R50, R50, 1 ;  /* 0x3f80000032327421 */ /* 0x000fc60000010000 */
[----:B------:R-:W4:Y:S01]  /*72a0*/  MUFU.RCP R41, R41 ;  /* 0x0000002900297308 */ /* 0x000f220000001000 */
[----:B------:R-:W-:-:S07]  /*72b0*/  FADD.FTZ R51, R51, 1 ;  /* 0x3f80000033337421 */ /* 0x000fce0000010000 */
[----:B------:R-:W5:Y:S01]  /*72c0*/  MUFU.RCP R42, R42 ;  /* 0x0000002a002a7308 */ /* 0x000f620000001000 */
[----:B---3--:R-:W-:-:S07]  /*72d0*/  FADD.FTZ R52, R52, 1 ;  /* 0x3f80000034347421 */ /* 0x008fce0000010000 */
[----:B------:R-:W3:Y:S01]  /*72e0*/  MUFU.RCP R43, R43 ;  /* 0x0000002b002b7308 */ /* 0x000ee20000001000 */
[----:B0-----:R-:W-:-:S07]  /*72f0*/  FADD.FTZ R53, R53, 1 ;  /* 0x3f80000035357421 */ /* 0x001fce0000010000 */
[----:B------:R-:W0:Y:S01]  /*7300*/  MUFU.RCP R44, R44 ;  /* 0x0000002c002c7308 */ /* 0x000e220000001000 */
[----:B------:R-:W-:-:S07]  /*7310*/  FMUL.FTZ R28, R17, R28 ;  /* 0x0000001c111c7220 */ /* 0x000fce0000410000 */
[----:B------:R-:W0:Y:S01]  /*7320*/  MUFU.RCP R45, R45 ;  /* 0x0000002d002d7308 */ /* 0x000e220000001000 */
[----:B-1----:R-:W-:Y:S02]  /*7330*/  FMUL.FTZ R17, R20, R39 ;  /* 0x0000002714117220 */ /* 0x002fe40000410000 */
[----:B--2---:R-:W-:-:S05]  /*7340*/  FMUL.FTZ R20, R21, R40 ;  /* 0x0000002815147220 */ /* 0x004fca0000410000 */
[----:B------:R-:W1:Y:S08]  /*7350*/  MUFU.RCP R55, R46 ;  /* 0x0000002e00377308 */ /* 0x000e700000001000 */
[----:B------:R-:W2:Y:S08]  /*7360*/  MUFU.RCP R54, R47 ;  /* 0x0000002f00367308 */ /* 0x000eb00000001000 */
[----:B------:R-:W0:Y:S08]  /*7370*/  MUFU.RCP R48, R48 ;  /* 0x0000003000307308 */ /* 0x000e300000001000 */
[----:B------:R-:W0:Y:S01]  /*7380*/  MUFU.RCP R49, R49 ;  /* 0x0000003100317308 */ /* 0x000e220000001000 */
[----:B----4-:R-:W-:-:S07]  /*7390*/  FMUL.FTZ R21, R24, R41 ;  /* 0x0000002918157220 */ /* 0x010fce0000410000 */
[----:B------:R-:W4:Y:S01]  /*73a0*/  MUFU.RCP R50, R50 ;  /* 0x0000003200327308 */ /* 0x000f220000001000 */
[----:B-----5:R-:W-:-:S07]  /*73b0*/  FMUL.FTZ R24, R27, R42 ;  /* 0x0000002a1b187220 */ /* 0x020fce0000410000 */
[----:B------:R-:W5:Y:S01]  /*73c0*/  MUFU.RCP R51, R51 ;  /* 0x0000003300337308 */ /* 0x000f620000001000 */
[----:B------:R-:W-:-:S07]  /*73d0*/  FMUL.FTZ R28, R28, R93 ;  /* 0x0000005d1c1c7220 */ /* 0x000fce0000410000 */
[----:B------:R-:W1:Y:S01]  /*73e0*/  MUFU.RCP R39, R52 ;  /* 0x0000003400277308 */ /* 0x000e620000001000 */
[----:B------:R-:W-:-:S07]  /*73f0*/  FMUL.FTZ R17, R17, R92 ;  /* 0x0000005c11117220 */ /* 0x000fce0000410000 */
[----:B------:R-:W2:Y:S01]  /*7400*/  MUFU.RCP R40, R53 ;  /* 0x0000003500287308 */ /* 0x000ea20000001000 */
[----:B---3--:R-:W-:Y:S02]  /*7410*/  FMUL.FTZ R27, R26, R43 ;  /* 0x0000002b1a1b7220 */ /* 0x008fe40000410000 */
[----:B0-----:R-:W-:Y:S02]  /*7420*/  FMUL.FTZ R26, R29, R44 ;  /* 0x0000002c1d1a7220 */ /* 0x001fe40000410000 */
[----:B------:R-:W-:Y:S02]  /*7430*/  FMUL.FTZ R20, R20, R91 ;  /* 0x0000005b14147220 */ /* 0x000fe40000410000 */
[----:B------:R-:W-:Y:S02]  /*7440*/  FMUL.FTZ R21, R21, R90 ;  /* 0x0000005a15157220 */ /* 0x000fe40000410000 */
[----:B------:R-:W-:Y:S01]  /*7450*/  FMUL.FTZ R29, R34, R45 ;  /* 0x0000002d221d7220 */ /* 0x000fe20000410000 */
[----:B------:R-:W-:Y:S01]  /*7460*/  F2FP.BF16.PACK_AB R17, R17, R28 ;  /* 0x0000001c1111723e */ /* 0x000fe200000010ff */
[----:B------:R-:W-:Y:S01]  /*7470*/  BAR.SYNC.DEFER_BLOCKING 0x0 ;  /* 0x0000000000007b1d */ /* 0x000fe20000010000 */
[----:B------:R-:W-:-:S02]  /*7480*/  FMUL.FTZ R24, R24, R85 ;  /* 0x0000005518187220 */ /* 0x000fc40000410000 */
[----:B-1----:R-:W-:Y:S02]  /*7490*/  FMUL.FTZ R38, R38, R55 ;  /* 0x0000003726267220 */ /* 0x002fe40000410000 */
[----:B------:R-:W-:Y:S02]  /*74a0*/  FMUL.FTZ R27, R27, R84 ;  /* 0x000000541b1b7220 */ /* 0x000fe40000410000 */
[----:B--2---:R-:W-:Y:S02]  /*74b0*/  FMUL.FTZ R31, R31, R54 ;  /* 0x000000361f1f7220 */ /* 0x004fe40000410000 */
[----:B------:R-:W-:Y:S01]  /*74c0*/  FMUL.FTZ R34, R33, R48 ;  /* 0x0000003021227220 */ /* 0x000fe20000410000 */
[----:B------:R-:W-:Y:S01]  /*74d0*/  F2FP.BF16.PACK_AB R20, R21, R20 ;  /* 0x000000141514723e */ /* 0x000fe200000010ff */
[----:B------:R-:W-:Y:S02]  /*74e0*/  FMUL.FTZ R26, R26, R83 ;  /* 0x000000531a1a7220 */ /* 0x000fe40000410000 */
[----:B------:R-:W-:-:S02]  /*74f0*/  FMUL.FTZ R29, R29, R82 ;  /* 0x000000521d1d7220 */ /* 0x000fc40000410000 */
[----:B------:R-:W-:Y:S02]  /*7500*/  FMUL.FTZ R33, R36, R49 ;  /* 0x0000003124217220 */ /* 0x000fe40000410000 */
[----:B----4-:R-:W-:Y:S01]  /*7510*/  FMUL.FTZ R36, R37, R50 ;  /* 0x0000003225247220 */ /* 0x010fe20000410000 */
[----:B------:R-:W-:Y:S01]  /*7520*/  PRMT R21, R17, 0x7632, R21 ;  /* 0x0000763211157816 */ /* 0x000fe20000000015 */
[----:B------:R-:W-:Y:S01]  /*7530*/  FMUL.FTZ R38, R38, R81 ;  /* 0x0000005126267220 */ /* 0x000fe20000410000 */
[----:B------:R-:W-:Y:S01]  /*7540*/  F2FP.BF16.PACK_AB R24, R27, R24 ;  /* 0x000000181b18723e */ /* 0x000fe200000010ff */
[----:B------:R-:W-:Y:S02]  /*7550*/  FMUL.FTZ R31, R31, R80 ;  /* 0x000000501f1f7220 */ /* 0x000fe40000410000 */
[----:B-----5:R-:W-:Y:S01]  /*7560*/  FMUL.FTZ R37, R30, R51 ;  /* 0x000000331e257220 */ /* 0x020fe20000410000 */
        /* <DEDUP_REMOVED lines=20> */
[----:B------:R0:W-:Y:S01]  /*76b0*/  STS.U16 [R9+0x8], R24 ;  /* 0x0000081809007388 */ /* 0x0001e20000000400 */
[----:B------:R-:W-:-:S03]  /*76c0*/  F2FP.BF16.PACK_AB R32, R35, R32 ;  /* 0x000000202320723e */ /* 0x000fc600000010ff */
[----:B------:R-:W-:Y:S01]  /*76d0*/  STS.U16 [R11+0xa], R28 ;  /* 0x00000a1c0b007388 */ /* 0x000fe20000000400 */
[----:B--2---:R-:W-:-:S03]  /*76e0*/  PRMT R5, R36, 0x7632, R5 ;  /* 0x0000763224057816 */ /* 0x004fc60000000005 */
[----:B------:R-:W-:Y:S01]  /*76f0*/  STS.U16 [R12+0xc], R26 ;  /* 0x00000c1a0c007388 */ /* 0x000fe20000000400 */
[----:B0-----:R-:W-:-:S03]  /*7700*/  PRMT R9, R33, 0x7632, R9 ;  /* 0x0000763221097816 */ /* 0x001fc60000000009 */
[----:B------:R-:W-:Y:S01]  /*7710*/  STS.U16 [R13+0xe], R17 ;  /* 0x00000e110d007388 */ /* 0x000fe20000000400 */
[----:B------:R-:W-:-:S03]  /*7720*/  PRMT R8, R32, 0x7632, R8 ;  /* 0x0000763220087816 */ /* 0x000fc60000000008 */
[----:B------:R-:W-:Y:S04]  /*7730*/  STS.U16 [R14+0x10], R31 ;  /* 0x0000101f0e007388 */ /* 0x000fe80000000400 */
[----:B------:R-:W-:Y:S04]  /*7740*/  STS.U16 [R15+0x12], R4 ;  /* 0x000012040f007388 */ /* 0x000fe80000000400 */
[----:B------:R-:W-:Y:S04]  /*7750*/  STS.U16 [R16+0x14], R33 ;  /* 0x0000142110007388 */ /* 0x000fe80000000400 */
[----:B------:R0:W-:Y:S04]  /*7760*/  STS.U16 [R18+0x16], R9 ;  /* 0x0000160912007388 */ /* 0x0001e80000000400 */
        /* <DEDUP_REMOVED lines=40> */
.L_x_3024:
[----:B------:R-:W-:Y:S05]  /*79f0*/  BSYNC B0 ;  /* 0x0000000000007941 */ /* 0x000fea0003800000 */
.L_x_3023:
[----:B------:R-:W-:Y:S01]  /*7a00*/  IMAD.MOV.U32 R5, RZ, RZ, R29 ;  /* 0x000000ffff057224 */ /* 0x000fe200078e001d */
[----:B------:R-:W-:Y:S01]  /*7a10*/  IADD3 R0, P2, R0, c[0x0][0x270], RZ ;  /* 0x00009c0000007a10 */ /* 0x000fe20007f5e0ff */
[----:B------:R-:W-:Y:S01]  /*7a20*/  IMAD R7, R161, c[0x0][0x218], RZ ;  /* 0x00008600a1077a24 */ /* 0x000fe200078e02ff */
[-C--:B------:R-:W-:Y:S01]  /*7a30*/  ISETP.GE.AND P5, PT, R151, R27.reuse, PT ;  /* 0x0000001b9700720c */ /* 0x080fe20003fa6270 */
[----:B------:R-:W-:Y:S01]  /*7a40*/  IMAD.WIDE.U32 R4, R162, c[0x0][0x218], R4 ;  /* 0x00008600a2047a25 */ /* 0x000fe200078e0004 */
[----:B------:R-:W-:Y:S02]  /*7a50*/  IADD3.X R10, R10, c[0x0][0x274], RZ, P2, !PT ;  /* 0x00009d000a0a7a10 */ /* 0x000fe400017fe4ff */
[-C--:B------:R-:W-:Y:S01]  /*7a60*/  ISETP.GE.AND P6, PT, R150, R27.reuse, PT ;  /* 0x0000001b9600720c */ /* 0x080fe20003fc6270 */
[----:B0-----:R-:W-:Y:S01]  /*7a70*/  IMAD R9, R162, c[0x0][0x21c], R7 ;  /* 0x00008700a2097a24 */ /* 0x001fe200078e0207 */
[----:B------:R-:W-:Y:S02]  /*7a80*/  IADD3 R7, P1, R2, R4, RZ ;  /* 0x0000000402077210 */ /* 0x000fe40007f3e0ff */
[----:B------:R-:W-:-:S02]  /*7a90*/  ISETP.GE.AND P0, PT, R134, R27, PT ;  /* 0x0000001b8600720c */ /* 0x000fc40003f06270 */
[----:B------:R-:W-:Y:S02]  /*7aa0*/  IADD3.X R3, R3, R9, R5, P1, !PT ;  /* 0x0000000903037210 */ /* 0x000fe40000ffe405 */
[----:B------:R-:W-:Y:S02]  /*7ab0*/  LEA R2, P4, R7, R0, 0x1 ;  /* 0x0000000007027211 */ /* 0x000fe400078808ff */
[-C--:B------:R-:W-:Y:S02]  /*7ac0*/  ISETP.GE.AND P1, PT, R149, R27.reuse, PT ;  /* 0x0000001b9500720c */ /* 0x080fe40003f26270 */
[----:B------:R-:W-:Y:S02]  /*7ad0*/  LEA.HI.X R3, R7, R10, R3, 0x1, P4 ;  /* 0x0000000a07037211 */ /* 0x000fe400020f0c03 */
[-C--:B------:R-:W-:Y:S02]  /*7ae0*/  ISETP.GE.AND P2, PT, R132, R27.reuse, PT ;  /* 0x0000001b8400720c */ /* 0x080fe40003f46270 */
[-C--:B------:R-:W-:Y:S01]  /*7af0*/  ISETP.GE.AND P3, PT, R131, R27.reuse, PT ;  /* 0x0000001b8300720c */ /* 0x080fe20003f66270 */
[----:B------:R0:W-:Y:S01]  /*7b00*/  @!P5 STG.E.U16 [R2.64], R125 ;  /* 0x0000007d0200d986 */ /* 0x0001e2000c101504 */
[----:B------:R-:W-:-:S02]  /*7b10*/  ISETP.GE.AND P5, PT, R147, R27, PT ;  /* 0x0000001b9300720c */ /* 0x000fc40003fa6270 */
        /* <DEDUP_REMOVED lines=34> */
.L_x_3025:
[----:B------:R-:W-:Y:S05]  /*7d40*/  EXIT ;  /* 0x000000000000794d */ /* 0x000fea0003800000 */
.L_x_3027:
        /* <DEDUP_REMOVED lines=11> */
.L_x_5407:


//--------------------- .text._Z25selective_scan_fwd_kernelI32Selective_Scan_fwd_kernel_traitsILi128ELi16ELi1ELb1ELb0ELb0ELb0EN3c108BFloat16EfEEv13SSMParamsBase --------------------------
	.section	.text._Z25selective_scan_fwd_kernelI32Selective_Scan_fwd_kernel_traitsILi128ELi16ELi1ELb1ELb0ELb0ELb0EN3c108BFloat16EfEEv13SSMParamsBase,"ax",@progbits
	.sectioninfo	@"SHI_REGISTERS=112"
	.align	128
        .global         _Z25selective_scan_fwd_kernelI32Selective_Scan_fwd_kernel_traitsILi128ELi16ELi1ELb1ELb0ELb0ELb0EN3c108BFloat16EfEEv13SSMParamsBase
        .type           _Z25selective_scan_fwd_kernelI32Selective_Scan_fwd_kernel_traitsILi128ELi16ELi1ELb1ELb0ELb0ELb0EN3c108BFloat16EfEEv13SSMParamsBase,@function
        .size           _Z25selective_scan_fwd_kernelI32Selective_Scan_fwd_kernel_traitsILi128ELi16ELi1ELb1ELb0ELb0ELb0EN3c108BFloat16EfEEv13SSMParamsBase,(.L_x_5408 - _Z25selective_scan_fwd_kernelI32Selective_Scan_fwd_kernel_traitsILi128ELi16ELi1ELb1ELb0ELb0ELb0EN3c108BFloat16EfEEv13SSMParamsBase)
        .other          _Z25selective_scan_fwd_kernelI32Selective_Scan_fwd_kernel_traitsILi128ELi16ELi1ELb1ELb0ELb0ELb0EN3c108BFloat16EfEEv13SSMParamsBase,@"STO_CUDA_ENTRY STV_DEFAULT"
_Z25selective_scan_fwd_kernelI32Selective_Scan_fwd_kernel_traitsILi128ELi16ELi1ELb1ELb0ELb0ELb0EN3c108BFloat16EfEEv13SSMParamsBase:
.text._Z25selective_scan_fwd_kernelI32Selective_Scan_fwd_kernel_traitsILi128ELi16ELi1ELb1ELb0ELb0ELb0EN3c108BFloat16EfEEv13SSMParamsBase:
[----:B------:R-:W-:Y:S02]  /*0000*/  MOV R1, c[0x0][0x28] ;  /* 0x00000a0000017a02 */ /* 0x000fe40000000f00 */
[----:B------:R-:W0:Y:S01]  /*0010*/  S2R R40, SR_CTAID.Y ;  /* 0x0000000000287919 */ /* 0x000e220000002600 */
[----:B------:R-:W-:Y:S01]  /*0020*/  ISETP.NE.U32.AND P0, PT, RZ, c[0x0][0x238], PT ;  /* 0x00008e00ff007a0c */ /* 0x000fe20003f05070 */
[----:B------:R-:W-:Y:S01]  /*0030*/  HFMA2.MMA R38, -RZ, RZ, 0, 0 ;  /* 0x00000000ff267435 */ /* 0x000fe200000001ff */
[----:B------:R-:W-:Y:S01]  /*0040*/  ISETP.NE.U32.AND P1, PT, RZ, c[0x0][0x250], PT ;  /* 0x00009400ff007a0c */ /* 0x000fe20003f25070 */
[----:B------:R-:W1:Y:S01]  /*0050*/  S2R R36, SR_CTAID.X ;  /* 0x0000000000247919 */ /* 0x000e620000002500 */
[----:B------:R-:W-:Y:S01]  /*0060*/  ISETP.NE.AND.EX P0, PT, RZ, c[0x0][0x23c], PT, P0 ;  /* 0x00008f00ff007a0c */ /* 0x000fe20003f05300 */
[----:B------:R-:W-:Y:S01]  /*0070*/  ULDC.64 UR4, c[0x0][0x118] ;  /* 0x0000460000047ab9 */ /* 0x000fe20000000a00 */
[----:B------:R-:W-:Y:S02]  /*0080*/  ISETP.NE.AND.EX P1, PT, RZ, c[0x0][0x254], PT, P1 ;  /* 0x00009500ff007a0c */ /* 0x000fe40003f25310 */
[----:B------:R-:W-:Y:S02]  /*0090*/  MOV R0, c[0x0][0x174] ;  /* 0x00005d0000007a02 */ /* 0x000fe40000000f00 */
[----:B------:R-:W-:-:S02]  /*00a0*/  MOV R37, RZ ;  /* 0x000000ff00257202 */ /* 0x000fc40000000f00 */
[----:B0-----:R-:W-:-:S05]  /*00b0*/  SHF.R.S32.HI R39, RZ, 0x1f, R40 ;  /* 0x0000001fff277819 */ /* 0x001fca0000011428 */
[C---:B------:R-:W-:Y:S02]  /*00c0*/  @P0 LEA R6, P2, R40.reuse, c[0x0][0x238], 0x2 ;  /* 0x00008e0028060a11 */ /* 0x040fe400078410ff */
[C---:B------:R-:W-:Y:S02]  /*00d0*/  @P1 LEA R8, P3, R40.reuse, c[0x0][0x250], 0x2 ;  /* 0x0000940028081a11 */ /* 0x040fe400078610ff */
[C-C-:B------:R-:W-:Y:S02]  /*00e0*/  @P0 LEA.HI.X R7, R40.reuse, c[0x0][0x23c], R39.reuse, 0x2, P2 ;  /* 0x00008f0028070a11 */ /* 0x140fe400010f1427 */
[----:B-1----:R-:W-:Y:S02]  /*00f0*/  SHF.R.S32.HI R35, RZ, 0x1f, R36 ;  /* 0x0000001fff237819 */ /* 0x002fe40000011424 */
[----:B------:R-:W-:Y:S01]  /*0100*/  @P1 LEA.HI.X R9, R40, c[0x0][0x254], R39, 0x2, P3 ;  /* 0x0000950028091a11 */ /* 0x000fe200018f1427 */
[----:B------:R0:W5:Y:S01]  /*0110*/  @P0 LDG.E R38, [R6.64] ;  /* 0x0000000406260981 */ /* 0x000162000c1e1900 */
[----:B------:R-:W-:Y:S01]  /*0120*/  ISETP.GE.AND P0, PT, R0, 0x1, PT ;  /* 0x000000010000780c */ /* 0x000fe20003f06270 */
[----:B------:R-:W-:-:S02]  /*0130*/  IMAD R11, R35, c[0x0][0x1d0], RZ ;  /* 0x00007400230b7a24 */ /* 0x000fc400078e02ff */
[----:B------:R-:W-:Y:S01]  /*0140*/  IMAD R13, R35, c[0x0][0x1e0], RZ ;  /* 0x00007800230d7a24 */ /* 0x000fe200078e02ff */
[----:B------:R1:W5:Y:S01]  /*0150*/  @P1 LDG.E R37, [R8.64] ;  /* 0x0000000408251981 */ /* 0x000362000c1e1900 */
[----:B------:R-:W-:-:S04]  /*0160*/  IMAD.WIDE.U32 R2, R36, c[0x0][0x1d0], RZ ;  /* 0x0000740024027a25 */ /* 0x000fc800078e00ff */
[----:B------:R-:W-:-:S04]  /*0170*/  IMAD.WIDE.U32 R4, R36, c[0x0][0x1e0], RZ ;  /* 0x0000780024047a25 */ /* 0x000fc800078e00ff */
[C---:B------:R-:W-:Y:S02]  /*0180*/  IMAD R11, R36.reuse, c[0x0][0x1d4], R11 ;  /* 0x00007500240b7a24 */ /* 0x040fe400078e020b */
[----:B------:R-:W-:Y:S02]  /*0190*/  IMAD R13, R36, c[0x0][0x1e4], R13 ;  /* 0x00007900240d7a24 */ /* 0x000fe400078e020d */
[----:B0-----:R-:W-:Y:S01]  /*01a0*/  IMAD R7, R39, c[0x0][0x1d8], RZ ;  /* 0x0000760027077a24 */ /* 0x001fe200078e02ff */
[----:B------:R-:W-:Y:S01]  /*01b0*/  IADD3 R3, R3, R11, RZ ;  /* 0x0000000b03037210 */ /* 0x000fe20007ffe0ff */
        /* <DEDUP_REMOVED lines=11> */
[----:B------:R-:W-:Y:S01]  /*0270*/  LEA R24, P1, R4, c[0x0][0x248], 0x1 ;  /* 0x0000920004187a11 */ /* 0x000fe200078208ff */
[----:B------:R-:W-:Y:S01]  /*0280*/  IMAD R5, R39, c[0x0][0x180], RZ ;  /* 0x0000600027057a24 */ /* 0x000fe200078e02ff */
[----:B------:R-:W-:Y:S01]  /*0290*/  IADD3 R27, R3, R7, RZ ;  /* 0x00000007031b7210 */ /* 0x000fe20007ffe0ff */
[----:B------:R-:W-:Y:S01]  /*02a0*/  IMAD.WIDE.U32 R22, R40, c[0x0][0x180], RZ ;  /* 0x0000600028167a25 */ /* 0x000fe200078e00ff */
[----:B------:R-:W-:Y:S02]  /*02b0*/  LEA R26, P0, R2, c[0x0][0x240], 0x1 ;  /* 0x00009000021a7a11 */ /* 0x000fe400078008ff */
[----:B------:R-:W-:Y:S01]  /*02c0*/  LEA.HI.X R25, R4, c[0x0][0x24c], R25, 0x1, P1 ;  /* 0x0000930004197a11 */ /* 0x000fe200008f0c19 */
[----:B------:R-:W-:Y:S01]  /*02d0*/  IMAD R5, R40, c[0x0][0x184], R5 ;  /* 0x0000610028057a24 */ /* 0x000fe200078e0205 */
[----:B------:R-:W-:Y:S01]  /*02e0*/  LEA.HI.X R27, R2, c[0x0][0x244], R27, 0x1, P0 ;  /* 0x00009100021b7a11 */ /* 0x000fe200000f0c1b */
[----:B------:R-:W-:-:S02]  /*02f0*/  IMAD R0, R36, c[0x0][0x164], R40 ;  /* 0x0000590024007a24 */ /* 0x000fc400078e0228 */
[----:B------:R-:W-:Y:S01]  /*0300*/  IMAD R7, R39, c[0x0][0x198], RZ ;  /* 0x0000660027077a24 */ /* 0x000fe200078e02ff */
[----:B------:R-:W-:Y:S01]  /*0310*/  IADD3 R33, R23, R5, RZ ;  /* 0x0000000517217210 */ /* 0x000fe20007ffe0ff */
[----:B------:R-:W-:Y:S02]  /*0320*/  IMAD R9, R39, c[0x0][0x1b8], RZ ;  /* 0x00006e0027097a24 */ /* 0x000fe400078e02ff */
[----:B------:R-:W-:Y:S01]  /*0330*/  IMAD.WIDE.U32 R20, R40, c[0x0][0x198], RZ ;  /* 0x0000660028147a25 */ /* 0x000fe200078e00ff */
[C---:B0-----:R-:W-:Y:S02]  /*0340*/  SHF.L.U32 R4, R34.reuse, 0x1, RZ ;  /* 0x0000000122047819 */ /* 0x041fe400000006ff */
[----:B------:R-:W-:Y:S01]  /*0350*/  LOP3.LUT R83, R34, 0x1f, RZ, 0xc0, !PT ;  /* 0x0000001f22537812 */ /* 0x000fe200078ec0ff */
[----:B------:R-:W-:Y:S01]  /*0360*/  IMAD.WIDE.U32 R2, R40, c[0x0][0x1b8], RZ ;  /* 0x00006e0028027a25 */ /* 0x000fe200078e00ff */
[----:B------:R-:W-:-:S03]  /*0370*/  LOP3.LUT R5, R4, 0xffffffc0, RZ, 0xc0, !PT ;  /* 0xffffffc004057812 */ /* 0x000fc600078ec0ff */
[----:B------:R-:W-:Y:S01]  /*0380*/  IMAD R0, R0, c[0x0][0x174], RZ ;  /* 0x00005d0000007a24 */ /* 0x000fe200078e02ff */
[----:B-1----:R-:W-:Y:S01]  /*0390*/  IADD3 R41, R5, R32, RZ ;  /* 0x0000002005297210 */ /* 0x002fe20007ffe0ff */
[C---:B------:R-:W-:Y:S02]  /*03a0*/  IMAD R7, R40.reuse, c[0x0][0x19c], R7 ;  /* 0x0000670028077a24 */ /* 0x040fe400078e0207 */
[----:B------:R-:W-:Y:S02]  /*03b0*/  IMAD R9, R40, c[0x0][0x1bc], R9 ;  /* 0x00006f0028097a24 */ /* 0x000fe400078e0209 */
[----:B------:R-:W-:Y:S01]  /*03c0*/  IMAD R28, R0, c[0x0][0x16c], RZ ;  /* 0x00005b00001c7a24 */ /* 0x000fe200078e02ff */
[----:B------:R-:W-:Y:S02]  /*03d0*/  IADD3 R31, R21, R7, RZ ;  /* 0x00000007151f7210 */ /* 0x000fe40007ffe0ff */
[----:B------:R-:W-:Y:S02]  /*03e0*/  IADD3 R29, R3, R9, RZ ;  /* 0x00000009031d7210 */ /* 0x000fe40007ffe0ff */
[----:B------:R-:W-:-:S04]  /*03f0*/  LOP3.LUT R0, R5, 0x1f, R34, 0xf8, !PT ;  /* 0x0000001f05007812 */ /* 0x000fc800078ef822 */
.L_x_3067:
[----:B------:R-:W-:Y:S01]  /*0400*/  BAR.SYNC.DEFER_BLOCKING 0x0 ;  /* 0x0000000000007b1d */ /* 0x000fe20000010000 */
[----:B-1----:R-:W-:-:S05]  /*0410*/  IMAD.WIDE R4, R0, 0x10, R26 ;  /* 0x0000001000047825 */ /* 0x002fca00078e021a */
[----:B------:R-:W2:Y:S04]  /*0420*/  LDG.E.128 R8, [R4.64] ;  /* 0x0000000404087981 */ /* 0x000ea8000c1e1d00 */
[----:B------:R-:W3:Y:S01]  /*0430*/  LDG.E.128 R44, [R4.64+0x200] ;  /* 0x00020004042c7981 */ /* 0x000ee2000c1e1d00 */
[----:B------:R-:W-:Y:S01]  /*0440*/  IADD3 R48, R41, R32, RZ ;  /* 0x0000002029307210 */ /* 0x000fe20007ffe0ff */
[----:B------:R-:W-:Y:S02]  /*0450*/  IMAD.WIDE R42, R0, 0x10, R24 ;  /* 0x00000010002a7825 */ /* 0x000fe400078e0218 */
        /* <DEDUP_REMOVED lines=19> */
[----:B------:R-:W-:Y:S01]  /*0590*/  PRMT R44, RZ, 0x5410, R9 ;  /* 0x00005410ff2c7816 */ /* 0x000fe20000000009 */
[--C-:B-----5:R-:W-:Y:S01]  /*05a0*/  FADD.FTZ R47, R42, R37.reuse ;  /* 0x000000252a2f7221 */ /* 0x120fe20000010000 */
[--C-:B------:R-:W-:Y:S01]  /*05b0*/  PRMT R50, RZ, 0x5410, R10.reuse ;  /* 0x00005410ff327816 */ /* 0x100fe2000000000a */
        /* <DEDUP_REMOVED lines=49> */
.L_x_3029:
[----:B--2---:R-:W-:Y:S05]  /*08d0*/  BSYNC B0 ;  /* 0x0000000000007941 */ /* 0x004fea0003800000 */
.L_x_3028:
        /* <DEDUP_REMOVED lines=36> */
.L_x_3031:
[----:B------:R-:W-:Y:S05]  /*0b20*/  BSYNC B0 ;  /* 0x0000000000007941 */ /* 0x000fea0003800000 */
.L_x_3030:
        /* <DEDUP_REMOVED lines=38> */
.L_x_3033:
[----:B------:R-:W-:Y:S05]  /*0d90*/  BSYNC B0 ;  /* 0x0000000000007941 */ /* 0x000fea0003800000 */
.L_x_3032:
        /* <DEDUP_REMOVED lines=36> */
.L_x_3035:
[----:B------:R-:W-:Y:S05]  /*0fe0*/  BSYNC B0 ;  /* 0x0000000000007941 */ /* 0x000fea0003800000 */
.L_x_3034:
        /* <DEDUP_REMOVED lines=38> */
.L_x_3037:
[----:B------:R-:W-:Y:S05]  /*1250*/  BSYNC B0 ;  /* 0x0000000000007941 */ /* 0x000fea0003800000 */
.L_x_3036:
        /* <DEDUP_REMOVED lines=39> */
.L_x_3039:
[----:B------:R-:W-:Y:S05]  /*14d0*/  BSYNC B0 ;  /* 0x0000000000007941 */ /* 0x000fea0003800000 */
.L_x_3038:
        /* <DEDUP_REMOVED lines=43> */
.L_x_3041:
[----:B------:R-:W-:Y:S05]  /*1790*/  BSYNC B0 ;  /* 0x0000000000007941 */ /* 0x000fea0003800000 */
.L_x_3040:
        /* <DEDUP_REMOVED lines=41> */
.L_x_3043:
[----:B------:R-:W-:Y:S05]  /*1a30*/  BSYNC B0 ;  /* 0x0000000000007941 */ /* 0x000fea0003800000 */
.L_x_3042:
        /* <DEDUP_REMOVED lines=43> */
.L_x_3045:
[----:B------:R-:W-:Y:S05]  /*1cf0*/  BSYNC B0 ;  /* 0x0000000000007941 */ /* 0x000fea0003800000 */
.L_x_3044:
        /* <DEDUP_REMOVED lines=41> */
.L_x_3047:
[----:B------:R-:W-:Y:S05]  /*1f90*/  BSYNC B0 ;  /* 0x0000000000007941 */ /* 0x000fea0003800000 */
.L_x_3046:
        /* <DEDUP_REMOVED lines=47> */
.L_x_3049:
[----:B------:R-:W-:Y:S05]  /*2290*/  BSYNC B0 ;  /* 0x0000000000007941 */ /* 0x000fea0003800000 */
.L_x_3048:
        /* <DEDUP_REMOVED lines=33> */
.L_x_3051:
[----:B------:R-:W-:Y:S05]  /*24b0*/  BSYNC B0 ;  /* 0x0000000000007941 */ /* 0x000fea0003800000 */
.L_x_3050:
        /* <DEDUP_REMOVED lines=33> */
.L_x_3053:
[----:B------:R-:W-:Y:S05]  /*26d0*/  BSYNC B0 ;  /* 0x0000000000007941 */ /* 0x000fea0003800000 */
.L_x_3052:
        /* <DEDUP_REMOVED lines=33> */
.L_x_3055:
[----:B------:R-:W-:Y:S05]  /*28f0*/  BSYNC B0 ;  /* 0x0000000000007941 */ /* 0x000fea0003800000 */
.L_x_3054:
        /* <DEDUP_REMOVED lines=33> */
.L_x_3057:
[----:B------:R-:W-:Y:S05]  /*2b10*/  BSYNC B0 ;  /* 0x0000000000007941 */ /* 0x000fea0003800000 */
.L_x_3056:
        /* <DEDUP_REMOVED lines=33> */
.L_x_3059:
[----:B------:R-:W-:Y:S05]  /*2d30*/  BSYNC B0 ;  /* 0x0000000000007941 */ /* 0x000fea0003800000 */
.L_x_3058:
        /* <DEDUP_REMOVED lines=19> */
[----:B------:R-:W-:Y:S01]  /*2e70*/  ISETP.NE.AND P0, PT, R83, RZ, PT ;  /* 0x000000ff5300720c */ /* 0x000fe20003f05270 */
[----:B------:R-:W-:Y:S01]  /*2e80*/  HFMA2.MMA R85, -RZ, RZ, 0, 0 ;  /* 0x00000000ff557435 */ /* 0x000fe200000001ff */
[----:B------:R-:W-:-:S02]  /*2e90*/  FMUL.FTZ R86, R15, R66 ;  /* 0x000000420f567220 */ /* 0x000fc40000410000 */
[----:B------:R-:W-:-:S07]  /*2ea0*/  ISETP.EQ.OR P0, PT, R30, RZ, P0 ;  /* 0x000000ff1e00720c */ /* 0x000fce0000702670 */
.L_x_3065:
[----:B------:R-:W-:Y:S02]  /*2eb0*/  SHF.R.S32.HI R8, RZ, 0x1f, R85 ;  /* 0x0000001fff087819 */ /* 0x000fe40000011455 */
[----:B------:R-:W-:Y:S02]  /*2ec0*/  MOV R4, R22 ;  /* 0x0000001600047202 */ /* 0x000fe40000000f00 */
[----:B------:R-:W-:Y:S01]  /*2ed0*/  MOV R5, R33 ;  /* 0x0000002100057202 */ /* 0x000fe20000000f00 */
[----:B------:R-:W-:-:S04]  /*2ee0*/  IMAD R6, R8, c[0x0][0x188], RZ ;  /* 0x0000620008067a24 */ /* 0x000fc800078e02ff */
[----:B------:R-:W-:-:S04]  /*2ef0*/  IMAD.WIDE.U32 R4, R85, c[0x0][0x188], R4 ;  /* 0x0000620055047a25 */ /* 0x000fc800078e0004 */
[----:B------:R-:W-:Y:S01]  /*2f00*/  IMAD R7, R85, c[0x0][0x18c], R6 ;  /* 0x0000630055077a24 */ /* 0x000fe200078e0206 */
[----:B------:R-:W-:-:S04]  /*2f10*/  LEA R6, P1, R4, c[0x0][0x220], 0x2 ;  /* 0x0000880004067a11 */ /* 0x000fc800078210ff */
[----:B------:R-:W-:-:S04]  /*2f20*/  IADD3 R5, R5, R7, RZ ;  /* 0x0000000705057210 */ /* 0x000fc80007ffe0ff */
[----:B------:R-:W-:-:S05]  /*2f30*/  LEA.HI.X R7, R4, c[0x0][0x224], R5, 0x2, P1 ;  /* 0x0000890004077a11 */ /* 0x000fca00008f1405 */
[----:B------:R-:W2:Y:S01]  /*2f40*/  LDG.E R6, [R6.64] ;  /* 0x0000000406067981 */ /* 0x000ea2000c1e1900 */
[----:B------:R-:W-:Y:S01]  /*2f50*/  ISETP.GE.AND P1, PT, R32, 0x1, PT ;  /* 0x000000012000780c */ /* 0x000fe20003f26270 */
[----:B--2---:R-:W-:-:S04]  /*2f60*/  FMUL.FTZ R4, R6, 1.4426950216293334961 ;  /* 0x3fb8aa3b06047820 */ /* 0x004fc80000410000 */
[C---:B------:R-:W-:Y:S02]  /*2f70*/  FMUL.FTZ R87, R4.reuse, R46 ;  /* 0x0000002e04577220 */ /* 0x040fe40000410000 */
[C---:B------:R-:W-:Y:S02]  /*2f80*/  FMUL.FTZ R88, R4.reuse, R47 ;  /* 0x0000002f04587220 */ /* 0x040fe40000410000 */
[C---:B------:R-:W-:Y:S02]  /*2f90*/  FMUL.FTZ R90, R4.reuse, R45 ;  /* 0x0000002d045a7220 */ /* 0x040fe40000410000 */
[----:B0-----:R-:W0:Y:S01]  /*2fa0*/  MUFU.EX2 R87, R87 ;  /* 0x0000005700577308 */ /* 0x001e220000000800 */
[C---:B------:R-:W-:Y:S02]  /*2fb0*/  FMUL.FTZ R89, R4.reuse, R44 ;  /* 0x0000002c04597220 */ /* 0x040fe40000410000 */
[C---:B------:R-:W-:Y:S02]  /*2fc0*/  FMUL.FTZ R92, R4.reuse, R43 ;  /* 0x0000002b045c7220 */ /* 0x040fe40000410000 */
[----:B------:R-:W-:-:S02]  /*2fd0*/  FMUL.FTZ R91, R4, R42 ;  /* 0x0000002a045b7220 */ /* 0x000fc40000410000 */
[C---:B------:R-:W-:Y:S01]  /*2fe0*/  FMUL.FTZ R94, R4.reuse, R41 ;  /* 0x00000029045e7220 */ /* 0x040fe20000410000 */
[----:B------:R-:W1:Y:S01]  /*2ff0*/  MUFU.EX2 R88, R88 ;  /* 0x0000005800587308 */ /* 0x000e620000000800 */
[C---:B------:R-:W-:Y:S02]  /*3000*/  FMUL.FTZ R93, R4.reuse, R49 ;  /* 0x00000031045d7220 */ /* 0x040fe40000410000 */
[C---:B------:R-:W-:Y:S02]  /*3010*/  FMUL.FTZ R96, R4.reuse, R48 ;  /* 0x0000003004607220 */ /* 0x040fe40000410000 */
[C---:B------:R-:W-:Y:S02]  /*3020*/  FMUL.FTZ R95, R4.reuse, R51 ;  /* 0x00000033045f7220 */ /* 0x040fe40000410000 */
[----:B------:R-:W-:Y:S01]  /*3030*/  FMUL.FTZ R98, R4, R50 ;  /* 0x0000003204627220 */ /* 0x000fe20000410000 */
[----:B------:R-:W2:Y:S01]  /*3040*/  MUFU.EX2 R90, R90 ;  /* 0x0000005a005a7308 */ /* 0x000ea20000000800 */
[----:B0-----:R-:W-:-:S02]  /*3050*/  FFMA.FTZ R5, R69, R87, R70 ;  /* 0x0000005745057223 */ /* 0x001fc40000010046 */
[C---:B------:R-:W-:Y:S02]  /*3060*/  FMUL.FTZ R97, R4.reuse, R16 ;  /* 0x0000001004617220 */ /* 0x040fe40000410000 */
[C---:B------:R-:W-:Y:S02]  /*3070*/  FMUL.FTZ R100, R4.reuse, R52 ;  /* 0x0000003404647220 */ /* 0x040fe40000410000 */
[----:B------:R-:W-:Y:S01]  /*3080*/  FMUL.FTZ R99, R4, R61 ;  /* 0x0000003d04637220 */ /* 0x000fe20000410000 */
[----:B------:R-:W0:Y:S01]  /*3090*/  MUFU.EX2 R89, R89 ;  /* 0x0000005900597308 */ /* 0x000e220000000800 */
[----:B-1----:R-:W-:Y:S02]  /*30a0*/  FMUL.FTZ R7, R88, R87 ;  /* 0x0000005758077220 */ /* 0x002fe40000410000 */
[C---:B------:R-:W-:Y:S02]  /*30b0*/  FMUL.FTZ R101, R4.reuse, R65 ;  /* 0x0000004104657220 */ /* 0x040fe40000410000 */
[----:B------:R-:W-:-:S03]  /*30c0*/  FMUL.FTZ R103, R4, R66 ;  /* 0x0000004204677220 */ /* 0x000fc60000410000 */
[----:B------:R-:W1:Y:S01]  /*30d0*/  MUFU.EX2 R92, R92 ;  /* 0x0000005c005c7308 */ /* 0x000e620000000800 */
[C---:B--2---:R-:W-:Y:S02]  /*30e0*/  FFMA.FTZ R5, R90.reuse, R5, R71 ;  /* 0x000000055a057223 */ /* 0x044fe40000010047 */
[----:B------:R-:W-:-:S05]  /*30f0*/  FMUL.FTZ R6, R90, R7 ;  /* 0x000000075a067220 */ /* 0x000fca0000410000 */
[----:B------:R-:W2:Y:S01]  /*3100*/  MUFU.EX2 R91, R91 ;  /* 0x0000005b005b7308 */ /* 0x000ea20000000800 */
[C---:B0-----:R-:W-:Y:S02]  /*3110*/  FFMA.FTZ R7, R89.reuse, R5, R72 ;  /* 0x0000000559077223 */ /* 0x041fe40000010048 */
[----:B------:R-:W-:-:S05]  /*3120*/  FMUL.FTZ R5, R89, R6 ;  /* 0x0000000659057220 */ /* 0x000fca0000410000 */
[----:B------:R-:W0:Y:S01]  /*3130*/  MUFU.EX2 R94, R94 ;  /* 0x0000005e005e7308 */ /* 0x000e220000000800 */
[C---:B-1----:R-:W-:Y:S02]  /*3140*/  FFMA.FTZ R7, R92.reuse, R7, R73 ;  /* 0x000000075c077223 */ /* 0x042fe40000010049 */
[----:B------:R-:W-:-:S05]  /*3150*/  FMUL.FTZ R6, R92, R5 ;  /* 0x000000055c067220 */ /* 0x000fca0000410000 */
        /* <DEDUP_REMOVED lines=14> */
[----:B------:R-:W-:Y:S02]  /*3240*/  FMUL.FTZ R5, R95, R6 ;  /* 0x000000065f057220 */ /* 0x000fe40000410000 */
[C---:B------:R-:W-:Y:S02]  /*3250*/  IMAD R6, R8.reuse, c[0x0][0x1a0], RZ ;  /* 0x0000680008067a24 */ /* 0x040fe400078e02ff */
[----:B------:R-:W-:Y:S01]  /*3260*/  IMAD R8, R8, c[0x0][0x1c0], RZ ;  /* 0x0000700008087a24 */ /* 0x000fe200078e02ff */
[----:B------:R-:W0:Y:S01]  /*3270*/  MUFU.EX2 R100, R100 ;  /* 0x0000006400647308 */ /* 0x000e220000000800 */
[C---:B-1----:R-:W-:Y:S02]  /*3280*/  FFMA.FTZ R7, R98.reuse, R7, R79 ;  /* 0x0000000762077223 */ /* 0x042fe4000001004f */
[----:B------:R-:W-:-:S02]  /*3290*/  FMUL.FTZ R4, R98, R5 ;  /* 0x0000000562047220 */ /* 0x000fc40000410000 */
[C---:B------:R-:W-:Y:S01]  /*32a0*/  IMAD R9, R85.reuse, c[0x0][0x1a4], R6 ;  /* 0x0000690055097a24 */ /* 0x040fe200078e0206 */
[----:B------:R-:W-:Y:S01]  /*32b0*/  MOV R6, R2 ;  /* 0x0000000200067202 */ /* 0x000fe20000000f00 */
[----:B------:R-:W-:Y:S01]  /*32c0*/  IMAD R11, R85, c[0x0][0x1c4], R8 ;  /* 0x00007100550b7a24 */ /* 0x000fe200078e0208 */
[----:B------:R-:W1:Y:S01]  /*32d0*/  MUFU.EX2 R99, R99 ;  /* 0x0000006300637308 */ /* 0x000e620000000800 */
[C---:B--2---:R-:W-:Y:S02]  /*32e0*/  FFMA.FTZ R7, R97.reuse, R7, R80 ;  /* 0x0000000761077223 */ /* 0x044fe40000010050 */
[----:B------:R-:W-:-:S05]  /*32f0*/  FMUL.FTZ R5, R97, R4 ;  /* 0x0000000461057220 */ /* 0x000fca0000410000 */
[----:B------:R-:W2:Y:S01]  /*3300*/  MUFU.EX2 R101, R101 ;  /* 0x0000006500657308 */ /* 0x000ea20000000800 */
[C---:B0-----:R-:W-:Y:S02]  /*3310*/  FFMA.FTZ R7, R100.reuse, R7, R81 ;  /* 0x0000000764077223 */ /* 0x041fe40000010051 */
[----:B------:R-:W-:Y:S01]  /*3320*/  FMUL.FTZ R4, R100, R5 ;  /* 0x0000000564047220 */ /* 0x000fe20000410000 */
[----:B------:R-:W-:-:S04]  /*3330*/  MOV R5, R31 ;  /* 0x0000001f00057202 */ /* 0x000fc80000000f00 */
[----:B------:R-:W0:Y:S01]  /*3340*/  MUFU.EX2 R103, R103 ;  /* 0x0000006700677308 */ /* 0x000e220000000800 */
[C---:B-1----:R-:W-:Y:S02]  /*3350*/  FFMA.FTZ R7, R99.reuse, R7, R82 ;  /* 0x0000000763077223 */ /* 0x042fe40000010052 */
[----:B------:R-:W-:Y:S02]  /*3360*/  FMUL.FTZ R4, R99, R4 ;  /* 0x0000000463047220 */ /* 0x000fe40000410000 */
[C---:B--2---:R-:W-:Y:S02]  /*3370*/  FFMA.FTZ R7, R101.reuse, R7, R84 ;  /* 0x0000000765077223 */ /* 0x044fe40000010054 */
[----:B------:R-:W-:Y:S02]  /*3380*/  FMUL.FTZ R4, R101, R4 ;  /* 0x0000000465047220 */ /* 0x000fe40000410000 */
[C---:B0-----:R-:W-:Y:S01]  /*3390*/  FFMA.FTZ R13, R103.reuse, R7, R86 ;  /* 0x00000007670d7223 */ /* 0x041fe20000010056 */
[----:B------:R-:W-:Y:S01]  /*33a0*/  MOV R7, R29 ;  /* 0x0000001d00077202 */ /* 0x000fe20000000f00 */
[----:B------:R-:W-:Y:S01]  /*33b0*/  FMUL.FTZ R12, R103, R4 ;  /* 0x00000004670c7220 */ /* 0x000fe20000410000 */
[----:B------:R-:W-:-:S02]  /*33c0*/  MOV R4, R20 ;  /* 0x0000001400047202 */ /* 0x000fc40000000f00 */
[----:B------:R-:W0:Y:S01]  /*33d0*/  SHFL.UP PT, R14, R13, 0x1, RZ ;  /* 0x042000000d0e7989 */ /* 0x000e2200000e00ff */
[----:B------:R-:W-:-:S03]  /*33e0*/  IMAD.WIDE.U32 R6, R85, c[0x0][0x1c0], R6 ;  /* 0x0000700055067a25 */ /* 0x000fc600078e0006 */
[----:B------:R-:W1:Y:S01]  /*33f0*/  SHFL.UP PT, R15, R12, 0x1, RZ ;  /* 0x042000000c0f7989 */ /* 0x000e6200000e00ff */
[----:B------:R-:W-:Y:S01]  /*3400*/  IMAD.WIDE.U32 R4, R85, c[0x0][0x1a0], R4 ;  /* 0x0000680055047a25 */ /* 0x000fe200078e0004 */
[----:B------:R-:W-:-:S04]  /*3410*/  LEA R10, P3, R6, c[0x0][0x230], 0x2 ;  /* 0x00008c00060a7a11 */ /* 0x000fc800078610ff */
[C---:B------:R-:W-:Y:S02]  /*3420*/  LEA R8, P2, R4.reuse, c[0x0][0x228], 0x2 ;  /* 0x00008a0004087a11 */ /* 0x040fe400078410ff */
[----:B------:R-:W-:Y:S02]  /*3430*/  IADD3 R9, R5, R9, RZ ;  /* 0x0000000905097210 */ /* 0x000fe40007ffe0ff */
[----:B------:R-:W-:Y:S02]  /*3440*/  IADD3 R5, R7, R11, RZ ;  /* 0x0000000b07057210 */ /* 0x000fe40007ffe0ff */
[----:B------:R-:W-:Y:S02]  /*3450*/  LEA.HI.X R9, R4, c[0x0][0x22c], R9, 0x2, P2 ;  /* 0x00008b0004097a11 */ /* 0x000fe400010f1409 */
[----:B------:R-:W-:Y:S01]  /*3460*/  LEA.HI.X R11, R6, c[0x0][0x234], R5, 0x2, P3 ;  /* 0x00008d00060b7a11 */ /* 0x000fe200018f1405 */
[----:B0-----:R-:W-:Y:S01]  /*3470*/  @P1 FFMA.FTZ R13, R12, R14, R13 ;  /* 0x0000000e0c0d1223 */ /* 0x001fe2000001000d */
[----:B------:R-:W-:Y:S01]  /*3480*/  ISETP.NE.AND P2, PT, R32, 0x1f, PT ;  /* 0x0000001f2000780c */ /* 0x000fe20003f45270 */
[----:B------:R0:W5:Y:S01]  /*3490*/  LDG.E R102, [R8.64] ;  /* 0x0000000408667981 */ /* 0x000162000c1e1900 */
[----:B-1----:R-:W-:-:S03]  /*34a0*/  @P1 FMUL.FTZ R12, R12, R15 ;  /* 0x0000000f0c0c1220 */ /* 0x002fc60000410000 */
[----:B------:R-:W1:Y:S04]  /*34b0*/  SHFL.UP PT, R4, R13, 0x2, RZ ;  /* 0x044000000d047989 */ /* 0x000e6800000e00ff */
[----:B------:R-:W2:Y:S01]  /*34c0*/  SHFL.UP PT, R5, R12, 0x2, RZ ;  /* 0x044000000c057989 */ /* 0x000ea200000e00ff */
[----:B------:R-:W-:-:S03]  /*34d0*/  ISETP.GE.AND P1, PT, R32, 0x2, PT ;  /* 0x000000022000780c */ /* 0x000fc60003f26270 */
[----:B------:R0:W5:Y:S01]  /*34e0*/  LDG.E R105, [R10.64] ;  /* 0x000000040a697981 */ /* 0x000162000c1e1900 */
[----:B------:R-:W-:Y:S01]  /*34f0*/  MOV R15, RZ ;  /* 0x000000ff000f7202 */ /* 0x000fe20000000f00 */
[----:B------:R-:W-:Y:S01]  /*3500*/  BSSY B0, `(.L_x_3061) ;  /* 0x0000038000007945 */ /* 0x000fe20003800000 */
[----:B------:R-:W-:Y:S02]  /*3510*/  MOV R14, 0x3f800000 ;  /* 0x3f800000000e7802 */ /* 0x000fe40000000f00 */
[----:B------:R-:W-:-:S04]  /*3520*/  SHF.R.U32.HI R108, RZ, 0x5, R34 ;  /* 0x00000005ff6c7819 */ /* 0x000fc80000011622 */
[----:B------:R-:W-:Y:S01]  /*3530*/  @!P0 LDS.64 R14, [R85.X8+0x10d0] ;  /* 0x0010d000550e8984 */ /* 0x000fe20000008a00 */
[----:B------:R-:W-:-:S04]  /*3540*/  ISETP.NE.AND P3, PT, R108, RZ, PT ;  /* 0x000000ff6c00720c */ /* 0x000fc80003f65270 */
[----:B------:R-:W-:Y:S01]  /*3550*/  ISETP.NE.AND P4, PT, R32, RZ, P3 ;  /* 0x000000ff2000720c */ /* 0x000fe20001f85270 */
[C---:B-1----:R-:W-:Y:S02]  /*3560*/  @P1 FFMA.FTZ R13, R12.reuse, R4, R13 ;  /* 0x000000040c0d1223 */ /* 0x042fe4000001000d */
[----:B--2---:R-:W-:-:S03]  /*3570*/  @P1 FMUL.FTZ R12, R12, R5 ;  /* 0x000000050c0c1220 */ /* 0x004fc60000410000 */
[----:B------:R-:W1:Y:S01]  /*3580*/  SHFL.UP PT, R4, R13, 0x4, RZ ;  /* 0x048000000d047989 */ /* 0x000e6200000e00ff */
[----:B------:R-:W-:-:S03]  /*3590*/  ISETP.GE.AND P1, PT, R32, 0x4, PT ;  /* 0x000000042000780c */ /* 0x000fc60003f26270 */
[----:B------:R-:W2:Y:S10]  /*35a0*/  SHFL.UP PT, R5, R12, 0x4, RZ ;  /* 0x048000000c057989 */ /* 0x000eb400000e00ff */
[----:B-1----:R-:W-:-:S02]  /*35b0*/  @P1 FFMA.FTZ R13, R12, R4, R13 ;  /* 0x000000040c0d1223 */ /* 0x002fc4000001000d */
        /* <DEDUP_REMOVED lines=9> */
[C---:B-1----:R-:W-:Y:S01]  /*3650*/  @P1 FFMA.FTZ R13, R12.reuse, R4, R13 ;  /* 0x000000040c0d1223 */ /* 0x042fe2000001000d */
[----:B------:R-:W-:Y:S01]  /*3660*/  @!P2 SHF.R.U32.HI R4, RZ, 0x2, R34 ;  /* 0x00000002ff04a819 */ /* 0x000fe20000011622 */
[----:B--2---:R-:W-:-:S03]  /*3670*/  @P1 FMUL.FTZ R12, R12, R5 ;  /* 0x000000050c0c1220 */ /* 0x004fc60000410000 */
[----:B------:R-:W-:Y:S01]  /*3680*/  @!P2 LOP3.LUT R106, R4, 0x3ffffff8, RZ, 0xc0, !PT ;  /* 0x3ffffff8046aa812 */ /* 0x000fe200078ec0ff */
[----:B------:R-:W-:Y:S01]  /*3690*/  SHFL.UP PT, R107, R13, 0x1, RZ ;  /* 0x042000000d6b7989 */ /* 0x000fe200000e00ff */
[----:B------:R-:W-:-:S03]  /*36a0*/  ISETP.NE.AND P1, PT, R108, 0x3, PT ;  /* 0x000000036c00780c */ /* 0x000fc60003f25270 */
[----:B------:R-:W-:Y:S04]  /*36b0*/  @!P2 STS.64 [R106+0x1090], R12 ;  /* 0x0010900c6a00a388 */ /* 0x000fe80000000a00 */
[----:B------:R-:W-:Y:S01]  /*36c0*/  BAR.SYNC.DEFER_BLOCKING 0x0 ;  /* 0x0000000000007b1d */ /* 0x000fe20000010000 */
[----:B------:R-:W-:-:S05]  /*36d0*/  ISETP.NE.AND P2, PT, R108, 0x2, PT ;  /* 0x000000026c00780c */ /* 0x000fca0003f45270 */
[----:B------:R-:W-:Y:S04]  /*36e0*/  SHFL.UP PT, R104, R12, 0x1, RZ ;  /* 0x042000000c687989 */ /* 0x000fe800000e00ff */
[----:B------:R-:W1:Y:S04]  /*36f0*/  LDS.128 R4, [0x1090] ;  /* 0x00109000ff047984 */ /* 0x000e680000000c00 */
[----:B0-----:R-:W0:Y:S01]  /*3700*/  LDS.128 R8, [0x10a0] ;  /* 0x0010a000ff087984 */ /* 0x001e220000000c00 */
[-C--:B-1----:R-:W-:Y:S02]  /*3710*/  FMUL.FTZ R109, R4, R6.reuse ;  /* 0x00000006046d7220 */ /* 0x082fe40000410000 */
[----:B------:R-:W-:-:S03]  /*3720*/  FFMA.FTZ R6, R5, R6, R7 ;  /* 0x0000000605067223 */ /* 0x000fc60000010007 */
[C---:B------:R-:W-:Y:S01]  /*3730*/  FSEL R4, R109.reuse, R4, !P2 ;  /* 0x000000046d047208 */ /* 0x040fe20005000000 */
[-C--:B0-----:R-:W-:Y:S01]  /*3740*/  FMUL.FTZ R109, R109, R8.reuse ;  /* 0x000000086d6d7220 */ /* 0x081fe20000410000 */
[C---:B------:R-:W-:Y:S01]  /*3750*/  FSEL R5, R6.reuse, R5, !P2 ;  /* 0x0000000506057208 */ /* 0x040fe20005000000 */
[----:B------:R-:W-:-:S03]  /*3760*/  FFMA.FTZ R8, R6, R8, R9 ;  /* 0x0000000806087223 */ /* 0x000fc60000010009 */
[----:B------:R-:W-:Y:S01]  /*3770*/  FSEL R7, R109, R4, !P1 ;  /* 0x000000046d077208 */ /* 0x000fe20004800000 */
[----:B------:R-:W-:Y:S01]  /*3780*/  FFMA.FTZ R11, R10, R8, R11 ;  /* 0x000000080a0b7223 */ /* 0x000fe2000001000b */
[----:B------:R-:W-:Y:S01]  /*3790*/  FSEL R5, R8, R5, !P1 ;  /* 0x0000000508057208 */ /* 0x000fe20004800000 */
[----:B------:R-:W-:Y:S01]  /*37a0*/  FMUL.FTZ R10, R10, R109 ;  /* 0x0000006d0a0a7220 */ /* 0x000fe20000410000 */
[----:B------:R-:W-:Y:S01]  /*37b0*/  @P3 MOV R4, R14 ;  /* 0x0000000e00043202 */ /* 0x000fe20000000f00 */
[C---:B------:R-:W-:Y:S02]  /*37c0*/  @P4 FMUL.FTZ R7, R104.reuse, R7 ;  /* 0x0000000768074220 */ /* 0x040fe40000410000 */
[----:B------:R-:W-:-:S03]  /*37d0*/  @P4 FFMA.FTZ R5, R104, R5, R107 ;  /* 0x0000000568054223 */ /* 0x000fc6000001006b */
[----:B------:R-:W-:Y:S02]  /*37e0*/  @P3 MOV R104, R7 ;  /* 0x0000000700683202 */ /* 0x000fe40000000f00 */
[----:B------:R-:W-:Y:S02]  /*37f0*/  @P3 MOV R107, R5 ;  /* 0x00000005006b3202 */ /* 0x000fe40000000f00 */
[----:B------:R-:W-:Y:S01]  /*3800*/  @P3 MOV R5, R15 ;  /* 0x0000000f00053202 */ /* 0x000fe20000000f00 */
[----:B------:R-:W-:Y:S05]  /*3810*/  @P3 BRA `(.L_x_3062) ;  /* 0x0000006000003947 */ /* 0x000fea0003800000 */
[----:B------:R-:W-:Y:S01]  /*3820*/  ISETP.NE.AND P1, PT, R32, RZ, PT ;  /* 0x000000ff2000720c */ /* 0x000fe20003f25270 */
[C---:B------:R-:W-:Y:S02]  /*3830*/  FMUL.FTZ R4, R10.reuse, R14 ;  /* 0x0000000e0a047220 */ /* 0x040fe40000410000 */
[----:B------:R-:W-:-:S10]  /*3840*/  FFMA.FTZ R5, R10, R15, R11 ;  /* 0x0000000f0a057223 */ /* 0x000fd4000001000b */
[----:B------:R0:W-:Y:S01]  /*3850*/  @!P1 STS.64 [0x10b8], R14 ;  /* 0x0010b80eff009388 */ /* 0x0001e20000000a00 */
[----:B------:R-:W-:Y:S02]  /*3860*/  @!P1 MOV R104, R14 ;  /* 0x0000000e00689202 */ /* 0x000fe40000000f00 */
[----:B------:R-:W-:Y:S02]  /*3870*/  @!P1 MOV R107, R15 ;  /* 0x0000000f006b9202 */ /* 0x000fe40000000f00 */
.L_x_3062:
[----:B------:R-:W-:Y:S05]  /*3880*/  BSYNC B0 ;  /* 0x0000000000007941 */ /* 0x000fea0003800000 */
.L_x_3061:
        /* <DEDUP_REMOVED lines=24> */
[----:B------:R-:W-:Y:S01]  /*3a10*/  IMAD R7, R30, c[0x0][0x16c], R85 ;  /* 0x00005b001e077a24 */ /* 0x000fe200078e0255 */
[----:B------:R1:W-:Y:S04]  /*3a20*/  STS.64 [R85.X8+0x10d0], R4 ;  /* 0x0010d00455007388 */ /* 0x0003e80000008a00 */
[----:B------:R-:W-:Y:S02]  /*3a30*/  SHF.R.S32.HI R9, RZ, 0x1f, R7 ;  /* 0x0000001fff097819 */ /* 0x000fe40000011407 */
[----:B------:R-:W-:-:S04]  /*3a40*/  IADD3 R7, P1, R28, R7, RZ ;  /* 0x000000071c077210 */ /* 0x000fc80007f3e0ff */
[----:B------:R-:W-:Y:S02]  /*3a50*/  LEA.HI.X.SX32 R8, R28, R9, 0x1, P1 ;  /* 0x000000091c087211 */ /* 0x000fe400008f0eff */
[----:B------:R-:W-:-:S04]  /*3a60*/  LEA R6, P1, R7, c[0x0][0x260], 0x3 ;  /* 0x0000980007067a11 */ /* 0x000fc800078218ff */
[----:B------:R-:W-:-:S05]  /*3a70*/  LEA.HI.X R7, R7, c[0x0][0x264], R8, 0x3, P1 ;  /* 0x0000990007077a11 */ /* 0x000fca00008f1c08 */
[----:B------:R1:W-:Y:S04]  /*3a80*/  STG.E.64 [R6.64], R4 ;  /* 0x0000000406007986 */ /* 0x0003e8000c101b04 */
.L_x_3064:
[----:B------:R-:W-:Y:S05]  /*3a90*/  BSYNC B0 ;  /* 0x0000000000007941 */ /* 0x000fea0003800000 */
.L_x_3063:
[----:B-1----:R-:W-:Y:S01]  /*3aa0*/  IADD3 R85, R85, 0x1, RZ ;  /* 0x0000000155557810 */ /* 0x002fe20007ffe0ff */
[C---:B------:R-:W-:Y:S02]  /*3ab0*/  FFMA.FTZ R58, R102.reuse, R107, R58 ;  /* 0x0000006b663a7223 */ /* 0x040fe4000001003a */
[C---:B------:R-:W-:Y:S01]  /*3ac0*/  FFMA.FTZ R55, R102.reuse, R87, R55 ;  /* 0x0000005766377223 */ /* 0x040fe20000010037 */
[----:B------:R-:W-:Y:S01]  /*3ad0*/  ISETP.GE.AND P1, PT, R85, c[0x0][0x16c], PT ;  /* 0x00005b0055007a0c */ /* 0x000fe20003f26270 */
[C---:B------:R-:W-:Y:S02]  /*3ae0*/  FFMA.FTZ R57, R102.reuse, R90, R57 ;  /* 0x0000005a66397223 */ /* 0x040fe40000010039 */
[C---:B------:R-:W-:Y:S02]  /*3af0*/  FFMA.FTZ R62, R102.reuse, R89, R62 ;  /* 0x00000059663e7223 */ /* 0x040fe4000001003e */
[C---:B------:R-:W-:Y:S02]  /*3b00*/  FFMA.FTZ R64, R102.reuse, R11, R64 ;  /* 0x0000000b66407223 */ /* 0x040fe40000010040 */
        /* <DEDUP_REMOVED lines=11> */
[----:B------:R-:W-:Y:S05]  /*3bc0*/  @!P1 BRA `(.L_x_3065) ;  /* 0xfffff2e000009947 */ /* 0x000fea000383ffff */
.L_x_3060:
[----:B------:R-:W-:Y:S01]  /*3bd0*/  BAR.SYNC.DEFER_BLOCKING 0x0 ;  /* 0x0000000000007b1d */ /* 0x000fe20000010000 */
[----:B------:R-:W-:Y:S02]  /*3be0*/  SHF.L.U32 R4, R34, 0x1, RZ ;  /* 0x0000000122047819 */ /* 0x000fe400000006ff */
[----:B------:R-:W-:-:S02]  /*3bf0*/  F2FP.BF16.PACK_AB R5, R62, R57 ;  /* 0x000000393e05723e */ /* 0x000fc400000010ff */
[----:B------:R-:W-:Y:S02]  /*3c00*/  LOP3.LUT R41, R4, 0xffffffc0, RZ, 0xc0, !PT ;  /* 0xffffffc004297812 */ /* 0x000fe400078ec0ff */
[----:B------:R-:W-:Y:S02]  /*3c10*/  F2FP.BF16.PACK_AB R4, R55, R58 ;  /* 0x0000003a3704723e */ /* 0x000fe400000010ff */
[----:B------:R-:W-:Y:S02]  /*3c20*/  LEA R42, R32, R41, 0x1 ;  /* 0x00000029202a7211 */ /* 0x000fe400078e08ff */
[----:B------:R-:W-:Y:S02]  /*3c30*/  IADD3 R41, R41, R32, RZ ;  /* 0x0000002029297210 */ /* 0x000fe40007ffe0ff */
[----:B------:R-:W-:Y:S02]  /*3c40*/  F2FP.BF16.PACK_AB R58, R56, R53 ;  /* 0x00000035383a723e */ /* 0x000fe400000010ff */
[----:B------:R-:W-:-:S02]  /*3c50*/  F2FP.BF16.PACK_AB R7, R67, R68 ;  /* 0x000000444307723e */ /* 0x000fc400000010ff */
[----:B------:R-:W-:Y:S02]  /*3c60*/  F2FP.BF16.PACK_AB R6, R63, R64 ;  /* 0x000000403f06723e */ /* 0x000fe400000010ff */
[----:B------:R-:W-:Y:S02]  /*3c70*/  F2FP.BF16.PACK_AB R59, R60, R59 ;  /* 0x0000003b3c3b723e */ /* 0x000fe400000010ff */
[----:B------:R-:W-:Y:S01]  /*3c80*/  F2FP.BF16.PACK_AB R57, R54, R19 ;  /* 0x000000133639723e */ /* 0x000fe200000010ff */
[----:B------:R-:W-:Y:S01]  /*3c90*/  IMAD R19, R35, c[0x0][0x200], RZ ;  /* 0x0000800023137a24 */ /* 0x000fe200078e02ff */
[----:B------:R-:W-:Y:S01]  /*3ca0*/  F2FP.BF16.PACK_AB R56, R18, R17 ;  /* 0x000000111238723e */ /* 0x000fe200000010ff */
[----:B------:R1:W-:Y:S01]  /*3cb0*/  STS.128 [R42.X16], R4 ;  /* 0x000000042a007388 */ /* 0x0003e2000000cc00 */
[----:B------:R-:W-:Y:S01]  /*3cc0*/  SHF.L.U32 R18, R41, 0x4, RZ ;  /* 0x0000000429127819 */ /* 0x000fe200000006ff */
[----:B------:R-:W-:Y:S01]  /*3cd0*/  IMAD R19, R36, c[0x0][0x204], R19 ;  /* 0x0000810024137a24 */ /* 0x000fe200078e0213 */
[----:B------:R-:W-:Y:S01]  /*3ce0*/  SHF.L.U32 R16, R30, 0xb, RZ ;  /* 0x0000000b1e107819 */ /* 0x000fe200000006ff */
[----:B------:R-:W-:Y:S01]  /*3cf0*/  STS.128 [R42.X16+0x10], R56 ;  /* 0x000010382a007388 */ /* 0x000fe2000000cc00 */
[----:B------:R-:W-:-:S06]  /*3d00*/  NOP ;  /* 0x0000000000007918 */ /* 0x000fcc0000000000 */
[----:B------:R-:W2:Y:S01]  /*3d10*/  LDS.128 R8, [R18] ;  /* 0x0000000012087984 */ /* 0x000ea20000000c00 */
[--C-:B------:R-:W-:Y:S02]  /*3d20*/  SHF.R.S32.HI R17, RZ, 0x1f, R16.reuse ;  /* 0x0000001fff117819 */ /* 0x100fe40000011410 */
[----:B------:R-:W-:Y:S01]  /*3d30*/  IADD3 R30, R30, 0x1, RZ ;  /* 0x000000011e1e7810 */ /* 0x000fe20007ffe0ff */
[----:B0-----:R-:W0:Y:S01]  /*3d40*/  LDS.128 R12, [R18+0x200] ;  /* 0x00020000120c7984 */ /* 0x001e220000000c00 */
[----:B-1----:R-:W-:Y:S01]  /*3d50*/  IMAD R7, R39, c[0x0][0x208], RZ ;  /* 0x0000820027077a24 */ /* 0x002fe200078e02ff */
[----:B------:R-:W-:Y:S01]  /*3d60*/  IADD3 R26, P1, R26, 0x1000, RZ ;  /* 0x000010001a1a7810 */ /* 0x000fe20007f3e0ff */
[----:B------:R-:W-:Y:S01]  /*3d70*/  IMAD.WIDE.U32 R4, R36, c[0x0][0x200], R16 ;  /* 0x0000800024047a25 */ /* 0x000fe200078e0010 */
[----:B------:R-:W-:Y:S02]  /*3d80*/  IADD3 R24, P2, R24, 0x1000, RZ ;  /* 0x0000100018187810 */ /* 0x000fe40007f5e0ff */
[----:B------:R-:W-:Y:S01]  /*3d90*/  IADD3.X R27, RZ, R27, RZ, P1, !PT ;  /* 0x0000001bff1b7210 */ /* 0x000fe20000ffe4ff */
[----:B------:R-:W-:Y:S01]  /*3da0*/  IMAD R7, R40, c[0x0][0x20c], R7 ;  /* 0x0000830028077a24 */ /* 0x000fe200078e0207 */
[----:B------:R-:W-:-:S02]  /*3db0*/  IADD3 R5, R5, R19, RZ ;  /* 0x0000001305057210 */ /* 0x000fc40007ffe0ff */
[----:B------:R-:W-:-:S03]  /*3dc0*/  IADD3.X R25, RZ, R25, RZ, P2, !PT ;  /* 0x00000019ff197210 */ /* 0x000fc600017fe4ff */
[----:B------:R-:W-:-:S05]  /*3dd0*/  IMAD.WIDE.U32 R4, R40, c[0x0][0x208], R4 ;  /* 0x0000820028047a25 */ /* 0x000fca00078e0004 */
[----:B------:R-:W-:Y:S02]  /*3de0*/  IADD3 R5, R5, R7, RZ ;  /* 0x0000000705057210 */ /* 0x000fe40007ffe0ff */
[----:B------:R-:W-:-:S04]  /*3df0*/  LEA R6, P0, R4, c[0x0][0x258], 0x1 ;  /* 0x0000960004067a11 */ /* 0x000fc800078008ff */
[----:B------:R-:W-:Y:S02]  /*3e00*/  LEA.HI.X R7, R4, c[0x0][0x25c], R5, 0x1, P0 ;  /* 0x0000970004077a11 */ /* 0x000fe400000f0c05 */
[----:B------:R-:W-:-:S03]  /*3e10*/  ISETP.GE.AND P0, PT, R30, c[0x0][0x174], PT ;  /* 0x00005d001e007a0c */ /* 0x000fc60003f06270 */
[----:B------:R-:W-:-:S05]  /*3e20*/  IMAD.WIDE R4, R0, 0x10, R6 ;  /* 0x0000001000047825 */ /* 0x000fca00078e0206 */
[----:B--2---:R1:W-:Y:S04]  /*3e30*/  STG.E.128 [R4.64], R8 ;  /* 0x0000000804007986 */ /* 0x0043e8000c101d04 */
[----:B0-----:R1:W-:Y:S01]  /*3e40*/  STG.E.128 [R4.64+0x200], R12 ;  /* 0x0002000c04007986 */ /* 0x0013e2000c101d04 */
[----:B------:R-:W-:Y:S01]  /*3e50*/  @P0 CALL.REL.NOINC `(.L_x_3066) ;  /* 0x0000001000000944 */ /* 0x000fe20003c00000 */
[----:B------:R-:W-:Y:S05]  /*3e60*/  BRA `(.L_x_3067) ;  /* 0xffffc59000007947 */ /* 0x000fea000383ffff */
.L_x_3066:
[----:B------:R-:W-:Y:S05]  /*3e70*/  EXIT ;  /* 0x000000000000794d */ /* 0x000fea0003800000 */
.L_x_3068:
        /* <DEDUP_REMOVED lines=16> */
.L_x_5408:


//--------------------- .text._Z25selective_scan_fwd_kernelI32Selective_Scan_fwd_kernel_traitsILi128ELi16ELi1ELb1ELb0ELb0ELb1EN3c108BFloat16EfEEv13SSMParamsBase --------------------------
	.section	.text._Z25selective_scan_fwd_kernelI32Selective_Scan_fwd_kernel_traitsILi128ELi16ELi1ELb1ELb0ELb0ELb1EN3c108BFloat16EfEEv13SSMParamsBase,"ax",@progbits
	.sectioninfo	@"SHI_REGISTERS=116"
	.align	128
        .global         _Z25selective_scan_fwd_kernelI32Selective_Scan_fwd_kernel_traitsILi128ELi16ELi1ELb1ELb0ELb0ELb1EN3c108BFloat16EfEEv13SSMParamsBase
        .type           _Z25selective_scan_fwd_kernelI32Selective_Scan_fwd_kernel_traitsILi128ELi16ELi1ELb1ELb0ELb0ELb1EN3c108BFloat16EfEEv13SSMParamsBase,@function
        .size           _Z25selective_scan_fwd_kernelI32Selective_Scan_fwd_kernel_traitsILi128ELi16ELi1ELb1ELb0ELb0ELb1EN3c108BFloat16EfEEv13SSMParamsBase,(.L_x_5409 - _Z25selective_scan_fwd_kernelI32Selective_Scan_fwd_kernel_traitsILi128ELi16ELi1ELb1ELb0ELb0ELb1EN3c108BFloat16EfEEv13SSMParamsBase)
        .other          _Z25selective_scan_fwd_kernelI32Selective_Scan_fwd_kernel_traitsILi128ELi16ELi1ELb1ELb0ELb0ELb1EN3c108BFloat16EfEEv13SSMParamsBase,@"STO_CUDA_ENTRY STV_DEFAULT"
_Z25selective_scan_fwd_kernelI32Selective_Scan_fwd_kernel_traitsILi128ELi16ELi1ELb1ELb0ELb0ELb1EN3c108BFloat16EfEEv13SSMParamsBase:
.text._Z25selective_scan_fwd_kernelI32Selective_Scan_fwd_kernel_traitsILi128ELi16ELi1ELb1ELb0ELb0ELb1EN3c108BFloat16EfEEv13SSMParamsBase:
        /* <DEDUP_REMOVED lines=40> */
[----:B------:R-:W-:Y:S01]  /*0280*/  IMAD R0, R40, c[0x0][0x164], R44 ;  /* 0x0000590028007a24 */ /* 0x000fe200078e022c */
[----:B------:R-:W-:Y:S01]  /*0290*/  IADD3 R31, R3, R7, RZ ;  /* 0x00000007031f7210 */ /* 0x000fe20007ffe0ff */
[C---:B------:R-:W-:Y:S01]  /*02a0*/  IMAD R5, R43.reuse, c[0x0][0x180], RZ ;  /* 0x000060002b057a24 */ /* 0x040fe200078e02ff */
[----:B------:R-:W-:Y:S01]  /*02b0*/  LEA R30, P0, R2, c[0x0][0x240], 0x1 ;  /* 0x00009000021e7a11 */ /* 0x000fe200078008ff */
[C---:B------:R-:W-:Y:S01]  /*02c0*/  IMAD R7, R43.reuse, c[0x0][0x198], RZ ;  /* 0x000066002b077a24 */ /* 0x040fe200078e02ff */
[----:B------:R-:W-:Y:S01]  /*02d0*/  LEA.HI.X R29, R4, c[0x0][0x24c], R29, 0x1, P1 ;  /* 0x00009300041d7a11 */ /* 0x000fe200008f0c1d */
[----:B------:R-:W-:Y:S01]  /*02e0*/  IMAD R9, R43, c[0x0][0x1b8], RZ ;  /* 0x00006e002b097a24 */ /* 0x000fe200078e02ff */
[----:B------:R-:W-:Y:S01]  /*02f0*/  LEA.HI.X R31, R2, c[0x0][0x244], R31, 0x1, P0 ;  /* 0x00009100021f7a11 */ /* 0x000fe200000f0c1f */
[----:B------:R-:W-:-:S02]  /*0300*/  IMAD R0, R0, c[0x0][0x174], RZ ;  /* 0x00005d0000007a24 */ /* 0x000fc400078e02ff */
[----:B------:R-:W-:-:S04]  /*0310*/  IMAD.WIDE.U32 R26, R44, c[0x0][0x180], RZ ;  /* 0x000060002c1a7a25 */ /* 0x000fc800078e00ff */
[----:B------:R-:W-:Y:S01]  /*0320*/  IMAD.WIDE.U32 R24, R44, c[0x0][0x198], RZ ;  /* 0x000066002c187a25 */ /* 0x000fe200078e00ff */
[C---:B0-----:R-:W-:Y:S02]  /*0330*/  SHF.L.U32 R4, R38.reuse, 0x1, RZ ;  /* 0x0000000126047819 */ /* 0x041fe400000006ff */
[----:B------:R-:W-:Y:S01]  /*0340*/  LOP3.LUT R61, R38, 0x1f, RZ, 0xc0, !PT ;  /* 0x0000001f263d7812 */ /* 0x000fe200078ec0ff */
[----:B------:R-:W-:Y:S01]  /*0350*/  IMAD.WIDE.U32 R2, R44, c[0x0][0x1b8], RZ ;  /* 0x00006e002c027a25 */ /* 0x000fe200078e00ff */
[----:B------:R-:W-:-:S03]  /*0360*/  LOP3.LUT R65, R4, 0xffffffc0, RZ, 0xc0, !PT ;  /* 0xffffffc004417812 */ /* 0x000fc600078ec0ff */
[C---:B------:R-:W-:Y:S02]  /*0370*/  IMAD R5, R44.reuse, c[0x0][0x184], R5 ;  /* 0x000061002c057a24 */ /* 0x040fe400078e0205 */
[C---:B------:R-:W-:Y:S02]  /*0380*/  IMAD R7, R44.reuse, c[0x0][0x19c], R7 ;  /* 0x000067002c077a24 */ /* 0x040fe400078e0207 */
[----:B------:R-:W-:Y:S01]  /*0390*/  IMAD R9, R44, c[0x0][0x1bc], R9 ;  /* 0x00006f002c097a24 */ /* 0x000fe200078e0209 */
[----:B------:R-:W-:Y:S01]  /*03a0*/  IADD3 R37, R27, R5, RZ ;  /* 0x000000051b257210 */ /* 0x000fe20007ffe0ff */
[----:B------:R-:W-:Y:S01]  /*03b0*/  IMAD R32, R0, c[0x0][0x16c], RZ ;  /* 0x00005b0000207a24 */ /* 0x000fe200078e02ff */
[----:B------:R-:W-:Y:S02]  /*03c0*/  LOP3.LUT R0, R65, 0x1f, R38, 0xf8, !PT ;  /* 0x0000001f41007812 */ /* 0x000fe400078ef826 */
[----:B------:R-:W-:Y:S02]  /*03d0*/  IADD3 R35, R25, R7, RZ ;  /* 0x0000000719237210 */ /* 0x000fe40007ffe0ff */
[----:B------:R-:W-:-:S02]  /*03e0*/  IADD3 R33, R3, R9, RZ ;  /* 0x0000000903217210 */ /* 0x000fc40007ffe0ff */
[----:B-1----:R-:W-:Y:S02]  /*03f0*/  IADD3 R65, R65, R36, RZ ;  /* 0x0000002441417210 */ /* 0x002fe40007ffe0ff */
.L_x_3108:
[----:B------:R-:W-:Y:S01]  /*0400*/  BAR.SYNC.DEFER_BLOCKING 0x0 ;  /* 0x0000000000007b1d */ /* 0x000fe20000010000 */
[----:B0-----:R-:W-:-:S05]  /*0410*/  IMAD.WIDE R8, R0, 0x10, R30 ;  /* 0x0000001000087825 */ /* 0x001fca00078e021e */
[----:B------:R-:W2:Y:S04]  /*0420*/  LDG.E.128 R12, [R8.64] ;  /* 0x00000004080c7981 */ /* 0x000ea8000c1e1d00 */
[----:B------:R-:W3:Y:S01]  /*0430*/  LDG.E.128 R48, [R8.64+0x200] ;  /* 0x0002000408307981 */ /* 0x000ee2000c1e1d00 */
[----:B------:R-:W-:Y:S01]  /*0440*/  IADD3 R22, R65, R36, RZ ;  /* 0x0000002441167210 */ /* 0x000fe20007ffe0ff */
[----:B------:R-:W-:Y:S02]  /*0450*/  IMAD.WIDE R20, R0, 0x10, R28 ;  /* 0x0000001000147825 */ /* 0x000fe400078e021c */
        /* <DEDUP_REMOVED lines=21> */
[--C-:B-1----:R-:W-:Y:S01]  /*05b0*/  PRMT R22, RZ, 0x5410, R14.reuse ;  /* 0x00005410ff167816 */ /* 0x102fe2000000000e */
        /* <DEDUP_REMOVED lines=49> */
.L_x_3070:
[----:B--2---:R-:W-:Y:S05]  /*08d0*/  BSYNC B0 ;  /* 0x0000000000007941 */ /* 0x004fea0003800000 */
.L_x_3069:
        /* <DEDUP_REMOVED lines=36> */
.L_x_3072:
[----:B------:R-:W-:Y:S05]  /*0b20*/  BSYNC B0 ;  /* 0x0000000000007941 */ /* 0x000fea0003800000 */
.L_x_3071:
        /* <DEDUP_REMOVED lines=38> */
.L_x_3074:
[----:B------:R-:W-:Y:S05]  /*0d90*/  BSYNC B0 ;  /* 0x0000000000007941 */ /* 0x000fea0003800000 */
.L_x_3073:
        /* <DEDUP_REMOVED lines=36> */
.L_x_3076:
[----:B------:R-:W-:Y:S05]  /*0fe0*/  BSYNC B0 ;  /* 0x0000000000007941 */ /* 0x000fea0003800000 */
.L_x_3075:
        /* <DEDUP_REMOVED lines=38> */
.L_x_3078:
[----:B------:R-:W-:Y:S05]  /*1250*/  BSYNC B0 ;  /* 0x0000000000007941 */ /* 0x000fea0003800000 */
.L_x_3077:
        /* <DEDUP_REMOVED lines=39> */
.L_x_3080:
[----:B------:R-:W-:Y:S05]  /*14d0*/  BSYNC B0 ;  /* 0x0000000000007941 */ /* 0x000fea0003800000 */
.L_x_3079:
        /* <DEDUP_REMOVED lines=43> */
.L_x_3082:
[----:B------:R-:W-:Y:S05]  /*1790*/  BSYNC B0 ;  /* 0x0000000000007941 */ /* 0x000fea0003800000 */
.L_x_3081:
        /* <DEDUP_REMOVED lines=41> */
.L_x_3084:
[----:B------:R-:W-:Y:S05]  /*1a30*/  BSYNC B0 ;  /* 0x0000000000007941 */ /* 0x000fea0003800000 */
.L_x_3083:
        /* <DEDUP_REMOVED lines=43> */
.L_x_3086:
[----:B------:R-:W-:Y:S05]  /*1cf0*/  BSYNC B0 ;  /* 0x0000000000007941 */ /* 0x000fea0003800000 */
.L_x_3085:
        /* <DEDUP_REMOVED lines=41> */
.L_x_3088:
[----:B------:R-:W-:Y:S05]  /*1f90*/  BSYNC B0 ;  /* 0x0000000000007941 */ /* 0x000fea0003800000 */
.L_x_3087:
        /* <DEDUP_REMOVED lines=47> */
.L_x_3090:
[----:B------:R-:W-:Y:S05]  /*2290*/  BSYNC B0 ;  /* 0x0000000000007941 */ /* 0x000fea0003800000 */
.L_x_3089:
        /* <DEDUP_REMOVED lines=33> */
.L_x_3092:
[----:B------:R-:W-:Y:S05]  /*24b0*/  BSYNC B0 ;  /* 0x0000000000007941 */ /* 0x000fea0003800000 */
.L_x_3091:
        /* <DEDUP_REMOVED lines=33> */
.L_x_3094:
[----:B------:R-:W-:Y:S05]  /*26d0*/  BSYNC B0 ;  /* 0x0000000000007941 */ /* 0x000fea0003800000 */
.L_x_3093:
        /* <DEDUP_REMOVED lines=33> */
.L_x_3096:
[----:B------:R-:W-:Y:S05]  /*28f0*/  BSYNC B0 ;  /* 0x0000000000007941 */ /* 0x000fea0003800000 */
.L_x_3095:
        /* <DEDUP_REMOVED lines=33> */
.L_x_3098:
[----:B------:R-:W-:Y:S05]  /*2b10*/  BSYNC B0 ;  /* 0x0000000000007941 */ /* 0x000fea0003800000 */
.L_x_3097:
        /* <DEDUP_REMOVED lines=33> */
.L_x_3100:
[----:B------:R-:W-:Y:S05]  /*2d30*/  BSYNC B0 ;  /* 0x0000000000007941 */ /* 0x000fea0003800000 */
.L_x_3099:
[----:B------:R-:W-:Y:S01]  /*2d40*/  BAR.SYNC.DEFER_BLOCKING 0x0 ;  /* 0x0000000000007b1d */ /* 0x000fe20000010000 */
        /* <DEDUP_REMOVED lines=22> */
.L_x_3106:
        /* <DEDUP_REMOVED lines=29> */
[C---:B------:R-:W-:Y:S01]  /*3080*/  FMUL.FTZ R100, R4.reuse, R18 ;  /* 0x0000001204647220 */ /* 0x040fe20000410000 */
[----:B------:R-:W0:Y:S01]  /*3090*/  MUFU.EX2 R90, R90 ;  /* 0x0000005a005a7308 */ /* 0x000e220000000800 */
[----:B-1----:R-:W-:Y:S02]  /*30a0*/  FFMA.FTZ R7, R89, R5, R72 ;  /* 0x0000000559077223 */ /* 0x002fe40000010048 */
[C---:B------:R-:W-:Y:S02]  /*30b0*/  FMUL.FTZ R101, R4.reuse, R19 ;  /* 0x0000001304657220 */ /* 0x040fe40000410000 */
[----:B------:R-:W-:-:S03]  /*30c0*/  FMUL.FTZ R103, R4, R69 ;  /* 0x0000004504677220 */ /* 0x000fc60000410000 */
[----:B------:R-:W1:Y:S01]  /*30d0*/  MUFU.EX2 R91, R91 ;  /* 0x0000005b005b7308 */ /* 0x000e620000000800 */
[----:B--2---:R-:W-:-:S04]  /*30e0*/  FMUL.FTZ R6, R87, R88 ;  /* 0x0000005857067220 */ /* 0x004fc80000410000 */
[----:B------:R-:W-:-:S03]  /*30f0*/  FMUL.FTZ R5, R89, R6 ;  /* 0x0000000659057220 */ /* 0x000fc60000410000 */
        /* <DEDUP_REMOVED lines=23> */
[----:B------:R-:W-:Y:S02]  /*3270*/  FMUL.FTZ R5, R97, R6 ;  /* 0x0000000661057220 */ /* 0x000fe40000410000 */
[C---:B------:R-:W-:Y:S02]  /*3280*/  IMAD R6, R8.reuse, c[0x0][0x1a0], RZ ;  /* 0x0000680008067a24 */ /* 0x040fe400078e02ff */
[----:B------:R-:W-:Y:S01]  /*3290*/  IMAD R8, R8, c[0x0][0x1c0], RZ ;  /* 0x0000700008087a24 */ /* 0x000fe200078e02ff */
[----:B------:R-:W1:Y:S01]  /*32a0*/  MUFU.EX2 R100, R100 ;  /* 0x0000006400647308 */ /* 0x000e620000000800 */
[C---:B--2---:R-:W-:Y:S02]  /*32b0*/  FFMA.FTZ R7, R98.reuse, R7, R81 ;  /* 0x0000000762077223 */ /* 0x044fe40000010051 */
[----:B------:R-:W-:-:S02]  /*32c0*/  FMUL.FTZ R4, R98, R5 ;  /* 0x0000000562047220 */ /* 0x000fc40000410000 */
[C---:B------:R-:W-:Y:S01]  /*32d0*/  IMAD R9, R85.reuse, c[0x0][0x1a4], R6 ;  /* 0x0000690055097a24 */ /* 0x040fe200078e0206 */
[----:B------:R-:W-:Y:S01]  /*32e0*/  MOV R6, R2 ;  /* 0x0000000200067202 */ /* 0x000fe20000000f00 */
[----:B------:R-:W-:Y:S01]  /*32f0*/  IMAD R11, R85, c[0x0][0x1c4], R8 ;  /* 0x00007100550b7a24 */ /* 0x000fe200078e0208 */
[----:B------:R-:W2:Y:S01]  /*3300*/  MUFU.EX2 R101, R101 ;  /* 0x0000006500657308 */ /* 0x000ea20000000800 */
[C---:B0-----:R-:W-:Y:S02]  /*3310*/  FFMA.FTZ R7, R99.reuse, R7, R82 ;  /* 0x0000000763077223 */ /* 0x041fe40000010052 */
[----:B------:R-:W-:-:S05]  /*3320*/  FMUL.FTZ R5, R99, R4 ;  /* 0x0000000463057220 */ /* 0x000fca0000410000 */
[----:B------:R-:W0:Y:S01]  /*3330*/  MUFU.EX2 R103, R103 ;  /* 0x0000006700677308 */ /* 0x000e220000000800 */
[C---:B-1----:R-:W-:Y:S02]  /*3340*/  FFMA.FTZ R7, R100.reuse, R7, R83 ;  /* 0x0000000764077223 */ /* 0x042fe40000010053 */
[----:B------:R-:W-:Y:S01]  /*3350*/  FMUL.FTZ R4, R100, R5 ;  /* 0x0000000564047220 */ /* 0x000fe20000410000 */
[----:B------:R-:W-:Y:S01]  /*3360*/  MOV R5, R35 ;  /* 0x0000002300057202 */ /* 0x000fe20000000f00 */
        /* <DEDUP_REMOVED lines=81> */
.L_x_3103:
[----:B------:R-:W-:Y:S05]  /*3880*/  BSYNC B0 ;  /* 0x0000000000007941 */ /* 0x000fea0003800000 */
.L_x_3102:
        /* <DEDUP_REMOVED lines=12> */
[----:B0-----:R-:W-:-:S04]  /*3950*/  FFMA.FTZ R15, R92, R91, R75 ;  /* 0x0000005b5c0f7223 */ /* 0x001fc8000001004b */
        /* <DEDUP_REMOVED lines=19> */
.L_x_3105:
[----:B------:R-:W-:Y:S05]  /*3a90*/  BSYNC B0 ;  /* 0x0000000000007941 */ /* 0x000fea0003800000 */
.L_x_3104:
[----:B0-----:R-:W-:Y:S01]  /*3aa0*/  IADD3 R85, R85, 0x1, RZ ;  /* 0x0000000155557810 */ /* 0x001fe20007ffe0ff */
        /* <DEDUP_REMOVED lines=18> */
.L_x_3101:
[----:B------:R-:W-:Y:S01]  /*3bd0*/  BAR.SYNC.DEFER_BLOCKING 0x0 ;  /* 0x0000000000007b1d */ /* 0x000fe20000010000 */
[----:B------:R-:W-:Y:S01]  /*3be0*/  SHF.L.U32 R4, R38, 0x1, RZ ;  /* 0x0000000126047819 */ /* 0x000fe200000006ff */
[C---:B------:R-:W-:Y:S01]  /*3bf0*/  IMAD R21, R39.reuse, c[0x0][0x200], RZ ;  /* 0x0000800027157a24 */ /* 0x040fe200078e02ff */
[----:B------:R-:W-:Y:S01]  /*3c00*/  F2FP.BF16.PACK_AB R7, R54, R55 ;  /* 0x000000373607723e */ /* 0x000fe200000010ff */
[----:B------:R-:W-:Y:S01]  /*3c10*/  IMAD R23, R39, c[0x0][0x1f0], RZ ;  /* 0x00007c0027177a24 */ /* 0x000fe200078e02ff */
[----:B------:R-:W-:Y:S01]  /*3c20*/  LOP3.LUT R65, R4, 0xffffffc0, RZ, 0xc0, !PT ;  /* 0xffffffc004417812 */ /* 0x000fe200078ec0ff */
[----:B------:R-:W-:Y:S01]  /*3c30*/  IMAD R21, R40, c[0x0][0x204], R21 ;  /* 0x0000810028157a24 */ /* 0x000fe200078e0215 */
[----:B------:R-:W-:Y:S01]  /*3c40*/  F2FP.BF16.PACK_AB R6, R56, R57 ;  /* 0x000000393806723e */ /* 0x000fe200000010ff */
[----:B------:R-:W-:Y:S01]  /*3c50*/  IMAD R23, R40, c[0x0][0x1f4], R23 ;  /* 0x00007d0028177a24 */ /* 0x000fe200078e0217 */
[----:B------:R-:W-:-:S02]  /*3c60*/  LEA R64, R36, R65, 0x1 ;  /* 0x0000004124407211 */ /* 0x000fc400078e08ff */
[----:B------:R-:W-:Y:S02]  /*3c70*/  IADD3 R65, R65, R36, RZ ;  /* 0x0000002441417210 */ /* 0x000fe40007ffe0ff */
[----:B------:R-:W-:Y:S02]  /*3c80*/  F2FP.BF16.PACK_AB R5, R58, R45 ;  /* 0x0000002d3a05723e */ /* 0x000fe400000010ff */
[----:B------:R-:W-:Y:S02]  /*3c90*/  F2FP.BF16.PACK_AB R4, R46, R47 ;  /* 0x0000002f2e04723e */ /* 0x000fe400000010ff */
[----:B------:R-:W-:Y:S02]  /*3ca0*/  F2FP.BF16.PACK_AB R11, R59, R60 ;  /* 0x0000003c3b0b723e */ /* 0x000fe400000010ff */
[----:B------:R-:W-:Y:S02]  /*3cb0*/  F2FP.BF16.PACK_AB R10, R48, R49 ;  /* 0x00000031300a723e */ /* 0x000fe400000010ff */
[----:B------:R-:W-:-:S02]  /*3cc0*/  F2FP.BF16.PACK_AB R9, R50, R51 ;  /* 0x000000333209723e */ /* 0x000fc400000010ff */
[----:B------:R-:W-:Y:S01]  /*3cd0*/  F2FP.BF16.PACK_AB R8, R52, R53 ;  /* 0x000000353408723e */ /* 0x000fe200000010ff */
[----:B------:R0:W-:Y:S01]  /*3ce0*/  STS.128 [R64.X16], R4 ;  /* 0x0000000440007388 */ /* 0x0001e2000000cc00 */
[----:B------:R-:W-:Y:S02]  /*3cf0*/  SHF.L.U32 R66, R65, 0x4, RZ ;  /* 0x0000000441427819 */ /* 0x000fe400000006ff */
[----:B------:R-:W-:Y:S01]  /*3d00*/  SHF.L.U32 R62, R34, 0xb, RZ ;  /* 0x0000000b223e7819 */ /* 0x000fe200000006ff */
[----:B------:R1:W-:Y:S01]  /*3d10*/  STS.128 [R64.X16+0x10], R8 ;  /* 0x0000100840007388 */ /* 0x0003e2000000cc00 */
[----:B------:R-:W-:-:S06]  /*3d20*/  NOP ;  /* 0x0000000000007918 */ /* 0x000fcc0000000000 */
[----:B------:R-:W2:Y:S01]  /*3d30*/  LDS.128 R12, [R66] ;  /* 0x00000000420c7984 */ /* 0x000ea20000000c00 */
[----:B------:R-:W-:-:S03]  /*3d40*/  SHF.R.S32.HI R63, RZ, 0x1f, R62 ;  /* 0x0000001fff3f7819 */ /* 0x000fc6000001143e */
[----:B------:R-:W3:Y:S02]  /*3d50*/  LDS.128 R16, [R66+0x200] ;  /* 0x0002000042107984 */ /* 0x000ee40000000c00 */
[----:B0-----:R-:W-:-:S04]  /*3d60*/  IMAD.WIDE.U32 R4, R40, c[0x0][0x200], R62 ;  /* 0x0000800028047a25 */ /* 0x001fc800078e003e */
[----:B-1----:R-:W-:Y:S01]  /*3d70*/  IMAD R9, R43, c[0x0][0x208], RZ ;  /* 0x000082002b097a24 */ /* 0x002fe200078e02ff */
        /* <DEDUP_REMOVED lines=28> */
[----:B--2---:R-:W-:Y:S04]  /*3f40*/  STS.128 [R66], R4 ;  /* 0x0000000442007388 */ /* 0x004fe80000000c00 */
[----:B---3--:R-:W-:Y:S01]  /*3f50*/  STS.128 [R66+0x200], R8 ;  /* 0x0002000842007388 */ /* 0x008fe20000000c00 */
[----:B------:R-:W-:-:S06]  /*3f60*/  NOP ;  /* 0x0000000000007918 */ /* 0x000fcc0000000000 */
[----:B------:R-:W0:Y:S04]  /*3f70*/  LDS.128 R20, [R72.X16] ;  /* 0x0000000048147984 */ /* 0x000e28000000cc00 */
[----:B------:R-:W1:Y:S01]  /*3f80*/  LDS.128 R12, [R72.X16+0x10] ;  /* 0x00001000480c7984 */ /* 0x000e62000000cc00 */
[----:B0-----:R-:W-:Y:S02]  /*3f90*/  PRMT R9, RZ, 0x5410, R20 ;  /* 0x00005410ff097816 */ /* 0x001fe40000000014 */
[----:B------:R-:W-:Y:S02]  /*3fa0*/  PRMT R8, RZ, 0x5410, R23 ;  /* 0x00005410ff087816 */ /* 0x000fe40000000017 */
[----:B------:R-:W-:Y:S01]  /*3fb0*/  PRMT R10, RZ, 0x5410, R22 ;  /* 0x00005410ff0a7816 */ /* 0x000fe20000000016 */
[----:B------:R-:W-:Y:S01]  /*3fc0*/  FMUL.FTZ R4, R9, -1.4426950216293334961 ;  /* 0xbfb8aa3b09047820 */ /* 0x000fe20000410000 */
[----:B------:R-:W-:Y:S01]  /*3fd0*/  PRMT R11, RZ, 0x5410, R21 ;  /* 0x00005410ff0b7816 */ /* 0x000fe20000000015 */
[----:B------:R-:W-:Y:S01]  /*3fe0*/  FMUL.FTZ R67, R8, -1.4426950216293334961 ;  /* 0xbfb8aa3b08437820 */ /* 0x000fe20000410000 */
[----:B------:R-:W-:Y:S01]  /*3ff0*/  PRMT R23, RZ, 0x7610, R23 ;  /* 0x00007610ff177816 */ /* 0x000fe20000000017 */
[----:B------:R0:W2:Y:S01]  /*4000*/  MUFU.EX2 R16, R4 ;  /* 0x0000000400107308 */ /* 0x0000a20000000800 */
[----:B------:R-:W-:Y:S01]  /*4010*/  PRMT R21, RZ, 0x7610, R21 ;  /* 0x00007610ff157816 */ /* 0x000fe20000000015 */
[----:B------:R-:W-:Y:S01]  /*4020*/  FMUL.FTZ R6, R11, -1.4426950216293334961 ;  /* 0xbfb8aa3b0b067820 */ /* 0x000fe20000410000 */
[----:B------:R-:W-:Y:S01]  /*4030*/  PRMT R20, RZ, 0x7610, R20 ;  /* 0x00007610ff147816 */ /* 0x000fe20000000014 */
[----:B------:R-:W-:Y:S01]  /*4040*/  FMUL.FTZ R19, R23, -1.4426950216293334961 ;  /* 0xbfb8aa3b17137820 */ /* 0x000fe20000410000 */
[----:B------:R-:W-:Y:S01]  /*4050*/  PRMT R22, RZ, 0x7610, R22 ;  /* 0x00007610ff167816 */ /* 0x000fe20000000016 */
[----:B------:R-:W-:-:S02]  /*4060*/  FMUL.FTZ R7, R21, -1.4426950216293334961 ;  /* 0xbfb8aa3b15077820 */ /* 0x000fc40000410000 */
[----:B------:R-:W3:Y:S01]  /*4070*/  MUFU.EX2 R69, R67 ;  /* 0x0000004300457308 */ /* 0x000ee20000000800 */
[----:B0-----:R-:W-:Y:S02]  /*4080*/  FMUL.FTZ R4, R10, -1.4426950216293334961 ;  /* 0xbfb8aa3b0a047820 */ /* 0x001fe40000410000 */
[----:B------:R-:W-:-:S05]  /*4090*/  FMUL.FTZ R5, R20, -1.4426950216293334961 ;  /* 0xbfb8aa3b14057820 */ /* 0x000fca0000410000 */
[----:B------:R1:W0:Y:S01]  /*40a0*/  MUFU.EX2 R67, R4 ;  /* 0x0000000400437308 */ /* 0x0002220000000800 */
[----:B--2---:R-:W-:-:S07]  /*40b0*/  FADD.FTZ R16, R16, 1 ;  /* 0x3f80000010107421 */ /* 0x004fce0000010000 */
[----:B------:R2:W4:Y:S01]  /*40c0*/  MUFU.EX2 R18, R6 ;  /* 0x0000000600127308 */ /* 0x0005220000000800 */
[--C-:B-1----:R-:W-:Y:S01]  /*40d0*/  PRMT R4, RZ, 0x5410, R12.reuse ;  /* 0x00005410ff047816 */ /* 0x102fe2000000000c */
[----:B---3--:R-:W-:Y:S01]  /*40e0*/  FADD.FTZ R69, R69, 1 ;  /* 0x3f80000045457421 */ /* 0x008fe20000010000 */
[----:B------:R-:W-:-:S05]  /*40f0*/  PRMT R12, RZ, 0x7610, R12 ;  /* 0x00007610ff0c7816 */ /* 0x000fca000000000c */
[----:B------:R-:W1:Y:S01]  /*4100*/  MUFU.EX2 R70, R19 ;  /* 0x0000001300467308 */ /* 0x000e620000000800 */
[----:B--2---:R-:W-:Y:S02]  /*4110*/  FMUL.FTZ R6, R4, -1.4426950216293334961 ;  /* 0xbfb8aa3b04067820 */ /* 0x004fe40000410000 */
[----:B0-----:R-:W-:-:S05]  /*4120*/  FADD.FTZ R67, R67, 1 ;  /* 0x3f80000043437421 */ /* 0x001fca0000010000 */
[----:B------:R0:W2:Y:S01]  /*4130*/  MUFU.EX2 R71, R6 ;  /* 0x0000000600477308 */ /* 0x0000a20000000800 */
[----:B----4-:R-:W-:-:S07]  /*4140*/  FADD.FTZ R18, R18, 1 ;  /* 0x3f80000012127421 */ /* 0x010fce0000010000 */
[----:B------:R3:W4:Y:S01]  /*4150*/  MUFU.EX2 R19, R7 ;  /* 0x0000000700137308 */ /* 0x0007220000000800 */
[--C-:B0-----:R-:W-:Y:S01]  /*4160*/  PRMT R6, RZ, 0x5410, R14.reuse ;  /* 0x00005410ff067816 */ /* 0x101fe2000000000e */
[----:B-1----:R-:W-:Y:S01]  /*4170*/  FADD.FTZ R70, R70, 1 ;  /* 0x3f80000046467421 */ /* 0x002fe20000010000 */
[----:B------:R-:W-:-:S03]  /*4180*/  PRMT R14, RZ, 0x7610, R14 ;  /* 0x00007610ff0e7816 */ /* 0x000fc6000000000e */
[----:B------:R-:W-:Y:S02]  /*4190*/  FMUL.FTZ R75, R6, -1.4426950216293334961 ;  /* 0xbfb8aa3b064b7820 */ /* 0x000fe40000410000 */
[----:B------:R0:W1:Y:S01]  /*41a0*/  MUFU.EX2 R17, R5 ;  /* 0x0000000500117308 */ /* 0x0000620000000800 */
[----:B---3--:R-:W-:Y:S02]  /*41b0*/  FMUL.FTZ R7, R12, -1.4426950216293334961 ;  /* 0xbfb8aa3b0c077820 */ /* 0x008fe40000410000 */
[----:B--2---:R-:W-:-:S05]  /*41c0*/  FADD.FTZ R71, R71, 1 ;  /* 0x3f80000047477421 */ /* 0x004fca0000010000 */
[----:B------:R2:W3:Y:S01]  /*41d0*/  MUFU.EX2 R72, R7 ;  /* 0x0000000700487308 */ /* 0x0004e20000000800 */
[----:B0-----:R-:W-:Y:S02]  /*41e0*/  FMUL.FTZ R5, R22, -1.4426950216293334961 ;  /* 0xbfb8aa3b16057820 */ /* 0x001fe40000410000 */
[----:B----4-:R-:W-:-:S05]  /*41f0*/  FADD.FTZ R19, R19, 1 ;  /* 0x3f80000013137421 */ /* 0x010fca0000010000 */
[----:B------:R0:W4:Y:S01]  /*4200*/  MUFU.EX2 R68, R5 ;  /* 0x0000000500447308 */ /* 0x0001220000000800 */
[----:B--2---:R-:W-:Y:S02]  /*4210*/  FMUL.FTZ R7, R14, -1.4426950216293334961 ;  /* 0xbfb8aa3b0e077820 */ /* 0x004fe40000410000 */
[----:B-1----:R-:W-:-:S05]  /*4220*/  FADD.FTZ R17, R17, 1 ;  /* 0x3f80000011117421 */ /* 0x002fca0000010000 */
[----:B------:R1:W2:Y:S01]  /*4230*/  MUFU.EX2 R76, R7 ;  /* 0x00000007004c7308 */ /* 0x0002a20000000800 */
[--C-:B0-----:R-:W-:Y:S01]  /*4240*/  PRMT R5, RZ, 0x5410, R13.reuse ;  /* 0x00005410ff057816 */ /* 0x101fe2000000000d */
[----:B---3--:R-:W-:Y:S01]  /*4250*/  FADD.FTZ R72, R72, 1 ;  /* 0x3f80000048487421 */ /* 0x008fe20000010000 */
[----:B------:R-:W-:-:S03]  /*4260*/  PRMT R13, RZ, 0x7610, R13 ;  /* 0x00007610ff0d7816 */ /* 0x000fc6000000000d */
[----:B------:R-:W-:Y:S02]  /*4270*/  FMUL.FTZ R73, R5, -1.4426950216293334961 ;  /* 0xbfb8aa3b05497820 */ /* 0x000fe40000410000 */
[----:B------:R-:W-:Y:S01]  /*4280*/  FMUL.FTZ R74, R13, -1.4426950216293334961 ;  /* 0xbfb8aa3b0d4a7820 */ /* 0x000fe20000410000 */
[--C-:B-1----:R-:W-:Y:S01]  /*4290*/  PRMT R7, RZ, 0x5410, R15.reuse ;  /* 0x00005410ff077816 */ /* 0x102fe2000000000f */
[----:B------:R-:W0:Y:S01]  /*42a0*/  MUFU.EX2 R75, R75 ;  /* 0x0000004b004b7308 */ /* 0x000e220000000800 */
[----:B------:R-:W-:Y:S01]  /*42b0*/  PRMT R15, RZ, 0x7610, R15 ;  /* 0x00007610ff0f7816 */ /* 0x000fe2000000000f */
[----:B----4-:R-:W-:Y:S02]  /*42c0*/  FADD.FTZ R68, R68, 1 ;  /* 0x3f80000044447421 */ /* 0x010fe40000010000 */
[----:B------:R-:W-:Y:S02]  /*42d0*/  FMUL.FTZ R77, R7, -1.4426950216293334961 ;  /* 0xbfb8aa3b074d7820 */ /* 0x000fe40000410000 */
[----:B------:R-:W-:-:S02]  /*42e0*/  FMUL.FTZ R78, R15, -1.4426950216293334961 ;  /* 0xbfb8aa3b0f4e7820 */ /* 0x000fc40000410000 */
        /* <DEDUP_REMOVED lines=8> */
[----:B------:R-:W2:Y:S01]  /*4370*/  MUFU.RCP R79, R69 ;  /* 0x00000045004f7308 */ /* 0x000ea20000001000 */
[----:B0-----:R-:W-:-:S07]  /*4380*/  FADD.FTZ R78, R78, 1 ;  /* 0x3f8000004e4e7421 */ /* 0x001fce0000010000 */
[----:B------:R-:W0:Y:S01]  /*4390*/  MUFU.RCP R16, R16 ;  /* 0x0000001000107308 */ /* 0x000e220000001000 */
[----:B-1----:R-:W-:-:S07]  /*43a0*/  FADD.FTZ R77, R77, 1 ;  /* 0x3f8000004d4d7421 */ /* 0x002fce0000010000 */
[----:B------:R-:W1:Y:S08]  /*43b0*/  MUFU.RCP R17, R17 ;  /* 0x0000001100117308 */ /* 0x000e700000001000 */
        /* <DEDUP_REMOVED lines=10> */
[----:B------:R-:W-:-:S02]  /*4460*/  FMUL.FTZ R16, R16, R45 ;  /* 0x0000002d10107220 */ /* 0x000fc40000410000 */
[----:B------:R-:W-:Y:S01]  /*4470*/  FMUL.FTZ R17, R17, R52 ;  /* 0x0000003411117220 */ /* 0x000fe20000410000 */
[----:B------:R-:W1:Y:S01]  /*4480*/  MUFU.RCP R70, R70 ;  /* 0x0000004600467308 */ /* 0x000e620000001000 */
[----:B-----5:R-:W-:Y:S02]  /*4490*/  FMUL.FTZ R21, R21, R82 ;  /* 0x0000005215157220 */ /* 0x020fe40000410000 */
[----:B------:R-:W-:Y:S02]  /*44a0*/  FMUL.FTZ R8, R8, R47 ;  /* 0x0000002f08087220 */ /* 0x000fe40000410000 */
[----:B------:R-:W-:Y:S02]  /*44b0*/  FMUL.FTZ R21, R21, R58 ;  /* 0x0000003a15157220 */ /* 0x000fe40000410000 */
[----:B------:R-:W-:Y:S01]  /*44c0*/  FMUL.FTZ R9, R9, R46 ;  /* 0x0000002e09097220 */ /* 0x000fe20000410000 */
[----:B------:R-:W2:Y:S01]  /*44d0*/  MUFU.RCP R69, R68 ;  /* 0x0000004400457308 */ /* 0x000ea20000001000 */
[----:B0-----:R-:W-:-:S04]  /*44e0*/  FMUL.FTZ R12, R5, R84 ;  /* 0x00000054050c7220 */ /* 0x001fc80000410000 */
[----:B------:R-:W-:Y:S01]  /*44f0*/  FMUL.FTZ R51, R12, R51 ;  /* 0x000000330c337220 */ /* 0x000fe20000410000 */
[----:B------:R-:W-:Y:S02]  /*4500*/  F2FP.BF16.PACK_AB R12, R9, R8 ;  /* 0x00000008090c723e */ /* 0x000fe400000010ff */
        /* <DEDUP_REMOVED lines=17> */
[----:B------:R-:W-:Y:S01]  /*4620*/  FMUL.FTZ R50, R13, R50 ;  /* 0x000000320d327220 */ /* 0x000fe20000410000 */
[----:B------:R-:W-:Y:S01]  /*4630*/  F2FP.BF16.PACK_AB R13, R21, R16 ;  /* 0x00000010150d723e */ /* 0x000fe200000010ff */
[----:B------:R-:W-:Y:S01]  /*4640*/  IMAD R21, R39, c[0x0][0x210], RZ ;  /* 0x0000840027157a24 */ /* 0x000fe200078e02ff */
[----:B------:R-:W0:Y:S01]  /*4650*/  MUFU.RCP R78, R78 ;  /* 0x0000004e004e7308 */ /* 0x000e220000001000 */
[----:B-1----:R-:W-:Y:S01]  /*4660*/  FMUL.FTZ R6, R6, R75 ;  /* 0x0000004b06067220 */ /* 0x002fe20000410000 */
[----:B------:R-:W-:Y:S01]  /*4670*/  F2FP.BF16.PACK_AB R16, R17, R4 ;  /* 0x000000041110723e */ /* 0x000fe200000010ff */
[----:B------:R-:W-:Y:S01]  /*4680*/  IMAD R21, R40, c[0x0][0x214], R21 ;  /* 0x0000850028157a24 */ /* 0x000fe200078e0215 */
[----:B------:R-:W-:Y:S01]  /*4690*/  F2FP.BF16.PACK_AB R17, R50, R51 ;  /* 0x000000333211723e */ /* 0x000fe200000010ff */
[----:B------:R-:W-:Y:S02]  /*46a0*/  FMUL.FTZ R6, R6, R49 ;  /* 0x0000003106067220 */ /* 0x000fe40000410000 */
[----:B--2---:R-:W-:Y:S01]  /*46b0*/  FMUL.FTZ R7, R7, R68 ;  /* 0x0000004407077220 */ /* 0x004fe20000410000 */
[----:B------:R-:W-:Y:S01]  /*46c0*/  IADD3 R63, R63, R21, RZ ;  /* 0x000000153f3f7210 */ /* 0x000fe20007ffe0ff */
[----:B------:R-:W-:-:S02]  /*46d0*/  IMAD R21, R43, c[0x0][0x218], RZ ;  /* 0x000086002b157a24 */ /* 0x000fc400078e02ff */
[----:B------:R-:W-:Y:S02]  /*46e0*/  FMUL.FTZ R7, R7, R60 ;  /* 0x0000003c07077220 */ /* 0x000fe40000410000 */
[----:B------:R-:W-:Y:S02]  /*46f0*/  IMAD R21, R44, c[0x0][0x21c], R21 ;  /* 0x000087002c157a24 */ /* 0x000fe400078e0215 */
[----:B0-----:R-:W-:Y:S01]  /*4700*/  FMUL.FTZ R14, R15, R78 ;  /* 0x0000004e0f0e7220 */ /* 0x001fe20000410000 */
[----:B------:R-:W-:Y:S02]  /*4710*/  F2FP.BF16.PACK_AB R15, R23, R18 ;  /* 0x00000012170f723e */ /* 0x000fe400000010ff */
[----:B------:R-:W-:Y:S01]  /*4720*/  F2FP.BF16.PACK_AB R18, R5, R6 ;  /* 0x000000060512723e */ /* 0x000fe200000010ff */
[----:B------:R-:W-:Y:S01]  /*4730*/  FMUL.FTZ R20, R14, R59 ;  /* 0x0000003b0e147220 */ /* 0x000fe20000410000 */
[----:B------:R-:W-:Y:S01]  /*4740*/  F2FP.BF16.PACK_AB R14, R11, R10 ;  /* 0x0000000a0b0e723e */ /* 0x000fe200000010ff */
[----:B------:R-:W-:Y:S03]  /*4750*/  BAR.SYNC.DEFER_BLOCKING 0x0 ;  /* 0x0000000000007b1d */ /* 0x000fe60000010000 */
[----:B------:R-:W-:-:S03]  /*4760*/  F2FP.BF16.PACK_AB R19, R20, R7 ;  /* 0x000000071413723e */ /* 0x000fc600000010ff */
[----:B------:R0:W-:Y:S04]  /*4770*/  STS.128 [R64.X16], R12 ;  /* 0x0000000c40007388 */ /* 0x0001e8000000cc00 */
[----:B------:R-:W-:Y:S01]  /*4780*/  STS.128 [R64.X16+0x10], R16 ;  /* 0x0000101040007388 */ /* 0x000fe2000000cc00 */
[----:B------:R-:W-:-:S06]  /*4790*/  NOP ;  /* 0x0000000000007918 */ /* 0x000fcc0000000000 */
[----:B------:R-:W1:Y:S04]  /*47a0*/  LDS.128 R4, [R66] ;  /* 0x0000000042047984 */ /* 0x000e680000000c00 */
[----:B------:R-:W2:Y:S01]  /*47b0*/  LDS.128 R8, [R66+0x200] ;  /* 0x0002000042087984 */ /* 0x000ea20000000c00 */
[----:B0-----:R-:W-:-:S05]  /*47c0*/  IMAD.WIDE.U32 R12, R44, c[0x0][0x218], R62 ;  /* 0x000086002c0c7a25 */ /* 0x001fca00078e003e */
        /* <DEDUP_REMOVED lines=9> */
.L_x_3107:
[----:B------:R-:W-:Y:S05]  /*4860*/  EXIT ;  /* 0x000000000000794d */ /* 0x000fea0003800000 */
.L_x_3109:
        /* <DEDUP_REMOVED lines=9> */
.L_x_5409:


//--------------------- .text._Z25selective_scan_fwd_kernelI32Selective_Scan_fwd_kernel_traitsILi128ELi16ELi1ELb1ELb0ELb1ELb0EN3c108BFloat16EfEEv13SSMParamsBase --------------------------
	.section	.text._Z25selective_scan_fwd_kernelI32Selective_Scan_fwd_kernel_traitsILi128ELi16ELi1ELb1ELb0ELb1ELb0EN3c108BFloat16EfEEv13SSMParamsBase,"ax",@progbits
	.sectioninfo	@"SHI_REGISTERS=126"
	.align	128
        .global         _Z25selective_scan_fwd_kernelI32Selective_Scan_fwd_kernel_traitsILi128ELi16ELi1ELb1ELb0ELb1ELb0EN3c108BFloat16EfEEv13SSMParamsBase
        .type           _Z25selective_scan_fwd_kernelI32Selective_Scan_fwd_kernel_traitsILi128ELi16ELi1ELb1ELb0ELb1ELb0EN3c108BFloat16EfEEv13SSMParamsBase,@function
        .size           _Z25selective_scan_fwd_kernelI32Selective_Scan_fwd_kernel_traitsILi128ELi16ELi1ELb1ELb0ELb1ELb0EN3c108BFloat16EfEEv13SSMParamsBase,(.L_x_5410 - _Z25selective_scan_fwd_kernelI32Selective_Scan_fwd_kernel_traitsILi128ELi16ELi1ELb1ELb0ELb1ELb0EN3c108BFloat16EfEEv13SSMParamsBase)
        .other          _Z25selective_scan_fwd_kernelI32Selective_Scan_fwd_kernel_traitsILi128ELi16ELi1ELb1ELb0ELb1ELb0EN3c108BFloat16EfEEv13SSMParamsBase,@"STO_CUDA_ENTRY STV_DEFAULT"
_Z25selective_scan_fwd_kernelI32Selective_Scan_fwd_kernel_traitsILi128ELi16ELi1ELb1ELb0ELb1ELb0EN3c108BFloat16EfEEv13SSMParamsBase:
.text._Z25selective_scan_fwd_kernelI32Selective_Scan_fwd_kernel_traitsILi128ELi16ELi1ELb1ELb0ELb1ELb0EN3c108BFloat16EfEEv13SSMParamsBase:
        /* <DEDUP_REMOVED lines=10> */
[----:B-1----:R-:W1:Y:S01]  /*00a0*/  MUFU.RCP R0, R0 ;  /* 0x0000000000007308 */ /* 0x002e620000001000 */
[----:B0-----:R-:W-:Y:S01]  /*00b0*/  MOV R35, UR4 ;  /* 0x0000000400237c02 */ /* 0x001fe20008000f00 */
[----:B------:R-:W-:-:S03]  /*00c0*/  ULDC.64 UR4, c[0x0][0x118] ;  /* 0x0000460000047ab9 */ /* 0x000fc60000000a00 */
[----:B------:R-:W-:-:S03]  /*00d0*/  SHF.R.S32.HI R34, RZ, 0x1f, R35 ;  /* 0x0000001fff227819 */ /* 0x000fc60000011423 */
        /* <DEDUP_REMOVED lines=26> */
[----:B------:R-:W-:Y:S01]  /*0280*/  IMAD.WIDE.U32 R6, R30, c[0x0][0x1b0], RZ ;  /* 0x00006c001e067a25 */ /* 0x000fe200078e00ff */
        /* <DEDUP_REMOVED lines=11> */
[C---:B------:R-:W-:Y:S01]  /*0340*/  IMAD R9, R30.reuse, c[0x0][0x1d4], R9 ;  /* 0x000075001e097a24 */ /* 0x040fe200078e0209 */
[----:B------:R-:W-:Y:S01]  /*0350*/  @!P1 LOP3.LUT R8, RZ, c[0x0][0x178], RZ, 0x33, !PT ;  /* 0x00005e00ff089a12 */ /* 0x000fe200078e33ff */
[----:B------:R-:W1:Y:S01]  /*0360*/  S2R R31, SR_LANEID ;  /* 0x00000000001f7919 */ /* 0x000e620000000000 */
[----:B------:R-:W-:Y:S01]  /*0370*/  IMAD R11, R30, c[0x0][0x1e4], R11 ;  /* 0x000079001e0b7a24 */ /* 0x000fe200078e020b */
[----:B------:R-:W-:Y:S01]  /*0380*/  IADD3 R7, R7, R13, RZ ;  /* 0x0000000d07077210 */ /* 0x000fe20007ffe0ff */
[C---:B------:R-:W-:Y:S01]  /*0390*/  IMAD R10, R34.reuse, c[0x0][0x1d8], RZ ;  /* 0x00007600220a7a24 */ /* 0x040fe200078e02ff */
[----:B------:R-:W-:Y:S01]  /*03a0*/  SHF.R.S32.HI R0, RZ, 0x1f, R8 ;  /* 0x0000001fff007819 */ /* 0x000fe20000011408 */
[----:B------:R-:W-:Y:S01]  /*03b0*/  IMAD R12, R34, c[0x0][0x1e8], RZ ;  /* 0x00007a00220c7a24 */ /* 0x000fe200078e02ff */
[----:B------:R-:W-:Y:S01]  /*03c0*/  IADD3 R3, R3, R9, RZ ;  /* 0x0000000903037210 */ /* 0x000fe20007ffe0ff */
[----:B------:R-:W-:Y:S01]  /*03d0*/  IMAD R25, R35, c[0x0][0x1dc], R10 ;  /* 0x0000770023197a24 */ /* 0x000fe200078e020a */
[----:B------:R-:W-:Y:S01]  /*03e0*/  IADD3 R5, R5, R11, RZ ;  /* 0x0000000b05057210 */ /* 0x000fe20007ffe0ff */
[----:B------:R-:W-:Y:S01]  /*03f0*/  IMAD R9, R0, c[0x0][0x1c8], RZ ;  /* 0x0000720000097a24 */ /* 0x000fe200078e02ff */
[----:B------:R-:W-:Y:S01]  /*0400*/  MOV R29, RZ ;  /* 0x000000ff001d7202 */ /* 0x000fe20000000f00 */
[----:B------:R-:W-:-:S02]  /*0410*/  IMAD R23, R35, c[0x0][0x1ec], R12 ;  /* 0x00007b0023177a24 */ /* 0x000fc400078e020c */
[----:B------:R-:W-:-:S04]  /*0420*/  IMAD.WIDE.U32 R2, R35, c[0x0][0x1d8], R2 ;  /* 0x0000760023027a25 */ /* 0x000fc800078e0002 */
[----:B------:R-:W-:Y:S01]  /*0430*/  IMAD.WIDE.U32 R4, R35, c[0x0][0x1e8], R4 ;  /* 0x00007a0023047a25 */ /* 0x000fe200078e0004 */
[----:B------:R-:W-:Y:S02]  /*0440*/  IADD3 R25, R3, R25, RZ ;  /* 0x0000001903197210 */ /* 0x000fe40007ffe0ff */
[----:B0-----:R-:W-:Y:S01]  /*0450*/  SHF.L.U32 R0, R27, 0x1, RZ ;  /* 0x000000011b007819 */ /* 0x001fe200000006ff */
[----:B------:R-:W-:Y:S01]  /*0460*/  IMAD.WIDE.U32 R6, R8, c[0x0][0x1c8], R6 ;  /* 0x0000720008067a25 */ /* 0x000fe200078e0006 */
[----:B------:R-:W-:Y:S02]  /*0470*/  IADD3 R23, R5, R23, RZ ;  /* 0x0000001705177210 */ /* 0x000fe40007ffe0ff */
[----:B------:R-:W-:Y:S01]  /*0480*/  LOP3.LUT R0, R0, 0xffffffc0, RZ, 0xc0, !PT ;  /* 0xffffffc000007812 */ /* 0x000fe200078ec0ff */
[----:B------:R-:W-:Y:S01]  /*0490*/  IMAD R9, R8, c[0x0][0x1cc], R9 ;  /* 0x0000730008097a24 */ /* 0x000fe200078e0209 */
[----:B------:R-:W-:Y:S02]  /*04a0*/  LEA R26, P0, R2, c[0x0][0x240], 0x1 ;  /* 0x00009000021a7a11 */ /* 0x000fe400078008ff */
[----:B------:R-:W-:-:S02]  /*04b0*/  LEA R24, P1, R4, c[0x0][0x248], 0x1 ;  /* 0x0000920004187a11 */ /* 0x000fc400078208ff */
[----:B------:R-:W-:Y:S02]  /*04c0*/  LEA R22, P2, R6, c[0x0][0x230], 0x1 ;  /* 0x00008c0006167a11 */ /* 0x000fe400078408ff */
[----:B------:R-:W-:Y:S02]  /*04d0*/  IADD3 R21, R7, R9, RZ ;  /* 0x0000000907157210 */ /* 0x000fe40007ffe0ff */
[----:B------:R-:W-:Y:S02]  /*04e0*/  LOP3.LUT R28, R0, 0x1f, R27, 0xf8, !PT ;  /* 0x0000001f001c7812 */ /* 0x000fe400078ef81b */
[----:B------:R-:W-:Y:S02]  /*04f0*/  LEA.HI.X R25, R2, c[0x0][0x244], R25, 0x1, P0 ;  /* 0x0000910002197a11 */ /* 0x000fe400000f0c19 */
[----:B------:R-:W-:Y:S02]  /*0500*/  LEA.HI.X R23, R4, c[0x0][0x24c], R23, 0x1, P1 ;  /* 0x0000930004177a11 */ /* 0x000fe400008f0c17 */
[----:B------:R-:W-:-:S02]  /*0510*/  LEA.HI.X R21, R6, c[0x0][0x234], R21, 0x1, P2 ;  /* 0x00008d0006157a11 */ /* 0x000fc400010f0c15 */
[----:B-1----:R-:W-:Y:S02]  /*0520*/  LOP3.LUT R27, R27, 0x1f, RZ, 0xc0, !PT ;  /* 0x0000001f1b1b7812 */ /* 0x002fe400078ec0ff */
.L_x_3149:
[----:B------:R-:W-:Y:S01]  /*0530*/  BAR.SYNC.DEFER_BLOCKING 0x0 ;  /* 0x0000000000007b1d */ /* 0x000fe20000010000 */
[----:B0-----:R-:W-:Y:S02]  /*0540*/  MOV R2, R26 ;  /* 0x0000001a00027202 */ /* 0x001fe40000000f00 */
[----:B------:R-:W-:-:S05]  /*0550*/  MOV R3, R25 ;  /* 0x0000001900037202 */ /* 0x000fca0000000f00 */
[----:B------:R-:W-:-:S05]  /*0560*/  IMAD.WIDE R2, R28, 0x10, R2 ;  /* 0x000000101c027825 */ /* 0x000fca00078e0202 */
[----:B------:R0:W2:Y:S04]  /*0570*/  LDG.E.128 R4, [R2.64] ;  /* 0x0000000402047981 */ /* 0x0000a8000c1e1d00 */
[----:B------:R0:W3:Y:S04]  /*0580*/  LDG.E.128 R16, [R2.64+0x200] ;  /* 0x0002000402107981 */ /* 0x0000e8000c1e1d00 */
[----:B------:R-:W1:Y:S01]  /*0590*/  S2R R39, SR_TID.X ;  /* 0x0000000000277919 */ /* 0x000e620000002100 */
[----:B0-----:R-:W-:Y:S02]  /*05a0*/  MOV R2, R24 ;  /* 0x0000001800027202 */ /* 0x001fe40000000f00 */
[----:B------:R-:W-:-:S05]  /*05b0*/  MOV R3, R23 ;  /* 0x0000001700037202 */ /* 0x000fca0000000f00 */
[----:B------:R-:W-:Y:S01]  /*05c0*/  IMAD.WIDE R36, R28, 0x10, R2 ;  /* 0x000000101c247825 */ /* 0x000fe200078e0202 */
[----:B-1----:R-:W-:-:S04]  /*05d0*/  SHF.L.U32 R20, R39, 0x1, RZ ;  /* 0x0000000127147819 */ /* 0x002fc800000006ff */
        /* <DEDUP_REMOVED lines=74> */
.L_x_3111:
[----:B-12---:R-:W-:Y:S05]  /*0a80*/  BSYNC B0 ;  /* 0x0000000000007941 */ /* 0x006fea0003800000 */
.L_x_3110:
        /* <DEDUP_REMOVED lines=36> */
.L_x_3113:
[----:B------:R-:W-:Y:S05]  /*0cd0*/  BSYNC B0 ;  /* 0x0000000000007941 */ /* 0x000fea0003800000 */
.L_x_3112:
        /* <DEDUP_REMOVED lines=38> */
.L_x_3115:
[----:B------:R-:W-:Y:S05]  /*0f40*/  BSYNC B0 ;  /* 0x0000000000007941 */ /* 0x000fea0003800000 */
.L_x_3114:
        /* <DEDUP_REMOVED lines=36> */
.L_x_3117:
[----:B------:R-:W-:Y:S05]  /*1190*/  BSYNC B0 ;  /* 0x0000000000007941 */ /* 0x000fea0003800000 */
.L_x_3116:
        /* <DEDUP_REMOVED lines=38> */
.L_x_3119:
[----:B------:R-:W-:Y:S05]  /*1400*/  BSYNC B0 ;  /* 0x0000000000007941 */ /* 0x000fea0003800000 */
.L_x_3118:
[----:B------:R-:W-:Y:S01]  /*1410*/  PRMT R5, RZ, 0x7610, R5 ;  /* 0x00007610ff057816 */ /* 0x000fe20000000005 */
[----:B------:R-:W-:Y:S01]  /*1420*/  BSSY B0, `(.L_x_3120) ;  /* 0x0000026000007945 */ /* 0x000fe20003800000 */
[----:B------:R-:W-:Y:S02]  /*1430*/  PRMT R89, RZ, 0x5410, R12 ;  /* 0x00005410ff597816 */ /* 0x000fe4000000000c */
        /* <DEDUP_REMOVED lines=36> */
.L_x_3121:
[----:B------:R-:W-:Y:S05]  /*1680*/  BSYNC B0 ;  /* 0x0000000000007941 */ /* 0x000fea0003800000 */
.L_x_3120:
        /* <DEDUP_REMOVED lines=43> */
.L_x_3123:
[----:B------:R-:W-:Y:S05]  /*1940*/  BSYNC B0 ;  /* 0x0000000000007941 */ /* 0x000fea0003800000 */
.L_x_3122:
        /* <DEDUP_REMOVED lines=41> */
.L_x_3125:
[----:B------:R-:W-:Y:S05]  /*1be0*/  BSYNC B0 ;  /* 0x0000000000007941 */ /* 0x000fea0003800000 */
.L_x_3124:
        /* <DEDUP_REMOVED lines=43> */
.L_x_3127:
[----:B------:R-:W-:Y:S05]  /*1ea0*/  BSYNC B0 ;  /* 0x0000000000007941 */ /* 0x000fea0003800000 */
.L_x_3126:
        /* <DEDUP_REMOVED lines=41> */
.L_x_3129:
[----:B------:R-:W-:Y:S05]  /*2140*/  BSYNC B0 ;  /* 0x0000000000007941 */ /* 0x000fea0003800000 */
.L_x_3128:
        /* <DEDUP_REMOVED lines=47> */
.L_x_3131:
[----:B------:R-:W-:Y:S05]  /*2440*/  BSYNC B0 ;  /* 0x0000000000007941 */ /* 0x000fea0003800000 */
.L_x_3130:
        /* <DEDUP_REMOVED lines=33> */
.L_x_3133:
[----:B------:R-:W-:Y:S05]  /*2660*/  BSYNC B0 ;  /* 0x0000000000007941 */ /* 0x000fea0003800000 */
.L_x_3132:
        /* <DEDUP_REMOVED lines=33> */
.L_x_3135:
[----:B------:R-:W-:Y:S05]  /*2880*/  BSYNC B0 ;  /* 0x0000000000007941 */ /* 0x000fea0003800000 */
.L_x_3134:
        /* <DEDUP_REMOVED lines=33> */
.L_x_3137:
[----:B------:R-:W-:Y:S05]  /*2aa0*/  BSYNC B0 ;  /* 0x0000000000007941 */ /* 0x000fea0003800000 */
.L_x_3136:
        /* <DEDUP_REMOVED lines=33> */
.L_x_3139:
[----:B------:R-:W-:Y:S05]  /*2cc0*/  BSYNC B0 ;  /* 0x0000000000007941 */ /* 0x000fea0003800000 */
.L_x_3138:
        /* <DEDUP_REMOVED lines=33> */
.L_x_3141:
[----:B------:R-:W-:Y:S05]  /*2ee0*/  BSYNC B0 ;  /* 0x0000000000007941 */ /* 0x000fea0003800000 */
.L_x_3140:
        /* <DEDUP_REMOVED lines=21> */
.L_x_3147:
        /* <DEDUP_REMOVED lines=11> */
[----:B------:R-:W2:Y:S01]  /*30f0*/  LDG.E R12, [R12.64] ;  /* 0x000000040c0c7981 */ /* 0x000ea2000c1e1900 */
[----:B------:R-:W-:Y:S02]  /*3100*/  IMAD R4, R14, c[0x0][0x1c0], RZ ;  /* 0x000070000e047a24 */ /* 0x000fe400078e02ff */
        /* <DEDUP_REMOVED lines=8> */
[----:B------:R-:W-:Y:S01]  /*3190*/  IMAD R16, R34, c[0x0][0x198], RZ ;  /* 0x0000660022107a24 */ /* 0x000fe200078e02ff */
[C---:B------:R-:W-:Y:S01]  /*31a0*/  ISETP.GE.AND P0, PT, R31.reuse, 0x1, PT ;  /* 0x000000011f00780c */ /* 0x040fe20003f06270 */
[----:B------:R-:W-:Y:S01]  /*31b0*/  IMAD R14, R14, c[0x0][0x1a0], RZ ;  /* 0x000068000e0e7a24 */ /* 0x000fe200078e02ff */
[----:B------:R-:W-:Y:S02]  /*31c0*/  ISETP.NE.AND P2, PT, R31, 0x1f, PT ;  /* 0x0000001f1f00780c */ /* 0x000fe40003f45270 */
[----:B------:R-:W-:-:S02]  /*31d0*/  MOV R37, RZ ;  /* 0x000000ff00257202 */ /* 0x000fc40000000f00 */
[----:B------:R-:W-:Y:S01]  /*31e0*/  MOV R36, 0x3f800000 ;  /* 0x3f80000000247802 */ /* 0x000fe20000000f00 */
        /* <DEDUP_REMOVED lines=15> */
[----:B0-----:R-:W-:Y:S01]  /*32e0*/  FFMA.FTZ R2, R89, R107, R88 ;  /* 0x0000006b59027223 */ /* 0x001fe20000010058 */
[----:B---3--:R0:W-:Y:S01]  /*32f0*/  STS.128 [R0.X16], R4 ;  /* 0x0000000400007388 */ /* 0x0081e2000000cc00 */
[----:B------:R-:W-:-:S02]  /*3300*/  FMUL.FTZ R97, R15, R51 ;  /* 0x000000330f617220 */ /* 0x000fc40000410000 */
[C---:B------:R-:W-:Y:S01]  /*3310*/  FMUL.FTZ R90, R15.reuse, R52 ;  /* 0x000000340f5a7220 */ /* 0x040fe20000410000 */
[----:B----4-:R-:W-:Y:S01]  /*3320*/  STS.128 [R0.X16+0x200], R8 ;  /* 0x0002000800007388 */ /* 0x010fe2000000cc00 */
[----:B------:R-:W-:Y:S01]  /*3330*/  FMUL.FTZ R95, R15, R65 ;  /* 0x000000410f5f7220 */ /* 0x000fe20000410000 */
[----:B------:R-:W3:Y:S01]  /*3340*/  MUFU.EX2 R105, R105 ;  /* 0x0000006900697308 */ /* 0x000ee20000000800 */
[----:B-1----:R-:W-:Y:S01]  /*3350*/  FMUL.FTZ R3, R102, R107 ;  /* 0x0000006b66037220 */ /* 0x002fe20000410000 */
[----:B------:R-:W-:-:S06]  /*3360*/  NOP ;  /* 0x0000000000007918 */ /* 0x000fcc0000000000 */
[----:B------:R-:W1:Y:S01]  /*3370*/  MUFU.EX2 R98, R98 ;  /* 0x0000006200627308 */ /* 0x000e620000000800 */
[----:B--2---:R-:W-:Y:S02]  /*3380*/  FFMA.FTZ R12, R100, R2, R87 ;  /* 0x00000002640c7223 */ /* 0x004fe40000010057 */
[C---:B------:R-:W-:Y:S02]  /*3390*/  FMUL.FTZ R93, R15.reuse, R68 ;  /* 0x000000440f5d7220 */ /* 0x040fe40000410000 */
[----:B------:R-:W-:-:S03]  /*33a0*/  FMUL.FTZ R91, R15, R69 ;  /* 0x000000450f5b7220 */ /* 0x000fc60000410000 */
[----:B------:R-:W2:Y:S01]  /*33b0*/  MUFU.EX2 R103, R103 ;  /* 0x0000006700677308 */ /* 0x000ea20000000800 */
[----:B------:R-:W-:-:S07]  /*33c0*/  FMUL.FTZ R2, R100, R3 ;  /* 0x0000000364027220 */ /* 0x000fce0000410000 */
[----:B------:R-:W4:Y:S01]  /*33d0*/  MUFU.EX2 R96, R96 ;  /* 0x0000006000607308 */ /* 0x000f220000000800 */
[----:B---3--:R-:W-:-:S07]  /*33e0*/  FFMA.FTZ R12, R105, R12, R86 ;  /* 0x0000000c690c7223 */ /* 0x008fce0000010056 */
[----:B------:R-:W3:Y:S01]  /*33f0*/  MUFU.EX2 R101, R101 ;  /* 0x0000006500657308 */ /* 0x000ee20000000800 */
[----:B------:R-:W-:-:S07]  /*3400*/  FMUL.FTZ R3, R105, R2 ;  /* 0x0000000269037220 */ /* 0x000fce0000410000 */
[----:B------:R-:W0:Y:S01]  /*3410*/  MUFU.EX2 R94, R94 ;  /* 0x0000005e005e7308 */ /* 0x000e220000000800 */
[----:B-1----:R-:W-:-:S07]  /*3420*/  FFMA.FTZ R12, R98, R12, R85 ;  /* 0x0000000c620c7223 */ /* 0x002fce0000010055 */
[----:B------:R-:W1:Y:S01]  /*3430*/  MUFU.EX2 R99, R99 ;  /* 0x0000006300637308 */ /* 0x000e620000000800 */
[----:B------:R-:W-:-:S07]  /*3440*/  FMUL.FTZ R2, R98, R3 ;  /* 0x0000000362027220 */ /* 0x000fce0000410000 */
[----:B------:R-:W1:Y:S01]  /*3450*/  MUFU.EX2 R92, R92 ;  /* 0x0000005c005c7308 */ /* 0x000e620000000800 */
[C---:B--2---:R-:W-:Y:S01]  /*3460*/  FFMA.FTZ R12, R103.reuse, R12, R84 ;  /* 0x0000000c670c7223 */ /* 0x044fe20000010054 */
[----:B0-----:R-:W-:Y:S01]  /*3470*/  @!P2 SHF.R.U32.HI R6, RZ, 0x2, R39 ;  /* 0x00000002ff06a819 */ /* 0x001fe20000011627 */
[----:B------:R-:W-:Y:S01]  /*3480*/  FMUL.FTZ R3, R103, R2 ;  /* 0x0000000267037220 */ /* 0x000fe20000410000 */
[----:B------:R-:W-:Y:S01]  /*3490*/  LDS.128 R8, [R38.X16+0x10] ;  /* 0x0000100026087984 */ /* 0x000fe2000000cc00 */
[C---:B----4-:R-:W-:Y:S02]  /*34a0*/  FFMA.FTZ R12, R96.reuse, R12, R83 ;  /* 0x0000000c600c7223 */ /* 0x050fe40000010053 */
[----:B------:R-:W-:Y:S01]  /*34b0*/  FMUL.FTZ R2, R96, R3 ;  /* 0x0000000360027220 */ /* 0x000fe20000410000 */
[----:B------:R-:W0:Y:S01]  /*34c0*/  MUFU.EX2 R97, R97 ;  /* 0x0000006100617308 */ /* 0x000e220000000800 */
[C---:B---3--:R-:W-:Y:S02]  /*34d0*/  FFMA.FTZ R12, R101.reuse, R12, R82 ;  /* 0x0000000c650c7223 */ /* 0x048fe40000010052 */
[----:B------:R-:W-:-:S02]  /*34e0*/  FMUL.FTZ R3, R101, R2 ;  /* 0x0000000265037220 */ /* 0x000fc40000410000 */
[C---:B------:R-:W-:Y:S02]  /*34f0*/  FFMA.FTZ R12, R94.reuse, R12, R81 ;  /* 0x0000000c5e0c7223 */ /* 0x040fe40000010051 */
[----:B------:R-:W-:Y:S01]  /*3500*/  FMUL.FTZ R2, R94, R3 ;  /* 0x000000035e027220 */ /* 0x000fe20000410000 */
[----:B------:R-:W2:Y:S01]  /*3510*/  MUFU.EX2 R90, R90 ;  /* 0x0000005a005a7308 */ /* 0x000ea20000000800 */
[C---:B-1----:R-:W-:Y:S02]  /*3520*/  FFMA.FTZ R12, R99.reuse, R12, R80 ;  /* 0x0000000c630c7223 */ /* 0x042fe40000010050 */
[----:B------:R-:W-:Y:S02]  /*3530*/  FMUL.FTZ R3, R99, R2 ;  /* 0x0000000263037220 */ /* 0x000fe40000410000 */
[C---:B------:R-:W-:Y:S02]  /*3540*/  FFMA.FTZ R12, R92.reuse, R12, R79 ;  /* 0x0000000c5c0c7223 */ /* 0x040fe4000001004f */
[----:B------:R-:W-:Y:S01]  /*3550*/  FMUL.FTZ R2, R92, R3 ;  /* 0x000000035c027220 */ /* 0x000fe20000410000 */
[----:B------:R-:W1:Y:S01]  /*3560*/  MUFU.EX2 R95, R95 ;  /* 0x0000005f005f7308 */ /* 0x000e620000000800 */
[----:B0-----:R-:W-:-:S02]  /*3570*/  FFMA.FTZ R12, R97, R12, R78 ;  /* 0x0000000c610c7223 */ /* 0x001fc4000001004e */
[----:B------:R-:W-:Y:S02]  /*3580*/  FMUL.FTZ R3, R97, R2 ;  /* 0x0000000261037220 */ /* 0x000fe40000410000 */
[----:B------:R-:W-:-:S03]  /*3590*/  IMAD R15, R35, c[0x0][0x19c], R16 ;  /* 0x00006700230f7a24 */ /* 0x000fc600078e0210 */
[----:B------:R-:W0:Y:S01]  /*35a0*/  MUFU.EX2 R93, R93 ;  /* 0x0000005d005d7308 */ /* 0x000e220000000800 */
[C---:B--2---:R-:W-:Y:S02]  /*35b0*/  FFMA.FTZ R12, R90.reuse, R12, R77 ;  /* 0x0000000c5a0c7223 */ /* 0x044fe4000001004d */
[----:B------:R-:W-:-:S05]  /*35c0*/  FMUL.FTZ R2, R90, R3 ;  /* 0x000000035a027220 */ /* 0x000fca0000410000 */
[----:B------:R-:W2:Y:S01]  /*35d0*/  MUFU.EX2 R91, R91 ;  /* 0x0000005b005b7308 */ /* 0x000ea20000000800 */
[C---:B-1----:R-:W-:Y:S02]  /*35e0*/  FFMA.FTZ R12, R95.reuse, R12, R76 ;  /* 0x0000000c5f0c7223 */ /* 0x042fe4000001004c */
[----:B------:R-:W-:Y:S02]  /*35f0*/  FMUL.FTZ R2, R95, R2 ;  /* 0x000000025f027220 */ /* 0x000fe40000410000 */
[C---:B0-----:R-:W-:Y:S02]  /*3600*/  FFMA.FTZ R12, R93.reuse, R12, R74 ;  /* 0x0000000c5d0c7223 */ /* 0x041fe4000001004a */
[----:B------:R-:W-:Y:S02]  /*3610*/  FMUL.FTZ R2, R93, R2 ;  /* 0x000000025d027220 */ /* 0x000fe40000410000 */
[C---:B--2---:R-:W-:Y:S02]  /*3620*/  FFMA.FTZ R3, R91.reuse, R12, R72 ;  /* 0x0000000c5b037223 */ /* 0x044fe40000010048 */
[----:B------:R-:W-:-:S02]  /*3630*/  FMUL.FTZ R2, R91, R2 ;  /* 0x000000025b027220 */ /* 0x000fc40000410000 */
[----:B------:R-:W-:Y:S01]  /*3640*/  IMAD.WIDE.U32 R12, R35, c[0x0][0x198], RZ ;  /* 0x00006600230c7a25 */ /* 0x000fe200078e00ff */
[----:B------:R-:W0:Y:S04]  /*3650*/  SHFL.UP PT, R16, R3, 0x1, RZ ;  /* 0x0420000003107989 */ /* 0x000e2800000e00ff */
[----:B------:R-:W1:Y:S01]  /*3660*/  SHFL.UP PT, R17, R2, 0x1, RZ ;  /* 0x0420000002117989 */ /* 0x000e6200000e00ff */
[----:B------:R-:W-:Y:S01]  /*3670*/  IADD3 R13, R13, R15, RZ ;  /* 0x0000000f0d0d7210 */ /* 0x000fe20007ffe0ff */
[----:B------:R-:W-:-:S04]  /*3680*/  IMAD R15, R75, c[0x0][0x1a4], R14 ;  /* 0x000069004b0f7a24 */ /* 0x000fc800078e020e */
[----:B------:R-:W-:-:S05]  /*3690*/  IMAD.WIDE.U32 R12, R75, c[0x0][0x1a0], R12 ;  /* 0x000068004b0c7a25 */ /* 0x000fca00078e000c */
[----:B------:R-:W-:Y:S02]  /*36a0*/  IADD3 R13, R13, R15, RZ ;  /* 0x0000000f0d0d7210 */ /* 0x000fe40007ffe0ff */
[----:B------:R-:W-:-:S04]  /*36b0*/  LEA R14, P1, R12, c[0x0][0x228], 0x2 ;  /* 0x00008a000c0e7a11 */ /* 0x000fc800078210ff */
[----:B------:R-:W-:Y:S01]  /*36c0*/  LEA.HI.X R15, R12, c[0x0][0x22c], R13, 0x2, P1 ;  /* 0x00008b000c0f7a11 */ /* 0x000fe200008f140d */
[----:B0-----:R-:W-:Y:S01]  /*36d0*/  @P0 FFMA.FTZ R3, R2, R16, R3 ;  /* 0x0000001002030223 */ /* 0x001fe20000010003 */
[----:B------:R-:W-:-:S03]  /*36e0*/  ISETP.GE.AND P1, PT, R31, 0x10, PT ;  /* 0x000000101f00780c */ /* 0x000fc60003f26270 */
[----:B------:R0:W5:Y:S01]  /*36f0*/  LDG.E R104, [R14.64] ;  /* 0x000000040e687981 */ /* 0x000162000c1e1900 */
[----:B-1----:R-:W-:-:S03]  /*3700*/  @P0 FMUL.FTZ R2, R2, R17 ;  /* 0x0000001102020220 */ /* 0x002fc60000410000 */
        /* <DEDUP_REMOVED lines=17> */
[----:B------:R-:W-:-:S04]  /*3820*/  ISETP.NE.AND P0, PT, R27, RZ, PT ;  /* 0x000000ff1b00720c */ /* 0x000fc80003f05270 */
[----:B------:R-:W-:Y:S02]  /*3830*/  ISETP.EQ.OR P0, PT, R29, RZ, P0 ;  /* 0x000000ff1d00720c */ /* 0x000fe40000702670 */
[----:B------:R-:W-:-:S11]  /*3840*/  @!P2 LOP3.LUT R108, R6, 0x3ffffff8, RZ, 0xc0, !PT ;  /* 0x3ffffff8066ca812 */ /* 0x000fd600078ec0ff */
[----:B------:R-:W-:Y:S01]  /*3850*/  @!P0 LDS.64 R36, [R75.X8+0x10d0] ;  /* 0x0010d0004b248984 */ /* 0x000fe20000008a00 */
[C---:B-1----:R-:W-:Y:S02]  /*3860*/  @P1 FFMA.FTZ R3, R2.reuse, R4, R3 ;  /* 0x0000000402031223 */ /* 0x042fe40000010003 */
[----:B--2---:R-:W-:Y:S02]  /*3870*/  @P1 FMUL.FTZ R2, R2, R5 ;  /* 0x0000000502021220 */ /* 0x004fe40000410000 */
[----:B------:R-:W-:Y:S04]  /*3880*/  LDS.128 R4, [R38.X16] ;  /* 0x0000000026047984 */ /* 0x000fe8000000cc00 */
[----:B------:R-:W-:Y:S04]  /*3890*/  @!P2 STS.64 [R108+0x1090], R2 ;  /* 0x001090026c00a388 */ /* 0x000fe80000000a00 */
[----:B------:R-:W-:Y:S06]  /*38a0*/  BAR.SYNC.DEFER_BLOCKING 0x0 ;  /* 0x0000000000007b1d */ /* 0x000fec0000010000 */
[----:B0-----:R-:W0:Y:S04]  /*38b0*/  LDS.128 R12, [0x1090] ;  /* 0x00109000ff0c7984 */ /* 0x001e280000000c00 */
[----:B------:R-:W1:Y:S01]  /*38c0*/  LDS.128 R16, [0x10a0] ;  /* 0x0010a000ff107984 */ /* 0x000e620000000c00 */
[----:B------:R-:W-:-:S03]  /*38d0*/  SHF.R.U32.HI R110, RZ, 0x5, R39 ;  /* 0x00000005ff6e7819 */ /* 0x000fc60000011627 */
[----:B------:R-:W2:Y:S04]  /*38e0*/  SHFL.UP PT, R106, R2, 0x1, RZ ;  /* 0x04200000026a7989 */ /* 0x000ea800000e00ff */
[----:B------:R3:W4:Y:S01]  /*38f0*/  SHFL.UP PT, R109, R3, 0x1, RZ ;  /* 0x04200000036d7989 */ /* 0x00072200000e00ff */
[C---:B------:R-:W-:Y:S02]  /*3900*/  ISETP.NE.AND P2, PT, R110.reuse, RZ, PT ;  /* 0x000000ff6e00720c */ /* 0x040fe40003f45270 */
[C---:B------:R-:W-:Y:S02]  /*3910*/  ISETP.NE.AND P1, PT, R110.reuse, 0x2, PT ;  /* 0x000000026e00780c */ /* 0x040fe40003f25270 */
[----:B------:R-:W-:Y:S02]  /*3920*/  ISETP.NE.AND P3, PT, R31, RZ, P2 ;  /* 0x000000ff1f00720c */ /* 0x000fe40001765270 */
[----:B------:R-:W-:Y:S01]  /*3930*/  ISETP.NE.AND P0, PT, R110, 0x3, PT ;  /* 0x000000036e00780c */ /* 0x000fe20003f05270 */
[----:B------:R-:W-:Y:S01]  /*3940*/  BSSY B0, `(.L_x_3143) ;  /* 0x0000018000007945 */ /* 0x000fe20003800000 */
[----:B0-----:R-:W-:-:S02]  /*3950*/  FMUL.FTZ R111, R12, R14 ;  /* 0x0000000e0c6f7220 */ /* 0x001fc40000410000 */
[----:B------:R-:W-:-:S03]  /*3960*/  FFMA.FTZ R14, R13, R14, R15 ;  /* 0x0000000e0d0e7223 */ /* 0x000fc6000001000f */
[C---:B------:R-:W-:Y:S01]  /*3970*/  FSEL R12, R111.reuse, R12, !P1 ;  /* 0x0000000c6f0c7208 */ /* 0x040fe20004800000 */
[-C--:B-1----:R-:W-:Y:S01]  /*3980*/  FMUL.FTZ R111, R111, R16.reuse ;  /* 0x000000106f6f7220 */ /* 0x082fe20000410000 */
[C---:B------:R-:W-:Y:S01]  /*3990*/  FSEL R13, R14.reuse, R13, !P1 ;  /* 0x0000000d0e0d7208 */ /* 0x040fe20004800000 */
[----:B------:R-:W-:-:S03]  /*39a0*/  FFMA.FTZ R16, R14, R16, R17 ;  /* 0x000000100e107223 */ /* 0x000fc60000010011 */
[----:B---3--:R-:W-:Y:S02]  /*39b0*/  FSEL R3, R111, R12, !P0 ;  /* 0x0000000c6f037208 */ /* 0x008fe40004000000 */
[----:B------:R-:W-:-:S03]  /*39c0*/  FSEL R13, R16, R13, !P0 ;  /* 0x0000000d100d7208 */ /* 0x000fc60004000000 */
[C---:B--2---:R-:W-:Y:S02]  /*39d0*/  @P3 FMUL.FTZ R3, R106.reuse, R3 ;  /* 0x000000036a033220 */ /* 0x044fe40000410000 */
[----:B----4-:R-:W-:Y:S01]  /*39e0*/  @P3 FFMA.FTZ R13, R106, R13, R109 ;  /* 0x0000000d6a0d3223 */ /* 0x010fe2000001006d */
[----:B------:R-:W-:Y:S01]  /*39f0*/  @P2 MOV R2, R36 ;  /* 0x0000002400022202 */ /* 0x000fe20000000f00 */
[C---:B------:R-:W-:Y:S01]  /*3a00*/  FFMA.FTZ R19, R18.reuse, R16, R19 ;  /* 0x0000001012137223 */ /* 0x040fe20000010013 */
[----:B------:R-:W-:Y:S01]  /*3a10*/  @P2 MOV R106, R3 ;  /* 0x00000003006a2202 */ /* 0x000fe20000000f00 */
[----:B------:R-:W-:Y:S01]  /*3a20*/  FMUL.FTZ R18, R18, R111 ;  /* 0x0000006f12127220 */ /* 0x000fe20000410000 */
[----:B------:R-:W-:Y:S02]  /*3a30*/  @P2 MOV R109, R13 ;  /* 0x0000000d006d2202 */ /* 0x000fe40000000f00 */
[----:B------:R-:W-:Y:S01]  /*3a40*/  @P2 MOV R3, R37 ;  /* 0x0000002500032202 */ /* 0x000fe20000000f00 */
[----:B------:R-:W-:Y:S05]  /*3a50*/  @P2 BRA `(.L_x_3144) ;  /* 0x0000006000002947 */ /* 0x000fea0003800000 */
[----:B------:R-:W-:Y:S01]  /*3a60*/  ISETP.NE.AND P0, PT, R31, RZ, PT ;  /* 0x000000ff1f00720c */ /* 0x000fe20003f05270 */
[----:B------:R-:W-:-:S02]  /*3a70*/  FMUL.FTZ R2, R18, R36 ;  /* 0x0000002412027220 */ /* 0x000fc40000410000 */
[----:B------:R-:W-:-:S10]  /*3a80*/  FFMA.FTZ R3, R18, R37, R19 ;  /* 0x0000002512037223 */ /* 0x000fd40000010013 */
[----:B------:R0:W-:Y:S01]  /*3a90*/  @!P0 STS.64 [0x10b8], R36 ;  /* 0x0010b824ff008388 */ /* 0x0001e20000000a00 */
[----:B------:R-:W-:Y:S02]  /*3aa0*/  @!P0 MOV R106, R36 ;  /* 0x00000024006a8202 */ /* 0x000fe40000000f00 */
[----:B------:R-:W-:Y:S02]  /*3ab0*/  @!P0 MOV R109, R37 ;  /* 0x00000025006d8202 */ /* 0x000fe40000000f00 */
.L_x_3144:
[----:B------:R-:W-:Y:S05]  /*3ac0*/  BSYNC B0 ;  /* 0x0000000000007941 */ /* 0x000fea0003800000 */
.L_x_3143:
[----:B------:R-:W-:Y:S01]  /*3ad0*/  BAR.SYNC.DEFER_BLOCKING 0x0 ;  /* 0x0000000000007b1d */ /* 0x000fe20000010000 */
[----:B------:R-:W-:Y:S02]  /*3ae0*/  ISETP.NE.AND P0, PT, R39, RZ, PT ;  /* 0x000000ff2700720c */ /* 0x000fe40003f05270 */
[----:B------:R-:W-:Y:S02]  /*3af0*/  PRMT R113, RZ, 0x7610, R8 ;  /* 0x00007610ff717816 */ /* 0x000fe40000000008 */
[----:B------:R-:W-:Y:S01]  /*3b00*/  PRMT R111, RZ, 0x7610, R7 ;  /* 0x00007610ff6f7816 */ /* 0x000fe20000000007 */
[----:B------:R-:W-:Y:S01]  /*3b10*/  BSSY B0, `(.L_x_3145) ;  /* 0x0000032000007945 */ /* 0x000fe20003800000 */
[----:B------:R-:W-:-:S02]  /*3b20*/  PRMT R115, RZ, 0x7610, R9 ;  /* 0x00007610ff737816 */ /* 0x000fc40000000009 */
[--C-:B------:R-:W-:Y:S02]  /*3b30*/  PRMT R117, RZ, 0x5410, R4.reuse ;  /* 0x00005410ff757816 */ /* 0x100fe40000000004 */
[----:B------:R-:W-:Y:S02]  /*3b40*/  PRMT R119, RZ, 0x7610, R4 ;  /* 0x00007610ff777816 */ /* 0x000fe40000000004 */
[----:B------:R-:W-:Y:S02]  /*3b50*/  PRMT R121, RZ, 0x7610, R5 ;  /* 0x00007610ff797816 */ /* 0x000fe40000000005 */
[----:B0-----:R-:W-:Y:S01]  /*3b60*/  PRMT R37, RZ, 0x7610, R10 ;  /* 0x00007610ff257816 */ /* 0x001fe2000000000a */
[----:B------:R-:W0:Y:S02]  /*3b70*/  LDS R13, [0x10bc] ;  /* 0x0010bc00ff0d7984 */ /* 0x000e240000000800 */
[----:B0-----:R-:W-:Y:S01]  /*3b80*/  @P0 FFMA.FTZ R109, R13, R106, R109 ;  /* 0x0000006a0d6d0223 */ /* 0x001fe2000001006d */
[----:B------:R-:W-:-:S03]  /*3b90*/  ISETP.NE.AND P0, PT, R39, RZ, PT ;  /* 0x000000ff2700720c */ /* 0x000fc60003f05270 */
[----:B------:R-:W-:Y:S01]  /*3ba0*/  FFMA.FTZ R13, R102, R109, R89 ;  /* 0x0000006d660d7223 */ /* 0x000fe20000010059 */
[----:B------:R-:W-:Y:S02]  /*3bb0*/  PRMT R109, RZ, 0x5410, R7 ;  /* 0x00005410ff6d7816 */ /* 0x000fe40000000007 */
[----:B------:R-:W-:Y:S01]  /*3bc0*/  PRMT R7, RZ, 0x5410, R9 ;  /* 0x00005410ff077816 */ /* 0x000fe20000000009 */
[----:B------:R-:W-:Y:S01]  /*3bd0*/  FFMA.FTZ R12, R107, R13, R88 ;  /* 0x0000000d6b0c7223 */ /* 0x000fe20000010058 */
[----:B------:R-:W-:Y:S02]  /*3be0*/  PRMT R107, RZ, 0x7610, R6 ;  /* 0x00007610ff6b7816 */ /* 0x000fe40000000006 */
        /* <DEDUP_REMOVED lines=18> */
[--C-:B------:R-:W-:Y:S02]  /*3d10*/  PRMT R91, RZ, 0x5410, R11.reuse ;  /* 0x00005410ff5b7816 */ /* 0x100fe4000000000b */
[----:B------:R-:W-:Y:S01]  /*3d20*/  PRMT R11, RZ, 0x7610, R11 ;  /* 0x00007610ff0b7816 */ /* 0x000fe2000000000b */
[----:B------:R-:W-:Y:S05]  /*3d30*/  @P0 BRA `(.L_x_3146) ;  /* 0x000000f000000947 */ /* 0x000fea0003800000 */
[----:B------:R-:W0:Y:S01]  /*3d40*/  S2UR UR6, SR_CTAID.Y ;  /* 0x00000000000679c3 */ /* 0x000e220000002600 */
[----:B------:R1:W-:Y:S07]  /*3d50*/  STS.64 [R75.X8+0x10d0], R2 ;  /* 0x0010d0024b007388 */ /* 0x0003ee0000008a00 */
        /* <DEDUP_REMOVED lines=13> */
.L_x_3146:
[----:B------:R-:W-:Y:S05]  /*3e30*/  BSYNC B0 ;  /* 0x0000000000007941 */ /* 0x000fea0003800000 */
.L_x_3145:
[----:B-1----:R-:W-:Y:S01]  /*3e40*/  IADD3 R75, R75, 0x1, RZ ;  /* 0x000000014b4b7810 */ /* 0x002fe20007ffe0ff */
[-C--:B-----5:R-:W-:Y:S02]  /*3e50*/  FMUL.FTZ R117, R117, R104.reuse ;  /* 0x0000006875757220 */ /* 0x0a0fe40000410000 */
[-C--:B------:R-:W-:Y:S01]  /*3e60*/  FMUL.FTZ R119, R119, R104.reuse ;  /* 0x0000006877777220 */ /* 0x080fe20000410000 */
[----:B------:R-:W-:Y:S01]  /*3e70*/  ISETP.GE.AND P0, PT, R75, c[0x0][0x16c], PT ;  /* 0x00005b004b007a0c */ /* 0x000fe20003f06270 */
        /* <DEDUP_REMOVED lines=32> */
.L_x_3142:
[----:B------:R-:W-:Y:S01]  /*4080*/  BAR.SYNC.DEFER_BLOCKING 0x0 ;  /* 0x0000000000007b1d */ /* 0x000fe20000010000 */
[----:B------:R-:W-:Y:S01]  /*4090*/  F2FP.BF16.PACK_AB R7, R70, R73 ;  /* 0x000000494607723e */ /* 0x000fe200000010ff */
[----:B------:R-:W-:Y:S01]  /*40a0*/  IMAD R37, R71, c[0x0][0x200], RZ ;  /* 0x0000800047257a24 */ /* 0x000fe200078e02ff */
[----:B------:R-:W-:Y:S01]  /*40b0*/  F2FP.BF16.PACK_AB R6, R66, R67 ;  /* 0x000000434206723e */ /* 0x000fe200000010ff */
[----:B------:R-:W-:Y:S01]  /*40c0*/  IMAD R36, R34, c[0x0][0x208], RZ ;  /* 0x0000820022247a24 */ /* 0x000fe200078e02ff */
[----:B------:R-:W-:Y:S01]  /*40d0*/  F2FP.BF16.PACK_AB R5, R64, R63 ;  /* 0x0000003f4005723e */ /* 0x000fe200000010ff */
[----:B------:R-:W-:Y:S01]  /*40e0*/  IMAD R37, R30, c[0x0][0x204], R37 ;  /* 0x000081001e257a24 */ /* 0x000fe200078e0225 */
[----:B------:R-:W-:-:S02]  /*40f0*/  F2FP.BF16.PACK_AB R4, R59, R60 ;  /* 0x0000003c3b04723e */ /* 0x000fc400000010ff */
[----:B------:R-:W-:Y:S02]  /*4100*/  F2FP.BF16.PACK_AB R11, R61, R62 ;  /* 0x0000003e3d0b723e */ /* 0x000fe400000010ff */
[----:B------:R-:W-:Y:S02]  /*4110*/  F2FP.BF16.PACK_AB R10, R53, R54 ;  /* 0x00000036350a723e */ /* 0x000fe400000010ff */
[----:B------:R-:W-:Y:S02]  /*4120*/  F2FP.BF16.PACK_AB R9, R55, R56 ;  /* 0x000000383709723e */ /* 0x000fe400000010ff */
[----:B------:R-:W-:Y:S02]  /*4130*/  LEA R20, R31, R20, 0x1 ;  /* 0x000000141f147211 */ /* 0x000fe400078e08ff */
[----:B------:R-:W-:Y:S02]  /*4140*/  F2FP.BF16.PACK_AB R8, R57, R58 ;  /* 0x0000003a3908723e */ /* 0x000fe400000010ff */
[----:B------:R-:W-:-:S02]  /*4150*/  SHF.L.U32 R2, R29, 0xb, RZ ;  /* 0x0000000b1d027819 */ /* 0x000fc400000006ff */
        /* <DEDUP_REMOVED lines=11> */
[----:B0-----:R-:W-:Y:S01]  /*4210*/  IMAD R5, R35, c[0x0][0x20c], R36 ;  /* 0x0000830023057a24 */ /* 0x001fe200078e0224 */
[----:B------:R-:W-:Y:S02]  /*4220*/  IADD3 R3, R3, R37, RZ ;  /* 0x0000002503037210 */ /* 0x000fe40007ffe0ff */
[----:B------:R-:W-:Y:S02]  /*4230*/  IADD3.X R21, RZ, R21, RZ, P1, !PT ;  /* 0x00000015ff157210 */ /* 0x000fe40000ffe4ff */
[----:B------:R-:W-:Y:S01]  /*4240*/  IADD3.X R25, RZ, R25, RZ, P2, !PT ;  /* 0x00000019ff197210 */ /* 0x000fe200017fe4ff */
[----:B------:R-:W-:Y:S01]  /*4250*/  IMAD.WIDE.U32 R2, R35, c[0x0][0x208], R2 ;  /* 0x0000820023027a25 */ /* 0x000fe200078e0002 */
[----:B------:R-:W-:-:S04]  /*4260*/  IADD3.X R23, RZ, R23, RZ, P3, !PT ;  /* 0x00000017ff177210 */ /* 0x000fc80001ffe4ff */
        /* <DEDUP_REMOVED lines=9> */
.L_x_3148:
[----:B------:R-:W-:Y:S05]  /*4300*/  EXIT ;  /* 0x000000000000794d */ /* 0x000fea0003800000 */
.L_x_3150:
        /* <DEDUP_REMOVED lines=15> */
.L_x_5410:


//--------------------- .text._Z25selective_scan_fwd_kernelI32Selective_Scan_fwd_kernel_traitsILi128ELi16ELi1ELb1ELb0ELb1ELb1EN3c108BFloat16EfEEv13SSMParamsBase --------------------------
	.section	.text._Z25selective_scan_fwd_kernelI32Selective_Scan_fwd_kernel_traitsILi128ELi16ELi1ELb1ELb0ELb1ELb1EN3c108BFloat16EfEEv13SSMParamsBase,"ax",@progbits
	.sectioninfo	@"SHI_REGISTERS=126"
	.align	128
        .global         _Z25selective_scan_fwd_kernelI32Selective_Scan_fwd_kernel_traitsILi128ELi16ELi1ELb1ELb0ELb1ELb1EN3c108BFloat16EfEEv13SSMParamsBase
        .type           _Z25selective_scan_fwd_kernelI32Selective_Scan_fwd_kernel_traitsILi128ELi16ELi1ELb1ELb0ELb1ELb1EN3c108BFloat16EfEEv13SSMParamsBase,@function
        .size           _Z25selective_scan_fwd_kernelI32Selective_Scan_fwd_kernel_traitsILi128ELi16ELi1ELb1ELb0ELb1ELb1EN3c108BFloat16EfEEv13SSMParamsBase,(.L_x_5411 - _Z25selective_scan_fwd_kernelI32Selective_Scan_fwd_kernel_traitsILi128ELi16ELi1ELb1ELb0ELb1ELb1EN3c108BFloat16EfEEv13SSMParamsBase)
        .other          _Z25selective_scan_fwd_kernelI32Selective_Scan_fwd_kernel_traitsILi128ELi16ELi1ELb1ELb0ELb1ELb1EN3c108BFloat16EfEEv13SSMParamsBase,@"STO_CUDA_ENTRY STV_DEFAULT"
_Z25selective_scan_fwd_kernelI32Selective_Scan_fwd_kernel_traitsILi128ELi16ELi1ELb1ELb0ELb1ELb1EN3c108BFloat16EfEEv13SSMParamsBase:
.text._Z25selective_scan_fwd_kernelI32Selective_Scan_fwd_kernel_traitsILi128ELi16ELi1ELb1ELb0ELb1ELb1EN3c108BFloat16EfEEv13SSMParamsBase:
        /* <DEDUP_REMOVED lines=16> */
[----:B-1----:R-:W-:Y:S02]  /*0100*/  IADD3 R6, R0, 0xffffffe, RZ ;  /* 0x0ffffffe00067810 */ /* 0x002fe40007ffe0ff */
[----:B------:R-:W-:Y:S01]  /*0110*/  @P1 LEA.HI.X R5, R37, c[0x0][0x254], R36, 0x2, P3 ;  /* 0x0000950025051a11 */ /* 0x000fe200018f1424 */
[----:B------:R0:W5:Y:S01]  /*0120*/  @P0 LDG.E R35, [R2.64] ;  /* 0x0000000402230981 */ /* 0x000162000c1e1900 */
[----:B------:R1:W2:Y:S03]  /*0130*/  F2I.FTZ.U32.TRUNC.NTZ R7, R6 ;  /* 0x0000000600077305 */ /* 0x0002a6000021f000 */
[----:B------:R3:W5:Y:S01]  /*0140*/  @P1 LDG.E R34, [R4.64] ;  /* 0x0000000404221981 */ /* 0x000762000c1e1900 */
[----:B------:R-:W4:Y:S01]  /*0150*/  S2UR UR6, SR_CTAID.X ;  /* 0x00000000000679c3 */ /* 0x000f220000002500 */
[----:B------:R-:W-:Y:S01]  /*0160*/  ISETP.NE.AND P1, PT, RZ, c[0x0][0x178], PT ;  /* 0x00005e00ff007a0c */ /* 0x000fe20003f25270 */
[----:B-1----:R-:W-:Y:S01]  /*0170*/  HFMA2.MMA R6, -RZ, RZ, 0, 0 ;  /* 0x00000000ff067435 */ /* 0x002fe200000001ff */
[----:B0-----:R-:W-:-:S02]  /*0180*/  IABS R2, R37 ;  /* 0x0000002500027213 */ /* 0x001fc40000000000 */
[----:B--2---:R-:W-:-:S05]  /*0190*/  IADD3 R8, RZ, -R7, RZ ;  /* 0x80000007ff087210 */ /* 0x004fca0007ffe0ff */
[----:B------:R-:W-:-:S04]  /*01a0*/  IMAD R11, R8, R9, RZ ;  /* 0x00000009080b7224 */ /* 0x000fc800078e02ff */
[----:B------:R-:W-:Y:S01]  /*01b0*/  IMAD.HI.U32 R7, R7, R11, R6 ;  /* 0x0000000b07077227 */ /* 0x000fe200078e0006 */
[----:B----4-:R-:W-:-:S05]  /*01c0*/  MOV R32, UR6 ;  /* 0x0000000600207c02 */ /* 0x010fca0008000f00 */
[----:B---3--:R-:W-:Y:S01]  /*01d0*/  IMAD.HI.U32 R4, R7, R2, RZ ;  /* 0x0000000207047227 */ /* 0x008fe200078e00ff */
[----:B------:R-:W-:-:S03]  /*01e0*/  SHF.R.S32.HI R59, RZ, 0x1f, R32 ;  /* 0x0000001fff3b7819 */ /* 0x000fc60000011420 */
[----:B------:R-:W-:Y:S01]  /*01f0*/  IMAD.WIDE.U32 R6, R32, c[0x0][0x1b0], RZ ;  /* 0x00006c0020067a25 */ /* 0x000fe200078e00ff */
[----:B------:R-:W-:-:S03]  /*0200*/  IADD3 R0, -R4, RZ, RZ ;  /* 0x000000ff04007210 */ /* 0x000fc60007ffe1ff */
[----:B------:R-:W-:Y:S02]  /*0210*/  IMAD R5, R59, c[0x0][0x1b0], RZ ;  /* 0x00006c003b057a24 */ /* 0x000fe400078e02ff */
[----:B------:R-:W-:Y:S01]  /*0220*/  IMAD R0, R9, R0, R2 ;  /* 0x0000000009007224 */ /* 0x000fe200078e0202 */
[----:B------:R-:W-:Y:S01]  /*0230*/  MOV R2, c[0x0][0x174] ;  /* 0x00005d0000027a02 */ /* 0x000fe20000000f00 */
[C---:B------:R-:W-:Y:S02]  /*0240*/  IMAD R11, R59.reuse, c[0x0][0x1d0], RZ ;  /* 0x000074003b0b7a24 */ /* 0x040fe400078e02ff */
[----:B------:R-:W-:Y:S01]  /*0250*/  IMAD R13, R59, c[0x0][0x1e0], RZ ;  /* 0x000078003b0d7a24 */ /* 0x000fe200078e02ff */
[----:B------:R-:W-:Y:S01]  /*0260*/  ISETP.GT.U32.AND P2, PT, R9, R0, PT ;  /* 0x000000000900720c */ /* 0x000fe20003f44070 */
[----:B------:R-:W-:Y:S01]  /*0270*/  IMAD R5, R32, c[0x0][0x1b4], R5 ;  /* 0x00006d0020057a24 */ /* 0x000fe200078e0205 */
[----:B------:R-:W-:Y:S01]  /*0280*/  ISETP.GE.AND P4, PT, R2, 0x1, PT ;  /* 0x000000010200780c */ /* 0x000fe20003f86270 */
[----:B------:R-:W-:-:S10]  /*0290*/  IMAD.WIDE.U32 R2, R32, c[0x0][0x1d0], RZ ;  /* 0x0000740020027a25 */ /* 0x000fd400078e00ff */
[-C--:B------:R-:W-:Y:S02]  /*02a0*/  @!P2 IADD3 R0, R0, -R9.reuse, RZ ;  /* 0x800000090000a210 */ /* 0x080fe40007ffe0ff */
[----:B------:R-:W-:Y:S02]  /*02b0*/  @!P2 IADD3 R4, R4, 0x1, RZ ;  /* 0x000000010404a810 */ /* 0x000fe40007ffe0ff */
[----:B------:R-:W-:Y:S02]  /*02c0*/  ISETP.GE.U32.AND P0, PT, R0, R9, PT ;  /* 0x000000090000720c */ /* 0x000fe40003f06070 */
[----:B------:R-:W-:-:S04]  /*02d0*/  LOP3.LUT R0, R37, c[0x0][0x178], RZ, 0x3c, !PT ;  /* 0x00005e0025007a12 */ /* 0x000fc800078e3cff */
[----:B------:R-:W-:-:S07]  /*02e0*/  ISETP.GE.AND P3, PT, R0, RZ, PT ;  /* 0x000000ff0000720c */ /* 0x000fce0003f66270 */
[----:B------:R-:W-:Y:S01]  /*02f0*/  @P0 IADD3 R4, R4, 0x1, RZ ;  /* 0x0000000104040810 */ /* 0x000fe20007ffe0ff */
[----:B------:R-:W-:Y:S06]  /*0300*/  @!P4 EXIT ;  /* 0x000000000000c94d */ /* 0x000fec0003800000 */
[----:B------:R-:W0:Y:S01]  /*0310*/  S2R R33, SR_TID.X ;  /* 0x0000000000217919 */ /* 0x000e220000002100 */
[----:B------:R-:W-:Y:S01]  /*0320*/  MOV R9, R4 ;  /* 0x0000000400097202 */ /* 0x000fe20000000f00 */
[C---:B------:R-:W-:Y:S01]  /*0330*/  IMAD R11, R32.reuse, c[0x0][0x1d4], R11 ;  /* 0x00007500200b7a24 */ /* 0x040fe200078e020b */
[----:B------:R-:W-:Y:S01]  /*0340*/  IADD3 R7, R7, R5, RZ ;  /* 0x0000000507077210 */ /* 0x000fe20007ffe0ff */
[----:B------:R-:W1:Y:S01]  /*0350*/  S2R R31, SR_LANEID ;  /* 0x00000000001f7919 */ /* 0x000e620000000000 */
[----:B------:R-:W-:Y:S01]  /*0360*/  @!P3 IADD3 R9, -R9, RZ, RZ ;  /* 0x000000ff0909b210 */ /* 0x000fe20007ffe1ff */
[C---:B------:R-:W-:Y:S01]  /*0370*/  IMAD.WIDE.U32 R4, R32.reuse, c[0x0][0x1e0], RZ ;  /* 0x0000780020047a25 */ /* 0x040fe200078e00ff */
[----:B------:R-:W-:Y:S02]  /*0380*/  @!P1 LOP3.LUT R9, RZ, c[0x0][0x178], RZ, 0x33, !PT ;  /* 0x00005e00ff099a12 */ /* 0x000fe400078e33ff */
[----:B------:R-:W-:Y:S01]  /*0390*/  IADD3 R3, R3, R11, RZ ;  /* 0x0000000b03037210 */ /* 0x000fe20007ffe0ff */
[----:B------:R-:W-:Y:S01]  /*03a0*/  IMAD R13, R32, c[0x0][0x1e4], R13 ;  /* 0x00007900200d7a24 */ /* 0x000fe200078e020d */
[----:B------:R-:W-:Y:S01]  /*03b0*/  SHF.R.S32.HI R0, RZ, 0x1f, R9 ;  /* 0x0000001fff007819 */ /* 0x000fe20000011409 */
[C---:B------:R-:W-:Y:S01]  /*03c0*/  IMAD R8, R36.reuse, c[0x0][0x1d8], RZ ;  /* 0x0000760024087a24 */ /* 0x040fe200078e02ff */
[----:B------:R-:W-:Y:S01]  /*03d0*/  MOV R29, RZ ;  /* 0x000000ff001d7202 */ /* 0x000fe20000000f00 */
[----:B------:R-:W-:Y:S01]  /*03e0*/  IMAD R10, R36, c[0x0][0x1e8], RZ ;  /* 0x00007a00240a7a24 */ /* 0x000fe200078e02ff */
[----:B------:R-:W-:Y:S01]  /*03f0*/  IADD3 R5, R5, R13, RZ ;  /* 0x0000000d05057210 */ /* 0x000fe20007ffe0ff */
[----:B------:R-:W-:-:S02]  /*0400*/  IMAD R0, R0, c[0x0][0x1c8], RZ ;  /* 0x0000720000007a24 */ /* 0x000fc400078e02ff */
[C---:B------:R-:W-:Y:S02]  /*0410*/  IMAD R25, R37.reuse, c[0x0][0x1dc], R8 ;  /* 0x0000770025197a24 */ /* 0x040fe400078e0208 */
[----:B------:R-:W-:-:S04]  /*0420*/  IMAD.WIDE.U32 R2, R37, c[0x0][0x1d8], R2 ;  /* 0x0000760025027a25 */ /* 0x000fc800078e0002 */
[----:B------:R-:W-:Y:S01]  /*0430*/  IMAD.WIDE.U32 R6, R9, c[0x0][0x1c8], R6 ;  /* 0x0000720009067a25 */ /* 0x000fe200078e0006 */
[----:B------:R-:W-:Y:S02]  /*0440*/  IADD3 R25, R3, R25, RZ ;  /* 0x0000001903197210 */ /* 0x000fe40007ffe0ff */
[----:B0-----:R-:W-:Y:S01]  /*0450*/  SHF.L.U32 R30, R33, 0x1, RZ ;  /* 0x00000001211e7819 */ /* 0x001fe200000006ff */
[C---:B------:R-:W-:Y:S01]  /*0460*/  IMAD R11, R37.reuse, c[0x0][0x1ec], R10 ;  /* 0x00007b00250b7a24 */ /* 0x040fe200078e020a */
[----:B------:R-:W-:Y:S01]  /*0470*/  LEA R26, P0, R2, c[0x0][0x240], 0x1 ;  /* 0x00009000021a7a11 */ /* 0x000fe200078008ff */
[----:B------:R-:W-:Y:S01]  /*0480*/  IMAD.WIDE.U32 R4, R37, c[0x0][0x1e8], R4 ;  /* 0x00007a0025047a25 */ /* 0x000fe200078e0004 */
[----:B------:R-:W-:Y:S02]  /*0490*/  LOP3.LUT R30, R30, 0xffffffc0, RZ, 0xc0, !PT ;  /* 0xffffffc01e1e7812 */ /* 0x000fe400078ec0ff */
[----:B------:R-:W-:Y:S01]  /*04a0*/  LEA.HI.X R25, R2, c[0x0][0x244], R25, 0x1, P0 ;  /* 0x0000910002197a11 */ /* 0x000fe200000f0c19 */
[----:B------:R-:W-:Y:S01]  /*04b0*/  IMAD R9, R9, c[0x0][0x1cc], R0 ;  /* 0x0000730009097a24 */ /* 0x000fe200078e0200 */
[----:B------:R-:W-:-:S02]  /*04c0*/  IADD3 R5, R5, R11, RZ ;  /* 0x0000000b05057210 */ /* 0x000fc40007ffe0ff */
[----:B------:R-:W-:Y:S02]  /*04d0*/  LEA R24, P1, R4, c[0x0][0x248], 0x1 ;  /* 0x0000920004187a11 */ /* 0x000fe400078208ff */
[----:B------:R-:W-:Y:S02]  /*04e0*/  LEA R0, P2, R6, c[0x0][0x230], 0x1 ;  /* 0x00008c0006007a11 */ /* 0x000fe400078408ff */
[----:B------:R-:W-:Y:S02]  /*04f0*/  IADD3 R3, R7, R9, RZ ;  /* 0x0000000907037210 */ /* 0x000fe40007ffe0ff */
[----:B------:R-:W-:Y:S02]  /*0500*/  LEA.HI.X R4, R4, c[0x0][0x24c], R5, 0x1, P1 ;  /* 0x0000930004047a11 */ /* 0x000fe400008f0c05 */
[----:B------:R-:W-:Y:S02]  /*0510*/  LEA.HI.X R6, R6, c[0x0][0x234], R3, 0x1, P2 ;  /* 0x00008d0006067a11 */ /* 0x000fe400010f0c03 */
[----:B------:R-:W-:-:S02]  /*0520*/  MOV R2, R0 ;  /* 0x0000000000027202 */ /* 0x000fc40000000f00 */
[----:B------:R-:W-:Y:S02]  /*0530*/  LOP3.LUT R58, R33, 0x1f, RZ, 0xc0, !PT ;  /* 0x0000001f213a7812 */ /* 0x000fe400078ec0ff */
[C---:B------:R-:W-:Y:S02]  /*0540*/  LOP3.LUT R28, R30.reuse, 0x1f, R33, 0xf8, !PT ;  /* 0x0000001f1e1c7812 */ /* 0x040fe400078ef821 */
[----:B-1----:R-:W-:Y:S02]  /*0550*/  IADD3 R27, R30, R31, RZ ;  /* 0x0000001f1e1b7210 */ /* 0x002fe40007ffe0ff */
[----:B------:R-:W-:Y:S02]  /*0560*/  MOV R3, R4 ;  /* 0x0000000400037202 */ /* 0x000fe40000000f00 */
[----:B------:R-:W-:Y:S02]  /*0570*/  MOV R0, R6 ;  /* 0x0000000600007202 */ /* 0x000fe40000000f00 */
.L_x_3190:
[----:B------:R-:W-:Y:S01]  /*0580*/  BAR.SYNC.DEFER_BLOCKING 0x0 ;  /* 0x0000000000007b1d */ /* 0x000fe20000010000 */
[----:B-1----:R-:W-:Y:S02]  /*0590*/  MOV R4, R26 ;  /* 0x0000001a00047202 */ /* 0x002fe40000000f00 */
[----:B------:R-:W-:-:S05]  /*05a0*/  MOV R5, R25 ;  /* 0x0000001900057202 */ /* 0x000fca0000000f00 */
[----:B------:R-:W-:-:S05]  /*05b0*/  IMAD.WIDE R8, R28, 0x10, R4 ;  /* 0x000000101c087825 */ /* 0x000fca00078e0204 */
[----:B------:R-:W2:Y:S04]  /*05c0*/  LDG.E.128 R12, [R8.64] ;  /* 0x00000004080c7981 */ /* 0x000ea8000c1e1d00 */
[----:B------:R-:W3:Y:S01]  /*05d0*/  LDG.E.128 R40, [R8.64+0x200] ;  /* 0x0002000408287981 */ /* 0x000ee2000c1e1d00 */
[----:B------:R-:W-:Y:S02]  /*05e0*/  MOV R4, R24 ;  /* 0x0000001800047202 */ /* 0x000fe40000000f00 */
        /* <DEDUP_REMOVED lines=74> */
.L_x_3152:
[----:B-12---:R-:W-:Y:S05]  /*0a90*/  BSYNC B0 ;  /* 0x0000000000007941 */ /* 0x006fea0003800000 */
.L_x_3151:
        /* <DEDUP_REMOVED lines=36> */
.L_x_3154:
[----:B------:R-:W-:Y:S05]  /*0ce0*/  BSYNC B0 ;  /* 0x0000000000007941 */ /* 0x000fea0003800000 */
.L_x_3153:
        /* <DEDUP_REMOVED lines=38> */
.L_x_3156:
[----:B------:R-:W-:Y:S05]  /*0f50*/  BSYNC B0 ;  /* 0x0000000000007941 */ /* 0x000fea0003800000 */
.L_x_3155:
        /* <DEDUP_REMOVED lines=36> */
.L_x_3158:
[----:B------:R-:W-:Y:S05]  /*11a0*/  BSYNC B0 ;  /* 0x0000000000007941 */ /* 0x000fea0003800000 */
.L_x_3157:
        /* <DEDUP_REMOVED lines=38> */
.L_x_3160:
[----:B------:R-:W-:Y:S05]  /*1410*/  BSYNC B0 ;  /* 0x0000000000007941 */ /* 0x000fea0003800000 */
.L_x_3159:
        /* <DEDUP_REMOVED lines=39> */
.L_x_3162:
[----:B------:R-:W-:Y:S05]  /*1690*/  BSYNC B0 ;  /* 0x0000000000007941 */ /* 0x000fea0003800000 */
.L_x_3161:
        /* <DEDUP_REMOVED lines=43> */
.L_x_3164:
[----:B------:R-:W-:Y:S05]  /*1950*/  BSYNC B0 ;  /* 0x0000000000007941 */ /* 0x000fea0003800000 */
.L_x_3163:
[----:B------:R-:W-:Y:S01]  /*1960*/  PRMT R9, RZ, 0x7610, R10 ;  /* 0x00007610ff097816 */ /* 0x000fe2000000000a */
[----:B------:R-:W-:Y:S01]  /*1970*/  BSSY B0, `(.L_x_3165) ;  /* 0x0000028000007945 */ /* 0x000fe20003800000 */
[----:B------:R-:W-:Y:S02]  /*1980*/  PRMT R81, RZ, 0x5410, R4 ;  /* 0x00005410ff517816 */ /* 0x000fe40000000004 */
        /* <DEDUP_REMOVED lines=38> */
.L_x_3166:
[----:B------:R-:W-:Y:S05]  /*1bf0*/  BSYNC B0 ;  /* 0x0000000000007941 */ /* 0x000fea0003800000 */
.L_x_3165:
        /* <DEDUP_REMOVED lines=43> */
.L_x_3168:
[----:B------:R-:W-:Y:S05]  /*1eb0*/  BSYNC B0 ;  /* 0x0000000000007941 */ /* 0x000fea0003800000 */
.L_x_3167:
        /* <DEDUP_REMOVED lines=41> */
.L_x_3170:
[----:B------:R-:W-:Y:S05]  /*2150*/  BSYNC B0 ;  /* 0x0000000000007941 */ /* 0x000fea0003800000 */
.L_x_3169:
        /* <DEDUP_REMOVED lines=47> */
.L_x_3172:
[----:B------:R-:W-:Y:S05]  /*2450*/  BSYNC B0 ;  /* 0x0000000000007941 */ /* 0x000fea0003800000 */
.L_x_3171:
        /* <DEDUP_REMOVED lines=33> */
.L_x_3174:
[----:B------:R-:W-:Y:S05]  /*2670*/  BSYNC B0 ;  /* 0x0000000000007941 */ /* 0x000fea0003800000 */
.L_x_3173:
        /* <DEDUP_REMOVED lines=33> */
.L_x_3176:
[----:B------:R-:W-:Y:S05]  /*2890*/  BSYNC B0 ;  /* 0x0000000000007941 */ /* 0x000fea0003800000 */
.L_x_3175:
        /* <DEDUP_REMOVED lines=33> */
.L_x_3178:
[----:B------:R-:W-:Y:S05]  /*2ab0*/  BSYNC B0 ;  /* 0x0000000000007941 */ /* 0x000fea0003800000 */
.L_x_3177:
        /* <DEDUP_REMOVED lines=33> */
.L_x_3180:
[----:B------:R-:W-:Y:S05]  /*2cd0*/  BSYNC B0 ;  /* 0x0000000000007941 */ /* 0x000fea0003800000 */
.L_x_3179:
        /* <DEDUP_REMOVED lines=33> */
.L_x_3182:
[----:B------:R-:W-:Y:S05]  /*2ef0*/  BSYNC B0 ;  /* 0x0000000000007941 */ /* 0x000fea0003800000 */
.L_x_3181:
        /* <DEDUP_REMOVED lines=21> */
.L_x_3188:
        /* <DEDUP_REMOVED lines=11> */
[----:B------:R0:W2:Y:S01]  /*3100*/  LDG.E R14, [R14.64] ;  /* 0x000000040e0e7981 */ /* 0x0000a2000c1e1900 */
        /* <DEDUP_REMOVED lines=10> */
[----:B------:R-:W-:Y:S01]  /*31b0*/  ISETP.GE.AND P0, PT, R31, 0x1, PT ;  /* 0x000000011f00780c */ /* 0x000fe20003f06270 */
[----:B------:R-:W-:Y:S02]  /*31c0*/  IMAD R16, R16, c[0x0][0x1a0], RZ ;  /* 0x0000680010107a24 */ /* 0x000fe400078e02ff */
[----:B0-----:R-:W-:Y:S01]  /*31d0*/  IMAD R15, R37, c[0x0][0x19c], R18 ;  /* 0x00006700250f7a24 */ /* 0x001fe200078e0212 */
[----:B------:R-:W-:-:S02]  /*31e0*/  ISETP.NE.AND P2, PT, R31, 0x1f, PT ;  /* 0x0000001f1f00780c */ /* 0x000fc40003f45270 */
[----:B------:R-:W-:Y:S02]  /*31f0*/  MOV R23, RZ ;  /* 0x000000ff00177202 */ /* 0x000fe40000000f00 */
[----:B------:R-:W-:Y:S01]  /*3200*/  MOV R22, 0x3f800000 ;  /* 0x3f80000000167802 */ /* 0x000fe20000000f00 */
[----:B--2---:R-:W-:-:S04]  /*3210*/  FMUL.FTZ R17, R14, 1.4426950216293334961 ;  /* 0x3fb8aa3b0e117820 */ /* 0x004fc80000410000 */
[C---:B------:R-:W-:Y:S02]  /*3220*/  FMUL.FTZ R105, R17.reuse, R62 ;  /* 0x0000003e11697220 */ /* 0x040fe40000410000 */
[C---:B------:R-:W-:Y:S02]  /*3230*/  FMUL.FTZ R104, R17.reuse, R63 ;  /* 0x0000003f11687220 */ /* 0x040fe40000410000 */
[C---:B------:R-:W-:Y:S02]  /*3240*/  FMUL.FTZ R102, R17.reuse, R61 ;  /* 0x0000003d11667220 */ /* 0x040fe40000410000 */
[----:B------:R-:W1:Y:S01]  /*3250*/  MUFU.EX2 R105, R105 ;  /* 0x0000006900697308 */ /* 0x000e620000000800 */
[C---:B------:R-:W-:Y:S02]  /*3260*/  FMUL.FTZ R103, R17.reuse, R60 ;  /* 0x0000003c11677220 */ /* 0x040fe40000410000 */
[C---:B------:R-:W-:Y:S02]  /*3270*/  FMUL.FTZ R100, R17.reuse, R57 ;  /* 0x0000003911647220 */ /* 0x040fe40000410000 */
[----:B------:R-:W-:-:S02]  /*3280*/  FMUL.FTZ R101, R17, R56 ;  /* 0x0000003811657220 */ /* 0x000fc40000410000 */
[C---:B------:R-:W-:Y:S01]  /*3290*/  FMUL.FTZ R98, R17.reuse, R55 ;  /* 0x0000003711627220 */ /* 0x040fe20000410000 */
[----:B------:R-:W0:Y:S01]  /*32a0*/  MUFU.EX2 R104, R104 ;  /* 0x0000006800687308 */ /* 0x000e220000000800 */
[C---:B------:R-:W-:Y:S02]  /*32b0*/  FMUL.FTZ R99, R17.reuse, R65 ;  /* 0x0000004111637220 */ /* 0x040fe40000410000 */
[C---:B------:R-:W-:Y:S02]  /*32c0*/  FMUL.FTZ R96, R17.reuse, R64 ;  /* 0x0000004011607220 */ /* 0x040fe40000410000 */
[C---:B------:R-:W-:Y:S02]  /*32d0*/  FMUL.FTZ R97, R17.reuse, R67 ;  /* 0x0000004311617220 */ /* 0x040fe40000410000 */
[----:B------:R-:W-:Y:S01]  /*32e0*/  FMUL.FTZ R94, R17, R66 ;  /* 0x00000042115e7220 */ /* 0x000fe20000410000 */
[----:B------:R-:W2:Y:S01]  /*32f0*/  MUFU.EX2 R102, R102 ;  /* 0x0000006600667308 */ /* 0x000ea20000000800 */
[----:B-1----:R-:W-:Y:S01]  /*3300*/  FFMA.FTZ R12, R89, R105, R88 ;  /* 0x00000069590c7223 */ /* 0x002fe20000010058 */
[----:B---3--:R1:W-:Y:S01]  /*3310*/  STS.128 [R27.X16], R4 ;  /* 0x000000041b007388 */ /* 0x0083e2000000cc00 */
[----:B------:R-:W-:-:S02]  /*3320*/  FMUL.FTZ R95, R17, R68 ;  /* 0x00000044115f7220 */ /* 0x000fc40000410000 */
[C---:B------:R-:W-:Y:S01]  /*3330*/  FMUL.FTZ R92, R17.reuse, R69 ;  /* 0x00000045115c7220 */ /* 0x040fe20000410000 */
[----:B----4-:R-:W-:Y:S01]  /*3340*/  STS.128 [R27.X16+0x200], R8 ;  /* 0x000200081b007388 */ /* 0x010fe2000000cc00 */
[----:B------:R-:W-:Y:S01]  /*3350*/  FMUL.FTZ R93, R17, R70 ;  /* 0x00000046115d7220 */ /* 0x000fe20000410000 */
[----:B------:R-:W3:Y:S01]  /*3360*/  MUFU.EX2 R103, R103 ;  /* 0x0000006700677308 */ /* 0x000ee20000000800 */
[----:B0-----:R-:W-:Y:S01]  /*3370*/  FMUL.FTZ R13, R104, R105 ;  /* 0x00000069680d7220 */ /* 0x001fe20000410000 */
[----:B------:R-:W-:-:S06]  /*3380*/  NOP ;  /* 0x0000000000007918 */ /* 0x000fcc0000000000 */
[----:B------:R-:W0:Y:S01]  /*3390*/  MUFU.EX2 R100, R100 ;  /* 0x0000006400647308 */ /* 0x000e220000000800 */
        /* <DEDUP_REMOVED lines=9> */
[----:B------:R-:W1:Y:S01]  /*3430*/  MUFU.EX2 R96, R96 ;  /* 0x0000006000607308 */ /* 0x000e620000000800 */
[----:B0-----:R-:W-:-:S07]  /*3440*/  FFMA.FTZ R14, R100, R14, R85 ;  /* 0x0000000e640e7223 */ /* 0x001fce0000010055 */
[----:B------:R-:W0:Y:S01]  /*3450*/  MUFU.EX2 R97, R97 ;  /* 0x0000006100617308 */ /* 0x000e220000000800 */
[----:B------:R-:W-:-:S07]  /*3460*/  FMUL.FTZ R12, R100, R13 ;  /* 0x0000000d640c7220 */ /* 0x000fce0000410000 */
[----:B------:R-:W0:Y:S01]  /*3470*/  MUFU.EX2 R94, R94 ;  /* 0x0000005e005e7308 */ /* 0x000e220000000800 */
[C---:B--2---:R-:W-:Y:S01]  /*3480*/  FFMA.FTZ R14, R101.reuse, R14, R84 ;  /* 0x0000000e650e7223 */ /* 0x044fe20000010054 */
[----:B-1----:R-:W-:Y:S01]  /*3490*/  @!P2 SHF.R.U32.HI R6, RZ, 0x2, R33 ;  /* 0x00000002ff06a819 */ /* 0x002fe20000011621 */
[----:B------:R-:W-:Y:S01]  /*34a0*/  FMUL.FTZ R13, R101, R12 ;  /* 0x0000000c650d7220 */ /* 0x000fe20000410000 */
[----:B------:R-:W-:Y:S01]  /*34b0*/  LDS.128 R8, [R38.X16+0x10] ;  /* 0x0000100026087984 */ /* 0x000fe2000000cc00 */
[C---:B----4-:R-:W-:Y:S02]  /*34c0*/  FFMA.FTZ R14, R98.reuse, R14, R83 ;  /* 0x0000000e620e7223 */ /* 0x050fe40000010053 */
[----:B------:R-:W-:Y:S01]  /*34d0*/  FMUL.FTZ R12, R98, R13 ;  /* 0x0000000d620c7220 */ /* 0x000fe20000410000 */
[----:B------:R-:W1:Y:S01]  /*34e0*/  MUFU.EX2 R95, R95 ;  /* 0x0000005f005f7308 */ /* 0x000e620000000800 */
[C---:B---3--:R-:W-:Y:S02]  /*34f0*/  FFMA.FTZ R14, R99.reuse, R14, R82 ;  /* 0x0000000e630e7223 */ /* 0x048fe40000010052 */
[----:B------:R-:W-:-:S02]  /*3500*/  FMUL.FTZ R13, R99, R12 ;  /* 0x0000000c630d7220 */ /* 0x000fc40000410000 */
[C---:B------:R-:W-:Y:S02]  /*3510*/  FFMA.FTZ R14, R96.reuse, R14, R81 ;  /* 0x0000000e600e7223 */ /* 0x040fe40000010051 */
[----:B------:R-:W-:Y:S01]  /*3520*/  FMUL.FTZ R12, R96, R13 ;  /* 0x0000000d600c7220 */ /* 0x000fe20000410000 */
[----:B------:R-:W2:Y:S01]  /*3530*/  MUFU.EX2 R92, R92 ;  /* 0x0000005c005c7308 */ /* 0x000ea20000000800 */
[C---:B0-----:R-:W-:Y:S02]  /*3540*/  FFMA.FTZ R14, R97.reuse, R14, R80 ;  /* 0x0000000e610e7223 */ /* 0x041fe40000010050 */
[----:B------:R-:W-:Y:S02]  /*3550*/  FMUL.FTZ R13, R97, R12 ;  /* 0x0000000c610d7220 */ /* 0x000fe40000410000 */
[C---:B------:R-:W-:Y:S02]  /*3560*/  FFMA.FTZ R14, R94.reuse, R14, R79 ;  /* 0x0000000e5e0e7223 */ /* 0x040fe4000001004f */
[----:B------:R-:W-:Y:S01]  /*3570*/  FMUL.FTZ R12, R94, R13 ;  /* 0x0000000d5e0c7220 */ /* 0x000fe20000410000 */
[----:B------:R-:W0:Y:S01]  /*3580*/  MUFU.EX2 R93, R93 ;  /* 0x0000005d005d7308 */ /* 0x000e220000000800 */
[----:B-1----:R-:W-:-:S02]  /*3590*/  FFMA.FTZ R14, R95, R14, R78 ;  /* 0x0000000e5f0e7223 */ /* 0x002fc4000001004e */
[----:B------:R-:W-:-:S05]  /*35a0*/  FMUL.FTZ R13, R95, R12 ;  /* 0x0000000c5f0d7220 */ /* 0x000fca0000410000 */
[----:B------:R-:W1:Y:S01]  /*35b0*/  MUFU.EX2 R90, R90 ;  /* 0x0000005a005a7308 */ /* 0x000e620000000800 */
[C---:B--2---:R-:W-:Y:S02]  /*35c0*/  FFMA.FTZ R14, R92.reuse, R14, R77 ;  /* 0x0000000e5c0e7223 */ /* 0x044fe4000001004d */
[----:B------:R-:W-:-:S05]  /*35d0*/  FMUL.FTZ R12, R92, R13 ;  /* 0x0000000d5c0c7220 */ /* 0x000fca0000410000 */
[----:B------:R-:W2:Y:S01]  /*35e0*/  MUFU.EX2 R91, R91 ;  /* 0x0000005b005b7308 */ /* 0x000ea20000000800 */
[C---:B0-----:R-:W-:Y:S02]  /*35f0*/  FFMA.FTZ R14, R93.reuse, R14, R76 ;  /* 0x0000000e5d0e7223 */ /* 0x041fe4000001004c */
[----:B------:R-:W-:Y:S02]  /*3600*/  FMUL.FTZ R13, R93, R12 ;  /* 0x0000000c5d0d7220 */ /* 0x000fe40000410000 */
[C---:B-1----:R-:W-:Y:S02]  /*3610*/  FFMA.FTZ R14, R90.reuse, R14, R75 ;  /* 0x0000000e5a0e7223 */ /* 0x042fe4000001004b */
[----:B------:R-:W-:Y:S02]  /*3620*/  FMUL.FTZ R20, R90, R13 ;  /* 0x0000000d5a147220 */ /* 0x000fe40000410000 */
[----:B------:R-:W-:-:S04]  /*3630*/  IMAD.WIDE.U32 R12, R37, c[0x0][0x198], RZ ;  /* 0x00006600250c7a25 */ /* 0x000fc800078e00ff */
[----:B--2---:R-:W-:Y:S01]  /*3640*/  FFMA.FTZ R21, R91, R14, R74 ;  /* 0x0000000e5b157223 */ /* 0x004fe2000001004a */
[----:B------:R-:W-:Y:S01]  /*3650*/  IADD3 R13, R13, R15, RZ ;  /* 0x0000000f0d0d7210 */ /* 0x000fe20007ffe0ff */
[----:B------:R-:W-:Y:S02]  /*3660*/  FMUL.FTZ R20, R91, R20 ;  /* 0x000000145b147220 */ /* 0x000fe40000410000 */
[C---:B------:R-:W-:Y:S01]  /*3670*/  IMAD R15, R73.reuse, c[0x0][0x1a4], R16 ;  /* 0x00006900490f7a24 */ /* 0x040fe200078e0210 */
[----:B------:R-:W0:Y:S01]  /*3680*/  SHFL.UP PT, R18, R21, 0x1, RZ ;  /* 0x0420000015127989 */ /* 0x000e2200000e00ff */
[----:B------:R-:W-:-:S03]  /*3690*/  IMAD.WIDE.U32 R12, R73, c[0x0][0x1a0], R12 ;  /* 0x00006800490c7a25 */ /* 0x000fc600078e000c */
[----:B------:R-:W1:Y:S02]  /*36a0*/  SHFL.UP PT, R17, R20, 0x1, RZ ;  /* 0x0420000014117989 */ /* 0x000e6400000e00ff */
        /* <DEDUP_REMOVED lines=37> */
[----:B------:R-:W3:Y:S01]  /*3900*/  SHFL.UP PT, R108, R21, 0x1, RZ ;  /* 0x04200000156c7989 */ /* 0x000ee200000e00ff */
        /* <DEDUP_REMOVED lines=15> */
[C---:B------:R-:W-:Y:S01]  /*3a00*/  FFMA.FTZ R19, R18.reuse, R16, R19 ;  /* 0x0000001012137223 */ /* 0x040fe20000010013 */
[----:B------:R-:W-:Y:S01]  /*3a10*/  @P2 MOV R107, R12 ;  /* 0x0000000c006b2202 */ /* 0x000fe20000000f00 */
[----:B------:R-:W-:Y:S01]  /*3a20*/  FMUL.FTZ R18, R18, R111 ;  /* 0x0000006f12127220 */ /* 0x000fe20000410000 */
[----:B------:R-:W-:Y:S02]  /*3a30*/  @P2 MOV R108, R13 ;  /* 0x0000000d006c2202 */ /* 0x000fe40000000f00 */
        /* <DEDUP_REMOVED lines=9> */
.L_x_3185:
[----:B------:R-:W-:Y:S05]  /*3ad0*/  BSYNC B0 ;  /* 0x0000000000007941 */ /* 0x000fea0003800000 */
.L_x_3184:
        /* <DEDUP_REMOVED lines=8> */
[--C-:B------:R-:W-:Y:S02]  /*3b60*/  PRMT R19, RZ, 0x5410, R5.reuse ;  /* 0x00005410ff137816 */ /* 0x100fe40000000005 */
[----:B------:R-:W-:Y:S02]  /*3b70*/  PRMT R121, RZ, 0x7610, R5 ;  /* 0x00007610ff797816 */ /* 0x000fe40000000005 */
[--C-:B------:R-:W-:Y:S02]  /*3b80*/  PRMT R21, RZ, 0x5410, R6.reuse ;  /* 0x00005410ff157816 */ /* 0x100fe40000000006 */
[----:B0-----:R-:W-:-:S02]  /*3b90*/  PRMT R23, RZ, 0x7610, R6 ;  /* 0x00007610ff177816 */ /* 0x001fc40000000006 */
[--C-:B------:R-:W-:Y:S02]  /*3ba0*/  PRMT R111, RZ, 0x5410, R8.reuse ;  /* 0x00005410ff6f7816 */ /* 0x100fe40000000008 */
[----:B------:R-:W-:Y:S01]  /*3bb0*/  PRMT R113, RZ, 0x7610, R8 ;  /* 0x00007610ff717816 */ /* 0x000fe20000000008 */
[----:B------:R-:W0:Y:S01]  /*3bc0*/  LDS R14, [0x10bc] ;  /* 0x0010bc00ff0e7984 */ /* 0x000e220000000800 */
[----:B------:R-:W-:Y:S02]  /*3bd0*/  PRMT R15, RZ, 0x7610, R10 ;  /* 0x00007610ff0f7816 */ /* 0x000fe4000000000a */
[----:B------:R-:W-:Y:S01]  /*3be0*/  PRMT R11, RZ, 0x7610, R11 ;  /* 0x00007610ff0b7816 */ /* 0x000fe2000000000b */
[----:B0-----:R-:W-:Y:S01]  /*3bf0*/  @P0 FFMA.FTZ R108, R14, R107, R108 ;  /* 0x0000006b0e6c0223 */ /* 0x001fe2000001006c */
[----:B------:R-:W-:Y:S02]  /*3c00*/  ISETP.NE.AND P0, PT, R33, RZ, PT ;  /* 0x000000ff2100720c */ /* 0x000fe40003f05270 */
[----:B------:R-:W-:Y:S01]  /*3c10*/  PRMT R107, RZ, 0x5410, R7 ;  /* 0x00005410ff6b7816 */ /* 0x000fe20000000007 */
[----:B------:R-:W-:Y:S01]  /*3c20*/  FFMA.FTZ R104, R104, R108, R89 ;  /* 0x0000006c68687223 */ /* 0x000fe20000010059 */
[----:B------:R-:W-:-:S02]  /*3c30*/  PRMT R7, RZ, 0x5410, R9 ;  /* 0x00005410ff077816 */ /* 0x000fc40000000009 */
        /* <DEDUP_REMOVED lines=32> */
.L_x_3187:
[----:B------:R-:W-:Y:S05]  /*3e40*/  BSYNC B0 ;  /* 0x0000000000007941 */ /* 0x000fea0003800000 */
.L_x_3186:
        /* <DEDUP_REMOVED lines=36> */
.L_x_3183:
[----:B------:R-:W-:Y:S01]  /*4090*/  BAR.SYNC.DEFER_BLOCKING 0x0 ;  /* 0x0000000000007b1d */ /* 0x000fe20000010000 */
[----:B------:R-:W-:Y:S01]  /*40a0*/  LEA R55, R31, R30, 0x1 ;  /* 0x0000001e1f377211 */ /* 0x000fe200078e08ff */
        /* <DEDUP_REMOVED lines=15> */
[----:B------:R1:W-:Y:S01]  /*41a0*/  STS.128 [R55.X16+0x10], R8 ;  /* 0x0000100837007388 */ /* 0x0003e2000000cc00 */
[----:B------:R-:W-:-:S06]  /*41b0*/  NOP ;  /* 0x0000000000007918 */ /* 0x000fcc0000000000 */
[----:B------:R-:W2:Y:S01]  /*41c0*/  LDS.128 R12, [R27.X16] ;  /* 0x000000001b0c7984 */ /* 0x000ea2000000cc00 */
[----:B------:R-:W-:-:S03]  /*41d0*/  IMAD.WIDE.U32 R20, R32, c[0x0][0x200], R56 ;  /* 0x0000800020147a25 */ /* 0x000fc600078e0038 */
[----:B------:R-:W3:Y:S01]  /*41e0*/  LDS.128 R16, [R27.X16+0x200] ;  /* 0x000200001b107984 */ /* 0x000ee2000000cc00 */
[----:B0-----:R-:W-:Y:S01]  /*41f0*/  IMAD R4, R36, c[0x0][0x208], RZ ;  /* 0x0000820024047a24 */ /* 0x001fe200078e02ff */
[----:B------:R-:W-:Y:S01]  /*4200*/  IADD3 R21, R21, R23, RZ ;  /* 0x0000001715157210 */ /* 0x000fe20007ffe0ff */
[----:B------:R-:W-:-:S04]  /*4210*/  IMAD.WIDE.U32 R6, R32, c[0x0][0x1f0], R56 ;  /* 0x00007c0020067a25 */ /* 0x000fc800078e0038 */
[----:B-1----:R-:W-:Y:S01]  /*4220*/  IMAD R9, R37, c[0x0][0x20c], R4 ;  /* 0x0000830025097a24 */ /* 0x002fe200078e0204 */
        /* <DEDUP_REMOVED lines=30> */
[----:B------:R1:W2:Y:S01]  /*4410*/  LDS.128 R12, [R38.X16+0x10] ;  /* 0x00001000260c7984 */ /* 0x0002a2000000cc00 */
[----:B0-----:R-:W-:Y:S02]  /*4420*/  PRMT R10, RZ, 0x5410, R21 ;  /* 0x00005410ff0a7816 */ /* 0x001fe40000000015 */
[----:B-1----:R-:W-:Y:S02]  /*4430*/  PRMT R38, RZ, 0x5410, R23 ;  /* 0x00005410ff267816 */ /* 0x002fe40000000017 */
[--C-:B------:R-:W-:Y:S01]  /*4440*/  PRMT R17, RZ, 0x5410, R22.reuse ;  /* 0x00005410ff117816 */ /* 0x100fe20000000016 */
[----:B------:R-:W-:Y:S01]  /*4450*/  FMUL.FTZ R4, R10, -1.4426950216293334961 ;  /* 0xbfb8aa3b0a047820 */ /* 0x000fe20000410000 */
[----:B------:R-:W-:-:S02]  /*4460*/  PRMT R22, RZ, 0x7610, R22 ;  /* 0x00007610ff167816 */ /* 0x000fc40000000016 */
[--C-:B------:R-:W-:Y:S01]  /*4470*/  PRMT R8, RZ, 0x5410, R20.reuse ;  /* 0x00005410ff087816 */ /* 0x100fe20000000014 */
        /* <DEDUP_REMOVED lines=9> */
[----:B0-----:R-:W-:-:S02]  /*4510*/  FMUL.FTZ R4, R38, -1.4426950216293334961 ;  /* 0xbfb8aa3b26047820 */ /* 0x001fc40000410000 */
[----:B------:R-:W-:-:S05]  /*4520*/  FMUL.FTZ R16, R20, -1.4426950216293334961 ;  /* 0xbfb8aa3b14107820 */ /* 0x000fca0000410000 */
[----:B------:R2:W0:Y:S01]  /*4530*/  MUFU.EX2 R60, R4 ;  /* 0x00000004003c7308 */ /* 0x0004220000000800 */
[----:B-1----:R-:W-:-:S07]  /*4540*/  FADD.FTZ R9, R9, 1 ;  /* 0x3f80000009097421 */ /* 0x002fce0000010000 */
[----:B------:R1:W4:Y:S01]  /*4550*/  MUFU.EX2 R19, R7 ;  /* 0x0000000700137308 */ /* 0x0003220000000800 */
[--C-:B--2---:R-:W-:Y:S01]  /*4560*/  PRMT R4, RZ, 0x5410, R12.reuse ;  /* 0x00005410ff047816 */ /* 0x104fe2000000000c */
[----:B---3--:R-:W-:Y:S01]  /*4570*/  FADD.FTZ R18, R18, 1 ;  /* 0x3f80000012127421 */ /* 0x008fe20000010000 */
[----:B------:R-:W-:-:S03]  /*4580*/  PRMT R12, RZ, 0x7610, R12 ;  /* 0x00007610ff0c7816 */ /* 0x000fc6000000000c */
[----:B------:R-:W-:Y:S02]  /*4590*/  FMUL.FTZ R6, R4, -1.4426950216293334961 ;  /* 0xbfb8aa3b04067820 */ /* 0x000fe40000410000 */
[----:B------:R2:W3:Y:S01]  /*45a0*/  MUFU.EX2 R11, R5 ;  /* 0x00000005000b7308 */ /* 0x0004e20000000800 */
[----:B-1----:R-:W-:Y:S02]  /*45b0*/  FMUL.FTZ R7, R12, -1.4426950216293334961 ;  /* 0xbfb8aa3b0c077820 */ /* 0x002fe40000410000 */
[----:B0-----:R-:W-:-:S05]  /*45c0*/  FADD.FTZ R60, R60, 1 ;  /* 0x3f8000003c3c7421 */ /* 0x001fca0000010000 */
[----:B------:R0:W1:Y:S01]  /*45d0*/  MUFU.EX2 R62, R6 ;  /* 0x00000006003e7308 */ /* 0x0000620000000800 */
[----:B--2---:R-:W-:Y:S02]  /*45e0*/  FMUL.FTZ R5, R23, -1.4426950216293334961 ;  /* 0xbfb8aa3b17057820 */ /* 0x004fe40000410000 */
[----:B----4-:R-:W-:-:S05]  /*45f0*/  FADD.FTZ R19, R19, 1 ;  /* 0x3f80000013137421 */ /* 0x010fca0000010000 */
[----:B------:R2:W4:Y:S01]  /*4600*/  MUFU.EX2 R63, R7 ;  /* 0x00000007003f7308 */ /* 0x0005220000000800 */
[--C-:B0-----:R-:W-:Y:S01]  /*4610*/  PRMT R6, RZ, 0x5410, R14.reuse ;  /* 0x00005410ff067816 */ /* 0x101fe2000000000e */
[----:B---3--:R-:W-:Y:S01]  /*4620*/  FADD.FTZ R11, R11, 1 ;  /* 0x3f8000000b0b7421 */ /* 0x008fe20000010000 */
[----:B------:R-:W-:-:S03]  /*4630*/  PRMT R14, RZ, 0x7610, R14 ;  /* 0x00007610ff0e7816 */ /* 0x000fc6000000000e */
[----:B------:R-:W-:Y:S02]  /*4640*/  FMUL.FTZ R67, R6, -1.4426950216293334961 ;  /* 0xbfb8aa3b06437820 */ /* 0x000fe40000410000 */
[----:B------:R-:W0:Y:S01]  /*4650*/  MUFU.EX2 R16, R16 ;  /* 0x0000001000107308 */ /* 0x000e220000000800 */
[----:B--2---:R-:W-:Y:S02]  /*4660*/  FMUL.FTZ R7, R14, -1.4426950216293334961 ;  /* 0xbfb8aa3b0e077820 */ /* 0x004fe40000410000 */
[----:B-1----:R-:W-:-:S05]  /*4670*/  FADD.FTZ R62, R62, 1 ;  /* 0x3f8000003e3e7421 */ /* 0x002fca0000010000 */
[----:B------:R1:W2:Y:S01]  /*4680*/  MUFU.EX2 R61, R5 ;  /* 0x00000005003d7308 */ /* 0x0002a20000000800 */
[----:B----4-:R-:W-:-:S07]  /*4690*/  FADD.FTZ R63, R63, 1 ;  /* 0x3f8000003f3f7421 */ /* 0x010fce0000010000 */
[----:B------:R3:W4:Y:S01]  /*46a0*/  MUFU.EX2 R68, R7 ;  /* 0x0000000700447308 */ /* 0x0007220000000800 */
[--C-:B-1----:R-:W-:Y:S01]  /*46b0*/  PRMT R5, RZ, 0x5410, R13.reuse ;  /* 0x00005410ff057816 */ /* 0x102fe2000000000d */
[----:B0-----:R-:W-:Y:S01]  /*46c0*/  FADD.FTZ R16, R16, 1 ;  /* 0x3f80000010107421 */ /* 0x001fe20000010000 */
[----:B------:R-:W-:-:S03]  /*46d0*/  PRMT R13, RZ, 0x7610, R13 ;  /* 0x00007610ff0d7816 */ /* 0x000fc6000000000d */
[----:B------:R-:W-:Y:S02]  /*46e0*/  FMUL.FTZ R65, R5, -1.4426950216293334961 ;  /* 0xbfb8aa3b05417820 */ /* 0x000fe40000410000 */
[----:B------:R-:W-:Y:S01]  /*46f0*/  FMUL.FTZ R66, R13, -1.4426950216293334961 ;  /* 0xbfb8aa3b0d427820 */ /* 0x000fe20000410000 */
[--C-:B---3--:R-:W-:Y:S01]  /*4700*/  PRMT R7, RZ, 0x5410, R15.reuse ;  /* 0x00005410ff077816 */ /* 0x108fe2000000000f */
[----:B------:R-:W0:Y:S01]  /*4710*/  MUFU.EX2 R64, R64 ;  /* 0x0000004000407308 */ /* 0x000e220000000800 */
[----:B------:R-:W-:Y:S01]  /*4720*/  PRMT R15, RZ, 0x7610, R15 ;  /* 0x00007610ff0f7816 */ /* 0x000fe2000000000f */
[----:B--2---:R-:W-:Y:S02]  /*4730*/  FADD.FTZ R61, R61, 1 ;  /* 0x3f8000003d3d7421 */ /* 0x004fe40000010000 */
[----:B------:R-:W-:Y:S02]  /*4740*/  FMUL.FTZ R69, R7, -1.4426950216293334961 ;  /* 0xbfb8aa3b07457820 */ /* 0x000fe40000410000 */
[----:B------:R-:W-:-:S02]  /*4750*/  FMUL.FTZ R70, R15, -1.4426950216293334961 ;  /* 0xbfb8aa3b0f467820 */ /* 0x000fc40000410000 */
[----:B------:R-:W1:Y:S01]  /*4760*/  MUFU.EX2 R67, R67 ;  /* 0x0000004300437308 */ /* 0x000e620000000800 */
[----:B----4-:R-:W-:-:S07]  /*4770*/  FADD.FTZ R68, R68, 1 ;  /* 0x3f80000044447421 */ /* 0x010fce0000010000 */
        /* <DEDUP_REMOVED lines=10> */
[----:B------:R-:W0:Y:S01]  /*4820*/  MUFU.RCP R18, R18 ;  /* 0x0000001200127308 */ /* 0x000e220000001000 */
[----:B--2---:R-:W-:-:S07]  /*4830*/  FADD.FTZ R69, R69, 1 ;  /* 0x3f80000045457421 */ /* 0x004fce0000010000 */
[----:B------:R-:W1:Y:S08]  /*4840*/  MUFU.RCP R71, R64 ;  /* 0x0000004000477308 */ /* 0x000e700000001000 */
[----:B------:R-:W2:Y:S01]  /*4850*/  MUFU.RCP R63, R63 ;  /* 0x0000003f003f7308 */ /* 0x000ea20000001000 */
[----:B0-----:R-:W-:-:S04]  /*4860*/  FMUL.FTZ R16, R17, R18 ;  /* 0x0000001211107220 */ /* 0x001fc80000410000 */
[----:B------:R-:W-:-:S03]  /*4870*/  FMUL.FTZ R16, R16, R43 ;  /* 0x0000002b10107220 */ /* 0x000fc60000410000 */
[----:B------:R0:W3:Y:S01]  /*4880*/  MUFU.RCP R75, R9 ;  /* 0x00000009004b7308 */ /* 0x0000e20000001000 */
[----:B-1----:R-:W-:-:S04]  /*4890*/  FMUL.FTZ R8, R8, R71 ;  /* 0x0000004708087220 */ /* 0x002fc80000410000 */
[----:B------:R-:W-:-:S03]  /*48a0*/  FMUL.FTZ R8, R8, R39 ;  /* 0x0000002708087220 */ /* 0x000fc60000410000 */
[----:B------:R-:W1:Y:S01]  /*48b0*/  MUFU.RCP R64, R61 ;  /* 0x0000003d00407308 */ /* 0x000e620000001000 */
[----:B0-----:R-:W-:Y:S02]  /*48c0*/  FMUL.FTZ R9, R20, R73 ;  /* 0x0000004914097220 */ /* 0x001fe40000410000 */
[----:B--2---:R-:W-:Y:S02]  /*48d0*/  FMUL.FTZ R17, R12, R63 ;  /* 0x0000003f0c117220 */ /* 0x004fe40000410000 */
[----:B------:R-:W-:Y:S02]  /*48e0*/  FMUL.FTZ R9, R9, R40 ;  /* 0x0000002809097220 */ /* 0x000fe40000410000 */
[----:B------:R-:W-:Y:S01]  /*48f0*/  FMUL.FTZ R48, R17, R48 ;  /* 0x0000003011307220 */ /* 0x000fe20000410000 */
[----:B------:R-:W0:Y:S01]  /*4900*/  MUFU.RCP R74, R65 ;  /* 0x00000041004a7308 */ /* 0x000e220000001000 */
[----:B---3--:R-:W-:Y:S02]  /*4910*/  FMUL.FTZ R10, R10, R75 ;  /* 0x0000004b0a0a7220 */ /* 0x008fe40000410000 */
[----:B------:R-:W-:-:S02]  /*4920*/  IMAD R17, R59, c[0x0][0x210], RZ ;  /* 0x000084003b117a24 */ /* 0x000fc400078e02ff */
[----:B------:R-:W-:Y:S02]  /*4930*/  FMUL.FTZ R10, R10, R41 ;  /* 0x000000290a0a7220 */ /* 0x000fe40000410000 */
[----:B------:R-:W-:Y:S01]  /*4940*/  IMAD R17, R32, c[0x0][0x214], R17 ;  /* 0x0000850020117a24 */ /* 0x000fe200078e0211 */
[----:B------:R-:W2:Y:S01]  /*4950*/  MUFU.RCP R67, R67 ;  /* 0x0000004300437308 */ /* 0x000ea20000001000 */
[----:B-1----:R-:W-:-:S03]  /*4960*/  FMUL.FTZ R23, R23, R64 ;  /* 0x0000004017177220 */ /* 0x002fc60000410000 */
[----:B------:R-:W-:Y:S01]  /*4970*/  IADD3 R57, R57, R17, RZ ;  /* 0x0000001139397210 */ /* 0x000fe20007ffe0ff */
[----:B------:R-:W-:-:S03]  /*4980*/  FMUL.FTZ R23, R23, R46 ;  /* 0x0000002e17177220 */ /* 0x000fc60000410000 */
[----:B------:R-:W1:Y:S01]  /*4990*/  MUFU.RCP R61, R68 ;  /* 0x00000044003d7308 */ /* 0x000e620000001000 */
[----:B0-----:R-:W-:-:S04]  /*49a0*/  FMUL.FTZ R12, R5, R74 ;  /* 0x0000004a050c7220 */ /* 0x001fc80000410000 */
[----:B------:R-:W-:-:S03]  /*49b0*/  FMUL.FTZ R12, R12, R49 ;  /* 0x000000310c0c7220 */ /* 0x000fc60000410000 */
[----:B------:R-:W0:Y:S01]  /*49c0*/  MUFU.RCP R72, R11 ;  /* 0x0000000b00487308 */ /* 0x000e220000001000 */
[----:B--2---:R-:W-:-:S04]  /*49d0*/  FMUL.FTZ R6, R6, R67 ;  /* 0x0000004306067220 */ /* 0x004fc80000410000 */
[----:B------:R-:W-:-:S03]  /*49e0*/  FMUL.FTZ R51, R6, R51 ;  /* 0x0000003306337220 */ /* 0x000fc60000410000 */
        /* <DEDUP_REMOVED lines=8> */
[----:B------:R-:W-:-:S03]  /*4a70*/  F2FP.BF16.PACK_AB R5, R21, R10 ;  /* 0x0000000a1505723e */ /* 0x000fc600000010ff */
[----:B------:R-:W-:-:S03]  /*4a80*/  FMUL.FTZ R11, R11, R44 ;  /* 0x0000002c0b0b7220 */ /* 0x000fc60000410000 */
[----:B------:R-:W2:Y:S01]  /*4a90*/  MUFU.RCP R66, R66 ;  /* 0x0000004200427308 */ /* 0x000ea20000001000 */
[----:B-1----:R-:W-:Y:S01]  /*4aa0*/  FMUL.FTZ R38, R38, R77 ;  /* 0x0000004d26267220 */ /* 0x002fe20000410000 */
[----:B------:R-:W-:Y:S01]  /*4ab0*/  F2FP.BF16.PACK_AB R6, R11, R16 ;  /* 0x000000100b06723e */ /* 0x000fe200000010ff */
[----:B------:R-:W-:Y:S02]  /*4ac0*/  IMAD R16, R36, c[0x0][0x218], RZ ;  /* 0x0000860024107a24 */ /* 0x000fe400078e02ff */
[----:B------:R-:W-:-:S03]  /*4ad0*/  FMUL.FTZ R38, R38, R45 ;  /* 0x0000002d26267220 */ /* 0x000fc60000410000 */
[----:B------:R-:W1:Y:S01]  /*4ae0*/  MUFU.RCP R20, R69 ;  /* 0x0000004500147308 */ /* 0x000e620000001000 */
[----:B0-----:R-:W-:-:S04]  /*4af0*/  FMUL.FTZ R4, R4, R79 ;  /* 0x0000004f04047220 */ /* 0x001fc80000410000 */
[----:B------:R-:W-:Y:S01]  /*4b00*/  FMUL.FTZ R47, R4, R47 ;  /* 0x0000002f042f7220 */ /* 0x000fe20000410000 */
[----:B------:R-:W-:Y:S01]  /*4b10*/  F2FP.BF16.PACK_AB R4, R9, R8 ;  /* 0x000000080904723e */ /* 0x000fe200000010ff */
[----:B------:R-:W-:Y:S01]  /*4b20*/  BAR.SYNC.DEFER_BLOCKING 0x0 ;  /* 0x0000000000007b1d */ /* 0x000fe20000010000 */
[----:B--2---:R-:W-:Y:S02]  /*4b30*/  FMUL.FTZ R13, R13, R66 ;  /* 0x000000420d0d7220 */ /* 0x004fe40000410000 */
[----:B------:R-:W-:Y:S02]  /*4b40*/  F2FP.BF16.PACK_AB R48, R48, R47 ;  /* 0x0000002f3030723e */ /* 0x000fe400000010ff */
[----:B------:R-:W-:Y:S01]  /*4b50*/  FMUL.FTZ R13, R13, R50 ;  /* 0x000000320d0d7220 */ /* 0x000fe20000410000 */
[----:B------:R-:W0:Y:S01]  /*4b60*/  MUFU.RCP R70, R70 ;  /* 0x0000004600467308 */ /* 0x000e220000001000 */
[----:B------:R-:W-:Y:S01]  /*4b70*/  F2FP.BF16.PACK_AB R50, R52, R51 ;  /* 0x000000333432723e */ /* 0x000fe200000010ff */
[----:B-1----:R-:W-:Y:S01]  /*4b80*/  FMUL.FTZ R14, R7, R20 ;  /* 0x00000014070e7220 */ /* 0x002fe20000410000 */
[----:B------:R-:W-:-:S02]  /*4b90*/  F2FP.BF16.PACK_AB R7, R23, R38 ;  /* 0x000000261707723e */ /* 0x000fc400000010ff */
        /* <DEDUP_REMOVED lines=21> */
.L_x_3189:
[----:B------:R-:W-:Y:S05]  /*4cf0*/  EXIT ;  /* 0x000000000000794d */ /* 0x000fea0003800000 */
.L_x_3191:
        /* <DEDUP_REMOVED lines=16> */
.L_x_5411:


//--------------------- .text._Z25selective_scan_fwd_kernelI32Selective_Scan_fwd_kernel_traitsILi128ELi16ELi1ELb1ELb1ELb0ELb0EN3c108BFloat16EfEEv13SSMParamsBase --------------------------
	.section	.text._Z25selective_scan_fwd_kernelI32Selective_Scan_fwd_kernel_traitsILi128ELi16ELi1ELb1ELb1ELb0ELb0EN3c108BFloat16EfEEv13SSMParamsBase,"ax",@progbits
	.sectioninfo	@"SHI_REGISTERS=122"
	.align	128
        .global         _Z25selective_scan_fwd_kernelI32Selective_Scan_fwd_kernel_traitsILi128ELi16ELi1ELb1ELb1ELb0ELb0EN3c108BFloat16EfEEv13SSMParamsBase
        .type           _Z25selective_scan_fwd_kernelI32Selective_Scan_fwd_kernel_traitsILi128ELi16ELi1ELb1ELb1ELb0ELb0EN3c108BFloat16EfEEv13SSMParamsBase,@function
        .size           _Z25selective_scan_fwd_kernelI32Selective_Scan_fwd_kernel_traitsILi128ELi16ELi1ELb1ELb1ELb0ELb0EN3c108BFloat16EfEEv13SSMParamsBase,(.L_x_5412 - _Z25selective_scan_fwd_kernelI32Selective_Scan_fwd_kernel_traitsILi128ELi16ELi1ELb1ELb1ELb0ELb0EN3c108BFloat16EfEEv13SSMParamsBase)
        .other          _Z25selective_scan_fwd_kernelI32Selective_Scan_fwd_kernel_traitsILi128ELi16ELi1ELb1ELb1ELb0ELb0EN3c108BFloat16EfEEv13SSMParamsBase,@"STO_CUDA_ENTRY STV_DEFAULT"
_Z25selective_scan_fwd_kernelI32Selective_Scan_fwd_kernel_traitsILi128ELi16ELi1ELb1ELb1ELb0ELb0EN3c108BFloat16EfEEv13SSMParamsBase:
.text._Z25selective_scan_fwd_kernelI32Selective_Scan_fwd_kernel_traitsILi128ELi16ELi1ELb1ELb1ELb0ELb0EN3c108BFloat16EfEEv13SSMParamsBase:
        /* <DEDUP_REMOVED lines=65> */
[----:B------:R-:W-:-:S04]  /*0410*/  IMAD.WIDE.U32 R2, R33, c[0x0][0x1d8], R2 ;  /* 0x0000760021027a25 */ /* 0x000fc800078e0002 */
[----:B------:R-:W-:Y:S01]  /*0420*/  IMAD R21, R33, c[0x0][0x1ec], R12 ;  /* 0x00007b0021157a24 */ /* 0x000fe200078e020c */
[----:B------:R-:W-:Y:S01]  /*0430*/  IADD3 R23, R3, R23, RZ ;  /* 0x0000001703177210 */ /* 0x000fe20007ffe0ff */
[----:B------:R-:W-:Y:S01]  /*0440*/  IMAD.WIDE.U32 R4, R33, c[0x0][0x1e8], R4 ;  /* 0x00007a0021047a25 */ /* 0x000fe200078e0004 */
[----:B------:R-:W-:Y:S02]  /*0450*/  LEA R24, P0, R2, c[0x0][0x240], 0x1 ;  /* 0x0000900002187a11 */ /* 0x000fe400078008ff */
[----:B0-----:R-:W-:Y:S01]  /*0460*/  SHF.L.U32 R0, R25, 0x1, RZ ;  /* 0x0000000119007819 */ /* 0x001fe200000006ff */
[----:B------:R-:W-:Y:S01]  /*0470*/  IMAD.WIDE.U32 R6, R8, c[0x0][0x1a8], R6 ;  /* 0x00006a0008067a25 */ /* 0x000fe200078e0006 */
[----:B------:R-:W-:Y:S02]  /*0480*/  IADD3 R21, R5, R21, RZ ;  /* 0x0000001505157210 */ /* 0x000fe40007ffe0ff */
[----:B------:R-:W-:Y:S01]  /*0490*/  LOP3.LUT R0, R0, 0xffffffc0, RZ, 0xc0, !PT ;  /* 0xffffffc000007812 */ /* 0x000fe200078ec0ff */
[----:B------:R-:W-:Y:S01]  /*04a0*/  IMAD R9, R8, c[0x0][0x1ac], R9 ;  /* 0x00006b0008097a24 */ /* 0x000fe200078e0209 */
        /* <DEDUP_REMOVED lines=8> */
.L_x_3231:
        /* <DEDUP_REMOVED lines=85> */
.L_x_3193:
[----:B-12---:R-:W-:Y:S05]  /*0a80*/  BSYNC B0 ;  /* 0x0000000000007941 */ /* 0x006fea0003800000 */
.L_x_3192:
        /* <DEDUP_REMOVED lines=36> */
.L_x_3195:
[----:B------:R-:W-:Y:S05]  /*0cd0*/  BSYNC B0 ;  /* 0x0000000000007941 */ /* 0x000fea0003800000 */
.L_x_3194:
        /* <DEDUP_REMOVED lines=38> */
.L_x_3197:
[----:B------:R-:W-:Y:S05]  /*0f40*/  BSYNC B0 ;  /* 0x0000000000007941 */ /* 0x000fea0003800000 */
.L_x_3196:
        /* <DEDUP_REMOVED lines=36> */
.L_x_3199:
[----:B------:R-:W-:Y:S05]  /*1190*/  BSYNC B0 ;  /* 0x0000000000007941 */ /* 0x000fea0003800000 */
.L_x_3198:
        /* <DEDUP_REMOVED lines=38> */
.L_x_3201:
[----:B------:R-:W-:Y:S05]  /*1400*/  BSYNC B0 ;  /* 0x0000000000007941 */ /* 0x000fea0003800000 */
.L_x_3200:
        /* <DEDUP_REMOVED lines=36> */
.L_x_3203:
[----:B------:R-:W-:Y:S05]  /*1650*/  BSYNC B0 ;  /* 0x0000000000007941 */ /* 0x000fea0003800000 */
.L_x_3202:
        /* <DEDUP_REMOVED lines=38> */
.L_x_3205:
[----:B------:R-:W-:Y:S05]  /*18c0*/  BSYNC B0 ;  /* 0x0000000000007941 */ /* 0x000fea0003800000 */
.L_x_3204:
        /* <DEDUP_REMOVED lines=36> */
.L_x_3207:
[----:B------:R-:W-:Y:S05]  /*1b10*/  BSYNC B0 ;  /* 0x0000000000007941 */ /* 0x000fea0003800000 */
.L_x_3206:
        /* <DEDUP_REMOVED lines=41> */
.L_x_3209:
[----:B------:R-:W-:Y:S05]  /*1db0*/  BSYNC B0 ;  /* 0x0000000000007941 */ /* 0x000fea0003800000 */
.L_x_3208:
        /* <DEDUP_REMOVED lines=41> */
.L_x_3211:
[----:B------:R-:W-:Y:S05]  /*2050*/  BSYNC B0 ;  /* 0x0000000000007941 */ /* 0x000fea0003800000 */
.L_x_3210:
        /* <DEDUP_REMOVED lines=47> */
.L_x_3213:
[----:B------:R-:W-:Y:S05]  /*2350*/  BSYNC B0 ;  /* 0x0000000000007941 */ /* 0x000fea0003800000 */
.L_x_3212:
        /* <DEDUP_REMOVED lines=33> */
.L_x_3215:
[----:B------:R-:W-:Y:S05]  /*2570*/  BSYNC B0 ;  /* 0x0000000000007941 */ /* 0x000fea0003800000 */
.L_x_3214:
        /* <DEDUP_REMOVED lines=33> */
.L_x_3217:
[----:B------:R-:W-:Y:S05]  /*2790*/  BSYNC B0 ;  /* 0x0000000000007941 */ /* 0x000fea0003800000 */
.L_x_3216:
        /* <DEDUP_REMOVED lines=33> */
.L_x_3219:
[----:B------:R-:W-:Y:S05]  /*29b0*/  BSYNC B0 ;  /* 0x0000000000007941 */ /* 0x000fea0003800000 */
.L_x_3218:
        /* <DEDUP_REMOVED lines=33> */
.L_x_3221:
[----:B------:R-:W-:Y:S05]  /*2bd0*/  BSYNC B0 ;  /* 0x0000000000007941 */ /* 0x000fea0003800000 */
.L_x_3220:
        /* <DEDUP_REMOVED lines=33> */
.L_x_3223:
[----:B------:R-:W-:Y:S05]  /*2df0*/  BSYNC B0 ;  /* 0x0000000000007941 */ /* 0x000fea0003800000 */
.L_x_3222:
        /* <DEDUP_REMOVED lines=36> */
.L_x_3229:
[----:B------:R-:W-:Y:S01]  /*3040*/  IMAD R6, R32, c[0x0][0x180], RZ ;  /* 0x0000600020067a24 */ /* 0x000fe200078e02ff */
[----:B------:R-:W-:Y:S01]  /*3050*/  SHF.R.S32.HI R84, RZ, 0x1f, R81 ;  /* 0x0000001fff547819 */ /* 0x000fe20000011451 */
[----:B------:R-:W-:-:S04]  /*3060*/  IMAD.WIDE.U32 R4, R33, c[0x0][0x180], RZ ;  /* 0x0000600021047a25 */ /* 0x000fc800078e00ff */
[----:B------:R-:W-:Y:S02]  /*3070*/  IMAD R7, R33, c[0x0][0x184], R6 ;  /* 0x0000610021077a24 */ /* 0x000fe400078e0206 */
[C---:B------:R-:W-:Y:S02]  /*3080*/  IMAD R6, R84.reuse, c[0x0][0x188], RZ ;  /* 0x0000620054067a24 */ /* 0x040fe400078e02ff */
[----:B------:R-:W-:Y:S01]  /*3090*/  IMAD R8, R84, c[0x0][0x1a0], RZ ;  /* 0x0000680054087a24 */ /* 0x000fe200078e02ff */
[----:B------:R-:W-:Y:S01]  /*30a0*/  IADD3 R5, R5, R7, RZ ;  /* 0x0000000705057210 */ /* 0x000fe20007ffe0ff */
[----:B------:R-:W-:-:S04]  /*30b0*/  IMAD R9, R81, c[0x0][0x18c], R6 ;  /* 0x0000630051097a24 */ /* 0x000fc800078e0206 */
[----:B------:R-:W-:-:S04]  /*30c0*/  IMAD.WIDE.U32 R6, R81, c[0x0][0x188], R4 ;  /* 0x0000620051067a25 */ /* 0x000fc800078e0004 */
[----:B------:R-:W-:Y:S01]  /*30d0*/  IMAD.WIDE.U32 R4, R81, c[0x0][0x1a0], RZ ;  /* 0x0000680051047a25 */ /* 0x000fe200078e00ff */
[----:B------:R-:W-:Y:S02]  /*30e0*/  IADD3 R7, R7, R9, RZ ;  /* 0x0000000907077210 */ /* 0x000fe40007ffe0ff */
[----:B------:R-:W-:-:S04]  /*30f0*/  LEA R12, P0, R6, c[0x0][0x220], 0x2 ;  /* 0x00008800060c7a11 */ /* 0x000fc800078010ff */
[----:B------:R-:W-:Y:S01]  /*3100*/  LEA.HI.X R13, R6, c[0x0][0x224], R7, 0x2, P0 ;  /* 0x00008900060d7a11 */ /* 0x000fe200000f1407 */
[----:B------:R-:W-:Y:S01]  /*3110*/  IMAD R7, R81, c[0x0][0x1a4], R8 ;  /* 0x0000690051077a24 */ /* 0x000fe200078e0208 */
[----:B------:R-:W-:-:S03]  /*3120*/  LEA R6, P0, R4, R20, 0x1 ;  /* 0x0000001404067211 */ /* 0x000fc600078008ff */
[----:B------:R-:W2:Y:S01]  /*3130*/  LDG.E R12, [R12.64] ;  /* 0x000000040c0c7981 */ /* 0x000ea2000c1e1900 */
[----:B------:R-:W-:-:S04]  /*3140*/  IADD3 R5, R5, R7, RZ ;  /* 0x0000000705057210 */ /* 0x000fc80007ffe0ff */
[----:B------:R-:W-:-:S05]  /*3150*/  LEA.HI.X R7, R4, R3, R5, 0x1, P0 ;  /* 0x0000000304077211 */ /* 0x000fca00000f0c05 */
[----:B0-----:R-:W-:-:S05]  /*3160*/  IMAD.WIDE R14, R26, 0x10, R6 ;  /* 0x000000101a0e7825 */ /* 0x001fca00078e0206 */
[----:B------:R-:W3:Y:S04]  /*3170*/  LDG.E.128 R4, [R14.64] ;  /* 0x000000040e047981 */ /* 0x000ee8000c1e1d00 */
[----:B------:R-:W4:Y:S01]  /*3180*/  LDG.E.128 R8, [R14.64+0x200] ;  /* 0x000200040e087981 */ /* 0x000f22000c1e1d00 */
[C---:B------:R-:W-:Y:S01]  /*3190*/  ISETP.GE.AND P0, PT, R29.reuse, 0x1, PT ;  /* 0x000000011d00780c */ /* 0x040fe20003f06270 */
[----:B------:R-:W-:Y:S01]  /*31a0*/  IMAD R84, R84, c[0x0][0x1c0], RZ ;  /* 0x0000700054547a24 */ /* 0x000fe200078e02ff */
[----:B------:R-:W-:Y:S01]  /*31b0*/  ISETP.NE.AND P2, PT, R29, 0x1f, PT ;  /* 0x0000001f1d00780c */ /* 0x000fe20003f45270 */
[----:B--2---:R-:W-:-:S04]  /*31c0*/  FMUL.FTZ R94, R12, 1.4426950216293334961 ;  /* 0x3fb8aa3b0c5e7820 */ /* 0x004fc80000410000 */
[C---:B------:R-:W-:Y:S02]  /*31d0*/  FMUL.FTZ R82, R94.reuse, R38 ;  /* 0x000000265e527220 */ /* 0x040fe40000410000 */
[C---:B------:R-:W-:Y:S02]  /*31e0*/  FMUL.FTZ R83, R94.reuse, R39 ;  /* 0x000000275e537220 */ /* 0x040fe40000410000 */
[C---:B------:R-:W-:Y:S02]  /*31f0*/  FMUL.FTZ R93, R94.reuse, R37 ;  /* 0x000000255e5d7220 */ /* 0x040fe40000410000 */
[----:B------:R-:W-:Y:S01]  /*3200*/  MUFU.EX2 R82, R82 ;  /* 0x0000005200527308 */ /* 0x000fe20000000800 */
[C---:B------:R-:W-:Y:S02]  /*3210*/  FMUL.FTZ R92, R94.reuse, R36 ;  /* 0x000000245e5c7220 */ /* 0x040fe40000410000 */
[C---:B------:R-:W-:Y:S01]  /*3220*/  FMUL.FTZ R91, R94.reuse, R18 ;  /* 0x000000125e5b7220 */ /* 0x040fe20000410000 */
[----:B---3--:R-:W-:Y:S01]  /*3230*/  STS.128 [R0.X16], R4 ;  /* 0x0000000400007388 */ /* 0x008fe2000000cc00 */
[----:B------:R-:W-:-:S03]  /*3240*/  FMUL.FTZ R90, R94, R17 ;  /* 0x000000115e5a7220 */ /* 0x000fc60000410000 */
[----:B------:R-:W0:Y:S01]  /*3250*/  MUFU.EX2 R83, R83 ;  /* 0x0000005300537308 */ /* 0x000e220000000800 */
[----:B----4-:R0:W-:Y:S01]  /*3260*/  STS.128 [R0.X16+0x200], R8 ;  /* 0x0002000800007388 */ /* 0x0101e2000000cc00 */
[----:B------:R-:W-:-:S06]  /*3270*/  NOP ;  /* 0x0000000000007918 */ /* 0x000fcc0000000000 */
[----:B------:R-:W1:Y:S01]  /*3280*/  LDS.128 R12, [R34.X16] ;  /* 0x00000000220c7984 */ /* 0x000e62000000cc00 */
[----:B------:R-:W2:Y:S01]  /*3290*/  MUFU.EX2 R93, R93 ;  /* 0x0000005d005d7308 */ /* 0x000ea20000000800 */
[C---:B------:R-:W-:Y:S02]  /*32a0*/  FMUL.FTZ R89, R94.reuse, R16 ;  /* 0x000000105e597220 */ /* 0x040fe40000410000 */
[----:B------:R-:W3:Y:S01]  /*32b0*/  LDS.128 R4, [R34.X16+0x10] ;  /* 0x0000100022047984 */ /* 0x000ee2000000cc00 */
[C---:B------:R-:W-:Y:S02]  /*32c0*/  FMUL.FTZ R88, R94.reuse, R40 ;  /* 0x000000285e587220 */ /* 0x040fe40000410000 */
[----:B------:R-:W-:Y:S02]  /*32d0*/  FMUL.FTZ R87, R94, R19 ;  /* 0x000000135e577220 */ /* 0x000fe40000410000 */
[----:B------:R-:W4:Y:S01]  /*32e0*/  MUFU.EX2 R92, R92 ;  /* 0x0000005c005c7308 */ /* 0x000f220000000800 */
[----:B0-----:R-:W-:-:S02]  /*32f0*/  FMUL.FTZ R10, R83, R82 ;  /* 0x00000052530a7220 */ /* 0x001fc40000410000 */
[C---:B------:R-:W-:Y:S02]  /*3300*/  FMUL.FTZ R86, R94.reuse, R42 ;  /* 0x0000002a5e567220 */ /* 0x040fe40000410000 */
[C---:B------:R-:W-:Y:S02]  /*3310*/  FMUL.FTZ R85, R94.reuse, R41 ;  /* 0x000000295e557220 */ /* 0x040fe40000410000 */
[C---:B------:R-:W-:Y:S01]  /*3320*/  FMUL.FTZ R103, R94.reuse, R44 ;  /* 0x0000002c5e677220 */ /* 0x040fe20000410000 */
[----:B------:R-:W0:Y:S01]  /*3330*/  MUFU.EX2 R91, R91 ;  /* 0x0000005b005b7308 */ /* 0x000e220000000800 */
[C---:B------:R-:W-:Y:S02]  /*3340*/  FMUL.FTZ R99, R94.reuse, R43 ;  /* 0x0000002b5e637220 */ /* 0x040fe40000410000 */
[C---:B------:R-:W-:Y:S02]  /*3350*/  FMUL.FTZ R96, R94.reuse, R45 ;  /* 0x0000002d5e607220 */ /* 0x040fe40000410000 */
[----:B------:R-:W-:-:S02]  /*3360*/  FMUL.FTZ R106, R94, R46 ;  /* 0x0000002e5e6a7220 */ /* 0x000fc40000410000 */
[----:B------:R-:W-:Y:S01]  /*3370*/  FMUL.FTZ R109, R94, R47 ;  /* 0x0000002f5e6d7220 */ /* 0x000fe20000410000 */
[----:B------:R-:W0:Y:S08]  /*3380*/  MUFU.EX2 R90, R90 ;  /* 0x0000005a005a7308 */ /* 0x000e300000000800 */
[----:B------:R-:W0:Y:S01]  /*3390*/  MUFU.EX2 R89, R89 ;  /* 0x0000005900597308 */ /* 0x000e220000000800 */
[----:B-1----:R-:W-:-:S07]  /*33a0*/  PRMT R9, RZ, 0x5410, R12 ;  /* 0x00005410ff097816 */ /* 0x002fce000000000c */
[----:B------:R-:W1:Y:S01]  /*33b0*/  MUFU.EX2 R88, R88 ;  /* 0x0000005800587308 */ /* 0x000e620000000800 */
[----:B------:R-:W-:Y:S02]  /*33c0*/  PRMT R12, RZ, 0x7610, R12 ;  /* 0x00007610ff0c7816 */ /* 0x000fe4000000000c */
[--C-:B------:R-:W-:Y:S01]  /*33d0*/  PRMT R100, RZ, 0x5410, R13.reuse ;  /* 0x00005410ff647816 */ /* 0x100fe2000000000d */
[----:B------:R-:W-:Y:S01]  /*33e0*/  FMUL.FTZ R102, R72, R9 ;  /* 0x0000000948667220 */ /* 0x000fe20000410000 */
[----:B------:R-:W-:Y:S01]  /*33f0*/  PRMT R97, RZ, 0x7610, R13 ;  /* 0x00007610ff617816 */ /* 0x000fe2000000000d */
[----:B------:R-:W-:Y:S01]  /*3400*/  FMUL.FTZ R101, R73, R12 ;  /* 0x0000000c49657220 */ /* 0x000fe20000410000 */
[--C-:B------:R-:W-:Y:S01]  /*3410*/  PRMT R11, RZ, 0x5410, R14.reuse ;  /* 0x00005410ff0b7816 */ /* 0x100fe2000000000e */
[----:B------:R-:W-:Y:S01]  /*3420*/  FMUL.FTZ R100, R71, R100 ;  /* 0x0000006447647220 */ /* 0x000fe20000410000 */
[----:B------:R-:W-:Y:S01]  /*3430*/  PRMT R14, RZ, 0x7610, R14 ;  /* 0x00007610ff0e7816 */ /* 0x000fe2000000000e */
[----:B------:R-:W-:Y:S01]  /*3440*/  FFMA.FTZ R9, R102, R82, R101 ;  /* 0x0000005266097223 */ /* 0x000fe20000010065 */
[--C-:B------:R-:W-:Y:S01]  /*3450*/  PRMT R8, RZ, 0x5410, R15.reuse ;  /* 0x00005410ff087816 */ /* 0x100fe2000000000f */
[----:B------:R-:W-:Y:S01]  /*3460*/  FMUL.FTZ R97, R74, R97 ;  /* 0x000000614a617220 */ /* 0x000fe20000410000 */
[----:B------:R-:W1:Y:S01]  /*3470*/  MUFU.EX2 R87, R87 ;  /* 0x0000005700577308 */ /* 0x000e620000000800 */
[C---:B--2---:R-:W-:Y:S01]  /*3480*/  FFMA.FTZ R12, R93.reuse, R9, R100 ;  /* 0x000000095d0c7223 */ /* 0x044fe20000010064 */
[----:B------:R-:W-:Y:S01]  /*3490*/  PRMT R107, RZ, 0x7610, R15 ;  /* 0x00007610ff6b7816 */ /* 0x000fe2000000000f */
[----:B------:R-:W-:Y:S01]  /*34a0*/  FMUL.FTZ R98, R70, R11 ;  /* 0x0000000b46627220 */ /* 0x000fe20000410000 */
[--C-:B---3--:R-:W-:Y:S01]  /*34b0*/  PRMT R112, RZ, 0x5410, R5.reuse ;  /* 0x00005410ff707816 */ /* 0x108fe20000000005 */
[----:B------:R-:W-:Y:S01]  /*34c0*/  FMUL.FTZ R9, R93, R10 ;  /* 0x0000000a5d097220 */ /* 0x000fe20000410000 */
[----:B------:R-:W-:Y:S01]  /*34d0*/  PRMT R5, RZ, 0x7610, R5 ;  /* 0x00007610ff057816 */ /* 0x000fe20000000005 */
[C---:B----4-:R-:W-:Y:S01]  /*34e0*/  FFMA.FTZ R12, R92.reuse, R12, R97 ;  /* 0x0000000c5c0c7223 */ /* 0x050fe20000010061 */
[----:B------:R-:W2:Y:S01]  /*34f0*/  MUFU.EX2 R86, R86 ;  /* 0x0000005600567308 */ /* 0x000ea20000000800 */
[----:B------:R-:W-:Y:S01]  /*3500*/  FMUL.FTZ R95, R75, R14 ;  /* 0x0000000e4b5f7220 */ /* 0x000fe20000410000 */
[--C-:B------:R-:W-:Y:S01]  /*3510*/  PRMT R111, RZ, 0x5410, R7.reuse ;  /* 0x00005410ff6f7816 */ /* 0x100fe20000000007 */
[----:B------:R-:W-:Y:S01]  /*3520*/  FMUL.FTZ R10, R92, R9 ;  /* 0x000000095c0a7220 */ /* 0x000fe20000410000 */
[----:B------:R-:W-:Y:S01]  /*3530*/  PRMT R9, RZ, 0x5410, R4 ;  /* 0x00005410ff097816 */ /* 0x000fe20000000004 */
[----:B0-----:R-:W-:Y:S01]  /*3540*/  FFMA.FTZ R12, R91, R12, R98 ;  /* 0x0000000c5b0c7223 */ /* 0x001fe20000010062 */
[----:B------:R-:W-:Y:S01]  /*3550*/  PRMT R4, RZ, 0x7610, R4 ;  /* 0x00007610ff047816 */ /* 0x000fe20000000004 */
[----:B------:R-:W-:Y:S01]  /*3560*/  FMUL.FTZ R94, R69, R8 ;  /* 0x00000008455e7220 */ /* 0x000fe20000410000 */
[----:B------:R-:W0:Y:S01]  /*3570*/  MUFU.EX2 R85, R85 ;  /* 0x0000005500557308 */ /* 0x000e220000000800 */
[----:B------:R-:W-:Y:S01]  /*3580*/  FMUL.FTZ R11, R91, R10 ;  /* 0x0000000a5b0b7220 */ /* 0x000fe20000410000 */
[----:B------:R-:W-:Y:S01]  /*3590*/  PRMT R7, RZ, 0x7610, R7 ;  /* 0x00007610ff077816 */ /* 0x000fe20000000007 */
[----:B------:R-:W-:-:S02]  /*35a0*/  FFMA.FTZ R12, R90, R12, R95 ;  /* 0x0000000c5a0c7223 */ /* 0x000fc4000001005f */
[----:B------:R-:W-:Y:S02]  /*35b0*/  FMUL.FTZ R107, R76, R107 ;  /* 0x0000006b4c6b7220 */ /* 0x000fe40000410000 */
[----:B------:R-:W-:Y:S01]  /*35c0*/  FMUL.FTZ R8, R90, R11 ;  /* 0x0000000b5a087220 */ /* 0x000fe20000410000 */
[----:B------:R-:W3:Y:S01]  /*35d0*/  MUFU.EX2 R103, R103 ;  /* 0x0000006700677308 */ /* 0x000ee20000000800 */
[C---:B------:R-:W-:Y:S02]  /*35e0*/  FFMA.FTZ R12, R89.reuse, R12, R94 ;  /* 0x0000000c590c7223 */ /* 0x040fe4000001005e */
[----:B------:R-:W-:Y:S02]  /*35f0*/  FMUL.FTZ R104, R68, R9 ;  /* 0x0000000944687220 */ /* 0x000fe40000410000 */
[----:B------:R-:W-:Y:S02]  /*3600*/  FMUL.FTZ R9, R89, R8 ;  /* 0x0000000859097220 */ /* 0x000fe40000410000 */
[----:B-1----:R-:W-:Y:S01]  /*3610*/  FFMA.FTZ R12, R88, R12, R107 ;  /* 0x0000000c580c7223 */ /* 0x002fe2000001006b */
[----:B------:R-:W1:Y:S01]  /*3620*/  MUFU.EX2 R99, R99 ;  /* 0x0000006300637308 */ /* 0x000e620000000800 */
[----:B------:R-:W-:-:S02]  /*3630*/  FMUL.FTZ R105, R77, R4 ;  /* 0x000000044d697220 */ /* 0x000fc40000410000 */
[----:B------:R-:W-:Y:S02]  /*3640*/  FMUL.FTZ R4, R88, R9 ;  /* 0x0000000958047220 */ /* 0x000fe40000410000 */
[----:B------:R-:W-:Y:S02]  /*3650*/  FFMA.FTZ R12, R87, R12, R104 ;  /* 0x0000000c570c7223 */ /* 0x000fe40000010068 */
[----:B------:R-:W-:Y:S01]  /*3660*/  FMUL.FTZ R112, R67, R112 ;  /* 0x0000007043707220 */ /* 0x000fe20000410000 */
[----:B------:R-:W4:Y:S01]  /*3670*/  MUFU.EX2 R96, R96 ;  /* 0x0000006000607308 */ /* 0x000f220000000800 */
[----:B------:R-:W-:Y:S02]  /*3680*/  FMUL.FTZ R9, R87, R4 ;  /* 0x0000000457097220 */ /* 0x000fe40000410000 */
[----:B--2---:R-:W-:Y:S02]  /*3690*/  FFMA.FTZ R12, R86, R12, R105 ;  /* 0x0000000c560c7223 */ /* 0x004fe40000010069 */
[----:B------:R-:W-:Y:S01]  /*36a0*/  FMUL.FTZ R110, R78, R5 ;  /* 0x000000054e6e7220 */ /* 0x000fe20000410000 */
[----:B------:R-:W-:Y:S01]  /*36b0*/  PRMT R5, RZ, 0x5410, R6 ;  /* 0x00005410ff057816 */ /* 0x000fe20000000006 */
[----:B------:R-:W-:Y:S01]  /*36c0*/  FMUL.FTZ R4, R86, R9 ;  /* 0x0000000956047220 */ /* 0x000fe20000410000 */
[----:B------:R-:W2:Y:S01]  /*36d0*/  MUFU.EX2 R106, R106 ;  /* 0x0000006a006a7308 */ /* 0x000ea20000000800 */
[----:B0-----:R-:W-:Y:S01]  /*36e0*/  FFMA.FTZ R12, R85, R12, R112 ;  /* 0x0000000c550c7223 */ /* 0x001fe20000010070 */
[----:B------:R-:W-:Y:S01]  /*36f0*/  PRMT R6, RZ, 0x7610, R6 ;  /* 0x00007610ff067816 */ /* 0x000fe20000000006 */
[----:B------:R-:W-:-:S02]  /*3700*/  FMUL.FTZ R108, R66, R5 ;  /* 0x00000005426c7220 */ /* 0x000fc40000410000 */
[----:B------:R-:W-:Y:S02]  /*3710*/  FMUL.FTZ R4, R85, R4 ;  /* 0x0000000455047220 */ /* 0x000fe40000410000 */
[----:B---3--:R-:W-:Y:S01]  /*3720*/  FFMA.FTZ R12, R103, R12, R110 ;  /* 0x0000000c670c7223 */ /* 0x008fe2000001006e */
[----:B------:R-:W0:Y:S01]  /*3730*/  MUFU.EX2 R109, R109 ;  /* 0x0000006d006d7308 */ /* 0x000e220000000800 */
[----:B------:R-:W-:Y:S02]  /*3740*/  FMUL.FTZ R113, R79, R6 ;  /* 0x000000064f717220 */ /* 0x000fe40000410000 */
[----:B------:R-:W-:Y:S02]  /*3750*/  FMUL.FTZ R4, R103, R4 ;  /* 0x0000000467047220 */ /* 0x000fe40000410000 */
[----:B-1----:R-:W-:Y:S02]  /*3760*/  FFMA.FTZ R12, R99, R12, R108 ;  /* 0x0000000c630c7223 */ /* 0x002fe4000001006c */
[----:B------:R-:W-:-:S02]  /*3770*/  FMUL.FTZ R111, R64, R111 ;  /* 0x0000006f406f7220 */ /* 0x000fc40000410000 */
[----:B------:R-:W-:Y:S02]  /*3780*/  FMUL.FTZ R5, R99, R4 ;  /* 0x0000000463057220 */ /* 0x000fe40000410000 */
[----:B----4-:R-:W-:Y:S02]  /*3790*/  FFMA.FTZ R12, R96, R12, R113 ;  /* 0x0000000c600c7223 */ /* 0x010fe40000010071 */
[----:B------:R-:W-:Y:S02]  /*37a0*/  FMUL.FTZ R114, R80, R7 ;  /* 0x0000000750727220 */ /* 0x000fe40000410000 */
[----:B------:R-:W-:Y:S02]  /*37b0*/  FMUL.FTZ R5, R96, R5 ;  /* 0x0000000560057220 */ /* 0x000fe40000410000 */
[C---:B--2---:R-:W-:Y:S02]  /*37c0*/  FFMA.FTZ R13, R106.reuse, R12, R111 ;  /* 0x0000000c6a0d7223 */ /* 0x044fe4000001006f */
[----:B------:R-:W-:-:S02]  /*37d0*/  FMUL.FTZ R12, R106, R5 ;  /* 0x000000056a0c7220 */ /* 0x000fc40000410000 */
[C---:B0-----:R-:W-:Y:S02]  /*37e0*/  FFMA.FTZ R13, R109.reuse, R13, R114 ;  /* 0x0000000d6d0d7223 */ /* 0x041fe40000010072 */
[----:B------:R-:W-:Y:S02]  /*37f0*/  FMUL.FTZ R12, R109, R12 ;  /* 0x0000000c6d0c7220 */ /* 0x000fe40000410000 */
[----:B------:R-:W-:Y:S01]  /*3800*/  IMAD R8, R32, c[0x0][0x1b8], RZ ;  /* 0x00006e0020087a24 */ /* 0x000fe200078e02ff */
[----:B------:R-:W0:Y:S01]  /*3810*/  SHFL.UP PT, R6, R13, 0x1, RZ ;  /* 0x042000000d067989 */ /* 0x000e2200000e00ff */
[----:B------:R-:W-:-:S03]  /*3820*/  IMAD.WIDE.U32 R4, R33, c[0x0][0x1b8], RZ ;  /* 0x00006e0021047a25 */ /* 0x000fc600078e00ff */
[----:B------:R-:W1:Y:S01]  /*3830*/  SHFL.UP PT, R7, R12, 0x1, RZ ;  /* 0x042000000c077989 */ /* 0x000e6200000e00ff */
[----:B------:R-:W-:-:S05]  /*3840*/  IMAD R9, R33, c[0x0][0x1bc], R8 ;  /* 0x00006f0021097a24 */ /* 0x000fca00078e0208 */
[----:B------:R-:W-:Y:S01]  /*3850*/  IADD3 R5, R5, R9, RZ ;  /* 0x0000000905057210 */ /* 0x000fe20007ffe0ff */
[----:B------:R-:W-:-:S04]  /*3860*/  IMAD R9, R81, c[0x0][0x1c4], R84 ;  /* 0x0000710051097a24 */ /* 0x000fc800078e0254 */
[----:B------:R-:W-:-:S05]  /*3870*/  IMAD.WIDE.U32 R4, R81, c[0x0][0x1c0], R4 ;  /* 0x0000700051047a25 */ /* 0x000fca00078e0004 */
[----:B------:R-:W-:Y:S01]  /*3880*/  IADD3 R5, R5, R9, RZ ;  /* 0x0000000905057210 */ /* 0x000fe20007ffe0ff */
[----:B0-----:R-:W-:Y:S01]  /*3890*/  @P0 FFMA.FTZ R13, R12, R6, R13 ;  /* 0x000000060c0d0223 */ /* 0x001fe2000001000d */
[----:B------:R-:W-:Y:S01]  /*38a0*/  LEA R6, P1, R4, c[0x0][0x230], 0x2 ;  /* 0x00008c0004067a11 */ /* 0x000fe200078210ff */
[----:B-1----:R-:W-:-:S03]  /*38b0*/  @P0 FMUL.FTZ R12, R12, R7 ;  /* 0x000000070c0c0220 */ /* 0x002fc60000410000 */
[----:B------:R-:W-:Y:S02]  /*38c0*/  LEA.HI.X R7, R4, c[0x0][0x234], R5, 0x2, P1 ;  /* 0x00008d0004077a11 */ /* 0x000fe400008f1405 */
[----:B------:R-:W0:Y:S04]  /*38d0*/  SHFL.UP PT, R4, R13, 0x2, RZ ;  /* 0x044000000d047989 */ /* 0x000e2800000e00ff */
[----:B------:R-:W1:Y:S01]  /*38e0*/  SHFL.UP PT, R5, R12, 0x2, RZ ;  /* 0x044000000c057989 */ /* 0x000e6200000e00ff */
[C---:B------:R-:W-:Y:S02]  /*38f0*/  ISETP.GE.AND P0, PT, R29.reuse, 0x2, PT ;  /* 0x000000021d00780c */ /* 0x040fe40003f06270 */
[----:B------:R-:W-:Y:S01]  /*3900*/  ISETP.GE.AND P1, PT, R29, 0x10, PT ;  /* 0x000000101d00780c */ /* 0x000fe20003f26270 */
[----:B------:R2:W5:Y:S01]  /*3910*/  LDG.E R84, [R6.64] ;  /* 0x0000000406547981 */ /* 0x000562000c1e1900 */
[----:B------:R-:W-:Y:S01]  /*3920*/  MOV R15, RZ ;  /* 0x000000ff000f7202 */ /* 0x000fe20000000f00 */
[----:B------:R-:W-:Y:S01]  /*3930*/  BSSY B0, `(.L_x_3225) ;  /* 0x0000039000007945 */ /* 0x000fe20003800000 */
[----:B------:R-:W-:-:S02]  /*3940*/  MOV R14, 0x3f800000 ;  /* 0x3f800000000e7802 */ /* 0x000fc40000000f00 */
[----:B------:R-:W-:-:S05]  /*3950*/  SHF.R.U32.HI R118, RZ, 0x5, R35 ;  /* 0x00000005ff767819 */ /* 0x000fca0000011623 */
[C---:B0-----:R-:W-:Y:S02]  /*3960*/  @P0 FFMA.FTZ R13, R12.reuse, R4, R13 ;  /* 0x000000040c0d0223 */ /* 0x041fe4000001000d */
[----:B-1----:R-:W-:-:S03]  /*3970*/  @P0 FMUL.FTZ R12, R12, R5 ;  /* 0x000000050c0c0220 */ /* 0x002fc60000410000 */
[----:B------:R-:W0:Y:S01]  /*3980*/  SHFL.UP PT, R4, R13, 0x4, RZ ;  /* 0x048000000d047989 */ /* 0x000e2200000e00ff */
        /* <DEDUP_REMOVED lines=8> */
[----:B-1----:R-:W-:-:S03]  /*3a10*/  @P0 FMUL.FTZ R12, R12, R5 ;  /* 0x000000050c0c0220 */ /* 0x002fc60000410000 */
[----:B------:R-:W0:Y:S01]  /*3a20*/  SHFL.UP PT, R4, R13, 0x10, RZ ;  /* 0x060000000d047989 */ /* 0x000e2200000e00ff */
[----:B------:R-:W-:-:S03]  /*3a30*/  ISETP.NE.AND P0, PT, R25, RZ, PT ;  /* 0x000000ff1900720c */ /* 0x000fc60003f05270 */
[----:B------:R-:W1:Y:S01]  /*3a40*/  SHFL.UP PT, R5, R12, 0x10, RZ ;  /* 0x060000000c057989 */ /* 0x000e6200000e00ff */
[----:B------:R-:W-:-:S13]  /*3a50*/  ISETP.EQ.OR P0, PT, R27, RZ, P0 ;  /* 0x000000ff1b00720c */ /* 0x000fda0000702670 */
[----:B------:R-:W-:Y:S01]  /*3a60*/  @!P0 LDS.64 R14, [R81.X8+0x10d0] ;  /* 0x0010d000510e8984 */ /* 0x000fe20000008a00 */
[----:B------:R-:W-:Y:S01]  /*3a70*/  ISETP.NE.AND P0, PT, R118, 0x3, PT ;  /* 0x000000037600780c */ /* 0x000fe20003f05270 */
[C---:B0-----:R-:W-:Y:S01]  /*3a80*/  @P1 FFMA.FTZ R13, R12.reuse, R4, R13 ;  /* 0x000000040c0d1223 */ /* 0x041fe2000001000d */
[----:B------:R-:W-:Y:S01]  /*3a90*/  @!P2 SHF.R.U32.HI R4, RZ, 0x2, R35 ;  /* 0x00000002ff04a819 */ /* 0x000fe20000011623 */
[----:B-1----:R-:W-:-:S03]  /*3aa0*/  @P1 FMUL.FTZ R12, R12, R5 ;  /* 0x000000050c0c1220 */ /* 0x002fc60000410000 */
[----:B------:R-:W-:Y:S01]  /*3ab0*/  @!P2 LOP3.LUT R117, R4, 0x3ffffff8, RZ, 0xc0, !PT ;  /* 0x3ffffff80475a812 */ /* 0x000fe200078ec0ff */
[----:B------:R-:W-:Y:S01]  /*3ac0*/  SHFL.UP PT, R116, R13, 0x1, RZ ;  /* 0x042000000d747989 */ /* 0x000fe200000e00ff */
[----:B------:R-:W-:-:S03]  /*3ad0*/  ISETP.NE.AND P1, PT, R118, 0x2, PT ;  /* 0x000000027600780c */ /* 0x000fc60003f25270 */
[----:B------:R-:W-:Y:S04]  /*3ae0*/  @!P2 STS.64 [R117+0x1090], R12 ;  /* 0x0010900c7500a388 */ /* 0x000fe80000000a00 */
[----:B------:R-:W-:Y:S01]  /*3af0*/  BAR.SYNC.DEFER_BLOCKING 0x0 ;  /* 0x0000000000007b1d */ /* 0x000fe20000010000 */
[----:B------:R-:W-:-:S04]  /*3b00*/  ISETP.NE.AND P2, PT, R118, RZ, PT ;  /* 0x000000ff7600720c */ /* 0x000fc80003f45270 */
[----:B------:R-:W-:Y:S01]  /*3b10*/  ISETP.NE.AND P3, PT, R29, RZ, P2 ;  /* 0x000000ff1d00720c */ /* 0x000fe20001765270 */
[----:B------:R-:W-:Y:S04]  /*3b20*/  SHFL.UP PT, R115, R12, 0x1, RZ ;  /* 0x042000000c737989 */ /* 0x000fe800000e00ff */
[----:B--2---:R-:W0:Y:S04]  /*3b30*/  LDS.128 R4, [0x1090] ;  /* 0x00109000ff047984 */ /* 0x004e280000000c00 */
[----:B------:R-:W1:Y:S01]  /*3b40*/  LDS.128 R8, [0x10a0] ;  /* 0x0010a000ff087984 */ /* 0x000e620000000c00 */
[----:B0-----:R-:W-:-:S02]  /*3b50*/  FMUL.FTZ R119, R4, R6 ;  /* 0x0000000604777220 */ /* 0x001fc40000410000 */
[----:B------:R-:W-:-:S03]  /*3b60*/  FFMA.FTZ R6, R5, R6, R7 ;  /* 0x0000000605067223 */ /* 0x000fc60000010007 */
[C---:B------:R-:W-:Y:S01]  /*3b70*/  FSEL R4, R119.reuse, R4, !P1 ;  /* 0x0000000477047208 */ /* 0x040fe20004800000 */
[-C--:B-1----:R-:W-:Y:S01]  /*3b80*/  FMUL.FTZ R119, R119, R8.reuse ;  /* 0x0000000877777220 */ /* 0x082fe20000410000 */
[C---:B------:R-:W-:Y:S01]  /*3b90*/  FSEL R5, R6.reuse, R5, !P1 ;  /* 0x0000000506057208 */ /* 0x040fe20004800000 */
[----:B------:R-:W-:-:S03]  /*3ba0*/  FFMA.FTZ R8, R6, R8, R9 ;  /* 0x0000000806087223 */ /* 0x000fc60000010009 */
[----:B------:R-:W-:Y:S01]  /*3bb0*/  FSEL R4, R119, R4, !P0 ;  /* 0x0000000477047208 */ /* 0x000fe20004000000 */
[----:B------:R-:W-:Y:S01]  /*3bc0*/  FFMA.FTZ R11, R10, R8, R11 ;  /* 0x000000080a0b7223 */ /* 0x000fe2000001000b */
[----:B------:R-:W-:Y:S01]  /*3bd0*/  FSEL R5, R8, R5, !P0 ;  /* 0x0000000508057208 */ /* 0x000fe20004000000 */
[----:B------:R-:W-:Y:S02]  /*3be0*/  FMUL.FTZ R10, R10, R119 ;  /* 0x000000770a0a7220 */ /* 0x000fe40000410000 */
[C---:B------:R-:W-:Y:S02]  /*3bf0*/  @P3 FMUL.FTZ R4, R115.reuse, R4 ;  /* 0x0000000473043220 */ /* 0x040fe40000410000 */
[----:B------:R-:W-:-:S03]  /*3c00*/  @P3 FFMA.FTZ R5, R115, R5, R116 ;  /* 0x0000000573053223 */ /* 0x000fc60000010074 */
[----:B------:R-:W-:Y:S02]  /*3c10*/  @P2 MOV R115, R4 ;  /* 0x0000000400732202 */ /* 0x000fe40000000f00 */
        /* <DEDUP_REMOVED lines=10> */
.L_x_3226:
[----:B------:R-:W-:Y:S05]  /*3cc0*/  BSYNC B0 ;  /* 0x0000000000007941 */ /* 0x000fea0003800000 */
.L_x_3225:
        /* <DEDUP_REMOVED lines=23> */
[----:B------:R-:W1:Y:S01]  /*3e40*/  S2UR UR6, SR_CTAID.Y ;  /* 0x00000000000679c3 */ /* 0x000e620000002600 */
[----:B------:R2:W-:Y:S07]  /*3e50*/  STS.64 [R81.X8+0x10d0], R4 ;  /* 0x0010d00451007388 */ /* 0x0005ee0000008a00 */
[----:B------:R-:W3:Y:S01]  /*3e60*/  S2UR UR7, SR_CTAID.X ;  /* 0x00000000000779c3 */ /* 0x000ee20000002500 */
[----:B-1----:R-:W-:-:S02]  /*3e70*/  MOV R33, UR6 ;  /* 0x0000000600217c02 */ /* 0x002fc40008000f00 */
[----:B---3--:R-:W-:-:S05]  /*3e80*/  MOV R28, UR7 ;  /* 0x00000007001c7c02 */ /* 0x008fca0008000f00 */
        /* <DEDUP_REMOVED lines=10> */
.L_x_3228:
[----:B------:R-:W-:Y:S05]  /*3f30*/  BSYNC B0 ;  /* 0x0000000000007941 */ /* 0x000fea0003800000 */
.L_x_3227:
[----:B--2---:R-:W-:Y:S01]  /*3f40*/  IADD3 R81, R81, 0x1, RZ ;  /* 0x0000000151517810 */ /* 0x004fe20007ffe0ff */
[C---:B-----5:R-:W-:Y:S02]  /*3f50*/  FFMA.FTZ R57, R84.reuse, R83, R57 ;  /* 0x0000005354397223 */ /* 0x060fe40000010039 */
        /* <DEDUP_REMOVED lines=18> */
.L_x_3224:
        /* <DEDUP_REMOVED lines=8> */
[----:B0-----:R-:W-:Y:S02]  /*4100*/  F2FP.BF16.PACK_AB R15, R48, R49 ;  /* 0x00000031300f723e */ /* 0x001fe400000010ff */
        /* <DEDUP_REMOVED lines=31> */
.L_x_3230:
[----:B------:R-:W-:Y:S05]  /*4300*/  EXIT ;  /* 0x000000000000794d */ /* 0x000fea0003800000 */
.L_x_3232:
        /* <DEDUP_REMOVED lines=15> */
.L_x_5412:


//--------------------- .text._Z25selective_scan_fwd_kernelI32Selective_Scan_fwd_kernel_traitsILi128ELi16ELi1ELb1ELb1ELb0ELb1EN3c108BFloat16EfEEv13SSMParamsBase --------------------------
	.section	.text._Z25selective_scan_fwd_kernelI32Selective_Scan_fwd_kernel_traitsILi128ELi16ELi1ELb1ELb1ELb0ELb1EN3c108BFloat16EfEEv13SSMParamsBase,"ax",@progbits
	.sectioninfo	@"SHI_REGISTERS=122"
	.align	128
        .global         _Z25selective_scan_fwd_kernelI32Selective_Scan_fwd_kernel_traitsILi128ELi16ELi1ELb1ELb1ELb0ELb1EN3c108BFloat16EfEEv13SSMParamsBase
        .type           _Z25selective_scan_fwd_kernelI32Selective_Scan_fwd_kernel_traitsILi128ELi16ELi1ELb1ELb1ELb0ELb1EN3c108BFloat16EfEEv13SSMParamsBase,@function
        .size           _Z25selective_scan_fwd_kernelI32Selective_Scan_fwd_kernel_traitsILi128ELi16ELi1ELb1ELb1ELb0ELb1EN3c108BFloat16EfEEv13SSMParamsBase,(.L_x_5413 - _Z25selective_scan_fwd_kernelI32Selective_Scan_fwd_kernel_traitsILi128ELi16ELi1ELb1ELb1ELb0ELb1EN3c108BFloat16EfEEv13SSMParamsBase)
        .other          _Z25selective_scan_fwd_kernelI32Selective_Scan_fwd_kernel_traitsILi128ELi16ELi1ELb1ELb1ELb0ELb1EN3c108BFloat16EfEEv13SSMParamsBase,@"STO_CUDA_ENTRY STV_DEFAULT"
_Z25selective_scan_fwd_kernelI32Selective_Scan_fwd_kernel_traitsILi128ELi16ELi1ELb1ELb1ELb0ELb1EN3c108BFloat16EfEEv13SSMParamsBase:
.text._Z25selective_scan_fwd_kernelI32Selective_Scan_fwd_kernel_traitsILi128ELi16ELi1ELb1ELb1ELb0ELb1EN3c108BFloat16EfEEv13SSMParamsBase:
        /* <DEDUP_REMOVED lines=88> */
.L_x_3272:
[----:B------:R-:W-:Y:S01]  /*0580*/  BAR.SYNC.DEFER_BLOCKING 0x0 ;  /* 0x0000000000007b1d */ /* 0x000fe20000010000 */
[----:B-1----:R-:W-:Y:S02]  /*0590*/  MOV R4, R26 ;  /* 0x0000001a00047202 */ /* 0x002fe40000000f00 */
[----:B------:R-:W-:-:S05]  /*05a0*/  MOV R5, R25 ;  /* 0x0000001900057202 */ /* 0x000fca0000000f00 */
[----:B------:R-:W-:-:S05]  /*05b0*/  IMAD.WIDE R4, R28, 0x10, R4 ;  /* 0x000000101c047825 */ /* 0x000fca00078e0204 */
[----:B------:R0:W2:Y:S04]  /*05c0*/  LDG.E.128 R16, [R4.64] ;  /* 0x0000000404107981 */ /* 0x0000a8000c1e1d00 */
[----:B------:R0:W3:Y:S01]  /*05d0*/  LDG.E.128 R40, [R4.64+0x200] ;  /* 0x0002000404287981 */ /* 0x0000e2000c1e1d00 */
[----:B------:R-:W-:Y:S02]  /*05e0*/  IADD3 R38, R27, R31, RZ ;  /* 0x0000001f1b267210 */ /* 0x000fe40007ffe0ff */
[----:B0-----:R-:W-:Y:S02]  /*05f0*/  MOV R4, R24 ;  /* 0x0000001800047202 */ /* 0x001fe40000000f00 */
[----:B------:R-:W-:-:S05]  /*0600*/  MOV R5, R3 ;  /* 0x0000000300057202 */ /* 0x000fca0000000f00 */
        /* <DEDUP_REMOVED lines=72> */
.L_x_3234:
[----:B-12---:R-:W-:Y:S05]  /*0a90*/  BSYNC B0 ;  /* 0x0000000000007941 */ /* 0x006fea0003800000 */
.L_x_3233:
        /* <DEDUP_REMOVED lines=36> */
.L_x_3236:
[----:B------:R-:W-:Y:S05]  /*0ce0*/  BSYNC B0 ;  /* 0x0000000000007941 */ /* 0x000fea0003800000 */
.L_x_3235:
        /* <DEDUP_REMOVED lines=38> */
.L_x_3238:
[----:B------:R-:W-:Y:S05]  /*0f50*/  BSYNC B0 ;  /* 0x0000000000007941 */ /* 0x000fea0003800000 */
.L_x_3237:
        /* <DEDUP_REMOVED lines=36> */
.L_x_3240:
[----:B------:R-:W-:Y:S05]  /*11a0*/  BSYNC B0 ;  /* 0x0000000000007941 */ /* 0x000fea0003800000 */
.L_x_3239:
        /* <DEDUP_REMOVED lines=38> */
.L_x_3242:
[----:B------:R-:W-:Y:S05]  /*1410*/  BSYNC B0 ;  /* 0x0000000000007941 */ /* 0x000fea0003800000 */
.L_x_3241:
        /* <DEDUP_REMOVED lines=36> */
.L_x_3244:
[----:B------:R-:W-:Y:S05]  /*1660*/  BSYNC B0 ;  /* 0x0000000000007941 */ /* 0x000fea0003800000 */
.L_x_3243:
        /* <DEDUP_REMOVED lines=38> */
.L_x_3246:
[----:B------:R-:W-:Y:S05]  /*18d0*/  BSYNC B0 ;  /* 0x0000000000007941 */ /* 0x000fea0003800000 */
.L_x_3245:
        /* <DEDUP_REMOVED lines=36> */
.L_x_3248:
[----:B------:R-:W-:Y:S05]  /*1b20*/  BSYNC B0 ;  /* 0x0000000000007941 */ /* 0x000fea0003800000 */
.L_x_3247:
        /* <DEDUP_REMOVED lines=41> */
.L_x_3250:
[----:B------:R-:W-:Y:S05]  /*1dc0*/  BSYNC B0 ;  /* 0x0000000000007941 */ /* 0x000fea0003800000 */
.L_x_3249:
[----:B------:R-:W-:Y:S01]  /*1dd0*/  BSSY B0, `(.L_x_3251) ;  /* 0x0000029000007945 */ /* 0x000fe20003800000 */
[--C-:B------:R-:W-:Y:S01]  /*1de0*/  PRMT R4, RZ, 0x5410, R13.reuse ;  /* 0x00005410ff047816 */ /* 0x100fe2000000000d */
[----:B------:R-:W-:Y:S01]  /*1df0*/  FADD.FTZ R64, R7, R34 ;  /* 0x0000002207407221 */ /* 0x000fe20000010000 */
[--C-:B------:R-:W-:Y:S02]  /*1e00*/  PRMT R70, RZ, 0x5410, R14.reuse ;  /* 0x00005410ff467816 */ /* 0x100fe4000000000e */
[----:B------:R-:W-:Y:S02]  /*1e10*/  FSETP.GTU.FTZ.AND P3, PT, R63, 20, PT ;  /* 0x41a000003f00780b */ /* 0x000fe40003f7c000 */
        /* <DEDUP_REMOVED lines=36> */
.L_x_3252:
[----:B------:R-:W-:Y:S05]  /*2060*/  BSYNC B0 ;  /* 0x0000000000007941 */ /* 0x000fea0003800000 */
.L_x_3251:
[----:B------:R-:W-:Y:S01]  /*2070*/  ISETP.EQ.OR P1, PT, RZ, UR6, P1 ;  /* 0x00000006ff007c0c */ /* 0x000fe20008f22670 */
[----:B------:R-:W-:Y:S01]  /*2080*/  BSSY B0, `(.L_x_3253) ;  /* 0x000002e000007945 */ /* 0x000fe20003800000 */
[----:B------:R-:W-:Y:S02]  /*2090*/  FSETP.GTU.FTZ.AND P2, PT, R64, 20, PT ;  /* 0x41a000004000780b */ /* 0x000fe40003f5c000 */
[----:B------:R-:W-:Y:S02]  /*20a0*/  PRMT R68, RZ, 0x5410, R8 ;  /* 0x00005410ff447816 */ /* 0x000fe40000000008 */
[----:B------:R-:W-:Y:S02]  /*20b0*/  PRMT R66, RZ, 0x5410, R10 ;  /* 0x00005410ff427816 */ /* 0x000fe4000000000a */
[----:B------:R-:W-:Y:S02]  /*20c0*/  ISETP.EQ.OR P0, PT, RZ, UR6, P0 ;  /* 0x00000006ff007c0c */ /* 0x000fe40008702670 */
[----:B------:R-:W-:-:S02]  /*20d0*/  ISETP.EQ.OR P4, PT, RZ, UR6, P4 ;  /* 0x00000006ff007c0c */ /* 0x000fc4000a782670 */
[----:B------:R-:W-:Y:S02]  /*20e0*/  ISETP.EQ.OR P5, PT, RZ, UR6, P5 ;  /* 0x00000006ff007c0c */ /* 0x000fe4000afa2670 */
[----:B------:R-:W-:Y:S02]  /*20f0*/  ISETP.EQ.OR P3, PT, RZ, UR6, P3 ;  /* 0x00000006ff007c0c */ /* 0x000fe40009f62670 */
[----:B------:R-:W-:Y:S02]  /*2100*/  ISETP.EQ.OR P2, PT, RZ, UR6, P2 ;  /* 0x00000006ff007c0c */ /* 0x000fe40009742670 */
[----:B------:R-:W-:Y:S02]  /*2110*/  PRMT R8, RZ, 0x7610, R8 ;  /* 0x00007610ff087816 */ /* 0x000fe40000000008 */
[--C-:B------:R-:W-:Y:S02]  /*2120*/  PRMT R67, RZ, 0x5410, R9.reuse ;  /* 0x00005410ff437816 */ /* 0x100fe40000000009 */
        /* <DEDUP_REMOVED lines=35> */
.L_x_3254:
[----:B------:R-:W-:Y:S05]  /*2360*/  BSYNC B0 ;  /* 0x0000000000007941 */ /* 0x000fea0003800000 */
.L_x_3253:
        /* <DEDUP_REMOVED lines=33> */
.L_x_3256:
[----:B------:R-:W-:Y:S05]  /*2580*/  BSYNC B0 ;  /* 0x0000000000007941 */ /* 0x000fea0003800000 */
.L_x_3255:
        /* <DEDUP_REMOVED lines=33> */
.L_x_3258:
[----:B------:R-:W-:Y:S05]  /*27a0*/  BSYNC B0 ;  /* 0x0000000000007941 */ /* 0x000fea0003800000 */
.L_x_3257:
        /* <DEDUP_REMOVED lines=33> */
.L_x_3260:
[----:B------:R-:W-:Y:S05]  /*29c0*/  BSYNC B0 ;  /* 0x0000000000007941 */ /* 0x000fea0003800000 */
.L_x_3259:
        /* <DEDUP_REMOVED lines=33> */
.L_x_3262:
[----:B------:R-:W-:Y:S05]  /*2be0*/  BSYNC B0 ;  /* 0x0000000000007941 */ /* 0x000fea0003800000 */
.L_x_3261:
        /* <DEDUP_REMOVED lines=33> */
.L_x_3264:
[----:B------:R-:W-:Y:S05]  /*2e00*/  BSYNC B0 ;  /* 0x0000000000007941 */ /* 0x000fea0003800000 */
.L_x_3263:
        /* <DEDUP_REMOVED lines=36> */
.L_x_3270:
        /* <DEDUP_REMOVED lines=80> */
[----:B0-----:R-:W-:-:S02]  /*3550*/  FFMA.FTZ R12, R91, R12, R98 ;  /* 0x0000000c5b0c7223 */ /* 0x001fc40000010062 */
[----:B------:R-:W-:Y:S01]  /*3560*/  FMUL.FTZ R11, R91, R10 ;  /* 0x0000000a5b0b7220 */ /* 0x000fe20000410000 */
[----:B------:R-:W0:Y:S01]  /*3570*/  MUFU.EX2 R85, R85 ;  /* 0x0000005500557308 */ /* 0x000e220000000800 */
[----:B------:R-:W-:Y:S02]  /*3580*/  FMUL.FTZ R94, R69, R8 ;  /* 0x00000008455e7220 */ /* 0x000fe40000410000 */
[C---:B------:R-:W-:Y:S02]  /*3590*/  FFMA.FTZ R12, R90.reuse, R12, R95 ;  /* 0x0000000c5a0c7223 */ /* 0x040fe4000001005f */
[----:B------:R-:W-:Y:S02]  /*35a0*/  FMUL.FTZ R8, R90, R11 ;  /* 0x0000000b5a087220 */ /* 0x000fe40000410000 */
[----:B------:R-:W-:Y:S01]  /*35b0*/  FMUL.FTZ R107, R76, R107 ;  /* 0x0000006b4c6b7220 */ /* 0x000fe20000410000 */
[----:B------:R-:W3:Y:S01]  /*35c0*/  MUFU.EX2 R103, R103 ;  /* 0x0000006700677308 */ /* 0x000ee20000000800 */
[----:B------:R-:W-:-:S02]  /*35d0*/  FFMA.FTZ R12, R89, R12, R94 ;  /* 0x0000000c590c7223 */ /* 0x000fc4000001005e */
[----:B------:R-:W-:Y:S02]  /*35e0*/  FMUL.FTZ R104, R68, R9 ;  /* 0x0000000944687220 */ /* 0x000fe40000410000 */
[----:B------:R-:W-:Y:S02]  /*35f0*/  FMUL.FTZ R9, R89, R8 ;  /* 0x0000000859097220 */ /* 0x000fe40000410000 */
[C---:B-1----:R-:W-:Y:S01]  /*3600*/  FFMA.FTZ R12, R88.reuse, R12, R107 ;  /* 0x0000000c580c7223 */ /* 0x042fe2000001006b */
[----:B------:R-:W1:Y:S01]  /*3610*/  MUFU.EX2 R99, R99 ;  /* 0x0000006300637308 */ /* 0x000e620000000800 */
[----:B------:R-:W-:Y:S02]  /*3620*/  FMUL.FTZ R105, R77, R4 ;  /* 0x000000044d697220 */ /* 0x000fe40000410000 */
[----:B------:R-:W-:Y:S02]  /*3630*/  FMUL.FTZ R4, R88, R9 ;  /* 0x0000000958047220 */ /* 0x000fe40000410000 */
[----:B------:R-:W-:-:S02]  /*3640*/  FFMA.FTZ R12, R87, R12, R104 ;  /* 0x0000000c570c7223 */ /* 0x000fc40000010068 */
        /* <DEDUP_REMOVED lines=8> */
[C---:B0-----:R-:W-:Y:S01]  /*36d0*/  FFMA.FTZ R12, R85.reuse, R12, R112 ;  /* 0x0000000c550c7223 */ /* 0x041fe20000010070 */
[----:B------:R-:W-:Y:S01]  /*36e0*/  PRMT R6, RZ, 0x7610, R6 ;  /* 0x00007610ff067816 */ /* 0x000fe20000000006 */
[----:B------:R-:W-:-:S02]  /*36f0*/  FMUL.FTZ R4, R85, R4 ;  /* 0x0000000455047220 */ /* 0x000fc40000410000 */
[----:B------:R-:W-:Y:S02]  /*3700*/  FMUL.FTZ R108, R66, R5 ;  /* 0x00000005426c7220 */ /* 0x000fe40000410000 */
[----:B---3--:R-:W-:Y:S01]  /*3710*/  FFMA.FTZ R12, R103, R12, R110 ;  /* 0x0000000c670c7223 */ /* 0x008fe2000001006e */
[----:B------:R-:W0:Y:S01]  /*3720*/  MUFU.EX2 R109, R109 ;  /* 0x0000006d006d7308 */ /* 0x000e220000000800 */
[----:B------:R-:W-:Y:S02]  /*3730*/  FMUL.FTZ R113, R79, R6 ;  /* 0x000000064f717220 */ /* 0x000fe40000410000 */
[----:B------:R-:W-:Y:S01]  /*3740*/  FMUL.FTZ R6, R103, R4 ;  /* 0x0000000467067220 */ /* 0x000fe20000410000 */
[--C-:B------:R-:W-:Y:S01]  /*3750*/  PRMT R4, RZ, 0x5410, R7.reuse ;  /* 0x00005410ff047816 */ /* 0x100fe20000000007 */
[C---:B-1----:R-:W-:Y:S01]  /*3760*/  FFMA.FTZ R12, R99.reuse, R12, R108 ;  /* 0x0000000c630c7223 */ /* 0x042fe2000001006c */
[----:B------:R-:W-:Y:S01]  /*3770*/  PRMT R7, RZ, 0x7610, R7 ;  /* 0x00007610ff077816 */ /* 0x000fe20000000007 */
        /* <DEDUP_REMOVED lines=85> */
.L_x_3267:
[----:B------:R-:W-:Y:S05]  /*3cd0*/  BSYNC B0 ;  /* 0x0000000000007941 */ /* 0x000fea0003800000 */
.L_x_3266:
        /* <DEDUP_REMOVED lines=38> */
.L_x_3269:
[----:B------:R-:W-:Y:S05]  /*3f40*/  BSYNC B0 ;  /* 0x0000000000007941 */ /* 0x000fea0003800000 */
.L_x_3268:
        /* <DEDUP_REMOVED lines=20> */
.L_x_3265:
        /* <DEDUP_REMOVED lines=19> */
[----:B0-----:R-:W0:Y:S01]  /*41c0*/  LDS.128 R12, [R27.X16] ;  /* 0x000000001b0c7984 */ /* 0x001e22000000cc00 */
[----:B------:R-:W-:-:S03]  /*41d0*/  IMAD.WIDE.U32 R20, R32, c[0x0][0x200], R58 ;  /* 0x0000800020147a25 */ /* 0x000fc600078e003a */
[----:B------:R-:W3:Y:S01]  /*41e0*/  LDS.128 R16, [R27.X16+0x200] ;  /* 0x000200001b107984 */ /* 0x000ee2000000cc00 */
[----:B-1----:R-:W-:Y:S01]  /*41f0*/  IMAD R4, R36, c[0x0][0x208], RZ ;  /* 0x0000820024047a24 */ /* 0x002fe200078e02ff */
[----:B------:R-:W-:Y:S01]  /*4200*/  IADD3 R21, R21, R23, RZ ;  /* 0x0000001715157210 */ /* 0x000fe20007ffe0ff */
[----:B------:R-:W-:-:S04]  /*4210*/  IMAD.WIDE.U32 R6, R32, c[0x0][0x1f0], R58 ;  /* 0x00007c0020067a25 */ /* 0x000fc800078e003a */
[----:B--2---:R-:W-:Y:S01]  /*4220*/  IMAD R9, R37, c[0x0][0x20c], R4 ;  /* 0x0000830025097a24 */ /* 0x004fe200078e0204 */
        /* <DEDUP_REMOVED lines=13> */
[----:B0-----:R-:W-:Y:S04]  /*4300*/  STG.E.128 [R60.64], R12 ;  /* 0x0000000c3c007986 */ /* 0x001fe8000c101d04 */
        /* <DEDUP_REMOVED lines=158> */
.L_x_3271:
[----:B------:R-:W-:Y:S05]  /*4cf0*/  EXIT ;  /* 0x000000000000794d */ /* 0x000fea0003800000 */
.L_x_3273:
        /* <DEDUP_REMOVED lines=16> */
.L_x_5413:


//--------------------- .text._Z25selective_scan_fwd_kernelI32Selective_Scan_fwd_kernel_traitsILi128ELi16ELi1ELb1ELb1ELb1ELb0EN3c108BFloat16EfEEv13SSMParamsBase --------------------------
	.section	.text._Z25selective_scan_fwd_kernelI32Selective_Scan_fwd_kernel_traitsILi128ELi16ELi1ELb1ELb1ELb1ELb0EN3c108BFloat16EfEEv13SSMParamsBase,"ax",@progbits
	.sectioninfo	@"SHI_REGISTERS=128"
	.align	128
        .global         _Z25selective_scan_fwd_kernelI32Selective_Scan_fwd_kernel_traitsILi128ELi16ELi1ELb1ELb1ELb1ELb0EN3c108BFloat16EfEEv13SSMParamsBase
        .type           _Z25selective_scan_fwd_kernelI32Selective_Scan_fwd_kernel_traitsILi128ELi16ELi1ELb1ELb1ELb1ELb0EN3c108BFloat16EfEEv13SSMParamsBase,@function
        .size           _Z25selective_scan_fwd_kernelI32Selective_Scan_fwd_kernel_traitsILi128ELi16ELi1ELb1ELb1ELb1ELb0EN3c108BFloat16EfEEv13SSMParamsBase,(.L_x_5414 - _Z25selective_scan_fwd_kernelI32Selective_Scan_fwd_kernel_traitsILi128ELi16ELi1ELb1ELb1ELb1ELb0EN3c108BFloat16EfEEv13SSMParamsBase)
        .other          _Z25selective_scan_fwd_kernelI32Selective_Scan_fwd_kernel_traitsILi128ELi16ELi1ELb1ELb1ELb1ELb0EN3c108BFloat16EfEEv13SSMParamsBase,@"STO_CUDA_ENTRY STV_DEFAULT"
_Z25selective_scan_fwd_kernelI32Selective_Scan_fwd_kernel_traitsILi128ELi16ELi1ELb1ELb1ELb1ELb0EN3c108BFloat16EfEEv13SSMParamsBase:
.text._Z25selective_scan_fwd_kernelI32Selective_Scan_fwd_kernel_traitsILi128ELi16ELi1ELb1ELb1ELb1ELb0EN3c108BFloat16EfEEv13SSMParamsBase:
        /* <DEDUP_REMOVED lines=17> */
[----:B-1----:R-:W-:Y:S02]  /*0110*/  IADD3 R6, R0, 0xffffffe, RZ ;  /* 0x0ffffffe00067810 */ /* 0x002fe40007ffe0ff */
[----:B------:R-:W-:Y:S01]  /*0120*/  @P1 LEA.HI.X R5, R20, c[0x0][0x254], R19, 0x2, P3 ;  /* 0x0000950014051a11 */ /* 0x000fe200018f1413 */
[----:B------:R0:W5:Y:S01]  /*0130*/  @P0 LDG.E R18, [R2.64] ;  /* 0x0000000402120981 */ /* 0x000162000c1e1900 */
[----:B------:R1:W2:Y:S03]  /*0140*/  F2I.FTZ.U32.TRUNC.NTZ R7, R6 ;  /* 0x0000000600077305 */ /* 0x0002a6000021f000 */
[----:B------:R3:W5:Y:S01]  /*0150*/  @P1 LDG.E R17, [R4.64] ;  /* 0x0000000404111981 */ /* 0x000762000c1e1900 */
[----:B------:R-:W4:Y:S01]  /*0160*/  S2UR UR6, SR_CTAID.X ;  /* 0x00000000000679c3 */ /* 0x000f220000002500 */
[----:B------:R-:W-:Y:S01]  /*0170*/  IMAD R11, R19, c[0x0][0x1d8], RZ ;  /* 0x00007600130b7a24 */ /* 0x000fe200078e02ff */
[----:B------:R-:W-:Y:S01]  /*0180*/  ISETP.NE.AND P1, PT, RZ, c[0x0][0x178], PT ;  /* 0x00005e00ff007a0c */ /* 0x000fe20003f25270 */
[----:B-1----:R-:W-:-:S02]  /*0190*/  HFMA2.MMA R6, -RZ, RZ, 0, 0 ;  /* 0x00000000ff067435 */ /* 0x002fc400000001ff */
[----:B------:R-:W-:Y:S01]  /*01a0*/  IMAD R23, R20, c[0x0][0x1dc], R11 ;  /* 0x0000770014177a24 */ /* 0x000fe200078e020b */
[----:B---3--:R-:W-:Y:S02]  /*01b0*/  IABS R4, R20 ;  /* 0x0000001400047213 */ /* 0x008fe40000000000 */
[----:B--2---:R-:W-:-:S05]  /*01c0*/  IADD3 R8, RZ, -R7, RZ ;  /* 0x80000007ff087210 */ /* 0x004fca0007ffe0ff */
[----:B0-----:R-:W-:-:S04]  /*01d0*/  IMAD R3, R8, R9, RZ ;  /* 0x0000000908037224 */ /* 0x001fc800078e02ff */
[----:B------:R-:W-:Y:S01]  /*01e0*/  IMAD.HI.U32 R7, R7, R3, R6 ;  /* 0x0000000307077227 */ /* 0x000fe200078e0006 */
[----:B------:R-:W-:Y:S02]  /*01f0*/  LOP3.LUT R6, R20, c[0x0][0x178], RZ, 0x3c, !PT ;  /* 0x00005e0014067a12 */ /* 0x000fe400078e3cff */
[----:B----4-:R-:W-:Y:S02]  /*0200*/  MOV R16, UR6 ;  /* 0x0000000600107c02 */ /* 0x010fe40008000f00 */
[----:B------:R-:W-:Y:S01]  /*0210*/  ISETP.GE.AND P3, PT, R6, RZ, PT ;  /* 0x000000ff0600720c */ /* 0x000fe20003f66270 */
[----:B------:R-:W-:Y:S01]  /*0220*/  IMAD.HI.U32 R0, R7, R4, RZ ;  /* 0x0000000407007227 */ /* 0x000fe200078e00ff */
[----:B------:R-:W-:Y:S02]  /*0230*/  MOV R7, c[0x0][0x174] ;  /* 0x00005d0000077a02 */ /* 0x000fe40000000f00 */
[----:B------:R-:W-:Y:S02]  /*0240*/  SHF.R.S32.HI R14, RZ, 0x1f, R16 ;  /* 0x0000001fff0e7819 */ /* 0x000fe40000011410 */
[----:B------:R-:W-:-:S02]  /*0250*/  IADD3 R2, -R0, RZ, RZ ;  /* 0x000000ff00027210 */ /* 0x000fc40007ffe1ff */
[----:B------:R-:W-:Y:S01]  /*0260*/  ISETP.GE.AND P4, PT, R7, 0x1, PT ;  /* 0x000000010700780c */ /* 0x000fe20003f86270 */
[----:B------:R-:W-:Y:S02]  /*0270*/  IMAD R5, R14, c[0x0][0x1d0], RZ ;  /* 0x000074000e057a24 */ /* 0x000fe400078e02ff */
[----:B------:R-:W-:Y:S02]  /*0280*/  IMAD R4, R9, R2, R4 ;  /* 0x0000000209047224 */ /* 0x000fe400078e0204 */
[----:B------:R-:W-:-:S03]  /*0290*/  IMAD.WIDE.U32 R2, R16, c[0x0][0x1d0], RZ ;  /* 0x0000740010027a25 */ /* 0x000fc600078e00ff */
[----:B------:R-:W-:Y:S01]  /*02a0*/  ISETP.GT.U32.AND P2, PT, R9, R4, PT ;  /* 0x000000040900720c */ /* 0x000fe20003f44070 */
[----:B------:R-:W-:Y:S02]  /*02b0*/  IMAD R5, R16, c[0x0][0x1d4], R5 ;  /* 0x0000750010057a24 */ /* 0x000fe400078e0205 */
[C---:B------:R-:W-:Y:S02]  /*02c0*/  IMAD R15, R14.reuse, c[0x0][0x190], RZ ;  /* 0x000064000e0f7a24 */ /* 0x040fe400078e02ff */
[----:B------:R-:W-:Y:S01]  /*02d0*/  IMAD R21, R14, c[0x0][0x1b0], RZ ;  /* 0x00006c000e157a24 */ /* 0x000fe200078e02ff */
[----:B------:R-:W-:Y:S01]  /*02e0*/  IADD3 R3, R3, R5, RZ ;  /* 0x0000000503037210 */ /* 0x000fe20007ffe0ff */
[----:B------:R-:W-:-:S04]  /*02f0*/  IMAD.WIDE.U32 R6, R16, c[0x0][0x190], RZ ;  /* 0x0000640010067a25 */ /* 0x000fc800078e00ff */
[----:B------:R-:W-:Y:S02]  /*0300*/  IMAD R13, R14, c[0x0][0x1e0], RZ ;  /* 0x000078000e0d7a24 */ /* 0x000fe400078e02ff */
[-C--:B------:R-:W-:Y:S01]  /*0310*/  @!P2 IADD3 R4, R4, -R9.reuse, RZ ;  /* 0x800000090404a210 */ /* 0x080fe20007ffe0ff */
[----:B------:R-:W-:Y:S01]  /*0320*/  IMAD R15, R16, c[0x0][0x194], R15 ;  /* 0x00006500100f7a24 */ /* 0x000fe200078e020f */
[----:B------:R-:W-:Y:S01]  /*0330*/  @!P2 IADD3 R0, R0, 0x1, RZ ;  /* 0x000000010000a810 */ /* 0x000fe20007ffe0ff */
[----:B------:R-:W-:Y:S01]  /*0340*/  IMAD R21, R16, c[0x0][0x1b4], R21 ;  /* 0x00006d0010157a24 */ /* 0x000fe200078e0215 */
[----:B------:R-:W-:Y:S01]  /*0350*/  ISETP.GE.U32.AND P0, PT, R4, R9, PT ;  /* 0x000000090400720c */ /* 0x000fe20003f06070 */
[----:B------:R-:W-:-:S04]  /*0360*/  IMAD.WIDE.U32 R8, R16, c[0x0][0x1b0], RZ ;  /* 0x00006c0010087a25 */ /* 0x000fc800078e00ff */
[----:B------:R-:W-:-:S08]  /*0370*/  IMAD.WIDE.U32 R4, R16, c[0x0][0x1e0], RZ ;  /* 0x0000780010047a25 */ /* 0x000fd000078e00ff */
[----:B------:R-:W-:Y:S01]  /*0380*/  @P0 IADD3 R0, R0, 0x1, RZ ;  /* 0x0000000100000810 */ /* 0x000fe20007ffe0ff */
[----:B------:R-:W-:Y:S06]  /*0390*/  @!P4 EXIT ;  /* 0x000000000000c94d */ /* 0x000fec0003800000 */
[----:B------:R-:W-:Y:S01]  /*03a0*/  @!P3 IADD3 R0, -R0, RZ, RZ ;  /* 0x000000ff0000b210 */ /* 0x000fe20007ffe1ff */
[----:B------:R-:W-:Y:S01]  /*03b0*/  IMAD.WIDE.U32 R2, R20, c[0x0][0x1d8], R2 ;  /* 0x0000760014027a25 */ /* 0x000fe200078e0002 */
[----:B------:R-:W-:Y:S01]  /*03c0*/  @!P1 LOP3.LUT R0, RZ, c[0x0][0x178], RZ, 0x33, !PT ;  /* 0x00005e00ff009a12 */ /* 0x000fe200078e33ff */
[----:B------:R-:W0:Y:S01]  /*03d0*/  S2R R11, SR_TID.X ;  /* 0x00000000000b7919 */ /* 0x000e220000002100 */
[----:B------:R-:W-:Y:S01]  /*03e0*/  IADD3 R7, R7, R15, RZ ;  /* 0x0000000f07077210 */ /* 0x000fe20007ffe0ff */
[----:B------:R-:W-:Y:S01]  /*03f0*/  IMAD R13, R16, c[0x0][0x1e4], R13 ;  /* 0x00007900100d7a24 */ /* 0x000fe200078e020d */
[----:B------:R-:W-:Y:S02]  /*0400*/  SHF.R.S32.HI R10, RZ, 0x1f, R0 ;  /* 0x0000001fff0a7819 */ /* 0x000fe40000011400 */
[----:B------:R-:W-:Y:S01]  /*0410*/  IADD3 R23, R3, R23, RZ ;  /* 0x0000001703177210 */ /* 0x000fe20007ffe0ff */
[----:B------:R-:W-:Y:S01]  /*0420*/  IMAD R3, R19, c[0x0][0x1e8], RZ ;  /* 0x00007a0013037a24 */ /* 0x000fe200078e02ff */
[----:B------:R-:W-:Y:S01]  /*0430*/  IADD3 R5, R5, R13, RZ ;  /* 0x0000000d05057210 */ /* 0x000fe20007ffe0ff */
[----:B------:R-:W-:Y:S01]  /*0440*/  IMAD R15, R10, c[0x0][0x1a8], RZ ;  /* 0x00006a000a0f7a24 */ /* 0x000fe200078e02ff */
[----:B------:R-:W-:Y:S01]  /*0450*/  LEA R22, P0, R2, c[0x0][0x240], 0x1 ;  /* 0x0000900002167a11 */ /* 0x000fe200078008ff */
[----:B------:R-:W-:Y:S01]  /*0460*/  IMAD R13, R20, c[0x0][0x1ec], R3 ;  /* 0x00007b00140d7a24 */ /* 0x000fe200078e0203 */
[----:B------:R-:W-:Y:S01]  /*0470*/  IADD3 R9, R9, R21, RZ ;  /* 0x0000001509097210 */ /* 0x000fe20007ffe0ff */
[----:B------:R-:W-:Y:S01]  /*0480*/  IMAD R21, R10, c[0x0][0x1c8], RZ ;  /* 0x000072000a157a24 */ /* 0x000fe200078e02ff */
[----:B------:R-:W-:Y:S01]  /*0490*/  LEA.HI.X R23, R2, c[0x0][0x244], R23, 0x1, P0 ;  /* 0x0000910002177a11 */ /* 0x000fe200000f0c17 */
[----:B------:R-:W-:Y:S01]  /*04a0*/  IMAD.WIDE.U32 R2, R20, c[0x0][0x1e8], R4 ;  /* 0x00007a0014027a25 */ /* 0x000fe200078e0004 */
[----:B------:R-:W-:-:S03]  /*04b0*/  MOV R10, R22 ;  /* 0x00000016000a7202 */ /* 0x000fc60000000f00 */
[----:B------:R-:W-:Y:S01]  /*04c0*/  IMAD.WIDE.U32 R4, R0, c[0x0][0x1a8], R6 ;  /* 0x00006a0000047a25 */ /* 0x000fe200078e0006 */
[----:B------:R-:W-:-:S03]  /*04d0*/  IADD3 R13, R3, R13, RZ ;  /* 0x0000000d030d7210 */ /* 0x000fc60007ffe0ff */
[----:B------:R-:W-:Y:S01]  /*04e0*/  IMAD.WIDE.U32 R6, R0, c[0x0][0x1c8], R8 ;  /* 0x0000720000067a25 */ /* 0x000fe200078e0008 */
[----:B------:R-:W-:-:S03]  /*04f0*/  LEA R8, P0, R2, c[0x0][0x248], 0x1 ;  /* 0x0000920002087a11 */ /* 0x000fc600078008ff */
[----:B------:R-:W-:Y:S01]  /*0500*/  IMAD R9, R0, c[0x0][0x1ac], R15 ;  /* 0x00006b0000097a24 */ /* 0x000fe200078e020f */
[----:B------:R-:W-:Y:S01]  /*0510*/  LEA R3, P2, R6, c[0x0][0x230], 0x1 ;  /* 0x00008c0006037a11 */ /* 0x000fe200078408ff */
[----:B------:R-:W1:Y:S01]  /*0520*/  S2R R15, SR_LANEID ;  /* 0x00000000000f7919 */ /* 0x000e620000000000 */
[----:B------:R-:W-:Y:S01]  /*0530*/  IMAD R25, R0, c[0x0][0x1cc], R21 ;  /* 0x0000730000197a24 */ /* 0x000fe200078e0215 */
[----:B0-----:R-:W-:Y:S02]  /*0540*/  SHF.L.U32 R0, R11, 0x1, RZ ;  /* 0x000000010b007819 */ /* 0x001fe400000006ff */
[----:B------:R-:W-:Y:S02]  /*0550*/  IADD3 R9, R5, R9, RZ ;  /* 0x0000000905097210 */ /* 0x000fe40007ffe0ff */
[----:B------:R-:W-:Y:S02]  /*0560*/  IADD3 R5, R7, R25, RZ ;  /* 0x0000001907057210 */ /* 0x000fe40007ffe0ff */
[----:B------:R-:W-:-:S02]  /*0570*/  LEA R21, P1, R4, c[0x0][0x228], 0x1 ;  /* 0x00008a0004157a11 */ /* 0x000fc400078208ff */
[----:B------:R-:W-:Y:S02]  /*0580*/  LEA.HI.X R7, R2, c[0x0][0x24c], R13, 0x1, P0 ;  /* 0x0000930002077a11 */ /* 0x000fe400000f0c0d */
[----:B------:R-:W-:Y:S02]  /*0590*/  LOP3.LUT R0, R0, 0xffffffc0, RZ, 0xc0, !PT ;  /* 0xffffffc000007812 */ /* 0x000fe400078ec0ff */
[----:B------:R-:W-:Y:S02]  /*05a0*/  LEA.HI.X R2, R6, c[0x0][0x234], R5, 0x1, P2 ;  /* 0x00008d0006027a11 */ /* 0x000fe400010f0c05 */
[----:B------:R-:W-:Y:S02]  /*05b0*/  LEA.HI.X R4, R4, c[0x0][0x22c], R9, 0x1, P1 ;  /* 0x00008b0004047a11 */ /* 0x000fe400008f0c09 */
[----:B------:R-:W-:Y:S02]  /*05c0*/  LOP3.LUT R12, R0, 0x1f, R11, 0xf8, !PT ;  /* 0x0000001f000c7812 */ /* 0x000fe400078ef80b */
[----:B------:R-:W-:-:S02]  /*05d0*/  MOV R5, R3 ;  /* 0x0000000300057202 */ /* 0x000fc40000000f00 */
[----:B------:R-:W-:Y:S02]  /*05e0*/  MOV R13, RZ ;  /* 0x000000ff000d7202 */ /* 0x000fe40000000f00 */
[----:B------:R-:W-:Y:S02]  /*05f0*/  LOP3.LUT R11, R11, 0x1f, RZ, 0xc0, !PT ;  /* 0x0000001f0b0b7812 */ /* 0x000fe400078ec0ff */
[----:B------:R-:W-:Y:S02]  /*0600*/  MOV R9, R23 ;  /* 0x0000001700097202 */ /* 0x000fe40000000f00 */
[----:B------:R-:W-:Y:S02]  /*0610*/  MOV R6, R21 ;  /* 0x0000001500067202 */ /* 0x000fe40000000f00 */
[----:B-1----:R-:W-:Y:S02]  /*0620*/  MOV R3, R2 ;  /* 0x0000000200037202 */ /* 0x002fe40000000f00 */
.L_x_3313:
        /* <DEDUP_REMOVED lines=34> */
[----:B-----5:R-:W-:Y:S01]  /*0850*/  FADD.FTZ R46, R46, R17 ;  /* 0x000000112e2e7221 */ /* 0x020fe20000010000 */
[----:B------:R-:W-:Y:S01]  /*0860*/  PRMT R44, RZ, 0x5410, R25 ;  /* 0x00005410ff2c7816 */ /* 0x000fe20000000019 */
[----:B------:R-:W-:Y:S01]  /*0870*/  FADD.FTZ R45, R24, R17 ;  /* 0x00000011182d7221 */ /* 0x000fe20000010000 */
[----:B------:R-:W-:-:S02]  /*0880*/  PRMT R42, RZ, 0x5410, R26 ;  /* 0x00005410ff2a7816 */ /* 0x000fc4000000001a */
[----:B------:R-:W-:Y:S01]  /*0890*/  FSETP.GTU.FTZ.AND P4, PT, R46, 20, PT ;  /* 0x41a000002e00780b */ /* 0x000fe20003f9c000 */
[--C-:B------:R-:W-:Y:S01]  /*08a0*/  FADD.FTZ R44, R44, R17.reuse ;  /* 0x000000112c2c7221 */ /* 0x100fe20000010000 */
[----:B------:R-:W-:Y:S01]  /*08b0*/  PRMT R48, RZ, 0x7610, R26 ;  /* 0x00007610ff307816 */ /* 0x000fe2000000001a */
[--C-:B------:R-:W-:Y:S01]  /*08c0*/  FADD.FTZ R26, R40, R17.reuse ;  /* 0x00000011281a7221 */ /* 0x100fe20000010000 */
[----:B------:R-:W-:Y:S01]  /*08d0*/  ISETP.EQ.OR P4, PT, RZ, UR6, P4 ;  /* 0x00000006ff007c0c */ /* 0x000fe2000a782670 */
[----:B------:R-:W-:Y:S01]  /*08e0*/  FADD.FTZ R25, R42, R17 ;  /* 0x000000112a197221 */ /* 0x000fe20000010000 */
[----:B------:R-:W-:Y:S01]  /*08f0*/  PRMT R40, RZ, 0x5410, R27 ;  /* 0x00005410ff287816 */ /* 0x000fe2000000001b */
[--C-:B------:R-:W-:Y:S01]  /*0900*/  FADD.FTZ R24, R48, R17.reuse ;  /* 0x0000001130187221 */ /* 0x100fe20000010000 */
[----:B------:R-:W-:Y:S02]  /*0910*/  FSETP.GTU.FTZ.AND P5, PT, R45, 20, PT ;  /* 0x41a000002d00780b */ /* 0x000fe40003fbc000 */
[----:B------:R-:W-:Y:S01]  /*0920*/  FSETP.GTU.FTZ.AND P3, PT, R44, 20, PT ;  /* 0x41a000002c00780b */ /* 0x000fe20003f7c000 */
[----:B------:R-:W-:Y:S01]  /*0930*/  FADD.FTZ R23, R40, R17 ;  /* 0x0000001128177221 */ /* 0x000fe20000010000 */
        /* <DEDUP_REMOVED lines=36> */
.L_x_3275:
[----:B-12---:R-:W-:Y:S05]  /*0b80*/  BSYNC B0 ;  /* 0x0000000000007941 */ /* 0x006fea0003800000 */
.L_x_3274:
        /* <DEDUP_REMOVED lines=36> */
.L_x_3277:
[----:B------:R-:W-:Y:S05]  /*0dd0*/  BSYNC B0 ;  /* 0x0000000000007941 */ /* 0x000fea0003800000 */
.L_x_3276:
        /* <DEDUP_REMOVED lines=38> */
.L_x_3279:
[----:B------:R-:W-:Y:S05]  /*1040*/  BSYNC B0 ;  /* 0x0000000000007941 */ /* 0x000fea0003800000 */
.L_x_3278:
        /* <DEDUP_REMOVED lines=36> */
.L_x_3281:
[----:B------:R-:W-:Y:S05]  /*1290*/  BSYNC B0 ;  /* 0x0000000000007941 */ /* 0x000fea0003800000 */
.L_x_3280:
        /* <DEDUP_REMOVED lines=38> */
.L_x_3283:
[----:B------:R-:W-:Y:S05]  /*1500*/  BSYNC B0 ;  /* 0x0000000000007941 */ /* 0x000fea0003800000 */
.L_x_3282:
        /* <DEDUP_REMOVED lines=36> */
.L_x_3285:
[----:B------:R-:W-:Y:S05]  /*1750*/  BSYNC B0 ;  /* 0x0000000000007941 */ /* 0x000fea0003800000 */
.L_x_3284:
        /* <DEDUP_REMOVED lines=38> */
.L_x_3287:
[----:B------:R-:W-:Y:S05]  /*19c0*/  BSYNC B0 ;  /* 0x0000000000007941 */ /* 0x000fea0003800000 */
.L_x_3286:
        /* <DEDUP_REMOVED lines=36> */
.L_x_3289:
[----:B------:R-:W-:Y:S05]  /*1c10*/  BSYNC B0 ;  /* 0x0000000000007941 */ /* 0x000fea0003800000 */
.L_x_3288:
        /* <DEDUP_REMOVED lines=41> */
.L_x_3291:
[----:B------:R-:W-:Y:S05]  /*1eb0*/  BSYNC B0 ;  /* 0x0000000000007941 */ /* 0x000fea0003800000 */
.L_x_3290:
        /* <DEDUP_REMOVED lines=41> */
.L_x_3293:
[----:B------:R-:W-:Y:S05]  /*2150*/  BSYNC B0 ;  /* 0x0000000000007941 */ /* 0x000fea0003800000 */
.L_x_3292:
        /* <DEDUP_REMOVED lines=47> */
.L_x_3295:
[----:B------:R-:W-:Y:S05]  /*2450*/  BSYNC B0 ;  /* 0x0000000000007941 */ /* 0x000fea0003800000 */
.L_x_3294:
        /* <DEDUP_REMOVED lines=33> */
.L_x_3297:
[----:B------:R-:W-:Y:S05]  /*2670*/  BSYNC B0 ;  /* 0x0000000000007941 */ /* 0x000fea0003800000 */
.L_x_3296:
        /* <DEDUP_REMOVED lines=33> */
.L_x_3299:
[----:B------:R-:W-:Y:S05]  /*2890*/  BSYNC B0 ;  /* 0x0000000000007941 */ /* 0x000fea0003800000 */
.L_x_3298:
        /* <DEDUP_REMOVED lines=33> */
.L_x_3301:
[----:B------:R-:W-:Y:S05]  /*2ab0*/  BSYNC B0 ;  /* 0x0000000000007941 */ /* 0x000fea0003800000 */
.L_x_3300:
        /* <DEDUP_REMOVED lines=33> */
.L_x_3303:
[----:B------:R-:W-:Y:S05]  /*2cd0*/  BSYNC B0 ;  /* 0x0000000000007941 */ /* 0x000fea0003800000 */
.L_x_3302:
        /* <DEDUP_REMOVED lines=33> */
.L_x_3305:
[----:B------:R-:W-:Y:S05]  /*2ef0*/  BSYNC B0 ;  /* 0x0000000000007941 */ /* 0x000fea0003800000 */
.L_x_3304:
        /* <DEDUP_REMOVED lines=36> */
.L_x_3311:
[----:B------:R-:W-:Y:S01]  /*3140*/  SHF.R.S32.HI R34, RZ, 0x1f, R74 ;  /* 0x0000001fff227819 */ /* 0x000fe2000001144a */
[----:B------:R-:W-:-:S04]  /*3150*/  IMAD.WIDE.U32 R28, R74, c[0x0][0x1a0], RZ ;  /* 0x000068004a1c7a25 */ /* 0x000fc800078e00ff */
[----:B------:R-:W-:Y:S01]  /*3160*/  IMAD R31, R34, c[0x0][0x1a0], RZ ;  /* 0x00006800221f7a24 */ /* 0x000fe200078e02ff */
[----:B------:R-:W-:Y:S01]  /*3170*/  LEA R30, P0, R28, R6, 0x1 ;  /* 0x000000061c1e7211 */ /* 0x000fe200078008ff */
[----:B------:R-:W-:Y:S02]  /*3180*/  IMAD R33, R19, c[0x0][0x180], RZ ;  /* 0x0000600013217a24 */ /* 0x000fe400078e02ff */
[----:B------:R-:W-:-:S05]  /*3190*/  IMAD R31, R74, c[0x0][0x1a4], R31 ;  /* 0x000069004a1f7a24 */ /* 0x000fca00078e021f */
[----:B------:R-:W-:-:S04]  /*31a0*/  IADD3 R29, R29, R31, RZ ;  /* 0x0000001f1d1d7210 */ /* 0x000fc80007ffe0ff */
[----:B------:R-:W-:-:S05]  /*31b0*/  LEA.HI.X R31, R28, R4, R29, 0x1, P0 ;  /* 0x000000041c1f7211 */ /* 0x000fca00000f0c1d */
[----:B------:R-:W-:-:S05]  /*31c0*/  IMAD.WIDE R30, R12, 0x10, R30 ;  /* 0x000000100c1e7825 */ /* 0x000fca00078e021e */
[----:B------:R0:W2:Y:S04]  /*31d0*/  LDG.E.128 R36, [R30.64] ;  /* 0x000000041e247981 */ /* 0x0000a8000c1e1d00 */
[----:B------:R0:W3:Y:S01]  /*31e0*/  LDG.E.128 R40, [R30.64+0x200] ;  /* 0x000200041e287981 */ /* 0x0000e2000c1e1d00 */
[----:B------:R-:W-:-:S04]  /*31f0*/  IMAD.WIDE.U32 R28, R20, c[0x0][0x180], RZ ;  /* 0x00006000141c7a25 */ /* 0x000fc800078e00ff */
[----:B------:R-:W-:-:S05]  /*3200*/  IMAD R33, R20, c[0x0][0x184], R33 ;  /* 0x0000610014217a24 */ /* 0x000fca00078e0221 */
[----:B------:R-:W-:Y:S01]  /*3210*/  IADD3 R29, R29, R33, RZ ;  /* 0x000000211d1d7210 */ /* 0x000fe20007ffe0ff */
[----:B------:R-:W-:-:S04]  /*3220*/  IMAD R33, R34, c[0x0][0x188], RZ ;  /* 0x0000620022217a24 */ /* 0x000fc800078e02ff */
[C---:B------:R-:W-:Y:S02]  /*3230*/  IMAD R33, R74.reuse, c[0x0][0x18c], R33 ;  /* 0x000063004a217a24 */ /* 0x040fe400078e0221 */
[----:B------:R-:W-:-:S05]  /*3240*/  IMAD.WIDE.U32 R28, R74, c[0x0][0x188], R28 ;  /* 0x000062004a1c7a25 */ /* 0x000fca00078e001c */
[----:B------:R-:W-:Y:S02]  /*3250*/  IADD3 R29, R29, R33, RZ ;  /* 0x000000211d1d7210 */ /* 0x000fe40007ffe0ff */
[----:B------:R-:W-:-:S04]  /*3260*/  LEA R32, P0, R28, c[0x0][0x220], 0x2 ;  /* 0x000088001c207a11 */ /* 0x000fc800078010ff */
[----:B------:R-:W-:-:S05]  /*3270*/  LEA.HI.X R33, R28, c[0x0][0x224], R29, 0x2, P0 ;  /* 0x000089001c217a11 */ /* 0x000fca00000f141d */
[----:B------:R1:W4:Y:S01]  /*3280*/  LDG.E R72, [R32.64] ;  /* 0x0000000420487981 */ /* 0x000322000c1e1900 */
[----:B------:R-:W-:Y:S02]  /*3290*/  IMAD R29, R34, c[0x0][0x1c0], RZ ;  /* 0x00007000221d7a24 */ /* 0x000fe400078e02ff */
[----:B0-----:R-:W-:-:S04]  /*32a0*/  IMAD.WIDE.U32 R30, R74, c[0x0][0x1c0], RZ ;  /* 0x000070004a1e7a25 */ /* 0x001fc800078e00ff */
[----:B------:R-:W-:Y:S01]  /*32b0*/  IMAD R29, R74, c[0x0][0x1c4], R29 ;  /* 0x000071004a1d7a24 */ /* 0x000fe200078e021d */
[----:B------:R-:W-:-:S04]  /*32c0*/  LEA R28, P0, R30, R5, 0x1 ;  /* 0x000000051e1c7211 */ /* 0x000fc800078008ff */
[----:B------:R-:W-:-:S04]  /*32d0*/  IADD3 R29, R31, R29, RZ ;  /* 0x0000001d1f1d7210 */ /* 0x000fc80007ffe0ff */
[----:B------:R-:W-:-:S05]  /*32e0*/  LEA.HI.X R29, R30, R3, R29, 0x1, P0 ;  /* 0x000000031e1d7211 */ /* 0x000fca00000f0c1d */
[----:B------:R-:W-:Y:S01]  /*32f0*/  IMAD.WIDE R66, R12, 0x10, R28 ;  /* 0x000000100c427825 */ /* 0x000fe200078e021c */
[----:B------:R-:W-:Y:S01]  /*3300*/  ISETP.GE.AND P0, PT, R15, 0x1, PT ;  /* 0x000000010f00780c */ /* 0x000fe20003f06270 */
[----:B--2---:R-:W-:Y:S04]  /*3310*/  STS.128 [R0.X16], R36 ;  /* 0x0000002400007388 */ /* 0x004fe8000000cc00 */
[----:B---3--:R-:W-:Y:S01]  /*3320*/  STS.128 [R0.X16+0x200], R40 ;  /* 0x0002002800007388 */ /* 0x008fe2000000cc00 */
[----:B------:R-:W-:-:S06]  /*3330*/  NOP ;  /* 0x0000000000007918 */ /* 0x000fcc0000000000 */
[----:B------:R0:W2:Y:S04]  /*3340*/  LDG.E.128 R28, [R66.64] ;  /* 0x00000004421c7981 */ /* 0x0000a8000c1e1d00 */
[----:B-1----:R0:W3:Y:S01]  /*3350*/  LDG.E.128 R32, [R66.64+0x200] ;  /* 0x0002000442207981 */ /* 0x0020e2000c1e1d00 */
[C---:B------:R-:W-:Y:S01]  /*3360*/  ISETP.GE.AND P1, PT, R15.reuse, 0x10, PT ;  /* 0x000000100f00780c */ /* 0x040fe20003f26270 */
[----:B------:R-:W-:Y:S01]  /*3370*/  BSSY B0, `(.L_x_3307) ;  /* 0x00000a8000007945 */ /* 0x000fe20003800000 */
[----:B------:R-:W-:Y:S01]  /*3380*/  ISETP.NE.AND P2, PT, R15, 0x1f, PT ;  /* 0x0000001f0f00780c */ /* 0x000fe20003f45270 */
[----:B------:R-:W1:Y:S01]  /*3390*/  LDS.128 R36, [R21.X16] ;  /* 0x0000000015247984 */ /* 0x000e62000000cc00 */
[----:B------:R-:W-:-:S03]  /*33a0*/  MOV R73, RZ ;  /* 0x000000ff00497202 */ /* 0x000fc60000000f00 */
[----:B------:R-:W5:Y:S01]  /*33b0*/  LDS.128 R40, [R21.X16+0x10] ;  /* 0x0000100015287984 */ /* 0x000f62000000cc00 */
[----:B----4-:R-:W-:-:S04]  /*33c0*/  FMUL.FTZ R72, R72, 1.4426950216293334961 ;  /* 0x3fb8aa3b48487820 */ /* 0x010fc80000410000 */
[C---:B------:R-:W-:Y:S02]  /*33d0*/  FMUL.FTZ R101, R72.reuse, R45 ;  /* 0x0000002d48657220 */ /* 0x040fe40000410000 */
[C---:B------:R-:W-:Y:S02]  /*33e0*/  FMUL.FTZ R102, R72.reuse, R46 ;  /* 0x0000002e48667220 */ /* 0x040fe40000410000 */
[C---:B------:R-:W-:Y:S02]  /*33f0*/  FMUL.FTZ R100, R72.reuse, R44 ;  /* 0x0000002c48647220 */ /* 0x040fe40000410000 */
[----:B------:R-:W4:Y:S01]  /*3400*/  MUFU.EX2 R101, R101 ;  /* 0x0000006500657308 */ /* 0x000f220000000800 */
[C---:B------:R-:W-:Y:S02]  /*3410*/  FMUL.FTZ R99, R72.reuse, R26 ;  /* 0x0000001a48637220 */ /* 0x040fe40000410000 */
[C---:B------:R-:W-:Y:S02]  /*3420*/  FMUL.FTZ R98, R72.reuse, R25 ;  /* 0x0000001948627220 */ /* 0x040fe40000410000 */
[----:B------:R-:W-:-:S02]  /*3430*/  FMUL.FTZ R97, R72, R24 ;  /* 0x0000001848617220 */ /* 0x000fc40000410000 */
[C---:B------:R-:W-:Y:S01]  /*3440*/  FMUL.FTZ R96, R72.reuse, R23 ;  /* 0x0000001748607220 */ /* 0x040fe20000410000 */
[----:B------:R-:W4:Y:S01]  /*3450*/  MUFU.EX2 R102, R102 ;  /* 0x0000006600667308 */ /* 0x000f220000000800 */
[C---:B------:R-:W-:Y:S02]  /*3460*/  FMUL.FTZ R95, R72.reuse, R47 ;  /* 0x0000002f485f7220 */ /* 0x040fe40000410000 */
[C---:B------:R-:W-:Y:S01]  /*3470*/  FMUL.FTZ R94, R72.reuse, R27 ;  /* 0x0000001b485e7220 */ /* 0x040fe20000410000 */
[--C-:B-1----:R-:W-:Y:S01]  /*3480*/  PRMT R113, RZ, 0x5410, R36.reuse ;  /* 0x00005410ff717816 */ /* 0x102fe20000000024 */
[C---:B------:R-:W-:Y:S01]  /*3490*/  FMUL.FTZ R93, R72.reuse, R49 ;  /* 0x00000031485d7220 */ /* 0x040fe20000410000 */
[----:B------:R-:W-:Y:S01]  /*34a0*/  PRMT R104, RZ, 0x7610, R36 ;  /* 0x00007610ff687816 */ /* 0x000fe20000000024 */
[----:B------:R-:W-:Y:S01]  /*34b0*/  FMUL.FTZ R92, R72, R48 ;  /* 0x00000030485c7220 */ /* 0x000fe20000410000 */
[----:B------:R-:W1:Y:S01]  /*34c0*/  MUFU.EX2 R100, R100 ;  /* 0x0000006400647308 */ /* 0x000e620000000800 */
[--C-:B0-----:R-:W-:Y:S01]  /*34d0*/  PRMT R66, RZ, 0x5410, R37.reuse ;  /* 0x00005410ff427816 */ /* 0x101fe20000000025 */
[----:B------:R-:W-:Y:S01]  /*34e0*/  FMUL.FTZ R113, R82, R113 ;  /* 0x0000007152717220 */ /* 0x000fe20000410000 */
[----:B------:R-:W-:Y:S01]  /*34f0*/  PRMT R37, RZ, 0x7610, R37 ;  /* 0x00007610ff257816 */ /* 0x000fe20000000025 */
[----:B------:R-:W-:Y:S01]  /*3500*/  FMUL.FTZ R104, R81, R104 ;  /* 0x0000006851687220 */ /* 0x000fe20000410000 */
[--C-:B------:R-:W-:Y:S01]  /*3510*/  PRMT R107, RZ, 0x5410, R38.reuse ;  /* 0x00005410ff6b7816 */ /* 0x100fe20000000026 */
[----:B------:R-:W-:Y:S01]  /*3520*/  FMUL.FTZ R105, R83, R66 ;  /* 0x0000004253697220 */ /* 0x000fe20000410000 */
[----:B------:R-:W-:Y:S01]  /*3530*/  PRMT R110, RZ, 0x7610, R38 ;  /* 0x00007610ff6e7816 */ /* 0x000fe20000000026 */
[----:B------:R-:W0:Y:S01]  /*3540*/  MUFU.EX2 R99, R99 ;  /* 0x0000006300637308 */ /* 0x000e220000000800 */
[-C--:B----4-:R-:W-:Y:S01]  /*3550*/  FFMA.FTZ R38, R113, R101.reuse, R104 ;  /* 0x0000006571267223 */ /* 0x090fe20000010068 */
[--C-:B------:R-:W-:Y:S01]  /*3560*/  PRMT R36, RZ, 0x5410, R39.reuse ;  /* 0x00005410ff247816 */ /* 0x100fe20000000027 */
[----:B------:R-:W-:Y:S01]  /*3570*/  FMUL.FTZ R67, R102, R101 ;  /* 0x0000006566437220 */ /* 0x000fe20000410000 */
[----:B------:R-:W-:Y:S01]  /*3580*/  PRMT R39, RZ, 0x7610, R39 ;  /* 0x00007610ff277816 */ /* 0x000fe20000000027 */
[----:B------:R-:W-:Y:S01]  /*3590*/  FMUL.FTZ R108, R80, R37 ;  /* 0x00000025506c7220 */ /* 0x000fe20000410000 */
[--C-:B-----5:R-:W-:Y:S01]  /*35a0*/  PRMT R115, RZ, 0x5410, R40.reuse ;  /* 0x00005410ff737816 */ /* 0x120fe20000000028 */
[----:B------:R-:W-:Y:S01]  /*35b0*/  FMUL.FTZ R107, R84, R107 ;  /* 0x0000006b546b7220 */ /* 0x000fe20000410000 */
[----:B------:R-:W4:Y:S01]  /*35c0*/  MUFU.EX2 R98, R98 ;  /* 0x0000006200627308 */ /* 0x000f220000000800 */
[C---:B-1----:R-:W-:Y:S01]  /*35d0*/  FFMA.FTZ R37, R100.reuse, R38, R105 ;  /* 0x0000002664257223 */ /* 0x042fe20000010069 */
[----:B------:R-:W-:Y:S01]  /*35e0*/  PRMT R114, RZ, 0x7610, R40 ;  /* 0x00007610ff727816 */ /* 0x000fe20000000028 */
[----:B------:R-:W-:Y:S01]  /*35f0*/  FMUL.FTZ R38, R100, R67 ;  /* 0x0000004364267220 */ /* 0x000fe20000410000 */
[--C-:B------:R-:W-:Y:S01]  /*3600*/  PRMT R119, RZ, 0x5410, R42.reuse ;  /* 0x00005410ff777816 */ /* 0x100fe2000000002a */
[----:B------:R-:W-:Y:S01]  /*3610*/  FMUL.FTZ R110, R79, R110 ;  /* 0x0000006e4f6e7220 */ /* 0x000fe20000410000 */
[----:B------:R-:W-:Y:S01]  /*3620*/  PRMT R120, RZ, 0x7610, R42 ;  /* 0x00007610ff787816 */ /* 0x000fe2000000002a */
[----:B------:R-:W-:Y:S01]  /*3630*/  FMUL.FTZ R111, R85, R36 ;  /* 0x00000024556f7220 */ /* 0x000fe20000410000 */
[----:B------:R-:W1:Y:S01]  /*3640*/  MUFU.EX2 R97, R97 ;  /* 0x0000006100617308 */ /* 0x000e620000000800 */
[C---:B0-----:R-:W-:Y:S01]  /*3650*/  FFMA.FTZ R66, R99.reuse, R37, R108 ;  /* 0x0000002563427223 */ /* 0x041fe2000001006c */
[--C-:B------:R-:W-:Y:S01]  /*3660*/  PRMT R36, RZ, 0x5410, R41.reuse ;  /* 0x00005410ff247816 */ /* 0x100fe20000000029 */
[----:B------:R-:W-:Y:S01]  /*3670*/  FMUL.FTZ R37, R99, R38 ;  /* 0x0000002663257220 */ /* 0x000fe20000410000 */
[----:B------:R-:W-:Y:S01]  /*3680*/  PRMT R41, RZ, 0x7610, R41 ;  /* 0x00007610ff297816 */ /* 0x000fe20000000029 */
[----:B------:R-:W-:Y:S01]  /*3690*/  FMUL.FTZ R103, R72, R51 ;  /* 0x0000003348677220 */ /* 0x000fe20000410000 */
[----:B------:R-:W-:Y:S01]  /*36a0*/  PRMT R122, RZ, 0x7610, R43 ;  /* 0x00007610ff7a7816 */ /* 0x000fe2000000002b */
[----:B------:R-:W-:Y:S01]  /*36b0*/  FMUL.FTZ R116, R78, R39 ;  /* 0x000000274e747220 */ /* 0x000fe20000410000 */
[----:B------:R-:W0:Y:S01]  /*36c0*/  MUFU.EX2 R96, R96 ;  /* 0x0000006000607308 */ /* 0x000e220000000800 */
[----:B----4-:R-:W-:-:S02]  /*36d0*/  FFMA.FTZ R66, R98, R66, R107 ;  /* 0x0000004262427223 */ /* 0x010fc4000001006b */
[----:B------:R-:W-:Y:S02]  /*36e0*/  FMUL.FTZ R38, R98, R37 ;  /* 0x0000002562267220 */ /* 0x000fe40000410000 */
[----:B------:R-:W-:Y:S02]  /*36f0*/  FMUL.FTZ R106, R72, R50 ;  /* 0x00000032486a7220 */ /* 0x000fe40000410000 */
[----:B------:R-:W-:Y:S01]  /*3700*/  FMUL.FTZ R115, R86, R115 ;  /* 0x0000007356737220 */ /* 0x000fe20000410000 */
[----:B------:R-:W4:Y:S01]  /*3710*/  MUFU.EX2 R95, R95 ;  /* 0x0000005f005f7308 */ /* 0x000f220000000800 */
[C---:B-1----:R-:W-:Y:S02]  /*3720*/  FFMA.FTZ R66, R97.reuse, R66, R110 ;  /* 0x0000004261427223 */ /* 0x042fe4000001006e */
[----:B------:R-:W-:Y:S02]  /*3730*/  FMUL.FTZ R37, R97, R38 ;  /* 0x0000002661257220 */ /* 0x000fe40000410000 */
[----:B------:R-:W-:-:S02]  /*3740*/  FMUL.FTZ R109, R72, R52 ;  /* 0x00000034486d7220 */ /* 0x000fc40000410000 */
[----:B------:R-:W-:Y:S01]  /*3750*/  FMUL.FTZ R114, R77, R114 ;  /* 0x000000724d727220 */ /* 0x000fe20000410000 */
[----:B------:R-:W1:Y:S01]  /*3760*/  MUFU.EX2 R94, R94 ;  /* 0x0000005e005e7308 */ /* 0x000e620000000800 */
[C---:B0-----:R-:W-:Y:S02]  /*3770*/  FFMA.FTZ R66, R96.reuse, R66, R111 ;  /* 0x0000004260427223 */ /* 0x041fe4000001006f */
[----:B------:R-:W-:Y:S02]  /*3780*/  FMUL.FTZ R38, R96, R37 ;  /* 0x0000002560267220 */ /* 0x000fe40000410000 */
[----:B------:R-:W-:Y:S02]  /*3790*/  FMUL.FTZ R112, R72, R53 ;  /* 0x0000003548707220 */ /* 0x000fe40000410000 */
[----:B------:R-:W-:Y:S01]  /*37a0*/  FMUL.FTZ R121, R87, R36 ;  /* 0x0000002457797220 */ /* 0x000fe20000410000 */
[----:B------:R-:W0:Y:S01]  /*37b0*/  MUFU.EX2 R93, R93 ;  /* 0x0000005d005d7308 */ /* 0x000e220000000800 */
[----:B----4-:R-:W-:-:S02]  /*37c0*/  FFMA.FTZ R66, R95, R66, R116 ;  /* 0x000000425f427223 */ /* 0x010fc40000010074 */
[----:B------:R-:W-:Y:S02]  /*37d0*/  FMUL.FTZ R37, R95, R38 ;  /* 0x000000265f257220 */ /* 0x000fe40000410000 */
[----:B------:R-:W-:Y:S01]  /*37e0*/  FMUL.FTZ R117, R72, R54 ;  /* 0x0000003648757220 */ /* 0x000fe20000410000 */
[----:B------:R-:W-:Y:S01]  /*37f0*/  MOV R72, 0x3f800000 ;  /* 0x3f80000000487802 */ /* 0x000fe20000000f00 */
        /* <DEDUP_REMOVED lines=9> */
[----:B------:R-:W-:-:S03]  /*3890*/  FMUL.FTZ R122, R71, R122 ;  /* 0x0000007a477a7220 */ /* 0x000fc60000410000 */
[----:B------:R-:W0:Y:S01]  /*38a0*/  MUFU.EX2 R106, R106 ;  /* 0x0000006a006a7308 */ /* 0x000e220000000800 */
[C---:B----4-:R-:W-:Y:S02]  /*38b0*/  FFMA.FTZ R66, R92.reuse, R66, R121 ;  /* 0x000000425c427223 */ /* 0x050fe40000010079 */
[----:B------:R-:W-:-:S05]  /*38c0*/  FMUL.FTZ R36, R92, R37 ;  /* 0x000000255c247220 */ /* 0x000fca0000410000 */
[----:B------:R-:W4:Y:S01]  /*38d0*/  MUFU.EX2 R109, R109 ;  /* 0x0000006d006d7308 */ /* 0x000f220000000800 */
[C---:B-1----:R-:W-:Y:S02]  /*38e0*/  FFMA.FTZ R66, R103.reuse, R66, R118 ;  /* 0x0000004267427223 */ /* 0x042fe40000010076 */
[----:B------:R-:W-:Y:S01]  /*38f0*/  FMUL.FTZ R37, R103, R36 ;  /* 0x0000002467257220 */ /* 0x000fe20000410000 */
[----:B------:R-:W-:-:S04]  /*3900*/  PRMT R36, RZ, 0x5410, R43 ;  /* 0x00005410ff247816 */ /* 0x000fc8000000002b */
[----:B------:R-:W1:Y:S01]  /*3910*/  MUFU.EX2 R112, R112 ;  /* 0x0000007000707308 */ /* 0x000e620000000800 */
[C---:B0-----:R-:W-:Y:S02]  /*3920*/  FFMA.FTZ R66, R106.reuse, R66, R119 ;  /* 0x000000426a427223 */ /* 0x041fe40000010077 */
[----:B------:R-:W-:Y:S02]  /*3930*/  FMUL.FTZ R123, R89, R36 ;  /* 0x00000024597b7220 */ /* 0x000fe40000410000 */
[----:B------:R-:W-:-:S03]  /*3940*/  FMUL.FTZ R38, R106, R37 ;  /* 0x000000256a267220 */ /* 0x000fc60000410000 */
[----:B------:R-:W0:Y:S01]  /*3950*/  MUFU.EX2 R117, R117 ;  /* 0x0000007500757308 */ /* 0x000e220000000800 */
[C---:B----4-:R-:W-:Y:S02]  /*3960*/  FFMA.FTZ R66, R109.reuse, R66, R120 ;  /* 0x000000426d427223 */ /* 0x050fe40000010078 */
[----:B------:R-:W-:Y:S02]  /*3970*/  FMUL.FTZ R37, R109, R38 ;  /* 0x000000266d257220 */ /* 0x000fe40000410000 */
[C---:B-1----:R-:W-:Y:S02]  /*3980*/  FFMA.FTZ R67, R112.reuse, R66, R123 ;  /* 0x0000004270437223 */ /* 0x042fe4000001007b */
[----:B------:R-:W-:Y:S02]  /*3990*/  FMUL.FTZ R66, R112, R37 ;  /* 0x0000002570427220 */ /* 0x000fe40000410000 */
[C---:B0-----:R-:W-:Y:S02]  /*39a0*/  FFMA.FTZ R67, R117.reuse, R67, R122 ;  /* 0x0000004375437223 */ /* 0x041fe4000001007a */
[----:B------:R-:W-:-:S03]  /*39b0*/  FMUL.FTZ R66, R117, R66 ;  /* 0x0000004275427220 */ /* 0x000fc60000410000 */
[----:B------:R-:W0:Y:S04]  /*39c0*/  SHFL.UP PT, R36, R67, 0x1, RZ ;  /* 0x0420000043247989 */ /* 0x000e2800000e00ff */
[----:B------:R-:W1:Y:S01]  /*39d0*/  SHFL.UP PT, R37, R66, 0x1, RZ ;  /* 0x0420000042257989 */ /* 0x000e6200000e00ff */
        /* <DEDUP_REMOVED lines=20> */
[----:B------:R-:W-:-:S03]  /*3b20*/  ISETP.EQ.OR P0, PT, R13, RZ, P0 ;  /* 0x000000ff0d00720c */ /* 0x000fc60000702670 */
[----:B--2---:R-:W-:Y:S04]  /*3b30*/  STS.128 [R0.X16+0x1080], R28 ;  /* 0x0010801c00007388 */ /* 0x004fe8000000cc00 */
[----:B---3--:R-:W-:Y:S01]  /*3b40*/  STS.128 [R0.X16+0x1280], R32 ;  /* 0x0012802000007388 */ /* 0x008fe2000000cc00 */
[----:B------:R-:W-:-:S06]  /*3b50*/  NOP ;  /* 0x0000000000007918 */ /* 0x000fcc0000000000 */
[----:B------:R-:W-:Y:S04]  /*3b60*/  @!P0 LDS.64 R72, [R74.X8+0x2140] ;  /* 0x002140004a488984 */ /* 0x000fe80000008a00 */
[----:B------:R-:W-:Y:S01]  /*3b70*/  LDS.128 R28, [R21.X16+0x1080] ;  /* 0x00108000151c7984 */ /* 0x000fe2000000cc00 */
[C---:B0-----:R-:W-:Y:S01]  /*3b80*/  @P1 FFMA.FTZ R67, R66.reuse, R36, R67 ;  /* 0x0000002442431223 */ /* 0x041fe20000010043 */
[----:B------:R-:W-:Y:S02]  /*3b90*/  @!P2 SHF.R.U32.HI R36, RZ, 0x2, R22 ;  /* 0x00000002ff24a819 */ /* 0x000fe40000011616 */
[----:B------:R-:W-:Y:S01]  /*3ba0*/  LDS.128 R32, [R21.X16+0x1090] ;  /* 0x0010900015207984 */ /* 0x000fe2000000cc00 */
[----:B-1----:R-:W-:Y:S01]  /*3bb0*/  @P1 FMUL.FTZ R66, R66, R37 ;  /* 0x0000002542421220 */ /* 0x002fe20000410000 */
[----:B------:R-:W-:-:S02]  /*3bc0*/  @!P2 LOP3.LUT R36, R36, 0x3ffffff8, RZ, 0xc0, !PT ;  /* 0x3ffffff82424a812 */ /* 0x000fc400078ec0ff */
[----:B------:R-:W-:Y:S04]  /*3bd0*/  SHFL.UP PT, R125, R67, 0x1, RZ ;  /* 0x04200000437d7989 */ /* 0x000fe800000e00ff */
[----:B------:R-:W-:Y:S04]  /*3be0*/  @!P2 STS.64 [R36+0x2100], R66 ;  /* 0x002100422400a388 */ /* 0x000fe80000000a00 */
[----:B------:R-:W-:Y:S06]  /*3bf0*/  BAR.SYNC.DEFER_BLOCKING 0x0 ;  /* 0x0000000000007b1d */ /* 0x000fec0000010000 */
[----:B------:R0:W-:Y:S02]  /*3c00*/  SHFL.UP PT, R124, R66, 0x1, RZ ;  /* 0x04200000427c7989 */ /* 0x0001e400000e00ff */
[----:B0-----:R-:W-:-:S04]  /*3c10*/  SHF.R.U32.HI R66, RZ, 0x5, R22 ;  /* 0x00000005ff427819 */ /* 0x001fc80000011616 */
[C---:B------:R-:W-:Y:S02]  /*3c20*/  ISETP.NE.AND P2, PT, R66.reuse, RZ, PT ;  /* 0x000000ff4200720c */ /* 0x040fe40003f45270 */
[C---:B------:R-:W-:Y:S02]  /*3c30*/  ISETP.NE.AND P1, PT, R66.reuse, 0x2, PT ;  /* 0x000000024200780c */ /* 0x040fe40003f25270 */
[----:B------:R-:W-:Y:S01]  /*3c40*/  ISETP.NE.AND P3, PT, R15, RZ, P2 ;  /* 0x000000ff0f00720c */ /* 0x000fe20001765270 */
[----:B------:R-:W0:Y:S01]  /*3c50*/  LDS.128 R36, [0x2100] ;  /* 0x00210000ff247984 */ /* 0x000e220000000c00 */
[----:B------:R-:W-:-:S03]  /*3c60*/  ISETP.NE.AND P0, PT, R66, 0x3, PT ;  /* 0x000000034200780c */ /* 0x000fc60003f05270 */
[----:B------:R-:W1:Y:S01]  /*3c70*/  LDS.128 R40, [0x2110] ;  /* 0x00211000ff287984 */ /* 0x000e620000000c00 */
[-C--:B0-----:R-:W-:Y:S02]  /*3c80*/  FMUL.FTZ R67, R36, R38.reuse ;  /* 0x0000002624437220 */ /* 0x081fe40000410000 */
[----:B------:R-:W-:Y:S02]  /*3c90*/  FFMA.FTZ R38, R37, R38, R39 ;  /* 0x0000002625267223 */ /* 0x000fe40000010027 */
[C---:B-1----:R-:W-:Y:S01]  /*3ca0*/  FMUL.FTZ R39, R67.reuse, R40 ;  /* 0x0000002843277220 */ /* 0x042fe20000410000 */
[----:B------:R-:W-:Y:S01]  /*3cb0*/  FSEL R36, R67, R36, !P1 ;  /* 0x0000002443247208 */ /* 0x000fe20004800000 */
[C---:B------:R-:W-:Y:S01]  /*3cc0*/  FFMA.FTZ R40, R38.reuse, R40, R41 ;  /* 0x0000002826287223 */ /* 0x040fe20000010029 */
[----:B------:R-:W-:Y:S02]  /*3cd0*/  FSEL R37, R38, R37, !P1 ;  /* 0x0000002526257208 */ /* 0x000fe40004800000 */
[----:B------:R-:W-:Y:S01]  /*3ce0*/  FSEL R41, R39, R36, !P0 ;  /* 0x0000002427297208 */ /* 0x000fe20004000000 */
[----:B------:R-:W-:Y:S01]  /*3cf0*/  FMUL.FTZ R39, R42, R39 ;  /* 0x000000272a277220 */ /* 0x000fe20000410000 */
[----:B------:R-:W-:Y:S01]  /*3d00*/  FSEL R37, R40, R37, !P0 ;  /* 0x0000002528257208 */ /* 0x000fe20004000000 */
[----:B------:R-:W-:Y:S01]  /*3d10*/  FFMA.FTZ R40, R42, R40, R43 ;  /* 0x000000282a287223 */ /* 0x000fe2000001002b */
[----:B------:R-:W-:Y:S01]  /*3d20*/  @P2 MOV R36, R72 ;  /* 0x0000004800242202 */ /* 0x000fe20000000f00 */
[----:B------:R-:W-:-:S02]  /*3d30*/  @P3 FMUL.FTZ R41, R124, R41 ;  /* 0x000000297c293220 */ /* 0x000fc40000410000 */
        /* <DEDUP_REMOVED lines=11> */
.L_x_3308:
[----:B------:R-:W-:Y:S05]  /*3df0*/  BSYNC B0 ;  /* 0x0000000000007941 */ /* 0x000fea0003800000 */
.L_x_3307:
[----:B------:R-:W-:Y:S01]  /*3e00*/  BAR.SYNC.DEFER_BLOCKING 0x0 ;  /* 0x0000000000007b1d */ /* 0x000fe20000010000 */
[----:B------:R-:W-:Y:S02]  /*3e10*/  ISETP.NE.AND P0, PT, R22, RZ, PT ;  /* 0x000000ff1600720c */ /* 0x000fe40003f05270 */
[----:B------:R-:W-:Y:S02]  /*3e20*/  PRMT R42, RZ, 0x5410, R30 ;  /* 0x00005410ff2a7816 */ /* 0x000fe4000000001e */
[----:B------:R-:W-:Y:S01]  /*3e30*/  PRMT R43, RZ, 0x5410, R31 ;  /* 0x00005410ff2b7816 */ /* 0x000fe2000000001f */
[----:B------:R-:W-:Y:S01]  /*3e40*/  BSSY B0, `(.L_x_3309) ;  /* 0x0000032000007945 */ /* 0x000fe20003800000 */
[----:B------:R-:W-:-:S02]  /*3e50*/  PRMT R66, RZ, 0x5410, R32 ;  /* 0x00005410ff427816 */ /* 0x000fc40000000020 */
[----:B------:R-:W-:Y:S02]  /*3e60*/  PRMT R67, RZ, 0x5410, R33 ;  /* 0x00005410ff437816 */ /* 0x000fe40000000021 */
[----:B0-----:R-:W-:Y:S02]  /*3e70*/  PRMT R72, RZ, 0x5410, R34 ;  /* 0x00005410ff487816 */ /* 0x001fe40000000022 */
[----:B------:R-:W-:Y:S02]  /*3e80*/  PRMT R38, RZ, 0x5410, R28 ;  /* 0x00005410ff267816 */ /* 0x000fe4000000001c */
[--C-:B------:R-:W-:Y:S02]  /*3e90*/  PRMT R40, RZ, 0x5410, R29.reuse ;  /* 0x00005410ff287816 */ /* 0x100fe4000000001d */
[----:B------:R-:W-:Y:S02]  /*3ea0*/  PRMT R41, RZ, 0x7610, R29 ;  /* 0x00007610ff297816 */ /* 0x000fe4000000001d */
[----:B------:R-:W-:-:S02]  /*3eb0*/  PRMT R30, RZ, 0x7610, R30 ;  /* 0x00007610ff1e7816 */ /* 0x000fc4000000001e */
[----:B------:R-:W-:Y:S02]  /*3ec0*/  PRMT R31, RZ, 0x7610, R31 ;  /* 0x00007610ff1f7816 */ /* 0x000fe4000000001f */
[----:B------:R-:W-:Y:S01]  /*3ed0*/  PRMT R32, RZ, 0x7610, R32 ;  /* 0x00007610ff207816 */ /* 0x000fe20000000020 */
[----:B------:R-:W0:Y:S01]  /*3ee0*/  LDS R39, [0x212c] ;  /* 0x00212c00ff277984 */ /* 0x000e220000000800 */
[----:B------:R-:W-:Y:S02]  /*3ef0*/  PRMT R33, RZ, 0x7610, R33 ;  /* 0x00007610ff217816 */ /* 0x000fe40000000021 */
[----:B------:R-:W-:Y:S02]  /*3f00*/  PRMT R34, RZ, 0x7610, R34 ;  /* 0x00007610ff227816 */ /* 0x000fe40000000022 */
[----:B------:R-:W-:Y:S01]  /*3f10*/  PRMT R73, RZ, 0x5410, R35 ;  /* 0x00005410ff497816 */ /* 0x000fe20000000023 */
[----:B0-----:R-:W-:Y:S01]  /*3f20*/  @P0 FFMA.FTZ R125, R39, R124, R125 ;  /* 0x0000007c277d0223 */ /* 0x001fe2000001007d */
[----:B------:R-:W-:-:S02]  /*3f30*/  ISETP.NE.AND P0, PT, R22, RZ, PT ;  /* 0x000000ff1600720c */ /* 0x000fc40003f05270 */
        /* <DEDUP_REMOVED lines=34> */
.L_x_3310:
[----:B------:R-:W-:Y:S05]  /*4160*/  BSYNC B0 ;  /* 0x0000000000007941 */ /* 0x000fea0003800000 */
.L_x_3309:
[----:B-1----:R-:W-:Y:S01]  /*4170*/  IADD3 R74, R74, 0x1, RZ ;  /* 0x000000014a4a7810 */ /* 0x002fe20007ffe0ff */
        /* <DEDUP_REMOVED lines=19> */
.L_x_3306:
        /* <DEDUP_REMOVED lines=24> */
[----:B------:R-:W-:Y:S02]  /*4430*/  IADD3 R8, P4, R8, 0x1000, RZ ;  /* 0x0000100008087810 */ /* 0x000fe40007f9e0ff */
[----:B------:R-:W-:Y:S01]  /*4440*/  IADD3 R23, R23, R21, RZ ;  /* 0x0000001517177210 */ /* 0x000fe20007ffe0ff */
[----:B------:R-:W-:Y:S01]  /*4450*/  IMAD R21, R19, c[0x0][0x208], RZ ;  /* 0x0000820013157a24 */ /* 0x000fe200078e02ff */
[----:B------:R-:W-:Y:S02]  /*4460*/  IADD3.X R4, RZ, R4, RZ, P1, !PT ;  /* 0x00000004ff047210 */ /* 0x000fe40000ffe4ff */
[----:B------:R-:W-:Y:S01]  /*4470*/  IADD3.X R3, RZ, R3, RZ, P2, !PT ;  /* 0x00000003ff037210 */ /* 0x000fe200017fe4ff */
[C---:B------:R-:W-:Y:S01]  /*4480*/  IMAD R21, R20.reuse, c[0x0][0x20c], R21 ;  /* 0x0000830014157a24 */ /* 0x040fe200078e0215 */
[----:B------:R-:W-:Y:S01]  /*4490*/  IADD3.X R9, RZ, R9, RZ, P3, !PT ;  /* 0x00000009ff097210 */ /* 0x000fe20001ffe4ff */
[----:B------:R-:W-:Y:S01]  /*44a0*/  IMAD.WIDE.U32 R22, R20, c[0x0][0x208], R22 ;  /* 0x0000820014167a25 */ /* 0x000fe200078e0016 */
[----:B------:R-:W-:-:S04]  /*44b0*/  IADD3.X R7, RZ, R7, RZ, P4, !PT ;  /* 0x00000007ff077210 */ /* 0x000fc800027fe4ff */
        /* <DEDUP_REMOVED lines=9> */
.L_x_3312:
[----:B------:R-:W-:Y:S05]  /*4550*/  EXIT ;  /* 0x000000000000794d */ /* 0x000fea0003800000 */
.L_x_3314:
        /* <DEDUP_REMOVED lines=10> */
.L_x_5414:


//--------------------- .text._Z25selective_scan_fwd_kernelI32Selective_Scan_fwd_kernel_traitsILi128ELi16ELi1ELb1ELb1ELb1ELb1EN3c108BFloat16EfEEv13SSMParamsBase --------------------------
	.section	.text._Z25selective_scan_fwd_kernelI32Selective_Scan_fwd_kernel_traitsILi128ELi16ELi1ELb1ELb1ELb1ELb1EN3c108BFloat16EfEEv13SSMParamsBase,"ax",@progbits
	.sectioninfo	@"SHI_REGISTERS=128"
	.align	128
        .global         _Z25selective_scan_fwd_kernelI32Selective_Scan_fwd_kernel_traitsILi128ELi16ELi1ELb1ELb1ELb1ELb1EN3c108BFloat16EfEEv13SSMParamsBase
        .type           _Z25selective_scan_fwd_kernelI32Selective_Scan_fwd_kernel_traitsILi128ELi16ELi1ELb1ELb1ELb1ELb1EN3c108BFloat16EfEEv13SSMParamsBase,@function
        .size           _Z25selective_scan_fwd_kernelI32Selective_Scan_fwd_kernel_traitsILi128ELi16ELi1ELb1ELb1ELb1ELb1EN3c108BFloat16EfEEv13SSMParamsBase,(.L_x_5415 - _Z25selective_scan_fwd_kernelI32Selective_Scan_fwd_kernel_traitsILi128ELi16ELi1ELb1ELb1ELb1ELb1EN3c108BFloat16EfEEv13SSMParamsBase)
        .other          _Z25selective_scan_fwd_kernelI32Selective_Scan_fwd_kernel_traitsILi128ELi16ELi1ELb1ELb1ELb1ELb1EN3c108BFloat16EfEEv13SSMParamsBase,@"STO_CUDA_ENTRY STV_DEFAULT"
_Z25selective_scan_fwd_kernelI32Selective_Scan_fwd_kernel_traitsILi128ELi16ELi1ELb1ELb1ELb1ELb1EN3c108BFloat16EfEEv13SSMParamsBase:
.text._Z25selective_scan_fwd_kernelI32Selective_Scan_fwd_kernel_traitsILi128ELi16ELi1ELb1ELb1ELb1ELb1EN3c108BFloat16EfEEv13SSMParamsBase:
        /* <DEDUP_REMOVED lines=30> */
[----:B----4-:R-:W-:-:S05]  /*01e0*/  MOV R15, UR6 ;  /* 0x00000006000f7c02 */ /* 0x010fca0008000f00 */
[----:B------:R-:W-:Y:S01]  /*01f0*/  IMAD.HI.U32 R0, R7, R4, RZ ;  /* 0x0000000407007227 */ /* 0x000fe200078e00ff */
[----:B------:R-:W-:Y:S02]  /*0200*/  MOV R7, c[0x0][0x174] ;  /* 0x00005d0000077a02 */ /* 0x000fe40000000f00 */
[----:B------:R-:W-:Y:S02]  /*0210*/  SHF.R.S32.HI R14, RZ, 0x1f, R15 ;  /* 0x0000001fff0e7819 */ /* 0x000fe4000001140f */
[----:B------:R-:W-:Y:S02]  /*0220*/  IADD3 R2, -R0, RZ, RZ ;  /* 0x000000ff00027210 */ /* 0x000fe40007ffe1ff */
[----:B------:R-:W-:Y:S01]  /*0230*/  ISETP.GE.AND P4, PT, R7, 0x1, PT ;  /* 0x000000010700780c */ /* 0x000fe20003f86270 */
[----:B------:R-:W-:Y:S02]  /*0240*/  IMAD R6, R14, c[0x0][0x1d0], RZ ;  /* 0x000074000e067a24 */ /* 0x000fe400078e02ff */
[----:B------:R-:W-:-:S02]  /*0250*/  IMAD R4, R9, R2, R4 ;  /* 0x0000000209047224 */ /* 0x000fc400078e0204 */
[----:B------:R-:W-:-:S03]  /*0260*/  IMAD.WIDE.U32 R2, R15, c[0x0][0x1d0], RZ ;  /* 0x000074000f027a25 */ /* 0x000fc600078e00ff */
[----:B------:R-:W-:Y:S01]  /*0270*/  ISETP.GT.U32.AND P2, PT, R9, R4, PT ;  /* 0x000000040900720c */ /* 0x000fe20003f44070 */
[----:B------:R-:W-:Y:S01]  /*0280*/  IMAD R5, R15, c[0x0][0x1d4], R6 ;  /* 0x000075000f057a24 */ /* 0x000fe200078e0206 */
[----:B------:R-:W-:Y:S01]  /*0290*/  LOP3.LUT R6, R19, c[0x0][0x178], RZ, 0x3c, !PT ;  /* 0x00005e0013067a12 */ /* 0x000fe200078e3cff */
[C---:B------:R-:W-:Y:S02]  /*02a0*/  IMAD R20, R14.reuse, c[0x0][0x190], RZ ;  /* 0x000064000e147a24 */ /* 0x040fe400078e02ff */
[C---:B------:R-:W-:Y:S01]  /*02b0*/  IMAD R22, R14.reuse, c[0x0][0x1b0], RZ ;  /* 0x00006c000e167a24 */ /* 0x040fe200078e02ff */
[----:B------:R-:W-:Y:S01]  /*02c0*/  IADD3 R3, R3, R5, RZ ;  /* 0x0000000503037210 */ /* 0x000fe20007ffe0ff */
[----:B------:R-:W-:Y:S01]  /*02d0*/  IMAD R12, R14, c[0x0][0x1e0], RZ ;  /* 0x000078000e0c7a24 */ /* 0x000fe200078e02ff */
[----:B------:R-:W-:Y:S01]  /*02e0*/  ISETP.GE.AND P3, PT, R6, RZ, PT ;  /* 0x000000ff0600720c */ /* 0x000fe20003f66270 */
[----:B------:R-:W-:-:S04]  /*02f0*/  IMAD.WIDE.U32 R6, R15, c[0x0][0x190], RZ ;  /* 0x000064000f067a25 */ /* 0x000fc800078e00ff */
[-C--:B------:R-:W-:Y:S01]  /*0300*/  @!P2 IADD3 R4, R4, -R9.reuse, RZ ;  /* 0x800000090404a210 */ /* 0x080fe20007ffe0ff */
[C---:B------:R-:W-:Y:S01]  /*0310*/  IMAD R11, R15.reuse, c[0x0][0x194], R20 ;  /* 0x000065000f0b7a24 */ /* 0x040fe200078e0214 */
[----:B------:R-:W-:Y:S01]  /*0320*/  @!P2 IADD3 R0, R0, 0x1, RZ ;  /* 0x000000010000a810 */ /* 0x000fe20007ffe0ff */
[C---:B------:R-:W-:Y:S01]  /*0330*/  IMAD R13, R15.reuse, c[0x0][0x1b4], R22 ;  /* 0x00006d000f0d7a24 */ /* 0x040fe200078e0216 */
[----:B------:R-:W-:Y:S01]  /*0340*/  ISETP.GE.U32.AND P0, PT, R4, R9, PT ;  /* 0x000000090400720c */ /* 0x000fe20003f06070 */
[----:B------:R-:W-:-:S04]  /*0350*/  IMAD.WIDE.U32 R8, R15, c[0x0][0x1b0], RZ ;  /* 0x00006c000f087a25 */ /* 0x000fc800078e00ff */
[----:B------:R-:W-:-:S08]  /*0360*/  IMAD.WIDE.U32 R4, R15, c[0x0][0x1e0], RZ ;  /* 0x000078000f047a25 */ /* 0x000fd000078e00ff */
[----:B------:R-:W-:Y:S01]  /*0370*/  @P0 IADD3 R0, R0, 0x1, RZ ;  /* 0x0000000100000810 */ /* 0x000fe20007ffe0ff */
[----:B------:R-:W-:Y:S06]  /*0380*/  @!P4 EXIT ;  /* 0x000000000000c94d */ /* 0x000fec0003800000 */
[----:B------:R-:W-:Y:S01]  /*0390*/  @!P3 IADD3 R0, -R0, RZ, RZ ;  /* 0x000000ff0000b210 */ /* 0x000fe20007ffe1ff */
[----:B------:R-:W-:Y:S01]  /*03a0*/  IMAD.WIDE.U32 R2, R19, c[0x0][0x1d8], R2 ;  /* 0x0000760013027a25 */ /* 0x000fe200078e0002 */
[----:B------:R-:W-:Y:S01]  /*03b0*/  IADD3 R7, R7, R11, RZ ;  /* 0x0000000b07077210 */ /* 0x000fe20007ffe0ff */
[----:B------:R-:W0:Y:S01]  /*03c0*/  S2R R21, SR_TID.X ;  /* 0x0000000000157919 */ /* 0x000e220000002100 */
[----:B------:R-:W-:Y:S01]  /*03d0*/  @!P1 LOP3.LUT R0, RZ, c[0x0][0x178], RZ, 0x33, !PT ;  /* 0x00005e00ff009a12 */ /* 0x000fe200078e33ff */
[----:B------:R-:W-:Y:S01]  /*03e0*/  IMAD R11, R15, c[0x0][0x1e4], R12 ;  /* 0x000079000f0b7a24 */ /* 0x000fe200078e020c */
[----:B------:R-:W-:Y:S01]  /*03f0*/  IADD3 R25, R3, R25, RZ ;  /* 0x0000001903197210 */ /* 0x000fe20007ffe0ff */
[----:B------:R-:W-:Y:S01]  /*0400*/  IMAD R12, R18, c[0x0][0x1e8], RZ ;  /* 0x00007a00120c7a24 */ /* 0x000fe200078e02ff */
[----:B------:R-:W-:Y:S02]  /*0410*/  SHF.R.S32.HI R10, RZ, 0x1f, R0 ;  /* 0x0000001fff0a7819 */ /* 0x000fe40000011400 */
[----:B------:R-:W-:Y:S01]  /*0420*/  IADD3 R5, R5, R11, RZ ;  /* 0x0000000b05057210 */ /* 0x000fe20007ffe0ff */
[----:B------:R-:W-:Y:S01]  /*0430*/  IMAD R11, R19, c[0x0][0x1ec], R12 ;  /* 0x00007b00130b7a24 */ /* 0x000fe200078e020c */
[----:B------:R-:W-:Y:S01]  /*0440*/  LEA R24, P0, R2, c[0x0][0x240], 0x1 ;  /* 0x0000900002187a11 */ /* 0x000fe200078008ff */
[C---:B------:R-:W-:Y:S01]  /*0450*/  IMAD R23, R10.reuse, c[0x0][0x1c8], RZ ;  /* 0x000072000a177a24 */ /* 0x040fe200078e02ff */
[----:B------:R-:W-:Y:S01]  /*0460*/  IADD3 R9, R9, R13, RZ ;  /* 0x0000000d09097210 */ /* 0x000fe20007ffe0ff */
[----:B------:R-:W-:Y:S01]  /*0470*/  IMAD R13, R10, c[0x0][0x1a8], RZ ;  /* 0x00006a000a0d7a24 */ /* 0x000fe200078e02ff */
[----:B------:R-:W-:Y:S01]  /*0480*/  LEA.HI.X R25, R2, c[0x0][0x244], R25, 0x1, P0 ;  /* 0x0000910002197a11 */ /* 0x000fe200000f0c19 */
[----:B------:R-:W-:Y:S01]  /*0490*/  IMAD.WIDE.U32 R2, R19, c[0x0][0x1e8], R4 ;  /* 0x00007a0013027a25 */ /* 0x000fe200078e0004 */
[----:B------:R-:W-:-:S03]  /*04a0*/  MOV R12, RZ ;  /* 0x000000ff000c7202 */ /* 0x000fc60000000f00 */
[----:B------:R-:W-:Y:S01]  /*04b0*/  IMAD.WIDE.U32 R4, R0, c[0x0][0x1a8], R6 ;  /* 0x00006a0000047a25 */ /* 0x000fe200078e0006 */
[----:B------:R-:W-:-:S03]  /*04c0*/  IADD3 R11, R3, R11, RZ ;  /* 0x0000000b030b7210 */ /* 0x000fc60007ffe0ff */
[----:B------:R-:W-:Y:S01]  /*04d0*/  IMAD.WIDE.U32 R6, R0, c[0x0][0x1c8], R8 ;  /* 0x0000720000067a25 */ /* 0x000fe200078e0008 */
[----:B------:R-:W-:Y:S02]  /*04e0*/  LEA R20, P1, R4, c[0x0][0x228], 0x1 ;  /* 0x00008a0004147a11 */ /* 0x000fe400078208ff */
[C---:B0-----:R-:W-:Y:S01]  /*04f0*/  LOP3.LUT R10, R21.reuse, 0x1f, RZ, 0xc0, !PT ;  /* 0x0000001f150a7812 */ /* 0x041fe200078ec0ff */
[----:B------:R-:W-:Y:S01]  /*0500*/  IMAD R9, R0, c[0x0][0x1ac], R13 ;  /* 0x00006b0000097a24 */ /* 0x000fe200078e020d */
[----:B------:R-:W-:Y:S01]  /*0510*/  LEA R3, P2, R6, c[0x0][0x230], 0x1 ;  /* 0x00008c0006037a11 */ /* 0x000fe200078408ff */
[----:B------:R-:W0:Y:S01]  /*0520*/  S2R R13, SR_LANEID ;  /* 0x00000000000d7919 */ /* 0x000e220000000000 */
[----:B------:R-:W-:Y:S01]  /*0530*/  IMAD R27, R0, c[0x0][0x1cc], R23 ;  /* 0x00007300001b7a24 */ /* 0x000fe200078e0217 */
[----:B------:R-:W-:Y:S02]  /*0540*/  SHF.L.U32 R0, R21, 0x1, RZ ;  /* 0x0000000115007819 */ /* 0x000fe400000006ff */
[----:B------:R-:W-:-:S02]  /*0550*/  IADD3 R9, R5, R9, RZ ;  /* 0x0000000905097210 */ /* 0x000fc40007ffe0ff */
[----:B------:R-:W-:Y:S02]  /*0560*/  LEA R23, P0, R2, c[0x0][0x248], 0x1 ;  /* 0x0000920002177a11 */ /* 0x000fe400078008ff */
[----:B------:R-:W-:Y:S02]  /*0570*/  IADD3 R5, R7, R27, RZ ;  /* 0x0000001b07057210 */ /* 0x000fe40007ffe0ff */
[----:B------:R-:W-:Y:S02]  /*0580*/  LOP3.LUT R0, R0, 0xffffffc0, RZ, 0xc0, !PT ;  /* 0xffffffc000007812 */ /* 0x000fe400078ec0ff */
[----:B------:R-:W-:Y:S02]  /*0590*/  LEA.HI.X R22, R4, c[0x0][0x22c], R9, 0x1, P1 ;  /* 0x00008b0004167a11 */ /* 0x000fe400008f0c09 */
[----:B------:R-:W-:Y:S02]  /*05a0*/  LEA.HI.X R7, R2, c[0x0][0x24c], R11, 0x1, P0 ;  /* 0x0000930002077a11 */ /* 0x000fe400000f0c0b */
[----:B------:R-:W-:-:S02]  /*05b0*/  LEA.HI.X R2, R6, c[0x0][0x234], R5, 0x1, P2 ;  /* 0x00008d0006027a11 */ /* 0x000fc400010f0c05 */
[----:B------:R-:W-:Y:S02]  /*05c0*/  MOV R4, R3 ;  /* 0x0000000300047202 */ /* 0x000fe40000000f00 */
[----:B------:R-:W-:Y:S02]  /*05d0*/  LOP3.LUT R11, R0, 0x1f, R21, 0xf8, !PT ;  /* 0x0000001f000b7812 */ /* 0x000fe400078ef815 */
[----:B------:R-:W-:Y:S02]  /*05e0*/  MOV R8, R24 ;  /* 0x0000001800087202 */ /* 0x000fe40000000f00 */
[----:B------:R-:W-:Y:S02]  /*05f0*/  MOV R6, R23 ;  /* 0x0000001700067202 */ /* 0x000fe40000000f00 */
[----:B------:R-:W-:Y:S02]  /*0600*/  MOV R9, R25 ;  /* 0x0000001900097202 */ /* 0x000fe40000000f00 */
[----:B------:R-:W-:-:S02]  /*0610*/  MOV R5, R20 ;  /* 0x0000001400057202 */ /* 0x000fc40000000f00 */
[----:B0-----:R-:W-:Y:S02]  /*0620*/  MOV R3, R22 ;  /* 0x0000001600037202 */ /* 0x001fe40000000f00 */
.L_x_3354:
[----:B------:R-:W-:Y:S01]  /*0630*/  BAR.SYNC.DEFER_BLOCKING 0x0 ;  /* 0x0000000000007b1d */ /* 0x000fe20000010000 */
[----:B0-----:R-:W-:-:S05]  /*0640*/  IMAD.WIDE R20, R11, 0x10, R8 ;  /* 0x000000100b147825 */ /* 0x001fca00078e0208 */
[----:B------:R-:W2:Y:S04]  /*0650*/  LDG.E.128 R24, [R20.64] ;  /* 0x0000000414187981 */ /* 0x000ea8000c1e1d00 */
[----:B------:R-:W3:Y:S01]  /*0660*/  LDG.E.128 R40, [R20.64+0x200] ;  /* 0x0002000414287981 */ /* 0x000ee2000c1e1d00 */
[----:B------:R-:W-:-:S03]  /*0670*/  IMAD.WIDE R36, R11, 0x10, R6 ;  /* 0x000000100b247825 */ /* 0x000fc600078e0206 */
[----:B------:R-:W0:Y:S02]  /*0680*/  S2R R49, SR_TID.X ;  /* 0x0000000000317919 */ /* 0x000e240000002100 */
[----:B0-----:R-:W-:-:S04]  /*0690*/  SHF.L.U32 R48, R49, 0x1, RZ ;  /* 0x0000000131307819 */ /* 0x001fc800000006ff */
        /* <DEDUP_REMOVED lines=74> */
.L_x_3316:
[----:B-12---:R-:W-:Y:S05]  /*0b40*/  BSYNC B0 ;  /* 0x0000000000007941 */ /* 0x006fea0003800000 */
.L_x_3315:
        /* <DEDUP_REMOVED lines=36> */
.L_x_3318:
[----:B------:R-:W-:Y:S05]  /*0d90*/  BSYNC B0 ;  /* 0x0000000000007941 */ /* 0x000fea0003800000 */
.L_x_3317:
        /* <DEDUP_REMOVED lines=38> */
.L_x_3320:
[----:B------:R-:W-:Y:S05]  /*1000*/  BSYNC B0 ;  /* 0x0000000000007941 */ /* 0x000fea0003800000 */
.L_x_3319:
        /* <DEDUP_REMOVED lines=36> */
.L_x_3322:
[----:B------:R-:W-:Y:S05]  /*1250*/  BSYNC B0 ;  /* 0x0000000000007941 */ /* 0x000fea0003800000 */
.L_x_3321:
        /* <DEDUP_REMOVED lines=38> */
.L_x_3324:
[----:B------:R-:W-:Y:S05]  /*14c0*/  BSYNC B0 ;  /* 0x0000000000007941 */ /* 0x000fea0003800000 */
.L_x_3323:
        /* <DEDUP_REMOVED lines=36> */
.L_x_3326:
[----:B------:R-:W-:Y:S05]  /*1710*/  BSYNC B0 ;  /* 0x0000000000007941 */ /* 0x000fea0003800000 */
.L_x_3325:
        /* <DEDUP_REMOVED lines=38> */
.L_x_3328:
[----:B------:R-:W-:Y:S05]  /*1980*/  BSYNC B0 ;  /* 0x0000000000007941 */ /* 0x000fea0003800000 */
.L_x_3327:
        /* <DEDUP_REMOVED lines=36> */
.L_x_3330:
[----:B------:R-:W-:Y:S05]  /*1bd0*/  BSYNC B0 ;  /* 0x0000000000007941 */ /* 0x000fea0003800000 */
.L_x_3329:
        /* <DEDUP_REMOVED lines=41> */
.L_x_3332:
[----:B------:R-:W-:Y:S05]  /*1e70*/  BSYNC B0 ;  /* 0x0000000000007941 */ /* 0x000fea0003800000 */
.L_x_3331:
        /* <DEDUP_REMOVED lines=41> */
.L_x_3334:
[----:B------:R-:W-:Y:S05]  /*2110*/  BSYNC B0 ;  /* 0x0000000000007941 */ /* 0x000fea0003800000 */
.L_x_3333:
        /* <DEDUP_REMOVED lines=47> */
.L_x_3336:
[----:B------:R-:W-:Y:S05]  /*2410*/  BSYNC B0 ;  /* 0x0000000000007941 */ /* 0x000fea0003800000 */
.L_x_3335:
        /* <DEDUP_REMOVED lines=33> */
.L_x_3338:
[----:B------:R-:W-:Y:S05]  /*2630*/  BSYNC B0 ;  /* 0x0000000000007941 */ /* 0x000fea0003800000 */
.L_x_3337:
        /* <DEDUP_REMOVED lines=33> */
.L_x_3340:
[----:B------:R-:W-:Y:S05]  /*2850*/  BSYNC B0 ;  /* 0x0000000000007941 */ /* 0x000fea0003800000 */
.L_x_3339:
        /* <DEDUP_REMOVED lines=33> */
.L_x_3342:
[----:B------:R-:W-:Y:S05]  /*2a70*/  BSYNC B0 ;  /* 0x0000000000007941 */ /* 0x000fea0003800000 */
.L_x_3341:
        /* <DEDUP_REMOVED lines=33> */
.L_x_3344:
[----:B------:R-:W-:Y:S05]  /*2c90*/  BSYNC B0 ;  /* 0x0000000000007941 */ /* 0x000fea0003800000 */
.L_x_3343:
        /* <DEDUP_REMOVED lines=33> */
.L_x_3346:
[----:B------:R-:W-:Y:S05]  /*2eb0*/  BSYNC B0 ;  /* 0x0000000000007941 */ /* 0x000fea0003800000 */
.L_x_3345:
        /* <DEDUP_REMOVED lines=36> */
.L_x_3352:
[----:B------:R-:W-:Y:S01]  /*3100*/  SHF.R.S32.HI R34, RZ, 0x1f, R75 ;  /* 0x0000001fff227819 */ /* 0x000fe2000001144b */
[----:B------:R-:W-:-:S04]  /*3110*/  IMAD.WIDE.U32 R28, R75, c[0x0][0x1a0], RZ ;  /* 0x000068004b1c7a25 */ /* 0x000fc800078e00ff */
[----:B------:R-:W-:Y:S02]  /*3120*/  IMAD R30, R34, c[0x0][0x1a0], RZ ;  /* 0x00006800221e7a24 */ /* 0x000fe400078e02ff */
[----:B------:R-:W-:Y:S02]  /*3130*/  IMAD R32, R18, c[0x0][0x180], RZ ;  /* 0x0000600012207a24 */ /* 0x000fe400078e02ff */
[----:B------:R-:W-:Y:S01]  /*3140*/  IMAD R31, R75, c[0x0][0x1a4], R30 ;  /* 0x000069004b1f7a24 */ /* 0x000fe200078e021e */
[----:B------:R-:W-:-:S04]  /*3150*/  LEA R30, P0, R28, R5, 0x1 ;  /* 0x000000051c1e7211 */ /* 0x000fc800078008ff */
[----:B------:R-:W-:-:S04]  /*3160*/  IADD3 R29, R29, R31, RZ ;  /* 0x0000001f1d1d7210 */ /* 0x000fc80007ffe0ff */
[----:B------:R-:W-:-:S05]  /*3170*/  LEA.HI.X R31, R28, R3, R29, 0x1, P0 ;  /* 0x000000031c1f7211 */ /* 0x000fca00000f0c1d */
[----:B------:R-:W-:-:S05]  /*3180*/  IMAD.WIDE R30, R11, 0x10, R30 ;  /* 0x000000100b1e7825 */ /* 0x000fca00078e021e */
[----:B------:R0:W2:Y:S04]  /*3190*/  LDG.E.128 R36, [R30.64] ;  /* 0x000000041e247981 */ /* 0x0000a8000c1e1d00 */
[----:B------:R0:W3:Y:S01]  /*31a0*/  LDG.E.128 R40, [R30.64+0x200] ;  /* 0x000200041e287981 */ /* 0x0000e2000c1e1d00 */
        /* <DEDUP_REMOVED lines=40> */
[C---:B------:R-:W-:Y:S02]  /*3430*/  FMUL.FTZ R94, R72.reuse, R62 ;  /* 0x0000003e485e7220 */ /* 0x040fe40000410000 */
[C---:B------:R-:W-:Y:S01]  /*3440*/  FMUL.FTZ R93, R72.reuse, R65 ;  /* 0x00000041485d7220 */ /* 0x040fe20000410000 */
[--C-:B-1----:R-:W-:Y:S01]  /*3450*/  PRMT R113, RZ, 0x5410, R36.reuse ;  /* 0x00005410ff717816 */ /* 0x102fe20000000024 */
[C---:B------:R-:W-:Y:S01]  /*3460*/  FMUL.FTZ R92, R72.reuse, R64 ;  /* 0x00000040485c7220 */ /* 0x040fe20000410000 */
[----:B------:R-:W1:Y:S01]  /*3470*/  MUFU.EX2 R100, R100 ;  /* 0x0000006400647308 */ /* 0x000e620000000800 */
[----:B------:R-:W-:Y:S01]  /*3480*/  PRMT R104, RZ, 0x7610, R36 ;  /* 0x00007610ff687816 */ /* 0x000fe20000000024 */
[----:B------:R-:W-:Y:S01]  /*3490*/  FMUL.FTZ R103, R72, R69 ;  /* 0x0000004548677220 */ /* 0x000fe20000410000 */
[--C-:B0-----:R-:W-:Y:S01]  /*34a0*/  PRMT R66, RZ, 0x5410, R37.reuse ;  /* 0x00005410ff427816 */ /* 0x101fe20000000025 */
[----:B------:R-:W-:Y:S01]  /*34b0*/  FMUL.FTZ R113, R84, R113 ;  /* 0x0000007154717220 */ /* 0x000fe20000410000 */
[----:B------:R-:W-:Y:S01]  /*34c0*/  PRMT R37, RZ, 0x7610, R37 ;  /* 0x00007610ff257816 */ /* 0x000fe20000000025 */
[----:B------:R-:W-:Y:S01]  /*34d0*/  FMUL.FTZ R104, R83, R104 ;  /* 0x0000006853687220 */ /* 0x000fe20000410000 */
[--C-:B------:R-:W-:Y:S01]  /*34e0*/  PRMT R107, RZ, 0x5410, R38.reuse ;  /* 0x00005410ff6b7816 */ /* 0x100fe20000000026 */
[----:B------:R-:W0:Y:S01]  /*34f0*/  MUFU.EX2 R99, R99 ;  /* 0x0000006300637308 */ /* 0x000e220000000800 */
[----:B------:R-:W-:Y:S01]  /*3500*/  PRMT R110, RZ, 0x7610, R38 ;  /* 0x00007610ff6e7816 */ /* 0x000fe20000000026 */
[----:B------:R-:W-:Y:S01]  /*3510*/  FMUL.FTZ R105, R85, R66 ;  /* 0x0000004255697220 */ /* 0x000fe20000410000 */
[--C-:B------:R-:W-:Y:S01]  /*3520*/  PRMT R36, RZ, 0x5410, R39.reuse ;  /* 0x00005410ff247816 */ /* 0x100fe20000000027 */
[-C--:B----4-:R-:W-:Y:S01]  /*3530*/  FFMA.FTZ R38, R113, R101.reuse, R104 ;  /* 0x0000006571267223 */ /* 0x090fe20000010068 */
[----:B------:R-:W-:Y:S01]  /*3540*/  PRMT R39, RZ, 0x7610, R39 ;  /* 0x00007610ff277816 */ /* 0x000fe20000000027 */
[----:B------:R-:W-:Y:S01]  /*3550*/  FMUL.FTZ R67, R102, R101 ;  /* 0x0000006566437220 */ /* 0x000fe20000410000 */
[--C-:B-----5:R-:W-:Y:S01]  /*3560*/  PRMT R115, RZ, 0x5410, R40.reuse ;  /* 0x00005410ff737816 */ /* 0x120fe20000000028 */
[----:B------:R-:W4:Y:S01]  /*3570*/  MUFU.EX2 R98, R98 ;  /* 0x0000006200627308 */ /* 0x000f220000000800 */
[----:B------:R-:W-:Y:S01]  /*3580*/  FMUL.FTZ R108, R82, R37 ;  /* 0x00000025526c7220 */ /* 0x000fe20000410000 */
[----:B------:R-:W-:Y:S01]  /*3590*/  PRMT R114, RZ, 0x7610, R40 ;  /* 0x00007610ff727816 */ /* 0x000fe20000000028 */
[C---:B-1----:R-:W-:Y:S01]  /*35a0*/  FFMA.FTZ R37, R100.reuse, R38, R105 ;  /* 0x0000002664257223 */ /* 0x042fe20000010069 */
[--C-:B------:R-:W-:Y:S01]  /*35b0*/  PRMT R119, RZ, 0x5410, R42.reuse ;  /* 0x00005410ff777816 */ /* 0x100fe2000000002a */
[----:B------:R-:W-:Y:S01]  /*35c0*/  FMUL.FTZ R38, R100, R67 ;  /* 0x0000004364267220 */ /* 0x000fe20000410000 */
[----:B------:R-:W-:Y:S01]  /*35d0*/  PRMT R120, RZ, 0x7610, R42 ;  /* 0x00007610ff787816 */ /* 0x000fe2000000002a */
[----:B------:R-:W-:Y:S01]  /*35e0*/  FMUL.FTZ R107, R86, R107 ;  /* 0x0000006b566b7220 */ /* 0x000fe20000410000 */
[----:B------:R-:W1:Y:S01]  /*35f0*/  MUFU.EX2 R97, R97 ;  /* 0x0000006100617308 */ /* 0x000e620000000800 */
[----:B0-----:R-:W-:-:S02]  /*3600*/  FFMA.FTZ R66, R99, R37, R108 ;  /* 0x0000002563427223 */ /* 0x001fc4000001006c */
[----:B------:R-:W-:Y:S02]  /*3610*/  FMUL.FTZ R37, R99, R38 ;  /* 0x0000002663257220 */ /* 0x000fe40000410000 */
[----:B------:R-:W-:Y:S02]  /*3620*/  FMUL.FTZ R110, R81, R110 ;  /* 0x0000006e516e7220 */ /* 0x000fe40000410000 */
[----:B------:R-:W-:Y:S01]  /*3630*/  FMUL.FTZ R111, R87, R36 ;  /* 0x00000024576f7220 */ /* 0x000fe20000410000 */
[----:B------:R-:W0:Y:S01]  /*3640*/  MUFU.EX2 R96, R96 ;  /* 0x0000006000607308 */ /* 0x000e220000000800 */
[C---:B----4-:R-:W-:Y:S01]  /*3650*/  FFMA.FTZ R66, R98.reuse, R66, R107 ;  /* 0x0000004262427223 */ /* 0x050fe2000001006b */
[--C-:B------:R-:W-:Y:S01]  /*3660*/  PRMT R36, RZ, 0x5410, R41.reuse ;  /* 0x00005410ff247816 */ /* 0x100fe20000000029 */
[----:B------:R-:W-:Y:S01]  /*3670*/  FMUL.FTZ R38, R98, R37 ;  /* 0x0000002562267220 */ /* 0x000fe20000410000 */
[----:B------:R-:W-:Y:S01]  /*3680*/  PRMT R41, RZ, 0x7610, R41 ;  /* 0x00007610ff297816 */ /* 0x000fe20000000029 */
[----:B------:R-:W-:-:S02]  /*3690*/  FMUL.FTZ R116, R80, R39 ;  /* 0x0000002750747220 */ /* 0x000fc40000410000 */
[----:B------:R-:W-:Y:S01]  /*36a0*/  FMUL.FTZ R106, R72, R68 ;  /* 0x00000044486a7220 */ /* 0x000fe20000410000 */
[----:B------:R-:W4:Y:S01]  /*36b0*/  MUFU.EX2 R95, R95 ;  /* 0x0000005f005f7308 */ /* 0x000f220000000800 */
[C---:B-1----:R-:W-:Y:S02]  /*36c0*/  FFMA.FTZ R66, R97.reuse, R66, R110 ;  /* 0x0000004261427223 */ /* 0x042fe4000001006e */
[----:B------:R-:W-:Y:S02]  /*36d0*/  FMUL.FTZ R37, R97, R38 ;  /* 0x0000002661257220 */ /* 0x000fe40000410000 */
[----:B------:R-:W-:Y:S02]  /*36e0*/  FMUL.FTZ R115, R88, R115 ;  /* 0x0000007358737220 */ /* 0x000fe40000410000 */
[----:B------:R-:W-:Y:S01]  /*36f0*/  FMUL.FTZ R109, R72, R70 ;  /* 0x00000046486d7220 */ /* 0x000fe20000410000 */
[----:B------:R-:W1:Y:S01]  /*3700*/  MUFU.EX2 R94, R94 ;  /* 0x0000005e005e7308 */ /* 0x000e620000000800 */
[----:B0-----:R-:W-:-:S02]  /*3710*/  FFMA.FTZ R66, R96, R66, R111 ;  /* 0x0000004260427223 */ /* 0x001fc4000001006f */
[----:B------:R-:W-:Y:S02]  /*3720*/  FMUL.FTZ R38, R96, R37 ;  /* 0x0000002560267220 */ /* 0x000fe40000410000 */
[----:B------:R-:W-:Y:S02]  /*3730*/  FMUL.FTZ R114, R79, R114 ;  /* 0x000000724f727220 */ /* 0x000fe40000410000 */
[----:B------:R-:W-:Y:S01]  /*3740*/  FMUL.FTZ R112, R72, R71 ;  /* 0x0000004748707220 */ /* 0x000fe20000410000 */
[----:B------:R-:W0:Y:S01]  /*3750*/  MUFU.EX2 R93, R93 ;  /* 0x0000005d005d7308 */ /* 0x000e220000000800 */
[C---:B----4-:R-:W-:Y:S02]  /*3760*/  FFMA.FTZ R66, R95.reuse, R66, R116 ;  /* 0x000000425f427223 */ /* 0x050fe40000010074 */
[----:B------:R-:W-:Y:S02]  /*3770*/  FMUL.FTZ R37, R95, R38 ;  /* 0x000000265f257220 */ /* 0x000fe40000410000 */
[----:B------:R-:W-:-:S02]  /*3780*/  FMUL.FTZ R121, R89, R36 ;  /* 0x0000002459797220 */ /* 0x000fc40000410000 */
[----:B------:R-:W-:Y:S01]  /*3790*/  FMUL.FTZ R117, R72, R74 ;  /* 0x0000004a48757220 */ /* 0x000fe20000410000 */
[----:B------:R-:W4:Y:S01]  /*37a0*/  MUFU.EX2 R92, R92 ;  /* 0x0000005c005c7308 */ /* 0x000f220000000800 */
[C---:B-1----:R-:W-:Y:S01]  /*37b0*/  FFMA.FTZ R66, R94.reuse, R66, R115 ;  /* 0x000000425e427223 */ /* 0x042fe20000010073 */
[----:B------:R-:W-:Y:S01]  /*37c0*/  MOV R72, 0x3f800000 ;  /* 0x3f80000000487802 */ /* 0x000fe20000000f00 */
[----:B------:R-:W-:Y:S02]  /*37d0*/  FMUL.FTZ R38, R94, R37 ;  /* 0x000000255e267220 */ /* 0x000fe40000410000 */
[----:B------:R-:W-:Y:S02]  /*37e0*/  FMUL.FTZ R118, R78, R41 ;  /* 0x000000294e767220 */ /* 0x000fe40000410000 */
[----:B------:R-:W-:Y:S01]  /*37f0*/  FMUL.FTZ R119, R90, R119 ;  /* 0x000000775a777220 */ /* 0x000fe20000410000 */
[----:B------:R-:W1:Y:S01]  /*3800*/  MUFU.EX2 R103, R103 ;  /* 0x0000006700677308 */ /* 0x000e620000000800 */
[----:B0-----:R-:W-:-:S02]  /*3810*/  FFMA.FTZ R66, R93, R66, R114 ;  /* 0x000000425d427223 */ /* 0x001fc40000010072 */
        /* <DEDUP_REMOVED lines=8> */
[--C-:B------:R-:W-:Y:S02]  /*38a0*/  PRMT R36, RZ, 0x5410, R43.reuse ;  /* 0x00005410ff247816 */ /* 0x100fe4000000002b */
[----:B------:R-:W-:Y:S02]  /*38b0*/  PRMT R43, RZ, 0x7610, R43 ;  /* 0x00007610ff2b7816 */ /* 0x000fe4000000002b */
[----:B------:R-:W1:Y:S01]  /*38c0*/  MUFU.EX2 R112, R112 ;  /* 0x0000007000707308 */ /* 0x000e620000000800 */
[----:B0-----:R-:W-:Y:S02]  /*38d0*/  FFMA.FTZ R66, R106, R66, R119 ;  /* 0x000000426a427223 */ /* 0x001fe40000010077 */
[----:B------:R-:W-:-:S02]  /*38e0*/  FMUL.FTZ R123, R91, R36 ;  /* 0x000000245b7b7220 */ /* 0x000fc40000410000 */
[----:B------:R-:W-:Y:S02]  /*38f0*/  FMUL.FTZ R38, R106, R37 ;  /* 0x000000256a267220 */ /* 0x000fe40000410000 */
[----:B------:R-:W-:Y:S01]  /*3900*/  FMUL.FTZ R122, R76, R43 ;  /* 0x0000002b4c7a7220 */ /* 0x000fe20000410000 */
[----:B------:R-:W0:Y:S01]  /*3910*/  MUFU.EX2 R117, R117 ;  /* 0x0000007500757308 */ /* 0x000e220000000800 */
[C---:B----4-:R-:W-:Y:S02]  /*3920*/  FFMA.FTZ R66, R109.reuse, R66, R120 ;  /* 0x000000426d427223 */ /* 0x050fe40000010078 */
[----:B------:R-:W-:Y:S02]  /*3930*/  FMUL.FTZ R37, R109, R38 ;  /* 0x000000266d257220 */ /* 0x000fe40000410000 */
[C---:B-1----:R-:W-:Y:S02]  /*3940*/  FFMA.FTZ R67, R112.reuse, R66, R123 ;  /* 0x0000004270437223 */ /* 0x042fe4000001007b */
[----:B------:R-:W-:-:S02]  /*3950*/  FMUL.FTZ R66, R112, R37 ;  /* 0x0000002570427220 */ /* 0x000fc40000410000 */
        /* <DEDUP_REMOVED lines=28> */
[----:B------:R-:W-:Y:S01]  /*3b20*/  @!P0 LDS.64 R72, [R75.X8+0x2140] ;  /* 0x002140004b488984 */ /* 0x000fe20000008a00 */
[C---:B0-----:R-:W-:Y:S01]  /*3b30*/  @P1 FFMA.FTZ R67, R66.reuse, R36, R67 ;  /* 0x0000002442431223 */ /* 0x041fe20000010043 */
[--C-:B------:R-:W-:Y:S02]  /*3b40*/  @!P2 SHF.R.U32.HI R36, RZ, 0x2, R49.reuse ;  /* 0x00000002ff24a819 */ /* 0x100fe40000011631 */
[----:B------:R-:W-:Y:S01]  /*3b50*/  LDS.128 R28, [R56.X16+0x1080] ;  /* 0x00108000381c7984 */ /* 0x000fe2000000cc00 */
[----:B-1----:R-:W-:Y:S01]  /*3b60*/  @P1 FMUL.FTZ R66, R66, R37 ;  /* 0x0000002542421220 */ /* 0x002fe20000410000 */
[----:B------:R-:W-:Y:S02]  /*3b70*/  @!P2 LOP3.LUT R36, R36, 0x3ffffff8, RZ, 0xc0, !PT ;  /* 0x3ffffff82424a812 */ /* 0x000fe400078ec0ff */
[----:B------:R-:W-:Y:S04]  /*3b80*/  LDS.128 R32, [R56.X16+0x1090] ;  /* 0x0010900038207984 */ /* 0x000fe8000000cc00 */
[----:B------:R-:W-:Y:S04]  /*3b90*/  @!P2 STS.64 [R36+0x2100], R66 ;  /* 0x002100422400a388 */ /* 0x000fe80000000a00 */
[----:B------:R-:W-:Y:S06]  /*3ba0*/  BAR.SYNC.DEFER_BLOCKING 0x0 ;  /* 0x0000000000007b1d */ /* 0x000fec0000010000 */
[----:B------:R0:W-:Y:S04]  /*3bb0*/  SHFL.UP PT, R124, R66, 0x1, RZ ;  /* 0x04200000427c7989 */ /* 0x0001e800000e00ff */
[----:B------:R-:W-:Y:S01]  /*3bc0*/  SHFL.UP PT, R125, R67, 0x1, RZ ;  /* 0x04200000437d7989 */ /* 0x000fe200000e00ff */
        /* <DEDUP_REMOVED lines=30> */
.L_x_3349:
[----:B------:R-:W-:Y:S05]  /*3db0*/  BSYNC B0 ;  /* 0x0000000000007941 */ /* 0x000fea0003800000 */
.L_x_3348:
        /* <DEDUP_REMOVED lines=54> */
.L_x_3351:
[----:B------:R-:W-:Y:S05]  /*4120*/  BSYNC B0 ;  /* 0x0000000000007941 */ /* 0x000fea0003800000 */
.L_x_3350:
        /* <DEDUP_REMOVED lines=20> */
.L_x_3347:
        /* <DEDUP_REMOVED lines=64> */
[----:B------:R-:W-:Y:S01]  /*4670*/  PRMT R49, RZ, 0x7610, R49 ;  /* 0x00007610ff317816 */ /* 0x000fe20000000031 */
[----:B------:R0:W1:Y:S01]  /*4680*/  MUFU.EX2 R33, R28 ;  /* 0x0000001c00217308 */ /* 0x0000620000000800 */
[----:B------:R-:W-:Y:S01]  /*4690*/  FMUL.FTZ R30, R41, -1.4426950216293334961 ;  /* 0xbfb8aa3b291e7820 */ /* 0x000fe20000410000 */
[----:B------:R-:W-:Y:S01]  /*46a0*/  PRMT R51, RZ, 0x7610, R51 ;  /* 0x00007610ff337816 */ /* 0x000fe20000000033 */
[----:B------:R-:W-:Y:S01]  /*46b0*/  FMUL.FTZ R31, R50, -1.4426950216293334961 ;  /* 0xbfb8aa3b321f7820 */ /* 0x000fe20000410000 */
[--C-:B------:R-:W-:Y:S01]  /*46c0*/  PRMT R32, RZ, 0x5410, R48.reuse ;  /* 0x00005410ff207816 */ /* 0x100fe20000000030 */
[----:B------:R-:W-:Y:S01]  /*46d0*/  FMUL.FTZ R29, R49, -1.4426950216293334961 ;  /* 0xbfb8aa3b311d7820 */ /* 0x000fe20000410000 */
[----:B------:R-:W-:Y:S02]  /*46e0*/  PRMT R48, RZ, 0x7610, R48 ;  /* 0x00007610ff307816 */ /* 0x000fe40000000030 */
[----:B------:R-:W3:Y:S01]  /*46f0*/  MUFU.EX2 R42, R30 ;  /* 0x0000001e002a7308 */ /* 0x000ee20000000800 */
[----:B0-----:R-:W-:-:S02]  /*4700*/  FMUL.FTZ R28, R56, -1.4426950216293334961 ;  /* 0xbfb8aa3b381c7820 */ /* 0x001fc40000410000 */
[----:B------:R-:W-:Y:S02]  /*4710*/  FMUL.FTZ R64, R32, -1.4426950216293334961 ;  /* 0xbfb8aa3b20407820 */ /* 0x000fe40000410000 */
[----:B------:R-:W-:-:S03]  /*4720*/  FMUL.FTZ R40, R48, -1.4426950216293334961 ;  /* 0xbfb8aa3b30287820 */ /* 0x000fc60000410000 */
        /* <DEDUP_REMOVED lines=18> */
[----:B------:R0:W3:Y:S01]  /*4850*/  MUFU.EX2 R61, R29 ;  /* 0x0000001d003d7308 */ /* 0x0000e20000000800 */
[----:B--2---:R-:W-:Y:S02]  /*4860*/  FMUL.FTZ R31, R38, -1.4426950216293334961 ;  /* 0xbfb8aa3b261f7820 */ /* 0x004fe40000410000 */
[----:B-1----:R-:W-:-:S05]  /*4870*/  FADD.FTZ R62, R62, 1 ;  /* 0x3f8000003e3e7421 */ /* 0x002fca0000010000 */
[----:B------:R1:W2:Y:S01]  /*4880*/  MUFU.EX2 R68, R31 ;  /* 0x0000001f00447308 */ /* 0x0002a20000000800 */
[--C-:B0-----:R-:W-:Y:S01]  /*4890*/  PRMT R29, RZ, 0x5410, R37.reuse ;  /* 0x00005410ff1d7816 */ /* 0x101fe20000000025 */
[----:B----4-:R-:W-:Y:S01]  /*48a0*/  FADD.FTZ R63, R63, 1 ;  /* 0x3f8000003f3f7421 */ /* 0x010fe20000010000 */
[----:B------:R-:W-:-:S03]  /*48b0*/  PRMT R37, RZ, 0x7610, R37 ;  /* 0x00007610ff257816 */ /* 0x000fc60000000025 */
[----:B------:R-:W-:Y:S02]  /*48c0*/  FMUL.FTZ R65, R29, -1.4426950216293334961 ;  /* 0xbfb8aa3b1d417820 */ /* 0x000fe40000410000 */
[----:B------:R-:W0:Y:S01]  /*48d0*/  MUFU.EX2 R64, R64 ;  /* 0x0000004000407308 */ /* 0x000e220000000800 */
[--C-:B-1----:R-:W-:Y:S01]  /*48e0*/  PRMT R31, RZ, 0x5410, R39.reuse ;  /* 0x00005410ff1f7816 */ /* 0x102fe20000000027 */
[----:B------:R-:W-:Y:S01]  /*48f0*/  FMUL.FTZ R66, R37, -1.4426950216293334961 ;  /* 0xbfb8aa3b25427820 */ /* 0x000fe20000410000 */
[----:B------:R-:W-:Y:S01]  /*4900*/  PRMT R39, RZ, 0x7610, R39 ;  /* 0x00007610ff277816 */ /* 0x000fe20000000027 */
[----:B---3--:R-:W-:Y:S02]  /*4910*/  FADD.FTZ R61, R61, 1 ;  /* 0x3f8000003d3d7421 */ /* 0x008fe40000010000 */
[----:B------:R-:W-:Y:S02]  /*4920*/  FMUL.FTZ R69, R31, -1.4426950216293334961 ;  /* 0xbfb8aa3b1f457820 */ /* 0x000fe40000410000 */
[----:B------:R-:W-:Y:S01]  /*4930*/  FMUL.FTZ R70, R39, -1.4426950216293334961 ;  /* 0xbfb8aa3b27467820 */ /* 0x000fe20000410000 */
[----:B------:R-:W1:Y:S01]  /*4940*/  MUFU.EX2 R40, R40 ;  /* 0x0000002800287308 */ /* 0x000e620000000800 */
[----:B--2---:R-:W-:-:S02]  /*4950*/  FADD.FTZ R68, R68, 1 ;  /* 0x3f80000044447421 */ /* 0x004fc40000010000 */
[----:B0-----:R-:W-:-:S05]  /*4960*/  FADD.FTZ R64, R64, 1 ;  /* 0x3f80000040407421 */ /* 0x001fca0000010000 */
[----:B------:R-:W0:Y:S08]  /*4970*/  MUFU.EX2 R66, R66 ;  /* 0x0000004200427308 */ /* 0x000e300000000800 */
        /* <DEDUP_REMOVED lines=12> */
[----:B------:R1:W2:Y:S08]  /*4a40*/  MUFU.RCP R75, R33 ;  /* 0x00000021004b7308 */ /* 0x0002b00000001000 */
[----:B------:R2:W3:Y:S01]  /*4a50*/  MUFU.RCP R72, R35 ;  /* 0x0000002300487308 */ /* 0x0004e20000001000 */
[----:B-1----:R-:W-:Y:S02]  /*4a60*/  FMUL.FTZ R33, R32, R71 ;  /* 0x0000004720217220 */ /* 0x002fe40000410000 */
[----:B0-----:R-:W-:-:S02]  /*4a70*/  FMUL.FTZ R48, R48, R73 ;  /* 0x0000004930307220 */ /* 0x001fc40000410000 */
[----:B------:R-:W-:Y:S02]  /*4a80*/  FMUL.FTZ R20, R33, R20 ;  /* 0x0000001421147220 */ /* 0x000fe40000410000 */
[----:B------:R-:W-:Y:S01]  /*4a90*/  FMUL.FTZ R33, R48, R21 ;  /* 0x0000001530217220 */ /* 0x000fe20000410000 */
[----:B------:R-:W0:Y:S01]  /*4aa0*/  MUFU.RCP R43, R43 ;  /* 0x0000002b002b7308 */ /* 0x000e220000001000 */
[----:B--2---:R-:W-:-:S03]  /*4ab0*/  FMUL.FTZ R35, R34, R75 ;  /* 0x0000004b22237220 */ /* 0x004fc60000410000 */
[----:B------:R-:W-:Y:S01]  /*4ac0*/  F2FP.BF16.PACK_AB R20, R33, R20 ;  /* 0x000000142114723e */ /* 0x000fe200000010ff */
[----:B------:R-:W-:-:S03]  /*4ad0*/  FMUL.FTZ R21, R35, R22 ;  /* 0x0000001623157220 */ /* 0x000fc60000410000 */
[----:B------:R-:W1:Y:S01]  /*4ae0*/  MUFU.RCP R42, R42 ;  /* 0x0000002a002a7308 */ /* 0x000e620000001000 */
[----:B---3--:R-:W-:-:S04]  /*4af0*/  FMUL.FTZ R32, R49, R72 ;  /* 0x0000004831207220 */ /* 0x008fc80000410000 */
[----:B------:R-:W-:-:S03]  /*4b00*/  FMUL.FTZ R32, R32, R23 ;  /* 0x0000001720207220 */ /* 0x000fc60000410000 */
[----:B------:R-:W2:Y:S01]  /*4b10*/  MUFU.RCP R77, R60 ;  /* 0x0000003c004d7308 */ /* 0x000ea20000001000 */
[----:B0-----:R-:W-:Y:S01]  /*4b20*/  FMUL.FTZ R50, R50, R43 ;  /* 0x0000002b32327220 */ /* 0x001fe20000410000 */
[----:B------:R-:W-:Y:S01]  /*4b30*/  F2FP.BF16.PACK_AB R21, R32, R21 ;  /* 0x000000152015723e */ /* 0x000fe200000010ff */
[----:B------:R-:W-:Y:S02]  /*4b40*/  IMAD R32, R14, c[0x0][0x210], RZ ;  /* 0x000084000e207a24 */ /* 0x000fe400078e02ff */
[----:B------:R-:W-:Y:S02]  /*4b50*/  FMUL.FTZ R25, R50, R25 ;  /* 0x0000001932197220 */ /* 0x000fe40000410000 */
[----:B------:R-:W-:Y:S01]  /*4b60*/  IMAD R33, R15, c[0x0][0x214], R32 ;  /* 0x000085000f217a24 */ /* 0x000fe200078e0220 */
[----:B------:R-:W0:Y:S01]  /*4b70*/  MUFU.RCP R40, R61 ;  /* 0x0000003d00287308 */ /* 0x000e220000001000 */
[----:B-1----:R-:W-:Y:S02]  /*4b80*/  FMUL.FTZ R41, R41, R42 ;  /* 0x0000002a29297220 */ /* 0x002fe40000410000 */
[----:B------:R-:W-:Y:S01]  /*4b90*/  IMAD R32, R18, c[0x0][0x218], RZ ;  /* 0x0000860012207a24 */ /* 0x000fe200078e02ff */
[----:B------:R-:W-:Y:S01]  /*4ba0*/  IADD3 R59, R59, R33, RZ ;  /* 0x000000213b3b7210 */ /* 0x000fe20007ffe0ff */
        /* <DEDUP_REMOVED lines=21> */
[----:B-1----:R-:W-:Y:S01]  /*4d00*/  FMUL.FTZ R24, R37, R66 ;  /* 0x0000004225187220 */ /* 0x002fe20000410000 */
[----:B------:R1:W-:Y:S03]  /*4d10*/  STS.128 [R57.X16], R20 ;  /* 0x0000001439007388 */ /* 0x0003e6000000cc00 */
[----:B------:R-:W-:-:S03]  /*4d20*/  FMUL.FTZ R24, R24, R47 ;  /* 0x0000002f18187220 */ /* 0x000fc60000410000 */
[----:B------:R-:W3:Y:S01]  /*4d30*/  MUFU.RCP R60, R69 ;  /* 0x00000045003c7308 */ /* 0x000ee20000001000 */
[----:B0-----:R-:W-:Y:S01]  /*4d40*/  FMUL.FTZ R35, R30, R67 ;  /* 0x000000431e237220 */ /* 0x001fe20000410000 */
[----:B------:R-:W-:-:S03]  /*4d50*/  F2FP.BF16.PACK_AB R37, R24, R29 ;  /* 0x0000001d1825723e */ /* 0x000fc600000010ff */
[----:B------:R-:W-:-:S03]  /*4d60*/  FMUL.FTZ R35, R35, R52 ;  /* 0x0000003423237220 */ /* 0x000fc60000410000 */
[----:B------:R-:W0:Y:S01]  /*4d70*/  MUFU.RCP R70, R70 ;  /* 0x0000004600467308 */ /* 0x000e220000001000 */
[----:B--2---:R-:W-:Y:S02]  /*4d80*/  FMUL.FTZ R38, R38, R61 ;  /* 0x0000003d26267220 */ /* 0x004fe40000410000 */
[C---:B-1----:R-:W-:Y:S02]  /*4d90*/  IMAD R23, R19.reuse, c[0x0][0x21c], R32 ;  /* 0x0000870013177a24 */ /* 0x042fe400078e0220 */
[----:B------:R-:W-:Y:S02]  /*4da0*/  FMUL.FTZ R38, R38, R53 ;  /* 0x0000003526267220 */ /* 0x000fe40000410000 */
[----:B------:R-:W-:-:S03]  /*4db0*/  IMAD.WIDE.U32 R20, R19, c[0x0][0x218], R58 ;  /* 0x0000860013147a25 */ /* 0x000fc600078e003a */
[----:B------:R-:W-:Y:S01]  /*4dc0*/  F2FP.BF16.PACK_AB R38, R38, R35 ;  /* 0x000000232626723e */ /* 0x000fe200000010ff */
[----:B---3--:R-:W-:Y:S01]  /*4dd0*/  FMUL.FTZ R31, R31, R60 ;  /* 0x0000003c1f1f7220 */ /* 0x008fe20000410000 */
[----:B------:R-:W-:Y:S02]  /*4de0*/  IADD3 R21, R21, R23, RZ ;  /* 0x0000001715157210 */ /* 0x000fe40007ffe0ff */
[C---:B------:R-:W-:Y:S01]  /*4df0*/  LEA R22, P0, R20.reuse, c[0x0][0x270], 0x1 ;  /* 0x00009c0014167a11 */ /* 0x040fe200078008ff */
[----:B------:R-:W-:Y:S02]  /*4e00*/  FMUL.FTZ R31, R31, R54 ;  /* 0x000000361f1f7220 */ /* 0x000fe40000410000 */
[----:B0-----:R-:W-:Y:S01]  /*4e10*/  FMUL.FTZ R26, R39, R70 ;  /* 0x00000046271a7220 */ /* 0x001fe20000410000 */
[----:B------:R-:W-:Y:S02]  /*4e20*/  LEA.HI.X R23, R20, c[0x0][0x274], R21, 0x1, P0 ;  /* 0x00009d0014177a11 */ /* 0x000fe400000f0c15 */
[----:B------:R-:W-:Y:S01]  /*4e30*/  ISETP.GE.AND P0, PT, R12, c[0x0][0x174], PT ;  /* 0x00005d000c007a0c */ /* 0x000fe20003f06270 */
[----:B------:R-:W-:-:S02]  /*4e40*/  FMUL.FTZ R26, R26, R55 ;  /* 0x000000371a1a7220 */ /* 0x000fc40000410000 */
        /* <DEDUP_REMOVED lines=10> */
.L_x_3353:
[----:B------:R-:W-:Y:S05]  /*4ef0*/  EXIT ;  /* 0x000000000000794d */ /* 0x000fea0003800000 */
.L_x_3355:
        /* <DEDUP_REMOVED lines=16> */
.L_x_5415:


//--------------------- .text._Z25selective_scan_fwd_kernelI32Selective_Scan_fwd_kernel_traitsILi64ELi16ELi1ELb0ELb0ELb0ELb0EN3c108BFloat16EfEEv13SSMParamsBase --------------------------
	.section	.text._Z25selective_scan_fwd_kernelI32Selective_Scan_fwd_kernel_traitsILi64ELi16ELi1ELb0ELb0ELb0ELb0EN3c108BFloat16EfEEv13SSMParamsBase,"ax",@progbits
	.sectioninfo	@"SHI_REGISTERS=155"
	.align	128
        .global         _Z25selective_scan_fwd_kernelI32Selective_Scan_fwd_kernel_traitsILi64ELi16ELi1ELb0ELb0ELb0ELb0EN3c108BFloat16EfEEv13SSMParamsBase
        .type           _Z25selective_scan_fwd_kernelI32Selective_Scan_fwd_kernel_traitsILi64ELi16ELi1ELb0ELb0ELb0ELb0EN3c108BFloat16EfEEv13SSMParamsBase,@function
        .size           _Z25selective_scan_fwd_kernelI32Selective_Scan_fwd_kernel_traitsILi64ELi16ELi1ELb0ELb0ELb0ELb0EN3c108BFloat16EfEEv13SSMParamsBase,(.L_x_5416 - _Z25selective_scan_fwd_kernelI32Selective_Scan_fwd_kernel_traitsILi64ELi16ELi1ELb0ELb0ELb0ELb0EN3c108BFloat16EfEEv13SSMParamsBase)
        .other          _Z25selective_scan_fwd_kernelI32Selective_Scan_fwd_kernel_traitsILi64ELi16ELi1ELb0ELb0ELb0ELb0EN3c108BFloat16EfEEv13SSMParamsBase,@"STO_CUDA_ENTRY STV_DEFAULT"
_Z25selective_scan_fwd_kernelI32Selective_Scan_fwd_kernel_traitsILi64ELi16ELi1ELb0ELb0ELb0ELb0EN3c108BFloat16EfEEv13SSMParamsBase:
.text._Z25selective_scan_fwd_kernelI32Selective_Scan_fwd_kernel_traitsILi64ELi16ELi1ELb0ELb0ELb0ELb0EN3c108BFloat16EfEEv13SSMParamsBase:
[----:B------:R-:W-:Y:S02]  /*0000*/  IMAD.MOV.U32 R1, RZ, RZ, c[0x0][0x28] ;  /* 0x00000a00ff017624 */ /* 0x000fe400078e00ff */
[----:B------:R-:W0:Y:S01]  /*0010*/  S2UR UR21, SR_CTAID.Y ;  /* 0x00000000001579c3 */ /* 0x000e220000002600 */
[----:B------:R-:W-:Y:S01]  /*0020*/  ULDC.64 UR6, c[0x0][0x250] ;  /* 0x0000940000067ab9 */ /* 0x000fe20000000a00 */
[----:B------:R-:W-:Y:S01]  /*0030*/  IMAD.MOV.U32 R49, RZ, RZ, RZ ;  /* 0x000000ffff317224 */ /* 0x000fe200078e00ff */
[----:B------:R-:W-:Y:S01]  /*0040*/  UISETP.NE.U32.AND UP1, UPT, URZ, UR6, UPT ;  /* 0x000000063f00728c */ /* 0x000fe2000bf25070 */
[----:B------:R-:W-:Y:S01]  /*0050*/  HFMA2.MMA R51, -RZ, RZ, 0, 0 ;  /* 0x00000000ff337435 */ /* 0x000fe200000001ff */
[----:B------:R-:W-:Y:S02]  /*0060*/  ULDC.64 UR26, c[0x0][0x118] ;  /* 0x00004600001a7ab9 */ /* 0x000fe40000000a00 */
[----:B------:R-:W-:Y:S02]  /*0070*/  UISETP.NE.AND.EX UP1, UPT, URZ, UR7, UPT, UP1 ;  /* 0x000000073f00728c */ /* 0x000fe4000bf25310 */
[----:B------:R-:W-:Y:S02]  /*0080*/  ULDC.64 UR4, c[0x0][0x238] ;  /* 0x00008e0000047ab9 */ /* 0x000fe40000000a00 */
[----:B------:R-:W-:-:S02]  /*0090*/  UISETP.NE.U32.AND UP0, UPT, URZ, UR4, UPT ;  /* 0x000000043f00728c */ /* 0x000fc4000bf05070 */
[----:B------:R-:W-:Y:S01]  /*00a0*/  PLOP3.LUT P1, PT, PT, PT, UP1, 0x80, 0x0 ;  /* 0x000000000000781c */ /* 0x000fe20003f2f018 */
[----:B------:R-:W1:Y:S01]  /*00b0*/  S2UR UR31, SR_CTAID.X ;  /* 0x00000000001f79c3 */ /* 0x000e620000002500 */
[----:B------:R-:W-:Y:S01]  /*00c0*/  UISETP.NE.AND.EX UP0, UPT, URZ, UR5, UPT, UP0 ;  /* 0x000000053f00728c */ /* 0x000fe2000bf05300 */
[----:B------:R-:W-:Y:S01]  /*00d0*/  MOV R0, c[0x0][0x174] ;  /* 0x00005d0000007a02 */ /* 0x000fe20000000f00 */
[----:B------:R-:W-:Y:S02]  /*00e0*/  ULDC.64 UR10, c[0x0][0x1e0] ;  /* 0x00007800000a7ab9 */ /* 0x000fe40000000a00 */
[----:B------:R-:W-:Y:S02]  /*00f0*/  ULDC.64 UR12, c[0x0][0x1d8] ;  /* 0x00007600000c7ab9 */ /* 0x000fe40000000a00 */
[----:B------:R-:W-:Y:S01]  /*0100*/  PLOP3.LUT P0, PT, PT, PT, UP0, 0x80, 0x0 ;  /* 0x000000000000781c */ /* 0x000fe20003f0f008 */
[----:B------:R-:W-:Y:S02]  /*0110*/  ULDC.64 UR14, c[0x0][0x1e8] ;  /* 0x00007a00000e7ab9 */ /* 0x000fe40000000a00 */
[----:B0-----:R-:W-:-:S02]  /*0120*/  USHF.R.S32.HI UR30, URZ, 0x1f, UR21 ;  /* 0x0000001f3f1e7899 */ /* 0x001fc40008011415 */
[----:B------:R-:W-:Y:S02]  /*0130*/  @UP1 ULEA UR6, UP3, UR21, UR6, 0x2 ;  /* 0x0000000615061291 */ /* 0x000fe4000f86103f */
[----:B------:R-:W-:Y:S02]  /*0140*/  @UP0 ULEA UR4, UP2, UR21, UR4, 0x2 ;  /* 0x0000000415040291 */ /* 0x000fe4000f84103f */
[----:B------:R-:W-:Y:S02]  /*0150*/  @UP1 ULEA.HI.X UR7, UR21, UR7, UR30, 0x2, UP3 ;  /* 0x0000000715071291 */ /* 0x000fe400098f141e */
[----:B------:R-:W-:Y:S01]  /*0160*/  MOV R4, UR6 ;  /* 0x0000000600047c02 */ /* 0x000fe20008000f00 */
[----:B------:R-:W-:Y:S01]  /*0170*/  @UP0 ULEA.HI.X UR5, UR21, UR5, UR30, 0x2, UP2 ;  /* 0x0000000515050291 */ /* 0x000fe200090f141e */
[----:B------:R-:W-:Y:S02]  /*0180*/  MOV R2, UR4 ;  /* 0x0000000400027c02 */ /* 0x000fe40008000f00 */
[----:B------:R-:W-:Y:S01]  /*0190*/  IMAD.U32 R5, RZ, RZ, UR7 ;  /* 0x00000007ff057e24 */ /* 0x000fe2000f8e00ff */
[----:B------:R-:W-:-:S02]  /*01a0*/  ULDC.64 UR6, c[0x0][0x1d0] ;  /* 0x0000740000067ab9 */ /* 0x000fc40000000a00 */
[----:B------:R-:W-:Y:S02]  /*01b0*/  IMAD.U32 R3, RZ, RZ, UR5 ;  /* 0x00000005ff037e24 */ /* 0x000fe4000f8e00ff */
[----:B------:R0:W5:Y:S01]  /*01c0*/  @P1 LDG.E R49, [R4.64] ;  /* 0x0000001a04311981 */ /* 0x000162000c1e1900 */
[----:B-1----:R-:W-:Y:S02]  /*01d0*/  USHF.R.S32.HI UR32, URZ, 0x1f, UR31 ;  /* 0x0000001f3f207899 */ /* 0x002fe4000801141f */
[----:B------:R-:W-:Y:S01]  /*01e0*/  UIMAD.WIDE.U32 UR4, UR31, UR6, URZ ;  /* 0x000000061f0472a5 */ /* 0x000fe2000f8e003f */
[----:B------:R0:W5:Y:S01]  /*01f0*/  @P0 LDG.E R51, [R2.64] ;  /* 0x0000001a02330981 */ /* 0x000162000c1e1900 */
[----:B------:R-:W-:Y:S01]  /*0200*/  UIMAD UR6, UR32, UR6, URZ ;  /* 0x00000006200672a4 */ /* 0x000fe2000f8e023f */
[----:B------:R-:W-:Y:S01]  /*0210*/  ISETP.GE.AND P0, PT, R0, 0x1, PT ;  /* 0x000000010000780c */ /* 0x000fe20003f06270 */
[----:B------:R-:W-:Y:S02]  /*0220*/  UIMAD UR9, UR32, UR10, URZ ;  /* 0x0000000a200972a4 */ /* 0x000fe4000f8e023f */
[----:B------:R-:W-:-:S02]  /*0230*/  UIMAD UR8, UR31, UR7, UR6 ;  /* 0x000000071f0872a4 */ /* 0x000fc4000f8e0206 */
[----:B------:R-:W-:Y:S02]  /*0240*/  UIMAD UR11, UR31, UR11, UR9 ;  /* 0x0000000b1f0b72a4 */ /* 0x000fe4000f8e0209 */
[----:B------:R-:W-:Y:S02]  /*0250*/  UIADD3 UR5, UR5, UR8, URZ ;  /* 0x0000000805057290 */ /* 0x000fe4000fffe03f */
[----:B------:R-:W-:Y:S02]  /*0260*/  UIMAD.WIDE.U32 UR6, UR31, UR10, URZ ;  /* 0x0000000a1f0672a5 */ /* 0x000fe4000f8e003f */
[----:B------:R-:W-:Y:S02]  /*0270*/  UIMAD UR9, UR30, UR12, URZ ;  /* 0x0000000c1e0972a4 */ /* 0x000fe4000f8e023f */
[----:B------:R-:W-:Y:S02]  /*0280*/  UIMAD UR8, UR30, UR14, URZ ;  /* 0x0000000e1e0872a4 */ /* 0x000fe4000f8e023f */
[----:B------:R-:W-:-:S02]  /*0290*/  UIMAD UR16, UR21, UR13, UR9 ;  /* 0x0000000d151072a4 */ /* 0x000fc4000f8e0209 */
[----:B------:R-:W-:Y:S02]  /*02a0*/  UIMAD.WIDE.U32 UR4, UR21, UR12, UR4 ;  /* 0x0000000c150472a5 */ /* 0x000fe4000f8e0004 */
[----:B------:R-:W-:Y:S02]  /*02b0*/  UIMAD UR17, UR21, UR15, UR8 ;  /* 0x0000000f151172a4 */ /* 0x000fe4000f8e0208 */
[----:B------:R-:W-:Y:S01]  /*02c0*/  UIADD3 UR11, UR7, UR11, URZ ;  /* 0x0000000b070b7290 */ /* 0x000fe2000fffe03f */
[----:B------:R-:W-:Y:S11]  /*02d0*/  @!P0 EXIT ;  /* 0x000000000000894d */ /* 0x000ff60003800000 */
[----:B0-----:R-:W0:Y:S01]  /*02e0*/  S2R R61, SR_TID.X ;  /* 0x00000000003d7919 */ /* 0x001e220000002100 */
[----:B------:R-:W-:Y:S02]  /*02f0*/  ULDC.64 UR12, c[0x0][0x180] ;  /* 0x00006000000c7ab9 */ /* 0x000fe40000000a00 */
[----:B------:R-:W-:Y:S01]  /*0300*/  UIMAD UR8, UR30, UR12, URZ ;  /* 0x0000000c1e0872a4 */ /* 0x000fe2000f8e023f */
[----:B------:R-:W1:Y:S01]  /*0310*/  S2R R50, SR_LANEID ;  /* 0x0000000000327919 */ /* 0x000e620000000000 */
[----:B------:R-:W-:-:S02]  /*0320*/  UMOV UR10, UR6 ;  /* 0x00000006000a7c82 */ /* 0x000fc40008000000 */
[----:B------:R-:W-:Y:S02]  /*0330*/  UIMAD.WIDE.U32 UR10, UR21, UR14, UR10 ;  /* 0x0000000e150a72a5 */ /* 0x000fe4000f8e000a */
[----:B------:R-:W-:Y:S02]  /*0340*/  UIMAD.WIDE.U32 UR6, UR21, UR12, URZ ;  /* 0x0000000c150672a5 */ /* 0x000fe4000f8e003f */
[----:B------:R-:W-:Y:S02]  /*0350*/  ULDC.64 UR14, c[0x0][0x198] ;  /* 0x00006600000e7ab9 */ /* 0x000fe40000000a00 */
[----:B------:R-:W-:Y:S02]  /*0360*/  UIMAD UR13, UR21, UR13, UR8 ;  /* 0x0000000d150d72a4 */ /* 0x000fe4000f8e0208 */
[----:B------:R-:W-:Y:S02]  /*0370*/  ULDC.64 UR24, c[0x0][0x248] ;  /* 0x0000920000187ab9 */ /* 0x000fe40000000a00 */
[----:B------:R-:W-:-:S02]  /*0380*/  UIMAD UR12, UR30, UR14, URZ ;  /* 0x0000000e1e0c72a4 */ /* 0x000fc4000f8e023f */
[----:B------:R-:W-:Y:S02]  /*0390*/  UIMAD.WIDE.U32 UR8, UR21, UR14, URZ ;  /* 0x0000000e150872a5 */ /* 0x000fe4000f8e003f */
[----:B------:R-:W-:Y:S02]  /*03a0*/  ULDC.64 UR18, c[0x0][0x1b8] ;  /* 0x00006e0000127ab9 */ /* 0x000fe40000000a00 */
[----:B------:R-:W-:Y:S01]  /*03b0*/  UIADD3 UR16, UR5, UR16, URZ ;  /* 0x0000001005107290 */ /* 0x000fe2000fffe03f */
[C---:B0-----:R-:W-:Y:S01]  /*03c0*/  IMAD.SHL.U32 R3, R61.reuse, 0x10, RZ ;  /* 0x000000103d037824 */ /* 0x041fe200078e00ff */
[----:B------:R-:W-:Y:S01]  /*03d0*/  UIADD3 UR17, UR11, UR17, URZ ;  /* 0x000000110b117290 */ /* 0x000fe2000fffe03f */
[----:B------:R-:W-:Y:S01]  /*03e0*/  LOP3.LUT R48, R61, 0x1f, RZ, 0xc0, !PT ;  /* 0x0000001f3d307812 */ /* 0x000fe200078ec0ff */
[----:B------:R-:W-:Y:S01]  /*03f0*/  ULEA UR14, UP1, UR10, UR24, 0x1 ;  /* 0x000000180a0e7291 */ /* 0x000fe2000f82083f */
[----:B------:R-:W-:Y:S01]  /*0400*/  SHF.R.U32.HI R47, RZ, 0x5, R61 ;  /* 0x00000005ff2f7819 */ /* 0x000fe2000001163d */
[----:B------:R-:W-:Y:S01]  /*0410*/  ULDC UR5, c[0x0][0x164] ;  /* 0x0000590000057ab9 */ /* 0x000fe20000000800 */
[----:B------:R-:W-:Y:S01]  /*0420*/  LOP3.LUT R46, R48, 0xfffffe00, R3, 0xf8, !PT ;  /* 0xfffffe00302e7812 */ /* 0x000fe200078ef803 */
[----:B------:R-:W-:Y:S01]  /*0430*/  UIMAD.WIDE.U32 UR28, UR21, UR18, URZ ;  /* 0x00000012151c72a5 */ /* 0x000fe2000f8e003f */
[C---:B------:R-:W-:Y:S01]  /*0440*/  LOP3.LUT R45, R3.reuse, 0xfffffe00, RZ, 0xc0, !PT ;  /* 0xfffffe00032d7812 */ /* 0x040fe200078ec0ff */
[----:B------:R-:W-:Y:S01]  /*0450*/  UIMAD UR18, UR30, UR18, URZ ;  /* 0x000000121e1272a4 */ /* 0x000fe2000f8e023f */
[C---:B------:R-:W-:Y:S01]  /*0460*/  IADD3 R117, R3.reuse, 0x1, RZ ;  /* 0x0000000103757810 */ /* 0x040fe20007ffe0ff */
[----:B------:R-:W-:Y:S01]  /*0470*/  UIMAD UR5, UR31, UR5, UR21 ;  /* 0x000000051f0572a4 */ /* 0x000fe2000f8e0215 */
[C---:B------:R-:W-:Y:S01]  /*0480*/  IADD3 R116, R3.reuse, 0x2, RZ ;  /* 0x0000000203747810 */ /* 0x040fe20007ffe0ff */
[----:B------:R-:W-:Y:S01]  /*0490*/  ULDC.64 UR22, c[0x0][0x240] ;  /* 0x0000900000167ab9 */ /* 0x000fe20000000a00 */
[C---:B------:R-:W-:Y:S01]  /*04a0*/  IADD3 R115, R3.reuse, 0x3, RZ ;  /* 0x0000000303737810 */ /* 0x040fe20007ffe0ff */
[----:B------:R-:W-:Y:S01]  /*04b0*/  ULEA.HI.X UR17, UR10, UR25, UR17, 0x1, UP1 ;  /* 0x000000190a117291 */ /* 0x000fe200088f0c11 */
[C---:B------:R-:W-:Y:S01]  /*04c0*/  IADD3 R114, R3.reuse, 0x4, RZ ;  /* 0x0000000403727810 */ /* 0x040fe20007ffe0ff */
[----:B------:R-:W-:Y:S01]  /*04d0*/  UIMAD UR15, UR21, UR15, UR12 ;  /* 0x0000000f150f72a4 */ /* 0x000fe2000f8e020c */
[C---:B------:R-:W-:Y:S01]  /*04e0*/  IADD3 R113, R3.reuse, 0x5, RZ ;  /* 0x0000000503717810 */ /* 0x040fe20007ffe0ff */
[----:B------:R-:W-:Y:S01]  /*04f0*/  ULDC UR10, c[0x0][0x174] ;  /* 0x00005d00000a7ab9 */ /* 0x000fe20000000800 */
[C---:B------:R-:W-:Y:S01]  /*0500*/  IADD3 R112, R3.reuse, 0x6, RZ ;  /* 0x0000000603707810 */ /* 0x040fe20007ffe0ff */
[----:B------:R-:W-:Y:S01]  /*0510*/  ULEA UR12, UP0, UR4, UR22, 0x1 ;  /* 0x00000016040c7291 */ /* 0x000fe2000f80083f */
        /* <DEDUP_REMOVED lines=16> */
[----:B------:R-:W-:Y:S01]  /*0620*/  IADD3 R44, R3, 0xf, RZ ;  /* 0x0000000f032c7810 */ /* 0x000fe20007ffe0ff */
[----:B------:R-:W-:Y:S01]  /*0630*/  UIMAD UR10, UR5, UR19, URZ ;  /* 0x00000013050a72a4 */ /* 0x000fe2000f8e023f */
[----:B------:R-:W-:-:S02]  /*0640*/  SHF.R.S32.HI R43, RZ, 0x1f, R46 ;  /* 0x0000001fff2b7819 */ /* 0x000fc4000001142e */
        /* <DEDUP_REMOVED lines=15> */
.L_x_3397:
[----:B------:R-:W-:Y:S01]  /*0740*/  BAR.SYNC.DEFER_BLOCKING 0x0 ;  /* 0x0000000000007b1d */ /* 0x000fe20000010000 */
[C---:B------:R-:W-:Y:S02]  /*0750*/  SHF.L.U32 R62, R46.reuse, 0x1, RZ ;  /* 0x000000012e3e7819 */ /* 0x040fe400000006ff */
[----:B------:R-:W-:Y:S02]  /*0760*/  SHF.L.U64.HI R64, R46, 0x1, R43 ;  /* 0x000000012e407819 */ /* 0x000fe4000001022b */
[----:B------:R-:W-:Y:S01]  /*0770*/  IADD3 R2, P3, R62, UR12, RZ ;  /* 0x0000000c3e027c10 */ /* 0x000fe2000ff7e0ff */
[----:B------:R-:W-:Y:S01]  /*0780*/  UMOV UR20, 0xfffffc00 ;  /* 0xfffffc0000147882 */ /* 0x000fe20000000000 */
[----:B------:R-:W-:Y:S01]  /*0790*/  PRMT R0, RZ, 0x7610, R0 ;  /* 0x00007610ff007816 */ /* 0x000fe20000000000 */
        /* <DEDUP_REMOVED lines=17> */
[----:B------:R-:W-:-:S02]  /*08b0*/  ISETP.GE.AND P1, PT, R35, UR20, PT ;  /* 0x0000001423007c0c */ /* 0x000fc4000bf26270 */
[----:B------:R-:W-:Y:S01]  /*08c0*/  PRMT R9, RZ, 0x7610, R9 ;  /* 0x00007610ff097816 */ /* 0x000fe20000000009 */
[----:B------:R0:W4:Y:S01]  /*08d0*/  @!P0 LDG.E.U16 R4, [R2.64+0x80] ;  /* 0x0000801a02048981 */ /* 0x000122000c1e1500 */
[----:B------:R-:W-:Y:S02]  /*08e0*/  PRMT R8, RZ, 0x7610, R8 ;  /* 0x00007610ff087816 */ /* 0x000fe40000000008 */
[----:B------:R-:W-:Y:S01]  /*08f0*/  PRMT R11, RZ, 0x7610, R11 ;  /* 0x00007610ff0b7816 */ /* 0x000fe2000000000b */
[----:B------:R0:W4:Y:S01]  /*0900*/  @!P4 LDG.E.U16 R7, [R2.64+0xc0] ;  /* 0x0000c01a0207c981 */ /* 0x000122000c1e1500 */
[----:B------:R-:W-:Y:S02]  /*0910*/  PRMT R10, RZ, 0x7610, R10 ;  /* 0x00007610ff0a7816 */ /* 0x000fe4000000000a */
[----:B------:R-:W-:Y:S01]  /*0920*/  ISETP.GE.AND P0, PT, R34, UR20, PT ;  /* 0x0000001422007c0c */ /* 0x000fe2000bf06270 */
[----:B------:R0:W4:Y:S01]  /*0930*/  @!P6 LDG.E.U16 R6, [R2.64+0x100] ;  /* 0x0001001a0206e981 */ /* 0x000122000c1e1500 */
[----:B------:R-:W-:-:S02]  /*0940*/  ISETP.GE.AND P4, PT, R33, UR20, PT ;  /* 0x0000001421007c0c */ /* 0x000fc4000bf86270 */
[----:B------:R-:W-:Y:S01]  /*0950*/  ISETP.GE.AND P6, PT, R32, UR20, PT ;  /* 0x0000001420007c0c */ /* 0x000fe2000bfc6270 */
[----:B------:R0:W4:Y:S01]  /*0960*/  @!P5 LDG.E.U16 R9, [R2.64+0x140] ;  /* 0x0001401a0209d981 */ /* 0x000122000c1e1500 */
[----:B------:R-:W-:Y:S02]  /*0970*/  ISETP.GE.AND P5, PT, R31, UR20, PT ;  /* 0x000000141f007c0c */ /* 0x000fe4000bfa6270 */
[----:B------:R-:W-:Y:S01]  /*0980*/  PRMT R53, RZ, 0x7610, R53 ;  /* 0x00007610ff357816 */ /* 0x000fe20000000035 */
[----:B------:R0:W4:Y:S01]  /*0990*/  @!P3 LDG.E.U16 R8, [R2.64+0x180] ;  /* 0x0001801a0208b981 */ /* 0x000122000c1e1500 */
[----:B------:R-:W-:Y:S02]  /*09a0*/  ISETP.GE.AND P3, PT, R30, UR20, PT ;  /* 0x000000141e007c0c */ /* 0x000fe4000bf66270 */
[----:B------:R-:W-:Y:S01]  /*09b0*/  PRMT R52, RZ, 0x7610, R52 ;  /* 0x00007610ff347816 */ /* 0x000fe20000000034 */
[----:B------:R0:W4:Y:S01]  /*09c0*/  @!P2 LDG.E.U16 R11, [R2.64+0x1c0] ;  /* 0x0001c01a020ba981 */ /* 0x000122000c1e1500 */
[----:B------:R-:W-:-:S03]  /*09d0*/  ISETP.GE.AND P2, PT, R29, UR20, PT ;  /* 0x000000141d007c0c */ /* 0x000fc6000bf46270 */
[----:B------:R0:W4:Y:S01]  /*09e0*/  @!P1 LDG.E.U16 R10, [R2.64+0x200] ;  /* 0x0002001a020a9981 */ /* 0x000122000c1e1500 */
[----:B------:R-:W-:Y:S02]  /*09f0*/  ISETP.GE.AND P1, PT, R28, UR20, PT ;  /* 0x000000141c007c0c */ /* 0x000fe4000bf26270 */
        /* <DEDUP_REMOVED lines=64> */
[----:B------:R-:W-:Y:S02]  /*0e00*/  IADD3.X R3, R64, UR17, RZ, P0, !PT ;  /* 0x0000001140037c10 */ /* 0x000fe400087fe4ff */
[----:B------:R-:W-:Y:S02]  /*0e10*/  ISETP.GE.AND P0, PT, R41, UR20, PT ;  /* 0x0000001429007c0c */ /* 0x000fe4000bf06270 */
[----:B------:R-:W-:Y:S02]  /*0e20*/  ISETP.GE.AND P4, PT, R40, UR20, PT ;  /* 0x0000001428007c0c */ /* 0x000fe4000bf86270 */
[----:B------:R-:W-:Y:S02]  /*0e30*/  ISETP.GE.AND P6, PT, R39, UR20, PT ;  /* 0x0000001427007c0c */ /* 0x000fe4000bfc6270 */
[----:B------:R-:W-:-:S02]  /*0e40*/  ISETP.GE.AND P5, PT, R38, UR20, PT ;  /* 0x0000001426007c0c */ /* 0x000fc4000bfa6270 */
[----:B------:R-:W-:Y:S02]  /*0e50*/  ISETP.GE.AND P3, PT, R37, UR20, PT ;  /* 0x0000001425007c0c */ /* 0x000fe4000bf66270 */
        /* <DEDUP_REMOVED lines=9> */
[----:B---3--:R-:W-:Y:S04]  /*0ef0*/  STS.U16 [R26+0x40], R5 ;  /* 0x000040051a007388 */ /* 0x008fe80000000400 */
[----:B----4-:R-:W-:Y:S01]  /*0f00*/  STS.U16 [R25+0x80], R4 ;  /* 0x0000800419007388 */ /* 0x010fe20000000400 */
[----:B0-----:R-:W-:-:S03]  /*0f10*/  LEA R0, R50, R45, 0x4 ;  /* 0x0000002d32007211 */ /* 0x001fc600078e20ff */
        /* <DEDUP_REMOVED lines=36> */
[----:B---3--:R-:W-:Y:S02]  /*1160*/  PRMT R54, RZ, 0x7610, R54 ;  /* 0x00007610ff367816 */ /* 0x008fe40000000036 */
[----:B----4-:R-:W-:Y:S02]  /*1170*/  PRMT R57, RZ, 0x7610, R57 ;  /* 0x00007610ff397816 */ /* 0x010fe40000000039 */
[----:B------:R-:W-:Y:S01]  /*1180*/  PRMT R56, RZ, 0x7610, R56 ;  /* 0x00007610ff387816 */ /* 0x000fe20000000038 */
[----:B------:R-:W2:Y:S01]  /*1190*/  @!P2 LDG.E.U16 R58, [R2.64] ;  /* 0x0000001a023aa981 */ /* 0x000ea2000c1e1500 */
[----:B------:R-:W-:-:S03]  /*11a0*/  ISETP.GE.AND P2, PT, R36, UR20, PT ;  /* 0x0000001424007c0c */ /* 0x000fc6000bf46270 */
[----:B------:R-:W3:Y:S01]  /*11b0*/  @!P1 LDG.E.U16 R53, [R2.64+0x40] ;  /* 0x0000401a02359981 */ /* 0x000ee2000c1e1500 */
[----:B------:R-:W-:-:S03]  /*11c0*/  ISETP.GE.AND P1, PT, R35, UR20, PT ;  /* 0x0000001423007c0c */ /* 0x000fc6000bf26270 */
[----:B------:R-:W4:Y:S01]  /*11d0*/  @!P0 LDG.E.U16 R52, [R2.64+0x80] ;  /* 0x0000801a02348981 */ /* 0x000f22000c1e1500 */
        /* <DEDUP_REMOVED lines=12> */
[----:B------:R-:W-:Y:S02]  /*12a0*/  ISETP.GE.AND P1, PT, R28, UR20, PT ;  /* 0x000000141c007c0c */ /* 0x000fe4000bf26270 */
[----:B------:R-:W-:Y:S01]  /*12b0*/  PRMT R59, RZ, 0x7610, R59 ;  /* 0x00007610ff3b7816 */ /* 0x000fe2000000003b */
        /* <DEDUP_REMOVED lines=98> */
.L_x_3357:
[----:B------:R-:W-:Y:S05]  /*18e0*/  BSYNC B0 ;  /* 0x0000000000007941 */ /* 0x000fea0003800000 */
.L_x_3356:
        /* <DEDUP_REMOVED lines=36> */
.L_x_3359:
[----:B------:R-:W-:Y:S05]  /*1b30*/  BSYNC B0 ;  /* 0x0000000000007941 */ /* 0x000fea0003800000 */
.L_x_3358:
        /* <DEDUP_REMOVED lines=38> */
.L_x_3361:
[----:B------:R-:W-:Y:S05]  /*1da0*/  BSYNC B0 ;  /* 0x0000000000007941 */ /* 0x000fea0003800000 */
.L_x_3360:
        /* <DEDUP_REMOVED lines=36> */
.L_x_3363:
[----:B------:R-:W-:Y:S05]  /*1ff0*/  BSYNC B0 ;  /* 0x0000000000007941 */ /* 0x000fea0003800000 */
.L_x_3362:
        /* <DEDUP_REMOVED lines=38> */
.L_x_3365:
[----:B------:R-:W-:Y:S05]  /*2260*/  BSYNC B0 ;  /* 0x0000000000007941 */ /* 0x000fea0003800000 */
.L_x_3364:
        /* <DEDUP_REMOVED lines=36> */
.L_x_3367:
[----:B------:R-:W-:Y:S05]  /*24b0*/  BSYNC B0 ;  /* 0x0000000000007941 */ /* 0x000fea0003800000 */
.L_x_3366:
        /* <DEDUP_REMOVED lines=38> */
.L_x_3369:
[----:B------:R-:W-:Y:S05]  /*2720*/  BSYNC B0 ;  /* 0x0000000000007941 */ /* 0x000fea0003800000 */
.L_x_3368:
        /* <DEDUP_REMOVED lines=36> */
.L_x_3371:
[----:B------:R-:W-:Y:S05]  /*2970*/  BSYNC B0 ;  /* 0x0000000000007941 */ /* 0x000fea0003800000 */
.L_x_3370:
        /* <DEDUP_REMOVED lines=41> */
.L_x_3373:
[----:B------:R-:W-:Y:S05]  /*2c10*/  BSYNC B0 ;  /* 0x0000000000007941 */ /* 0x000fea0003800000 */
.L_x_3372:
[----:B------:R-:W-:Y:S01]  /*2c20*/  PRMT R2, RZ, 0x5410, R2 ;  /* 0x00005410ff027816 */ /* 0x000fe20000000002 */
[----:B------:R-:W-:Y:S01]  /*2c30*/  BSSY B0, `(.L_x_3374) ;  /* 0x0000028000007945 */ /* 0x000fe20003800000 */
[----:B------:R-:W-:Y:S02]  /*2c40*/  PRMT R89, RZ, 0x5410, R68 ;  /* 0x00005410ff597816 */ /* 0x000fe40000000044 */
[----:B------:R-:W-:Y:S01]  /*2c50*/  FSETP.GTU.FTZ.AND P3, PT, R67, 20, PT ;  /* 0x41a000004300780b */ /* 0x000fe20003f7c000 */
        /* <DEDUP_REMOVED lines=37> */
.L_x_3375:
[----:B------:R-:W-:Y:S05]  /*2eb0*/  BSYNC B0 ;  /* 0x0000000000007941 */ /* 0x000fea0003800000 */
.L_x_3374:
        /* <DEDUP_REMOVED lines=47> */
.L_x_3377:
[----:B------:R-:W-:Y:S05]  /*31b0*/  BSYNC B0 ;  /* 0x0000000000007941 */ /* 0x000fea0003800000 */
.L_x_3376:
        /* <DEDUP_REMOVED lines=33> */
.L_x_3379:
[----:B------:R-:W-:Y:S05]  /*33d0*/  BSYNC B0 ;  /* 0x0000000000007941 */ /* 0x000fea0003800000 */
.L_x_3378:
        /* <DEDUP_REMOVED lines=33> */
.L_x_3381:
[----:B------:R-:W-:Y:S05]  /*35f0*/  BSYNC B0 ;  /* 0x0000000000007941 */ /* 0x000fea0003800000 */
.L_x_3380:
        /* <DEDUP_REMOVED lines=33> */
.L_x_3383:
[----:B------:R-:W-:Y:S05]  /*3810*/  BSYNC B0 ;  /* 0x0000000000007941 */ /* 0x000fea0003800000 */
.L_x_3382:
        /* <DEDUP_REMOVED lines=33> */
.L_x_3385:
[----:B------:R-:W-:Y:S05]  /*3a30*/  BSYNC B0 ;  /* 0x0000000000007941 */ /* 0x000fea0003800000 */
.L_x_3384:
        /* <DEDUP_REMOVED lines=33> */
.L_x_3387:
[----:B------:R-:W-:Y:S05]  /*3c50*/  BSYNC B0 ;  /* 0x0000000000007941 */ /* 0x000fea0003800000 */
.L_x_3386:
        /* <DEDUP_REMOVED lines=38> */
.L_x_3393:
        /* <DEDUP_REMOVED lines=13> */
[----:B-1----:R-:W-:Y:S01]  /*3f90*/  IMAD.U32 R2, RZ, RZ, UR22 ;  /* 0x00000016ff027e24 */ /* 0x002fe2000f8e00ff */
[----:B------:R-:W-:Y:S01]  /*3fa0*/  ISETP.GE.U32.AND P3, PT, R117, UR20, PT ;  /* 0x0000001475007c0c */ /* 0x000fe2000bf66070 */
[----:B------:R-:W-:-:S03]  /*3fb0*/  ULDC.64 UR34, c[0x0][0x1a0] ;  /* 0x0000680000227ab9 */ /* 0x000fc60000000a00 */
[----:B------:R-:W-:-:S05]  /*3fc0*/  MOV R3, UR18 ;  /* 0x0000001200037c02 */ /* 0x000fca0008000f00 */
[----:B------:R-:W2:Y:S01]  /*3fd0*/  LDG.E R2, [R2.64] ;  /* 0x0000001a02027981 */ /* 0x000ea2000c1e1900 */
[----:B------:R-:W-:Y:S01]  /*3fe0*/  ISETP.GE.U32.AND P4, PT, R116, UR20, PT ;  /* 0x0000001474007c0c */ /* 0x000fe2000bf86070 */
[----:B0-----:R-:W-:Y:S01]  /*3ff0*/  IMAD.SHL.U32 R9, R61, 0x10, RZ ;  /* 0x000000103d097824 */ /* 0x001fe200078e00ff */
[----:B------:R-:W-:Y:S01]  /*4000*/  ISETP.GE.U32.AND P5, PT, R115, UR20, PT ;  /* 0x0000001473007c0c */ /* 0x000fe2000bfa6070 */
[----:B------:R-:W-:Y:S01]  /*4010*/  UIMAD UR22, UR24, UR34, URZ ;  /* 0x00000022181672a4 */ /* 0x000fe2000f8e023f */
[----:B------:R-:W-:Y:S01]  /*4020*/  FSEL R118, R93, RZ, !P4 ;  /* 0x000000ff5d767208 */ /* 0x000fe20006000000 */
[----:B------:R-:W-:Y:S01]  /*4030*/  UMOV UR18, UR8 ;  /* 0x0000000800127c82 */ /* 0x000fe20008000000 */
[----:B------:R-:W-:Y:S01]  /*4040*/  ISETP.GE.U32.AND P2, PT, R9, UR20, PT ;  /* 0x0000001409007c0c */ /* 0x000fe2000bf46070 */
[----:B------:R-:W-:Y:S01]  /*4050*/  UMOV UR19, UR13 ;  /* 0x0000000d00137c82 */ /* 0x000fe20008000000 */
[----:B------:R-:W-:Y:S01]  /*4060*/  FSEL R104, R92, RZ, !P3 ;  /* 0x000000ff5c687208 */ /* 0x000fe20005800000 */
[----:B------:R-:W-:Y:S01]  /*4070*/  UIMAD UR24, UR24, UR36, URZ ;  /* 0x00000024181872a4 */ /* 0x000fe2000f8e023f */
[----:B------:R-:W-:Y:S01]  /*4080*/  FSEL R101, R91, RZ, !P2 ;  /* 0x000000ff5b657208 */ /* 0x000fe20005000000 */
[----:B------:R-:W-:Y:S01]  /*4090*/  UIMAD.WIDE.U32 UR18, UR5, UR34, UR18 ;  /* 0x00000022051272a5 */ /* 0x000fe2000f8e0012 */
[----:B------:R-:W-:Y:S01]  /*40a0*/  FSEL R120, R94, RZ, !P5 ;  /* 0x000000ff5e787208 */ /* 0x000fe20006800000 */
[----:B------:R-:W-:Y:S01]  /*40b0*/  UIMAD UR34, UR5, UR35, UR22 ;  /* 0x00000023052272a4 */ /* 0x000fe2000f8e0216 */
[----:B------:R-:W-:Y:S01]  /*40c0*/  ISETP.GE.U32.AND P6, PT, R114, UR20, PT ;  /* 0x0000001472007c0c */ /* 0x000fe2000bfc6070 */
[----:B------:R-:W-:Y:S01]  /*40d0*/  UMOV UR23, UR15 ;  /* 0x0000000f00177c82 */ /* 0x000fe20008000000 */
[----:B------:R-:W-:Y:S01]  /*40e0*/  ISETP.GE.U32.AND P1, PT, R113, UR20, PT ;  /* 0x0000001471007c0c */ /* 0x000fe2000bf26070 */
[----:B------:R-:W-:Y:S01]  /*40f0*/  UMOV UR22, UR28 ;  /* 0x0000001c00167c82 */ /* 0x000fe20008000000 */
[----:B------:R-:W-:Y:S01]  /*4100*/  FSEL R122, R90, RZ, !P6 ;  /* 0x000000ff5a7a7208 */ /* 0x000fe20007000000 */
[----:B------:R-:W-:Y:S01]  /*4110*/  UIMAD.WIDE.U32 UR22, UR5, UR36, UR22 ;  /* 0x00000024051672a5 */ /* 0x000fe2000f8e0016 */
[----:B------:R-:W-:Y:S01]  /*4120*/  FSEL R124, R96, RZ, !P1 ;  /* 0x000000ff607c7208 */ /* 0x000fe20004800000 */
[----:B------:R-:W-:-:S02]  /*4130*/  UIMAD UR35, UR5, UR37, UR24 ;  /* 0x00000025052372a4 */ /* 0x000fc4000f8e0218 */
[----:B------:R-:W-:Y:S02]  /*4140*/  UIADD3 UR34, UR19, UR34, URZ ;  /* 0x0000002213227290 */ /* 0x000fe4000fffe03f */
[----:B------:R-:W-:Y:S02]  /*4150*/  ULDC.64 UR24, c[0x0][0x228] ;  /* 0x00008a0000187ab9 */ /* 0x000fe40000000a00 */
[----:B------:R-:W-:Y:S02]  /*4160*/  ULDC.64 UR36, c[0x0][0x230] ;  /* 0x00008c0000247ab9 */ /* 0x000fe40000000a00 */
[----:B------:R-:W-:Y:S02]  /*4170*/  ULEA UR33, UP0, UR18, UR24, 0x2 ;  /* 0x0000001812217291 */ /* 0x000fe4000f80103f */
[----:B------:R-:W-:Y:S02]  /*4180*/  ULEA UR24, UP1, UR22, UR36, 0x2 ;  /* 0x0000002416187291 */ /* 0x000fe4000f82103f */
[----:B------:R-:W-:-:S02]  /*4190*/  UIADD3 UR19, UR23, UR35, URZ ;  /* 0x0000002317137290 */ /* 0x000fc4000fffe03f */
[----:B------:R-:W-:Y:S02]  /*41a0*/  ULEA.HI.X UR25, UR18, UR25, UR34, 0x2, UP0 ;  /* 0x0000001912197291 */ /* 0x000fe400080f1422 */
[----:B------:R-:W-:Y:S01]  /*41b0*/  ULEA.HI.X UR22, UR22, UR37, UR19, 0x2, UP1 ;  /* 0x0000002516167291 */ /* 0x000fe200088f1413 */
        /* <DEDUP_REMOVED lines=10> */
[C---:B------:R-:W-:Y:S01]  /*4260*/  FMUL.FTZ R10, R5.reuse, R53 ;  /* 0x00000035050a7220 */ /* 0x040fe20000410000 */
[----:B0-----:R-:W-:Y:S01]  /*4270*/  FSEL R102, R4, 1, !P2 ;  /* 0x3f80000004667808 */ /* 0x001fe20005000000 */
[----:B------:R-:W-:-:S05]  /*4280*/  FMUL.FTZ R4, R5, R52 ;  /* 0x0000003405047220 */ /* 0x000fca0000410000 */
[----:B------:R-:W0:Y:S01]  /*4290*/  MUFU.EX2 R7, R7 ;  /* 0x0000000700077308 */ /* 0x000e220000000800 */
[----:B------:R-:W-:-:S04]  /*42a0*/  ISETP.GE.U32.AND P2, PT, R112, UR20, PT ;  /* 0x0000001470007c0c */ /* 0x000fc8000bf46070 */
[----:B------:R-:W-:Y:S02]  /*42b0*/  FSEL R126, R89, RZ, !P2 ;  /* 0x000000ff597e7208 */ /* 0x000fe40005000000 */
[----:B-1----:R-:W-:Y:S01]  /*42c0*/  FSEL R119, R6, 1, !P3 ;  /* 0x3f80000006777808 */ /* 0x002fe20005800000 */
[----:B------:R-:W-:Y:S01]  /*42d0*/  FMUL.FTZ R6, R5, R62 ;  /* 0x0000003e05067220 */ /* 0x000fe20000410000 */
[----:B------:R-:W1:Y:S01]  /*42e0*/  MUFU.EX2 R8, R8 ;  /* 0x0000000800087308 */ /* 0x000e620000000800 */
[----:B------:R-:W-:-:S04]  /*42f0*/  ISETP.GE.U32.AND P3, PT, R111, UR20, PT ;  /* 0x000000146f007c0c */ /* 0x000fc8000bf66070 */
[----:B------:R-:W-:Y:S02]  /*4300*/  FSEL R128, R95, RZ, !P3 ;  /* 0x000000ff5f807208 */ /* 0x000fe40005800000 */
[----:B0-----:R-:W-:Y:S01]  /*4310*/  FSEL R121, R7, 1, !P4 ;  /* 0x3f80000007797808 */ /* 0x001fe20006000000 */
[----:B------:R-:W0:Y:S01]  /*4320*/  MUFU.EX2 R4, R4 ;  /* 0x0000000400047308 */ /* 0x000e220000000800 */
[----:B------:R-:W-:-:S04]  /*4330*/  ISETP.GE.U32.AND P4, PT, R110, UR20, PT ;  /* 0x000000146e007c0c */ /* 0x000fc8000bf86070 */
[----:B------:R-:W-:-:S03]  /*4340*/  FSEL R130, R88, RZ, !P4 ;  /* 0x000000ff58827208 */ /* 0x000fc60006000000 */
[----:B------:R-:W2:Y:S01]  /*4350*/  MUFU.EX2 R6, R6 ;  /* 0x0000000600067308 */ /* 0x000ea20000000800 */
[----:B-1----:R-:W-:Y:S02]  /*4360*/  FSEL R123, R8, 1, !P5 ;  /* 0x3f800000087b7808 */ /* 0x002fe40006800000 */
[----:B------:R-:W-:-:S04]  /*4370*/  ISETP.GE.U32.AND P5, PT, R109, UR20, PT ;  /* 0x000000146d007c0c */ /* 0x000fc8000bfa6070 */
[----:B------:R-:W-:Y:S01]  /*4380*/  FSEL R132, R97, RZ, !P5 ;  /* 0x000000ff61847208 */ /* 0x000fe20006800000 */
[----:B------:R-:W1:Y:S01]  /*4390*/  MUFU.EX2 R2, R2 ;  /* 0x0000000200027308 */ /* 0x000e620000000800 */
[----:B0-----:R-:W-:Y:S01]  /*43a0*/  FSEL R133, R4, 1, !P4 ;  /* 0x3f80000004857808 */ /* 0x001fe20006000000 */
[----:B------:R-:W-:Y:S01]  /*43b0*/  FFMA.FTZ R4, R101, R119, R104 ;  /* 0x0000007765047223 */ /* 0x000fe20000010068 */
[----:B------:R-:W-:-:S03]  /*43c0*/  ISETP.GE.U32.AND P4, PT, R103, UR20, PT ;  /* 0x0000001467007c0c */ /* 0x000fc6000bf86070 */
[----:B------:R-:W-:Y:S01]  /*43d0*/  FFMA.FTZ R7, R121, R4, R118 ;  /* 0x0000000479077223 */ /* 0x000fe20000010076 */
[----:B------:R-:W-:Y:S01]  /*43e0*/  FSEL R139, R85, RZ, !P4 ;  /* 0x000000ff558b7208 */ /* 0x000fe20006000000 */
[----:B------:R-:W0:Y:S01]  /*43f0*/  MUFU.EX2 R3, R3 ;  /* 0x0000000300037308 */ /* 0x000e220000000800 */
[----:B--2---:R-:W-:Y:S01]  /*4400*/  FSEL R135, R6, 1, !P5 ;  /* 0x3f80000006877808 */ /* 0x004fe20006800000 */
[----:B------:R-:W-:Y:S01]  /*4410*/  FMUL.FTZ R6, R102, R119 ;  /* 0x0000007766067220 */ /* 0x000fe20000410000 */
[----:B------:R-:W-:Y:S01]  /*4420*/  ISETP.GE.U32.AND P5, PT, R44, UR20, PT ;  /* 0x000000142c007c0c */ /* 0x000fe2000bfa6070 */
[----:B------:R-:W-:Y:S02]  /*4430*/  FFMA.FTZ R7, R123, R7, R120 ;  /* 0x000000077b077223 */ /* 0x000fe40000010078 */
[----:B------:R-:W-:Y:S01]  /*4440*/  FMUL.FTZ R6, R121, R6 ;  /* 0x0000000679067220 */ /* 0x000fe20000410000 */
[----:B------:R-:W-:Y:S01]  /*4450*/  FSEL R140, R100, RZ, !P5 ;  /* 0x000000ff648c7208 */ /* 0x000fe20006800000 */
[----:B------:R-:W2:Y:S01]  /*4460*/  MUFU.EX2 R9, R9 ;  /* 0x0000000900097308 */ /* 0x000ea20000000800 */
[----:B-1----:R-:W-:Y:S01]  /*4470*/  FSEL R125, R2, 1, !P6 ;  /* 0x3f800000027d7808 */ /* 0x002fe20007000000 */
[----:B------:R-:W-:Y:S01]  /*4480*/  FMUL.FTZ R2, R5, R63 ;  /* 0x0000003f05027220 */ /* 0x000fe20000410000 */
[----:B------:R-:W-:Y:S01]  /*4490*/  ISETP.GE.U32.AND P6, PT, R108, UR20, PT ;  /* 0x000000146c007c0c */ /* 0x000fe2000bfc6070 */
[----:B------:R-:W-:-:S02]  /*44a0*/  FMUL.FTZ R8, R123, R6 ;  /* 0x000000067b087220 */ /* 0x000fc40000410000 */
[----:B------:R-:W-:Y:S01]  /*44b0*/  FFMA.FTZ R7, R125, R7, R122 ;  /* 0x000000077d077223 */ /* 0x000fe2000001007a */
[----:B------:R-:W-:Y:S01]  /*44c0*/  FSEL R134, R87, RZ, !P6 ;  /* 0x000000ff57867208 */ /* 0x000fe20007000000 */
[----:B------:R-:W1:Y:S01]  /*44d0*/  MUFU.EX2 R10, R10 ;  /* 0x0000000a000a7308 */ /* 0x000e620000000800 */
[----:B0-----:R-:W-:Y:S01]  /*44e0*/  FSEL R127, R3, 1, !P1 ;  /* 0x3f800000037f7808 */ /* 0x001fe20004800000 */
[----:B------:R-:W-:Y:S01]  /*44f0*/  FMUL.FTZ R3, R5, R64 ;  /* 0x0000004005037220 */ /* 0x000fe20000410000 */
[----:B------:R-:W-:Y:S01]  /*4500*/  ISETP.GE.U32.AND P1, PT, R107, UR20, PT ;  /* 0x000000146b007c0c */ /* 0x000fe2000bf26070 */
[----:B------:R-:W-:Y:S02]  /*4510*/  FMUL.FTZ R8, R125, R8 ;  /* 0x000000087d087220 */ /* 0x000fe40000410000 */
[----:B------:R-:W-:Y:S01]  /*4520*/  FFMA.FTZ R7, R127, R7, R124 ;  /* 0x000000077f077223 */ /* 0x000fe2000001007c */
[----:B------:R-:W-:Y:S01]  /*4530*/  FSEL R136, R98, RZ, !P1 ;  /* 0x000000ff62887208 */ /* 0x000fe20004800000 */
[----:B------:R-:W0:Y:S01]  /*4540*/  MUFU.EX2 R2, R2 ;  /* 0x0000000200027308 */ /* 0x000e220000000800 */
[----:B--2---:R-:W-:Y:S01]  /*4550*/  FSEL R129, R9, 1, !P2 ;  /* 0x3f80000009817808 */ /* 0x004fe20005000000 */
[----:B------:R-:W-:Y:S01]  /*4560*/  FMUL.FTZ R4, R5, R65 ;  /* 0x0000004105047220 */ /* 0x000fe20000410000 */
[----:B------:R-:W-:Y:S01]  /*4570*/  ISETP.GE.U32.AND P2, PT, R106, UR20, PT ;  /* 0x000000146a007c0c */ /* 0x000fe2000bf46070 */
[----:B------:R-:W-:-:S02]  /*4580*/  FMUL.FTZ R8, R127, R8 ;  /* 0x000000087f087220 */ /* 0x000fc40000410000 */
[----:B------:R-:W-:Y:S01]  /*4590*/  FFMA.FTZ R9, R129, R7, R126 ;  /* 0x0000000781097223 */ /* 0x000fe2000001007e */
[----:B------:R-:W-:Y:S01]  /*45a0*/  FSEL R137, R86, RZ, !P2 ;  /* 0x000000ff56897208 */ /* 0x000fe20005000000 */
[----:B------:R-:W2:Y:S01]  /*45b0*/  MUFU.EX2 R3, R3 ;  /* 0x0000000300037308 */ /* 0x000ea20000000800 */
[----:B-1----:R-:W-:Y:S01]  /*45c0*/  FSEL R131, R10, 1, !P3 ;  /* 0x3f8000000a837808 */ /* 0x002fe20005800000 */
[----:B------:R-:W-:Y:S01]  /*45d0*/  FMUL.FTZ R6, R5, R66 ;  /* 0x0000004205067220 */ /* 0x000fe20000410000 */
[----:B------:R-:W-:Y:S01]  /*45e0*/  ISETP.GE.U32.AND P3, PT, R105, UR20, PT ;  /* 0x0000001469007c0c */ /* 0x000fe2000bf66070 */
[----:B------:R-:W-:Y:S02]  /*45f0*/  FMUL.FTZ R8, R129, R8 ;  /* 0x0000000881087220 */ /* 0x000fe40000410000 */
[----:B------:R-:W-:Y:S01]  /*4600*/  FFMA.FTZ R9, R131, R9, R128 ;  /* 0x0000000983097223 */ /* 0x000fe20000010080 */
[----:B------:R-:W-:Y:S01]  /*4610*/  FSEL R138, R99, RZ, !P3 ;  /* 0x000000ff638a7208 */ /* 0x000fe20005800000 */
[----:B------:R-:W1:Y:S01]  /*4620*/  MUFU.EX2 R4, R4 ;  /* 0x0000000400047308 */ /* 0x000e620000000800 */
[----:B------:R-:W-:Y:S01]  /*4630*/  FMUL.FTZ R7, R5, R67 ;  /* 0x0000004305077220 */ /* 0x000fe20000410000 */
[----:B0-----:R-:W-:Y:S01]  /*4640*/  FSEL R141, R2, 1, !P6 ;  /* 0x3f800000028d7808 */ /* 0x001fe20007000000 */
[----:B------:R-:W-:-:S02]  /*4650*/  FMUL.FTZ R8, R131, R8 ;  /* 0x0000000883087220 */ /* 0x000fc40000410000 */
[----:B------:R-:W-:Y:S02]  /*4660*/  FFMA.FTZ R9, R133, R9, R130 ;  /* 0x0000000985097223 */ /* 0x000fe40000010082 */
[----:B------:R-:W-:Y:S01]  /*4670*/  FMUL.FTZ R5, R5, R68 ;  /* 0x0000004405057220 */ /* 0x000fe20000410000 */
[----:B------:R-:W0:Y:S01]  /*4680*/  MUFU.EX2 R6, R6 ;  /* 0x0000000600067308 */ /* 0x000e220000000800 */
[----:B------:R-:W-:Y:S01]  /*4690*/  FMUL.FTZ R8, R133, R8 ;  /* 0x0000000885087220 */ /* 0x000fe20000410000 */
[----:B--2---:R-:W-:Y:S01]  /*46a0*/  FSEL R143, R3, 1, !P1 ;  /* 0x3f800000038f7808 */ /* 0x004fe20004800000 */
[C---:B------:R-:W-:Y:S02]  /*46b0*/  FFMA.FTZ R9, R135.reuse, R9, R132 ;  /* 0x0000000987097223 */ /* 0x040fe40000010084 */
[----:B------:R-:W-:Y:S02]  /*46c0*/  FMUL.FTZ R8, R135, R8 ;  /* 0x0000000887087220 */ /* 0x000fe40000410000 */
[C---:B------:R-:W-:Y:S01]  /*46d0*/  FFMA.FTZ R9, R141.reuse, R9, R134 ;  /* 0x000000098d097223 */ /* 0x040fe20000010086 */
[----:B------:R-:W2:Y:S01]  /*46e0*/  MUFU.EX2 R7, R7 ;  /* 0x0000000700077308 */ /* 0x000ea20000000800 */
[----:B------:R-:W-:Y:S01]  /*46f0*/  FMUL.FTZ R8, R141, R8 ;  /* 0x000000088d087220 */ /* 0x000fe20000410000 */
[----:B-1----:R-:W-:Y:S01]  /*4700*/  FSEL R142, R4, 1, !P2 ;  /* 0x3f800000048e7808 */ /* 0x002fe20005000000 */
[----:B------:R-:W-:-:S05]  /*4710*/  FFMA.FTZ R9, R143, R9, R136 ;  /* 0x000000098f097223 */ /* 0x000fca0000010088 */
[----:B------:R-:W1:Y:S01]  /*4720*/  MUFU.EX2 R5, R5 ;  /* 0x0000000500057308 */ /* 0x000e620000000800 */
[----:B------:R-:W-:Y:S01]  /*4730*/  FMUL.FTZ R3, R143, R8 ;  /* 0x000000088f037220 */ /* 0x000fe20000410000 */
[----:B0-----:R-:W-:Y:S01]  /*4740*/  FSEL R145, R6, 1, !P3 ;  /* 0x3f80000006917808 */ /* 0x001fe20005800000 */
[----:B------:R-:W-:Y:S01]  /*4750*/  FFMA.FTZ R9, R142, R9, R137 ;  /* 0x000000098e097223 */ /* 0x000fe20000010089 */
[----:B------:R-:W-:Y:S01]  /*4760*/  ISETP.GE.AND P1, PT, R50, 0x1, PT ;  /* 0x000000013200780c */ /* 0x000fe20003f26270 */
[----:B------:R-:W-:Y:S01]  /*4770*/  FMUL.FTZ R2, R142, R3 ;  /* 0x000000038e027220 */ /* 0x000fe20000410000 */
[----:B------:R-:W-:Y:S01]  /*4780*/  MOV R4, UR24 ;  /* 0x0000001800047c02 */ /* 0x000fe20008000f00 */
[----:B------:R-:W-:Y:S01]  /*4790*/  FFMA.FTZ R9, R145, R9, R138 ;  /* 0x0000000991097223 */ /* 0x000fe2000001008a */
[----:B--2---:R-:W-:Y:S01]  /*47a0*/  FSEL R144, R7, 1, !P4 ;  /* 0x3f80000007907808 */ /* 0x004fe20006000000 */
[----:B------:R-:W-:Y:S01]  /*47b0*/  FMUL.FTZ R3, R145, R2 ;  /* 0x0000000291037220 */ /* 0x000fe20000410000 */
[----:B------:R-:W-:Y:S01]  /*47c0*/  ISETP.NE.AND P2, PT, R50, 0x1f, PT ;  /* 0x0000001f3200780c */ /* 0x000fe20003f45270 */
[----:B------:R-:W-:Y:S01]  /*47d0*/  IMAD.U32 R7, RZ, RZ, UR25 ;  /* 0x00000019ff077e24 */ /* 0x000fe2000f8e00ff */
[----:B------:R-:W-:Y:S01]  /*47e0*/  MOV R10, UR5 ;  /* 0x00000005000a7c02 */ /* 0x000fe20008000f00 */
[C---:B------:R-:W-:Y:S01]  /*47f0*/  FFMA.FTZ R9, R144.reuse, R9, R139 ;  /* 0x0000000990097223 */ /* 0x040fe2000001008b */
[----:B------:R-:W-:Y:S01]  /*4800*/  MOV R6, UR33 ;  /* 0x0000002100067c02 */ /* 0x000fe20008000f00 */
[----:B------:R-:W-:Y:S01]  /*4810*/  FMUL.FTZ R2, R144, R3 ;  /* 0x0000000390027220 */ /* 0x000fe20000410000 */
[----:B-1----:R-:W-:Y:S01]  /*4820*/  FSEL R147, R5, 1, !P5 ;  /* 0x3f80000005937808 */ /* 0x002fe20006800000 */
[----:B------:R-:W-:-:S02]  /*4830*/  IMAD.U32 R5, RZ, RZ, UR22 ;  /* 0x00000016ff057e24 */ /* 0x000fc4000f8e00ff */
[----:B------:R0:W5:Y:S02]  /*4840*/  LDG.E R149, [R6.64] ;  /* 0x0000001a06957981 */ /* 0x000164000c1e1900 */
[C---:B------:R-:W-:Y:S02]  /*4850*/  FFMA.FTZ R3, R147.reuse, R9, R140 ;  /* 0x0000000993037223 */ /* 0x040fe4000001008c */
[----:B------:R-:W-:Y:S01]  /*4860*/  FMUL.FTZ R2, R147, R2 ;  /* 0x0000000293027220 */ /* 0x000fe20000410000 */
[----:B------:R1:W5:Y:S04]  /*4870*/  LDG.E R146, [R4.64] ;  /* 0x0000001a04927981 */ /* 0x000368000c1e1900 */
[----:B------:R-:W2:Y:S04]  /*4880*/  SHFL.UP PT, R8, R3, 0x1, RZ ;  /* 0x0420000003087989 */ /* 0x000ea800000e00ff */
[----:B------:R-:W3:Y:S01]  /*4890*/  SHFL.UP PT, R9, R2, 0x1, RZ ;  /* 0x0420000002097989 */ /* 0x000ee200000e00ff */
[----:B--2---:R-:W-:-:S02]  /*48a0*/  @P1 FFMA.FTZ R3, R2, R8, R3 ;  /* 0x0000000802031223 */ /* 0x004fc40000010003 */
[----:B---3--:R-:W-:-:S03]  /*48b0*/  @P1 FMUL.FTZ R2, R2, R9 ;  /* 0x0000000902021220 */ /* 0x008fc60000410000 */
[----:B------:R-:W2:Y:S04]  /*48c0*/  SHFL.UP PT, R8, R3, 0x2, RZ ;  /* 0x0440000003087989 */ /* 0x000ea800000e00ff */
[----:B------:R-:W3:Y:S01]  /*48d0*/  SHFL.UP PT, R9, R2, 0x2, RZ ;  /* 0x0440000002097989 */ /* 0x000ee200000e00ff */
[----:B------:R-:W-:-:S13]  /*48e0*/  ISETP.GE.AND P1, PT, R50, 0x2, PT ;  /* 0x000000023200780c */ /* 0x000fda0003f26270 */
[C---:B--2---:R-:W-:Y:S02]  /*48f0*/  @P1 FFMA.FTZ R3, R2.reuse, R8, R3 ;  /* 0x0000000802031223 */ /* 0x044fe40000010003 */
[----:B---3--:R-:W-:-:S03]  /*4900*/  @P1 FMUL.FTZ R2, R2, R9 ;  /* 0x0000000902021220 */ /* 0x008fc60000410000 */
[----:B------:R-:W2:Y:S04]  /*4910*/  SHFL.UP PT, R8, R3, 0x4, RZ ;  /* 0x0480000003087989 */ /* 0x000ea800000e00ff */
[----:B-1----:R-:W1:Y:S01]  /*4920*/  SHFL.UP PT, R5, R2, 0x4, RZ ;  /* 0x0480000002057989 */ /* 0x002e6200000e00ff */
[----:B------:R-:W-:-:S13]  /*4930*/  ISETP.GE.AND P1, PT, R50, 0x4, PT ;  /* 0x000000043200780c */ /* 0x000fda0003f26270 */
[C---:B--2---:R-:W-:Y:S02]  /*4940*/  @P1 FFMA.FTZ R3, R2.reuse, R8, R3 ;  /* 0x0000000802031223 */ /* 0x044fe40000010003 */
        /* <DEDUP_REMOVED lines=8> */
[----:B------:R-:W-:Y:S01]  /*49d0*/  ISETP.GE.AND P1, PT, R50, 0x10, PT ;  /* 0x000000103200780c */ /* 0x000fe20003f26270 */
[----:B------:R-:W-:Y:S01]  /*49e0*/  HFMA2.MMA R8, -RZ, RZ, 1.875, 0 ;  /* 0x3f800000ff087435 */ /* 0x000fe200000001ff */
[----:B------:R-:W-:-:S09]  /*49f0*/  IMAD.MOV.U32 R9, RZ, RZ, RZ ;  /* 0x000000ffff097224 */ /* 0x000fd200078e00ff */
[----:B------:R-:W3:Y:S02]  /*4a00*/  @!P0 LDS.64 R8, [R10.X8+0x870] ;  /* 0x000870000a088984 */ /* 0x000ee40000008a00 */
[C---:B-1----:R-:W-:Y:S02]  /*4a10*/  @P1 FFMA.FTZ R3, R2.reuse, R4, R3 ;  /* 0x0000000402031223 */ /* 0x042fe40000010003 */
[----:B--2---:R-:W-:-:S05]  /*4a20*/  @P1 FMUL.FTZ R2, R2, R5 ;  /* 0x0000000502021220 */ /* 0x004fca0000410000 */
[----:B------:R1:W-:Y:S04]  /*4a30*/  @!P2 STS.64 [R47.X8+0x850], R2 ;  /* 0x000850022f00a388 */ /* 0x0003e80000008a00 */
[----:B------:R-:W-:Y:S06]  /*4a40*/  BAR.SYNC.DEFER_BLOCKING 0x0 ;  /* 0x0000000000007b1d */ /* 0x000fec0000010000 */
[----:B------:R-:W-:Y:S04]  /*4a50*/  SHFL.UP PT, R148, R2, 0x1, RZ ;  /* 0x0420000002947989 */ /* 0x000fe800000e00ff */
[----:B0-----:R-:W0:Y:S01]  /*4a60*/  LDS.128 R4, [0x850] ;  /* 0x00085000ff047984 */ /* 0x001e220000000c00 */
[----:B-1----:R-:W-:-:S03]  /*4a70*/  SHF.R.U32.HI R47, RZ, 0x5, R61 ;  /* 0x00000005ff2f7819 */ /* 0x002fc6000001163d */
[----:B------:R-:W1:Y:S01]  /*4a80*/  SHFL.UP PT, R150, R3, 0x1, RZ ;  /* 0x0420000003967989 */ /* 0x000e6200000e00ff */
[----:B------:R-:W-:-:S04]  /*4a90*/  ISETP.NE.AND P1, PT, R47, RZ, PT ;  /* 0x000000ff2f00720c */ /* 0x000fc80003f25270 */
[C---:B------:R-:W-:Y:S01]  /*4aa0*/  ISETP.NE.AND P3, PT, R50.reuse, RZ, P1 ;  /* 0x000000ff3200720c */ /* 0x040fe20000f65270 */
[----:B------:R-:W-:Y:S08]  /*4ab0*/  BSSY B0, `(.L_x_3389) ;  /* 0x0000012000007945 */ /* 0x000ff00003800000 */
[----:B------:R-:W-:Y:S02]  /*4ac0*/  @P1 ISETP.NE.AND P2, PT, R50, RZ, PT ;  /* 0x000000ff3200120c */ /* 0x000fe40003f45270 */
[----:B---3--:R-:W-:Y:S01]  /*4ad0*/  @P1 MOV R10, R8 ;  /* 0x00000008000a1202 */ /* 0x008fe20000000f00 */
[----:B0-----:R-:W-:-:S02]  /*4ae0*/  @P1 FMUL.FTZ R11, R148, R4 ;  /* 0x00000004940b1220 */ /* 0x001fc40000410000 */
[----:B------:R-:W-:Y:S02]  /*4af0*/  FFMA.FTZ R152, R5, R6, R7 ;  /* 0x0000000605987223 */ /* 0x000fe40000010007 */
[----:B-1----:R-:W-:Y:S01]  /*4b00*/  @P3 FFMA.FTZ R5, R148, R5, R150 ;  /* 0x0000000594053223 */ /* 0x002fe20000010096 */
[----:B------:R-:W-:Y:S01]  /*4b10*/  @P1 FSEL R7, R4, R11, !P2 ;  /* 0x0000000b04071208 */ /* 0x000fe20005000000 */
[----:B------:R-:W-:-:S03]  /*4b20*/  @P1 IMAD.MOV.U32 R11, RZ, RZ, R9 ;  /* 0x000000ffff0b1224 */ /* 0x000fc600078e0009 */
[----:B------:R-:W-:Y:S01]  /*4b30*/  @P1 MOV R150, R5 ;  /* 0x0000000500961202 */ /* 0x000fe20000000f00 */
[----:B------:R-:W-:Y:S01]  /*4b40*/  @P1 IMAD.MOV.U32 R148, RZ, RZ, R7 ;  /* 0x000000ffff941224 */ /* 0x000fe200078e0007 */
[----:B------:R-:W-:Y:S05]  /*4b50*/  @P1 BRA `(.L_x_3390) ;  /* 0x0000007000001947 */ /* 0x000fea0003800000 */
[----:B------:R-:W-:Y:S01]  /*4b60*/  ISETP.NE.AND P1, PT, R50, RZ, PT ;  /* 0x000000ff3200720c */ /* 0x000fe20003f25270 */
[----:B------:R-:W-:-:S04]  /*4b70*/  FMUL.FTZ R11, R4, R6 ;  /* 0x00000006040b7220 */ /* 0x000fc80000410000 */
[C---:B------:R-:W-:Y:S02]  /*4b80*/  FMUL.FTZ R10, R11.reuse, R8 ;  /* 0x000000080b0a7220 */ /* 0x040fe40000410000 */
[----:B------:R-:W-:-:S06]  /*4b90*/  FFMA.FTZ R11, R11, R9, R152 ;  /* 0x000000090b0b7223 */ /* 0x000fcc0000010098 */
[----:B------:R0:W-:Y:S01]  /*4ba0*/  @!P1 STS.64 [0x868], R8 ;  /* 0x00086808ff009388 */ /* 0x0001e20000000a00 */
[----:B------:R-:W-:Y:S01]  /*4bb0*/  @!P1 IMAD.MOV.U32 R148, RZ, RZ, R8 ;  /* 0x000000ffff949224 */ /* 0x000fe200078e0008 */
[----:B------:R-:W-:Y:S02]  /*4bc0*/  @!P1 MOV R150, R9 ;  /* 0x0000000900969202 */ /* 0x000fe40000000f00 */
.L_x_3390:
[----:B------:R-:W-:Y:S05]  /*4bd0*/  BSYNC B0 ;  /* 0x0000000000007941 */ /* 0x000fea0003800000 */
.L_x_3389:
        /* <DEDUP_REMOVED lines=37> */
.L_x_3392:
[----:B------:R-:W-:Y:S05]  /*4e30*/  BSYNC B0 ;  /* 0x0000000000007941 */ /* 0x000fea0003800000 */
.L_x_3391:
        /* <DEDUP_REMOVED lines=22> */
.L_x_3388:
        /* <DEDUP_REMOVED lines=81> */
.L_x_3395:
[----:B------:R-:W-:Y:S05]  /*54b0*/  BSYNC B0 ;  /* 0x0000000000007941 */ /* 0x000fea0003800000 */
.L_x_3394:
        /* <DEDUP_REMOVED lines=55> */
.L_x_3396:
[----:B------:R-:W-:Y:S05]  /*5830*/  EXIT ;  /* 0x000000000000794d */ /* 0x000fea0003800000 */
.L_x_3398:
        /* <DEDUP_REMOVED lines=12> */
.L_x_5416:


//--------------------- .text._Z25selective_scan_fwd_kernelI32Selective_Scan_fwd_kernel_traitsILi64ELi16ELi1ELb0ELb0ELb0ELb1EN3c108BFloat16EfEEv13SSMParamsBase --------------------------
	.section	.text._Z25selective_scan_fwd_kernelI32Selective_Scan_fwd_kernel_traitsILi64ELi16ELi1ELb0ELb0ELb0ELb1EN3c108BFloat16EfEEv13SSMParamsBase,"ax",@progbits
	.sectioninfo	@"SHI_REGISTERS=165"
	.align	128
        .global         _Z25selective_scan_fwd_kernelI32Selective_Scan_fwd_kernel_traitsILi64ELi16ELi1ELb0ELb0ELb0ELb1EN3c108BFloat16EfEEv13SSMParamsBase
        .type           _Z25selective_scan_fwd_kernelI32Selective_Scan_fwd_kernel_traitsILi64ELi16ELi1ELb0ELb0ELb0ELb1EN3c108BFloat16EfEEv13SSMParamsBase,@function
        .size           _Z25selective_scan_fwd_kernelI32Selective_Scan_fwd_kernel_traitsILi64ELi16ELi1ELb0ELb0ELb0ELb1EN3c108BFloat16EfEEv13SSMParamsBase,(.L_x_5417 - _Z25selective_scan_fwd_kernelI32Selective_Scan_fwd_kernel_traitsILi64ELi16ELi1ELb0ELb0ELb0ELb1EN3c108BFloat16EfEEv13SSMParamsBase)
        .other          _Z25selective_scan_fwd_kernelI32Selective_Scan_fwd_kernel_traitsILi64ELi16ELi1ELb0ELb0ELb0ELb1EN3c108BFloat16EfEEv13SSMParamsBase,@"STO_CUDA_ENTRY STV_DEFAULT"
_Z25selective_scan_fwd_kernelI32Selective_Scan_fwd_kernel_traitsILi64ELi16ELi1ELb0ELb0ELb0ELb1EN3c108BFloat16EfEEv13SSMParamsBase:
.text._Z25selective_scan_fwd_kernelI32Selective_Scan_fwd_kernel_traitsILi64ELi16ELi1ELb0ELb0ELb0ELb1EN3c108BFloat16EfEEv13SSMParamsBase:
        /* <DEDUP_REMOVED lines=45> */
[----:B0-----:R-:W-:Y:S01]  /*02d0*/  ULDC.64 UR10, c[0x0][0x180] ;  /* 0x00006000000a7ab9 */ /* 0x001fe20000000a00 */
[----:B------:R-:W0:Y:S01]  /*02e0*/  S2R R81, SR_TID.X ;  /* 0x0000000000517919 */ /* 0x000e220000002100 */
[----:B------:R-:W-:Y:S02]  /*02f0*/  ULDC.64 UR12, c[0x0][0x198] ;  /* 0x00006600000c7ab9 */ /* 0x000fe40000000a00 */
[----:B------:R-:W-:Y:S01]  /*0300*/  UIMAD.WIDE.U32 UR30, UR34, UR10, URZ ;  /* 0x0000000a221e72a5 */ /* 0x000fe2000f8e003f */
[----:B------:R-:W1:Y:S01]  /*0310*/  S2R R63, SR_LANEID ;  /* 0x00000000003f7919 */ /* 0x000e620000000000 */
[----:B------:R-:W-:Y:S02]  /*0320*/  UIMAD UR8, UR35, UR10, URZ ;  /* 0x0000000a230872a4 */ /* 0x000fe4000f8e023f */
[----:B------:R-:W-:Y:S02]  /*0330*/  UIMAD UR10, UR35, UR12, URZ ;  /* 0x0000000c230a72a4 */ /* 0x000fe4000f8e023f */
[----:B------:R-:W-:-:S02]  /*0340*/  ULDC.64 UR14, c[0x0][0x240] ;  /* 0x00009000000e7ab9 */ /* 0x000fc40000000a00 */
[----:B------:R-:W-:Y:S02]  /*0350*/  UIMAD UR13, UR34, UR13, UR10 ;  /* 0x0000000d220d72a4 */ /* 0x000fe4000f8e020a */
[----:B------:R-:W-:Y:S02]  /*0360*/  UIADD3 UR16, UR5, UR16, URZ ;  /* 0x0000001005107290 */ /* 0x000fe4000fffe03f */
[----:B------:R-:W-:Y:S02]  /*0370*/  ULEA UR10, UP0, UR4, UR14, 0x1 ;  /* 0x0000000e040a7291 */ /* 0x000fe4000f80083f */
[----:B------:R-:W-:Y:S02]  /*0380*/  UMOV UR5, URZ ;  /* 0x0000003f00057c82 */ /* 0x000fe40008000000 */
[----:B------:R-:W-:Y:S02]  /*0390*/  ULEA.HI.X UR16, UR4, UR15, UR16, 0x1, UP0 ;  /* 0x0000000f04107291 */ /* 0x000fe400080f0c10 */
[----:B-----5:R2:W3:Y:S01]  /*03a0*/  @P1 R2UR UR5, R2 ;  /* 0x00000000020513c2 */ /* 0x0204e200000e0000 */
[----:B------:R-:W-:Y:S01]  /*03b0*/  UMOV UR4, URZ ;  /* 0x0000003f00047c82 */ /* 0x000fe20008000000 */
[C---:B0-----:R-:W-:Y:S01]  /*03c0*/  IMAD.SHL.U32 R57, R81.reuse, 0x10, RZ ;  /* 0x0000001051397824 */ /* 0x041fe200078e00ff */
[----:B------:R-:W-:Y:S01]  /*03d0*/  UIMAD UR11, UR34, UR11, UR8 ;  /* 0x0000000b220b72a4 */ /* 0x000fe2000f8e0208 */
[----:B------:R-:W-:Y:S01]  /*03e0*/  LOP3.LUT R64, R81, 0x1f, RZ, 0xc0, !PT ;  /* 0x0000001f51407812 */ /* 0x000fe200078ec0ff */
[----:B------:R-:W-:Y:S01]  /*03f0*/  ULDC.64 UR20, c[0x0][0x1b8] ;  /* 0x00006e0000147ab9 */ /* 0x000fe20000000a00 */
[----:B------:R-:W-:-:S02]  /*0400*/  SHF.R.U32.HI R62, RZ, 0x5, R81 ;  /* 0x00000005ff3e7819 */ /* 0x000fc40000011651 */
[----:B------:R2:W0:Y:S01]  /*0410*/  @P2 R2UR UR4, R4 ;  /* 0x00000000040423c2 */ /* 0x00042200000e0000 */
[----:B------:R-:W-:Y:S01]  /*0420*/  UIADD3 UR17, UR7, UR17, URZ ;  /* 0x0000001107117290 */ /* 0x000fe2000fffe03f */
[----:B------:R-:W-:Y:S01]  /*0430*/  LOP3.LUT R61, R64, 0xfffffe00, R57, 0xf8, !PT ;  /* 0xfffffe00403d7812 */ /* 0x000fe200078ef839 */
[----:B------:R-:W-:Y:S01]  /*0440*/  UIMAD.WIDE.U32 UR8, UR34, UR12, URZ ;  /* 0x0000000c220872a5 */ /* 0x000fe2000f8e003f */
[C---:B------:R-:W-:Y:S01]  /*0450*/  IADD3 R60, R57.reuse, 0x1, RZ ;  /* 0x00000001393c7810 */ /* 0x040fe20007ffe0ff */
[----:B------:R-:W-:Y:S01]  /*0460*/  ULDC UR7, c[0x0][0x164] ;  /* 0x0000590000077ab9 */ /* 0x000fe20000000800 */
[C---:B------:R-:W-:Y:S01]  /*0470*/  IADD3 R59, R57.reuse, 0x2, RZ ;  /* 0x00000002393b7810 */ /* 0x040fe20007ffe0ff */
[----:B------:R-:W-:Y:S01]  /*0480*/  UIMAD UR12, UR35, UR20, URZ ;  /* 0x00000014230c72a4 */ /* 0x000fe2000f8e023f */
[C---:B------:R-:W-:Y:S01]  /*0490*/  IADD3 R58, R57.reuse, 0x3, RZ ;  /* 0x00000003393a7810 */ /* 0x040fe20007ffe0ff */
[----:B------:R-:W-:Y:S01]  /*04a0*/  UIMAD UR7, UR36, UR7, UR34 ;  /* 0x00000007240772a4 */ /* 0x000fe2000f8e0222 */
[C---:B------:R-:W-:Y:S01]  /*04b0*/  IADD3 R129, R57.reuse, 0x4, RZ ;  /* 0x0000000439817810 */ /* 0x040fe20007ffe0ff */
[----:B------:R-:W-:Y:S01]  /*04c0*/  ULDC.64 UR18, c[0x0][0x248] ;  /* 0x0000920000127ab9 */ /* 0x000fe20000000a00 */
[C---:B------:R-:W-:Y:S01]  /*04d0*/  IADD3 R128, R57.reuse, 0x5, RZ ;  /* 0x0000000539807810 */ /* 0x040fe20007ffe0ff */
[----:B------:R-:W-:Y:S01]  /*04e0*/  ULDC UR15, c[0x0][0x174] ;  /* 0x00005d00000f7ab9 */ /* 0x000fe20000000800 */
[C---:B------:R-:W-:Y:S01]  /*04f0*/  IADD3 R127, R57.reuse, 0x6, RZ ;  /* 0x00000006397f7810 */ /* 0x040fe20007ffe0ff */
[----:B------:R-:W-:Y:S01]  /*0500*/  UIMAD.WIDE.U32 UR32, UR34, UR20, URZ ;  /* 0x00000014222072a5 */ /* 0x000fe2000f8e003f */
        /* <DEDUP_REMOVED lines=17> */
[----:B------:R-:W-:Y:S01]  /*0620*/  UIADD3 UR13, UR9, UR13, URZ ;  /* 0x0000000d090d7290 */ /* 0x000fe2000fffe03f */
[----:B------:R-:W-:Y:S01]  /*0630*/  SHF.L.U32 R56, R62, 0x9, RZ ;  /* 0x000000093e387819 */ /* 0x000fe200000006ff */
        /* <DEDUP_REMOVED lines=16> */
[----:B0123--:R-:W-:Y:S02]  /*0740*/  LOP3.LUT R41, R61, 0x1e0, RZ, 0xfc, !PT ;  /* 0x000001e03d297812 */ /* 0x00ffe400078efcff */
.L_x_3442:
[----:B------:R-:W-:Y:S01]  /*0750*/  BAR.SYNC.DEFER_BLOCKING 0x0 ;  /* 0x0000000000007b1d */ /* 0x000fe20000010000 */
[C---:B------:R-:W-:Y:S01]  /*0760*/  IMAD.SHL.U32 R22, R61.reuse, 0x2, RZ ;  /* 0x000000023d167824 */ /* 0x040fe200078e00ff */
[----:B------:R-:W-:Y:S02]  /*0770*/  SHF.L.U64.HI R66, R61, 0x1, R55 ;  /* 0x000000013d427819 */ /* 0x000fe40000010237 */
[----:B------:R-:W-:Y:S02]  /*0780*/  PRMT R5, RZ, 0x7610, R5 ;  /* 0x00007610ff057816 */ /* 0x000fe40000000005 */
[----:B------:R-:W-:Y:S01]  /*0790*/  UMOV UR20, 0xfffffc00 ;  /* 0xfffffc0000147882 */ /* 0x000fe20000000000 */
[----:B------:R-:W-:Y:S01]  /*07a0*/  IADD3 R2, P3, R22, UR10, RZ ;  /* 0x0000000a16027c10 */ /* 0x000fe2000ff7e0ff */
        /* <DEDUP_REMOVED lines=58> */
[C---:B------:R-:W-:Y:S02]  /*0b50*/  IADD3 R31, R18.reuse, 0xc0, RZ ;  /* 0x000000c0121f7810 */ /* 0x040fe40007ffe0ff */
[-C--:B------:R-:W-:Y:S02]  /*0b60*/  LEA.HI.SX32 R21, R21, R18.reuse, 0x1b ;  /* 0x0000001215157211 */ /* 0x080fe400078fdaff */
[----:B------:R-:W-:Y:S02]  /*0b70*/  LEA.HI.SX32 R23, R23, R18, 0x1b ;  /* 0x0000001217177211 */ /* 0x000fe400078fdaff */
[C---:B------:R-:W-:Y:S02]  /*0b80*/  IADD3 R33, R18.reuse, 0xe0, RZ ;  /* 0x000000e012217810 */ /* 0x040fe40007ffe0ff */
[----:B------:R-:W-:-:S02]  /*0b90*/  IADD3 R37, R18, 0x140, RZ ;  /* 0x0000014012257810 */ /* 0x000fc40007ffe0ff */
[-C--:B------:R-:W-:Y:S01]  /*0ba0*/  LEA.HI.SX32 R25, R25, R18.reuse, 0x1b ;  /* 0x0000001219197211 */ /* 0x080fe200078fdaff */
[----:B------:R-:W-:Y:S01]  /*0bb0*/  IMAD.SHL.U32 R40, R40, 0x2, RZ ;  /* 0x0000000228287824 */ /* 0x000fe200078e00ff */
[C---:B0-----:R-:W-:Y:S02]  /*0bc0*/  IADD3 R3, R18.reuse, 0x100, RZ ;  /* 0x0000010012037810 */ /* 0x041fe40007ffe0ff */
[-C--:B------:R-:W-:Y:S02]  /*0bd0*/  LEA.HI.SX32 R27, R27, R18.reuse, 0x1b ;  /* 0x000000121b1b7211 */ /* 0x080fe400078fdaff */
[----:B------:R-:W-:Y:S02]  /*0be0*/  IADD3 R35, R18, 0x120, RZ ;  /* 0x0000012012237810 */ /* 0x000fe40007ffe0ff */
[-C--:B------:R-:W-:Y:S01]  /*0bf0*/  LEA.HI.SX32 R20, R39, R18.reuse, 0x1b ;  /* 0x0000001227147211 */ /* 0x080fe200078fdaff */
[----:B------:R-:W-:Y:S01]  /*0c00*/  IMAD.SHL.U32 R38, R23, 0x2, RZ ;  /* 0x0000000217267824 */ /* 0x000fe200078e00ff */
[----:B------:R-:W-:-:S02]  /*0c10*/  LEA.HI.SX32 R29, R29, R18, 0x1b ;  /* 0x000000121d1d7211 */ /* 0x000fc400078fdaff */
[-C--:B------:R-:W-:Y:S02]  /*0c20*/  LEA.HI.SX32 R31, R31, R18.reuse, 0x1b ;  /* 0x000000121f1f7211 */ /* 0x080fe400078fdaff */
[----:B------:R-:W-:Y:S02]  /*0c30*/  SHF.L.U32 R39, R21, 0x1, RZ ;  /* 0x0000000115277819 */ /* 0x000fe400000006ff */
[-C--:B------:R-:W-:Y:S02]  /*0c40*/  LEA.HI.SX32 R33, R33, R18.reuse, 0x1b ;  /* 0x0000001221217211 */ /* 0x080fe400078fdaff */
[-C--:B------:R-:W-:Y:S01]  /*0c50*/  LEA.HI.SX32 R30, R37, R18.reuse, 0x1b ;  /* 0x00000012251e7211 */ /* 0x080fe200078fdaff */
[----:B------:R-:W-:Y:S01]  /*0c60*/  IMAD.SHL.U32 R37, R25, 0x2, RZ ;  /* 0x0000000219257824 */ /* 0x000fe200078e00ff */
[----:B------:R-:W-:Y:S01]  /*0c70*/  IADD3 R65, R18, 0x180, RZ ;  /* 0x0000018012417810 */ /* 0x000fe20007ffe0ff */
[----:B------:R-:W-:Y:S01]  /*0c80*/  IMAD.SHL.U32 R36, R27, 0x2, RZ ;  /* 0x000000021b247824 */ /* 0x000fe200078e00ff */
[----:B------:R-:W-:-:S02]  /*0c90*/  LEA.HI.SX32 R3, R3, R18, 0x1b ;  /* 0x0000001203037211 */ /* 0x000fc400078fdaff */
[-C--:B------:R-:W-:Y:S01]  /*0ca0*/  LEA.HI.SX32 R2, R35, R18.reuse, 0x1b ;  /* 0x0000001223027211 */ /* 0x080fe200078fdaff */
[----:B------:R-:W-:Y:S01]  /*0cb0*/  IMAD.SHL.U32 R34, R31, 0x2, RZ ;  /* 0x000000021f227824 */ /* 0x000fe200078e00ff */
[C---:B------:R-:W-:Y:S02]  /*0cc0*/  IADD3 R67, R18.reuse, 0x1a0, RZ ;  /* 0x000001a012437810 */ /* 0x040fe40007ffe0ff */
[----:B------:R-:W-:Y:S02]  /*0cd0*/  IADD3 R69, R18, 0x1c0, RZ ;  /* 0x000001c012457810 */ /* 0x000fe40007ffe0ff */
[----:B------:R-:W-:Y:S01]  /*0ce0*/  SHF.L.U32 R35, R29, 0x1, RZ ;  /* 0x000000011d237819 */ /* 0x000fe200000006ff */
[----:B------:R-:W-:Y:S01]  /*0cf0*/  IMAD.SHL.U32 R33, R33, 0x2, RZ ;  /* 0x0000000221217824 */ /* 0x000fe200078e00ff */
[-C--:B------:R-:W-:Y:S01]  /*0d00*/  LEA.HI.SX32 R28, R65, R18.reuse, 0x1b ;  /* 0x00000012411c7211 */ /* 0x080fe200078fdaff */
[----:B------:R-:W-:Y:S01]  /*0d10*/  IMAD.SHL.U32 R32, R3, 0x2, RZ ;  /* 0x0000000203207824 */ /* 0x000fe200078e00ff */
[-C--:B------:R-:W-:Y:S01]  /*0d20*/  LEA.HI.SX32 R67, R67, R18.reuse, 0x1b ;  /* 0x0000001243437211 */ /* 0x080fe200078fdaff */
[----:B------:R-:W-:Y:S01]  /*0d30*/  IMAD.SHL.U32 R30, R30, 0x2, RZ ;  /* 0x000000021e1e7824 */ /* 0x000fe200078e00ff */
[----:B------:R-:W-:-:S02]  /*0d40*/  LEA.HI.SX32 R26, R69, R18, 0x1b ;  /* 0x00000012451a7211 */ /* 0x000fc400078fdaff */
[----:B------:R-:W-:Y:S01]  /*0d50*/  SHF.L.U32 R31, R2, 0x1, RZ ;  /* 0x00000001021f7819 */ /* 0x000fe200000006ff */
[----:B------:R-:W-:Y:S01]  /*0d60*/  IMAD.SHL.U32 R29, R20, 0x2, RZ ;  /* 0x00000002141d7824 */ /* 0x000fe200078e00ff */
[----:B------:R-:W-:Y:S01]  /*0d70*/  IADD3 R71, R18, 0x1e0, RZ ;  /* 0x000001e012477810 */ /* 0x000fe20007ffe0ff */
[----:B------:R-:W-:Y:S01]  /*0d80*/  IMAD.SHL.U32 R28, R28, 0x2, RZ ;  /* 0x000000021c1c7824 */ /* 0x000fe200078e00ff */
[----:B------:R-:W-:Y:S01]  /*0d90*/  SHF.L.U32 R27, R67, 0x1, RZ ;  /* 0x00000001431b7819 */ /* 0x000fe200000006ff */
[----:B------:R-:W-:Y:S01]  /*0da0*/  IMAD.SHL.U32 R26, R26, 0x2, RZ ;  /* 0x000000021a1a7824 */ /* 0x000fe200078e00ff */
[----:B------:R-:W-:-:S05]  /*0db0*/  LEA.HI.SX32 R71, R71, R18, 0x1b ;  /* 0x0000001247477211 */ /* 0x000fca00078fdaff */
        /* <DEDUP_REMOVED lines=31> */
[----:B------:R0:W-:Y:S04]  /*0fb0*/  STS.U16 [R34+0x180], R11 ;  /* 0x0001800b22007388 */ /* 0x0001e80000000400 */
[----:B------:R-:W-:Y:S04]  /*0fc0*/  STS.U16 [R33+0x1c0], R8 ;  /* 0x0001c00821007388 */ /* 0x000fe80000000400 */
[----:B------:R1:W-:Y:S04]  /*0fd0*/  STS.U16 [R32+0x200], R13 ;  /* 0x0002000d20007388 */ /* 0x0003e80000000400 */
[----:B------:R-:W-:Y:S04]  /*0fe0*/  STS.U16 [R31+0x240], R10 ;  /* 0x0002400a1f007388 */ /* 0x000fe80000000400 */
[----:B------:R2:W-:Y:S01]  /*0ff0*/  STS.U16 [R30+0x280], R15 ;  /* 0x0002800f1e007388 */ /* 0x0005e20000000400 */
[----:B0-----:R-:W-:-:S03]  /*1000*/  IADD3 R11, R0, 0x5, RZ ;  /* 0x00000005000b7810 */ /* 0x001fc60007ffe0ff */
[----:B------:R-:W-:Y:S01]  /*1010*/  STS.U16 [R29+0x2c0], R12 ;  /* 0x0002c00c1d007388 */ /* 0x000fe20000000400 */
[----:B-1----:R-:W-:-:S03]  /*1020*/  IADD3 R13, R0, 0x6, RZ ;  /* 0x00000006000d7810 */ /* 0x002fc60007ffe0ff */
[----:B------:R-:W-:Y:S01]  /*1030*/  STS.U16 [R28+0x300], R17 ;  /* 0x000300111c007388 */ /* 0x000fe20000000400 */
[C---:B------:R-:W-:Y:S02]  /*1040*/  IADD3 R3, R0.reuse, 0x1, RZ ;  /* 0x0000000100037810 */ /* 0x040fe40007ffe0ff */
[C---:B--2---:R-:W-:Y:S01]  /*1050*/  IADD3 R15, R0.reuse, 0x7, RZ ;  /* 0x00000007000f7810 */ /* 0x044fe20007ffe0ff */
[----:B------:R-:W-:Y:S01]  /*1060*/  STS.U16 [R27+0x340], R14 ;  /* 0x0003400e1b007388 */ /* 0x000fe20000000400 */
[C---:B------:R-:W-:Y:S02]  /*1070*/  IADD3 R5, R0.reuse, 0x2, RZ ;  /* 0x0000000200057810 */ /* 0x040fe40007ffe0ff */
[C---:B------:R-:W-:Y:S01]  /*1080*/  IADD3 R7, R0.reuse, 0x3, RZ ;  /* 0x0000000300077810 */ /* 0x040fe20007ffe0ff */
[----:B------:R0:W-:Y:S01]  /*1090*/  STS.U16 [R26+0x380], R19 ;  /* 0x000380131a007388 */ /* 0x0001e20000000400 */
[C---:B------:R-:W-:Y:S02]  /*10a0*/  IADD3 R21, R0.reuse, 0xa, RZ ;  /* 0x0000000a00157810 */ /* 0x040fe40007ffe0ff */
[----:B------:R-:W-:-:S02]  /*10b0*/  IADD3 R65, R0, 0xb, RZ ;  /* 0x0000000b00417810 */ /* 0x000fc40007ffe0ff */
[C---:B------:R-:W-:Y:S02]  /*10c0*/  IADD3 R69, R0.reuse, 0xd, RZ ;  /* 0x0000000d00457810 */ /* 0x040fe40007ffe0ff */
[C---:B------:R-:W-:Y:S02]  /*10d0*/  IADD3 R71, R0.reuse, 0xe, RZ ;  /* 0x0000000e00477810 */ /* 0x040fe40007ffe0ff */
[C---:B------:R-:W-:Y:S02]  /*10e0*/  IADD3 R73, R0.reuse, 0xf, RZ ;  /* 0x0000000f00497810 */ /* 0x040fe40007ffe0ff */
[C---:B0-----:R-:W-:Y:S02]  /*10f0*/  IADD3 R19, R0.reuse, 0x9, RZ ;  /* 0x0000000900137810 */ /* 0x041fe40007ffe0ff */
[C---:B------:R-:W-:Y:S02]  /*1100*/  IADD3 R9, R0.reuse, 0x4, RZ ;  /* 0x0000000400097810 */ /* 0x040fe40007ffe0ff */
[----:B------:R-:W-:-:S02]  /*1110*/  IADD3 R17, R0, 0x8, RZ ;  /* 0x0000000800117810 */ /* 0x000fc40007ffe0ff */
[----:B------:R-:W-:Y:S01]  /*1120*/  IADD3 R67, R0, 0xc, RZ ;  /* 0x0000000c00437810 */ /* 0x000fe20007ffe0ff */
[----:B------:R0:W-:Y:S01]  /*1130*/  STS.U16 [R25+0x3c0], R16 ;  /* 0x0003c01019007388 */ /* 0x0001e20000000400 */
        /* <DEDUP_REMOVED lines=13> */
[-C--:B0-----:R-:W-:Y:S02]  /*1210*/  LEA.HI.SX32 R16, R17, R0.reuse, 0x1b ;  /* 0x0000000011107211 */ /* 0x081fe400078fdaff */
        /* <DEDUP_REMOVED lines=13> */
[----:B------:R-:W-:Y:S01]  /*12f0*/  IADD3.X R3, R66, UR17, RZ, P0, !PT ;  /* 0x0000001142037c10 */ /* 0x000fe200087fe4ff */
        /* <DEDUP_REMOVED lines=140> */
.L_x_3400:
[----:B------:R-:W-:Y:S05]  /*1bc0*/  BSYNC B0 ;  /* 0x0000000000007941 */ /* 0x000fea0003800000 */
.L_x_3399:
        /* <DEDUP_REMOVED lines=36> */
.L_x_3402:
[----:B------:R-:W-:Y:S05]  /*1e10*/  BSYNC B0 ;  /* 0x0000000000007941 */ /* 0x000fea0003800000 */
.L_x_3401:
        /* <DEDUP_REMOVED lines=38> */
.L_x_3404:
[----:B------:R-:W-:Y:S05]  /*2080*/  BSYNC B0 ;  /* 0x0000000000007941 */ /* 0x000fea0003800000 */
.L_x_3403:
        /* <DEDUP_REMOVED lines=36> */
.L_x_3406:
[----:B------:R-:W-:Y:S05]  /*22d0*/  BSYNC B0 ;  /* 0x0000000000007941 */ /* 0x000fea0003800000 */
.L_x_3405:
        /* <DEDUP_REMOVED lines=38> */
.L_x_3408:
[----:B------:R-:W-:Y:S05]  /*2540*/  BSYNC B0 ;  /* 0x0000000000007941 */ /* 0x000fea0003800000 */
.L_x_3407:
        /* <DEDUP_REMOVED lines=36> */
.L_x_3410:
[----:B------:R-:W-:Y:S05]  /*2790*/  BSYNC B0 ;  /* 0x0000000000007941 */ /* 0x000fea0003800000 */
.L_x_3409:
        /* <DEDUP_REMOVED lines=38> */
.L_x_3412:
[----:B------:R-:W-:Y:S05]  /*2a00*/  BSYNC B0 ;  /* 0x0000000000007941 */ /* 0x000fea0003800000 */
.L_x_3411:
        /* <DEDUP_REMOVED lines=36> */
.L_x_3414:
[----:B------:R-:W-:Y:S05]  /*2c50*/  BSYNC B0 ;  /* 0x0000000000007941 */ /* 0x000fea0003800000 */
.L_x_3413:
        /* <DEDUP_REMOVED lines=41> */
.L_x_3416:
[----:B------:R-:W-:Y:S05]  /*2ef0*/  BSYNC B0 ;  /* 0x0000000000007941 */ /* 0x000fea0003800000 */
.L_x_3415:
        /* <DEDUP_REMOVED lines=41> */
.L_x_3418:
[----:B------:R-:W-:Y:S05]  /*3190*/  BSYNC B0 ;  /* 0x0000000000007941 */ /* 0x000fea0003800000 */
.L_x_3417:
        /* <DEDUP_REMOVED lines=47> */
.L_x_3420:
[----:B------:R-:W-:Y:S05]  /*3490*/  BSYNC B0 ;  /* 0x0000000000007941 */ /* 0x000fea0003800000 */
.L_x_3419:
        /* <DEDUP_REMOVED lines=33> */
.L_x_3422:
[----:B------:R-:W-:Y:S05]  /*36b0*/  BSYNC B0 ;  /* 0x0000000000007941 */ /* 0x000fea0003800000 */
.L_x_3421:
        /* <DEDUP_REMOVED lines=33> */
.L_x_3424:
[----:B------:R-:W-:Y:S05]  /*38d0*/  BSYNC B0 ;  /* 0x0000000000007941 */ /* 0x000fea0003800000 */
.L_x_3423:
        /* <DEDUP_REMOVED lines=33> */
.L_x_3426:
[----:B------:R-:W-:Y:S05]  /*3af0*/  BSYNC B0 ;  /* 0x0000000000007941 */ /* 0x000fea0003800000 */
.L_x_3425:
        /* <DEDUP_REMOVED lines=33> */
.L_x_3428:
[----:B------:R-:W-:Y:S05]  /*3d10*/  BSYNC B0 ;  /* 0x0000000000007941 */ /* 0x000fea0003800000 */
.L_x_3427:
        /* <DEDUP_REMOVED lines=33> */
.L_x_3430:
[----:B------:R-:W-:Y:S05]  /*3f30*/  BSYNC B0 ;  /* 0x0000000000007941 */ /* 0x000fea0003800000 */
.L_x_3429:
        /* <DEDUP_REMOVED lines=38> */
.L_x_3436:
        /* <DEDUP_REMOVED lines=30> */
[----:B------:R-:W-:Y:S01]  /*4380*/  ISETP.GE.U32.AND P5, PT, R58, UR20, PT ;  /* 0x000000143a007c0c */ /* 0x000fe2000bfa6070 */
[----:B------:R-:W-:Y:S01]  /*4390*/  ULDC.64 UR24, c[0x0][0x1a0] ;  /* 0x0000680000187ab9 */ /* 0x000fe20000000a00 */
[----:B------:R-:W-:Y:S01]  /*43a0*/  FSEL R135, R91, RZ, !P4 ;  /* 0x000000ff5b877208 */ /* 0x000fe20006000000 */
[----:B------:R-:W-:Y:S01]  /*43b0*/  UMOV UR19, UR13 ;  /* 0x0000000d00137c82 */ /* 0x000fe20008000000 */
[----:B------:R-:W-:Y:S01]  /*43c0*/  FSEL R137, R88, RZ, !P5 ;  /* 0x000000ff58897208 */ /* 0x000fe20006800000 */
[----:B------:R-:W-:Y:S01]  /*43d0*/  ULDC.64 UR26, c[0x0][0x230] ;  /* 0x00008c00001a7ab9 */ /* 0x000fe20000000a00 */
[----:B------:R-:W-:Y:S01]  /*43e0*/  FSEL R139, R92, RZ, !P6 ;  /* 0x000000ff5c8b7208 */ /* 0x000fe20007000000 */
[----:B------:R-:W-:Y:S01]  /*43f0*/  UIMAD.WIDE.U32 UR18, UR7, UR24, UR18 ;  /* 0x00000018071272a5 */ /* 0x000fe2000f8e0012 */
[----:B------:R-:W-:Y:S01]  /*4400*/  FSEL R141, R87, RZ, !P1 ;  /* 0x000000ff578d7208 */ /* 0x000fe20004800000 */
[----:B------:R-:W-:-:S02]  /*4410*/  UIMAD UR24, UR21, UR24, URZ ;  /* 0x00000018151872a4 */ /* 0x000fc4000f8e023f */
[----:B------:R-:W-:Y:S02]  /*4420*/  ULEA UR26, UP0, UR22, UR26, 0x2 ;  /* 0x0000001a161a7291 */ /* 0x000fe4000f80103f */
[----:B------:R-:W-:Y:S02]  /*4430*/  UIADD3 UR21, UR23, UR38, URZ ;  /* 0x0000002617157290 */ /* 0x000fe4000fffe03f */
[----:B------:R-:W-:Y:S02]  /*4440*/  UIMAD UR24, UR7, UR25, UR24 ;  /* 0x00000019071872a4 */ /* 0x000fe4000f8e0218 */
[----:B------:R-:W-:Y:S02]  /*4450*/  ULEA.HI.X UR27, UR22, UR27, UR21, 0x2, UP0 ;  /* 0x0000001b161b7291 */ /* 0x000fe400080f1415 */
[----:B------:R-:W-:Y:S02]  /*4460*/  UIADD3 UR19, UR19, UR24, URZ ;  /* 0x0000001813137290 */ /* 0x000fe4000fffe03f */
[----:B------:R-:W-:-:S02]  /*4470*/  ULDC.64 UR22, c[0x0][0x228] ;  /* 0x00008a0000167ab9 */ /* 0x000fc40000000a00 */
[----:B------:R-:W-:-:S04]  /*4480*/  ULEA UR21, UP0, UR18, UR22, 0x2 ;  /* 0x0000001612157291 */ /* 0x000fc8000f80103f */
[----:B------:R-:W-:Y:S01]  /*4490*/  ULEA.HI.X UR18, UR18, UR23, UR19, 0x2, UP0 ;  /* 0x0000001712127291 */ /* 0x000fe200080f1413 */
[----:B------:R-:W-:Y:S01]  /*44a0*/  MOV R162, UR7 ;  /* 0x0000000700a27c02 */ /* 0x000fe20008000f00 */
        /* <DEDUP_REMOVED lines=18> */
[----:B------:R-:W-:Y:S01]  /*45d0*/  ISETP.GE.U32.AND P3, PT, R126, UR20, PT ;  /* 0x000000147e007c0c */ /* 0x000fe2000bf66070 */
[----:B------:R-:W-:-:S03]  /*45e0*/  FMUL.FTZ R154, R4, R99 ;  /* 0x00000063049a7220 */ /* 0x000fc60000410000 */
[----:B------:R-:W-:Y:S01]  /*45f0*/  FSEL R145, R86, RZ, !P3 ;  /* 0x000000ff56917208 */ /* 0x000fe20005800000 */
[----:B------:R-:W0:Y:S01]  /*4600*/  MUFU.EX2 R2, R2 ;  /* 0x0000000200027308 */ /* 0x000e220000000800 */
[----:B-1----:R-:W-:Y:S01]  /*4610*/  FSEL R132, R5, 1, !P2 ;  /* 0x3f80000005847808 */ /* 0x002fe20005000000 */
[C---:B------:R-:W-:Y:S01]  /*4620*/  FMUL.FTZ R5, R4.reuse, R105 ;  /* 0x0000006904057220 */ /* 0x040fe20000410000 */
[----:B------:R-:W-:Y:S01]  /*4630*/  ISETP.GE.U32.AND P2, PT, R127, UR20, PT ;  /* 0x000000147f007c0c */ /* 0x000fe2000bf46070 */
[----:B------:R-:W-:-:S03]  /*4640*/  FMUL.FTZ R4, R4, R98 ;  /* 0x0000006204047220 */ /* 0x000fc60000410000 */
[----:B------:R-:W-:Y:S01]  /*4650*/  FSEL R143, R93, RZ, !P2 ;  /* 0x000000ff5d8f7208 */ /* 0x000fe20005000000 */
[----:B------:R-:W1:Y:S01]  /*4660*/  MUFU.EX2 R3, R3 ;  /* 0x0000000300037308 */ /* 0x000e620000000800 */
[----:B--2---:R-:W-:Y:S02]  /*4670*/  FSEL R136, R7, 1, !P4 ;  /* 0x3f80000007887808 */ /* 0x004fe40006000000 */
[----:B------:R-:W-:-:S04]  /*4680*/  ISETP.GE.U32.AND P4, PT, R125, UR20, PT ;  /* 0x000000147d007c0c */ /* 0x000fc8000bf86070 */
        /* <DEDUP_REMOVED lines=16> */
[C---:B------:R-:W-:Y:S01]  /*4790*/  FFMA.FTZ R2, R138.reuse, R2, R137 ;  /* 0x000000028a027223 */ /* 0x040fe20000010089 */
[----:B------:R-:W-:Y:S01]  /*47a0*/  FSEL R118, R85, RZ, !P5 ;  /* 0x000000ff55767208 */ /* 0x000fe20006800000 */
[----:B------:R-:W2:Y:S01]  /*47b0*/  MUFU.EX2 R5, R5 ;  /* 0x0000000500057308 */ /* 0x000ea20000000800 */
[----:B------:R-:W-:Y:S01]  /*47c0*/  FMUL.FTZ R3, R138, R3 ;  /* 0x000000038a037220 */ /* 0x000fe20000410000 */
[----:B0-----:R-:W-:Y:S01]  /*47d0*/  FSEL R144, R9, 1, !P2 ;  /* 0x3f80000009907808 */ /* 0x001fe20005000000 */
[C---:B------:R-:W-:Y:S01]  /*47e0*/  FFMA.FTZ R2, R140.reuse, R2, R139 ;  /* 0x000000028c027223 */ /* 0x040fe2000001008b */
[----:B------:R-:W-:Y:S01]  /*47f0*/  ISETP.GE.U32.AND P2, PT, R121, UR20, PT ;  /* 0x0000001479007c0c */ /* 0x000fe2000bf46070 */
[----:B------:R-:W-:Y:S02]  /*4800*/  FMUL.FTZ R3, R140, R3 ;  /* 0x000000038c037220 */ /* 0x000fe40000410000 */
[C---:B------:R-:W-:Y:S01]  /*4810*/  FFMA.FTZ R2, R142.reuse, R2, R141 ;  /* 0x000000028e027223 */ /* 0x040fe2000001008d */
[----:B------:R-:W0:Y:S01]  /*4820*/  MUFU.EX2 R6, R6 ;  /* 0x0000000600067308 */ /* 0x000e220000000800 */
[----:B------:R-:W-:Y:S01]  /*4830*/  FMUL.FTZ R3, R142, R3 ;  /* 0x000000038e037220 */ /* 0x000fe20000410000 */
[----:B-1----:R-:W-:Y:S01]  /*4840*/  FSEL R146, R114, 1, !P3 ;  /* 0x3f80000072927808 */ /* 0x002fe20005800000 */
[----:B------:R-:W-:Y:S01]  /*4850*/  FFMA.FTZ R2, R144, R2, R143 ;  /* 0x0000000290027223 */ /* 0x000fe2000001008f */
[----:B------:R-:W-:Y:S01]  /*4860*/  ISETP.GE.U32.AND P3, PT, R120, UR20, PT ;  /* 0x0000001478007c0c */ /* 0x000fe2000bf66070 */
[----:B------:R-:W-:Y:S01]  /*4870*/  FMUL.FTZ R3, R144, R3 ;  /* 0x0000000390037220 */ /* 0x000fe20000410000 */
[----:B------:R-:W-:Y:S01]  /*4880*/  FSEL R114, R96, RZ, !P2 ;  /* 0x000000ff60727208 */ /* 0x000fe20005000000 */
[C---:B------:R-:W-:Y:S01]  /*4890*/  FFMA.FTZ R2, R146.reuse, R2, R145 ;  /* 0x0000000292027223 */ /* 0x040fe20000010091 */
[----:B------:R-:W1:Y:S01]  /*48a0*/  MUFU.EX2 R149, R149 ;  /* 0x0000009500957308 */ /* 0x000e620000000800 */
[----:B--2---:R-:W-:Y:S01]  /*48b0*/  FSEL R130, R5, 1, !P4 ;  /* 0x3f80000005827808 */ /* 0x004fe20006000000 */
[----:B------:R-:W-:Y:S01]  /*48c0*/  FMUL.FTZ R3, R146, R3 ;  /* 0x0000000392037220 */ /* 0x000fe20000410000 */
[----:B------:R-:W-:-:S02]  /*48d0*/  ISETP.GE.U32.AND P4, PT, R119, UR20, PT ;  /* 0x0000001477007c0c */ /* 0x000fc4000bf86070 */
[----:B------:R-:W-:Y:S01]  /*48e0*/  FSEL R148, R83, RZ, !P3 ;  /* 0x000000ff53947208 */ /* 0x000fe20005800000 */
        /* <DEDUP_REMOVED lines=14> */
[----:B------:R-:W-:-:S04]  /*49d0*/  FMUL.FTZ R3, R149, R2 ;  /* 0x0000000295037220 */ /* 0x000fc80000410000 */
        /* <DEDUP_REMOVED lines=14> */
[----:B------:R-:W-:Y:S02]  /*4ac0*/  ISETP.GE.AND P1, PT, R63, 0x1, PT ;  /* 0x000000013f00780c */ /* 0x000fe40003f26270 */
[----:B------:R-:W-:Y:S01]  /*4ad0*/  MOV R4, UR26 ;  /* 0x0000001a00047c02 */ /* 0x000fe20008000f00 */
[C---:B------:R-:W-:Y:S02]  /*4ae0*/  FFMA.FTZ R3, R157.reuse, R5, R152 ;  /* 0x000000059d037223 */ /* 0x040fe40000010098 */
[----:B------:R-:W-:-:S02]  /*4af0*/  FMUL.FTZ R2, R157, R2 ;  /* 0x000000029d027220 */ /* 0x000fc40000410000 */
[----:B------:R-:W-:Y:S01]  /*4b00*/  IMAD.U32 R5, RZ, RZ, UR27 ;  /* 0x0000001bff057e24 */ /* 0x000fe2000f8e00ff */
[----:B------:R-:W0:Y:S04]  /*4b10*/  SHFL.UP PT, R8, R3, 0x1, RZ ;  /* 0x0420000003087989 */ /* 0x000e2800000e00ff */
[----:B------:R-:W1:Y:S04]  /*4b20*/  SHFL.UP PT, R9, R2, 0x1, RZ ;  /* 0x0420000002097989 */ /* 0x000e6800000e00ff */
[----:B------:R2:W5:Y:S01]  /*4b30*/  LDG.E R156, [R4.64] ;  /* 0x0000001c049c7981 */ /* 0x000562000c1e1900 */
[----:B------:R-:W-:-:S02]  /*4b40*/  IMAD.U32 R6, RZ, RZ, UR21 ;  /* 0x00000015ff067e24 */ /* 0x000fc4000f8e00ff */
[----:B------:R-:W-:Y:S01]  /*4b50*/  IMAD.U32 R7, RZ, RZ, UR18 ;  /* 0x00000012ff077e24 */ /* 0x000fe2000f8e00ff */
[----:B------:R-:W-:-:S04]  /*4b60*/  ISETP.NE.AND P2, PT, R63, 0x1f, PT ;  /* 0x0000001f3f00780c */ /* 0x000fc80003f45270 */
[----:B------:R3:W5:Y:S01]  /*4b70*/  LDG.E R159, [R6.64] ;  /* 0x0000001c069f7981 */ /* 0x000762000c1e1900 */
[----:B------:R-:W-:Y:S01]  /*4b80*/  BSSY B0, `(.L_x_3432) ;  /* 0x0000033000007945 */ /* 0x000fe20003800000 */
[C---:B0-----:R-:W-:Y:S02]  /*4b90*/  @P1 FFMA.FTZ R3, R2.reuse, R8, R3 ;  /* 0x0000000802031223 */ /* 0x041fe40000010003 */
[----:B-1----:R-:W-:-:S03]  /*4ba0*/  @P1 FMUL.FTZ R2, R2, R9 ;  /* 0x0000000902021220 */ /* 0x002fc60000410000 */
[----:B------:R-:W0:Y:S01]  /*4bb0*/  SHFL.UP PT, R8, R3, 0x2, RZ ;  /* 0x0440000003087989 */ /* 0x000e2200000e00ff */
[----:B------:R-:W-:-:S03]  /*4bc0*/  ISETP.GE.AND P1, PT, R63, 0x2, PT ;  /* 0x000000023f00780c */ /* 0x000fc60003f26270 */
[----:B------:R-:W1:Y:S10]  /*4bd0*/  SHFL.UP PT, R9, R2, 0x2, RZ ;  /* 0x0440000002097989 */ /* 0x000e7400000e00ff */
[----:B0-----:R-:W-:-:S02]  /*4be0*/  @P1 FFMA.FTZ R3, R2, R8, R3 ;  /* 0x0000000802031223 */ /* 0x001fc40000010003 */
[----:B------:R-:W-:Y:S02]  /*4bf0*/  IMAD.MOV.U32 R8, RZ, RZ, 0x3f800000 ;  /* 0x3f800000ff087424 */ /* 0x000fe400078e00ff */
[----:B-1----:R-:W-:Y:S01]  /*4c00*/  @P1 FMUL.FTZ R2, R2, R9 ;  /* 0x0000000902021220 */ /* 0x002fe20000410000 */
[----:B--2---:R-:W0:Y:S01]  /*4c10*/  SHFL.UP PT, R4, R3, 0x4, RZ ;  /* 0x0480000003047989 */ /* 0x004e2200000e00ff */
[----:B------:R-:W-:Y:S01]  /*4c20*/  ISETP.GE.AND P1, PT, R63, 0x4, PT ;  /* 0x000000043f00780c */ /* 0x000fe20003f26270 */
[----:B------:R-:W-:Y:S02]  /*4c30*/  IMAD.MOV.U32 R9, RZ, RZ, RZ ;  /* 0x000000ffff097224 */ /* 0x000fe400078e00ff */
[----:B------:R-:W1:Y:S04]  /*4c40*/  SHFL.UP PT, R5, R2, 0x4, RZ ;  /* 0x0480000002057989 */ /* 0x000e6800000e00ff */
[----:B------:R-:W-:Y:S06]  /*4c50*/  @!P0 LDS.64 R8, [R162.X8+0x870] ;  /* 0x00087000a2088984 */ /* 0x000fec0000008a00 */
        /* <DEDUP_REMOVED lines=12> */
[----:B------:R-:W-:Y:S04]  /*4d20*/  SHFL.UP PT, R160, R3, 0x1, RZ ;  /* 0x0420000003a07989 */ /* 0x000fe800000e00ff */
[----:B------:R0:W-:Y:S04]  /*4d30*/  @!P2 STS.64 [R62.X8+0x850], R2 ;  /* 0x000850023e00a388 */ /* 0x0001e80000008a00 */
[----:B------:R-:W-:Y:S06]  /*4d40*/  BAR.SYNC.DEFER_BLOCKING 0x0 ;  /* 0x0000000000007b1d */ /* 0x000fec0000010000 */
[----:B------:R1:W-:Y:S01]  /*4d50*/  SHFL.UP PT, R158, R2, 0x1, RZ ;  /* 0x04200000029e7989 */ /* 0x0003e200000e00ff */
[----:B0-----:R-:W-:-:S04]  /*4d60*/  SHF.R.U32.HI R62, RZ, 0x5, R81 ;  /* 0x00000005ff3e7819 */ /* 0x001fc80000011651 */
[----:B------:R-:W-:-:S04]  /*4d70*/  ISETP.NE.AND P1, PT, R62, RZ, PT ;  /* 0x000000ff3e00720c */ /* 0x000fc80003f25270 */
[C---:B------:R-:W-:Y:S01]  /*4d80*/  ISETP.NE.AND P3, PT, R63.reuse, RZ, P1 ;  /* 0x000000ff3f00720c */ /* 0x040fe20000f65270 */
[----:B---3--:R-:W0:Y:S08]  /*4d90*/  LDS.128 R4, [0x850] ;  /* 0x00085000ff047984 */ /* 0x008e300000000c00 */
[----:B------:R-:W-:Y:S01]  /*4da0*/  @P1 ISETP.NE.AND P2, PT, R63, RZ, PT ;  /* 0x000000ff3f00120c */ /* 0x000fe20003f45270 */
[----:B------:R-:W-:Y:S01]  /*4db0*/  @P1 IMAD.MOV.U32 R3, RZ, RZ, R9 ;  /* 0x000000ffff031224 */ /* 0x000fe200078e0009 */
[----:B-1----:R-:W-:Y:S01]  /*4dc0*/  @P1 MOV R2, R8 ;  /* 0x0000000800021202 */ /* 0x002fe20000000f00 */
[----:B0-----:R-:W-:-:S02]  /*4dd0*/  @P1 FMUL.FTZ R161, R158, R4 ;  /* 0x000000049ea11220 */ /* 0x001fc40000410000 */
[----:B------:R-:W-:Y:S02]  /*4de0*/  FFMA.FTZ R162, R5, R6, R7 ;  /* 0x0000000605a27223 */ /* 0x000fe40000010007 */
[----:B------:R-:W-:Y:S01]  /*4df0*/  @P3 FFMA.FTZ R5, R158, R5, R160 ;  /* 0x000000059e053223 */ /* 0x000fe200000100a0 */
[----:B------:R-:W-:-:S04]  /*4e00*/  @P1 FSEL R161, R4, R161, !P2 ;  /* 0x000000a104a11208 */ /* 0x000fc80005000000 */
        /* <DEDUP_REMOVED lines=8> */
[----:B------:R-:W-:Y:S02]  /*4e90*/  @!P1 IMAD.MOV.U32 R158, RZ, RZ, R8 ;  /* 0x000000ffff9e9224 */ /* 0x000fe400078e0008 */
[----:B------:R-:W-:Y:S02]  /*4ea0*/  @!P1 IMAD.MOV.U32 R160, RZ, RZ, R9 ;  /* 0x000000ffffa09224 */ /* 0x000fe400078e0009 */
.L_x_3433:
[----:B------:R-:W-:Y:S05]  /*4eb0*/  BSYNC B0 ;  /* 0x0000000000007941 */ /* 0x000fea0003800000 */
.L_x_3432:
        /* <DEDUP_REMOVED lines=25> */
[----:B------:R-:W-:Y:S01]  /*5050*/  MOV R6, UR7 ;  /* 0x0000000700067c02 */ /* 0x000fe20008000f00 */
        /* <DEDUP_REMOVED lines=9> */
[----:B------:R-:W-:-:S05]  /*50f0*/  IMAD.U32 R5, RZ, RZ, UR19 ;  /* 0x00000013ff057e24 */ /* 0x000fca000f8e00ff */
[----:B------:R1:W-:Y:S02]  /*5100*/  STG.E.64 [R4.64], R2 ;  /* 0x0000000204007986 */ /* 0x0003e4000c101b1c */
.L_x_3435:
[----:B------:R-:W-:Y:S05]  /*5110*/  BSYNC B0 ;  /* 0x0000000000007941 */ /* 0x000fea0003800000 */
.L_x_3434:
        /* <DEDUP_REMOVED lines=22> */
.L_x_3431:
[----:B------:R-:W-:Y:S01]  /*5280*/  BAR.SYNC.DEFER_BLOCKING 0x0 ;  /* 0x0000000000007b1d */ /* 0x000fe20000010000 */
[----:B------:R-:W-:Y:S01]  /*5290*/  ISETP.NE.AND P0, PT, R81, RZ, PT ;  /* 0x000000ff5100720c */ /* 0x000fe20003f05270 */
[----:B------:R-:W-:Y:S01]  /*52a0*/  USHF.L.U32 UR18, UR6, 0xa, URZ ;  /* 0x0000000a06127899 */ /* 0x000fe2000800063f */
[----:B-1----:R-:W-:-:S02]  /*52b0*/  MOV R4, UR6 ;  /* 0x0000000600047c02 */ /* 0x002fc40008000f00 */
[----:B------:R-:W-:Y:S01]  /*52c0*/  F2FP.BF16.PACK_AB R2, R79, R80 ;  /* 0x000000504f02723e */ /* 0x000fe200000010ff */
[----:B------:R-:W-:Y:S01]  /*52d0*/  ULDC.64 UR22, c[0x0][0x200] ;  /* 0x0000800000167ab9 */ /* 0x000fe20000000a00 */
[----:B------:R-:W-:Y:S01]  /*52e0*/  BSSY B0, `(.L_x_3437) ;  /* 0x0000050000007945 */ /* 0x000fe20003800000 */
[----:B------:R-:W-:Y:S01]  /*52f0*/  UIMAD UR19, UR37, UR22, URZ ;  /* 0x00000016251372a4 */ /* 0x000fe2000f8e023f */
[C---:B------:R-:W-:Y:S01]  /*5300*/  PRMT R6, R2.reuse, 0x7610, R6 ;  /* 0x0000761002067816 */ /* 0x040fe20000000006 */
[----:B------:R-:W-:Y:S01]  /*5310*/  UIMAD.WIDE.U32 UR20, UR36, UR22, URZ ;  /* 0x00000016241472a5 */ /* 0x000fe2000f8e003f */
[----:B------:R-:W-:Y:S01]  /*5320*/  PRMT R7, R2, 0x7632, R7 ;  /* 0x0000763202077816 */ /* 0x000fe20000000007 */
[----:B------:R-:W-:Y:S01]  /*5330*/  UIMAD UR22, UR36, UR23, UR19 ;  /* 0x00000017241672a4 */ /* 0x000fe2000f8e0213 */
[----:B------:R-:W-:Y:S01]  /*5340*/  F2FP.BF16.PACK_AB R2, R75, R76 ;  /* 0x0000004c4b02723e */ /* 0x000fe200000010ff */
[----:B------:R-:W-:Y:S01]  /*5350*/  @!P0 IMAD.MOV.U32 R3, RZ, RZ, -0x400 ;  /* 0xfffffc00ff038424 */ /* 0x000fe200078e00ff */
[----:B------:R-:W-:-:S02]  /*5360*/  USHF.R.S32.HI UR7, URZ, 0x1f, UR18 ;  /* 0x0000001f3f077899 */ /* 0x000fc40008011412 */
[C---:B------:R-:W-:Y:S01]  /*5370*/  PRMT R82, R2.reuse, 0x7610, R82 ;  /* 0x0000761002527816 */ /* 0x040fe20000000052 */
[----:B------:R-:W-:Y:S01]  /*5380*/  @!P0 IMAD R5, R3, R4, c[0x0][0x168] ;  /* 0x00005a0003058624 */ /* 0x000fe200078e0204 */
[----:B------:R-:W-:Y:S01]  /*5390*/  F2FP.BF16.PACK_AB R3, R77, R78 ;  /* 0x0000004e4d03723e */ /* 0x000fe200000010ff */
[----:B------:R-:W-:Y:S01]  /*53a0*/  UIADD3 UR19, UR21, UR22, URZ ;  /* 0x0000001615137290 */ /* 0x000fe2000fffe03f */
[----:B------:R-:W-:Y:S02]  /*53b0*/  PRMT R83, R2, 0x7632, R83 ;  /* 0x0000763202537816 */ /* 0x000fe40000000053 */
[----:B0-----:R-:W-:Y:S01]  /*53c0*/  PRMT R8, R3, 0x7610, R8 ;  /* 0x0000761003087816 */ /* 0x001fe20000000008 */
[----:B------:R0:W-:Y:S01]  /*53d0*/  STS.U16 [R24], R6 ;  /* 0x0000000618007388 */ /* 0x0001e20000000400 */
[----:B------:R-:W-:Y:S02]  /*53e0*/  F2FP.BF16.PACK_AB R2, R73, R74 ;  /* 0x0000004a4902723e */ /* 0x000fe400000010ff */
[----:B------:R-:W-:Y:S01]  /*53f0*/  PRMT R9, R3, 0x7632, R9 ;  /* 0x0000763203097816 */ /* 0x000fe20000000009 */
[----:B------:R1:W-:Y:S01]  /*5400*/  STS.U16 [R23+0x2], R7 ;  /* 0x0000020717007388 */ /* 0x0003e20000000400 */
[----:B------:R-:W-:-:S02]  /*5410*/  F2FP.BF16.PACK_AB R3, R71, R72 ;  /* 0x000000484703723e */ /* 0x000fc400000010ff */
[----:B------:R-:W-:Y:S01]  /*5420*/  F2FP.BF16.PACK_AB R4, R69, R70 ;  /* 0x000000464504723e */ /* 0x000fe200000010ff */
[----:B------:R2:W-:Y:S01]  /*5430*/  STS.U16 [R22+0x4], R8 ;  /* 0x0000040816007388 */ /* 0x0005e20000000400 */
[C---:B------:R-:W-:Y:S02]  /*5440*/  PRMT R84, R3.reuse, 0x7610, R84 ;  /* 0x0000761003547816 */ /* 0x040fe40000000054 */
[C---:B0-----:R-:W-:Y:S01]  /*5450*/  PRMT R6, R2.reuse, 0x7610, R6 ;  /* 0x0000761002067816 */ /* 0x041fe20000000006 */
[----:B------:R-:W-:Y:S01]  /*5460*/  STS.U16 [R21+0x6], R9 ;  /* 0x0000060915007388 */ /* 0x000fe20000000400 */
[----:B------:R-:W-:Y:S02]  /*5470*/  PRMT R85, R3, 0x7632, R85 ;  /* 0x0000763203557816 */ /* 0x000fe40000000055 */
[----:B-1----:R-:W-:Y:S01]  /*5480*/  PRMT R7, R2, 0x7632, R7 ;  /* 0x0000763202077816 */ /* 0x002fe20000000007 */
[----:B------:R0:W-:Y:S01]  /*5490*/  STS.U16 [R20+0x8], R82 ;  /* 0x0000085214007388 */ /* 0x0001e20000000400 */
[----:B------:R-:W-:-:S02]  /*54a0*/  F2FP.BF16.PACK_AB R2, R67, R68 ;  /* 0x000000444302723e */ /* 0x000fc400000010ff */
[----:B------:R-:W-:Y:S01]  /*54b0*/  F2FP.BF16.PACK_AB R3, R65, R66 ;  /* 0x000000424103723e */ /* 0x000fe200000010ff */
[----:B------:R-:W-:Y:S01]  /*54c0*/  STS.U16 [R19+0xa], R83 ;  /* 0x00000a5313007388 */ /* 0x000fe20000000400 */
[----:B--2---:R-:W-:-:S03]  /*54d0*/  PRMT R8, R4, 0x7632, R8 ;  /* 0x0000763204087816 */ /* 0x004fc60000000008 */
[----:B------:R1:W-:Y:S01]  /*54e0*/  STS.U16 [R18+0xc], R6 ;  /* 0x00000c0612007388 */ /* 0x0003e20000000400 */
[----:B0-----:R-:W-:-:S03]  /*54f0*/  PRMT R82, R2, 0x7632, R82 ;  /* 0x0000763202527816 */ /* 0x001fc60000000052 */
[----:B------:R-:W-:Y:S04]  /*5500*/  STS.U16 [R17+0xe], R7 ;  /* 0x00000e0711007388 */ /* 0x000fe80000000400 */
[----:B------:R-:W-:Y:S01]  /*5510*/  STS.U16 [R16+0x10], R84 ;  /* 0x0000105410007388 */ /* 0x000fe20000000400 */
[----:B-1----:R-:W-:-:S03]  /*5520*/  PRMT R6, R3, 0x7632, R6 ;  /* 0x0000763203067816 */ /* 0x002fc60000000006 */
[----:B------:R-:W-:Y:S04]  /*5530*/  STS.U16 [R15+0x12], R85 ;  /* 0x000012550f007388 */ /* 0x000fe80000000400 */
        /* <DEDUP_REMOVED lines=30> */
[----:B------:R-:W-:Y:S01]  /*5720*/  IMAD.U32 R5, RZ, RZ, UR36 ;  /* 0x00000024ff057e24 */ /* 0x000fe2000f8e00ff */
[----:B------:R-:W-:Y:S01]  /*5730*/  ULDC.64 UR24, c[0x0][0x208] ;  /* 0x0000820000187ab9 */ /* 0x000fe20000000a00 */
[----:B------:R-:W-:Y:S01]  /*5740*/  MOV R7, UR34 ;  /* 0x0000002200077c02 */ /* 0x000fe20008000f00 */
[----:B------:R-:W-:Y:S01]  /*5750*/  UIMAD UR23, UR35, UR24, URZ ;  /* 0x00000018231772a4 */ /* 0x000fe2000f8e023f */
[----:B------:R-:W-:-:S03]  /*5760*/  IMAD.WIDE.U32 R4, R5, c[0x0][0x200], R2 ;  /* 0x0000800005047a25 */ /* 0x000fc600078e0002 */
[----:B------:R-:W-:Y:S02]  /*5770*/  UIMAD UR23, UR34, UR25, UR23 ;  /* 0x00000019221772a4 */ /* 0x000fe4000f8e0217 */
[----:B------:R-:W-:-:S05]  /*5780*/  IADD3 R5, R5, UR22, RZ ;  /* 0x0000001605057c10 */ /* 0x000fca000fffe0ff */
[----:B------:R-:W-:-:S05]  /*5790*/  IMAD.WIDE.U32 R4, R7, c[0x0][0x208], R4 ;  /* 0x0000820007047a25 */ /* 0x000fca00078e0004 */
[----:B------:R-:W-:Y:S02]  /*57a0*/  IADD3 R5, R5, UR23, RZ ;  /* 0x0000001705057c10 */ /* 0x000fe4000fffe0ff */
[----:B------:R-:W-:-:S04]  /*57b0*/  LEA R6, P1, R4, c[0x0][0x258], 0x1 ;  /* 0x0000960004067a11 */ /* 0x000fc800078208ff */
[----:B------:R-:W-:-:S05]  /*57c0*/  LEA.HI.X R7, R4, c[0x0][0x25c], R5, 0x1, P1 ;  /* 0x0000970004077a11 */ /* 0x000fca00008f0c05 */
[----:B------:R0:W-:Y:S04]  /*57d0*/  STG.E.U16 [R6.64], R9 ;  /* 0x0000000906007986 */ /* 0x0001e8000c10151c */
.L_x_3438:
[----:B------:R-:W-:Y:S05]  /*57e0*/  BSYNC B0 ;  /* 0x0000000000007941 */ /* 0x000fea0003800000 */
.L_x_3437:
        /* <DEDUP_REMOVED lines=14> */
[----:B0-----:R-:W-:Y:S01]  /*58d0*/  IMAD.U32 R7, RZ, RZ, UR24 ;  /* 0x00000018ff077e24 */ /* 0x001fe2000f8e00ff */
[----:B------:R-:W-:Y:S01]  /*58e0*/  UIADD3.X UR20, UR7, UR19, UR21, UP0, !UPT ;  /* 0x0000001307147290 */ /* 0x000fe200087fe415 */
[----:B------:R-:W-:Y:S01]  /*58f0*/  ISETP.GE.AND P2, PT, R51, R8, PT ;  /* 0x000000083300720c */ /* 0x000fe20003f46270 */
[----:B------:R-:W-:Y:S01]  /*5900*/  IMAD.U32 R9, RZ, RZ, UR36 ;  /* 0x00000024ff097e24 */ /* 0x000fe2000f8e00ff */
[----:B------:R-:W-:Y:S01]  /*5910*/  IADD3.X R5, R84, c[0x0][0x25c], RZ, P1, !PT ;  /* 0x0000970054057a10 */ /* 0x000fe20000ffe4ff */
[----:B------:R-:W-:Y:S01]  /*5920*/  UMOV UR19, 0xfffffc00 ;  /* 0xfffffc0000137882 */ /* 0x000fe20000000000 */
[----:B------:R-:W-:Y:S01]  /*5930*/  LEA R4, P6, R7, R4, 0x1 ;  /* 0x0000000407047211 */ /* 0x000fe200078c08ff */
[----:B------:R-:W-:Y:S01]  /*5940*/  IMAD.U32 R7, RZ, RZ, UR20 ;  /* 0x00000014ff077e24 */ /* 0x000fe2000f8e00ff */
[----:B------:R-:W-:Y:S01]  /*5950*/  MOV R6, UR24 ;  /* 0x0000001800067c02 */ /* 0x000fe20008000f00 */
        /* <DEDUP_REMOVED lines=9> */
[----:B------:R-:W-:Y:S01]  /*59f0*/  ISETP.GE.AND P3, PT, R49, R8, PT ;  /* 0x000000083100720c */ /* 0x000fe20003f66270 */
[----:B------:R-:W-:-:S02]  /*5a00*/  UIMAD UR19, UR36, UR21, UR19 ;  /* 0x00000015241372a4 */ /* 0x000fc4000f8e0213 */
[----:B------:R-:W-:Y:S01]  /*5a10*/  @!P4 STG.E.U16 [R4.64+0x80], R89 ;  /* 0x000080590400c986 */ /* 0x000fe2000c10151c */
[-C--:B------:R-:W-:Y:S01]  /*5a20*/  ISETP.GE.AND P4, PT, R48, R8.reuse, PT ;  /* 0x000000083000720c */ /* 0x080fe20003f86270 */
[----:B------:R-:W-:Y:S02]  /*5a30*/  UIMAD.WIDE.U32 UR20, UR36, UR20, URZ ;  /* 0x00000014241472a5 */ /* 0x000fe4000f8e003f */
[----:B------:R-:W-:Y:S01]  /*5a40*/  @!P5 STG.E.U16 [R4.64+0xc0], R91 ;  /* 0x0000c05b0400d986 */ /* 0x000fe2000c10151c */
[-C--:B------:R-:W-:Y:S01]  /*5a50*/  ISETP.GE.AND P5, PT, R47, R8.reuse, PT ;  /* 0x000000082f00720c */ /* 0x080fe20003fa6270 */
[----:B------:R-:W-:Y:S02]  /*5a60*/  UIADD3 UR21, UR21, UR19, URZ ;  /* 0x0000001315157290 */ /* 0x000fe4000fffe03f */
[----:B------:R-:W-:Y:S01]  /*5a70*/  @!P2 STG.E.U16 [R4.64+0x100], R93 ;  /* 0x0001005d0400a986 */ /* 0x000fe2000c10151c */
[----:B------:R-:W-:Y:S01]  /*5a80*/  ISETP.GE.AND P2, PT, R50, R8, PT ;  /* 0x000000083200720c */ /* 0x000fe20003f46270 */
[----:B------:R-:W-:-:S02]  /*5a90*/  ULDC.64 UR24, c[0x0][0x1f8] ;  /* 0x00007e0000187ab9 */ /* 0x000fc40000000a00 */
[----:B------:R0:W-:Y:S01]  /*5aa0*/  @!P1 STG.E.U16 [R4.64], R85 ;  /* 0x0000005504009986 */ /* 0x0001e2000c10151c */
[----:B------:R-:W-:Y:S01]  /*5ab0*/  ISETP.GE.AND P1, PT, R61, UR22, PT ;  /* 0x000000163d007c0c */ /* 0x000fe2000bf26270 */
[----:B------:R-:W-:Y:S02]  /*5ac0*/  UIMAD.WIDE.U32 UR20, UR34, UR24, UR20 ;  /* 0x00000018221472a5 */ /* 0x000fe4000f8e0014 */
        /* <DEDUP_REMOVED lines=8> */
[----:B0-----:R-:W-:Y:S01]  /*5b50*/  MOV R85, UR23 ;  /* 0x0000001700557c02 */ /* 0x001fe20008000f00 */
[----:B------:R-:W-:Y:S01]  /*5b60*/  @!P5 STG.E.U16 [R4.64+0x200], R101 ;  /* 0x000200650400d986 */ /* 0x000fe2000c10151c */
[-C--:B------:R-:W-:Y:S01]  /*5b70*/  ISETP.GE.AND P5, PT, R44, R8.reuse, PT ;  /* 0x000000082c00720c */ /* 0x080fe20003fa6270 */
[----:B------:R-:W-:Y:S01]  /*5b80*/  IMAD.U32 R9, RZ, RZ, UR34 ;  /* 0x00000022ff097e24 */ /* 0x000fe2000f8e00ff */
        /* <DEDUP_REMOVED lines=15> */
[----:B------:R-:W-:Y:S01]  /*5c80*/  LEA R6, P6, R85, R8, 0x1 ;  /* 0x0000000855067211 */ /* 0x000fe200078c08ff */
[----:B------:R-:W-:Y:S01]  /*5c90*/  IMAD.U32 R87, RZ, RZ, UR20 ;  /* 0x00000014ff577e24 */ /* 0x000fe2000f8e00ff */
[----:B------:R-:W-:Y:S01]  /*5ca0*/  @!P1 LEA R8, P3, R9, c[0x0][0x268], 0x1 ;  /* 0x00009a0009089a11 */ /* 0x000fe200078608ff */
[----:B------:R0:W-:Y:S01]  /*5cb0*/  @!P2 STG.E.U16 [R4.64+0x380], R113 ;  /* 0x000380710400a986 */ /* 0x0001e2000c10151c */
[----:B------:R-:W-:-:S02]  /*5cc0*/  ISETP.GE.AND P4, PT, R82, UR22, PT ;  /* 0x0000001652007c0c */ /* 0x000fc4000bf86270 */
[----:B------:R-:W-:Y:S02]  /*5cd0*/  @!P1 LEA.HI.X R9, R9, c[0x0][0x26c], R86, 0x1, P3 ;  /* 0x00009b0009099a11 */ /* 0x000fe400018f0c56 */
[----:B------:R-:W-:Y:S02]  /*5ce0*/  ISETP.GE.AND P3, PT, R54, UR22, PT ;  /* 0x0000001636007c0c */ /* 0x000fe4000bf66270 */
[----:B------:R-:W-:Y:S02]  /*5cf0*/  ISETP.GE.AND P2, PT, R53, UR22, PT ;  /* 0x0000001635007c0c */ /* 0x000fe4000bf46270 */
[----:B------:R-:W-:Y:S02]  /*5d00*/  IADD3.X R7, R84, c[0x0][0x26c], RZ, P5, !PT ;  /* 0x00009b0054077a10 */ /* 0x000fe40002ffe4ff */
        /* <DEDUP_REMOVED lines=80> */
[----:B--2---:R-:W-:Y:S01]  /*6210*/  PRMT R85, RZ, 0x5410, R85 ;  /* 0x00005410ff557816 */ /* 0x004fe20000000055 */
[----:B-1----:R-:W1:Y:S05]  /*6220*/  LDS.U16 R7, [R11+0x1a] ;  /* 0x00001a000b077984 */ /* 0x002e6a0000000400 */
[----:B------:R2:W0:Y:S01]  /*6230*/  MUFU.EX2 R97, R88 ;  /* 0x0000005800617308 */ /* 0x0004220000000800 */
[----:B---3--:R-:W-:Y:S01]  /*6240*/  PRMT R6, RZ, 0x5410, R6 ;  /* 0x00005410ff067816 */ /* 0x008fe20000000006 */
[----:B------:R-:W-:Y:S01]  /*6250*/  FMUL.FTZ R93, R85, -1.4426950216293334961 ;  /* 0xbfb8aa3b555d7820 */ /* 0x000fe20000410000 */
[----:B----4-:R-:W-:Y:S01]  /*6260*/  PRMT R86, RZ, 0x5410, R86 ;  /* 0x00005410ff567816 */ /* 0x010fe20000000056 */
[----:B--2---:R-:W2:Y:S04]  /*6270*/  LDS.U16 R88, [R10+0x1c] ;  /* 0x00001c000a587984 */ /* 0x004ea80000000400 */
[----:B------:R3:W4:Y:S01]  /*6280*/  MUFU.EX2 R99, R93 ;  /* 0x0000005d00637308 */ /* 0x0007220000000800 */
[----:B------:R-:W-:-:S02]  /*6290*/  FMUL.FTZ R95, R6, -1.4426950216293334961 ;  /* 0xbfb8aa3b065f7820 */ /* 0x000fc40000410000 */
[----:B------:R-:W-:Y:S01]  /*62a0*/  FMUL.FTZ R91, R86, -1.4426950216293334961 ;  /* 0xbfb8aa3b565b7820 */ /* 0x000fe20000410000 */
[----:B-----5:R-:W-:Y:S02]  /*62b0*/  PRMT R92, RZ, 0x5410, R92 ;  /* 0x00005410ff5c7816 */ /* 0x020fe4000000005c */
[----:B---3--:R-:W-:Y:S02]  /*62c0*/  PRMT R93, RZ, 0x5410, R5 ;  /* 0x00005410ff5d7816 */ /* 0x008fe40000000005 */
[----:B------:R3:W-:Y:S03]  /*62d0*/  MUFU.EX2 R101, R95 ;  /* 0x0000005f00657308 */ /* 0x0007e60000000800 */
[----:B------:R-:W-:Y:S01]  /*62e0*/  FMUL.FTZ R5, R93, -1.4426950216293334961 ;  /* 0xbfb8aa3b5d057820 */ /* 0x000fe20000410000 */
[----:B---3--:R-:W-:Y:S04]  /*62f0*/  LDS.U16 R95, [R0+0x1e] ;  /* 0x00001e00005f7984 */ /* 0x008fe80000000400 */
[----:B------:R3:W5:Y:S08]  /*6300*/  MUFU.EX2 R98, R91 ;  /* 0x0000005b00627308 */ /* 0x0007700000000800 */
[----:B------:R0:W1:Y:S01]  /*6310*/  MUFU.EX2 R100, R5 ;  /* 0x0000000500647308 */ /* 0x0000620000000800 */
[----:B---3--:R-:W3:Y:S01]  /*6320*/  LDS.U16 R91, [R12+0x18] ;  /* 0x000018000c5b7984 */ /* 0x008ee20000000400 */
[----:B0-----:R-:W-:-:S06]  /*6330*/  FMUL.FTZ R5, R92, -1.4426950216293334961 ;  /* 0xbfb8aa3b5c057820 */ /* 0x001fcc0000410000 */
[----:B------:R0:W1:Y:S02]  /*6340*/  MUFU.EX2 R104, R5 ;  /* 0x0000000500687308 */ /* 0x0000640000000800 */
[----:B0-----:R-:W-:-:S05]  /*6350*/  PRMT R5, RZ, 0x5410, R4 ;  /* 0x00005410ff057816 */ /* 0x001fca0000000004 */
[----:B------:R-:W-:-:S04]  /*6360*/  FMUL.FTZ R4, R5, -1.4426950216293334961 ;  /* 0xbfb8aa3b05047820 */ /* 0x000fc80000410000 */
[----:B------:R1:W-:Y:S02]  /*6370*/  MUFU.EX2 R105, R4 ;  /* 0x0000000400697308 */ /* 0x0003e40000000800 */
[----:B-1----:R-:W-:-:S05]  /*6380*/  PRMT R4, RZ, 0x5410, R7 ;  /* 0x00005410ff047816 */ /* 0x002fca0000000007 */
[----:B------:R-:W-:-:S04]  /*6390*/  FMUL.FTZ R7, R4, -1.4426950216293334961 ;  /* 0xbfb8aa3b04077820 */ /* 0x000fc80000410000 */
[----:B------:R2:W-:Y:S01]  /*63a0*/  MUFU.EX2 R109, R7 ;  /* 0x00000007006d7308 */ /* 0x0005e20000000800 */
[----:B------:R-:W-:Y:S02]  /*63b0*/  PRMT R9, RZ, 0x5410, R9 ;  /* 0x00005410ff097816 */ /* 0x000fe40000000009 */
[----:B--2---:R-:W-:Y:S02]  /*63c0*/  PRMT R7, RZ, 0x5410, R88 ;  /* 0x00005410ff077816 */ /* 0x004fe40000000058 */
[----:B------:R-:W-:-:S03]  /*63d0*/  PRMT R90, RZ, 0x5410, R90 ;  /* 0x00005410ff5a7816 */ /* 0x000fc6000000005a */
[----:B------:R-:W-:-:S04]  /*63e0*/  FMUL.FTZ R88, R7, -1.4426950216293334961 ;  /* 0xbfb8aa3b07587820 */ /* 0x000fc80000410000 */
[----:B------:R0:W-:Y:S01]  /*63f0*/  MUFU.EX2 R110, R88 ;  /* 0x00000058006e7308 */ /* 0x0001e20000000800 */
[----:B------:R-:W-:Y:S01]  /*6400*/  FMUL.FTZ R102, R9, -1.4426950216293334961 ;  /* 0xbfb8aa3b09667820 */ /* 0x000fe20000410000 */
[----:B------:R-:W-:Y:S01]  /*6410*/  PRMT R8, RZ, 0x5410, R8 ;  /* 0x00005410ff087816 */ /* 0x000fe20000000008 */
[----:B------:R-:W-:Y:S01]  /*6420*/  FMUL.FTZ R103, R90, -1.4426950216293334961 ;  /* 0xbfb8aa3b5a677820 */ /* 0x000fe20000410000 */
[----:B---3--:R-:W-:Y:S02]  /*6430*/  PRMT R91, RZ, 0x5410, R91 ;  /* 0x00005410ff5b7816 */ /* 0x008fe4000000005b */
[----:B0-----:R-:W-:Y:S02]  /*6440*/  PRMT R88, RZ, 0x5410, R95 ;  /* 0x00005410ff587816 */ /* 0x001fe4000000005f */
[----:B------:R-:W-:-:S03]  /*6450*/  PRMT R89, RZ, 0x5410, R89 ;  /* 0x00005410ff597816 */ /* 0x000fc60000000059 */
[----:B------:R-:W-:Y:S01]  /*6460*/  FMUL.FTZ R95, R88, -1.4426950216293334961 ;  /* 0xbfb8aa3b585f7820 */ /* 0x000fe20000410000 */
[----:B------:R-:W0:Y:S01]  /*6470*/  MUFU.EX2 R102, R102 ;  /* 0x0000006600667308 */ /* 0x000e220000000800 */
[----:B------:R-:W-:Y:S02]  /*6480*/  FMUL.FTZ R106, R8, -1.4426950216293334961 ;  /* 0xbfb8aa3b086a7820 */ /* 0x000fe40000410000 */
[----:B------:R-:W-:Y:S02]  /*6490*/  FMUL.FTZ R108, R91, -1.4426950216293334961 ;  /* 0xbfb8aa3b5b6c7820 */ /* 0x000fe40000410000 */
[----:B------:R-:W-:-:S03]  /*64a0*/  FMUL.FTZ R107, R89, -1.4426950216293334961 ;  /* 0xbfb8aa3b596b7820 */ /* 0x000fc60000410000 */
[----:B------:R-:W1:Y:S01]  /*64b0*/  MUFU.EX2 R103, R103 ;  /* 0x0000006700677308 */ /* 0x000e620000000800 */
[----:B------:R-:W-:Y:S02]  /*64c0*/  FADD.FTZ R96, R96, 1 ;  /* 0x3f80000060607421 */ /* 0x000fe40000010000 */
[----:B------:R-:W-:-:S05]  /*64d0*/  FADD.FTZ R97, R97, 1 ;  /* 0x3f80000061617421 */ /* 0x000fca0000010000 */
[----:B------:R-:W2:Y:S01]  /*64e0*/  MUFU.EX2 R95, R95 ;  /* 0x0000005f005f7308 */ /* 0x000ea20000000800 */
[----:B----4-:R-:W-:-:S07]  /*64f0*/  FADD.FTZ R99, R99, 1 ;  /* 0x3f80000063637421 */ /* 0x010fce0000010000 */
[----:B------:R-:W3:Y:S08]  /*6500*/  MUFU.EX2 R106, R106 ;  /* 0x0000006a006a7308 */ /* 0x000ef00000000800 */
[----:B------:R-:W4:Y:S08]  /*6510*/  MUFU.EX2 R108, R108 ;  /* 0x0000006c006c7308 */ /* 0x000f300000000800 */
[----:B------:R-:W1:Y:S01]  /*6520*/  MUFU.EX2 R107, R107 ;  /* 0x0000006b006b7308 */ /* 0x000e620000000800 */
[----:B-----5:R-:W-:-:S02]  /*6530*/  FADD.FTZ R98, R98, 1 ;  /* 0x3f80000062627421 */ /* 0x020fc40000010000 */
[----:B------:R-:W-:-:S05]  /*6540*/  FADD.FTZ R100, R100, 1 ;  /* 0x3f80000064647421 */ /* 0x000fca0000010000 */
[----:B------:R-:W5:Y:S01]  /*6550*/  MUFU.RCP R96, R96 ;  /* 0x0000006000607308 */ /* 0x000f620000001000 */
[----:B------:R-:W-:Y:S02]  /*6560*/  FADD.FTZ R101, R101, 1 ;  /* 0x3f80000065657421 */ /* 0x000fe40000010000 */
[----:B------:R-:W-:Y:S02]  /*6570*/  FADD.FTZ R104, R104, 1 ;  /* 0x3f80000068687421 */ /* 0x000fe40000010000 */
[----:B0-----:R-:W-:-:S03]  /*6580*/  FADD.FTZ R102, R102, 1 ;  /* 0x3f80000066667421 */ /* 0x001fc60000010000 */
[----:B------:R-:W0:Y:S01]  /*6590*/  MUFU.RCP R97, R97 ;  /* 0x0000006100617308 */ /* 0x000e220000001000 */
[----:B-1----:R-:W-:Y:S02]  /*65a0*/  FADD.FTZ R103, R103, 1 ;  /* 0x3f80000067677421 */ /* 0x002fe40000010000 */
[----:B--2---:R-:W-:-:S05]  /*65b0*/  FADD.FTZ R95, R95, 1 ;  /* 0x3f8000005f5f7421 */ /* 0x004fca0000010000 */
[----:B------:R-:W1:Y:S01]  /*65c0*/  MUFU.RCP R112, R99 ;  /* 0x0000006300707308 */ /* 0x000e620000001000 */
[----:B------:R-:W-:Y:S02]  /*65d0*/  FADD.FTZ R105, R105, 1 ;  /* 0x3f80000069697421 */ /* 0x000fe40000010000 */
[----:B------:R-:W-:Y:S02]  /*65e0*/  FADD.FTZ R110, R110, 1 ;  /* 0x3f8000006e6e7421 */ /* 0x000fe40000010000 */
[----:B---3--:R-:W-:-:S03]  /*65f0*/  FADD.FTZ R106, R106, 1 ;  /* 0x3f8000006a6a7421 */ /* 0x008fc60000010000 */
[----:B------:R-:W2:Y:S01]  /*6600*/  MUFU.RCP R111, R98 ;  /* 0x00000062006f7308 */ /* 0x000ea20000001000 */
[----:B----4-:R-:W-:Y:S02]  /*6610*/  FADD.FTZ R108, R108, 1 ;  /* 0x3f8000006c6c7421 */ /* 0x010fe40000010000 */
[----:B------:R-:W-:Y:S02]  /*6620*/  FADD.FTZ R109, R109, 1 ;  /* 0x3f8000006d6d7421 */ /* 0x000fe40000010000 */
[----:B------:R-:W-:-:S03]  /*6630*/  FADD.FTZ R107, R107, 1 ;  /* 0x3f8000006b6b7421 */ /* 0x000fc60000010000 */
[----:B------:R-:W3:Y:S01]  /*6640*/  MUFU.RCP R113, R104 ;  /* 0x0000006800717308 */ /* 0x000ee20000001000 */
[----:B-----5:R-:W-:-:S07]  /*6650*/  FMUL.FTZ R87, R87, R96 ;  /* 0x0000006057577220 */ /* 0x020fce0000410000 */
[----:B------:R-:W4:Y:S08]  /*6660*/  MUFU.RCP R100, R100 ;  /* 0x0000006400647308 */ /* 0x000f300000001000 */
[----:B------:R-:W5:Y:S01]  /*6670*/  MUFU.RCP R101, R101 ;  /* 0x0000006500657308 */ /* 0x000f620000001000 */
[----:B0-----:R-:W-:-:S07]  /*6680*/  FMUL.FTZ R94, R94, R97 ;  /* 0x000000615e5e7220 */ /* 0x001fce0000410000 */
[----:B------:R-:W0:Y:S01]  /*6690*/  MUFU.RCP R102, R102 ;  /* 0x0000006600667308 */ /* 0x000e220000001000 */
[----:B------:R-:W-:-:S07]  /*66a0*/  FMUL.FTZ R87, R87, R80 ;  /* 0x0000005057577220 */ /* 0x000fce0000410000 */
[----:B------:R-:W0:Y:S01]  /*66b0*/  MUFU.RCP R103, R103 ;  /* 0x0000006700677308 */ /* 0x000e220000001000 */
[----:B-1----:R-:W-:-:S07]  /*66c0*/  FMUL.FTZ R80, R85, R112 ;  /* 0x0000007055507220 */ /* 0x002fce0000410000 */
[----:B------:R-:W1:Y:S08]  /*66d0*/  MUFU.RCP R98, R105 ;  /* 0x0000006900627308 */ /* 0x000e700000001000 */
[----:B------:R-:W0:Y:S08]  /*66e0*/  MUFU.RCP R95, R95 ;  /* 0x0000005f005f7308 */ /* 0x000e300000001000 */
[----:B------:R-:W0:Y:S01]  /*66f0*/  MUFU.RCP R99, R106 ;  /* 0x0000006a00637308 */ /* 0x000e220000001000 */
[----:B------:R-:W-:-:S07]  /*6700*/  FMUL.FTZ R94, R94, R79 ;  /* 0x0000004f5e5e7220 */ /* 0x000fce0000410000 */
[----:B------:R-:W0:Y:S08]  /*6710*/  MUFU.RCP R114, R107 ;  /* 0x0000006b00727308 */ /* 0x000e300000001000 */
[----:B------:R-:W0:Y:S01]  /*6720*/  MUFU.RCP R110, R110 ;  /* 0x0000006e006e7308 */ /* 0x000e220000001000 */
[----:B--2---:R-:W-:-:S07]  /*6730*/  FMUL.FTZ R79, R86, R111 ;  /* 0x0000006f564f7220 */ /* 0x004fce0000410000 */
[----:B------:R-:W2:Y:S01]  /*6740*/  MUFU.RCP R108, R108 ;  /* 0x0000006c006c7308 */ /* 0x000ea20000001000 */
[----:B------:R-:W-:-:S07]  /*6750*/  FMUL.FTZ R80, R80, R77 ;  /* 0x0000004d50507220 */ /* 0x000fce0000410000 */
[----:B------:R-:W1:Y:S01]  /*6760*/  MUFU.RCP R109, R109 ;  /* 0x0000006d006d7308 */ /* 0x000e620000001000 */
[----:B---3--:R-:W-:Y:S02]  /*6770*/  FMUL.FTZ R77, R92, R113 ;  /* 0x000000715c4d7220 */ /* 0x008fe40000410000 */
[----:B----4-:R-:W-:Y:S02]  /*6780*/  FMUL.FTZ R93, R93, R100 ;  /* 0x000000645d5d7220 */ /* 0x010fe40000410000 */
[----:B-----5:R-:W-:Y:S02]  /*6790*/  FMUL.FTZ R6, R6, R101 ;  /* 0x0000006506067220 */ /* 0x020fe40000410000 */
[----:B------:R-:W-:Y:S02]  /*67a0*/  FMUL.FTZ R79, R79, R78 ;  /* 0x0000004e4f4f7220 */ /* 0x000fe40000410000 */
[----:B0-----:R-:W-:Y:S02]  /*67b0*/  FMUL.FTZ R9, R9, R102 ;  /* 0x0000006609097220 */ /* 0x001fe40000410000 */
[----:B------:R-:W-:-:S02]  /*67c0*/  FMUL.FTZ R90, R90, R103 ;  /* 0x000000675a5a7220 */ /* 0x000fc40000410000 */
[----:B------:R-:W-:Y:S01]  /*67d0*/  FMUL.FTZ R77, R77, R72 ;  /* 0x000000484d4d7220 */ /* 0x000fe20000410000 */
[----:B------:R-:W-:Y:S01]  /*67e0*/  F2FP.BF16.PACK_AB R87, R94, R87 ;  /* 0x000000575e57723e */ /* 0x000fe200000010ff */
[----:B------:R-:W-:Y:S01]  /*67f0*/  BAR.SYNC.DEFER_BLOCKING 0x0 ;  /* 0x0000000000007b1d */ /* 0x000fe20000010000 */
[----:B------:R-:W-:Y:S02]  /*6800*/  FMUL.FTZ R93, R93, R76 ;  /* 0x0000004c5d5d7220 */ /* 0x000fe40000410000 */
[----:B------:R-:W-:Y:S02]  /*6810*/  FMUL.FTZ R6, R6, R75 ;  /* 0x0000004b06067220 */ /* 0x000fe40000410000 */
[----:B-1----:R-:W-:Y:S02]  /*6820*/  FMUL.FTZ R72, R5, R98 ;  /* 0x0000006205487220 */ /* 0x002fe40000410000 */
[----:B------:R-:W-:Y:S02]  /*6830*/  FMUL.FTZ R88, R88, R95 ;  /* 0x0000005f58587220 */ /* 0x000fe40000410000 */
[----:B------:R-:W-:Y:S01]  /*6840*/  FMUL.FTZ R5, R8, R99 ;  /* 0x0000006308057220 */ /* 0x000fe20000410000 */
[----:B------:R-:W-:Y:S01]  /*6850*/  F2FP.BF16.PACK_AB R79, R80, R79 ;  /* 0x0000004f504f723e */ /* 0x000fe200000010ff */
[----:B------:R-:W-:-:S02]  /*6860*/  FMUL.FTZ R9, R9, R74 ;  /* 0x0000004a09097220 */ /* 0x000fc40000410000 */
[----:B------:R-:W-:Y:S02]  /*6870*/  FMUL.FTZ R90, R90, R73 ;  /* 0x000000495a5a7220 */ /* 0x000fe40000410000 */
[----:B------:R-:W-:Y:S02]  /*6880*/  FMUL.FTZ R8, R89, R114 ;  /* 0x0000007259087220 */ /* 0x000fe40000410000 */
[----:B------:R-:W-:Y:S02]  /*6890*/  FMUL.FTZ R7, R7, R110 ;  /* 0x0000006e07077220 */ /* 0x000fe40000410000 */
[----:B--2---:R-:W-:Y:S02]  /*68a0*/  FMUL.FTZ R91, R91, R108 ;  /* 0x0000006c5b5b7220 */ /* 0x004fe40000410000 */
[----:B------:R-:W-:Y:S01]  /*68b0*/  FMUL.FTZ R4, R4, R109 ;  /* 0x0000006d04047220 */ /* 0x000fe20000410000 */
[----:B------:R-:W-:Y:S01]  /*68c0*/  F2FP.BF16.PACK_AB R6, R6, R93 ;  /* 0x0000005d0606723e */ /* 0x000fe200000010ff */
[----:B------:R-:W-:-:S02]  /*68d0*/  FMUL.FTZ R72, R72, R71 ;  /* 0x0000004748487220 */ /* 0x000fc40000410000 */
[----:B------:R-:W-:Y:S01]  /*68e0*/  FMUL.FTZ R88, R88, R65 ;  /* 0x0000004158587220 */ /* 0x000fe20000410000 */
[----:B------:R-:W-:Y:S01]  /*68f0*/  PRMT R65, R87, 0x7632, R65 ;  /* 0x0000763257417816 */ /* 0x000fe20000000041 */
[----:B------:R-:W-:Y:S01]  /*6900*/  FMUL.FTZ R5, R5, R70 ;  /* 0x0000004605057220 */ /* 0x000fe20000410000 */
[----:B------:R-:W-:Y:S01]  /*6910*/  F2FP.BF16.PACK_AB R9, R90, R9 ;  /* 0x000000095a09723e */ /* 0x000fe200000010ff */
[----:B------:R-:W-:Y:S02]  /*6920*/  FMUL.FTZ R8, R8, R69 ;  /* 0x0000004508087220 */ /* 0x000fe40000410000 */
[----:B------:R-:W-:Y:S01]  /*6930*/  FMUL.FTZ R7, R7, R66 ;  /* 0x0000004207077220 */ /* 0x000fe20000410000 */
[----:B------:R-:W-:Y:S01]  /*6940*/  PRMT R66, R79, 0x7632, R66 ;  /* 0x000076324f427816 */ /* 0x000fe20000000042 */
[----:B------:R-:W-:Y:S02]  /*6950*/  FMUL.FTZ R91, R91, R68 ;  /* 0x000000445b5b7220 */ /* 0x000fe40000410000 */
[----:B------:R-:W-:Y:S01]  /*6960*/  FMUL.FTZ R4, R4, R67 ;  /* 0x0000004304047220 */ /* 0x000fe20000410000 */
[----:B------:R0:W-:Y:S01]  /*6970*/  STS.U16 [R24], R87 ;  /* 0x0000005718007388 */ /* 0x0001e20000000400 */
[----:B------:R-:W-:-:S02]  /*6980*/  PRMT R67, R6, 0x7632, R67 ;  /* 0x0000763206437816 */ /* 0x000fc40000000043 */
[----:B------:R-:W-:Y:S01]  /*6990*/  F2FP.BF16.PACK_AB R72, R72, R77 ;  /* 0x0000004d4848723e */ /* 0x000fe200000010ff */
[----:B------:R-:W-:Y:S01]  /*69a0*/  STS.U16 [R23+0x2], R65 ;  /* 0x0000024117007388 */ /* 0x000fe20000000400 */
[----:B------:R-:W-:Y:S02]  /*69b0*/  F2FP.BF16.PACK_AB R5, R8, R5 ;  /* 0x000000050805723e */ /* 0x000fe400000010ff */
[----:B------:R-:W-:Y:S01]  /*69c0*/  F2FP.BF16.PACK_AB R4, R4, R91 ;  /* 0x0000005b0404723e */ /* 0x000fe200000010ff */
[----:B------:R-:W-:Y:S01]  /*69d0*/  STS.U16 [R22+0x4], R79 ;  /* 0x0000044f16007388 */ /* 0x000fe20000000400 */
[----:B0-----:R-:W-:-:S03]  /*69e0*/  PRMT R24, R9, 0x7632, R24 ;  /* 0x0000763209187816 */ /* 0x001fc60000000018 */
[----:B------:R-:W-:Y:S01]  /*69f0*/  STS.U16 [R21+0x6], R66 ;  /* 0x0000064215007388 */ /* 0x000fe20000000400 */
[----:B------:R-:W-:Y:S02]  /*6a00*/  PRMT R8, R72, 0x7632, R8 ;  /* 0x0000763248087816 */ /* 0x000fe40000000008 */
[----:B------:R-:W-:Y:S01]  /*6a10*/  F2FP.BF16.PACK_AB R7, R88, R7 ;  /* 0x000000075807723e */ /* 0x000fe200000010ff */
[----:B------:R0:W-:Y:S04]  /*6a20*/  STS.U16 [R20+0x8], R6 ;  /* 0x0000080614007388 */ /* 0x0001e80000000400 */
[----:B------:R1:W-:Y:S04]  /*6a30*/  STS.U16 [R19+0xa], R67 ;  /* 0x00000a4313007388 */ /* 0x0003e80000000400 */
[----:B------:R2:W-:Y:S01]  /*6a40*/  STS.U16 [R18+0xc], R9 ;  /* 0x00000c0912007388 */ /* 0x0005e20000000400 */
[----:B0-----:R-:W-:-:S03]  /*6a50*/  PRMT R6, R5, 0x7632, R6 ;  /* 0x0000763205067816 */ /* 0x001fc60000000006 */
[----:B------:R0:W-:Y:S01]  /*6a60*/  STS.U16 [R17+0xe], R24 ;  /* 0x00000e1811007388 */ /* 0x0001e20000000400 */
[C---:B------:R-:W-:Y:S02]  /*6a70*/  PRMT R20, R4.reuse, 0x7632, R20 ;  /* 0x0000763204147816 */ /* 0x040fe40000000014 */
[----:B-1----:R-:W-:Y:S01]  /*6a80*/  PRMT R19, R4, 0x7610, R19 ;  /* 0x0000761004137816 */ /* 0x002fe20000000013 */
[----:B------:R-:W-:Y:S01]  /*6a90*/  STS.U16 [R16+0x10], R72 ;  /* 0x0000104810007388 */ /* 0x000fe20000000400 */
[----:B--2---:R-:W-:-:S03]  /*6aa0*/  PRMT R18, R7, 0x7632, R18 ;  /* 0x0000763207127816 */ /* 0x004fc60000000012 */
[----:B------:R-:W-:Y:S01]  /*6ab0*/  STS.U16 [R15+0x12], R8 ;  /* 0x000012080f007388 */ /* 0x000fe20000000400 */
[----:B0-----:R-:W-:-:S03]  /*6ac0*/  PRMT R17, R7, 0x7610, R17 ;  /* 0x0000761007117816 */ /* 0x001fc60000000011 */
[----:B------:R-:W-:Y:S01]  /*6ad0*/  STS.U16 [R14+0x14], R5 ;  /* 0x000014050e007388 */ /* 0x000fe20000000400 */
[----:B------:R-:W-:Y:S01]  /*6ae0*/  MOV R4, UR22 ;  /* 0x0000001600047c02 */ /* 0x000fe20008000f00 */
        /* <DEDUP_REMOVED lines=45> */
.L_x_3440:
[----:B------:R-:W-:Y:S05]  /*6dc0*/  BSYNC B0 ;  /* 0x0000000000007941 */ /* 0x000fea0003800000 */
.L_x_3439:
        /* <DEDUP_REMOVED lines=53> */
.L_x_3441:
[----:B------:R-:W-:Y:S05]  /*7120*/  EXIT ;  /* 0x000000000000794d */ /* 0x000fea0003800000 */
.L_x_3443:
        /* <DEDUP_REMOVED lines=13> */
.L_x_5417:


//--------------------- .text._Z25selective_scan_fwd_kernelI32Selective_Scan_fwd_kernel_traitsILi64ELi16ELi1ELb0ELb0ELb1ELb0EN3c108BFloat16EfEEv13SSMParamsBase --------------------------
	.section	.text._Z25selective_scan_fwd_kernelI32Selective_Scan_fwd_kernel_traitsILi64ELi16ELi1ELb0ELb0ELb1ELb0EN3c108BFloat16EfEEv13SSMParamsBase,"ax",@progbits
	.sectioninfo	@"SHI_REGISTERS=168"
	.align	128
        .global         _Z25selective_scan_fwd_kernelI32Selective_Scan_fwd_kernel_traitsILi64ELi16ELi1ELb0ELb0ELb1ELb0EN3c108BFloat16EfEEv13SSMParamsBase
        .type           _Z25selective_scan_fwd_kernelI32Selective_Scan_fwd_kernel_traitsILi64ELi16ELi1ELb0ELb0ELb1ELb0EN3c108BFloat16EfEEv13SSMParamsBase,@function
        .size           _Z25selective_scan_fwd_kernelI32Selective_Scan_fwd_kernel_traitsILi64ELi16ELi1ELb0ELb0ELb1ELb0EN3c108BFloat16EfEEv13SSMParamsBase,(.L_x_5418 - _Z25selective_scan_fwd_kernelI32Selective_Scan_fwd_kernel_traitsILi64ELi16ELi1ELb0ELb0ELb1ELb0EN3c108BFloat16EfEEv13SSMParamsBase)
        .other          _Z25selective_scan_fwd_kernelI32Selective_Scan_fwd_kernel_traitsILi64ELi16ELi1ELb0ELb0ELb1ELb0EN3c108BFloat16EfEEv13SSMParamsBase,@"STO_CUDA_ENTRY STV_DEFAULT"
_Z25selective_scan_fwd_kernelI32Selective_Scan_fwd_kernel_traitsILi64ELi16ELi1ELb0ELb0ELb1ELb0EN3c108BFloat16EfEEv13SSMParamsBase:
.text._Z25selective_scan_fwd_kernelI32Selective_Scan_fwd_kernel_traitsILi64ELi16ELi1ELb0ELb0ELb1ELb0EN3c108BFloat16EfEEv13SSMParamsBase:
        /* <DEDUP_REMOVED lines=17> */
[----:B------:R-:W0:Y:S01]  /*0110*/  I2F.RP R0, R9 ;  /* 0x0000000900007306 */ /* 0x000e220000209400 */
[----:B------:R-:W-:Y:S01]  /*0120*/  ISETP.NE.AND.EX P0, PT, RZ, c[0x0][0x23c], PT, P0 ;  /* 0x00008f00ff007a0c */ /* 0x000fe20003f05300 */
[----:B------:R-:W-:Y:S01]  /*0130*/  ULDC UR25, c[0x0][0x1d8] ;  /* 0x0000760000197ab9 */ /* 0x000fe20000000800 */
[----:B------:R-:W1:Y:S01]  /*0140*/  R2UR UR22, R114 ;  /* 0x00000000721673c2 */ /* 0x000e6200000e0000 */
[----:B------:R-:W-:Y:S01]  /*0150*/  @P1 LEA R4, P3, R114, c[0x0][0x250], 0x2 ;  /* 0x0000940072041a11 */ /* 0x000fe200078610ff */
[----:B------:R-:W-:-:S02]  /*0160*/  ULDC UR27, c[0x0][0x1e4] ;  /* 0x00007900001b7ab9 */ /* 0x000fc40000000800 */
[----:B------:R-:W-:Y:S02]  /*0170*/  ULDC UR28, c[0x0][0x1e8] ;  /* 0x00007a00001c7ab9 */ /* 0x000fe40000000800 */
[----:B------:R-:W-:Y:S02]  /*0180*/  ULDC UR29, c[0x0][0x1ec] ;  /* 0x00007b00001d7ab9 */ /* 0x000fe40000000800 */
[----:B------:R-:W-:-:S03]  /*0190*/  ULDC.64 UR6, c[0x0][0x240] ;  /* 0x0000900000067ab9 */ /* 0x000fc60000000a00 */
[----:B------:R-:W-:Y:S01]  /*01a0*/  @P0 LEA R2, P2, R114, c[0x0][0x238], 0x2 ;  /* 0x00008e0072020a11 */ /* 0x000fe200078410ff */
[----:B-1----:R-:W-:-:S06]  /*01b0*/  USHF.R.S32.HI UR19, URZ, 0x1f, UR22 ;  /* 0x0000001f3f137899 */ /* 0x002fcc0008011416 */
[----:B------:R-:W-:Y:S01]  /*01c0*/  MOV R5, UR19 ;  /* 0x0000001300057c02 */ /* 0x000fe20008000f00 */
[----:B0-----:R-:W0:Y:S01]  /*01d0*/  MUFU.RCP R0, R0 ;  /* 0x0000000000007308 */ /* 0x001e220000001000 */
[----:B------:R-:W-:Y:S02]  /*01e0*/  IMAD.U32 R3, RZ, RZ, UR19 ;  /* 0x00000013ff037e24 */ /* 0x000fe4000f8e00ff */
[----:B------:R-:W-:-:S03]  /*01f0*/  @P1 LEA.HI.X R5, R114, c[0x0][0x254], R5, 0x2, P3 ;  /* 0x0000950072051a11 */ /* 0x000fc600018f1405 */
[----:B------:R-:W-:Y:S02]  /*0200*/  @P0 LEA.HI.X R3, R114, c[0x0][0x23c], R3, 0x2, P2 ;  /* 0x00008f0072030a11 */ /* 0x000fe400010f1403 */
[----:B------:R1:W5:Y:S01]  /*0210*/  @P1 LDG.E R4, [R4.64] ;  /* 0x0000001004041981 */ /* 0x000362000c1e1900 */
[----:B------:R-:W2:Y:S03]  /*0220*/  S2UR UR4, SR_CTAID.X ;  /* 0x00000000000479c3 */ /* 0x000ea60000002500 */
[----:B------:R3:W5:Y:S01]  /*0230*/  @P0 LDG.E R8, [R2.64] ;  /* 0x0000001002080981 */ /* 0x000762000c1e1900 */
[----:B0-----:R-:W-:-:S04]  /*0240*/  IADD3 R6, R0, 0xffffffe, RZ ;  /* 0x0ffffffe00067810 */ /* 0x001fc80007ffe0ff */
[----:B------:R0:W4:Y:S01]  /*0250*/  F2I.FTZ.U32.TRUNC.NTZ R7, R6 ;  /* 0x0000000600077305 */ /* 0x000122000021f000 */
[----:B---3--:R-:W-:Y:S01]  /*0260*/  IABS R2, R114 ;  /* 0x0000007200027213 */ /* 0x008fe20000000000 */
[----:B0-----:R-:W-:Y:S02]  /*0270*/  IMAD.MOV.U32 R6, RZ, RZ, RZ ;  /* 0x000000ffff067224 */ /* 0x001fe400078e00ff */
[----:B----4-:R-:W-:-:S04]  /*0280*/  IMAD.MOV R10, RZ, RZ, -R7 ;  /* 0x000000ffff0a7224 */ /* 0x010fc800078e0a07 */
[----:B------:R-:W-:-:S04]  /*0290*/  IMAD R3, R10, R9, RZ ;  /* 0x000000090a037224 */ /* 0x000fc800078e02ff */
[----:B------:R-:W-:-:S06]  /*02a0*/  IMAD.HI.U32 R7, R7, R3, R6 ;  /* 0x0000000307077227 */ /* 0x000fcc00078e0006 */
[----:B------:R-:W-:-:S05]  /*02b0*/  IMAD.HI.U32 R7, R7, R2, RZ ;  /* 0x0000000207077227 */ /* 0x000fca00078e00ff */
[----:B------:R-:W-:Y:S01]  /*02c0*/  IADD3 R0, -R7, RZ, RZ ;  /* 0x000000ff07007210 */ /* 0x000fe20007ffe1ff */
[----:B--2---:R-:W-:Y:S01]  /*02d0*/  IMAD.U32 R113, RZ, RZ, UR4 ;  /* 0x00000004ff717e24 */ /* 0x004fe2000f8e00ff */
[----:B------:R-:W-:Y:S01]  /*02e0*/  UIMAD UR13, UR19, UR13, URZ ;  /* 0x0000000d130d72a4 */ /* 0x000fe2000f8e023f */
[----:B------:R1:W0:Y:S01]  /*02f0*/  R2UR UR23, R114 ;  /* 0x00000000721773c2 */ /* 0x00022200000e0000 */
[----:B------:R-:W-:Y:S01]  /*0300*/  ULDC.64 UR4, c[0x0][0x248] ;  /* 0x0000920000047ab9 */ /* 0x000fe20000000a00 */
[----:B------:R-:W-:-:S05]  /*0310*/  IMAD R0, R9, R0, R2 ;  /* 0x0000000009007224 */ /* 0x000fca00078e0202 */
[----:B------:R-:W-:Y:S01]  /*0320*/  ISETP.GT.U32.AND P4, PT, R9, R0, PT ;  /* 0x000000000900720c */ /* 0x000fe20003f84070 */
[----:B------:R-:W2:Y:S08]  /*0330*/  R2UR UR21, R113 ;  /* 0x00000000711573c2 */ /* 0x000eb000000e0000 */
[----:B------:R-:W3:Y:S01]  /*0340*/  R2UR UR10, R113 ;  /* 0x00000000710a73c2 */ /* 0x000ee200000e0000 */
[----:B------:R-:W-:-:S03]  /*0350*/  IMAD.MOV.U32 R2, RZ, RZ, c[0x0][0x174] ;  /* 0x00005d00ff027624 */ /* 0x000fc600078e00ff */
[----:B------:R-:W-:Y:S02]  /*0360*/  @!P4 IMAD.IADD R0, R0, 0x1, -R9 ;  /* 0x000000010000c824 */ /* 0x000fe400078e0a09 */
[----:B------:R-:W-:-:S03]  /*0370*/  ISETP.GE.AND P6, PT, R2, 0x1, PT ;  /* 0x000000010200780c */ /* 0x000fc60003fc6270 */
[----:B------:R-:W-:Y:S01]  /*0380*/  ISETP.GE.U32.AND P2, PT, R0, R9, PT ;  /* 0x000000090000720c */ /* 0x000fe20003f46070 */
[----:B------:R-:W-:Y:S01]  /*0390*/  UIMAD UR15, UR19, UR15, URZ ;  /* 0x0000000f130f72a4 */ /* 0x000fe2000f8e023f */
[----:B------:R-:W-:Y:S01]  /*03a0*/  LOP3.LUT R0, R114, c[0x0][0x178], RZ, 0x3c, !PT ;  /* 0x00005e0072007a12 */ /* 0x000fe200078e3cff */
[----:B------:R-:W-:Y:S01]  /*03b0*/  UIMAD UR13, UR22, UR26, UR13 ;  /* 0x0000001a160d72a4 */ /* 0x000fe2000f8e020d */
[----:B------:R-:W-:Y:S01]  /*03c0*/  @!P4 IADD3 R7, R7, 0x1, RZ ;  /* 0x000000010707c810 */ /* 0x000fe20007ffe0ff */
[----:B--2---:R-:W-:Y:S01]  /*03d0*/  USHF.R.S32.HI UR20, URZ, 0x1f, UR21 ;  /* 0x0000001f3f147899 */ /* 0x004fe20008011415 */
[----:B------:R-:W-:-:S03]  /*03e0*/  ISETP.GE.AND P5, PT, R0, RZ, PT ;  /* 0x000000ff0000720c */ /* 0x000fc60003fa6270 */
[----:B------:R-:W-:Y:S02]  /*03f0*/  UIMAD UR12, UR20, UR12, URZ ;  /* 0x0000000c140c72a4 */ /* 0x000fe4000f8e023f */
[----:B------:R-:W-:Y:S02]  /*0400*/  UIMAD UR14, UR20, UR14, URZ ;  /* 0x0000000e140e72a4 */ /* 0x000fe4000f8e023f */
[----:B---3--:R-:W-:Y:S02]  /*0410*/  UIMAD.WIDE.U32 UR8, UR10, UR8, URZ ;  /* 0x000000080a0872a5 */ /* 0x008fe4000f8e003f */
[----:B------:R-:W-:Y:S02]  /*0420*/  UIMAD.WIDE.U32 UR10, UR10, UR11, URZ ;  /* 0x0000000b0a0a72a5 */ /* 0x000fe4000f8e003f */
[----:B------:R-:W-:Y:S01]  /*0430*/  UIMAD UR18, UR20, UR18, URZ ;  /* 0x00000012141272a4 */ /* 0x000fe2000f8e023f */
[----:B------:R-:W-:Y:S01]  /*0440*/  ISETP.NE.AND P3, PT, RZ, c[0x0][0x178], PT ;  /* 0x00005e00ff007a0c */ /* 0x000fe20003f65270 */
[----:B------:R-:W-:Y:S01]  /*0450*/  IMAD.WIDE.U32 R2, R113, c[0x0][0x1b0], RZ ;  /* 0x00006c0071027a25 */ /* 0x000fe200078e00ff */
[----:B------:R-:W-:Y:S01]  /*0460*/  @P2 IADD3 R7, R7, 0x1, RZ ;  /* 0x0000000107072810 */ /* 0x000fe20007ffe0ff */
[----:B01----:R-:W-:Y:S10]  /*0470*/  @!P6 EXIT ;  /* 0x000000000000e94d */ /* 0x003ff40003800000 */
[----:B------:R-:W-:Y:S01]  /*0480*/  UIMAD UR12, UR21, UR24, UR12 ;  /* 0x00000018150c72a4 */ /* 0x000fe2000f8e020c */
[----:B------:R-:W0:Y:S01]  /*0490*/  S2R R115, SR_TID.X ;  /* 0x0000000000737919 */ /* 0x000e220000002100 */
[----:B------:R-:W-:Y:S01]  /*04a0*/  UIMAD UR14, UR21, UR27, UR14 ;  /* 0x0000001b150e72a4 */ /* 0x000fe2000f8e020e */
[----:B------:R-:W-:Y:S01]  /*04b0*/  IMAD.U32 R0, RZ, RZ, UR18 ;  /* 0x00000012ff007e24 */ /* 0x000fe2000f8e00ff */
[----:B------:R-:W-:Y:S01]  /*04c0*/  UIADD3 UR9, UR9, UR12, URZ ;  /* 0x0000000c09097290 */ /* 0x000fe2000fffe03f */
[----:B------:R-:W-:Y:S01]  /*04d0*/  @!P5 IADD3 R7, -R7, RZ, RZ ;  /* 0x000000ff0707d210 */ /* 0x000fe20007ffe1ff */
[----:B------:R-:W-:Y:S01]  /*04e0*/  UIADD3 UR11, UR11, UR14, URZ ;  /* 0x0000000e0b0b7290 */ /* 0x000fe2000fffe03f */
[----:B------:R-:W-:Y:S01]  /*04f0*/  @!P3 LOP3.LUT R7, RZ, c[0x0][0x178], RZ, 0x33, !PT ;  /* 0x00005e00ff07ba12 */ /* 0x000fe200078e33ff */
[----:B------:R-:W-:Y:S01]  /*0500*/  UIMAD.WIDE.U32 UR8, UR23, UR25, UR8 ;  /* 0x00000019170872a5 */ /* 0x000fe2000f8e0008 */
[----:B------:R-:W-:Y:S01]  /*0510*/  IMAD R5, R113, c[0x0][0x1b4], R0 ;  /* 0x00006d0071057a24 */ /* 0x000fe200078e0200 */
[----:B------:R-:W-:Y:S01]  /*0520*/  UIMAD UR15, UR22, UR29, UR15 ;  /* 0x0000001d160f72a4 */ /* 0x000fe2000f8e020f */
[----:B------:R-:W-:Y:S01]  /*0530*/  SHF.R.S32.HI R0, RZ, 0x1f, R7 ;  /* 0x0000001fff007819 */ /* 0x000fe20000011407 */
[----:B------:R-:W-:Y:S01]  /*0540*/  UIMAD.WIDE.U32 UR10, UR23, UR28, UR10 ;  /* 0x0000001c170a72a5 */ /* 0x000fe2000f8e000a */
[----:B------:R-:W1:Y:S01]  /*0550*/  S2R R110, SR_LANEID ;  /* 0x00000000006e7919 */ /* 0x000e620000000000 */
[----:B------:R-:W-:Y:S01]  /*0560*/  UIADD3 UR13, UR9, UR13, URZ ;  /* 0x0000000d090d7290 */ /* 0x000fe2000fffe03f */
[----:B------:R-:W-:Y:S01]  /*0570*/  IMAD.IADD R3, R3, 0x1, R5 ;  /* 0x0000000103037824 */ /* 0x000fe200078e0205 */
[----:B------:R-:W-:Y:S01]  /*0580*/  UIADD3 UR11, UR11, UR15, URZ ;  /* 0x0000000f0b0b7290 */ /* 0x000fe2000fffe03f */
[----:B------:R-:W-:Y:S01]  /*0590*/  IMAD R0, R0, c[0x0][0x1c8], RZ ;  /* 0x0000720000007a24 */ /* 0x000fe200078e02ff */
[----:B------:R-:W-:Y:S01]  /*05a0*/  ULEA UR9, UP1, UR10, UR4, 0x1 ;  /* 0x000000040a097291 */ /* 0x000fe2000f82083f */
[----:B------:R-:W-:Y:S01]  /*05b0*/  IMAD.WIDE.U32 R2, R7, c[0x0][0x1c8], R2 ;  /* 0x0000720007027a25 */ /* 0x000fe200078e0002 */
[----:B------:R-:W-:-:S02]  /*05c0*/  ULEA UR12, UP0, UR8, UR6, 0x1 ;  /* 0x00000006080c7291 */ /* 0x000fc4000f80083f */
[----:B------:R-:W-:Y:S01]  /*05d0*/  ULEA.HI.X UR11, UR10, UR5, UR11, 0x1, UP1 ;  /* 0x000000050a0b7291 */ /* 0x000fe200088f0c0b */
[----:B------:R-:W-:Y:S01]  /*05e0*/  IMAD R93, R7, c[0x0][0x1cc], R0 ;  /* 0x00007300075d7a24 */ /* 0x000fe200078e0200 */
[----:B------:R-:W-:Y:S01]  /*05f0*/  UMOV UR6, URZ ;  /* 0x0000003f00067c82 */ /* 0x000fe20008000000 */
[----:B0-----:R-:W-:Y:S01]  /*0600*/  IMAD.SHL.U32 R111, R115, 0x10, RZ ;  /* 0x00000010736f7824 */ /* 0x001fe200078e00ff */
[----:B------:R-:W-:Y:S01]  /*0610*/  UMOV UR5, URZ ;  /* 0x0000003f00057c82 */ /* 0x000fe20008000000 */
[----:B------:R-:W-:Y:S01]  /*0620*/  IMAD.IADD R93, R3, 0x1, R93 ;  /* 0x00000001035d7824 */ /* 0x000fe200078e025d */
[----:B-----5:R0:W2:Y:S01]  /*0630*/  @P0 R2UR UR6, R8 ;  /* 0x00000000080603c2 */ /* 0x0200a200000e0000 */
[C---:B------:R-:W-:Y:S01]  /*0640*/  LEA R95, P2, R2.reuse, c[0x0][0x230], 0x1 ;  /* 0x00008c00025f7a11 */ /* 0x040fe200078408ff */
[----:B------:R-:W-:Y:S01]  /*0650*/  ULEA.HI.X UR7, UR8, UR7, UR13, 0x1, UP0 ;  /* 0x0000000708077291 */ /* 0x000fe200080f0c0d */
[----:B------:R-:W-:Y:S01]  /*0660*/  LOP3.LUT R112, R115, 0x1f, RZ, 0xc0, !PT ;  /* 0x0000001f73707812 */ /* 0x000fe200078ec0ff */
[----:B------:R-:W-:Y:S01]  /*0670*/  UMOV UR4, URZ ;  /* 0x0000003f00047c82 */ /* 0x000fe20008000000 */
[----:B------:R-:W-:Y:S01]  /*0680*/  LOP3.LUT R111, R111, 0xfffffe00, RZ, 0xc0, !PT ;  /* 0xfffffe006f6f7812 */ /* 0x000fe200078ec0ff */
[----:B------:R-:W-:Y:S01]  /*0690*/  UMOV UR8, UR12 ;  /* 0x0000000c00087c82 */ /* 0x000fe20008000000 */
[----:B------:R-:W-:Y:S01]  /*06a0*/  LEA.HI.X R93, R2, c[0x0][0x234], R93, 0x1, P2 ;  /* 0x00008d00025d7a11 */ /* 0x000fe200010f0c5d */
[----:B------:R0:W3:Y:S01]  /*06b0*/  @P1 R2UR UR5, R4 ;  /* 0x00000000040513c2 */ /* 0x0000e200000e0000 */
[C---:B------:R-:W-:Y:S01]  /*06c0*/  LOP3.LUT R2, R111.reuse, R112, RZ, 0xfc, !PT ;  /* 0x000000706f027212 */ /* 0x040fe200078efcff */
        /* <DEDUP_REMOVED lines=15> */
[----:B------:R-:W-:Y:S02]  /*07c0*/  LOP3.LUT R94, R111, 0x1e0, R112, 0xfe, !PT ;  /* 0x000001e06f5e7812 */ /* 0x000fe400078efe70 */
[----:B0123--:R-:W-:Y:S02]  /*07d0*/  SHF.R.S32.HI R3, RZ, 0x1f, R2 ;  /* 0x0000001fff037819 */ /* 0x00ffe40000011402 */
.L_x_3485:
[----:B------:R-:W-:Y:S01]  /*07e0*/  BAR.SYNC.DEFER_BLOCKING 0x0 ;  /* 0x0000000000007b1d */ /* 0x000fe20000010000 */
[C---:B------:R-:W-:Y:S02]  /*07f0*/  SHF.L.U32 R22, R2.reuse, 0x1, RZ ;  /* 0x0000000102167819 */ /* 0x040fe400000006ff */
[----:B------:R-:W-:Y:S02]  /*0800*/  SHF.L.U64.HI R24, R2, 0x1, R3 ;  /* 0x0000000102187819 */ /* 0x000fe40000010203 */
[----:B0-----:R-:W-:Y:S01]  /*0810*/  IADD3 R4, P3, R22, UR8, RZ ;  /* 0x0000000816047c10 */ /* 0x001fe2000ff7e0ff */
[----:B------:R-:W-:Y:S01]  /*0820*/  UMOV UR7, 0xfffffc00 ;  /* 0xfffffc0000077882 */ /* 0x000fe20000000000 */
[----:B------:R-:W-:Y:S01]  /*0830*/  PRMT R7, RZ, 0x7610, R7 ;  /* 0x00007610ff077816 */ /* 0x000fe20000000007 */
[----:B------:R-:W-:Y:S01]  /*0840*/  ULDC UR15, c[0x0][0x168] ;  /* 0x00005a00000f7ab9 */ /* 0x000fe20000000800 */
[----:B------:R-:W-:Y:S01]  /*0850*/  IADD3.X R5, R24, UR10, RZ, P3, !PT ;  /* 0x0000000a18057c10 */ /* 0x000fe20009ffe4ff */
[----:B------:R-:W-:Y:S01]  /*0860*/  UIMAD UR15, UR4, UR7, UR15 ;  /* 0x00000007040f72a4 */ /* 0x000fe2000f8e020f */
[----:B------:R-:W-:-:S02]  /*0870*/  PRMT R0, RZ, 0x7610, R0 ;  /* 0x00007610ff007816 */ /* 0x000fc40000000000 */
        /* <DEDUP_REMOVED lines=55> */
[----:B------:R-:W-:Y:S02]  /*0bf0*/  IADD3 R35, R20, 0xe0, RZ ;  /* 0x000000e014237810 */ /* 0x000fe40007ffe0ff */
[-C--:B------:R-:W-:Y:S02]  /*0c00*/  LEA.HI.SX32 R25, R25, R20.reuse, 0x1b ;  /* 0x0000001419197211 */ /* 0x080fe400078fdaff */
[----:B------:R-:W-:Y:S01]  /*0c10*/  LEA.HI.SX32 R27, R27, R20, 0x1b ;  /* 0x000000141b1b7211 */ /* 0x000fe200078fdaff */
[----:B------:R-:W-:Y:S01]  /*0c20*/  IMAD.SHL.U32 R92, R92, 0x2, RZ ;  /* 0x000000025c5c7824 */ /* 0x000fe200078e00ff */
[----:B------:R-:W-:-:S02]  /*0c30*/  IADD3 R37, R20, 0x100, RZ ;  /* 0x0000010014257810 */ /* 0x000fc40007ffe0ff */
[-C--:B------:R-:W-:Y:S01]  /*0c40*/  LEA.HI.SX32 R29, R29, R20.reuse, 0x1b ;  /* 0x000000141d1d7211 */ /* 0x080fe200078fdaff */
[----:B------:R-:W-:Y:S01]  /*0c50*/  IMAD.SHL.U32 R91, R23, 0x2, RZ ;  /* 0x00000002175b7824 */ /* 0x000fe200078e00ff */
[C---:B0-----:R-:W-:Y:S02]  /*0c60*/  IADD3 R5, R20.reuse, 0x120, RZ ;  /* 0x0000012014057810 */ /* 0x041fe40007ffe0ff */
[-C--:B------:R-:W-:Y:S01]  /*0c70*/  LEA.HI.SX32 R31, R31, R20.reuse, 0x1b ;  /* 0x000000141f1f7211 */ /* 0x080fe200078fdaff */
[----:B------:R-:W-:Y:S01]  /*0c80*/  IMAD.SHL.U32 R89, R27, 0x2, RZ ;  /* 0x000000021b597824 */ /* 0x000fe200078e00ff */
[C---:B------:R-:W-:Y:S02]  /*0c90*/  IADD3 R39, R20.reuse, 0x140, RZ ;  /* 0x0000014014277810 */ /* 0x040fe40007ffe0ff */
[----:B------:R-:W-:Y:S02]  /*0ca0*/  IADD3 R41, R20, 0x160, RZ ;  /* 0x0000016014297810 */ /* 0x000fe40007ffe0ff */
[----:B------:R-:W-:-:S02]  /*0cb0*/  LEA.HI.SX32 R33, R33, R20, 0x1b ;  /* 0x0000001421217211 */ /* 0x000fc400078fdaff */
[-C--:B------:R-:W-:Y:S02]  /*0cc0*/  LEA.HI.SX32 R35, R35, R20.reuse, 0x1b ;  /* 0x0000001423237211 */ /* 0x080fe400078fdaff */
[----:B------:R-:W-:Y:S01]  /*0cd0*/  SHF.L.U32 R90, R25, 0x1, RZ ;  /* 0x00000001195a7819 */ /* 0x000fe200000006ff */
[----:B------:R-:W-:Y:S01]  /*0ce0*/  IMAD.SHL.U32 R88, R29, 0x2, RZ ;  /* 0x000000021d587824 */ /* 0x000fe200078e00ff */
[C---:B------:R-:W-:Y:S02]  /*0cf0*/  IADD3 R43, R20.reuse, 0x180, RZ ;  /* 0x00000180142b7810 */ /* 0x040fe40007ffe0ff */
[-C--:B------:R-:W-:Y:S01]  /*0d00*/  LEA.HI.SX32 R37, R37, R20.reuse, 0x1b ;  /* 0x0000001425257211 */ /* 0x080fe200078fdaff */
[----:B------:R-:W-:Y:S01]  /*0d10*/  IMAD.SHL.U32 R87, R31, 0x2, RZ ;  /* 0x000000021f577824 */ /* 0x000fe200078e00ff */
[C---:B------:R-:W-:Y:S02]  /*0d20*/  IADD3 R45, R20.reuse, 0x1a0, RZ ;  /* 0x000001a0142d7810 */ /* 0x040fe40007ffe0ff */
[----:B------:R-:W-:Y:S01]  /*0d30*/  LEA.HI.SX32 R5, R5, R20, 0x1b ;  /* 0x0000001405057211 */ /* 0x000fe200078fdaff */
[----:B------:R-:W-:Y:S01]  /*0d40*/  IMAD.SHL.U32 R85, R35, 0x2, RZ ;  /* 0x0000000223557824 */ /* 0x000fe200078e00ff */
[----:B------:R-:W-:-:S02]  /*0d50*/  IADD3 R47, R20, 0x1c0, RZ ;  /* 0x000001c0142f7810 */ /* 0x000fc40007ffe0ff */
[-C--:B------:R-:W-:Y:S02]  /*0d60*/  LEA.HI.SX32 R39, R39, R20.reuse, 0x1b ;  /* 0x0000001427277211 */ /* 0x080fe400078fdaff */
[-C--:B------:R-:W-:Y:S02]  /*0d70*/  LEA.HI.SX32 R41, R41, R20.reuse, 0x1b ;  /* 0x0000001429297211 */ /* 0x080fe400078fdaff */
        /* <DEDUP_REMOVED lines=9> */
[----:B------:R-:W-:Y:S01]  /*0e10*/  SHF.L.U32 R78, R47, 0x1, RZ ;  /* 0x000000012f4e7819 */ /* 0x000fe200000006ff */
[----:B------:R-:W-:Y:S01]  /*0e20*/  IMAD.SHL.U32 R79, R45, 0x2, RZ ;  /* 0x000000022d4f7824 */ /* 0x000fe200078e00ff */
[----:B------:R-:W-:-:S04]  /*0e30*/  IADD3 R49, R20, 0x1e0, RZ ;  /* 0x000001e014317810 */ /* 0x000fc80007ffe0ff */
[----:B------:R-:W-:-:S05]  /*0e40*/  LEA.HI.SX32 R49, R49, R20, 0x1b ;  /* 0x0000001431317211 */ /* 0x000fca00078fdaff */
[----:B------:R-:W-:Y:S01]  /*0e50*/  IMAD.SHL.U32 R77, R49, 0x2, RZ ;  /* 0x00000002314d7824 */ /* 0x000fe200078e00ff */
[----:B------:R-:W-:Y:S02]  /*0e60*/  ISETP.GE.AND P2, PT, R2, UR15, PT ;  /* 0x0000000f02007c0c */ /* 0x000fe4000bf46270 */
[----:B------:R-:W-:Y:S02]  /*0e70*/  ISETP.GE.AND P1, PT, R109, UR15, PT ;  /* 0x0000000f6d007c0c */ /* 0x000fe4000bf26270 */
[----:B------:R-:W-:Y:S02]  /*0e80*/  IADD3 R4, P0, R22, UR9, RZ ;  /* 0x0000000916047c10 */ /* 0x000fe4000ff1e0ff */
[----:B------:R-:W-:Y:S02]  /*0e90*/  PRMT R39, RZ, 0x7610, R39 ;  /* 0x00007610ff277816 */ /* 0x000fe40000000027 */
        /* <DEDUP_REMOVED lines=13> */
[----:B------:R-:W-:Y:S01]  /*0f70*/  STS.U16 [R87+0x140], R8 ;  /* 0x0001400857007388 */ /* 0x000fe20000000400 */
[----:B0-----:R-:W-:-:S03]  /*0f80*/  IMAD R0, R110, 0x10, R111 ;  /* 0x000000106e007824 */ /* 0x001fc600078e026f */
[----:B------:R-:W-:Y:S04]  /*0f90*/  STS.U16 [R86+0x180], R13 ;  /* 0x0001800d56007388 */ /* 0x000fe80000000400 */
[----:B------:R-:W-:Y:S04]  /*0fa0*/  STS.U16 [R85+0x1c0], R10 ;  /* 0x0001c00a55007388 */ /* 0x000fe80000000400 */
[----:B------:R0:W-:Y:S04]  /*0fb0*/  STS.U16 [R84+0x200], R15 ;  /* 0x0002000f54007388 */ /* 0x0001e80000000400 */
[----:B------:R-:W-:Y:S04]  /*0fc0*/  STS.U16 [R83+0x240], R12 ;  /* 0x0002400c53007388 */ /* 0x000fe80000000400 */
[----:B------:R3:W-:Y:S01]  /*0fd0*/  STS.U16 [R82+0x280], R17 ;  /* 0x0002801152007388 */ /* 0x0007e20000000400 */
[----:B------:R-:W-:-:S03]  /*0fe0*/  IADD3 R7, R0, 0x2, RZ ;  /* 0x0000000200077810 */ /* 0x000fc60007ffe0ff */
[----:B------:R-:W-:Y:S01]  /*0ff0*/  STS.U16 [R81+0x2c0], R14 ;  /* 0x0002c00e51007388 */ /* 0x000fe20000000400 */
[----:B-1----:R-:W-:-:S03]  /*1000*/  IADD3 R9, R0, 0x3, RZ ;  /* 0x0000000300097810 */ /* 0x002fc60007ffe0ff */
[----:B------:R1:W-:Y:S01]  /*1010*/  STS.U16 [R80+0x300], R19 ;  /* 0x0003001350007388 */ /* 0x0003e20000000400 */
[C---:B--2---:R-:W-:Y:S02]  /*1020*/  IADD3 R11, R0.reuse, 0x4, RZ ;  /* 0x00000004000b7810 */ /* 0x044fe40007ffe0ff */
[C---:B0-----:R-:W-:Y:S01]  /*1030*/  IADD3 R15, R0.reuse, 0x6, RZ ;  /* 0x00000006000f7810 */ /* 0x041fe20007ffe0ff */
[----:B------:R-:W-:Y:S01]  /*1040*/  STS.U16 [R79+0x340], R16 ;  /* 0x000340104f007388 */ /* 0x000fe20000000400 */
[C---:B---3--:R-:W-:Y:S02]  /*1050*/  IADD3 R17, R0.reuse, 0x7, RZ ;  /* 0x0000000700117810 */ /* 0x048fe40007ffe0ff */
[C---:B------:R-:W-:Y:S01]  /*1060*/  IADD3 R23, R0.reuse, 0xa, RZ ;  /* 0x0000000a00177810 */ /* 0x040fe20007ffe0ff */
[----:B------:R0:W-:Y:S01]  /*1070*/  STS.U16 [R78+0x380], R21 ;  /* 0x000380154e007388 */ /* 0x0001e20000000400 */
[C---:B------:R-:W-:Y:S02]  /*1080*/  IADD3 R25, R0.reuse, 0xb, RZ ;  /* 0x0000000b00197810 */ /* 0x040fe40007ffe0ff */
[----:B-1----:R-:W-:-:S02]  /*1090*/  IADD3 R19, R0, 0x8, RZ ;  /* 0x0000000800137810 */ /* 0x002fc40007ffe0ff */
[C---:B------:R-:W-:Y:S02]  /*10a0*/  IADD3 R27, R0.reuse, 0xc, RZ ;  /* 0x0000000c001b7810 */ /* 0x040fe40007ffe0ff */
[C---:B------:R-:W-:Y:S02]  /*10b0*/  IADD3 R31, R0.reuse, 0xe, RZ ;  /* 0x0000000e001f7810 */ /* 0x040fe40007ffe0ff */
[C---:B------:R-:W-:Y:S02]  /*10c0*/  IADD3 R33, R0.reuse, 0xf, RZ ;  /* 0x0000000f00217810 */ /* 0x040fe40007ffe0ff */
[C---:B------:R-:W-:Y:S02]  /*10d0*/  IADD3 R5, R0.reuse, 0x1, RZ ;  /* 0x0000000100057810 */ /* 0x040fe40007ffe0ff */
[C---:B------:R-:W-:Y:S02]  /*10e0*/  IADD3 R13, R0.reuse, 0x5, RZ ;  /* 0x00000005000d7810 */ /* 0x040fe40007ffe0ff */
[----:B0-----:R-:W-:-:S02]  /*10f0*/  IADD3 R21, R0, 0x9, RZ ;  /* 0x0000000900157810 */ /* 0x001fc40007ffe0ff */
        /* <DEDUP_REMOVED lines=52> */
[----:B------:R-:W-:Y:S01]  /*1440*/  IADD3.X R5, R24, UR11, RZ, P0, !PT ;  /* 0x0000000b18057c10 */ /* 0x000fe200087fe4ff */
[----:B------:R-:W-:Y:S01]  /*1450*/  BAR.SYNC.DEFER_BLOCKING 0x0 ;  /* 0x0000000000007b1d */ /* 0x000fe20000010000 */
        /* <DEDUP_REMOVED lines=127> */
.L_x_3445:
[----:B------:R-:W-:Y:S05]  /*1c50*/  BSYNC B0 ;  /* 0x0000000000007941 */ /* 0x000fea0003800000 */
.L_x_3444:
        /* <DEDUP_REMOVED lines=36> */
.L_x_3447:
[----:B------:R-:W-:Y:S05]  /*1ea0*/  BSYNC B0 ;  /* 0x0000000000007941 */ /* 0x000fea0003800000 */
.L_x_3446:
        /* <DEDUP_REMOVED lines=38> */
.L_x_3449:
[----:B------:R-:W-:Y:S05]  /*2110*/  BSYNC B0 ;  /* 0x0000000000007941 */ /* 0x000fea0003800000 */
.L_x_3448:
        /* <DEDUP_REMOVED lines=36> */
.L_x_3451:
[----:B------:R-:W-:Y:S05]  /*2360*/  BSYNC B0 ;  /* 0x0000000000007941 */ /* 0x000fea0003800000 */
.L_x_3450:
        /* <DEDUP_REMOVED lines=38> */
.L_x_3453:
[----:B------:R-:W-:Y:S05]  /*25d0*/  BSYNC B0 ;  /* 0x0000000000007941 */ /* 0x000fea0003800000 */
.L_x_3452:
        /* <DEDUP_REMOVED lines=36> */
.L_x_3455:
[----:B------:R-:W-:Y:S05]  /*2820*/  BSYNC B0 ;  /* 0x0000000000007941 */ /* 0x000fea0003800000 */
.L_x_3454:
        /* <DEDUP_REMOVED lines=38> */
.L_x_3457:
[----:B------:R-:W-:Y:S05]  /*2a90*/  BSYNC B0 ;  /* 0x0000000000007941 */ /* 0x000fea0003800000 */
.L_x_3456:
        /* <DEDUP_REMOVED lines=36> */
.L_x_3459:
[----:B------:R-:W-:Y:S05]  /*2ce0*/  BSYNC B0 ;  /* 0x0000000000007941 */ /* 0x000fea0003800000 */
.L_x_3458:
        /* <DEDUP_REMOVED lines=41> */
.L_x_3461:
[----:B------:R-:W-:Y:S05]  /*2f80*/  BSYNC B0 ;  /* 0x0000000000007941 */ /* 0x000fea0003800000 */
.L_x_3460:
        /* <DEDUP_REMOVED lines=41> */
.L_x_3463:
[----:B------:R-:W-:Y:S05]  /*3220*/  BSYNC B0 ;  /* 0x0000000000007941 */ /* 0x000fea0003800000 */
.L_x_3462:
        /* <DEDUP_REMOVED lines=47> */
.L_x_3465:
[----:B------:R-:W-:Y:S05]  /*3520*/  BSYNC B0 ;  /* 0x0000000000007941 */ /* 0x000fea0003800000 */
.L_x_3464:
        /* <DEDUP_REMOVED lines=33> */
.L_x_3467:
[----:B------:R-:W-:Y:S05]  /*3740*/  BSYNC B0 ;  /* 0x0000000000007941 */ /* 0x000fea0003800000 */
.L_x_3466:
        /* <DEDUP_REMOVED lines=33> */
.L_x_3469:
[----:B------:R-:W-:Y:S05]  /*3960*/  BSYNC B0 ;  /* 0x0000000000007941 */ /* 0x000fea0003800000 */
.L_x_3468:
        /* <DEDUP_REMOVED lines=33> */
.L_x_3471:
[----:B------:R-:W-:Y:S05]  /*3b80*/  BSYNC B0 ;  /* 0x0000000000007941 */ /* 0x000fea0003800000 */
.L_x_3470:
        /* <DEDUP_REMOVED lines=33> */
.L_x_3473:
[----:B------:R-:W-:Y:S05]  /*3da0*/  BSYNC B0 ;  /* 0x0000000000007941 */ /* 0x000fea0003800000 */
.L_x_3472:
        /* <DEDUP_REMOVED lines=33> */
.L_x_3475:
[----:B------:R-:W-:Y:S05]  /*3fc0*/  BSYNC B0 ;  /* 0x0000000000007941 */ /* 0x000fea0003800000 */
.L_x_3474:
        /* <DEDUP_REMOVED lines=22> */
.L_x_3481:
[----:B------:R-:W-:Y:S01]  /*4130*/  ULDC UR12, c[0x0][0x180] ;  /* 0x00006000000c7ab9 */ /* 0x000fe20000000800 */
[----:B-1----:R-:W-:Y:S01]  /*4140*/  IMAD.WIDE.U32 R4, R114, c[0x0][0x180], RZ ;  /* 0x0000600072047a25 */ /* 0x002fe200078e00ff */
[----:B------:R-:W-:Y:S02]  /*4150*/  UIMAD UR12, UR19, UR12, URZ ;  /* 0x0000000c130c72a4 */ /* 0x000fe4000f8e023f */
[----:B------:R-:W-:Y:S01]  /*4160*/  ULDC.64 UR14, c[0x0][0x188] ;  /* 0x00006200000e7ab9 */ /* 0x000fe20000000a00 */
        /* <DEDUP_REMOVED lines=17> */
[----:B------:R-:W-:Y:S01]  /*4280*/  MOV R7, UR12 ;  /* 0x0000000c00077c02 */ /* 0x000fe20008000f00 */
[----:B------:R-:W-:Y:S01]  /*4290*/  USHF.R.S32.HI UR12, URZ, 0x1f, UR7 ;  /* 0x0000001f3f0c7899 */ /* 0x000fe20008011407 */
[----:B------:R-:W-:Y:S01]  /*42a0*/  FMUL.FTZ R146, R46, R61 ;  /* 0x0000003d2e927220 */ /* 0x000fe20000410000 */
[----:B------:R-:W-:-:S02]  /*42b0*/  ULDC.64 UR22, c[0x0][0x1a0] ;  /* 0x0000680000167ab9 */ /* 0x000fc40000000a00 */
[----:B------:R-:W-:Y:S01]  /*42c0*/  IMAD R7, R114, c[0x0][0x184], R7 ;  /* 0x0000610072077a24 */ /* 0x000fe200078e0207 */
[----:B------:R-:W-:-:S03]  /*42d0*/  UIMAD UR13, UR12, UR14, URZ ;  /* 0x0000000e0c0d72a4 */ /* 0x000fc6000f8e023f */
[----:B------:R-:W-:Y:S01]  /*42e0*/  IMAD.IADD R5, R5, 0x1, R7 ;  /* 0x0000000105057824 */ /* 0x000fe200078e0207 */
[----:B------:R-:W-:Y:S01]  /*42f0*/  UIMAD UR13, UR7, UR15, UR13 ;  /* 0x0000000f070d72a4 */ /* 0x000fe2000f8e020d */
[----:B------:R-:W-:Y:S02]  /*4300*/  IMAD.U32 R7, RZ, RZ, UR7 ;  /* 0x00000007ff077e24 */ /* 0x000fe4000f8e00ff */
[----:B------:R-:W-:Y:S02]  /*4310*/  ULDC.64 UR14, c[0x0][0x1c0] ;  /* 0x00007000000e7ab9 */ /* 0x000fe40000000a00 */
[----:B------:R-:W-:-:S05]  /*4320*/  IMAD.WIDE.U32 R4, R7, c[0x0][0x188], R4 ;  /* 0x0000620007047a25 */ /* 0x000fca00078e0004 */
[----:B------:R-:W-:Y:S02]  /*4330*/  IADD3 R5, R5, UR13, RZ ;  /* 0x0000000d05057c10 */ /* 0x000fe4000fffe0ff */
[----:B------:R-:W-:-:S04]  /*4340*/  LEA R6, P1, R4, c[0x0][0x220], 0x2 ;  /* 0x0000880004067a11 */ /* 0x000fc800078210ff */
[----:B------:R-:W-:-:S05]  /*4350*/  LEA.HI.X R7, R4, c[0x0][0x224], R5, 0x2, P1 ;  /* 0x0000890004077a11 */ /* 0x000fca00008f1405 */
[----:B------:R-:W2:Y:S01]  /*4360*/  LDG.E R6, [R6.64] ;  /* 0x0000001006067981 */ /* 0x000ea2000c1e1900 */
[----:B------:R-:W-:Y:S01]  /*4370*/  UIMAD UR13, UR12, UR14, URZ ;  /* 0x0000000e0c0d72a4 */ /* 0x000fe2000f8e023f */
[----:B------:R-:W-:Y:S02]  /*4380*/  IMAD.U32 R5, RZ, RZ, UR7 ;  /* 0x00000007ff057e24 */ /* 0x000fe4000f8e00ff */
[----:B------:R-:W-:Y:S02]  /*4390*/  ULDC UR14, c[0x0][0x168] ;  /* 0x00005a00000e7ab9 */ /* 0x000fe40000000800 */
[----:B------:R-:W-:Y:S01]  /*43a0*/  UIMAD UR13, UR7, UR15, UR13 ;  /* 0x0000000f070d72a4 */ /* 0x000fe2000f8e020d */
[----:B------:R-:W-:Y:S02]  /*43b0*/  IMAD.WIDE.U32 R4, R5, c[0x0][0x1c0], R2 ;  /* 0x0000700005047a25 */ /* 0x000fe400078e0002 */
[----:B------:R-:W-:Y:S02]  /*43c0*/  UMOV UR15, 0xfffffc00 ;  /* 0xfffffc00000f7882 */ /* 0x000fe40000000000 */
[----:B------:R-:W-:Y:S01]  /*43d0*/  UIMAD UR15, UR4, UR15, UR14 ;  /* 0x0000000f040f72a4 */ /* 0x000fe2000f8e020e */
[----:B------:R-:W-:-:S02]  /*43e0*/  LEA R8, P1, R4, R95, 0x1 ;  /* 0x0000005f04087211 */ /* 0x000fc400078208ff */
        /* <DEDUP_REMOVED lines=50> */
[C---:B------:R-:W-:Y:S01]  /*4710*/  IADD3 R116, R5.reuse, 0x6, RZ ;  /* 0x0000000605747810 */ /* 0x040fe20007ffe0ff */
[----:B------:R-:W-:Y:S01]  /*4720*/  FMUL.FTZ R135, R38, R53 ;  /* 0x0000003526877220 */ /* 0x000fe20000410000 */
[C---:B------:R-:W-:Y:S01]  /*4730*/  IADD3 R118, R5.reuse, 0x2, RZ ;  /* 0x0000000205767810 */ /* 0x040fe20007ffe0ff */
[----:B------:R-:W-:Y:S01]  /*4740*/  FMUL.FTZ R126, R34, R49 ;  /* 0x00000031227e7220 */ /* 0x000fe20000410000 */
[----:B-1----:R-:W-:Y:S01]  /*4750*/  IADD3 R9, R5, 0x3, RZ ;  /* 0x0000000305097810 */ /* 0x002fe20007ffe0ff */
[----:B------:R-:W-:Y:S01]  /*4760*/  FMUL.FTZ R127, R33, R50 ;  /* 0x00000032217f7220 */ /* 0x000fe20000410000 */
[----:B------:R-:W-:Y:S01]  /*4770*/  FSEL R145, R145, RZ, !P3 ;  /* 0x000000ff91917208 */ /* 0x000fe20005800000 */
[----:B------:R-:W-:Y:S01]  /*4780*/  FMUL.FTZ R125, R32, R47 ;  /* 0x0000002f207d7220 */ /* 0x000fe20000410000 */
[----:B------:R-:W-:Y:S01]  /*4790*/  ISETP.GE.U32.AND P4, PT, R118, UR15, PT ;  /* 0x0000000f76007c0c */ /* 0x000fe2000bf86070 */
[----:B------:R-:W-:Y:S01]  /*47a0*/  FMUL.FTZ R124, R31, R48 ;  /* 0x000000301f7c7220 */ /* 0x000fe20000410000 */
[----:B------:R-:W-:Y:S01]  /*47b0*/  ISETP.GE.U32.AND P5, PT, R9, UR15, PT ;  /* 0x0000000f09007c0c */ /* 0x000fe2000bfa6070 */
[----:B------:R-:W-:Y:S01]  /*47c0*/  FMUL.FTZ R121, R30, R45 ;  /* 0x0000002d1e797220 */ /* 0x000fe20000410000 */
[----:B------:R-:W-:Y:S01]  /*47d0*/  IADD3 R118, R5, 0x5, RZ ;  /* 0x0000000505767810 */ /* 0x000fe20007ffe0ff */
[----:B------:R-:W-:Y:S01]  /*47e0*/  UIMAD UR13, UR19, UR13, URZ ;  /* 0x0000000d130d72a4 */ /* 0x000fe2000f8e023f */
[----:B------:R-:W-:Y:S01]  /*47f0*/  FSEL R143, R143, RZ, !P4 ;  /* 0x000000ff8f8f7208 */ /* 0x000fe20006000000 */
[----:B------:R-:W-:Y:S01]  /*4800*/  IMAD.MOV.U32 R161, RZ, RZ, c[0x0][0x19c] ;  /* 0x00006700ffa17624 */ /* 0x000fe200078e00ff */
[----:B------:R-:W-:Y:S01]  /*4810*/  ISETP.GE.U32.AND P1, PT, R118, UR15, PT ;  /* 0x0000000f76007c0c */ /* 0x000fe2000bf26070 */
[----:B------:R-:W-:Y:S01]  /*4820*/  UIMAD UR12, UR12, UR22, URZ ;  /* 0x000000160c0c72a4 */ /* 0x000fe2000f8e023f */
[----:B------:R-:W-:Y:S01]  /*4830*/  FSEL R141, R141, RZ, !P5 ;  /* 0x000000ff8d8d7208 */ /* 0x000fe20006800000 */
[----:B------:R-:W-:Y:S01]  /*4840*/  IMAD R161, R114, R161, UR13 ;  /* 0x0000000d72a17e24 */ /* 0x000fe2000f8e02a1 */
[----:B------:R-:W-:Y:S01]  /*4850*/  FSEL R137, R137, RZ, !P1 ;  /* 0x000000ff89897208 */ /* 0x000fe20004800000 */
[----:B------:R-:W-:Y:S01]  /*4860*/  UIMAD UR12, UR7, UR23, UR12 ;  /* 0x00000017070c72a4 */ /* 0x000fe2000f8e020c */
        /* <DEDUP_REMOVED lines=13> */
[----:B------:R-:W-:-:S03]  /*4940*/  FMUL.FTZ R118, R4, R45 ;  /* 0x0000002d04767220 */ /* 0x000fc60000410000 */
[----:B------:R-:W2:Y:S01]  /*4950*/  MUFU.EX2 R117, R117 ;  /* 0x0000007500757308 */ /* 0x000ea20000000800 */
[----:B0-----:R-:W-:Y:S01]  /*4960*/  FSEL R147, R6, 1, !P2 ;  /* 0x3f80000006937808 */ /* 0x001fe20005000000 */
[----:B------:R-:W-:Y:S01]  /*4970*/  FMUL.FTZ R6, R4, R55 ;  /* 0x0000003704067220 */ /* 0x000fe20000410000 */
[----:B------:R-:W-:Y:S01]  /*4980*/  ISETP.GE.U32.AND P2, PT, R116, UR15, PT ;  /* 0x0000000f74007c0c */ /* 0x000fe2000bf46070 */
[----:B---3--:R-:W-:Y:S01]  /*4990*/  STS.U16 [R92], R159 ;  /* 0x0000009f5c007388 */ /* 0x008fe20000000400 */
[----:B------:R-:W-:Y:S02]  /*49a0*/  IADD3 R116, R5, 0x7, RZ ;  /* 0x0000000705747810 */ /* 0x000fe40007ffe0ff */
[----:B------:R-:W-:Y:S01]  /*49b0*/  FSEL R135, R135, RZ, !P2 ;  /* 0x000000ff87877208 */ /* 0x000fe20005000000 */
[----:B------:R-:W0:Y:S01]  /*49c0*/  MUFU.EX2 R6, R6 ;  /* 0x0000000600067308 */ /* 0x000e220000000800 */
[----:B-1----:R-:W-:Y:S01]  /*49d0*/  FSEL R144, R7, 1, !P3 ;  /* 0x3f80000007907808 */ /* 0x002fe20005800000 */
[----:B------:R-:W-:Y:S01]  /*49e0*/  FMUL.FTZ R7, R4, R53 ;  /* 0x0000003504077220 */ /* 0x000fe20000410000 */
[----:B------:R-:W-:Y:S01]  /*49f0*/  ISETP.GE.U32.AND P3, PT, R116, UR15, PT ;  /* 0x0000000f74007c0c */ /* 0x000fe2000bf66070 */
[----:B----4-:R-:W-:Y:S01]  /*4a00*/  STS.U16 [R91+0x40], R154 ;  /* 0x0000409a5b007388 */ /* 0x010fe20000000400 */
[----:B------:R-:W-:-:S02]  /*4a10*/  IADD3 R116, R5, 0x8, RZ ;  /* 0x0000000805747810 */ /* 0x000fc40007ffe0ff */
[----:B------:R-:W-:Y:S01]  /*4a20*/  FSEL R133, R133, RZ, !P3 ;  /* 0x000000ff85857208 */ /* 0x000fe20005800000 */
[----:B------:R-:W1:Y:S01]  /*4a30*/  MUFU.EX2 R8, R8 ;  /* 0x0000000800087308 */ /* 0x000e620000000800 */
[----:B--2---:R-:W-:Y:S01]  /*4a40*/  FSEL R142, R117, 1, !P4 ;  /* 0x3f800000758e7808 */ /* 0x004fe20006000000 */
[----:B------:R-:W-:Y:S01]  /*4a50*/  STS.U16 [R90+0x80], R13 ;  /* 0x0000800d5a007388 */ /* 0x000fe20000000400 */
[----:B------:R-:W-:Y:S01]  /*4a60*/  ISETP.GE.U32.AND P4, PT, R116, UR15, PT ;  /* 0x0000000f74007c0c */ /* 0x000fe2000bf86070 */
[----:B------:R-:W-:Y:S01]  /*4a70*/  FMUL.FTZ R116, R4, R54 ;  /* 0x0000003604747220 */ /* 0x000fe20000410000 */
[----:B------:R-:W-:Y:S01]  /*4a80*/  IADD3 R117, R5, 0x9, RZ ;  /* 0x0000000905757810 */ /* 0x000fe20007ffe0ff */
[----:B------:R-:W-:Y:S01]  /*4a90*/  STS.U16 [R89+0xc0], R158 ;  /* 0x0000c09e59007388 */ /* 0x000fe20000000400 */
[----:B------:R-:W-:Y:S01]  /*4aa0*/  FSEL R131, R131, RZ, !P4 ;  /* 0x000000ff83837208 */ /* 0x000fe20006000000 */
[----:B------:R-:W2:Y:S01]  /*4ab0*/  MUFU.EX2 R9, R9 ;  /* 0x0000000900097308 */ /* 0x000ea20000000800 */
[----:B0-----:R-:W-:Y:S01]  /*4ac0*/  FSEL R136, R6, 1, !P1 ;  /* 0x3f80000006887808 */ /* 0x001fe20004800000 */
[----:B------:R-:W-:Y:S01]  /*4ad0*/  FMUL.FTZ R6, R4, R52 ;  /* 0x0000003404067220 */ /* 0x000fe20000410000 */
[----:B------:R-:W-:Y:S04]  /*4ae0*/  STS.U16 [R88+0x100], R155 ;  /* 0x0001009b58007388 */ /* 0x000fe80000000400 */
[----:B------:R-:W-:Y:S01]  /*4af0*/  STS.U16 [R87+0x140], R150 ;  /* 0x0001409657007388 */ /* 0x000fe20000000400 */
[----:B------:R-:W0:Y:S01]  /*4b00*/  MUFU.EX2 R7, R7 ;  /* 0x0000000700077308 */ /* 0x000e220000000800 */
[----:B-1----:R-:W-:Y:S01]  /*4b10*/  FSEL R140, R8, 1, !P5 ;  /* 0x3f800000088c7808 */ /* 0x002fe20006800000 */
[----:B------:R-:W-:Y:S01]  /*4b20*/  FMUL.FTZ R8, R4, R51 ;  /* 0x0000003304087220 */ /* 0x000fe20000410000 */
[----:B------:R-:W-:Y:S01]  /*4b30*/  ISETP.GE.U32.AND P5, PT, R117, UR15, PT ;  /* 0x0000000f75007c0c */ /* 0x000fe2000bfa6070 */
[----:B------:R-:W-:Y:S01]  /*4b40*/  STS.U16 [R86+0x180], R153 ;  /* 0x0001809956007388 */ /* 0x000fe20000000400 */
[----:B------:R-:W-:-:S02]  /*4b50*/  IADD3 R117, R5, 0xa, RZ ;  /* 0x0000000a05757810 */ /* 0x000fc40007ffe0ff */
[----:B------:R-:W-:Y:S01]  /*4b60*/  FSEL R129, R129, RZ, !P5 ;  /* 0x000000ff81817208 */ /* 0x000fe20006800000 */
[----:B------:R-:W1:Y:S01]  /*4b70*/  MUFU.EX2 R116, R116 ;  /* 0x0000007400747308 */ /* 0x000e620000000800 */
[----:B--2---:R-:W-:Y:S01]  /*4b80*/  FSEL R138, R9, 1, !P6 ;  /* 0x3f800000098a7808 */ /* 0x004fe20007000000 */
[----:B------:R-:W-:Y:S01]  /*4b90*/  STS.U16 [R85+0x1c0], R12 ;  /* 0x0001c00c55007388 */ /* 0x000fe20000000400 */
[----:B------:R-:W-:Y:S02]  /*4ba0*/  IADD3 R9, R5, 0xb, RZ ;  /* 0x0000000b05097810 */ /* 0x000fe40007ffe0ff */
[----:B------:R-:W-:Y:S01]  /*4bb0*/  ISETP.GE.U32.AND P6, PT, R117, UR15, PT ;  /* 0x0000000f75007c0c */ /* 0x000fe2000bfc6070 */
[----:B------:R-:W-:Y:S01]  /*4bc0*/  FMUL.FTZ R117, R28, R39 ;  /* 0x000000271c757220 */ /* 0x000fe20000410000 */
[----:B------:R-:W-:Y:S01]  /*4bd0*/  ISETP.GE.U32.AND P1, PT, R9, UR15, PT ;  /* 0x0000000f09007c0c */ /* 0x000fe2000bf26070 */
[----:B------:R-:W2:Y:S01]  /*4be0*/  MUFU.EX2 R6, R6 ;  /* 0x0000000600067308 */ /* 0x000ea20000000800 */
[----:B0-----:R-:W-:Y:S01]  /*4bf0*/  FSEL R134, R7, 1, !P2 ;  /* 0x3f80000007867808 */ /* 0x001fe20005000000 */
[----:B------:R-:W-:Y:S01]  /*4c00*/  STS.U16 [R84+0x200], R151 ;  /* 0x0002009754007388 */ /* 0x000fe20000000400 */
[----:B------:R-:W-:-:S02]  /*4c10*/  IADD3 R7, R5, 0xd, RZ ;  /* 0x0000000d05077810 */ /* 0x000fc40007ffe0ff */
[----:B------:R-:W-:Y:S01]  /*4c20*/  IADD3 R9, R5, 0xc, RZ ;  /* 0x0000000c05097810 */ /* 0x000fe20007ffe0ff */
[----:B------:R-:W-:Y:S01]  /*4c30*/  STS.U16 [R83+0x240], R148 ;  /* 0x0002409453007388 */ /* 0x000fe20000000400 */
[----:B------:R-:W-:Y:S01]  /*4c40*/  FSEL R126, R126, RZ, !P6 ;  /* 0x000000ff7e7e7208 */ /* 0x000fe20007000000 */
[----:B------:R-:W0:Y:S01]  /*4c50*/  MUFU.EX2 R8, R8 ;  /* 0x0000000800087308 */ /* 0x000e220000000800 */
[----:B-1----:R-:W-:Y:S01]  /*4c60*/  FSEL R132, R116, 1, !P3 ;  /* 0x3f80000074847808 */ /* 0x002fe20005800000 */
[----:B------:R-:W-:Y:S01]  /*4c70*/  FMUL.FTZ R116, R4, R39 ;  /* 0x0000002704747220 */ /* 0x000fe20000410000 */
[----:B------:R-:W-:Y:S01]  /*4c80*/  ISETP.GE.U32.AND P3, PT, R7, UR15, PT ;  /* 0x0000000f07007c0c */ /* 0x000fe2000bf66070 */
[----:B------:R-:W-:Y:S01]  /*4c90*/  STS.U16 [R82+0x280], R149 ;  /* 0x0002809552007388 */ /* 0x000fe20000000400 */
[C---:B------:R-:W-:Y:S02]  /*4ca0*/  IADD3 R7, R5.reuse, 0xe, RZ ;  /* 0x0000000e05077810 */ /* 0x040fe40007ffe0ff */
[----:B------:R-:W-:Y:S01]  /*4cb0*/  IADD3 R5, R5, 0xf, RZ ;  /* 0x0000000f05057810 */ /* 0x000fe20007ffe0ff */
[----:B------:R-:W1:Y:S01]  /*4cc0*/  MUFU.EX2 R123, R123 ;  /* 0x0000007b007b7308 */ /* 0x000e620000000800 */
[----:B--2---:R-:W-:Y:S01]  /*4cd0*/  FSEL R128, R6, 1, !P5 ;  /* 0x3f80000006807808 */ /* 0x004fe20006800000 */
[----:B------:R-:W-:Y:S01]  /*4ce0*/  STS.U16 [R81+0x2c0], R152 ;  /* 0x0002c09851007388 */ /* 0x000fe20000000400 */
[----:B------:R-:W-:Y:S01]  /*4cf0*/  ISETP.GE.U32.AND P5, PT, R5, UR15, PT ;  /* 0x0000000f05007c0c */ /* 0x000fe2000bfa6070 */
[-C--:B------:R-:W-:Y:S01]  /*4d00*/  FFMA.FTZ R5, R146, R144.reuse, R145 ;  /* 0x0000009092057223 */ /* 0x080fe20000010091 */
[----:B------:R-:W-:Y:S01]  /*4d10*/  ISETP.GE.U32.AND P2, PT, R9, UR15, PT ;  /* 0x0000000f09007c0c */ /* 0x000fe2000bf46070 */
[----:B------:R2:W-:Y:S01]  /*4d20*/  STS.U16 [R80+0x300], R11 ;  /* 0x0003000b50007388 */ /* 0x0005e20000000400 */
[----:B------:R-:W-:Y:S01]  /*4d30*/  FSEL R127, R127, RZ, !P1 ;  /* 0x000000ff7f7f7208 */ /* 0x000fe20004800000 */
[----:B------:R-:W-:Y:S01]  /*4d40*/  FFMA.FTZ R5, R142, R5, R143 ;  /* 0x000000058e057223 */ /* 0x000fe2000001008f */
[----:B0-----:R-:W-:Y:S01]  /*4d50*/  FSEL R130, R8, 1, !P4 ;  /* 0x3f80000008827808 */ /* 0x001fe20006000000 */
[----:B------:R-:W0:Y:S01]  /*4d60*/  MUFU.EX2 R122, R122 ;  /* 0x0000007a007a7308 */ /* 0x000e220000000800 */
[----:B------:R-:W-:Y:S01]  /*4d70*/  ISETP.GE.U32.AND P4, PT, R7, UR15, PT ;  /* 0x0000000f07007c0c */ /* 0x000fe2000bf86070 */
[----:B------:R-:W-:Y:S01]  /*4d80*/  FMUL.FTZ R7, R147, R144 ;  /* 0x0000009093077220 */ /* 0x000fe20000410000 */
[----:B------:R-:W-:Y:S01]  /*4d90*/  FSEL R125, R125, RZ, !P2 ;  /* 0x000000ff7d7d7208 */ /* 0x000fe20005000000 */
[----:B------:R-:W-:Y:S01]  /*4da0*/  FFMA.FTZ R5, R140, R5, R141 ;  /* 0x000000058c057223 */ /* 0x000fe2000001008d */
[----:B------:R-:W-:Y:S01]  /*4db0*/  FSEL R124, R124, RZ, !P3 ;  /* 0x000000ff7c7c7208 */ /* 0x000fe20005800000 */
[----:B------:R-:W-:Y:S01]  /*4dc0*/  FMUL.FTZ R7, R142, R7 ;  /* 0x000000078e077220 */ /* 0x000fe20000410000 */
[----:B-1----:R-:W-:Y:S01]  /*4dd0*/  FSEL R123, R123, 1, !P6 ;  /* 0x3f8000007b7b7808 */ /* 0x002fe20007000000 */
[----:B------:R-:W-:Y:S01]  /*4de0*/  FFMA.FTZ R5, R138, R5, R139 ;  /* 0x000000058a057223 */ /* 0x000fe2000001008b */
[----:B------:R-:W1:Y:S01]  /*4df0*/  MUFU.EX2 R120, R120 ;  /* 0x0000007800787308 */ /* 0x000e620000000800 */
[----:B------:R-:W-:Y:S01]  /*4e00*/  FMUL.FTZ R7, R140, R7 ;  /* 0x000000078c077220 */ /* 0x000fe20000410000 */
[----:B------:R-:W-:Y:S01]  /*4e10*/  FSEL R121, R121, RZ, !P4 ;  /* 0x000000ff79797208 */ /* 0x000fe20006000000 */
[----:B------:R-:W-:Y:S01]  /*4e20*/  FFMA.FTZ R5, R136, R5, R137 ;  /* 0x0000000588057223 */ /* 0x000fe20000010089 */
[----:B------:R-:W-:Y:S01]  /*4e30*/  FSEL R117, R117, RZ, !P5 ;  /* 0x000000ff75757208 */ /* 0x000fe20006800000 */
[----:B------:R-:W-:-:S03]  /*4e40*/  FMUL.FTZ R7, R138, R7 ;  /* 0x000000078a077220 */ /* 0x000fc60000410000 */
[----:B------:R-:W3:Y:S01]  /*4e50*/  MUFU.EX2 R119, R119 ;  /* 0x0000007700777308 */ /* 0x000ee20000000800 */
[----:B------:R-:W-:Y:S01]  /*4e60*/  FMUL.FTZ R7, R136, R7 ;  /* 0x0000000788077220 */ /* 0x000fe20000410000 */
[----:B0-----:R-:W-:Y:S01]  /*4e70*/  FSEL R122, R122, 1, !P1 ;  /* 0x3f8000007a7a7808 */ /* 0x001fe20004800000 */
[----:B------:R-:W-:Y:S01]  /*4e80*/  FFMA.FTZ R5, R134, R5, R135 ;  /* 0x0000000586057223 */ /* 0x000fe20000010087 */
[----:B------:R-:W-:Y:S01]  /*4e90*/  ISETP.GE.AND P1, PT, R110, 0x1, PT ;  /* 0x000000016e00780c */ /* 0x000fe20003f26270 */
[----:B------:R-:W-:-:S03]  /*4ea0*/  FMUL.FTZ R7, R134, R7 ;  /* 0x0000000786077220 */ /* 0x000fc60000410000 */
[----:B------:R-:W0:Y:S01]  /*4eb0*/  MUFU.EX2 R118, R118 ;  /* 0x0000007600767308 */ /* 0x000e220000000800 */
[----:B------:R-:W-:Y:S01]  /*4ec0*/  FFMA.FTZ R5, R132, R5, R133 ;  /* 0x0000000584057223 */ /* 0x000fe20000010085 */
[----:B-1----:R-:W-:Y:S01]  /*4ed0*/  FSEL R120, R120, 1, !P2 ;  /* 0x3f80000078787808 */ /* 0x002fe20005000000 */
[----:B------:R-:W-:-:S05]  /*4ee0*/  FMUL.FTZ R7, R132, R7 ;  /* 0x0000000784077220 */ /* 0x000fca0000410000 */
[----:B------:R-:W1:Y:S01]  /*4ef0*/  MUFU.EX2 R116, R116 ;  /* 0x0000007400747308 */ /* 0x000e620000000800 */
[C---:B------:R-:W-:Y:S01]  /*4f00*/  FFMA.FTZ R5, R130.reuse, R5, R131 ;  /* 0x0000000582057223 */ /* 0x040fe20000010083 */
[----:B---3--:R-:W-:Y:S01]  /*4f10*/  FSEL R119, R119, 1, !P3 ;  /* 0x3f80000077777808 */ /* 0x008fe20005800000 */
[----:B------:R-:W-:Y:S01]  /*4f20*/  FMUL.FTZ R7, R130, R7 ;  /* 0x0000000782077220 */ /* 0x000fe20000410000 */
[----:B--2---:R-:W-:Y:S01]  /*4f30*/  HFMA2.MMA R11, -RZ, RZ, 0, 0 ;  /* 0x00000000ff0b7435 */ /* 0x004fe200000001ff */
[C---:B------:R-:W-:Y:S01]  /*4f40*/  FFMA.FTZ R5, R128.reuse, R5, R129 ;  /* 0x0000000580057223 */ /* 0x040fe20000010081 */
[----:B------:R-:W-:Y:S01]  /*4f50*/  STS.U16 [R79+0x340], R156 ;  /* 0x0003409c4f007388 */ /* 0x000fe20000000400 */
[----:B------:R-:W-:Y:S01]  /*4f60*/  FMUL.FTZ R4, R128, R7 ;  /* 0x0000000780047220 */ /* 0x000fe20000410000 */
[----:B0-----:R-:W-:Y:S01]  /*4f70*/  FSEL R118, R118, 1, !P4 ;  /* 0x3f80000076767808 */ /* 0x001fe20006000000 */
[C---:B------:R-:W-:Y:S01]  /*4f80*/  FFMA.FTZ R6, R123.reuse, R5, R126 ;  /* 0x000000057b067223 */ /* 0x040fe2000001007e */
[----:B------:R-:W-:Y:S01]  /*4f90*/  ISETP.NE.AND P2, PT, R110, 0x1f, PT ;  /* 0x0000001f6e00780c */ /* 0x000fe20003f45270 */
[----:B------:R-:W-:Y:S01]  /*4fa0*/  FMUL.FTZ R5, R123, R4 ;  /* 0x000000047b057220 */ /* 0x000fe20000410000 */
[----:B------:R-:W-:Y:S01]  /*4fb0*/  USHF.L.U32 UR18, UR7, 0x3, URZ ;  /* 0x0000000307127899 */ /* 0x000fe2000800063f */
[C---:B------:R-:W-:Y:S01]  /*4fc0*/  FFMA.FTZ R6, R122.reuse, R6, R127 ;  /* 0x000000067a067223 */ /* 0x040fe2000001007f */
[----:B------:R-:W-:Y:S01]  /*4fd0*/  STS.U16 [R78+0x380], R157 ;  /* 0x0003809d4e007388 */ /* 0x000fe20000000400 */
[----:B------:R-:W-:Y:S01]  /*4fe0*/  FMUL.FTZ R5, R122, R5 ;  /* 0x000000057a057220 */ /* 0x000fe20000410000 */
[----:B-1----:R-:W-:Y:S01]  /*4ff0*/  FSEL R116, R116, 1, !P5 ;  /* 0x3f80000074747808 */ /* 0x002fe20006800000 */
[C---:B------:R-:W-:Y:S01]  /*5000*/  FFMA.FTZ R6, R120.reuse, R6, R125 ;  /* 0x0000000678067223 */ /* 0x040fe2000001007d */
[----:B------:R0:W-:Y:S01]  /*5010*/  STS.U16 [R77+0x3c0], R10 ;  /* 0x0003c00a4d007388 */ /* 0x0001e20000000400 */
[----:B------:R-:W-:Y:S01]  /*5020*/  FMUL.FTZ R4, R120, R5 ;  /* 0x0000000578047220 */ /* 0x000fe20000410000 */
[----:B------:R-:W-:-:S06]  /*5030*/  NOP ;  /* 0x0000000000007918 */ /* 0x000fcc0000000000 */
[C---:B------:R-:W-:Y:S01]  /*5040*/  FFMA.FTZ R6, R119.reuse, R6, R124 ;  /* 0x0000000677067223 */ /* 0x040fe2000001007c */
[----:B------:R-:W-:Y:S01]  /*5050*/  LDS.U16 R149, [R76] ;  /* 0x000000004c957984 */ /* 0x000fe20000000400 */
[----:B------:R-:W-:Y:S02]  /*5060*/  FMUL.FTZ R5, R119, R4 ;  /* 0x0000000477057220 */ /* 0x000fe40000410000 */
[C---:B------:R-:W-:Y:S01]  /*5070*/  FFMA.FTZ R6, R118.reuse, R6, R121 ;  /* 0x0000000676067223 */ /* 0x040fe20000010079 */
[----:B------:R-:W-:Y:S01]  /*5080*/  LDS.U16 R150, [R75+0x2] ;  /* 0x000002004b967984 */ /* 0x000fe20000000400 */
[----:B------:R-:W-:Y:S02]  /*5090*/  FMUL.FTZ R5, R118, R5 ;  /* 0x0000000576057220 */ /* 0x000fe40000410000 */
[C---:B------:R-:W-:Y:S01]  /*50a0*/  FFMA.FTZ R9, R116.reuse, R6, R117 ;  /* 0x0000000674097223 */ /* 0x040fe20000010075 */
[----:B------:R-:W-:Y:S01]  /*50b0*/  LDS.U16 R151, [R74+0x4] ;  /* 0x000004004a977984 */ /* 0x000fe20000000400 */
[----:B------:R-:W-:-:S02]  /*50c0*/  FMUL.FTZ R8, R116, R5 ;  /* 0x0000000574087220 */ /* 0x000fc40000410000 */
[----:B------:R-:W-:Y:S01]  /*50d0*/  IMAD.WIDE.U32 R4, R114, c[0x0][0x198], RZ ;  /* 0x0000660072047a25 */ /* 0x000fe200078e00ff */
[----:B------:R-:W1:Y:S03]  /*50e0*/  SHFL.UP PT, R6, R9, 0x1, RZ ;  /* 0x0420000009067989 */ /* 0x000e6600000e00ff */
[----:B------:R-:W-:Y:S01]  /*50f0*/  IMAD.IADD R5, R5, 0x1, R161 ;  /* 0x0000000105057824 */ /* 0x000fe200078e02a1 */
[----:B------:R-:W2:Y:S01]  /*5100*/  SHFL.UP PT, R7, R8, 0x1, RZ ;  /* 0x0420000008077989 */ /* 0x000ea200000e00ff */
[----:B------:R-:W-:Y:S02]  /*5110*/  IMAD.U32 R161, RZ, RZ, UR7 ;  /* 0x00000007ffa17e24 */ /* 0x000fe4000f8e00ff */
[----:B0-----:R-:W-:Y:S01]  /*5120*/  IMAD.MOV.U32 R10, RZ, RZ, 0x3f800000 ;  /* 0x3f800000ff0a7424 */ /* 0x001fe200078e00ff */
[----:B------:R-:W-:Y:S01]  /*5130*/  LDS.U16 R152, [R73+0x6] ;  /* 0x0000060049987984 */ /* 0x000fe20000000400 */
[----:B------:R-:W-:-:S03]  /*5140*/  IMAD.WIDE.U32 R4, R161, c[0x0][0x1a0], R4 ;  /* 0x00006800a1047a25 */ /* 0x000fc600078e0004 */
[----:B------:R-:W-:Y:S02]  /*5150*/  LDS.U16 R153, [R72+0x8] ;  /* 0x0000080048997984 */ /* 0x000fe40000000400 */
[----:B------:R-:W-:Y:S02]  /*5160*/  IADD3 R5, R5, UR12, RZ ;  /* 0x0000000c05057c10 */ /* 0x000fe4000fffe0ff */
[----:B------:R-:W-:Y:S04]  /*5170*/  LDS.U16 R154, [R71+0xa] ;  /* 0x00000a00479a7984 */ /* 0x000fe80000000400 */
[----:B------:R-:W-:Y:S01]  /*5180*/  LDS.U16 R155, [R70+0xc] ;  /* 0x00000c00469b7984 */ /* 0x000fe20000000400 */
[----:B-1----:R-:W-:-:S03]  /*5190*/  @P1 FFMA.FTZ R9, R8, R6, R9 ;  /* 0x0000000608091223 */ /* 0x002fc60000010009 */
[----:B------:R-:W-:Y:S01]  /*51a0*/  LDS.U16 R156, [R69+0xe] ;  /* 0x00000e00459c7984 */ /* 0x000fe20000000400 */
[----:B--2---:R-:W-:Y:S01]  /*51b0*/  @P1 FMUL.FTZ R8, R8, R7 ;  /* 0x0000000708081220 */ /* 0x004fe20000410000 */
[C---:B------:R-:W-:Y:S02]  /*51c0*/  LEA R6, P1, R4.reuse, c[0x0][0x228], 0x2 ;  /* 0x00008a0004067a11 */ /* 0x040fe400078210ff */
[----:B------:R-:W-:Y:S02]  /*51d0*/  @!P0 LDS.64 R10, [UR18+0x870] ;  /* 0x00087012ff0a8984 */ /* 0x000fe40008000a00 */
[----:B------:R-:W-:Y:S02]  /*51e0*/  LEA.HI.X R7, R4, c[0x0][0x22c], R5, 0x2, P1 ;  /* 0x00008b0004077a11 */ /* 0x000fe400008f1405 */
[----:B------:R-:W-:Y:S01]  /*51f0*/  LDS.U16 R157, [R68+0x10] ;  /* 0x00001000449d7984 */ /* 0x000fe20000000400 */
[----:B------:R-:W-:-:S03]  /*5200*/  ISETP.GE.AND P1, PT, R110, 0x2, PT ;  /* 0x000000026e00780c */ /* 0x000fc60003f26270 */
[----:B------:R-:W0:Y:S04]  /*5210*/  SHFL.UP PT, R4, R9, 0x2, RZ ;  /* 0x0440000009047989 */ /* 0x000e2800000e00ff */
[----:B------:R-:W1:Y:S04]  /*5220*/  SHFL.UP PT, R5, R8, 0x2, RZ ;  /* 0x0440000008057989 */ /* 0x000e6800000e00ff */
[----:B------:R-:W-:Y:S04]  /*5230*/  LDS.U16 R158, [R67+0x12] ;  /* 0x00001200439e7984 */ /* 0x000fe80000000400 */
[----:B------:R-:W-:Y:S04]  /*5240*/  LDS.U16 R159, [R66+0x14] ;  /* 0x00001400429f7984 */ /* 0x000fe80000000400 */
[----:B------:R-:W-:Y:S04]  /*5250*/  LDS.U16 R160, [R65+0x16] ;  /* 0x0000160041a07984 */ /* 0x000fe80000000400 */
[----:B------:R-:W-:Y:S01]  /*5260*/  LDS.U16 R161, [R64+0x18] ;  /* 0x0000180040a17984 */ /* 0x000fe20000000400 */
[----:B0-----:R-:W-:-:S03]  /*5270*/  @P1 FFMA.FTZ R9, R8, R4, R9 ;  /* 0x0000000408091223 */ /* 0x001fc60000010009 */
[----:B------:R-:W-:Y:S01]  /*5280*/  LDS.U16 R162, [R63+0x1a] ;  /* 0x00001a003fa27984 */ /* 0x000fe20000000400 */
[----:B-1----:R-:W-:-:S03]  /*5290*/  @P1 FMUL.FTZ R8, R8, R5 ;  /* 0x0000000508081220 */ /* 0x002fc60000410000 */
[----:B------:R-:W0:Y:S04]  /*52a0*/  SHFL.UP PT, R4, R9, 0x4, RZ ;  /* 0x0480000009047989 */ /* 0x000e2800000e00ff */
[----:B------:R-:W1:Y:S01]  /*52b0*/  SHFL.UP PT, R5, R8, 0x4, RZ ;  /* 0x0480000008057989 */ /* 0x000e6200000e00ff */
[----:B------:R-:W-:-:S03]  /*52c0*/  ISETP.GE.AND P1, PT, R110, 0x4, PT ;  /* 0x000000046e00780c */ /* 0x000fc60003f26270 */
[----:B------:R-:W-:Y:S04]  /*52d0*/  LDS.U16 R163, [R62+0x1c] ;  /* 0x00001c003ea37984 */ /* 0x000fe80000000400 */
[----:B------:R-:W-:Y:S04]  /*52e0*/  LDS.U16 R164, [R60+0x1e] ;  /* 0x00001e003ca47984 */ /* 0x000fe80000000400 */
[----:B------:R2:W5:Y:S01]  /*52f0*/  LDG.E R148, [R6.64] ;  /* 0x0000001006947981 */ /* 0x000562000c1e1900 */
[----:B------:R-:W-:Y:S01]  /*5300*/  BSSY B0, `(.L_x_3477) ;  /* 0x0000028000007945 */ /* 0x000fe20003800000 */
        /* <DEDUP_REMOVED lines=10> */
[C---:B0-----:R-:W-:Y:S01]  /*53b0*/  @P1 FFMA.FTZ R9, R8.reuse, R4, R9 ;  /* 0x0000000408091223 */ /* 0x041fe20000010009 */
[----:B------:R-:W-:Y:S01]  /*53c0*/  @!P2 SHF.R.U32.HI R4, RZ, 0x2, R115 ;  /* 0x00000002ff04a819 */ /* 0x000fe20000011673 */
[----:B-1----:R-:W-:-:S03]  /*53d0*/  @P1 FMUL.FTZ R8, R8, R5 ;  /* 0x0000000508081220 */ /* 0x002fc60000410000 */
[----:B------:R-:W-:Y:S01]  /*53e0*/  @!P2 LOP3.LUT R12, R4, 0x3ffffff8, RZ, 0xc0, !PT ;  /* 0x3ffffff8040ca812 */ /* 0x000fe200078ec0ff */
[----:B------:R-:W-:Y:S01]  /*53f0*/  SHFL.UP PT, R165, R9, 0x1, RZ ;  /* 0x0420000009a57989 */ /* 0x000fe200000e00ff */
[----:B------:R-:W-:-:S03]  /*5400*/  SHF.R.U32.HI R4, RZ, 0x5, R115 ;  /* 0x00000005ff047819 */ /* 0x000fc60000011673 */
[----:B------:R0:W-:Y:S04]  /*5410*/  @!P2 STS.64 [R12+0x850], R8 ;  /* 0x000850080c00a388 */ /* 0x0001e80000000a00 */
[----:B------:R-:W-:Y:S01]  /*5420*/  BAR.SYNC.DEFER_BLOCKING 0x0 ;  /* 0x0000000000007b1d */ /* 0x000fe20000010000 */
[----:B------:R-:W-:-:S04]  /*5430*/  ISETP.NE.AND P1, PT, R4, RZ, PT ;  /* 0x000000ff0400720c */ /* 0x000fc80003f25270 */
[----:B------:R-:W-:Y:S01]  /*5440*/  ISETP.NE.AND P2, PT, R110, RZ, P1 ;  /* 0x000000ff6e00720c */ /* 0x000fe20000f45270 */
[----:B------:R-:W-:Y:S08]  /*5450*/  SHFL.UP PT, R8, R8, 0x1, RZ ;  /* 0x0420000008087989 */ /* 0x000ff000000e00ff */
[----:B------:R-:W-:Y:S01]  /*5460*/  @P1 MOV R13, R11 ;  /* 0x0000000b000d1202 */ /* 0x000fe20000000f00 */
[----:B0-----:R-:W-:Y:S01]  /*5470*/  @P1 IMAD.MOV.U32 R12, RZ, RZ, R10 ;  /* 0x000000ffff0c1224 */ /* 0x001fe200078e000a */
[----:B--2---:R-:W0:Y:S02]  /*5480*/  LDS.128 R4, [0x850] ;  /* 0x00085000ff047984 */ /* 0x004e240000000c00 */
[----:B0-----:R-:W-:-:S02]  /*5490*/  FFMA.FTZ R7, R5, R6, R7 ;  /* 0x0000000605077223 */ /* 0x001fc40000010007 */
[----:B------:R-:W-:Y:S01]  /*54a0*/  @P2 FFMA.FTZ R5, R8, R5, R165 ;  /* 0x0000000508052223 */ /* 0x000fe200000100a5 */
[----:B------:R-:W-:-:S03]  /*54b0*/  @P1 ISETP.NE.AND P2, PT, R110, RZ, PT ;  /* 0x000000ff6e00120c */ /* 0x000fc60003f45270 */
[----:B------:R-:W-:Y:S02]  /*54c0*/  @P1 IMAD.MOV.U32 R165, RZ, RZ, R5 ;  /* 0x000000ffffa51224 */ /* 0x000fe400078e0005 */
[----:B------:R-:W-:-:S05]  /*54d0*/  @P1 FMUL.FTZ R5, R8, R4 ;  /* 0x0000000408051220 */ /* 0x000fca0000410000 */
[----:B------:R-:W-:-:S05]  /*54e0*/  @P1 FSEL R5, R4, R5, !P2 ;  /* 0x0000000504051208 */ /* 0x000fca0005000000 */
        /* <DEDUP_REMOVED lines=9> */
.L_x_3478:
[----:B------:R-:W-:Y:S05]  /*5580*/  BSYNC B0 ;  /* 0x0000000000007941 */ /* 0x000fea0003800000 */
.L_x_3477:
        /* <DEDUP_REMOVED lines=8> */
[----:B0-----:R-:W-:Y:S02]  /*5610*/  PRMT R11, RZ, 0x5410, R154 ;  /* 0x00005410ff0b7816 */ /* 0x001fe4000000009a */
[----:B------:R-:W-:Y:S02]  /*5620*/  PRMT R155, RZ, 0x5410, R155 ;  /* 0x00005410ff9b7816 */ /* 0x000fe4000000009b */
[----:B------:R-:W-:Y:S02]  /*5630*/  PRMT R157, RZ, 0x5410, R157 ;  /* 0x00005410ff9d7816 */ /* 0x000fe4000000009d */
[----:B------:R-:W-:-:S02]  /*5640*/  PRMT R159, RZ, 0x5410, R159 ;  /* 0x00005410ff9f7816 */ /* 0x000fc4000000009f */
[----:B------:R-:W-:Y:S02]  /*5650*/  PRMT R161, RZ, 0x5410, R161 ;  /* 0x00005410ffa17816 */ /* 0x000fe400000000a1 */
[----:B------:R-:W-:Y:S01]  /*5660*/  PRMT R163, RZ, 0x5410, R163 ;  /* 0x00005410ffa37816 */ /* 0x000fe200000000a3 */
[----:B------:R-:W0:Y:S02]  /*5670*/  LDS R5, [0x86c] ;  /* 0x00086c00ff057984 */ /* 0x000e240000000800 */
[----:B0-----:R-:W-:Y:S01]  /*5680*/  @P1 FFMA.FTZ R165, R5, R8, R165 ;  /* 0x0000000805a51223 */ /* 0x001fe200000100a5 */
[----:B------:R-:W-:-:S03]  /*5690*/  ISETP.NE.AND P1, PT, R115, RZ, PT ;  /* 0x000000ff7300720c */ /* 0x000fc60003f25270 */
        /* <DEDUP_REMOVED lines=20> */
[----:B------:R-:W-:Y:S01]  /*57e0*/  FFMA.FTZ R117, R116, R118, R117 ;  /* 0x0000007674757223 */ /* 0x000fe20000010075 */
        /* <DEDUP_REMOVED lines=22> */
.L_x_3480:
[----:B------:R-:W-:Y:S05]  /*5950*/  BSYNC B0 ;  /* 0x0000000000007941 */ /* 0x000fea0003800000 */
.L_x_3479:
        /* <DEDUP_REMOVED lines=38> */
.L_x_3476:
[----:B------:R-:W-:Y:S01]  /*5bc0*/  BAR.SYNC.DEFER_BLOCKING 0x0 ;  /* 0x0000000000007b1d */ /* 0x000fe20000010000 */
[----:B------:R-:W-:Y:S02]  /*5bd0*/  F2FP.BF16.PACK_AB R26, R26, R29 ;  /* 0x0000001d1a1a723e */ /* 0x000fe400000010ff */
[----:B------:R-:W-:Y:S02]  /*5be0*/  F2FP.BF16.PACK_AB R24, R24, R27 ;  /* 0x0000001b1818723e */ /* 0x000fe400000010ff */
[----:B-1----:R-:W-:Y:S01]  /*5bf0*/  PRMT R4, R26, 0x7632, R4 ;  /* 0x000076321a047816 */ /* 0x002fe20000000004 */
        /* <DEDUP_REMOVED lines=8> */
[----:B------:R-:W-:Y:S02]  /*5c80*/  F2FP.BF16.PACK_AB R16, R16, R19 ;  /* 0x000000131010723e */ /* 0x000fe400000010ff */
[----:B------:R-:W-:Y:S02]  /*5c90*/  PRMT R7, R18, 0x7632, R7 ;  /* 0x0000763212077816 */ /* 0x000fe40000000007 */
[----:B------:R-:W-:Y:S02]  /*5ca0*/  F2FP.BF16.PACK_AB R14, R14, R17 ;  /* 0x000000110e0e723e */ /* 0x000fe400000010ff */
[----:B------:R-:W-:Y:S01]  /*5cb0*/  ISETP.NE.AND P0, PT, R115, RZ, PT ;  /* 0x000000ff7300720c */ /* 0x000fe20003f05270 */
[----:B------:R-:W-:Y:S01]  /*5cc0*/  STS.U16 [R76], R26 ;  /* 0x0000001a4c007388 */ /* 0x000fe20000000400 */
[----:B------:R-:W-:-:S02]  /*5cd0*/  F2FP.BF16.PACK_AB R0, R0, R15 ;  /* 0x0000000f0000723e */ /* 0x000fc400000010ff */
[----:B------:R-:W-:Y:S01]  /*5ce0*/  PRMT R8, R14, 0x7632, R8 ;  /* 0x000076320e087816 */ /* 0x000fe20000000008 */
[----:B------:R0:W-:Y:S01]  /*5cf0*/  STS.U16 [R75+0x2], R4 ;  /* 0x000002044b007388 */ /* 0x0001e20000000400 */
[----:B------:R-:W-:-:S03]  /*5d00*/  PRMT R30, R0, 0x7632, R30 ;  /* 0x00007632001e7816 */ /* 0x000fc6000000001e */
        /* <DEDUP_REMOVED lines=8> */
[----:B0-----:R-:W-:-:S03]  /*5d90*/  MOV R6, UR15 ;  /* 0x0000000f00067c02 */ /* 0x001fc60008000f00 */
[----:B------:R-:W-:Y:S04]  /*5da0*/  STS.U16 [R68+0x10], R18 ;  /* 0x0000101244007388 */ /* 0x000fe80000000400 */
[----:B------:R-:W-:Y:S04]  /*5db0*/  STS.U16 [R67+0x12], R7 ;  /* 0x0000120743007388 */ /* 0x000fe80000000400 */
[----:B------:R-:W-:Y:S04]  /*5dc0*/  STS.U16 [R66+0x14], R16 ;  /* 0x0000141042007388 */ /* 0x000fe80000000400 */
[----:B------:R0:W-:Y:S04]  /*5dd0*/  STS.U16 [R65+0x16], R5 ;  /* 0x0000160541007388 */ /* 0x0001e80000000400 */
[----:B------:R-:W-:Y:S04]  /*5de0*/  STS.U16 [R64+0x18], R14 ;  /* 0x0000180e40007388 */ /* 0x000fe80000000400 */
[----:B------:R-:W-:Y:S01]  /*5df0*/  STS.U16 [R63+0x1a], R8 ;  /* 0x00001a083f007388 */ /* 0x000fe20000000400 */
[----:B0-----:R-:W-:-:S03]  /*5e00*/  IMAD.WIDE.U32 R4, R113, c[0x0][0x200], RZ ;  /* 0x0000800071047a25 */ /* 0x001fc600078e00ff */
[----:B------:R0:W-:Y:S04]  /*5e10*/  STS.U16 [R62+0x1c], R0 ;  /* 0x00001c003e007388 */ /* 0x0001e80000000400 */
[----:B------:R-:W-:Y:S01]  /*5e20*/  STS.U16 [R60+0x1e], R30 ;  /* 0x00001e1e3c007388 */ /* 0x000fe20000000400 */
[----:B------:R-:W-:-:S06]  /*5e30*/  NOP ;  /* 0x0000000000007918 */ /* 0x000fcc0000000000 */
[----:B------:R-:W-:Y:S01]  /*5e40*/  LDS.U16 R11, [R92] ;  /* 0x000000005c0b7984 */ /* 0x000fe20000000400 */
[----:B0-----:R-:W-:-:S03]  /*5e50*/  IMAD.U32 R0, RZ, RZ, UR7 ;  /* 0x00000007ff007e24 */ /* 0x001fc6000f8e00ff */
        /* <DEDUP_REMOVED lines=29> */
[----:B------:R-:W-:-:S03]  /*6030*/  MOV R31, UR7 ;  /* 0x00000007001f7c02 */ /* 0x000fc60008000f00 */
[----:B------:R-:W-:Y:S02]  /*6040*/  IMAD.IADD R7, R9, 0x1, R7 ;  /* 0x0000000109077824 */ /* 0x000fe400078e0207 */
[C---:B------:R-:W-:Y:S02]  /*6050*/  IMAD R9, R114.reuse, c[0x0][0x20c], R31 ;  /* 0x0000830072097a24 */ /* 0x040fe400078e021f */
[----:B------:R-:W-:-:S04]  /*6060*/  IMAD.WIDE.U32 R6, R114, c[0x0][0x208], R6 ;  /* 0x0000820072067a25 */ /* 0x000fc800078e0006 */
[----:B------:R-:W-:Y:S01]  /*6070*/  IMAD.IADD R7, R7, 0x1, R9 ;  /* 0x0000000107077824 */ /* 0x000fe200078e0209 */
[----:B------:R-:W-:-:S04]  /*6080*/  LEA R8, P0, R6, c[0x0][0x258], 0x1 ;  /* 0x0000960006087a11 */ /* 0x000fc800078008ff */
[----:B------:R-:W-:-:S05]  /*6090*/  LEA.HI.X R9, R6, c[0x0][0x25c], R7, 0x1, P0 ;  /* 0x0000970006097a11 */ /* 0x000fca00000f0c07 */
[----:B------:R0:W-:Y:S04]  /*60a0*/  STG.E.U16 [R8.64], R11 ;  /* 0x0000000b08007986 */ /* 0x0001e8000c101510 */
.L_x_3483:
[----:B------:R-:W-:Y:S05]  /*60b0*/  BSYNC B0 ;  /* 0x0000000000007941 */ /* 0x000fea0003800000 */
.L_x_3482:
[----:B------:R-:W-:Y:S01]  /*60c0*/  ULDC UR7, c[0x0][0x208] ;  /* 0x0000820000077ab9 */ /* 0x000fe20000000800 */
[----:B------:R-:W-:Y:S01]  /*60d0*/  MOV R6, R4 ;  /* 0x0000000400067202 */ /* 0x000fe20000000f00 */
[----:B------:R-:W-:Y:S01]  /*60e0*/  UIMAD UR7, UR19, UR7, URZ ;  /* 0x00000007130772a4 */ /* 0x000fe2000f8e023f */
[----:B------:R-:W-:Y:S01]  /*60f0*/  IMAD.MOV.U32 R7, RZ, RZ, R29 ;  /* 0x000000ffff077224 */ /* 0x000fe200078e001d */
[----:B------:R-:W-:Y:S01]  /*6100*/  USHF.L.U32 UR12, UR4, 0xa, URZ ;  /* 0x0000000a040c7899 */ /* 0x000fe2000800063f */
[----:B------:R-:W-:Y:S01]  /*6110*/  IMAD.MOV.U32 R5, RZ, RZ, 0x2 ;  /* 0x00000002ff057424 */ /* 0x000fe200078e00ff */
[-C--:B------:R-:W-:Y:S01]  /*6120*/  ISETP.GE.AND P2, PT, R109, R27.reuse, PT ;  /* 0x0000001b6d00720c */ /* 0x080fe20003f46270 */
[----:B------:R-:W-:Y:S01]  /*6130*/  IMAD.WIDE.U32 R6, R114, c[0x0][0x208], R6 ;  /* 0x0000820072067a25 */ /* 0x000fe200078e0006 */
[----:B0-----:R-:W-:Y:S01]  /*6140*/  MOV R11, UR7 ;  /* 0x00000007000b7c02 */ /* 0x001fe20008000f00 */
[----:B------:R-:W-:Y:S01]  /*6150*/  USHF.R.S32.HI UR7, URZ, 0x1f, UR12 ;  /* 0x0000001f3f077899 */ /* 0x000fe2000801140c */
[----:B------:R-:W-:Y:S01]  /*6160*/  ISETP.GE.AND P3, PT, R105, R27, PT ;  /* 0x0000001b6900720c */ /* 0x000fe20003f66270 */
[----:B------:R-:W-:Y:S01]  /*6170*/  IMAD.WIDE R4, R2, R5, c[0x0][0x258] ;  /* 0x0000960002047625 */ /* 0x000fe200078e0205 */
[----:B------:R-:W-:Y:S01]  /*6180*/  IADD3 R9, P0, R6, UR12, RZ ;  /* 0x0000000c06097c10 */ /* 0x000fe2000ff1e0ff */
[----:B------:R-:W-:Y:S01]  /*6190*/  UIADD3 UR4, UR4, 0x1, URZ ;  /* 0x0000000104047890 */ /* 0x000fe2000fffe03f */
[-C--:B------:R-:W-:Y:S01]  /*61a0*/  ISETP.GE.AND P4, PT, R104, R27.reuse, PT ;  /* 0x0000001b6800720c */ /* 0x080fe20003f86270 */
[----:B------:R-:W-:Y:S01]  /*61b0*/  IMAD R6, R114, c[0x0][0x20c], R11 ;  /* 0x0000830072067a24 */ /* 0x000fe200078e020b */
[----:B------:R-:W-:Y:S01]  /*61c0*/  LEA R4, P1, R9, R4, 0x1 ;  /* 0x0000000409047211 */ /* 0x000fe200078208ff */
[----:B------:R-:W-:Y:S01]  /*61d0*/  UIADD3 UR9, UP1, UR9, 0x800, URZ ;  /* 0x0000080009097890 */ /* 0x000fe2000ff3e03f */
[-C--:B------:R-:W-:Y:S01]  /*61e0*/  ISETP.GE.AND P5, PT, R103, R27.reuse, PT ;  /* 0x0000001b6700720c */ /* 0x080fe20003fa6270 */
[----:B------:R-:W-:Y:S01]  /*61f0*/  UIADD3 UR8, UP2, UR8, 0x800, URZ ;  /* 0x0000080008087890 */ /* 0x000fe2000ff5e03f */
[----:B------:R-:W-:Y:S01]  /*6200*/  IADD3.X R6, R6, UR7, R7, P0, !PT ;  /* 0x0000000706067c10 */ /* 0x000fe200087fe407 */
[----:B------:R-:W-:Y:S01]  /*6210*/  ULDC UR7, c[0x0][0x174] ;  /* 0x00005d0000077ab9 */ /* 0x000fe20000000800 */
[----:B------:R-:W-:Y:S01]  /*6220*/  ISETP.GE.AND P6, PT, R102, R27, PT ;  /* 0x0000001b6600720c */ /* 0x000fe20003fc6270 */
[----:B------:R-:W-:Y:S01]  /*6230*/  UISETP.GE.AND UP0, UPT, UR4, UR7, UPT ;  /* 0x000000070400728c */ /* 0x000fe2000bf06270 */
[----:B------:R-:W-:Y:S01]  /*6240*/  LEA.HI.X R5, R9, R5, R6, 0x1, P1 ;  /* 0x0000000509057211 */ /* 0x000fe200008f0c06 */
[----:B------:R-:W-:Y:S01]  /*6250*/  UIADD3.X UR11, URZ, UR11, URZ, UP1, !UPT ;  /* 0x0000000b3f0b7290 */ /* 0x000fe20008ffe43f */
        /* <DEDUP_REMOVED lines=31> */
.L_x_3484:
[----:B------:R-:W-:Y:S05]  /*6450*/  EXIT ;  /* 0x000000000000794d */ /* 0x000fea0003800000 */
.L_x_3486:
        /* <DEDUP_REMOVED lines=10> */
.L_x_5418:


//--------------------- .text._Z25selective_scan_fwd_kernelI32Selective_Scan_fwd_kernel_traitsILi64ELi16ELi1ELb0ELb0ELb1ELb1EN3c108BFloat16EfEEv13SSMParamsBase --------------------------
	.section	.text._Z25selective_scan_fwd_kernelI32Selective_Scan_fwd_kernel_traitsILi64ELi16ELi1ELb0ELb0ELb1ELb1EN3c108BFloat16EfEEv13SSMParamsBase,"ax",@progbits
	.sectioninfo	@"SHI_REGISTERS=168"
	.align	128
        .global         _Z25selective_scan_fwd_kernelI32Selective_Scan_fwd_kernel_traitsILi64ELi16ELi1ELb0ELb0ELb1ELb1EN3c108BFloat16EfEEv13SSMParamsBase
        .type           _Z25selective_scan_fwd_kernelI32Selective_Scan_fwd_kernel_traitsILi64ELi16ELi1ELb0ELb0ELb1ELb1EN3c108BFloat16EfEEv13SSMParamsBase,@function
        .size           _Z25selective_scan_fwd_kernelI32Selective_Scan_fwd_kernel_traitsILi64ELi16ELi1ELb0ELb0ELb1ELb1EN3c108BFloat16EfEEv13SSMParamsBase,(.L_x_5419 - _Z25selective_scan_fwd_kernelI32Selective_Scan_fwd_kernel_traitsILi64ELi16ELi1ELb0ELb0ELb1ELb1EN3c108BFloat16EfEEv13SSMParamsBase)
        .other          _Z25selective_scan_fwd_kernelI32Selective_Scan_fwd_kernel_traitsILi64ELi16ELi1ELb0ELb0ELb1ELb1EN3c108BFloat16EfEEv13SSMParamsBase,@"STO_CUDA_ENTRY STV_DEFAULT"
_Z25selective_scan_fwd_kernelI32Selective_Scan_fwd_kernel_traitsILi64ELi16ELi1ELb0ELb0ELb1ELb1EN3c108BFloat16EfEEv13SSMParamsBase:
.text._Z25selective_scan_fwd_kernelI32Selective_Scan_fwd_kernel_traitsILi64ELi16ELi1ELb0ELb0ELb1ELb1EN3c108BFloat16EfEEv13SSMParamsBase:
        /* <DEDUP_REMOVED lines=28> */
[----:B------:R-:W-:Y:S01]  /*01c0*/  IMAD.U32 R5, RZ, RZ, UR19 ;  /* 0x00000013ff057e24 */ /* 0x000fe2000f8e00ff */
[----:B0-----:R-:W0:Y:S01]  /*01d0*/  MUFU.RCP R0, R0 ;  /* 0x0000000000007308 */ /* 0x001e220000001000 */
[----:B------:R-:W-:-:S03]  /*01e0*/  IMAD.U32 R3, RZ, RZ, UR19 ;  /* 0x00000013ff037e24 */ /* 0x000fc6000f8e00ff */
[C---:B------:R-:W-:Y:S01]  /*01f0*/  @P1 LEA.HI.X R5, R114.reuse, c[0x0][0x254], R5, 0x2, P3 ;  /* 0x0000950072051a11 */ /* 0x040fe200018f1405 */
[----:B------:R-:W1:Y:S01]  /*0200*/  S2UR UR4, SR_CTAID.X ;  /* 0x00000000000479c3 */ /* 0x000e620000002500 */
[----:B------:R-:W-:-:S03]  /*0210*/  @P0 LEA.HI.X R3, R114, c[0x0][0x23c], R3, 0x2, P2 ;  /* 0x00008f0072030a11 */ /* 0x000fc600010f1403 */
[----:B------:R2:W5:Y:S04]  /*0220*/  @P1 LDG.E R4, [R4.64] ;  /* 0x0000001004041981 */ /* 0x000568000c1e1900 */
[----:B------:R3:W5:Y:S01]  /*0230*/  @P0 LDG.E R8, [R2.64] ;  /* 0x0000001002080981 */ /* 0x000762000c1e1900 */
[----:B0-----:R-:W-:-:S04]  /*0240*/  IADD3 R6, R0, 0xffffffe, RZ ;  /* 0x0ffffffe00067810 */ /* 0x001fc80007ffe0ff */
[----:B------:R0:W4:Y:S02]  /*0250*/  F2I.FTZ.U32.TRUNC.NTZ R7, R6 ;  /* 0x0000000600077305 */ /* 0x000124000021f000 */
[----:B0-----:R-:W-:Y:S01]  /*0260*/  HFMA2.MMA R6, -RZ, RZ, 0, 0 ;  /* 0x00000000ff067435 */ /* 0x001fe200000001ff */
[----:B----4-:R-:W-:-:S04]  /*0270*/  IMAD.MOV R10, RZ, RZ, -R7 ;  /* 0x000000ffff0a7224 */ /* 0x010fc800078e0a07 */
[----:B---3--:R-:W-:Y:S01]  /*0280*/  IMAD R3, R10, R9, RZ ;  /* 0x000000090a037224 */ /* 0x008fe200078e02ff */
[----:B------:R-:W-:-:S04]  /*0290*/  IABS R2, R114 ;  /* 0x0000007200027213 */ /* 0x000fc80000000000 */
[----:B------:R-:W-:-:S06]  /*02a0*/  IMAD.HI.U32 R7, R7, R3, R6 ;  /* 0x0000000307077227 */ /* 0x000fcc00078e0006 */
[----:B------:R-:W-:-:S04]  /*02b0*/  IMAD.HI.U32 R7, R7, R2, RZ ;  /* 0x0000000207077227 */ /* 0x000fc800078e00ff */
[----:B------:R-:W-:Y:S02]  /*02c0*/  IMAD.MOV R0, RZ, RZ, -R7 ;  /* 0x000000ffff007224 */ /* 0x000fe400078e0a07 */
[----:B-1----:R-:W-:Y:S01]  /*02d0*/  IMAD.U32 R113, RZ, RZ, UR4 ;  /* 0x00000004ff717e24 */ /* 0x002fe2000f8e00ff */
[----:B------:R-:W-:Y:S01]  /*02e0*/  UIMAD UR13, UR19, UR13, URZ ;  /* 0x0000000d130d72a4 */ /* 0x000fe2000f8e023f */
[C---:B------:R-:W-:Y:S01]  /*02f0*/  IMAD R0, R9.reuse, R0, R2 ;  /* 0x0000000009007224 */ /* 0x040fe200078e0202 */
[----:B------:R-:W-:Y:S01]  /*0300*/  ULDC.64 UR4, c[0x0][0x248] ;  /* 0x0000920000047ab9 */ /* 0x000fe20000000a00 */
[----:B------:R-:W0:Y:S03]  /*0310*/  R2UR UR21, R113 ;  /* 0x00000000711573c2 */ /* 0x000e2600000e0000 */
[----:B------:R-:W-:-:S05]  /*0320*/  ISETP.GT.U32.AND P4, PT, R9, R0, PT ;  /* 0x000000000900720c */ /* 0x000fca0003f84070 */
[----:B------:R-:W1:Y:S01]  /*0330*/  R2UR UR10, R113 ;  /* 0x00000000710a73c2 */ /* 0x000e6200000e0000 */
[----:B------:R-:W-:-:S07]  /*0340*/  IMAD.MOV.U32 R2, RZ, RZ, c[0x0][0x174] ;  /* 0x00005d00ff027624 */ /* 0x000fce00078e00ff */
[----:B------:R-:W-:Y:S01]  /*0350*/  @!P4 IMAD.IADD R0, R0, 0x1, -R9 ;  /* 0x000000010000c824 */ /* 0x000fe200078e0a09 */
[----:B------:R-:W-:-:S04]  /*0360*/  ISETP.GE.AND P6, PT, R2, 0x1, PT ;  /* 0x000000010200780c */ /* 0x000fc80003fc6270 */
[----:B------:R-:W-:Y:S01]  /*0370*/  ISETP.GE.U32.AND P2, PT, R0, R9, PT ;  /* 0x000000090000720c */ /* 0x000fe20003f46070 */
[----:B0-----:R-:W-:Y:S01]  /*0380*/  USHF.R.S32.HI UR20, URZ, 0x1f, UR21 ;  /* 0x0000001f3f147899 */ /* 0x001fe20008011415 */
[----:B------:R-:W-:Y:S01]  /*0390*/  LOP3.LUT R0, R114, c[0x0][0x178], RZ, 0x3c, !PT ;  /* 0x00005e0072007a12 */ /* 0x000fe200078e3cff */
[----:B------:R-:W-:Y:S01]  /*03a0*/  UIMAD UR15, UR19, UR15, URZ ;  /* 0x0000000f130f72a4 */ /* 0x000fe2000f8e023f */
[----:B------:R-:W-:Y:S01]  /*03b0*/  @!P4 IADD3 R7, R7, 0x1, RZ ;  /* 0x000000010707c810 */ /* 0x000fe20007ffe0ff */
[----:B------:R-:W-:Y:S01]  /*03c0*/  UIMAD UR12, UR20, UR12, URZ ;  /* 0x0000000c140c72a4 */ /* 0x000fe2000f8e023f */
[----:B------:R2:W0:Y:S01]  /*03d0*/  R2UR UR23, R114 ;  /* 0x00000000721773c2 */ /* 0x00042200000e0000 */
[----:B------:R-:W-:Y:S02]  /*03e0*/  UIMAD UR14, UR20, UR14, URZ ;  /* 0x0000000e140e72a4 */ /* 0x000fe4000f8e023f */
[----:B-1----:R-:W-:Y:S02]  /*03f0*/  UIMAD.WIDE.U32 UR8, UR10, UR8, URZ ;  /* 0x000000080a0872a5 */ /* 0x002fe4000f8e003f */
[----:B------:R-:W-:-:S02]  /*0400*/  UIMAD.WIDE.U32 UR10, UR10, UR11, URZ ;  /* 0x0000000b0a0a72a5 */ /* 0x000fc4000f8e003f */
[----:B------:R-:W-:Y:S02]  /*0410*/  UIMAD UR18, UR20, UR18, URZ ;  /* 0x00000012141272a4 */ /* 0x000fe4000f8e023f */
[----:B------:R-:W-:Y:S01]  /*0420*/  UIMAD UR13, UR22, UR26, UR13 ;  /* 0x0000001a160d72a4 */ /* 0x000fe2000f8e020d */
[----:B------:R-:W-:Y:S01]  /*0430*/  ISETP.GE.AND P5, PT, R0, RZ, PT ;  /* 0x000000ff0000720c */ /* 0x000fe20003fa6270 */
[----:B------:R-:W-:Y:S01]  /*0440*/  IMAD.WIDE.U32 R2, R113, c[0x0][0x1b0], RZ ;  /* 0x00006c0071027a25 */ /* 0x000fe200078e00ff */
[----:B------:R-:W-:Y:S02]  /*0450*/  ISETP.NE.AND P3, PT, RZ, c[0x0][0x178], PT ;  /* 0x00005e00ff007a0c */ /* 0x000fe40003f65270 */
[----:B------:R-:W-:Y:S01]  /*0460*/  @P2 IADD3 R7, R7, 0x1, RZ ;  /* 0x0000000107072810 */ /* 0x000fe20007ffe0ff */
[----:B0-2---:R-:W-:Y:S10]  /*0470*/  @!P6 EXIT ;  /* 0x000000000000e94d */ /* 0x005ff40003800000 */
        /* <DEDUP_REMOVED lines=54> */
.L_x_3530:
[----:B------:R-:W-:Y:S01]  /*07e0*/  BAR.SYNC.DEFER_BLOCKING 0x0 ;  /* 0x0000000000007b1d */ /* 0x000fe20000010000 */
[C---:B------:R-:W-:Y:S01]  /*07f0*/  IMAD.SHL.U32 R22, R2.reuse, 0x2, RZ ;  /* 0x0000000202167824 */ /* 0x040fe200078e00ff */
[----:B------:R-:W-:Y:S02]  /*0800*/  SHF.L.U64.HI R24, R2, 0x1, R3 ;  /* 0x0000000102187819 */ /* 0x000fe40000010203 */
[----:B------:R-:W-:Y:S02]  /*0810*/  PRMT R7, RZ, 0x7610, R7 ;  /* 0x00007610ff077816 */ /* 0x000fe40000000007 */
        /* <DEDUP_REMOVED lines=15> */
[----:B0-----:R0:W2:Y:S01]  /*0910*/  @!P2 LDG.E.U16 R7, [R4.64] ;  /* 0x000000100407a981 */ /* 0x0010a2000c1e1500 */
        /* <DEDUP_REMOVED lines=307> */
.L_x_3488:
[----:B------:R-:W-:Y:S05]  /*1c50*/  BSYNC B0 ;  /* 0x0000000000007941 */ /* 0x000fea0003800000 */
.L_x_3487:
        /* <DEDUP_REMOVED lines=36> */
.L_x_3490:
[----:B------:R-:W-:Y:S05]  /*1ea0*/  BSYNC B0 ;  /* 0x0000000000007941 */ /* 0x000fea0003800000 */
.L_x_3489:
        /* <DEDUP_REMOVED lines=38> */
.L_x_3492:
[----:B------:R-:W-:Y:S05]  /*2110*/  BSYNC B0 ;  /* 0x0000000000007941 */ /* 0x000fea0003800000 */
.L_x_3491:
        /* <DEDUP_REMOVED lines=36> */
.L_x_3494:
[----:B------:R-:W-:Y:S05]  /*2360*/  BSYNC B0 ;  /* 0x0000000000007941 */ /* 0x000fea0003800000 */
.L_x_3493:
        /* <DEDUP_REMOVED lines=38> */
.L_x_3496:
[----:B------:R-:W-:Y:S05]  /*25d0*/  BSYNC B0 ;  /* 0x0000000000007941 */ /* 0x000fea0003800000 */
.L_x_3495:
        /* <DEDUP_REMOVED lines=36> */
.L_x_3498:
[----:B------:R-:W-:Y:S05]  /*2820*/  BSYNC B0 ;  /* 0x0000000000007941 */ /* 0x000fea0003800000 */
.L_x_3497:
        /* <DEDUP_REMOVED lines=38> */
.L_x_3500:
[----:B------:R-:W-:Y:S05]  /*2a90*/  BSYNC B0 ;  /* 0x0000000000007941 */ /* 0x000fea0003800000 */
.L_x_3499:
        /* <DEDUP_REMOVED lines=36> */
.L_x_3502:
[----:B------:R-:W-:Y:S05]  /*2ce0*/  BSYNC B0 ;  /* 0x0000000000007941 */ /* 0x000fea0003800000 */
.L_x_3501:
        /* <DEDUP_REMOVED lines=41> */
.L_x_3504:
[----:B------:R-:W-:Y:S05]  /*2f80*/  BSYNC B0 ;  /* 0x0000000000007941 */ /* 0x000fea0003800000 */
.L_x_3503:
        /* <DEDUP_REMOVED lines=41> */
.L_x_3506:
[----:B------:R-:W-:Y:S05]  /*3220*/  BSYNC B0 ;  /* 0x0000000000007941 */ /* 0x000fea0003800000 */
.L_x_3505:
        /* <DEDUP_REMOVED lines=47> */
.L_x_3508:
[----:B------:R-:W-:Y:S05]  /*3520*/  BSYNC B0 ;  /* 0x0000000000007941 */ /* 0x000fea0003800000 */
.L_x_3507:
        /* <DEDUP_REMOVED lines=33> */
.L_x_3510:
[----:B------:R-:W-:Y:S05]  /*3740*/  BSYNC B0 ;  /* 0x0000000000007941 */ /* 0x000fea0003800000 */
.L_x_3509:
        /* <DEDUP_REMOVED lines=33> */
.L_x_3512:
[----:B------:R-:W-:Y:S05]  /*3960*/  BSYNC B0 ;  /* 0x0000000000007941 */ /* 0x000fea0003800000 */
.L_x_3511:
        /* <DEDUP_REMOVED lines=33> */
.L_x_3514:
[----:B------:R-:W-:Y:S05]  /*3b80*/  BSYNC B0 ;  /* 0x0000000000007941 */ /* 0x000fea0003800000 */
.L_x_3513:
        /* <DEDUP_REMOVED lines=33> */
.L_x_3516:
[----:B------:R-:W-:Y:S05]  /*3da0*/  BSYNC B0 ;  /* 0x0000000000007941 */ /* 0x000fea0003800000 */
.L_x_3515:
        /* <DEDUP_REMOVED lines=33> */
.L_x_3518:
[----:B------:R-:W-:Y:S05]  /*3fc0*/  BSYNC B0 ;  /* 0x0000000000007941 */ /* 0x000fea0003800000 */
.L_x_3517:
        /* <DEDUP_REMOVED lines=22> */
.L_x_3524:
[----:B------:R-:W-:Y:S01]  /*4130*/  ULDC UR12, c[0x0][0x180] ;  /* 0x00006000000c7ab9 */ /* 0x000fe20000000800 */
[----:B-1----:R-:W-:Y:S01]  /*4140*/  IMAD.WIDE.U32 R4, R114, c[0x0][0x180], RZ ;  /* 0x0000600072047a25 */ /* 0x002fe200078e00ff */
[----:B------:R-:W-:Y:S02]  /*4150*/  UIMAD UR12, UR19, UR12, URZ ;  /* 0x0000000c130c72a4 */ /* 0x000fe4000f8e023f */
[----:B------:R-:W-:Y:S01]  /*4160*/  ULDC.64 UR14, c[0x0][0x188] ;  /* 0x00006200000e7ab9 */ /* 0x000fe20000000a00 */
[----:B------:R-:W-:Y:S02]  /*4170*/  PRMT R159, RZ, 0x7610, R159 ;  /* 0x00007610ff9f7816 */ /* 0x000fe4000000009f */
        /* <DEDUP_REMOVED lines=93> */
[----:B------:R-:W-:Y:S01]  /*4750*/  IADD3 R118, R5, 0x2, RZ ;  /* 0x0000000205767810 */ /* 0x000fe20007ffe0ff */
        /* <DEDUP_REMOVED lines=8> */
[----:B------:R-:W-:Y:S01]  /*47e0*/  IMAD.MOV.U32 R161, RZ, RZ, c[0x0][0x19c] ;  /* 0x00006700ffa17624 */ /* 0x000fe200078e00ff */
[----:B------:R-:W-:Y:S01]  /*47f0*/  IADD3 R118, R5, 0x5, RZ ;  /* 0x0000000505767810 */ /* 0x000fe20007ffe0ff */
[----:B------:R-:W-:Y:S01]  /*4800*/  UIMAD UR12, UR12, UR22, URZ ;  /* 0x000000160c0c72a4 */ /* 0x000fe2000f8e023f */
[----:B------:R-:W-:Y:S01]  /*4810*/  FSEL R143, R143, RZ, !P4 ;  /* 0x000000ff8f8f7208 */ /* 0x000fe20006000000 */
[----:B------:R-:W-:Y:S01]  /*4820*/  IMAD R161, R114, R161, UR13 ;  /* 0x0000000d72a17e24 */ /* 0x000fe2000f8e02a1 */
[----:B------:R-:W-:Y:S01]  /*4830*/  ISETP.GE.U32.AND P1, PT, R118, UR15, PT ;  /* 0x0000000f76007c0c */ /* 0x000fe2000bf26070 */
[----:B------:R-:W-:Y:S01]  /*4840*/  UIMAD UR12, UR7, UR23, UR12 ;  /* 0x00000017070c72a4 */ /* 0x000fe2000f8e020c */
[----:B------:R-:W-:-:S02]  /*4850*/  FSEL R141, R141, RZ, !P5 ;  /* 0x000000ff8d8d7208 */ /* 0x000fc40006800000 */
        /* <DEDUP_REMOVED lines=94> */
[----:B------:R-:W-:Y:S01]  /*4e40*/  FMUL.FTZ R7, R138, R7 ;  /* 0x000000078a077220 */ /* 0x000fe20000410000 */
[----:B------:R-:W-:Y:S01]  /*4e50*/  STS.U16 [R79+0x340], R156 ;  /* 0x0003409c4f007388 */ /* 0x000fe20000000400 */
[----:B------:R-:W-:Y:S01]  /*4e60*/  FFMA.FTZ R5, R134, R5, R135 ;  /* 0x0000000586057223 */ /* 0x000fe20000010087 */
[----:B------:R-:W3:Y:S01]  /*4e70*/  MUFU.EX2 R119, R119 ;  /* 0x0000007700777308 */ /* 0x000ee20000000800 */
[----:B------:R-:W-:Y:S01]  /*4e80*/  FMUL.FTZ R7, R136, R7 ;  /* 0x0000000788077220 */ /* 0x000fe20000410000 */
[----:B0-----:R-:W-:Y:S01]  /*4e90*/  FSEL R122, R122, 1, !P1 ;  /* 0x3f8000007a7a7808 */ /* 0x001fe20004800000 */
[----:B------:R-:W-:Y:S01]  /*4ea0*/  FFMA.FTZ R5, R132, R5, R133 ;  /* 0x0000000584057223 */ /* 0x000fe20000010085 */
[----:B------:R-:W-:Y:S01]  /*4eb0*/  ISETP.GE.AND P1, PT, R110, 0x1, PT ;  /* 0x000000016e00780c */ /* 0x000fe20003f26270 */
[----:B------:R-:W-:Y:S01]  /*4ec0*/  FMUL.FTZ R7, R134, R7 ;  /* 0x0000000786077220 */ /* 0x000fe20000410000 */
[----:B------:R-:W-:Y:S01]  /*4ed0*/  USHF.L.U32 UR18, UR7, 0x3, URZ ;  /* 0x0000000307127899 */ /* 0x000fe2000800063f */
[----:B------:R-:W-:Y:S01]  /*4ee0*/  FFMA.FTZ R5, R130, R5, R131 ;  /* 0x0000000582057223 */ /* 0x000fe20000010083 */
[----:B------:R-:W0:Y:S01]  /*4ef0*/  MUFU.EX2 R118, R118 ;  /* 0x0000007600767308 */ /* 0x000e220000000800 */
[----:B------:R-:W-:Y:S01]  /*4f00*/  FMUL.FTZ R7, R132, R7 ;  /* 0x0000000784077220 */ /* 0x000fe20000410000 */
[----:B-1----:R-:W-:Y:S01]  /*4f10*/  FSEL R120, R120, 1, !P2 ;  /* 0x3f80000078787808 */ /* 0x002fe20005000000 */
[----:B------:R-:W-:Y:S01]  /*4f20*/  FFMA.FTZ R5, R128, R5, R129 ;  /* 0x0000000580057223 */ /* 0x000fe20000010081 */
[----:B------:R-:W-:Y:S01]  /*4f30*/  STS.U16 [R78+0x380], R157 ;  /* 0x0003809d4e007388 */ /* 0x000fe20000000400 */
[----:B------:R-:W-:-:S02]  /*4f40*/  FMUL.FTZ R7, R130, R7 ;  /* 0x0000000782077220 */ /* 0x000fc40000410000 */
[----:B------:R-:W-:Y:S01]  /*4f50*/  FFMA.FTZ R6, R123, R5, R126 ;  /* 0x000000057b067223 */ /* 0x000fe2000001007e */
[----:B------:R-:W1:Y:S01]  /*4f60*/  MUFU.EX2 R116, R116 ;  /* 0x0000007400747308 */ /* 0x000e620000000800 */
[----:B------:R-:W-:Y:S01]  /*4f70*/  FMUL.FTZ R4, R128, R7 ;  /* 0x0000000780047220 */ /* 0x000fe20000410000 */
[----:B---3--:R-:W-:Y:S01]  /*4f80*/  FSEL R119, R119, 1, !P3 ;  /* 0x3f80000077777808 */ /* 0x008fe20005800000 */
[----:B------:R-:W-:Y:S01]  /*4f90*/  FFMA.FTZ R6, R122, R6, R127 ;  /* 0x000000067a067223 */ /* 0x000fe2000001007f */
[----:B0-----:R-:W-:Y:S01]  /*4fa0*/  FSEL R118, R118, 1, !P4 ;  /* 0x3f80000076767808 */ /* 0x001fe20006000000 */
[----:B------:R-:W-:Y:S01]  /*4fb0*/  FMUL.FTZ R5, R123, R4 ;  /* 0x000000047b057220 */ /* 0x000fe20000410000 */
[----:B------:R-:W-:Y:S01]  /*4fc0*/  ISETP.NE.AND P2, PT, R110, 0x1f, PT ;  /* 0x0000001f6e00780c */ /* 0x000fe20003f45270 */
[----:B------:R-:W-:Y:S01]  /*4fd0*/  FFMA.FTZ R6, R120, R6, R125 ;  /* 0x0000000678067223 */ /* 0x000fe2000001007d */
[----:B------:R0:W-:Y:S01]  /*4fe0*/  STS.U16 [R77+0x3c0], R10 ;  /* 0x0003c00a4d007388 */ /* 0x0001e20000000400 */
[----:B------:R-:W-:Y:S01]  /*4ff0*/  FMUL.FTZ R5, R122, R5 ;  /* 0x000000057a057220 */ /* 0x000fe20000410000 */
[----:B------:R-:W-:-:S06]  /*5000*/  NOP ;  /* 0x0000000000007918 */ /* 0x000fcc0000000000 */
[----:B------:R-:W-:Y:S01]  /*5010*/  FMUL.FTZ R4, R120, R5 ;  /* 0x0000000578047220 */ /* 0x000fe20000410000 */
[----:B-1----:R-:W-:Y:S01]  /*5020*/  FSEL R116, R116, 1, !P5 ;  /* 0x3f80000074747808 */ /* 0x002fe20006800000 */
        /* <DEDUP_REMOVED lines=10> */
[----:B------:R-:W1:Y:S04]  /*50d0*/  SHFL.UP PT, R6, R9, 0x1, RZ ;  /* 0x0420000009067989 */ /* 0x000e6800000e00ff */
[----:B------:R-:W3:Y:S01]  /*50e0*/  SHFL.UP PT, R7, R8, 0x1, RZ ;  /* 0x0420000008077989 */ /* 0x000ee200000e00ff */
[----:B------:R-:W-:Y:S01]  /*50f0*/  IADD3 R5, R5, R161, RZ ;  /* 0x000000a105057210 */ /* 0x000fe20007ffe0ff */
[----:B------:R-:W-:Y:S02]  /*5100*/  IMAD.U32 R161, RZ, RZ, UR7 ;  /* 0x00000007ffa17e24 */ /* 0x000fe4000f8e00ff */
[----:B--2---:R-:W-:Y:S01]  /*5110*/  IMAD.MOV.U32 R11, RZ, RZ, RZ ;  /* 0x000000ffff0b7224 */ /* 0x004fe200078e00ff */
[----:B------:R-:W-:Y:S01]  /*5120*/  LDS.U16 R152, [R73+0x6] ;  /* 0x0000060049987984 */ /* 0x000fe20000000400 */
[----:B------:R-:W-:-:S03]  /*5130*/  IMAD.WIDE.U32 R4, R161, c[0x0][0x1a0], R4 ;  /* 0x00006800a1047a25 */ /* 0x000fc600078e0004 */
[----:B------:R-:W-:Y:S02]  /*5140*/  LDS.U16 R153, [R72+0x8] ;  /* 0x0000080048997984 */ /* 0x000fe40000000400 */
[----:B------:R-:W-:Y:S01]  /*5150*/  IADD3 R5, R5, UR12, RZ ;  /* 0x0000000c05057c10 */ /* 0x000fe2000fffe0ff */
[----:B0-----:R-:W-:Y:S01]  /*5160*/  IMAD.MOV.U32 R10, RZ, RZ, 0x3f800000 ;  /* 0x3f800000ff0a7424 */ /* 0x001fe200078e00ff */
[----:B------:R-:W-:Y:S04]  /*5170*/  LDS.U16 R154, [R71+0xa] ;  /* 0x00000a00479a7984 */ /* 0x000fe80000000400 */
[----:B------:R-:W-:Y:S01]  /*5180*/  LDS.U16 R155, [R70+0xc] ;  /* 0x00000c00469b7984 */ /* 0x000fe20000000400 */
[----:B-1----:R-:W-:-:S03]  /*5190*/  @P1 FFMA.FTZ R9, R8, R6, R9 ;  /* 0x0000000608091223 */ /* 0x002fc60000010009 */
[----:B------:R-:W-:Y:S01]  /*51a0*/  LDS.U16 R156, [R69+0xe] ;  /* 0x00000e00459c7984 */ /* 0x000fe20000000400 */
[----:B---3--:R-:W-:Y:S01]  /*51b0*/  @P1 FMUL.FTZ R8, R8, R7 ;  /* 0x0000000708081220 */ /* 0x008fe20000410000 */
        /* <DEDUP_REMOVED lines=42> */
[----:B------:R-:W-:Y:S02]  /*5460*/  @P1 IMAD.MOV.U32 R13, RZ, RZ, R11 ;  /* 0x000000ffff0d1224 */ /* 0x000fe400078e000b */
[----:B0-----:R-:W-:Y:S01]  /*5470*/  @P1 IMAD.MOV.U32 R12, RZ, RZ, R10 ;  /* 0x000000ffff0c1224 */ /* 0x001fe200078e000a */
[----:B--2---:R-:W0:Y:S02]  /*5480*/  LDS.128 R4, [0x850] ;  /* 0x00085000ff047984 */ /* 0x004e240000000c00 */
[----:B0-----:R-:W-:-:S02]  /*5490*/  FFMA.FTZ R7, R5, R6, R7 ;  /* 0x0000000605077223 */ /* 0x001fc40000010007 */
[----:B------:R-:W-:Y:S01]  /*54a0*/  @P2 FFMA.FTZ R5, R8, R5, R165 ;  /* 0x0000000508052223 */ /* 0x000fe200000100a5 */
[----:B------:R-:W-:-:S03]  /*54b0*/  @P1 ISETP.NE.AND P2, PT, R110, RZ, PT ;  /* 0x000000ff6e00120c */ /* 0x000fc60003f45270 */
[----:B------:R-:W-:Y:S02]  /*54c0*/  @P1 IMAD.MOV.U32 R165, RZ, RZ, R5 ;  /* 0x000000ffffa51224 */ /* 0x000fe400078e0005 */
[----:B------:R-:W-:-:S05]  /*54d0*/  @P1 FMUL.FTZ R5, R8, R4 ;  /* 0x0000000408051220 */ /* 0x000fca0000410000 */
[----:B------:R-:W-:-:S04]  /*54e0*/  @P1 FSEL R5, R4, R5, !P2 ;  /* 0x0000000504051208 */ /* 0x000fc80005000000 */
[----:B------:R-:W-:Y:S01]  /*54f0*/  @P1 MOV R8, R5 ;  /* 0x0000000500081202 */ /* 0x000fe20000000f00 */
        /* <DEDUP_REMOVED lines=8> */
.L_x_3521:
[----:B------:R-:W-:Y:S05]  /*5580*/  BSYNC B0 ;  /* 0x0000000000007941 */ /* 0x000fea0003800000 */
.L_x_3520:
        /* <DEDUP_REMOVED lines=60> */
.L_x_3523:
[----:B------:R-:W-:Y:S05]  /*5950*/  BSYNC B0 ;  /* 0x0000000000007941 */ /* 0x000fea0003800000 */
.L_x_3522:
        /* <DEDUP_REMOVED lines=38> */
.L_x_3519:
[----:B------:R-:W-:Y:S01]  /*5bc0*/  BAR.SYNC.DEFER_BLOCKING 0x0 ;  /* 0x0000000000007b1d */ /* 0x000fe20000010000 */
[----:B-1----:R-:W-:Y:S01]  /*5bd0*/  F2FP.BF16.PACK_AB R4, R26, R29 ;  /* 0x0000001d1a04723e */ /* 0x002fe200000010ff */
        /* <DEDUP_REMOVED lines=10> */
[----:B------:R-:W-:-:S02]  /*5c80*/  PRMT R7, R5, 0x7632, R7 ;  /* 0x0000763205077816 */ /* 0x000fc40000000007 */
[----:B------:R-:W-:Y:S02]  /*5c90*/  F2FP.BF16.PACK_AB R5, R20, R23 ;  /* 0x000000171405723e */ /* 0x000fe400000010ff */
[C---:B------:R-:W-:Y:S02]  /*5ca0*/  PRMT R36, R4.reuse, 0x7610, R36 ;  /* 0x0000761004247816 */ /* 0x040fe40000000024 */
[----:B------:R-:W-:Y:S02]  /*5cb0*/  PRMT R8, R4, 0x7632, R8 ;  /* 0x0000763204087816 */ /* 0x000fe40000000008 */
[----:B------:R-:W-:Y:S02]  /*5cc0*/  F2FP.BF16.PACK_AB R4, R18, R21 ;  /* 0x000000151204723e */ /* 0x000fe400000010ff */
[----:B------:R-:W-:Y:S01]  /*5cd0*/  PRMT R35, R5, 0x7610, R35 ;  /* 0x0000761005237816 */ /* 0x000fe20000000023 */
[----:B------:R-:W-:Y:S01]  /*5ce0*/  STS.U16 [R76], R38 ;  /* 0x000000264c007388 */ /* 0x000fe20000000400 */
[----:B------:R-:W-:-:S02]  /*5cf0*/  PRMT R34, R4, 0x7610, R34 ;  /* 0x0000761004227816 */ /* 0x000fc40000000022 */
        /* <DEDUP_REMOVED lines=13> */
[----:B------:R-:W-:Y:S03]  /*5dd0*/  STS.U16 [R70+0xc], R35 ;  /* 0x00000c2346007388 */ /* 0x000fe60000000400 */
[----:B------:R-:W-:Y:S01]  /*5de0*/  PRMT R30, R5, 0x7632, R30 ;  /* 0x00007632051e7816 */ /* 0x000fe2000000001e */
[----:B------:R-:W-:Y:S01]  /*5df0*/  STS.U16 [R69+0xe], R6 ;  /* 0x00000e0645007388 */ /* 0x000fe20000000400 */
[----:B0-----:R-:W-:-:S03]  /*5e00*/  PRMT R8, R4, 0x7632, R8 ;  /* 0x0000763204087816 */ /* 0x001fc60000000008 */
[----:B------:R-:W-:Y:S04]  /*5e10*/  STS.U16 [R68+0x10], R34 ;  /* 0x0000102244007388 */ /* 0x000fe80000000400 */
[----:B------:R0:W-:Y:S04]  /*5e20*/  STS.U16 [R67+0x12], R9 ;  /* 0x0000120943007388 */ /* 0x0001e80000000400 */
[----:B------:R-:W-:Y:S04]  /*5e30*/  STS.U16 [R66+0x14], R33 ;  /* 0x0000142142007388 */ /* 0x000fe80000000400 */
[----:B------:R1:W-:Y:S01]  /*5e40*/  STS.U16 [R65+0x16], R7 ;  /* 0x0000160741007388 */ /* 0x0003e20000000400 */
[----:B0-----:R-:W-:-:S03]  /*5e50*/  IMAD.U32 R9, RZ, RZ, UR15 ;  /* 0x0000000fff097e24 */ /* 0x001fc6000f8e00ff */
[----:B------:R0:W-:Y:S04]  /*5e60*/  STS.U16 [R64+0x18], R4 ;  /* 0x0000180440007388 */ /* 0x0001e80000000400 */
[----:B------:R2:W-:Y:S01]  /*5e70*/  STS.U16 [R63+0x1a], R8 ;  /* 0x00001a083f007388 */ /* 0x0005e20000000400 */
[----:B-1----:R-:W-:-:S03]  /*5e80*/  IMAD.WIDE.U32 R6, R113, c[0x0][0x200], RZ ;  /* 0x0000800071067a25 */ /* 0x002fc600078e00ff */
[----:B------:R1:W-:Y:S01]  /*5e90*/  STS.U16 [R62+0x1c], R5 ;  /* 0x00001c053e007388 */ /* 0x0003e20000000400 */
[----:B0-----:R-:W-:-:S03]  /*5ea0*/  IADD3 R4, P2, R2, UR12, RZ ;  /* 0x0000000c02047c10 */ /* 0x001fc6000ff5e0ff */
[----:B------:R-:W-:Y:S01]  /*5eb0*/  STS.U16 [R60+0x1e], R30 ;  /* 0x00001e1e3c007388 */ /* 0x000fe20000000400 */
[----:B------:R-:W-:-:S06]  /*5ec0*/  NOP ;  /* 0x0000000000007918 */ /* 0x000fcc0000000000 */
[----:B------:R-:W-:Y:S01]  /*5ed0*/  LDS.U16 R13, [R92] ;  /* 0x000000005c0d7984 */ /* 0x000fe20000000400 */
[----:B--2---:R-:W-:Y:S02]  /*5ee0*/  MOV R8, UR7 ;  /* 0x0000000700087c02 */ /* 0x004fe40008000f00 */
[----:B-1----:R-:W-:Y:S01]  /*5ef0*/  IADD3.X R5, R3, UR13, RZ, P2, !PT ;  /* 0x0000000d03057c10 */ /* 0x002fe200097fe4ff */
[----:B------:R-:W-:Y:S02]  /*5f00*/  LDS.U16 R31, [R91+0x40] ;  /* 0x000040005b1f7984 */ /* 0x000fe40000000400 */
[----:B------:R-:W-:Y:S02]  /*5f10*/  IMAD R117, R113, c[0x0][0x204], R8 ;  /* 0x0000810071757a24 */ /* 0x000fe400078e0208 */
        /* <DEDUP_REMOVED lines=21> */
[----:B------:R-:W-:-:S03]  /*6070*/  UIMAD UR7, UR19, UR7, URZ ;  /* 0x00000007130772a4 */ /* 0x000fc6000f8e023f */
[----:B------:R-:W-:-:S03]  /*6080*/  IMAD.IADD R9, R117, 0x1, R9 ;  /* 0x0000000175097824 */ /* 0x000fc600078e0209 */
[----:B------:R-:W-:Y:S02]  /*6090*/  IMAD.U32 R11, RZ, RZ, UR7 ;  /* 0x00000007ff0b7e24 */ /* 0x000fe4000f8e00ff */
[----:B------:R-:W-:-:S04]  /*60a0*/  IMAD.WIDE.U32 R8, R114, c[0x0][0x208], R8 ;  /* 0x0000820072087a25 */ /* 0x000fc800078e0008 */
[----:B------:R-:W-:Y:S01]  /*60b0*/  IMAD R11, R114, c[0x0][0x20c], R11 ;  /* 0x00008300720b7a24 */ /* 0x000fe200078e020b */
[----:B------:R-:W-:-:S03]  /*60c0*/  LEA R10, P1, R8, c[0x0][0x258], 0x1 ;  /* 0x00009600080a7a11 */ /* 0x000fc600078208ff */
[----:B------:R-:W-:-:S05]  /*60d0*/  IMAD.IADD R9, R9, 0x1, R11 ;  /* 0x0000000109097824 */ /* 0x000fca00078e020b */
[----:B------:R-:W-:-:S05]  /*60e0*/  LEA.HI.X R11, R8, c[0x0][0x25c], R9, 0x1, P1 ;  /* 0x00009700080b7a11 */ /* 0x000fca00008f0c09 */
[----:B------:R0:W-:Y:S02]  /*60f0*/  STG.E.U16 [R10.64], R13 ;  /* 0x0000000d0a007986 */ /* 0x0001e4000c101510 */
.L_x_3526:
[----:B------:R-:W-:Y:S05]  /*6100*/  BSYNC B0 ;  /* 0x0000000000007941 */ /* 0x000fea0003800000 */
.L_x_3525:
[----:B------:R-:W-:Y:S01]  /*6110*/  ULDC UR7, c[0x0][0x208] ;  /* 0x0000820000077ab9 */ /* 0x000fe20000000800 */
[----:B------:R-:W-:Y:S01]  /*6120*/  HFMA2.MMA R9, -RZ, RZ, 0, 1.1920928955078125e-07 ;  /* 0x00000002ff097435 */ /* 0x000fe200000001ff */
[----:B------:R-:W-:Y:S01]  /*6130*/  UIMAD UR7, UR19, UR7, URZ ;  /* 0x00000007130772a4 */ /* 0x000fe2000f8e023f */
[----:B------:R-:W-:Y:S01]  /*6140*/  IMAD.IADD R7, R7, 0x1, R117 ;  /* 0x0000000107077824 */ /* 0x000fe200078e0275 */
[-C--:B------:R-:W-:Y:S02]  /*6150*/  ISETP.GE.AND P4, PT, R109, R61.reuse, PT ;  /* 0x0000003d6d00720c */ /* 0x080fe40003f86270 */
[-C--:B------:R-:W-:Y:S01]  /*6160*/  ISETP.GE.AND P5, PT, R108, R61.reuse, PT ;  /* 0x0000003d6c00720c */ /* 0x080fe20003fa6270 */
[----:B------:R-:W-:Y:S01]  /*6170*/  IMAD.WIDE.U32 R6, R114, c[0x0][0x208], R6 ;  /* 0x0000820072067a25 */ /* 0x000fe200078e0006 */
[-C--:B------:R-:W-:Y:S02]  /*6180*/  ISETP.GE.AND P6, PT, R107, R61.reuse, PT ;  /* 0x0000003d6b00720c */ /* 0x080fe40003fc6270 */
[----:B------:R-:W-:Y:S01]  /*6190*/  ISETP.GE.AND P3, PT, R104, R61, PT ;  /* 0x0000003d6800720c */ /* 0x000fe20003f66270 */
[----:B0-----:R-:W-:Y:S01]  /*61a0*/  IMAD.U32 R13, RZ, RZ, UR7 ;  /* 0x00000007ff0d7e24 */ /* 0x001fe2000f8e00ff */
[----:B------:R-:W-:Y:S01]  /*61b0*/  IADD3 R11, P1, R6, UR12, RZ ;  /* 0x0000000c060b7c10 */ /* 0x000fe2000ff3e0ff */
[----:B------:R-:W-:Y:S01]  /*61c0*/  IMAD.WIDE R8, R2, R9, c[0x0][0x258] ;  /* 0x0000960002087625 */ /* 0x000fe200078e0209 */
[----:B------:R-:W-:Y:S01]  /*61d0*/  ULDC UR7, c[0x0][0x1f0] ;  /* 0x00007c0000077ab9 */ /* 0x000fe20000000800 */
[----:B------:R-:W-:Y:S01]  /*61e0*/  LOP3.LUT R109, R111, 0x20, R112, 0xfe, !PT ;  /* 0x000000206f6d7812 */ /* 0x000fe200078efe70 */
[----:B------:R-:W-:Y:S01]  /*61f0*/  UIMAD UR7, UR20, UR7, URZ ;  /* 0x00000007140772a4 */ /* 0x000fe2000f8e023f */
[----:B------:R-:W-:Y:S01]  /*6200*/  IMAD R13, R114, c[0x0][0x20c], R13 ;  /* 0x00008300720d7a24 */ /* 0x000fe200078e020d */
[----:B------:R-:W-:-:S04]  /*6210*/  LEA R6, P2, R11, R8, 0x1 ;  /* 0x000000080b067211 */ /* 0x000fc800078408ff */
[----:B------:R-:W-:Y:S01]  /*6220*/  IADD3.X R8, R13, UR13, R7, P1, !PT ;  /* 0x0000000d0d087c10 */ /* 0x000fe20008ffe407 */
[----:B------:R-:W-:Y:S01]  /*6230*/  IMAD.U32 R12, RZ, RZ, UR7 ;  /* 0x00000007ff0c7e24 */ /* 0x000fe2000f8e00ff */
[----:B------:R-:W-:Y:S01]  /*6240*/  ISETP.GE.AND P1, PT, R106, R61, PT ;  /* 0x0000003d6a00720c */ /* 0x000fe20003f26270 */
[----:B------:R-:W-:Y:S01]  /*6250*/  ULDC UR7, c[0x0][0x1f8] ;  /* 0x00007e0000077ab9 */ /* 0x000fe20000000800 */
[----:B------:R-:W-:Y:S01]  /*6260*/  LEA.HI.X R7, R11, R9, R8, 0x1, P2 ;  /* 0x000000090b077211 */ /* 0x000fe200010f0c08 */
[----:B------:R-:W-:Y:S01]  /*6270*/  IMAD.U32 R8, RZ, RZ, UR12 ;  /* 0x0000000cff087e24 */ /* 0x000fe2000f8e00ff */
[-C--:B------:R-:W-:Y:S01]  /*6280*/  ISETP.GE.AND P2, PT, R105, R61.reuse, PT ;  /* 0x0000003d6900720c */ /* 0x080fe20003f46270 */
[----:B------:R-:W-:Y:S01]  /*6290*/  IMAD.U32 R9, RZ, RZ, UR13 ;  /* 0x0000000dff097e24 */ /* 0x000fe2000f8e00ff */
[----:B------:R-:W-:Y:S01]  /*62a0*/  UIMAD UR7, UR19, UR7, URZ ;  /* 0x00000007130772a4 */ /* 0x000fe2000f8e023f */
[----:B------:R-:W-:Y:S01]  /*62b0*/  @!P4 STG.E.U16 [R6.64+0x40], R31 ;  /* 0x0000401f0600c986 */ /* 0x000fe2000c101510 */
[----:B------:R-:W-:Y:S01]  /*62c0*/  ISETP.GE.AND P4, PT, R103, R61, PT ;  /* 0x0000003d6700720c */ /* 0x000fe20003f86270 */
[----:B------:R-:W-:-:S02]  /*62d0*/  IMAD.WIDE.U32 R10, R113, c[0x0][0x1f0], RZ ;  /* 0x00007c00710a7a25 */ /* 0x000fc400078e00ff */
[----:B------:R0:W-:Y:S01]  /*62e0*/  @!P5 STG.E.U16 [R6.64+0x80], R33 ;  /* 0x000080210600d986 */ /* 0x0001e2000c101510 */
[-C--:B------:R-:W-:Y:S01]  /*62f0*/  ISETP.GE.AND P5, PT, R102, R61.reuse, PT ;  /* 0x0000003d6600720c */ /* 0x080fe20003fa6270 */
[----:B------:R-:W-:Y:S02]  /*6300*/  IMAD R13, R113, c[0x0][0x1f4], R12 ;  /* 0x00007d00710d7a24 */ /* 0x000fe400078e020c */
[----:B------:R-:W-:Y:S01]  /*6310*/  @!P6 STG.E.U16 [R6.64+0xc0], R35 ;  /* 0x0000c0230600e986 */ /* 0x000fe2000c101510 */
[-C--:B------:R-:W-:Y:S01]  /*6320*/  ISETP.GE.AND P6, PT, R101, R61.reuse, PT ;  /* 0x0000003d6500720c */ /* 0x080fe20003fc6270 */
[----:B------:R-:W-:Y:S02]  /*6330*/  IMAD.IADD R11, R11, 0x1, R13 ;  /* 0x000000010b0b7824 */ /* 0x000fe400078e020d */
[----:B------:R-:W-:Y:S01]  /*6340*/  @!P2 STG.E.U16 [R6.64+0x140], R39 ;  /* 0x000140270600a986 */ /* 0x000fe2000c101510 */
[----:B------:R-:W-:Y:S01]  /*6350*/  ISETP.GE.AND P2, PT, R100, R61, PT ;  /* 0x0000003d6400720c */ /* 0x000fe20003f46270 */
[----:B------:R-:W-:-:S02]  /*6360*/  IMAD.WIDE.U32 R10, R114, c[0x0][0x1f8], R10 ;  /* 0x00007e00720a7a25 */ /* 0x000fc400078e000a */
[----:B------:R-:W-:Y:S01]  /*6370*/  @!P1 STG.E.U16 [R6.64+0x100], R37 ;  /* 0x0001002506009986 */ /* 0x000fe2000c101510 */
[----:B------:R-:W-:Y:S01]  /*6380*/  ISETP.GE.AND P1, PT, R2, UR15, PT ;  /* 0x0000000f02007c0c */ /* 0x000fe2000bf26270 */
[----:B0-----:R-:W-:Y:S02]  /*6390*/  IMAD.U32 R33, RZ, RZ, UR7 ;  /* 0x00000007ff217e24 */ /* 0x001fe4000f8e00ff */
[----:B------:R-:W-:Y:S01]  /*63a0*/  @!P3 STG.E.U16 [R6.64+0x180], R41 ;  /* 0x000180290600b986 */ /* 0x000fe2000c101510 */
[-C--:B------:R-:W-:Y:S01]  /*63b0*/  ISETP.GE.AND P3, PT, R96, R61.reuse, PT ;  /* 0x0000003d6000720c */ /* 0x080fe20003f66270 */
[----:B------:R-:W-:Y:S02]  /*63c0*/  IMAD R33, R114, c[0x0][0x1fc], R33 ;  /* 0x00007f0072217a24 */ /* 0x000fe400078e0221 */
[----:B------:R-:W-:Y:S01]  /*63d0*/  @!P4 STG.E.U16 [R6.64+0x1c0], R43 ;  /* 0x0001c02b0600c986 */ /* 0x000fe2000c101510 */
[----:B------:R-:W-:-:S03]  /*63e0*/  ISETP.GE.AND P4, PT, R97, R61, PT ;  /* 0x0000003d6100720c */ /* 0x000fc60003f86270 */
[----:B------:R-:W-:Y:S01]  /*63f0*/  @!P5 STG.E.U16 [R6.64+0x200], R45 ;  /* 0x0002002d0600d986 */ /* 0x000fe2000c101510 */
[-C--:B------:R-:W-:Y:S01]  /*6400*/  ISETP.GE.AND P5, PT, R98, R61.reuse, PT ;  /* 0x0000003d6200720c */ /* 0x080fe20003fa6270 */
[----:B------:R-:W-:Y:S02]  /*6410*/  @!P1 IMAD.WIDE.U32 R8, R113, c[0x0][0x1f0], R8 ;  /* 0x00007c0071089a25 */ /* 0x000fe400078e0008 */
[----:B------:R-:W-:Y:S01]  /*6420*/  @!P6 STG.E.U16 [R6.64+0x240], R47 ;  /* 0x0002402f0600e986 */ /* 0x000fe2000c101510 */
[----:B------:R-:W-:Y:S02]  /*6430*/  ISETP.GE.AND P6, PT, R99, R61, PT ;  /* 0x0000003d6300720c */ /* 0x000fe40003fc6270 */
[----:B------:R-:W-:Y:S01]  /*6440*/  @!P1 IADD3 R9, R13, R9, RZ ;  /* 0x000000090d099210 */ /* 0x000fe20007ffe0ff */
[----:B------:R-:W-:Y:S01]  /*6450*/  @!P2 STG.E.U16 [R6.64+0x280], R49 ;  /* 0x000280310600a986 */ /* 0x000fe2000c101510 */
[----:B------:R-:W-:-:S03]  /*6460*/  ISETP.GE.AND P2, PT, R94, R61, PT ;  /* 0x0000003d5e00720c */ /* 0x000fc60003f46270 */
[----:B------:R-:W-:Y:S01]  /*6470*/  @!P4 STG.E.U16 [R6.64+0x340], R55 ;  /* 0x000340370600c986 */ /* 0x000fe2000c101510 */
[----:B------:R-:W-:Y:S01]  /*6480*/  @!P1 IMAD.WIDE.U32 R12, R114, c[0x0][0x1f8], R8 ;  /* 0x00007e00720c9a25 */ /* 0x000fe200078e0008 */
[C---:B------:R-:W-:Y:S02]  /*6490*/  SHF.L.U64.HI R9, R109.reuse, 0x1, R3 ;  /* 0x000000016d097819 */ /* 0x040fe40000010203 */
[----:B------:R-:W-:Y:S01]  /*64a0*/  @!P5 STG.E.U16 [R6.64+0x300], R53 ;  /* 0x000300350600d986 */ /* 0x000fe2000c101510 */
[----:B------:R-:W-:-:S03]  /*64b0*/  IMAD.SHL.U32 R8, R109, 0x2, RZ ;  /* 0x000000026d087824 */ /* 0x000fc600078e00ff */
[----:B------:R-:W-:Y:S01]  /*64c0*/  @!P6 STG.E.U16 [R6.64+0x2c0], R51 ;  /* 0x0002c0330600e986 */ /* 0x000fe2000c101510 */
[----:B------:R-:W-:-:S03]  /*64d0*/  ISETP.GE.AND P6, PT, R108, UR15, PT ;  /* 0x0000000f6c007c0c */ /* 0x000fc6000bfc6270 */
[----:B------:R-:W-:Y:S01]  /*64e0*/  @!P3 STG.E.U16 [R6.64+0x380], R57 ;  /* 0x000380390600b986 */ /* 0x000fe2000c101510 */
[----:B------:R-:W-:-:S03]  /*64f0*/  IADD3 R28, P3, R10, UR12, RZ ;  /* 0x0000000c0a1c7c10 */ /* 0x000fc6000ff7e0ff */
[----:B------:R0:W-:Y:S01]  /*6500*/  @!P2 STG.E.U16 [R6.64+0x3c0], R59 ;  /* 0x0003c03b0600a986 */ /* 0x0001e2000c101510 */
[----:B------:R-:W-:Y:S02]  /*6510*/  @!P1 IADD3 R31, P2, R2, R12, RZ ;  /* 0x0000000c021f9210 */ /* 0x000fe40007f5e0ff */
[----:B------:R-:W-:Y:S02]  /*6520*/  IADD3 R12, P4, R8, c[0x0][0x268], RZ ;  /* 0x00009a00080c7a10 */ /* 0x000fe40007f9e0ff */
[----:B------:R-:W-:Y:S02]  /*6530*/  IADD3.X R30, R33, UR13, R11, P3, !PT ;  /* 0x0000000d211e7c10 */ /* 0x000fe40009ffe40b */
[----:B------:R-:W-:Y:S02]  /*6540*/  ISETP.GE.AND P3, PT, R109, UR15, PT ;  /* 0x0000000f6d007c0c */ /* 0x000fe4000bf66270 */
[----:B------:R-:W-:Y:S02]  /*6550*/  @!P1 IADD3.X R32, R3, R13, R33, P2, !PT ;  /* 0x0000000d03209210 */ /* 0x000fe400017fe421 */
[----:B------:R-:W-:-:S02]  /*6560*/  @!P1 LEA R10, P2, R31, c[0x0][0x268], 0x1 ;  /* 0x00009a001f0a9a11 */ /* 0x000fc400078408ff */
[----:B------:R-:W-:Y:S02]  /*6570*/  ISETP.GE.AND P5, PT, R107, UR15, PT ;  /* 0x0000000f6b007c0c */ /* 0x000fe4000bfa6270 */
[----:B0-----:R-:W-:Y:S02]  /*6580*/  IADD3.X R7, R9, c[0x0][0x26c], RZ, P4, !PT ;  /* 0x00009b0009077a10 */ /* 0x001fe400027fe4ff */
[----:B------:R-:W-:Y:S02]  /*6590*/  LEA R6, P4, R28, R12, 0x1 ;  /* 0x0000000c1c067211 */ /* 0x000fe400078808ff */
[----:B------:R-:W-:Y:S02]  /*65a0*/  PRMT R13, RZ, 0x7610, R13 ;  /* 0x00007610ff0d7816 */ /* 0x000fe4000000000d */
[----:B------:R-:W-:Y:S01]  /*65b0*/  @!P1 LEA.HI.X R11, R31, c[0x0][0x26c], R32, 0x1, P2 ;  /* 0x00009b001f0b9a11 */ /* 0x000fe200010f0c20 */
[----:B------:R-:W-:Y:S01]  /*65c0*/  BAR.SYNC.DEFER_BLOCKING 0x0 ;  /* 0x0000000000007b1d */ /* 0x000fe20000010000 */
[----:B------:R-:W-:-:S02]  /*65d0*/  PRMT R12, RZ, 0x7610, R12 ;  /* 0x00007610ff0c7816 */ /* 0x000fc4000000000c */
[----:B------:R-:W-:Y:S02]  /*65e0*/  LEA.HI.X R7, R28, R7, R30, 0x1, P4 ;  /* 0x000000071c077211 */ /* 0x000fe400020f0c1e */
        /* <DEDUP_REMOVED lines=65> */
[----:B------:R-:W4:Y:S04]  /*6a00*/  LDS.U16 R37, [R72+0x8] ;  /* 0x0000080048257984 */ /* 0x000f280000000400 */
        /* <DEDUP_REMOVED lines=9> */
[----:B------:R-:W-:Y:S02]  /*6aa0*/  FMUL.FTZ R6, R34, -1.4426950216293334961 ;  /* 0xbfb8aa3b22067820 */ /* 0x000fe40000410000 */
[----:B------:R-:W1:Y:S01]  /*6ab0*/  LDS.U16 R30, [R65+0x16] ;  /* 0x00001600411e7984 */ /* 0x000e620000000400 */
[----:B---3--:R-:W-:Y:S01]  /*6ac0*/  PRMT R28, RZ, 0x5410, R28 ;  /* 0x00005410ff1c7816 */ /* 0x008fe2000000001c */
[----:B------:R2:W-:Y:S01]  /*6ad0*/  MUFU.EX2 R40, R10 ;  /* 0x0000000a00287308 */ /* 0x0005e20000000800 */
[----:B------:R-:W-:-:S03]  /*6ae0*/  FMUL.FTZ R11, R33, -1.4426950216293334961 ;  /* 0xbfb8aa3b210b7820 */ /* 0x000fc60000410000 */
[----:B--2---:R-:W-:-:S04]  /*6af0*/  FMUL.FTZ R10, R28, -1.4426950216293334961 ;  /* 0xbfb8aa3b1c0a7820 */ /* 0x004fc80000410000 */
[----:B------:R2:W3:Y:S08]  /*6b00*/  MUFU.EX2 R39, R6 ;  /* 0x0000000600277308 */ /* 0x0004f00000000800 */
[----:B------:R3:W0:Y:S01]  /*6b10*/  MUFU.EX2 R41, R11 ;  /* 0x0000000b00297308 */ /* 0x0006220000000800 */
[----:B--2---:R-:W2:Y:S07]  /*6b20*/  LDS.U16 R6, [R63+0x1a] ;  /* 0x00001a003f067984 */ /* 0x004eae0000000400 */
[----:B------:R0:W-:Y:S01]  /*6b30*/  MUFU.EX2 R44, R10 ;  /* 0x0000000a002c7308 */ /* 0x0001e20000000800 */
[----:B---3--:R-:W3:Y:S04]  /*6b40*/  LDS.U16 R11, [R62+0x1c] ;  /* 0x00001c003e0b7984 */ /* 0x008ee80000000400 */
[----:B0-----:R-:W0:Y:S01]  /*6b50*/  LDS.U16 R10, [R60+0x1e] ;  /* 0x00001e003c0a7984 */ /* 0x001e220000000400 */
[----:B----4-:R-:W-:-:S02]  /*6b60*/  PRMT R31, RZ, 0x5410, R31 ;  /* 0x00005410ff1f7816 */ /* 0x010fc4000000001f */
[----:B-----5:R-:W-:Y:S02]  /*6b70*/  PRMT R32, RZ, 0x5410, R32 ;  /* 0x00005410ff207816 */ /* 0x020fe40000000020 */
[----:B------:R-:W-:Y:S01]  /*6b80*/  PRMT R37, RZ, 0x5410, R37 ;  /* 0x00005410ff257816 */ /* 0x000fe20000000025 */
[----:B------:R-:W-:Y:S01]  /*6b90*/  FMUL.FTZ R46, R31, -1.4426950216293334961 ;  /* 0xbfb8aa3b1f2e7820 */ /* 0x000fe20000410000 */
[----:B------:R-:W-:Y:S01]  /*6ba0*/  PRMT R35, RZ, 0x5410, R35 ;  /* 0x00005410ff237816 */ /* 0x000fe20000000023 */
[----:B------:R-:W-:Y:S02]  /*6bb0*/  FMUL.FTZ R42, R32, -1.4426950216293334961 ;  /* 0xbfb8aa3b202a7820 */ /* 0x000fe40000410000 */
[----:B------:R-:W-:Y:S01]  /*6bc0*/  FMUL.FTZ R43, R37, -1.4426950216293334961 ;  /* 0xbfb8aa3b252b7820 */ /* 0x000fe20000410000 */
[----:B------:R-:W-:Y:S01]  /*6bd0*/  PRMT R13, RZ, 0x5410, R13 ;  /* 0x00005410ff0d7816 */ /* 0x000fe2000000000d */
[----:B------:R-:W4:Y:S01]  /*6be0*/  MUFU.EX2 R46, R46 ;  /* 0x0000002e002e7308 */ /* 0x000f220000000800 */
[----:B------:R-:W-:Y:S01]  /*6bf0*/  PRMT R36, RZ, 0x5410, R36 ;  /* 0x00005410ff247816 */ /* 0x000fe20000000024 */
[----:B------:R-:W-:Y:S01]  /*6c00*/  FMUL.FTZ R51, R35, -1.4426950216293334961 ;  /* 0xbfb8aa3b23337820 */ /* 0x000fe20000410000 */
[----:B------:R-:W-:Y:S01]  /*6c10*/  PRMT R7, RZ, 0x5410, R7 ;  /* 0x00005410ff077816 */ /* 0x000fe20000000007 */
[----:B------:R-:W-:Y:S01]  /*6c20*/  FADD.FTZ R39, R39, 1 ;  /* 0x3f80000027277421 */ /* 0x000fe20000010000 */
[----:B------:R-:W-:Y:S01]  /*6c30*/  PRMT R12, RZ, 0x5410, R12 ;  /* 0x00005410ff0c7816 */ /* 0x000fe2000000000c */
[----:B------:R-:W-:Y:S01]  /*6c40*/  FADD.FTZ R40, R40, 1 ;  /* 0x3f80000028287421 */ /* 0x000fe20000010000 */
[----:B-1----:R-:W-:Y:S01]  /*6c50*/  PRMT R30, RZ, 0x5410, R30 ;  /* 0x00005410ff1e7816 */ /* 0x002fe2000000001e */
[----:B------:R-:W1:Y:S01]  /*6c60*/  MUFU.EX2 R42, R42 ;  /* 0x0000002a002a7308 */ /* 0x000e620000000800 */
[----:B--2---:R-:W-:Y:S01]  /*6c70*/  PRMT R6, RZ, 0x5410, R6 ;  /* 0x00005410ff067816 */ /* 0x004fe20000000006 */
[----:B------:R-:W-:-:S02]  /*6c80*/  FMUL.FTZ R45, R13, -1.4426950216293334961 ;  /* 0xbfb8aa3b0d2d7820 */ /* 0x000fc40000410000 */
[----:B------:R-:W-:-:S04]  /*6c90*/  FMUL.FTZ R47, R36, -1.4426950216293334961 ;  /* 0xbfb8aa3b242f7820 */ /* 0x000fc80000410000 */
[----:B------:R-:W2:Y:S01]  /*6ca0*/  MUFU.EX2 R43, R43 ;  /* 0x0000002b002b7308 */ /* 0x000ea20000000800 */
[----:B---3--:R-:W-:Y:S01]  /*6cb0*/  PRMT R11, RZ, 0x5410, R11 ;  /* 0x00005410ff0b7816 */ /* 0x008fe2000000000b */
[----:B------:R-:W-:Y:S02]  /*6cc0*/  FMUL.FTZ R48, R7, -1.4426950216293334961 ;  /* 0xbfb8aa3b07307820 */ /* 0x000fe40000410000 */
[----:B------:R-:W-:-:S04]  /*6cd0*/  FMUL.FTZ R52, R6, -1.4426950216293334961 ;  /* 0xbfb8aa3b06347820 */ /* 0x000fc80000410000 */
[----:B------:R-:W3:Y:S01]  /*6ce0*/  MUFU.EX2 R51, R51 ;  /* 0x0000003300337308 */ /* 0x000ee20000000800 */
[----:B0-----:R-:W-:Y:S01]  /*6cf0*/  PRMT R10, RZ, 0x5410, R10 ;  /* 0x00005410ff0a7816 */ /* 0x001fe2000000000a */
[----:B------:R-:W-:Y:S02]  /*6d00*/  FMUL.FTZ R53, R11, -1.4426950216293334961 ;  /* 0xbfb8aa3b0b357820 */ /* 0x000fe40000410000 */
[----:B------:R-:W-:-:S04]  /*6d10*/  FMUL.FTZ R49, R12, -1.4426950216293334961 ;  /* 0xbfb8aa3b0c317820 */ /* 0x000fc80000410000 */
[----:B------:R-:W0:Y:S01]  /*6d20*/  MUFU.RCP R39, R39 ;  /* 0x0000002700277308 */ /* 0x000e220000001000 */
[----:B------:R-:W-:Y:S02]  /*6d30*/  FMUL.FTZ R54, R10, -1.4426950216293334961 ;  /* 0xbfb8aa3b0a367820 */ /* 0x000fe40000410000 */
[----:B------:R-:W-:Y:S02]  /*6d40*/  FADD.FTZ R41, R41, 1 ;  /* 0x3f80000029297421 */ /* 0x000fe40000010000 */
[----:B------:R-:W-:-:S03]  /*6d50*/  FMUL.FTZ R50, R30, -1.4426950216293334961 ;  /* 0xbfb8aa3b1e327820 */ /* 0x000fc60000410000 */
[----:B------:R-:W5:Y:S01]  /*6d60*/  MUFU.RCP R55, R40 ;  /* 0x0000002800377308 */ /* 0x000f620000001000 */
[----:B----4-:R-:W-:-:S07]  /*6d70*/  FADD.FTZ R46, R46, 1 ;  /* 0x3f8000002e2e7421 */ /* 0x010fce0000010000 */
[----:B------:R-:W4:Y:S08]  /*6d80*/  MUFU.EX2 R45, R45 ;  /* 0x0000002d002d7308 */ /* 0x000f300000000800 */
[----:B------:R-:W0:Y:S08]  /*6d90*/  MUFU.EX2 R47, R47 ;  /* 0x0000002f002f7308 */ /* 0x000e300000000800 */
[----:B------:R-:W0:Y:S08]  /*6da0*/  MUFU.EX2 R48, R48 ;  /* 0x0000003000307308 */ /* 0x000e300000000800 */
[----:B------:R-:W0:Y:S01]  /*6db0*/  MUFU.EX2 R52, R52 ;  /* 0x0000003400347308 */ /* 0x000e220000000800 */
[----:B-1----:R-:W-:-:S07]  /*6dc0*/  FADD.FTZ R42, R42, 1 ;  /* 0x3f8000002a2a7421 */ /* 0x002fce0000010000 */
[----:B------:R-:W-:Y:S08]  /*6dd0*/  MUFU.EX2 R53, R53 ;  /* 0x0000003500357308 */ /* 0x000ff00000000800 */
[----:B------:R-:W1:Y:S01]  /*6de0*/  MUFU.RCP R56, R41 ;  /* 0x0000002900387308 */ /* 0x000e620000001000 */
[----:B--2---:R-:W-:-:S07]  /*6df0*/  FADD.FTZ R43, R43, 1 ;  /* 0x3f8000002b2b7421 */ /* 0x004fce0000010000 */
[----:B------:R-:W2:Y:S08]  /*6e00*/  MUFU.EX2 R49, R49 ;  /* 0x0000003100317308 */ /* 0x000eb00000000800 */
[----:B------:R-:W1:Y:S01]  /*6e10*/  MUFU.EX2 R54, R54 ;  /* 0x0000003600367308 */ /* 0x000e620000000800 */
[----:B---3--:R-:W-:-:S07]  /*6e20*/  FADD.FTZ R51, R51, 1 ;  /* 0x3f80000033337421 */ /* 0x008fce0000010000 */
[----:B------:R-:W3:Y:S01]  /*6e30*/  MUFU.EX2 R50, R50 ;  /* 0x0000003200327308 */ /* 0x000ee20000000800 */
[----:B0-----:R-:W-:Y:S02]  /*6e40*/  FMUL.FTZ R34, R34, R39 ;  /* 0x0000002722227220 */ /* 0x001fe40000410000 */
[----:B-----5:R-:W-:-:S05]  /*6e50*/  FMUL.FTZ R39, R38, R55 ;  /* 0x0000003726277220 */ /* 0x020fca0000410000 */
[----:B------:R-:W0:Y:S01]  /*6e60*/  MUFU.RCP R46, R46 ;  /* 0x0000002e002e7308 */ /* 0x000e220000001000 */
[----:B------:R-:W-:Y:S02]  /*6e70*/  FADD.FTZ R44, R44, 1 ;  /* 0x3f8000002c2c7421 */ /* 0x000fe40000010000 */
[----:B----4-:R-:W-:-:S05]  /*6e80*/  FADD.FTZ R45, R45, 1 ;  /* 0x3f8000002d2d7421 */ /* 0x010fca0000010000 */
[----:B------:R-:W4:Y:S01]  /*6e90*/  MUFU.RCP R57, R42 ;  /* 0x0000002a00397308 */ /* 0x000f220000001000 */
[----:B------:R-:W-:Y:S02]  /*6ea0*/  FADD.FTZ R47, R47, 1 ;  /* 0x3f8000002f2f7421 */ /* 0x000fe40000010000 */
[----:B------:R-:W-:Y:S02]  /*6eb0*/  FADD.FTZ R48, R48, 1 ;  /* 0x3f80000030307421 */ /* 0x000fe40000010000 */
[----:B------:R-:W-:-:S03]  /*6ec0*/  FADD.FTZ R52, R52, 1 ;  /* 0x3f80000034347421 */ /* 0x000fc60000010000 */
[----:B------:R-:W5:Y:S01]  /*6ed0*/  MUFU.RCP R58, R43 ;  /* 0x0000002b003a7308 */ /* 0x000f620000001000 */
[----:B------:R-:W-:Y:S02]  /*6ee0*/  FMUL.FTZ R39, R39, R26 ;  /* 0x0000001a27277220 */ /* 0x000fe40000410000 */
[----:B-1----:R-:W-:Y:S02]  /*6ef0*/  FMUL.FTZ R26, R33, R56 ;  /* 0x00000038211a7220 */ /* 0x002fe40000410000 */
[----:B------:R-:W-:-:S03]  /*6f00*/  FADD.FTZ R53, R53, 1 ;  /* 0x3f80000035357421 */ /* 0x000fc60000010000 */
[----:B------:R-:W1:Y:S01]  /*6f10*/  MUFU.RCP R40, R51 ;  /* 0x0000003300287308 */ /* 0x000e620000001000 */
[----:B--2---:R-:W-:Y:S02]  /*6f20*/  FADD.FTZ R49, R49, 1 ;  /* 0x3f80000031317421 */ /* 0x004fe40000010000 */
[----:B------:R-:W-:Y:S02]  /*6f30*/  FADD.FTZ R54, R54, 1 ;  /* 0x3f80000036367421 */ /* 0x000fe40000010000 */
[----:B---3--:R-:W-:-:S03]  /*6f40*/  FADD.FTZ R50, R50, 1 ;  /* 0x3f80000032327421 */ /* 0x008fc60000010000 */
[----:B------:R-:W2:Y:S01]  /*6f50*/  MUFU.RCP R59, R44 ;  /* 0x0000002c003b7308 */ /* 0x000ea20000001000 */
[----:B------:R-:W-:-:S07]  /*6f60*/  FMUL.FTZ R26, R26, R27 ;  /* 0x0000001b1a1a7220 */ /* 0x000fce0000410000 */
[----:B------:R-:W3:Y:S01]  /*6f70*/  MUFU.RCP R116, R45 ;  /* 0x0000002d00747308 */ /* 0x000ee20000001000 */
[----:B0-----:R-:W-:-:S07]  /*6f80*/  FMUL.FTZ R31, R31, R46 ;  /* 0x0000002e1f1f7220 */ /* 0x001fce0000410000 */
[----:B------:R-:W0:Y:S01]  /*6f90*/  MUFU.RCP R43, R52 ;  /* 0x00000034002b7308 */ /* 0x000e220000001000 */
[----:B------:R-:W-:-:S07]  /*6fa0*/  FMUL.FTZ R34, R34, R29 ;  /* 0x0000001d22227220 */ /* 0x000fce0000410000 */
[----:B------:R-:W0:Y:S01]  /*6fb0*/  MUFU.RCP R38, R53 ;  /* 0x0000003500267308 */ /* 0x000e220000001000 */
[----:B----4-:R-:W-:-:S07]  /*6fc0*/  FMUL.FTZ R29, R32, R57 ;  /* 0x00000039201d7220 */ /* 0x010fce0000410000 */
[----:B------:R-:W4:Y:S01]  /*6fd0*/  MUFU.RCP R47, R47 ;  /* 0x0000002f002f7308 */ /* 0x000f220000001000 */
[----:B-----5:R-:W-:-:S07]  /*6fe0*/  FMUL.FTZ R32, R37, R58 ;  /* 0x0000003a25207220 */ /* 0x020fce0000410000 */
[----:B------:R-:W5:Y:S08]  /*6ff0*/  MUFU.RCP R48, R48 ;  /* 0x0000003000307308 */ /* 0x000f700000001000 */
[----:B------:R-:W0:Y:S01]  /*7000*/  MUFU.RCP R27, R54 ;  /* 0x00000036001b7308 */ /* 0x000e220000001000 */
[----:B------:R-:W-:-:S07]  /*7010*/  FMUL.FTZ R31, R31, R20 ;  /* 0x000000141f1f7220 */ /* 0x000fce0000410000 */
[----:B------:R-:W0:Y:S01]  /*7020*/  MUFU.RCP R49, R49 ;  /* 0x0000003100317308 */ /* 0x000e220000001000 */
[----:B-1----:R-:W-:-:S07]  /*7030*/  FMUL.FTZ R20, R35, R40 ;  /* 0x0000002823147220 */ /* 0x002fce0000410000 */
[----:B------:R-:W1:Y:S01]  /*7040*/  MUFU.RCP R41, R50 ;  /* 0x0000003200297308 */ /* 0x000e620000001000 */
[----:B------:R-:W-:Y:S02]  /*7050*/  FMUL.FTZ R32, R32, R25 ;  /* 0x0000001920207220 */ /* 0x000fe40000410000 */
[----:B--2---:R-:W-:Y:S02]  /*7060*/  FMUL.FTZ R25, R28, R59 ;  /* 0x0000003b1c197220 */ /* 0x004fe40000410000 */
[----:B------:R-:W-:Y:S02]  /*7070*/  FMUL.FTZ R29, R29, R24 ;  /* 0x000000181d1d7220 */ /* 0x000fe40000410000 */
[----:B------:R-:W-:Y:S02]  /*7080*/  FMUL.FTZ R20, R20, R17 ;  /* 0x0000001114147220 */ /* 0x000fe40000410000 */
[----:B---3--:R-:W-:Y:S02]  /*7090*/  FMUL.FTZ R24, R13, R116 ;  /* 0x000000740d187220 */ /* 0x008fe40000410000 */
[----:B0-----:R-:W-:-:S02]  /*70a0*/  FMUL.FTZ R17, R6, R43 ;  /* 0x0000002b06117220 */ /* 0x001fc40000410000 */
[----:B------:R-:W-:Y:S01]  /*70b0*/  FMUL.FTZ R6, R11, R38 ;  /* 0x000000260b067220 */ /* 0x000fe20000410000 */
[----:B------:R-:W-:Y:S01]  /*70c0*/  F2FP.BF16.PACK_AB R34, R39, R34 ;  /* 0x000000222722723e */ /* 0x000fe200000010ff */
[----:B------:R-:W-:Y:S01]  /*70d0*/  BAR.SYNC.DEFER_BLOCKING 0x0 ;  /* 0x0000000000007b1d */ /* 0x000fe20000010000 */
[----:B----4-:R-:W-:Y:S02]  /*70e0*/  FMUL.FTZ R36, R36, R47 ;  /* 0x0000002f24247220 */ /* 0x010fe40000410000 */
[----:B------:R-:W-:Y:S02]  /*70f0*/  FMUL.FTZ R25, R25, R22 ;  /* 0x0000001619197220 */ /* 0x000fe40000410000 */
[----:B-----5:R-:W-:Y:S02]  /*7100*/  FMUL.FTZ R7, R7, R48 ;  /* 0x0000003007077220 */ /* 0x020fe40000410000 */
[----:B------:R-:W-:Y:S01]  /*7110*/  FMUL.FTZ R11, R10, R27 ;  /* 0x0000001b0a0b7220 */ /* 0x000fe20000410000 */
[----:B------:R-:W-:Y:S01]  /*7120*/  F2FP.BF16.PACK_AB R26, R29, R26 ;  /* 0x0000001a1d1a723e */ /* 0x000fe200000010ff */
[----:B------:R-:W-:-:S02]  /*7130*/  FMUL.FTZ R24, R24, R23 ;  /* 0x0000001718187220 */ /* 0x000fc40000410000 */
[----:B------:R-:W-:Y:S02]  /*7140*/  FMUL.FTZ R12, R12, R49 ;  /* 0x000000310c0c7220 */ /* 0x000fe40000410000 */
[----:B-1----:R-:W-:Y:S01]  /*7150*/  FMUL.FTZ R13, R30, R41 ;  /* 0x000000291e0d7220 */ /* 0x002fe20000410000 */
[----:B------:R-:W-:Y:S01]  /*7160*/  F2FP.BF16.PACK_AB R25, R25, R32 ;  /* 0x000000201919723e */ /* 0x000fe200000010ff */
[----:B------:R-:W-:Y:S02]  /*7170*/  FMUL.FTZ R36, R36, R21 ;  /* 0x0000001524247220 */ /* 0x000fe40000410000 */
[----:B------:R-:W-:Y:S02]  /*7180*/  FMUL.FTZ R7, R7, R18 ;  /* 0x0000001207077220 */ /* 0x000fe40000410000 */
[----:B------:R-:W-:Y:S01]  /*7190*/  FMUL.FTZ R11, R11, R0 ;  /* 0x000000000b0b7220 */ /* 0x000fe20000410000 */
[----:B------:R-:W-:Y:S01]  /*71a0*/  PRMT R0, R34, 0x7632, R0 ;  /* 0x0000763222007816 */ /* 0x000fe20000000000 */
[----:B------:R-:W-:Y:S01]  /*71b0*/  FMUL.FTZ R12, R12, R19 ;  /* 0x000000130c0c7220 */ /* 0x000fe20000410000 */
[----:B------:R-:W-:Y:S01]  /*71c0*/  PRMT R10, R26, 0x7632, R10 ;  /* 0x000076321a0a7816 */ /* 0x000fe2000000000a */
[----:B------:R-:W-:Y:S01]  /*71d0*/  FMUL.FTZ R13, R13, R16 ;  /* 0x000000100d0d7220 */ /* 0x000fe20000410000 */
[----:B------:R-:W-:Y:S01]  /*71e0*/  F2FP.BF16.PACK_AB R24, R31, R24 ;  /* 0x000000181f18723e */ /* 0x000fe200000010ff */
[----:B------:R-:W-:Y:S01]  /*71f0*/  FMUL.FTZ R17, R17, R14 ;  /* 0x0000000e11117220 */ /* 0x000fe20000410000 */
[----:B------:R-:W-:Y:S01]  /*7200*/  STS.U16 [R76], R34 ;  /* 0x000000224c007388 */ /* 0x000fe20000000400 */
[----:B------:R-:W-:Y:S01]  /*7210*/  PRMT R14, R25, 0x7632, R14 ;  /* 0x00007632190e7816 */ /* 0x000fe2000000000e */
[----:B------:R-:W-:Y:S01]  /*7220*/  FMUL.FTZ R6, R6, R15 ;  /* 0x0000000f06067220 */ /* 0x000fe20000410000 */
        /* <DEDUP_REMOVED lines=51> */
[----:B------:R-:W-:-:S04]  /*7560*/  IMAD R11, R113, c[0x0][0x214], R0 ;  /* 0x00008500710b7a24 */ /* 0x000fc800078e0200 */
[----:B------:R-:W-:Y:S01]  /*7570*/  IMAD.IADD R31, R7, 0x1, R11 ;  /* 0x00000001071f7824 */ /* 0x000fe200078e020b */
[----:B-1----:R-:W-:-:S13]  /*7580*/  ISETP.GE.AND P0, PT, R2, R29, PT ;  /* 0x0000001d0200720c */ /* 0x002fda0003f06270 */
        /* <DEDUP_REMOVED lines=12> */
.L_x_3528:
[----:B------:R-:W-:Y:S05]  /*7650*/  BSYNC B0 ;  /* 0x0000000000007941 */ /* 0x000fea0003800000 */
.L_x_3527:
        /* <DEDUP_REMOVED lines=8> */
[----:B------:R-:W-:Y:S01]  /*76e0*/  IADD3.X R9, R9, c[0x0][0x274], RZ, P1, !PT ;  /* 0x00009d0009097a10 */ /* 0x000fe20000ffe4ff */
[----:B------:R-:W-:Y:S01]  /*76f0*/  UIADD3 UR8, UP1, UR8, 0x800, URZ ;  /* 0x0000080008087890 */ /* 0x000fe2000ff3e03f */
[-C--:B------:R-:W-:Y:S01]  /*7700*/  ISETP.GE.AND P3, PT, R105, R29.reuse, PT ;  /* 0x0000001d6900720c */ /* 0x080fe20003f66270 */
[----:B------:R-:W-:Y:S01]  /*7710*/  IMAD.U32 R7, RZ, RZ, UR7 ;  /* 0x00000007ff077e24 */ /* 0x000fe2000f8e00ff */
[----:B------:R-:W-:Y:S01]  /*7720*/  IADD3 R0, P0, R4, UR12, RZ ;  /* 0x0000000c04007c10 */ /* 0x000fe2000ff1e0ff */
[----:B------:R-:W-:Y:S01]  /*7730*/  ULDC UR7, c[0x0][0x174] ;  /* 0x00005d0000077ab9 */ /* 0x000fe20000000800 */
[-C--:B------:R-:W-:Y:S01]  /*7740*/  ISETP.GE.AND P4, PT, R104, R29.reuse, PT ;  /* 0x0000001d6800720c */ /* 0x080fe20003f86270 */
[----:B------:R-:W-:Y:S01]  /*7750*/  IMAD R7, R114, c[0x0][0x21c], R7 ;  /* 0x0000870072077a24 */ /* 0x000fe200078e0207 */
[-C--:B------:R-:W-:Y:S01]  /*7760*/  ISETP.GE.AND P5, PT, R103, R29.reuse, PT ;  /* 0x0000001d6700720c */ /* 0x080fe20003fa6270 */
[----:B------:R-:W-:Y:S01]  /*7770*/  UISETP.GE.AND UP0, UPT, UR6, UR7, UPT ;  /* 0x000000070600728c */ /* 0x000fe2000bf06270 */
[-C--:B------:R-:W-:Y:S01]  /*7780*/  ISETP.GE.AND P6, PT, R102, R29.reuse, PT ;  /* 0x0000001d6600720c */ /* 0x080fe20003fc6270 */
[----:B------:R-:W-:Y:S01]  /*7790*/  UIADD3 UR9, UP2, UR9, 0x800, URZ ;  /* 0x0000080009097890 */ /* 0x000fe2000ff5e03f */
[----:B------:R-:W-:Y:S01]  /*77a0*/  IADD3.X R5, R7, UR13, R5, P0, !PT ;  /* 0x0000000d07057c10 */ /* 0x000fe200087fe405 */
[----:B------:R-:W-:Y:S01]  /*77b0*/  UIADD3.X UR10, URZ, UR10, URZ, UP1, !UPT ;  /* 0x0000000a3f0a7290 */ /* 0x000fe20008ffe43f */
[----:B------:R-:W-:Y:S01]  /*77c0*/  LEA R4, P0, R0, R8, 0x1 ;  /* 0x0000000800047211 */ /* 0x000fe200078008ff */
[----:B------:R-:W-:Y:S01]  /*77d0*/  UIADD3.X UR11, URZ, UR11, URZ, UP2, !UPT ;  /* 0x0000000b3f0b7290 */ /* 0x000fe200097fe43f */
[----:B------:R-:W-:-:S02]  /*77e0*/  ISETP.GE.AND P1, PT, R108, R29, PT ;  /* 0x0000001d6c00720c */ /* 0x000fc40003f26270 */
[----:B------:R-:W-:Y:S02]  /*77f0*/  LEA.HI.X R5, R0, R9, R5, 0x1, P0 ;  /* 0x0000000900057211 */ /* 0x000fe400000f0c05 */
[----:B------:R-:W-:-:S03]  /*7800*/  ISETP.GE.AND P0, PT, R107, R29, PT ;  /* 0x0000001d6b00720c */ /* 0x000fc60003f06270 */
        /* <DEDUP_REMOVED lines=28> */
.L_x_3529:
[----:B------:R-:W-:Y:S05]  /*79d0*/  EXIT ;  /* 0x000000000000794d */ /* 0x000fea0003800000 */
.L_x_3531:
        /* <DEDUP_REMOVED lines=10> */
.L_x_5419:


//--------------------- .text._Z25selective_scan_fwd_kernelI32Selective_Scan_fwd_kernel_traitsILi64ELi16ELi1ELb0ELb1ELb0ELb0EN3c108BFloat16EfEEv13SSMParamsBase --------------------------
	.section	.text._Z25selective_scan_fwd_kernelI32Selective_Scan_fwd_kernel_traitsILi64ELi16ELi1ELb0ELb1ELb0ELb0EN3c108BFloat16EfEEv13SSMParamsBase,"ax",@progbits
	.sectioninfo	@"SHI_REGISTERS=165"
	.align	128
        .global         _Z25selective_scan_fwd_kernelI32Selective_Scan_fwd_kernel_traitsILi64ELi16ELi1ELb0ELb1ELb0ELb0EN3c108BFloat16EfEEv13SSMParamsBase
        .type           _Z25selective_scan_fwd_kernelI32Selective_Scan_fwd_kernel_traitsILi64ELi16ELi1ELb0ELb1ELb0ELb0EN3c108BFloat16EfEEv13SSMParamsBase,@function
        .size           _Z25selective_scan_fwd_kernelI32Selective_Scan_fwd_kernel_traitsILi64ELi16ELi1ELb0ELb1ELb0ELb0EN3c108BFloat16EfEEv13SSMParamsBase,(.L_x_5420 - _Z25selective_scan_fwd_kernelI32Selective_Scan_fwd_kernel_traitsILi64ELi16ELi1ELb0ELb1ELb0ELb0EN3c108BFloat16EfEEv13SSMParamsBase)
        .other          _Z25selective_scan_fwd_kernelI32Selective_Scan_fwd_kernel_traitsILi64ELi16ELi1ELb0ELb1ELb0ELb0EN3c108BFloat16EfEEv13SSMParamsBase,@"STO_CUDA_ENTRY STV_DEFAULT"
_Z25selective_scan_fwd_kernelI32Selective_Scan_fwd_kernel_traitsILi64ELi16ELi1ELb0ELb1ELb0ELb0EN3c108BFloat16EfEEv13SSMParamsBase:
.text._Z25selective_scan_fwd_kernelI32Selective_Scan_fwd_kernel_traitsILi64ELi16ELi1ELb0ELb1ELb0ELb0EN3c108BFloat16EfEEv13SSMParamsBase:
        /* <DEDUP_REMOVED lines=148> */
.L_x_3573:
        /* <DEDUP_REMOVED lines=73> */
[----:B0-----:R-:W-:Y:S02]  /*0dd0*/  IADD3 R5, R20, 0x120, RZ ;  /* 0x0000012014057810 */ /* 0x001fe40007ffe0ff */
[-C--:B------:R-:W-:Y:S02]  /*0de0*/  LEA.HI.SX32 R31, R31, R20.reuse, 0x1b ;  /* 0x000000141f1f7211 */ /* 0x080fe400078fdaff */
[----:B------:R-:W-:Y:S01]  /*0df0*/  LEA.HI.SX32 R4, R41, R20, 0x1b ;  /* 0x0000001429047211 */ /* 0x000fe200078fdaff */
[----:B------:R-:W-:Y:S01]  /*0e00*/  IMAD.SHL.U32 R40, R25, 0x2, RZ ;  /* 0x0000000219287824 */ /* 0x000fe200078e00ff */
[----:B------:R-:W-:-:S02]  /*0e10*/  SHF.L.U32 R41, R23, 0x1, RZ ;  /* 0x0000000117297819 */ /* 0x000fc400000006ff */
[-C--:B------:R-:W-:Y:S02]  /*0e20*/  LEA.HI.SX32 R33, R33, R20.reuse, 0x1b ;  /* 0x0000001421217211 */ /* 0x080fe400078fdaff */
[-C--:B------:R-:W-:Y:S02]  /*0e30*/  LEA.HI.SX32 R35, R35, R20.reuse, 0x1b ;  /* 0x0000001423237211 */ /* 0x080fe400078fdaff */
[-C--:B------:R-:W-:Y:S01]  /*0e40*/  LEA.HI.SX32 R32, R39, R20.reuse, 0x1b ;  /* 0x0000001427207211 */ /* 0x080fe200078fdaff */
[----:B------:R-:W-:Y:S01]  /*0e50*/  IMAD.SHL.U32 R39, R27, 0x2, RZ ;  /* 0x000000021b277824 */ /* 0x000fe200078e00ff */
[C---:B------:R-:W-:Y:S01]  /*0e60*/  IADD3 R67, R20.reuse, 0x180, RZ ;  /* 0x0000018014437810 */ /* 0x040fe20007ffe0ff */
[----:B------:R-:W-:Y:S01]  /*0e70*/  IMAD.SHL.U32 R38, R29, 0x2, RZ ;  /* 0x000000021d267824 */ /* 0x000fe200078e00ff */
[----:B------:R-:W-:Y:S01]  /*0e80*/  LEA.HI.SX32 R34, R37, R20, 0x1b ;  /* 0x0000001425227211 */ /* 0x000fe200078fdaff */
[----:B------:R-:W-:Y:S01]  /*0e90*/  IMAD.SHL.U32 R37, R31, 0x2, RZ ;  /* 0x000000021f257824 */ /* 0x000fe200078e00ff */
[----:B------:R-:W-:-:S02]  /*0ea0*/  IADD3 R69, R20, 0x1a0, RZ ;  /* 0x000001a014457810 */ /* 0x000fc40007ffe0ff */
[-C--:B------:R-:W-:Y:S02]  /*0eb0*/  LEA.HI.SX32 R5, R5, R20.reuse, 0x1b ;  /* 0x0000001405057211 */ /* 0x080fe400078fdaff */
[----:B------:R-:W-:Y:S01]  /*0ec0*/  IADD3 R71, R20, 0x1c0, RZ ;  /* 0x000001c014477810 */ /* 0x000fe20007ffe0ff */
[----:B------:R-:W-:Y:S01]  /*0ed0*/  IMAD.SHL.U32 R35, R35, 0x2, RZ ;  /* 0x0000000223237824 */ /* 0x000fe200078e00ff */
[----:B------:R-:W-:Y:S01]  /*0ee0*/  SHF.L.U32 R36, R33, 0x1, RZ ;  /* 0x0000000121247819 */ /* 0x000fe200000006ff */
[----:B------:R-:W-:Y:S01]  /*0ef0*/  IMAD.SHL.U32 R34, R34, 0x2, RZ ;  /* 0x0000000222227824 */ /* 0x000fe200078e00ff */
[-C--:B------:R-:W-:Y:S01]  /*0f00*/  LEA.HI.SX32 R30, R67, R20.reuse, 0x1b ;  /* 0x00000014431e7211 */ /* 0x080fe200078fdaff */
[----:B------:R-:W-:Y:S01]  /*0f10*/  IMAD.SHL.U32 R33, R5, 0x2, RZ ;  /* 0x0000000205217824 */ /* 0x000fe200078e00ff */
[-C--:B------:R-:W-:Y:S01]  /*0f20*/  LEA.HI.SX32 R69, R69, R20.reuse, 0x1b ;  /* 0x0000001445457211 */ /* 0x080fe200078fdaff */
[----:B------:R-:W-:Y:S01]  /*0f30*/  IMAD.SHL.U32 R32, R32, 0x2, RZ ;  /* 0x0000000220207824 */ /* 0x000fe200078e00ff */
[----:B------:R-:W-:-:S02]  /*0f40*/  LEA.HI.SX32 R28, R71, R20, 0x1b ;  /* 0x00000014471c7211 */ /* 0x000fc400078fdaff */
[----:B------:R-:W-:Y:S01]  /*0f50*/  IADD3 R73, R20, 0x1e0, RZ ;  /* 0x000001e014497810 */ /* 0x000fe20007ffe0ff */
[----:B------:R-:W-:Y:S01]  /*0f60*/  IMAD.SHL.U32 R30, R30, 0x2, RZ ;  /* 0x000000021e1e7824 */ /* 0x000fe200078e00ff */
[----:B------:R-:W-:Y:S01]  /*0f70*/  SHF.L.U32 R31, R4, 0x1, RZ ;  /* 0x00000001041f7819 */ /* 0x000fe200000006ff */
[----:B------:R-:W-:Y:S01]  /*0f80*/  IMAD.SHL.U32 R29, R69, 0x2, RZ ;  /* 0x00000002451d7824 */ /* 0x000fe200078e00ff */
[----:B------:R-:W-:Y:S01]  /*0f90*/  LEA.HI.SX32 R73, R73, R20, 0x1b ;  /* 0x0000001449497211 */ /* 0x000fe200078fdaff */
[----:B------:R-:W-:-:S03]  /*0fa0*/  IMAD.SHL.U32 R28, R28, 0x2, RZ ;  /* 0x000000021c1c7824 */ /* 0x000fc600078e00ff */
        /* <DEDUP_REMOVED lines=29> */
[----:B------:R-:W-:Y:S04]  /*1180*/  STS.U16 [R34+0x200], R15 ;  /* 0x0002000f22007388 */ /* 0x000fe80000000400 */
[----:B------:R-:W-:Y:S04]  /*1190*/  STS.U16 [R33+0x240], R12 ;  /* 0x0002400c21007388 */ /* 0x000fe80000000400 */
[----:B------:R1:W-:Y:S01]  /*11a0*/  STS.U16 [R32+0x280], R17 ;  /* 0x0002801120007388 */ /* 0x0003e20000000400 */
[----:B0-----:R-:W-:-:S03]  /*11b0*/  IADD3 R13, R0, 0x5, RZ ;  /* 0x00000005000d7810 */ /* 0x001fc60007ffe0ff */
[----:B------:R-:W-:Y:S01]  /*11c0*/  STS.U16 [R31+0x2c0], R14 ;  /* 0x0002c00e1f007388 */ /* 0x000fe20000000400 */
[----:B------:R-:W-:-:S03]  /*11d0*/  IADD3 R5, R0, 0x1, RZ ;  /* 0x0000000100057810 */ /* 0x000fc60007ffe0ff */
[----:B------:R0:W-:Y:S01]  /*11e0*/  STS.U16 [R30+0x300], R19 ;  /* 0x000300131e007388 */ /* 0x0001e20000000400 */
[C---:B------:R-:W-:Y:S02]  /*11f0*/  IADD3 R9, R0.reuse, 0x3, RZ ;  /* 0x0000000300097810 */ /* 0x040fe40007ffe0ff */
[C---:B-1----:R-:W-:Y:S01]  /*1200*/  IADD3 R17, R0.reuse, 0x7, RZ ;  /* 0x0000000700117810 */ /* 0x042fe20007ffe0ff */
[----:B------:R-:W-:Y:S01]  /*1210*/  STS.U16 [R29+0x340], R16 ;  /* 0x000340101d007388 */ /* 0x000fe20000000400 */
[C---:B------:R-:W-:Y:S02]  /*1220*/  IADD3 R11, R0.reuse, 0x4, RZ ;  /* 0x00000004000b7810 */ /* 0x040fe40007ffe0ff */
[C---:B------:R-:W-:Y:S01]  /*1230*/  IADD3 R15, R0.reuse, 0x6, RZ ;  /* 0x00000006000f7810 */ /* 0x040fe20007ffe0ff */
[----:B------:R1:W-:Y:S01]  /*1240*/  STS.U16 [R28+0x380], R21 ;  /* 0x000380151c007388 */ /* 0x0003e20000000400 */
[C---:B------:R-:W-:Y:S02]  /*1250*/  IADD3 R67, R0.reuse, 0xb, RZ ;  /* 0x0000000b00437810 */ /* 0x040fe40007ffe0ff */
[----:B0-----:R-:W-:-:S02]  /*1260*/  IADD3 R19, R0, 0x8, RZ ;  /* 0x0000000800137810 */ /* 0x001fc40007ffe0ff */
[C---:B------:R-:W-:Y:S02]  /*1270*/  IADD3 R69, R0.reuse, 0xc, RZ ;  /* 0x0000000c00457810 */ /* 0x040fe40007ffe0ff */
[C---:B------:R-:W-:Y:S02]  /*1280*/  IADD3 R71, R0.reuse, 0xd, RZ ;  /* 0x0000000d00477810 */ /* 0x040fe40007ffe0ff */
[C---:B------:R-:W-:Y:S02]  /*1290*/  IADD3 R75, R0.reuse, 0xf, RZ ;  /* 0x0000000f004b7810 */ /* 0x040fe40007ffe0ff */
[C---:B-1----:R-:W-:Y:S02]  /*12a0*/  IADD3 R21, R0.reuse, 0x9, RZ ;  /* 0x0000000900157810 */ /* 0x042fe40007ffe0ff */
        /* <DEDUP_REMOVED lines=10> */
[-C--:B0-----:R-:W-:Y:S02]  /*1350*/  LEA.HI.SX32 R18, R19, R0.reuse, 0x1b ;  /* 0x0000000013127211 */ /* 0x081fe400078fdaff */
        /* <DEDUP_REMOVED lines=67> */
[----:B------:R-:W-:-:S03]  /*1790*/  PRMT R73, RZ, 0x7610, R73 ;  /* 0x00007610ff497816 */ /* 0x000fc60000000049 */
        /* <DEDUP_REMOVED lines=29> */
[----:B------:R-:W5:Y:S04]  /*1970*/  LDS.U16 R69, [R24+0x4] ;  /* 0x0000040018457984 */ /* 0x000f680000000400 */
[----:B------:R-:W0:Y:S04]  /*1980*/  LDS.U16 R74, [R21+0xa] ;  /* 0x00000a00154a7984 */ /* 0x000e280000000400 */
[----:B------:R-:W2:Y:S04]  /*1990*/  LDS.U16 R75, [R20+0xc] ;  /* 0x00000c00144b7984 */ /* 0x000ea80000000400 */
[----:B------:R0:W2:Y:S04]  /*19a0*/  LDS.U16 R93, [R19+0xe] ;  /* 0x00000e00135d7984 */ /* 0x0000a80000000400 */
[----:B------:R0:W3:Y:S04]  /*19b0*/  LDS.U16 R94, [R18+0x10] ;  /* 0x00001000125e7984 */ /* 0x0000e80000000400 */
[----:B------:R0:W3:Y:S04]  /*19c0*/  LDS.U16 R76, [R17+0x12] ;  /* 0x00001200114c7984 */ /* 0x0000e80000000400 */
[----:B------:R0:W4:Y:S04]  /*19d0*/  LDS.U16 R77, [R16+0x14] ;  /* 0x00001400104d7984 */ /* 0x0001280000000400 */
[----:B------:R0:W5:Y:S04]  /*19e0*/  LDS.U16 R78, [R15+0x16] ;  /* 0x000016000f4e7984 */ /* 0x0001680000000400 */
[----:B------:R0:W5:Y:S04]  /*19f0*/  LDS.U16 R79, [R14+0x18] ;  /* 0x000018000e4f7984 */ /* 0x0001680000000400 */
[----:B------:R0:W5:Y:S04]  /*1a00*/  LDS.U16 R80, [R13+0x1a] ;  /* 0x00001a000d507984 */ /* 0x0001680000000400 */
[----:B------:R2:W5:Y:S04]  /*1a10*/  LDS.U16 R5, [R12+0x1c] ;  /* 0x00001c000c057984 */ /* 0x0005680000000400 */
[----:B------:R2:W5:Y:S01]  /*1a20*/  LDS.U16 R4, [R0+0x1e] ;  /* 0x00001e0000047984 */ /* 0x0005620000000400 */
[----:B0-----:R-:W-:Y:S01]  /*1a30*/  IMAD.MOV.U32 R71, RZ, RZ, c[0x0][0x16c] ;  /* 0x00005b00ff477624 */ /* 0x001fe200078e00ff */
[----:B-1----:R-:W-:-:S04]  /*1a40*/  PRMT R68, RZ, 0x5410, R68 ;  /* 0x00005410ff447816 */ /* 0x002fc80000000044 */
[----:B------:R-:W-:Y:S02]  /*1a50*/  ISETP.GE.AND P6, PT, R71, 0x1, PT ;  /* 0x000000014700780c */ /* 0x000fe40003fc6270 */
[----:B--2---:R-:W-:Y:S01]  /*1a60*/  PRMT R71, RZ, 0x5410, R67 ;  /* 0x00005410ff477816 */ /* 0x004fe20000000043 */
[----:B------:R-:W-:-:S05]  /*1a70*/  FADD.FTZ R67, R68, UR4 ;  /* 0x0000000444437e21 */ /* 0x000fca0008010000 */
[----:B------:R-:W-:Y:S02]  /*1a80*/  FSETP.GTU.FTZ.AND P4, PT, R67, 20, PT ;  /* 0x41a000004300780b */ /* 0x000fe40003f9c000 */
[----:B---3--:R-:W-:Y:S02]  /*1a90*/  PRMT R70, RZ, 0x5410, R70 ;  /* 0x00005410ff467816 */ /* 0x008fe40000000046 */
[----:B------:R-:W-:Y:S02]  /*1aa0*/  ISETP.EQ.OR P4, PT, RZ, UR7, P4 ;  /* 0x00000007ff007c0c */ /* 0x000fe4000a782670 */
[----:B----4-:R-:W-:Y:S01]  /*1ab0*/  PRMT R72, RZ, 0x5410, R72 ;  /* 0x00005410ff487816 */ /* 0x010fe20000000048 */
[----:B------:R-:W-:Y:S01]  /*1ac0*/  FADD.FTZ R68, R70, UR4 ;  /* 0x0000000446447e21 */ /* 0x000fe20008010000 */
[----:B-----5:R-:W-:Y:S02]  /*1ad0*/  PRMT R69, RZ, 0x5410, R69 ;  /* 0x00005410ff457816 */ /* 0x020fe40000000045 */
[----:B------:R-:W-:Y:S01]  /*1ae0*/  PRMT R74, RZ, 0x5410, R74 ;  /* 0x00005410ff4a7816 */ /* 0x000fe2000000004a */
[----:B------:R-:W-:Y:S01]  /*1af0*/  FADD.FTZ R70, R72, UR4 ;  /* 0x0000000448467e21 */ /* 0x000fe20008010000 */
[----:B------:R-:W-:Y:S01]  /*1b00*/  PRMT R75, RZ, 0x5410, R75 ;  /* 0x00005410ff4b7816 */ /* 0x000fe2000000004b */
[----:B------:R-:W-:Y:S01]  /*1b10*/  FADD.FTZ R69, R69, UR4 ;  /* 0x0000000445457e21 */ /* 0x000fe20008010000 */
[----:B------:R-:W-:Y:S01]  /*1b20*/  FSETP.GTU.FTZ.AND P5, PT, R68, 20, PT ;  /* 0x41a000004400780b */ /* 0x000fe20003fbc000 */
[----:B------:R-:W-:-:S02]  /*1b30*/  FADD.FTZ R71, R71, UR4 ;  /* 0x0000000447477e21 */ /* 0x000fc40008010000 */
[----:B------:R-:W-:Y:S01]  /*1b40*/  FADD.FTZ R72, R74, UR4 ;  /* 0x000000044a487e21 */ /* 0x000fe20008010000 */
[----:B------:R-:W-:Y:S01]  /*1b50*/  FSETP.GTU.FTZ.AND P3, PT, R69, 20, PT ;  /* 0x41a000004500780b */ /* 0x000fe20003f7c000 */
[----:B------:R-:W-:Y:S01]  /*1b60*/  FADD.FTZ R73, R75, UR4 ;  /* 0x000000044b497e21 */ /* 0x000fe20008010000 */
[----:B------:R-:W-:Y:S02]  /*1b70*/  FSETP.GTU.FTZ.AND P2, PT, R70, 20, PT ;  /* 0x41a000004600780b */ /* 0x000fe40003f5c000 */
[----:B------:R-:W-:Y:S02]  /*1b80*/  FSETP.GTU.FTZ.AND P1, PT, R71, 20, PT ;  /* 0x41a000004700780b */ /* 0x000fe40003f3c000 */
[----:B------:R-:W-:Y:S02]  /*1b90*/  FSETP.GTU.FTZ.AND P0, PT, R72, 20, PT ;  /* 0x41a000004800780b */ /* 0x000fe40003f1c000 */
[----:B------:R-:W-:Y:S01]  /*1ba0*/  ISETP.EQ.OR P5, PT, RZ, UR7, P5 ;  /* 0x00000007ff007c0c */ /* 0x000fe2000afa2670 */
[----:B------:R-:W-:Y:S07]  /*1bb0*/  @P4 BRA `(.L_x_3533) ;  /* 0x000001f000004947 */ /* 0x000fee0003800000 */
[----:B------:R-:W-:Y:S02]  /*1bc0*/  FMUL.FTZ R67, R67, 1.4426950216293334961 ;  /* 0x3fb8aa3b43437820 */ /* 0x000fe40000410000 */
[----:B------:R-:W-:-:S02]  /*1bd0*/  IMAD.MOV.U32 R95, RZ, RZ, 0x3e800000 ;  /* 0x3e800000ff5f7424 */ /* 0x000fc400078e00ff */
        /* <DEDUP_REMOVED lines=29> */
.L_x_3533:
[----:B------:R-:W-:Y:S05]  /*1db0*/  BSYNC B0 ;  /* 0x0000000000007941 */ /* 0x000fea0003800000 */
.L_x_3532:
        /* <DEDUP_REMOVED lines=36> */
.L_x_3535:
[----:B------:R-:W-:Y:S05]  /*2000*/  BSYNC B0 ;  /* 0x0000000000007941 */ /* 0x000fea0003800000 */
.L_x_3534:
        /* <DEDUP_REMOVED lines=38> */
.L_x_3537:
[----:B------:R-:W-:Y:S05]  /*2270*/  BSYNC B0 ;  /* 0x0000000000007941 */ /* 0x000fea0003800000 */
.L_x_3536:
        /* <DEDUP_REMOVED lines=36> */
.L_x_3539:
[----:B------:R-:W-:Y:S05]  /*24c0*/  BSYNC B0 ;  /* 0x0000000000007941 */ /* 0x000fea0003800000 */
.L_x_3538:
        /* <DEDUP_REMOVED lines=38> */
.L_x_3541:
[----:B------:R-:W-:Y:S05]  /*2730*/  BSYNC B0 ;  /* 0x0000000000007941 */ /* 0x000fea0003800000 */
.L_x_3540:
        /* <DEDUP_REMOVED lines=36> */
.L_x_3543:
[----:B------:R-:W-:Y:S05]  /*2980*/  BSYNC B0 ;  /* 0x0000000000007941 */ /* 0x000fea0003800000 */
.L_x_3542:
        /* <DEDUP_REMOVED lines=38> */
.L_x_3545:
[----:B------:R-:W-:Y:S05]  /*2bf0*/  BSYNC B0 ;  /* 0x0000000000007941 */ /* 0x000fea0003800000 */
.L_x_3544:
        /* <DEDUP_REMOVED lines=36> */
.L_x_3547:
[----:B------:R-:W-:Y:S05]  /*2e40*/  BSYNC B0 ;  /* 0x0000000000007941 */ /* 0x000fea0003800000 */
.L_x_3546:
        /* <DEDUP_REMOVED lines=41> */
.L_x_3549:
[----:B------:R-:W-:Y:S05]  /*30e0*/  BSYNC B0 ;  /* 0x0000000000007941 */ /* 0x000fea0003800000 */
.L_x_3548:
        /* <DEDUP_REMOVED lines=41> */
.L_x_3551:
[----:B------:R-:W-:Y:S05]  /*3380*/  BSYNC B0 ;  /* 0x0000000000007941 */ /* 0x000fea0003800000 */
.L_x_3550:
        /* <DEDUP_REMOVED lines=47> */
.L_x_3553:
[----:B------:R-:W-:Y:S05]  /*3680*/  BSYNC B0 ;  /* 0x0000000000007941 */ /* 0x000fea0003800000 */
.L_x_3552:
        /* <DEDUP_REMOVED lines=33> */
.L_x_3555:
[----:B------:R-:W-:Y:S05]  /*38a0*/  BSYNC B0 ;  /* 0x0000000000007941 */ /* 0x000fea0003800000 */
.L_x_3554:
        /* <DEDUP_REMOVED lines=33> */
.L_x_3557:
[----:B------:R-:W-:Y:S05]  /*3ac0*/  BSYNC B0 ;  /* 0x0000000000007941 */ /* 0x000fea0003800000 */
.L_x_3556:
        /* <DEDUP_REMOVED lines=33> */
.L_x_3559:
[----:B------:R-:W-:Y:S05]  /*3ce0*/  BSYNC B0 ;  /* 0x0000000000007941 */ /* 0x000fea0003800000 */
.L_x_3558:
        /* <DEDUP_REMOVED lines=33> */
.L_x_3561:
[----:B------:R-:W-:Y:S05]  /*3f00*/  BSYNC B0 ;  /* 0x0000000000007941 */ /* 0x000fea0003800000 */
.L_x_3560:
        /* <DEDUP_REMOVED lines=33> */
.L_x_3563:
[----:B------:R-:W-:Y:S05]  /*4120*/  BSYNC B0 ;  /* 0x0000000000007941 */ /* 0x000fea0003800000 */
.L_x_3562:
        /* <DEDUP_REMOVED lines=38> */
.L_x_3569:
        /* <DEDUP_REMOVED lines=19> */
[----:B0-----:R-:W-:Y:S01]  /*44c0*/  PRMT R10, RZ, 0x7610, R10 ;  /* 0x00007610ff0a7816 */ /* 0x001fe2000000000a */
        /* <DEDUP_REMOVED lines=13> */
[----:B------:R0:W2:Y:S01]  /*45a0*/  LDG.E R4, [R8.64] ;  /* 0x0000001808047981 */ /* 0x0000a2000c1e1900 */
        /* <DEDUP_REMOVED lines=60> */
[----:B------:R-:W2:Y:S04]  /*4970*/  LDS.U16 R6, [R26] ;  /* 0x000000001a067984 */ /* 0x000ea80000000400 */
[----:B------:R-:W3:Y:S04]  /*4980*/  LDS.U16 R7, [R25+0x2] ;  /* 0x0000020019077984 */ /* 0x000ee80000000400 */
[----:B0-----:R-:W0:Y:S01]  /*4990*/  S2R R83, SR_TID.X ;  /* 0x0000000000537919 */ /* 0x001e220000002100 */
[----:B------:R-:W-:-:S03]  /*49a0*/  FMUL.FTZ R4, R4, 1.4426950216293334961 ;  /* 0x3fb8aa3b04047820 */ /* 0x000fc60000410000 */
[----:B------:R-:W-:Y:S01]  /*49b0*/  LDS.U16 R8, [R24+0x4] ;  /* 0x0000040018087984 */ /* 0x000fe20000000400 */
[C---:B------:R-:W-:Y:S02]  /*49c0*/  FMUL.FTZ R11, R4.reuse, R69 ;  /* 0x00000045040b7220 */ /* 0x040fe40000410000 */
[C---:B------:R-:W-:Y:S01]  /*49d0*/  FMUL.FTZ R10, R4.reuse, R68 ;  /* 0x00000044040a7220 */ /* 0x040fe20000410000 */
[----:B------:R-:W-:Y:S01]  /*49e0*/  LDS.U16 R9, [R23+0x6] ;  /* 0x0000060017097984 */ /* 0x000fe20000000400 */
[----:B-1----:R1:W-:Y:S01]  /*49f0*/  MUFU.EX2 R121, R11 ;  /* 0x0000000b00797308 */ /* 0x0023e20000000800 */
[----:B------:R-:W-:Y:S02]  /*4a00*/  FMUL.FTZ R5, R4, R67 ;  /* 0x0000004304057220 */ /* 0x000fe40000410000 */
[----:B-1----:R-:W1:Y:S05]  /*4a10*/  LDS.U16 R11, [R21+0xa] ;  /* 0x00000a00150b7984 */ /* 0x002e6a0000000400 */
[----:B------:R4:W-:Y:S01]  /*4a20*/  MUFU.EX2 R118, R10 ;  /* 0x0000000a00767308 */ /* 0x0009e20000000800 */
[----:B--2---:R-:W-:-:S02]  /*4a30*/  PRMT R6, RZ, 0x5410, R6 ;  /* 0x00005410ff067816 */ /* 0x004fc40000000006 */
[----:B---3--:R-:W-:-:S03]  /*4a40*/  PRMT R7, RZ, 0x5410, R7 ;  /* 0x00005410ff077816 */ /* 0x008fc60000000007 */
[----:B------:R-:W-:Y:S01]  /*4a50*/  FMUL.FTZ R125, R107, R6 ;  /* 0x000000066b7d7220 */ /* 0x000fe20000410000 */
[----:B----4-:R-:W-:Y:S04]  /*4a60*/  LDS.U16 R10, [R22+0x8] ;  /* 0x00000800160a7984 */ /* 0x010fe80000000400 */
[----:B------:R-:W2:Y:S01]  /*4a70*/  LDS.U16 R6, [R19+0xe] ;  /* 0x00000e0013067984 */ /* 0x000ea20000000400 */
[----:B------:R-:W-:Y:S02]  /*4a80*/  FMUL.FTZ R7, R108, R7 ;  /* 0x000000076c077220 */ /* 0x000fe40000410000 */
[----:B0-----:R-:W-:Y:S01]  /*4a90*/  IMAD.SHL.U32 R120, R83, 0x10, RZ ;  /* 0x0000001053787824 */ /* 0x001fe200078e00ff */
[----:B------:R0:W3:Y:S02]  /*4aa0*/  MUFU.EX2 R116, R5 ;  /* 0x0000000500747308 */ /* 0x0000e40000000800 */
[----:B------:R-:W-:-:S02]  /*4ab0*/  FSEL R124, R7, RZ, !P3 ;  /* 0x000000ff077c7208 */ /* 0x000fc40005800000 */
[----:B------:R-:W4:Y:S01]  /*4ac0*/  LDS.U16 R7, [R18+0x10] ;  /* 0x0000100012077984 */ /* 0x000f220000000400 */
[----:B0-----:R-:W-:-:S04]  /*4ad0*/  IADD3 R5, R120, 0x7, RZ ;  /* 0x0000000778057810 */ /* 0x001fc80007ffe0ff */
[----:B------:R-:W-:Y:S02]  /*4ae0*/  ISETP.GE.U32.AND P2, PT, R5, UR23, PT ;  /* 0x0000001705007c0c */ /* 0x000fe4000bf46070 */
[----:B------:R-:W0:Y:S01]  /*4af0*/  LDS.U16 R5, [R20+0xc] ;  /* 0x00000c0014057984 */ /* 0x000e220000000400 */
[----:B------:R-:W-:-:S04]  /*4b00*/  FMUL.FTZ R119, R4, R70 ;  /* 0x0000004604777220 */ /* 0x000fc80000410000 */
[----:B------:R3:W0:Y:S01]  /*4b10*/  MUFU.EX2 R128, R119 ;  /* 0x0000007700807308 */ /* 0x0006220000000800 */
[----:B------:R-:W-:Y:S01]  /*4b20*/  FMUL.FTZ R117, R4, R71 ;  /* 0x0000004704757220 */ /* 0x000fe20000410000 */
[----:B------:R-:W-:Y:S02]  /*4b30*/  ISETP.GE.U32.AND P6, PT, R120, UR23, PT ;  /* 0x0000001778007c0c */ /* 0x000fe4000bfc6070 */
[----:B-1----:R-:W-:Y:S02]  /*4b40*/  PRMT R11, RZ, 0x5410, R11 ;  /* 0x00005410ff0b7816 */ /* 0x002fe4000000000b */
[----:B---3--:R-:W-:Y:S02]  /*4b50*/  PRMT R119, RZ, 0x5410, R8 ;  /* 0x00005410ff777816 */ /* 0x008fe40000000008 */
[----:B------:R-:W-:Y:S02]  /*4b60*/  PRMT R8, RZ, 0x5410, R9 ;  /* 0x00005410ff087816 */ /* 0x000fe40000000009 */
[----:B------:R-:W1:Y:S01]  /*4b70*/  LDS.U16 R9, [R17+0x12] ;  /* 0x0000120011097984 */ /* 0x000e620000000400 */
[----:B--2---:R-:W-:-:S02]  /*4b80*/  PRMT R6, RZ, 0x5410, R6 ;  /* 0x00005410ff067816 */ /* 0x004fc40000000006 */
[----:B------:R-:W-:Y:S01]  /*4b90*/  FMUL.FTZ R8, R109, R8 ;  /* 0x000000086d087220 */ /* 0x000fe20000410000 */
[----:B------:R-:W-:Y:S02]  /*4ba0*/  IADD3 R120, R120, 0x8, RZ ;  /* 0x0000000878787810 */ /* 0x000fe40007ffe0ff */
[----:B------:R-:W-:Y:S01]  /*4bb0*/  FMUL.FTZ R6, R111, R6 ;  /* 0x000000066f067220 */ /* 0x000fe20000410000 */
[----:B------:R-:W2:Y:S01]  /*4bc0*/  MUFU.EX2 R117, R117 ;  /* 0x0000007500757308 */ /* 0x000ea20000000800 */
[----:B------:R-:W-:Y:S01]  /*4bd0*/  FSEL R126, R116, 1, !P6 ;  /* 0x3f800000747e7808 */ /* 0x000fe20007000000 */
[----:B------:R-:W-:Y:S01]  /*4be0*/  FMUL.FTZ R11, R110, R11 ;  /* 0x0000000b6e0b7220 */ /* 0x000fe20000410000 */
[----:B------:R-:W-:Y:S02]  /*4bf0*/  FSEL R123, R118, 1, !P3 ;  /* 0x3f800000767b7808 */ /* 0x000fe40005800000 */
[----:B------:R-:W-:Y:S01]  /*4c00*/  PRMT R10, RZ, 0x5410, R10 ;  /* 0x00005410ff0a7816 */ /* 0x000fe2000000000a */
[----:B------:R-:W-:Y:S01]  /*4c10*/  FMUL.FTZ R127, R4, R72 ;  /* 0x00000048047f7220 */ /* 0x000fe20000410000 */
[----:B------:R-:W-:Y:S01]  /*4c20*/  ISETP.GE.U32.AND P3, PT, R150, UR23, PT ;  /* 0x0000001796007c0c */ /* 0x000fe2000bf66070 */
[----:B------:R-:W-:Y:S01]  /*4c30*/  FMUL.FTZ R119, R106, R119 ;  /* 0x000000776a777220 */ /* 0x000fe20000410000 */
[----:B------:R-:W-:-:S02]  /*4c40*/  FSEL R130, R6, RZ, !P2 ;  /* 0x000000ff06827208 */ /* 0x000fc40005000000 */
[----:B------:R-:W-:Y:S02]  /*4c50*/  ISETP.GE.U32.AND P1, PT, R120, UR23, PT ;  /* 0x0000001778007c0c */ /* 0x000fe4000bf26070 */
[----:B----4-:R-:W-:Y:S01]  /*4c60*/  PRMT R6, RZ, 0x5410, R7 ;  /* 0x00005410ff067816 */ /* 0x010fe20000000007 */
[----:B------:R-:W-:Y:S01]  /*4c70*/  FMUL.FTZ R10, R105, R10 ;  /* 0x0000000a690a7220 */ /* 0x000fe20000410000 */
[----:B------:R-:W-:Y:S01]  /*4c80*/  FSEL R121, R121, 1, !P4 ;  /* 0x3f80000079797808 */ /* 0x000fe20006000000 */
[----:B------:R-:W-:Y:S01]  /*4c90*/  FMUL.FTZ R129, R4, R73 ;  /* 0x0000004904817220 */ /* 0x000fe20000410000 */
[----:B------:R-:W-:Y:S01]  /*4ca0*/  FSEL R120, R8, RZ, !P5 ;  /* 0x000000ff08787208 */ /* 0x000fe20006800000 */
[----:B------:R-:W-:Y:S01]  /*4cb0*/  FMUL.FTZ R8, R126, R123 ;  /* 0x0000007b7e087220 */ /* 0x000fe20000410000 */
[----:B------:R-:W-:Y:S01]  /*4cc0*/  FSEL R125, R125, RZ, !P6 ;  /* 0x000000ff7d7d7208 */ /* 0x000fe20007000000 */
[----:B------:R-:W3:Y:S01]  /*4cd0*/  MUFU.EX2 R127, R127 ;  /* 0x0000007f007f7308 */ /* 0x000ee20000000800 */
[----:B------:R-:W-:-:S02]  /*4ce0*/  ISETP.GE.U32.AND P6, PT, R151, UR23, PT ;  /* 0x0000001797007c0c */ /* 0x000fc4000bfc6070 */
[----:B------:R-:W-:Y:S01]  /*4cf0*/  FSEL R116, R11, RZ, !P3 ;  /* 0x000000ff0b747208 */ /* 0x000fe20005800000 */
[----:B------:R-:W-:Y:S01]  /*4d00*/  FMUL.FTZ R6, R103, R6 ;  /* 0x0000000667067220 */ /* 0x000fe20000410000 */
[----:B------:R-:W4:Y:S01]  /*4d10*/  LDS.U16 R11, [R16+0x14] ;  /* 0x00001400100b7984 */ /* 0x000f220000000400 */
[----:B------:R-:W-:Y:S01]  /*4d20*/  FSEL R122, R119, RZ, !P4 ;  /* 0x000000ff777a7208 */ /* 0x000fe20006000000 */
[----:B------:R-:W-:Y:S01]  /*4d30*/  FMUL.FTZ R8, R121, R8 ;  /* 0x0000000879087220 */ /* 0x000fe20000410000 */
[----:B0-----:R-:W-:Y:S01]  /*4d40*/  FSEL R119, R128, 1, !P5 ;  /* 0x3f80000080777808 */ /* 0x001fe20006800000 */
[----:B------:R-:W-:Y:S01]  /*4d50*/  FMUL.FTZ R131, R4, R74 ;  /* 0x0000004a04837220 */ /* 0x000fe20000410000 */
[----:B------:R-:W-:Y:S02]  /*4d60*/  FSEL R118, R10, RZ, !P6 ;  /* 0x000000ff0a767208 */ /* 0x000fe40007000000 */
[----:B------:R-:W-:Y:S01]  /*4d70*/  PRMT R5, RZ, 0x5410, R5 ;  /* 0x00005410ff057816 */ /* 0x000fe20000000005 */
[----:B------:R-:W0:Y:S01]  /*4d80*/  LDS.U16 R10, [R15+0x16] ;  /* 0x000016000f0a7984 */ /* 0x000e220000000400 */
[----:B------:R-:W1:Y:S01]  /*4d90*/  MUFU.EX2 R129, R129 ;  /* 0x0000008100817308 */ /* 0x000e620000000800 */
[----:B------:R-:W-:Y:S01]  /*4da0*/  FSEL R132, R6, RZ, !P1 ;  /* 0x000000ff06847208 */ /* 0x000fe20004800000 */
[----:B------:R-:W-:Y:S01]  /*4db0*/  FMUL.FTZ R133, R4, R75 ;  /* 0x0000004b04857220 */ /* 0x000fe20000410000 */
[----:B------:R-:W-:Y:S01]  /*4dc0*/  LDS.U16 R7, [R13+0x1a] ;  /* 0x00001a000d077984 */ /* 0x000fe20000000400 */
[----:B------:R-:W-:Y:S01]  /*4dd0*/  FMUL.FTZ R6, R119, R8 ;  /* 0x0000000877067220 */ /* 0x000fe20000410000 */
[----:B------:R-:W-:Y:S01]  /*4de0*/  ISETP.GE.U32.AND P4, PT, R149, UR23, PT ;  /* 0x0000001795007c0c */ /* 0x000fe2000bf86070 */
[----:B------:R-:W-:Y:S01]  /*4df0*/  FMUL.FTZ R5, R104, R5 ;  /* 0x0000000568057220 */ /* 0x000fe20000410000 */
[----:B------:R-:W0:Y:S01]  /*4e00*/  LDS.U16 R8, [R14+0x18] ;  /* 0x000018000e087984 */ /* 0x000e220000000400 */
[----:B------:R-:W1:Y:S01]  /*4e10*/  MUFU.EX2 R131, R131 ;  /* 0x0000008300837308 */ /* 0x000e620000000800 */
[----:B--2---:R-:W-:Y:S01]  /*4e20*/  FSEL R117, R117, 1, !P6 ;  /* 0x3f80000075757808 */ /* 0x004fe20007000000 */
[----:B------:R-:W-:Y:S01]  /*4e30*/  FMUL.FTZ R135, R4, R76 ;  /* 0x0000004c04877220 */ /* 0x000fe20000410000 */
[----:B------:R-:W-:Y:S01]  /*4e40*/  FSEL R128, R5, RZ, !P4 ;  /* 0x000000ff05807208 */ /* 0x000fe20006000000 */
[----:B------:R-:W-:-:S02]  /*4e50*/  FFMA.FTZ R5, R125, R123, R124 ;  /* 0x0000007b7d057223 */ /* 0x000fc4000001007c */
[----:B------:R-:W-:Y:S02]  /*4e60*/  FMUL.FTZ R134, R117, R6 ;  /* 0x0000000675867220 */ /* 0x000fe40000410000 */
[----:B------:R-:W2:Y:S01]  /*4e70*/  MUFU.EX2 R133, R133 ;  /* 0x0000008500857308 */ /* 0x000ea20000000800 */
[C---:B------:R-:W-:Y:S02]  /*4e80*/  FMUL.FTZ R136, R4.reuse, R77 ;  /* 0x0000004d04887220 */ /* 0x040fe40000410000 */
[C---:B------:R-:W-:Y:S02]  /*4e90*/  FMUL.FTZ R137, R4.reuse, R78 ;  /* 0x0000004e04897220 */ /* 0x040fe40000410000 */
[C---:B------:R-:W-:Y:S02]  /*4ea0*/  FMUL.FTZ R138, R4.reuse, R79 ;  /* 0x0000004f048a7220 */ /* 0x040fe40000410000 */
[C---:B------:R-:W-:Y:S02]  /*4eb0*/  FMUL.FTZ R139, R4.reuse, R80 ;  /* 0x00000050048b7220 */ /* 0x040fe40000410000 */
[----:B------:R-:W-:-:S02]  /*4ec0*/  FMUL.FTZ R140, R4, R81 ;  /* 0x00000051048c7220 */ /* 0x000fc40000410000 */
[----:B------:R-:W-:Y:S01]  /*4ed0*/  FMUL.FTZ R6, R4, R82 ;  /* 0x0000005204067220 */ /* 0x000fe20000410000 */
[----:B------:R-:W0:Y:S01]  /*4ee0*/  MUFU.EX2 R135, R135 ;  /* 0x0000008700877308 */ /* 0x000e220000000800 */
[----:B------:R-:W4:Y:S01]  /*4ef0*/  LDS.U16 R4, [R12+0x1c] ;  /* 0x00001c000c047984 */ /* 0x000f220000000400 */
[----:B---3--:R-:W-:Y:S01]  /*4f00*/  FSEL R127, R127, 1, !P3 ;  /* 0x3f8000007f7f7808 */ /* 0x008fe20005800000 */
[----:B------:R-:W-:Y:S01]  /*4f10*/  FFMA.FTZ R141, R121, R5, R122 ;  /* 0x00000005798d7223 */ /* 0x000fe2000001007a */
[----:B-1----:R-:W-:Y:S01]  /*4f20*/  FSEL R129, R129, 1, !P4 ;  /* 0x3f80000081817808 */ /* 0x002fe20006000000 */
[----:B------:R-:W1:Y:S02]  /*4f30*/  LDS.U16 R5, [R0+0x1e] ;  /* 0x00001e0000057984 */ /* 0x000e640000000400 */
[----:B------:R-:W-:Y:S01]  /*4f40*/  FMUL.FTZ R134, R127, R134 ;  /* 0x000000867f867220 */ /* 0x000fe20000410000 */
[----:B------:R-:W3:Y:S01]  /*4f50*/  MUFU.EX2 R136, R136 ;  /* 0x0000008800887308 */ /* 0x000ee20000000800 */
[----:B------:R-:W-:Y:S01]  /*4f60*/  FSEL R131, R131, 1, !P2 ;  /* 0x3f80000083837808 */ /* 0x000fe20005000000 */
[----:B------:R-:W-:Y:S01]  /*4f70*/  FFMA.FTZ R141, R119, R141, R120 ;  /* 0x0000008d778d7223 */ /* 0x000fe20000010078 */
[----:B------:R-:W-:Y:S01]  /*4f80*/  PRMT R9, RZ, 0x5410, R9 ;  /* 0x00005410ff097816 */ /* 0x000fe20000000009 */
[----:B------:R-:W-:-:S04]  /*4f90*/  FMUL.FTZ R142, R129, R134 ;  /* 0x00000086818e7220 */ /* 0x000fc80000410000 */
[----:B------:R-:W4:Y:S01]  /*4fa0*/  MUFU.EX2 R137, R137 ;  /* 0x0000008900897308 */ /* 0x000f220000000800 */
[----:B------:R-:W-:Y:S01]  /*4fb0*/  ISETP.GE.U32.AND P5, PT, R148, UR23, PT ;  /* 0x0000001794007c0c */ /* 0x000fe2000bfa6070 */
[----:B------:R-:W-:Y:S01]  /*4fc0*/  FMUL.FTZ R142, R131, R142 ;  /* 0x0000008e838e7220 */ /* 0x000fe20000410000 */
[----:B--2---:R-:W-:Y:S01]  /*4fd0*/  FSEL R133, R133, 1, !P1 ;  /* 0x3f80000085857808 */ /* 0x004fe20004800000 */
[----:B------:R-:W-:Y:S01]  /*4fe0*/  FFMA.FTZ R141, R117, R141, R118 ;  /* 0x0000008d758d7223 */ /* 0x000fe20000010076 */
[----:B------:R-:W-:Y:S01]  /*4ff0*/  ISETP.GE.U32.AND P6, PT, R147, UR23, PT ;  /* 0x0000001793007c0c */ /* 0x000fe2000bfc6070 */
[----:B------:R-:W-:Y:S01]  /*5000*/  FMUL.FTZ R9, R112, R9 ;  /* 0x0000000970097220 */ /* 0x000fe20000410000 */
[----:B0-----:R-:W-:Y:S01]  /*5010*/  FSEL R135, R135, 1, !P5 ;  /* 0x3f80000087877808 */ /* 0x001fe20006800000 */
[----:B------:R-:W-:Y:S02]  /*5020*/  FMUL.FTZ R142, R133, R142 ;  /* 0x0000008e858e7220 */ /* 0x000fe40000410000 */
[----:B------:R-:W-:Y:S01]  /*5030*/  FFMA.FTZ R141, R127, R141, R116 ;  /* 0x0000008d7f8d7223 */ /* 0x000fe20000010074 */
[----:B------:R-:W-:-:S02]  /*5040*/  ISETP.GE.U32.AND P3, PT, R146, UR23, PT ;  /* 0x0000001792007c0c */ /* 0x000fc4000bf66070 */
[----:B------:R-:W-:Y:S01]  /*5050*/  FSEL R134, R9, RZ, !P5 ;  /* 0x000000ff09867208 */ /* 0x000fe20006800000 */
[----:B------:R-:W-:Y:S01]  /*5060*/  FMUL.FTZ R9, R135, R142 ;  /* 0x0000008e87097220 */ /* 0x000fe20000410000 */
[----:B---3--:R-:W-:Y:S01]  /*5070*/  FSEL R136, R136, 1, !P6 ;  /* 0x3f80000088887808 */ /* 0x008fe20007000000 */
[----:B------:R-:W-:Y:S01]  /*5080*/  FFMA.FTZ R141, R129, R141, R128 ;  /* 0x0000008d818d7223 */ /* 0x000fe20000010080 */
[----:B----4-:R-:W-:Y:S01]  /*5090*/  PRMT R11, RZ, 0x5410, R11 ;  /* 0x00005410ff0b7816 */ /* 0x010fe2000000000b */
[----:B------:R-:W0:Y:S01]  /*50a0*/  MUFU.EX2 R138, R138 ;  /* 0x0000008a008a7308 */ /* 0x000e220000000800 */
[----:B------:R-:W-:Y:S01]  /*50b0*/  FSEL R137, R137, 1, !P3 ;  /* 0x3f80000089897808 */ /* 0x000fe20005800000 */
[----:B------:R-:W-:Y:S01]  /*50c0*/  FMUL.FTZ R142, R136, R9 ;  /* 0x00000009888e7220 */ /* 0x000fe20000410000 */
[----:B------:R-:W-:Y:S01]  /*50d0*/  PRMT R10, RZ, 0x5410, R10 ;  /* 0x00005410ff0a7816 */ /* 0x000fe2000000000a */
[----:B------:R-:W-:Y:S02]  /*50e0*/  FFMA.FTZ R141, R131, R141, R130 ;  /* 0x0000008d838d7223 */ /* 0x000fe40000010082 */
[----:B------:R-:W-:-:S02]  /*50f0*/  FMUL.FTZ R11, R102, R11 ;  /* 0x0000000b660b7220 */ /* 0x000fc40000410000 */
[----:B------:R-:W2:Y:S01]  /*5100*/  MUFU.EX2 R139, R139 ;  /* 0x0000008b008b7308 */ /* 0x000ea20000000800 */
[----:B------:R-:W-:Y:S01]  /*5110*/  FMUL.FTZ R9, R137, R142 ;  /* 0x0000008e89097220 */ /* 0x000fe20000410000 */
[----:B------:R-:W-:Y:S01]  /*5120*/  PRMT R8, RZ, 0x5410, R8 ;  /* 0x00005410ff087816 */ /* 0x000fe20000000008 */
[----:B------:R-:W-:Y:S01]  /*5130*/  FFMA.FTZ R142, R133, R141, R132 ;  /* 0x0000008d858e7223 */ /* 0x000fe20000010084 */
[----:B------:R-:W-:Y:S01]  /*5140*/  FSEL R141, R11, RZ, !P6 ;  /* 0x000000ff0b8d7208 */ /* 0x000fe20007000000 */
[----:B------:R-:W-:Y:S01]  /*5150*/  FMUL.FTZ R10, R113, R10 ;  /* 0x0000000a710a7220 */ /* 0x000fe20000410000 */
[----:B------:R-:W-:Y:S01]  /*5160*/  PRMT R7, RZ, 0x5410, R7 ;  /* 0x00005410ff077816 */ /* 0x000fe20000000007 */
[----:B------:R-:W-:Y:S01]  /*5170*/  FFMA.FTZ R11, R135, R142, R134 ;  /* 0x0000008e870b7223 */ /* 0x000fe20000010086 */
[----:B------:R-:W3:Y:S01]  /*5180*/  MUFU.EX2 R140, R140 ;  /* 0x0000008c008c7308 */ /* 0x000ee20000000800 */
[----:B------:R-:W-:Y:S01]  /*5190*/  FMUL.FTZ R8, R101, R8 ;  /* 0x0000000865087220 */ /* 0x000fe20000410000 */
[----:B------:R-:W-:Y:S01]  /*51a0*/  ISETP.GE.U32.AND P4, PT, R145, UR23, PT ;  /* 0x0000001791007c0c */ /* 0x000fe2000bf86070 */
[----:B------:R-:W-:Y:S01]  /*51b0*/  FFMA.FTZ R11, R136, R11, R141 ;  /* 0x0000000b880b7223 */ /* 0x000fe2000001008d */
[----:B------:R-:W-:-:S04]  /*51c0*/  FSEL R142, R10, RZ, !P3 ;  /* 0x000000ff0a8e7208 */ /* 0x000fc80005800000 */
[----:B------:R-:W4:Y:S01]  /*51d0*/  MUFU.EX2 R6, R6 ;  /* 0x0000000600067308 */ /* 0x000f220000000800 */
[----:B------:R-:W-:Y:S01]  /*51e0*/  FMUL.FTZ R152, R114, R7 ;  /* 0x0000000772987220 */ /* 0x000fe20000410000 */
[----:B------:R-:W-:Y:S01]  /*51f0*/  PRMT R7, RZ, 0x5410, R4 ;  /* 0x00005410ff077816 */ /* 0x000fe20000000004 */
[----:B------:R-:W-:Y:S01]  /*5200*/  FFMA.FTZ R11, R137, R11, R142 ;  /* 0x0000000b890b7223 */ /* 0x000fe2000001008e */
[----:B------:R-:W-:Y:S02]  /*5210*/  ISETP.GE.U32.AND P2, PT, R144, UR23, PT ;  /* 0x0000001790007c0c */ /* 0x000fe4000bf46070 */
[----:B0-----:R-:W-:Y:S02]  /*5220*/  FSEL R138, R138, 1, !P4 ;  /* 0x3f8000008a8a7808 */ /* 0x001fe40006000000 */
[----:B------:R-:W-:Y:S01]  /*5230*/  FSEL R153, R8, RZ, !P4 ;  /* 0x000000ff08997208 */ /* 0x000fe20006000000 */
[----:B------:R-:W-:Y:S01]  /*5240*/  FMUL.FTZ R7, R100, R7 ;  /* 0x0000000764077220 */ /* 0x000fe20000410000 */
[----:B-1----:R-:W-:-:S02]  /*5250*/  PRMT R4, RZ, 0x5410, R5 ;  /* 0x00005410ff047816 */ /* 0x002fc40000000005 */
[----:B------:R-:W-:Y:S01]  /*5260*/  ISETP.GE.U32.AND P1, PT, R143, UR23, PT ;  /* 0x000000178f007c0c */ /* 0x000fe2000bf26070 */
[----:B------:R-:W-:Y:S01]  /*5270*/  FFMA.FTZ R11, R138, R11, R153 ;  /* 0x0000000b8a0b7223 */ /* 0x000fe20000010099 */
[----:B--2---:R-:W-:Y:S02]  /*5280*/  FSEL R139, R139, 1, !P2 ;  /* 0x3f8000008b8b7808 */ /* 0x004fe40005000000 */
[----:B------:R-:W-:Y:S02]  /*5290*/  FSEL R152, R152, RZ, !P2 ;  /* 0x000000ff98987208 */ /* 0x000fe40005000000 */
[----:B------:R-:W-:Y:S01]  /*52a0*/  ISETP.GE.U32.AND P5, PT, R60, UR23, PT ;  /* 0x000000173c007c0c */ /* 0x000fe2000bfa6070 */
[----:B------:R-:W-:Y:S01]  /*52b0*/  FMUL.FTZ R4, R115, R4 ;  /* 0x0000000473047220 */ /* 0x000fe20000410000 */
[----:B---3--:R-:W-:Y:S01]  /*52c0*/  FSEL R140, R140, 1, !P1 ;  /* 0x3f8000008c8c7808 */ /* 0x008fe20004800000 */
[----:B------:R-:W-:Y:S01]  /*52d0*/  FFMA.FTZ R11, R139, R11, R152 ;  /* 0x0000000b8b0b7223 */ /* 0x000fe20000010098 */
[----:B------:R-:W-:-:S02]  /*52e0*/  FSEL R155, R7, RZ, !P1 ;  /* 0x000000ff079b7208 */ /* 0x000fc40004800000 */
[----:B----4-:R-:W-:Y:S01]  /*52f0*/  FSEL R154, R6, 1, !P5 ;  /* 0x3f800000069a7808 */ /* 0x010fe20006800000 */
[----:B------:R-:W-:Y:S01]  /*5300*/  FMUL.FTZ R6, R138, R9 ;  /* 0x000000098a067220 */ /* 0x000fe20000410000 */
[----:B------:R-:W-:Y:S01]  /*5310*/  FSEL R157, R4, RZ, !P5 ;  /* 0x000000ff049d7208 */ /* 0x000fe20006800000 */
[----:B------:R-:W-:Y:S02]  /*5320*/  FFMA.FTZ R11, R140, R11, R155 ;  /* 0x0000000b8c0b7223 */ /* 0x000fe4000001009b */
        /* <DEDUP_REMOVED lines=34> */
[----:B------:R-:W-:-:S11]  /*5550*/  ISETP.NE.AND P2, PT, R65, 0x1f, PT ;  /* 0x0000001f4100780c */ /* 0x000fd60003f45270 */
[C---:B0-----:R-:W-:Y:S02]  /*5560*/  @P1 FFMA.FTZ R9, R8.reuse, R4, R9 ;  /* 0x0000000408091223 */ /* 0x041fe40000010009 */
[----:B-1----:R-:W-:-:S03]  /*5570*/  @P1 FMUL.FTZ R8, R8, R5 ;  /* 0x0000000508081220 */ /* 0x002fc60000410000 */
[----:B------:R-:W0:Y:S04]  /*5580*/  SHFL.UP PT, R4, R9, 0x10, RZ ;  /* 0x0600000009047989 */ /* 0x000e2800000e00ff */
[----:B------:R-:W1:Y:S01]  /*5590*/  SHFL.UP PT, R5, R8, 0x10, RZ ;  /* 0x0600000008057989 */ /* 0x000e6200000e00ff */
[----:B------:R-:W-:Y:S01]  /*55a0*/  ISETP.GE.AND P1, PT, R65, 0x10, PT ;  /* 0x000000104100780c */ /* 0x000fe20003f26270 */
[----:B------:R-:W-:Y:S01]  /*55b0*/  USHF.L.U32 UR22, UR7, 0x3, URZ ;  /* 0x0000000307167899 */ /* 0x000fe2000800063f */
[----:B------:R-:W-:Y:S02]  /*55c0*/  IMAD.MOV.U32 R11, RZ, RZ, RZ ;  /* 0x000000ffff0b7224 */ /* 0x000fe400078e00ff */
[----:B------:R-:W-:-:S06]  /*55d0*/  IMAD.MOV.U32 R10, RZ, RZ, 0x3f800000 ;  /* 0x3f800000ff0a7424 */ /* 0x000fcc00078e00ff */
[----:B------:R-:W2:Y:S03]  /*55e0*/  @!P0 LDS.64 R10, [UR22+0x870] ;  /* 0x00087016ff0a8984 */ /* 0x000ea60008000a00 */
[C---:B0-----:R-:W-:Y:S01]  /*55f0*/  @P1 FFMA.FTZ R9, R8.reuse, R4, R9 ;  /* 0x0000000408091223 */ /* 0x041fe20000010009 */
[----:B------:R-:W-:Y:S01]  /*5600*/  @!P2 SHF.R.U32.HI R4, RZ, 0x2, R83 ;  /* 0x00000002ff04a819 */ /* 0x000fe20000011653 */
[----:B-1----:R-:W-:-:S03]  /*5610*/  @P1 FMUL.FTZ R8, R8, R5 ;  /* 0x0000000508081220 */ /* 0x002fc60000410000 */
[----:B------:R-:W-:-:S05]  /*5620*/  @!P2 LOP3.LUT R160, R4, 0x3ffffff8, RZ, 0xc0, !PT ;  /* 0x3ffffff804a0a812 */ /* 0x000fca00078ec0ff */
[----:B------:R-:W-:Y:S04]  /*5630*/  @!P2 STS.64 [R160+0x850], R8 ;  /* 0x00085008a000a388 */ /* 0x000fe80000000a00 */
[----:B------:R-:W-:Y:S06]  /*5640*/  BAR.SYNC.DEFER_BLOCKING 0x0 ;  /* 0x0000000000007b1d */ /* 0x000fec0000010000 */
[----:B------:R-:W-:Y:S04]  /*5650*/  SHFL.UP PT, R158, R8, 0x1, RZ ;  /* 0x04200000089e7989 */ /* 0x000fe800000e00ff */
[----:B------:R-:W0:Y:S01]  /*5660*/  LDS.128 R4, [0x850] ;  /* 0x00085000ff047984 */ /* 0x000e220000000c00 */
[----:B------:R-:W-:-:S03]  /*5670*/  SHF.R.U32.HI R161, RZ, 0x5, R83 ;  /* 0x00000005ffa17819 */ /* 0x000fc60000011653 */
[----:B------:R2:W1:Y:S01]  /*5680*/  SHFL.UP PT, R159, R9, 0x1, RZ ;  /* 0x04200000099f7989 */ /* 0x00046200000e00ff */
[----:B------:R-:W-:-:S04]  /*5690*/  ISETP.NE.AND P1, PT, R161, RZ, PT ;  /* 0x000000ffa100720c */ /* 0x000fc80003f25270 */
[C---:B------:R-:W-:Y:S01]  /*56a0*/  ISETP.NE.AND P3, PT, R65.reuse, RZ, P1 ;  /* 0x000000ff4100720c */ /* 0x040fe20000f65270 */
[----:B------:R-:W-:Y:S08]  /*56b0*/  BSSY B0, `(.L_x_3565) ;  /* 0x0000012000007945 */ /* 0x000ff00003800000 */
[----:B------:R-:W-:Y:S01]  /*56c0*/  @P1 ISETP.NE.AND P2, PT, R65, RZ, PT ;  /* 0x000000ff4100120c */ /* 0x000fe20003f45270 */
[----:B--2---:R-:W-:-:S02]  /*56d0*/  @P1 IMAD.MOV.U32 R9, RZ, RZ, R11 ;  /* 0x000000ffff091224 */ /* 0x004fc400078e000b */
[----:B------:R-:W-:Y:S02]  /*56e0*/  @P1 IMAD.MOV.U32 R8, RZ, RZ, R10 ;  /* 0x000000ffff081224 */ /* 0x000fe400078e000a */
[C---:B0-----:R-:W-:Y:S02]  /*56f0*/  @P1 FMUL.FTZ R161, R158.reuse, R4 ;  /* 0x000000049ea11220 */ /* 0x041fe40000410000 */
[----:B------:R-:W-:Y:S02]  /*5700*/  FFMA.FTZ R162, R5, R6, R7 ;  /* 0x0000000605a27223 */ /* 0x000fe40000010007 */
[----:B-1----:R-:W-:Y:S01]  /*5710*/  @P3 FFMA.FTZ R5, R158, R5, R159 ;  /* 0x000000059e053223 */ /* 0x002fe2000001009f */
[----:B------:R-:W-:-:S03]  /*5720*/  @P1 FSEL R161, R4, R161, !P2 ;  /* 0x000000a104a11208 */ /* 0x000fc60005000000 */
[----:B------:R-:W-:Y:S01]  /*5730*/  @P1 IMAD.MOV.U32 R159, RZ, RZ, R5 ;  /* 0x000000ffff9f1224 */ /* 0x000fe200078e0005 */
[----:B------:R-:W-:Y:S01]  /*5740*/  @P1 MOV R158, R161 ;  /* 0x000000a1009e1202 */ /* 0x000fe20000000f00 */
        /* <DEDUP_REMOVED lines=8> */
.L_x_3566:
[----:B------:R-:W-:Y:S05]  /*57d0*/  BSYNC B0 ;  /* 0x0000000000007941 */ /* 0x000fea0003800000 */
.L_x_3565:
        /* <DEDUP_REMOVED lines=35> */
.L_x_3568:
[----:B------:R-:W-:Y:S05]  /*5a10*/  BSYNC B0 ;  /* 0x0000000000007941 */ /* 0x000fea0003800000 */
.L_x_3567:
        /* <DEDUP_REMOVED lines=22> */
.L_x_3564:
        /* <DEDUP_REMOVED lines=79> */
.L_x_3571:
[----:B------:R-:W-:Y:S05]  /*6070*/  BSYNC B0 ;  /* 0x0000000000007941 */ /* 0x000fea0003800000 */
.L_x_3570:
        /* <DEDUP_REMOVED lines=57> */
.L_x_3572:
[----:B------:R-:W-:Y:S05]  /*6410*/  EXIT ;  /* 0x000000000000794d */ /* 0x000fea0003800000 */
.L_x_3574:
        /* <DEDUP_REMOVED lines=14> */
.L_x_5420:


//--------------------- .text._Z25selective_scan_fwd_kernelI32Selective_Scan_fwd_kernel_traitsILi64ELi16ELi1ELb0ELb1ELb0ELb1EN3c108BFloat16EfEEv13SSMParamsBase --------------------------
	.section	.text._Z25selective_scan_fwd_kernelI32Selective_Scan_fwd_kernel_traitsILi64ELi16ELi1ELb0ELb1ELb0ELb1EN3c108BFloat16EfEEv13SSMParamsBase,"ax",@progbits
	.sectioninfo	@"SHI_REGISTERS=165"
	.align	128
        .global         _Z25selective_scan_fwd_kernelI32Selective_Scan_fwd_kernel_traitsILi64ELi16ELi1ELb0ELb1ELb0ELb1EN3c108BFloat16EfEEv13SSMParamsBase
        .type           _Z25selective_scan_fwd_kernelI32Selective_Scan_fwd_kernel_traitsILi64ELi16ELi1ELb0ELb1ELb0ELb1EN3c108BFloat16EfEEv13SSMParamsBase,@function
        .size           _Z25selective_scan_fwd_kernelI32Selective_Scan_fwd_kernel_traitsILi64ELi16ELi1ELb0ELb1ELb0ELb1EN3c108BFloat16EfEEv13SSMParamsBase,(.L_x_5421 - _Z25selective_scan_fwd_kernelI32Selective_Scan_fwd_kernel_traitsILi64ELi16ELi1ELb0ELb1ELb0ELb1EN3c108BFloat16EfEEv13SSMParamsBase)
        .other          _Z25selective_scan_fwd_kernelI32Selective_Scan_fwd_kernel_traitsILi64ELi16ELi1ELb0ELb1ELb0ELb1EN3c108BFloat16EfEEv13SSMParamsBase,@"STO_CUDA_ENTRY STV_DEFAULT"
_Z25selective_scan_fwd_kernelI32Selective_Scan_fwd_kernel_traitsILi64ELi16ELi1ELb0ELb1ELb0ELb1EN3c108BFloat16EfEEv13SSMParamsBase:
.text._Z25selective_scan_fwd_kernelI32Selective_Scan_fwd_kernel_traitsILi64ELi16ELi1ELb0ELb1ELb0ELb1EN3c108BFloat16EfEEv13SSMParamsBase:
        /* <DEDUP_REMOVED lines=100> */
[----:B------:R-:W-:Y:S01]  /*0640*/  IMAD.SHL.U32 R0, R82, 0x10, RZ ;  /* 0x0000001052007824 */ /* 0x000fe200078e00ff */
[----:B------:R-:W-:-:S02]  /*0650*/  ULDC UR7, c[0x0][0x164] ;  /* 0x0000590000077ab9 */ /* 0x000fc40000000800 */
[----:B------:R-:W-:Y:S01]  /*0660*/  IADD3 R43, R3, R43, RZ ;  /* 0x0000002b032b7210 */ /* 0x000fe20007ffe0ff */
[----:B------:R-:W-:Y:S01]  /*0670*/  UIMAD.WIDE.U32 UR10, UR26, UR20, URZ ;  /* 0x000000141a0a72a5 */ /* 0x000fe2000f8e003f */
[----:B------:R-:W-:Y:S01]  /*0680*/  LOP3.LUT R63, R0, 0xfffffe00, RZ, 0xc0, !PT ;  /* 0xfffffe00003f7812 */ /* 0x000fe200078ec0ff */
[----:B------:R-:W-:Y:S01]  /*0690*/  UIMAD UR7, UR28, UR7, UR26 ;  /* 0x000000071c0772a4 */ /* 0x000fe2000f8e021a */
[----:B------:R-:W-:Y:S01]  /*06a0*/  LEA.HI.X R43, R2, c[0x0][0x22c], R43, 0x1, P2 ;  /* 0x00008b00022b7a11 */ /* 0x000fe200010f0c2b */
[----:B------:R-:W-:Y:S01]  /*06b0*/  ULDC.64 UR20, c[0x0][0x240] ;  /* 0x0000900000147ab9 */ /* 0x000fe20000000a00 */
[----:B------:R-:W-:Y:S01]  /*06c0*/  LOP3.LUT R2, R65, 0xfffffe00, R0, 0xf8, !PT ;  /* 0xfffffe0041027812 */ /* 0x000fe200078ef800 */
[----:B------:R-:W-:Y:S01]  /*06d0*/  ULEA.HI.X UR18, UR12, UR23, UR18, 0x1, UP1 ;  /* 0x000000170c127291 */ /* 0x000fe200088f0c12 */
[C---:B------:R-:W-:Y:S01]  /*06e0*/  IADD3 R62, R0.reuse, 0x1, RZ ;  /* 0x00000001003e7810 */ /* 0x040fe20007ffe0ff */
        /* <DEDUP_REMOVED lines=37> */
.L_x_3618:
        /* <DEDUP_REMOVED lines=32> */
[----:B------:R-:W-:-:S02]  /*0b40*/  PRMT R15, RZ, 0x7610, R15 ;  /* 0x00007610ff0f7816 */ /* 0x000fc4000000000f */
        /* <DEDUP_REMOVED lines=26> */
[C---:B------:R-:W-:Y:S02]  /*0cf0*/  LEA.HI.SX32 R42, R20.reuse, R20, 0x1b ;  /* 0x00000014142a7211 */ /* 0x040fe400078fdaff */
[C---:B------:R-:W-:Y:S02]  /*0d00*/  IADD3 R27, R20.reuse, 0x60, RZ ;  /* 0x00000060141b7810 */ /* 0x040fe40007ffe0ff */
[C---:B------:R-:W-:Y:S02]  /*0d10*/  IADD3 R29, R20.reuse, 0x80, RZ ;  /* 0x00000080141d7810 */ /* 0x040fe40007ffe0ff */
[----:B------:R-:W-:-:S02]  /*0d20*/  IADD3 R31, R20, 0xa0, RZ ;  /* 0x000000a0141f7810 */ /* 0x000fc40007ffe0ff */
[C---:B------:R-:W-:Y:S02]  /*0d30*/  IADD3 R41, R20.reuse, 0x160, RZ ;  /* 0x0000016014297810 */ /* 0x040fe40007ffe0ff */
[-C--:B------:R-:W-:Y:S02]  /*0d40*/  LEA.HI.SX32 R23, R23, R20.reuse, 0x1b ;  /* 0x0000001417177211 */ /* 0x080fe400078fdaff */
[C---:B------:R-:W-:Y:S02]  /*0d50*/  IADD3 R33, R20.reuse, 0xc0, RZ ;  /* 0x000000c014217810 */ /* 0x040fe40007ffe0ff */
[----:B------:R-:W-:Y:S02]  /*0d60*/  LEA.HI.SX32 R25, R25, R20, 0x1b ;  /* 0x0000001419197211 */ /* 0x000fe400078fdaff */
[C---:B------:R-:W-:Y:S02]  /*0d70*/  IADD3 R35, R20.reuse, 0xe0, RZ ;  /* 0x000000e014237810 */ /* 0x040fe40007ffe0ff */
[----:B------:R-:W-:Y:S01]  /*0d80*/  IADD3 R39, R20, 0x140, RZ ;  /* 0x0000014014277810 */ /* 0x000fe20007ffe0ff */
[----:B------:R-:W-:Y:S01]  /*0d90*/  IMAD.SHL.U32 R42, R42, 0x2, RZ ;  /* 0x000000022a2a7824 */ /* 0x000fe200078e00ff */
[----:B------:R-:W-:-:S02]  /*0da0*/  IADD3 R37, R20, 0x100, RZ ;  /* 0x0000010014257810 */ /* 0x000fc40007ffe0ff */
[-C--:B------:R-:W-:Y:S02]  /*0db0*/  LEA.HI.SX32 R27, R27, R20.reuse, 0x1b ;  /* 0x000000141b1b7211 */ /* 0x080fe400078fdaff */
[-C--:B------:R-:W-:Y:S02]  /*0dc0*/  LEA.HI.SX32 R29, R29, R20.reuse, 0x1b ;  /* 0x000000141d1d7211 */ /* 0x080fe400078fdaff */
[----:B0-----:R-:W-:Y:S02]  /*0dd0*/  IADD3 R5, R20, 0x120, RZ ;  /* 0x0000012014057810 */ /* 0x001fe40007ffe0ff */
        /* <DEDUP_REMOVED lines=9> */
[-C--:B------:R-:W-:Y:S02]  /*0e70*/  LEA.HI.SX32 R34, R37, R20.reuse, 0x1b ;  /* 0x0000001425227211 */ /* 0x080fe400078fdaff */
[----:B------:R-:W-:Y:S01]  /*0e80*/  SHF.L.U32 R39, R27, 0x1, RZ ;  /* 0x000000011b277819 */ /* 0x000fe200000006ff */
[----:B------:R-:W-:Y:S01]  /*0e90*/  IMAD.SHL.U32 R37, R31, 0x2, RZ ;  /* 0x000000021f257824 */ /* 0x000fe200078e00ff */
[C---:B------:R-:W-:Y:S02]  /*0ea0*/  IADD3 R69, R20.reuse, 0x1a0, RZ ;  /* 0x000001a014457810 */ /* 0x040fe40007ffe0ff */
[-C--:B------:R-:W-:Y:S01]  /*0eb0*/  LEA.HI.SX32 R5, R5, R20.reuse, 0x1b ;  /* 0x0000001405057211 */ /* 0x080fe200078fdaff */
[----:B------:R-:W-:Y:S01]  /*0ec0*/  IMAD.SHL.U32 R36, R33, 0x2, RZ ;  /* 0x0000000221247824 */ /* 0x000fe200078e00ff */
[----:B------:R-:W-:Y:S01]  /*0ed0*/  IADD3 R71, R20, 0x1c0, RZ ;  /* 0x000001c014477810 */ /* 0x000fe20007ffe0ff */
[----:B------:R-:W-:Y:S01]  /*0ee0*/  IMAD.SHL.U32 R35, R35, 0x2, RZ ;  /* 0x0000000223237824 */ /* 0x000fe200078e00ff */
[-C--:B------:R-:W-:Y:S01]  /*0ef0*/  LEA.HI.SX32 R30, R67, R20.reuse, 0x1b ;  /* 0x00000014431e7211 */ /* 0x080fe200078fdaff */
[----:B------:R-:W-:Y:S01]  /*0f00*/  IMAD.SHL.U32 R34, R34, 0x2, RZ ;  /* 0x0000000222227824 */ /* 0x000fe200078e00ff */
[----:B------:R-:W-:Y:S01]  /*0f10*/  LEA.HI.SX32 R69, R69, R20, 0x1b ;  /* 0x0000001445457211 */ /* 0x000fe200078fdaff */
[----:B------:R-:W-:Y:S01]  /*0f20*/  IMAD.SHL.U32 R33, R5, 0x2, RZ ;  /* 0x0000000205217824 */ /* 0x000fe200078e00ff */
[----:B------:R-:W-:-:S02]  /*0f30*/  IADD3 R73, R20, 0x1e0, RZ ;  /* 0x000001e014497810 */ /* 0x000fc40007ffe0ff */
[-C--:B------:R-:W-:Y:S01]  /*0f40*/  LEA.HI.SX32 R28, R71, R20.reuse, 0x1b ;  /* 0x00000014471c7211 */ /* 0x080fe200078fdaff */
[----:B------:R-:W-:Y:S01]  /*0f50*/  IMAD.SHL.U32 R31, R4, 0x2, RZ ;  /* 0x00000002041f7824 */ /* 0x000fe200078e00ff */
[----:B------:R-:W-:Y:S01]  /*0f60*/  SHF.L.U32 R32, R32, 0x1, RZ ;  /* 0x0000000120207819 */ /* 0x000fe200000006ff */
[----:B------:R-:W-:Y:S01]  /*0f70*/  IMAD.SHL.U32 R30, R30, 0x2, RZ ;  /* 0x000000021e1e7824 */ /* 0x000fe200078e00ff */
[----:B------:R-:W-:Y:S01]  /*0f80*/  LEA.HI.SX32 R73, R73, R20, 0x1b ;  /* 0x0000001449497211 */ /* 0x000fe200078fdaff */
[----:B------:R-:W-:Y:S02]  /*0f90*/  IMAD.SHL.U32 R29, R69, 0x2, RZ ;  /* 0x00000002451d7824 */ /* 0x000fe400078e00ff */
[----:B------:R-:W-:Y:S02]  /*0fa0*/  IMAD.SHL.U32 R28, R28, 0x2, RZ ;  /* 0x000000021c1c7824 */ /* 0x000fe400078e00ff */
[----:B------:R-:W-:Y:S01]  /*0fb0*/  IMAD.SHL.U32 R27, R73, 0x2, RZ ;  /* 0x00000002491b7824 */ /* 0x000fe200078e00ff */
[----:B------:R-:W-:-:S02]  /*0fc0*/  IADD3 R4, P0, R22, UR16, RZ ;  /* 0x0000001016047c10 */ /* 0x000fc4000ff1e0ff */
[----:B------:R-:W-:Y:S02]  /*0fd0*/  ISETP.GE.AND P2, PT, R2, UR19, PT ;  /* 0x0000001302007c0c */ /* 0x000fe4000bf46270 */
[----:B------:R-:W-:Y:S02]  /*0fe0*/  ISETP.GE.AND P1, PT, R83, UR19, PT ;  /* 0x0000001353007c0c */ /* 0x000fe4000bf26270 */
[----:B------:R-:W-:Y:S02]  /*0ff0*/  PRMT R77, RZ, 0x7610, R77 ;  /* 0x00007610ff4d7816 */ /* 0x000fe4000000004d */
        /* <DEDUP_REMOVED lines=34> */
[----:B------:R0:W-:Y:S01]  /*1220*/  STS.U16 [R30+0x300], R19 ;  /* 0x000300131e007388 */ /* 0x0001e20000000400 */
[----:B------:R-:W-:-:S03]  /*1230*/  IADD3 R5, R0, 0x1, RZ ;  /* 0x0000000100057810 */ /* 0x000fc60007ffe0ff */
[----:B------:R-:W-:Y:S01]  /*1240*/  STS.U16 [R29+0x340], R16 ;  /* 0x000340101d007388 */ /* 0x000fe20000000400 */
[C---:B------:R-:W-:Y:S02]  /*1250*/  IADD3 R7, R0.reuse, 0x2, RZ ;  /* 0x0000000200077810 */ /* 0x040fe40007ffe0ff */
[C---:B------:R-:W-:Y:S01]  /*1260*/  IADD3 R9, R0.reuse, 0x3, RZ ;  /* 0x0000000300097810 */ /* 0x040fe20007ffe0ff */
[----:B------:R1:W-:Y:S01]  /*1270*/  STS.U16 [R28+0x380], R21 ;  /* 0x000380151c007388 */ /* 0x0003e20000000400 */
[C---:B------:R-:W-:Y:S02]  /*1280*/  IADD3 R11, R0.reuse, 0x4, RZ ;  /* 0x00000004000b7810 */ /* 0x040fe40007ffe0ff */
[C---:B--2---:R-:W-:Y:S02]  /*1290*/  IADD3 R17, R0.reuse, 0x7, RZ ;  /* 0x0000000700117810 */ /* 0x044fe40007ffe0ff */
[C---:B0-----:R-:W-:Y:S02]  /*12a0*/  IADD3 R19, R0.reuse, 0x8, RZ ;  /* 0x0000000800137810 */ /* 0x041fe40007ffe0ff */
[----:B------:R-:W-:-:S02]  /*12b0*/  IADD3 R23, R0, 0xa, RZ ;  /* 0x0000000a00177810 */ /* 0x000fc40007ffe0ff */
[C---:B------:R-:W-:Y:S02]  /*12c0*/  IADD3 R67, R0.reuse, 0xb, RZ ;  /* 0x0000000b00437810 */ /* 0x040fe40007ffe0ff */
[C---:B-1----:R-:W-:Y:S02]  /*12d0*/  IADD3 R21, R0.reuse, 0x9, RZ ;  /* 0x0000000900157810 */ /* 0x042fe40007ffe0ff */
[C---:B------:R-:W-:Y:S02]  /*12e0*/  IADD3 R69, R0.reuse, 0xc, RZ ;  /* 0x0000000c00457810 */ /* 0x040fe40007ffe0ff */
[C---:B------:R-:W-:Y:S02]  /*12f0*/  IADD3 R71, R0.reuse, 0xd, RZ ;  /* 0x0000000d00477810 */ /* 0x040fe40007ffe0ff */
[C---:B------:R-:W-:Y:S02]  /*1300*/  IADD3 R75, R0.reuse, 0xf, RZ ;  /* 0x0000000f004b7810 */ /* 0x040fe40007ffe0ff */
[----:B------:R-:W-:Y:S01]  /*1310*/  IADD3 R73, R0, 0xe, RZ ;  /* 0x0000000e00497810 */ /* 0x000fe20007ffe0ff */
[----:B------:R0:W-:Y:S01]  /*1320*/  STS.U16 [R27+0x3c0], R18 ;  /* 0x0003c0121b007388 */ /* 0x0001e20000000400 */
[----:B------:R-:W-:-:S02]  /*1330*/  LEA.HI.SX32 R13, R13, R0, 0x1b ;  /* 0x000000000d0d7211 */ /* 0x000fc400078fdaff */
[-C--:B------:R-:W-:Y:S02]  /*1340*/  LEA.HI.SX32 R15, R15, R0.reuse, 0x1b ;  /* 0x000000000f0f7211 */ /* 0x080fe400078fdaff */
[-C--:B------:R-:W-:Y:S02]  /*1350*/  LEA.HI.SX32 R25, R5, R0.reuse, 0x1b ;  /* 0x0000000005197211 */ /* 0x080fe400078fdaff */
[-C--:B------:R-:W-:Y:S02]  /*1360*/  LEA.HI.SX32 R7, R7, R0.reuse, 0x1b ;  /* 0x0000000007077211 */ /* 0x080fe400078fdaff */
[-C--:B------:R-:W-:Y:S02]  /*1370*/  LEA.HI.SX32 R9, R9, R0.reuse, 0x1b ;  /* 0x0000000009097211 */ /* 0x080fe400078fdaff */
[-C--:B------:R-:W-:Y:S02]  /*1380*/  LEA.HI.SX32 R11, R11, R0.reuse, 0x1b ;  /* 0x000000000b0b7211 */ /* 0x080fe400078fdaff */
[----:B------:R-:W-:-:S02]  /*1390*/  LEA.HI.SX32 R17, R17, R0, 0x1b ;  /* 0x0000000011117211 */ /* 0x000fc400078fdaff */
[-C--:B0-----:R-:W-:Y:S02]  /*13a0*/  LEA.HI.SX32 R18, R19, R0.reuse, 0x1b ;  /* 0x0000000013127211 */ /* 0x081fe400078fdaff */
        /* <DEDUP_REMOVED lines=98> */
[----:B------:R0:W3:Y:S04]  /*19d0*/  LDS.U16 R79, [R16+0x14] ;  /* 0x00001400104f7984 */ /* 0x0000e80000000400 */
        /* <DEDUP_REMOVED lines=10> */
[----:B------:R-:W-:-:S04]  /*1a80*/  FSETP.GTU.FTZ.AND P4, PT, R84, 20, PT ;  /* 0x41a000005400780b */ /* 0x000fc80003f9c000 */
[----:B------:R-:W-:Y:S02]  /*1a90*/  ISETP.EQ.OR P4, PT, RZ, UR7, P4 ;  /* 0x00000007ff007c0c */ /* 0x000fe4000a782670 */
[----:B---3--:R-:W-:Y:S01]  /*1aa0*/  PRMT R90, RZ, 0x5410, R85 ;  /* 0x00005410ff5a7816 */ /* 0x008fe20000000055 */
[----:B------:R-:W-:Y:S01]  /*1ab0*/  FADD.FTZ R85, R89, UR5 ;  /* 0x0000000559557e21 */ /* 0x000fe20008010000 */
[----:B----4-:R-:W-:Y:S02]  /*1ac0*/  PRMT R92, RZ, 0x5410, R86 ;  /* 0x00005410ff5c7816 */ /* 0x010fe40000000056 */
        /* <DEDUP_REMOVED lines=46> */
.L_x_3576:
[----:B------:R-:W-:Y:S05]  /*1db0*/  BSYNC B0 ;  /* 0x0000000000007941 */ /* 0x000fea0003800000 */
.L_x_3575:
        /* <DEDUP_REMOVED lines=36> */
.L_x_3578:
[----:B------:R-:W-:Y:S05]  /*2000*/  BSYNC B0 ;  /* 0x0000000000007941 */ /* 0x000fea0003800000 */
.L_x_3577:
        /* <DEDUP_REMOVED lines=38> */
.L_x_3580:
[----:B------:R-:W-:Y:S05]  /*2270*/  BSYNC B0 ;  /* 0x0000000000007941 */ /* 0x000fea0003800000 */
.L_x_3579:
        /* <DEDUP_REMOVED lines=36> */
.L_x_3582:
[----:B------:R-:W-:Y:S05]  /*24c0*/  BSYNC B0 ;  /* 0x0000000000007941 */ /* 0x000fea0003800000 */
.L_x_3581:
        /* <DEDUP_REMOVED lines=38> */
.L_x_3584:
[----:B------:R-:W-:Y:S05]  /*2730*/  BSYNC B0 ;  /* 0x0000000000007941 */ /* 0x000fea0003800000 */
.L_x_3583:
        /* <DEDUP_REMOVED lines=36> */
.L_x_3586:
[----:B------:R-:W-:Y:S05]  /*2980*/  BSYNC B0 ;  /* 0x0000000000007941 */ /* 0x000fea0003800000 */
.L_x_3585:
        /* <DEDUP_REMOVED lines=38> */
.L_x_3588:
[----:B------:R-:W-:Y:S05]  /*2bf0*/  BSYNC B0 ;  /* 0x0000000000007941 */ /* 0x000fea0003800000 */
.L_x_3587:
        /* <DEDUP_REMOVED lines=36> */
.L_x_3590:
[----:B------:R-:W-:Y:S05]  /*2e40*/  BSYNC B0 ;  /* 0x0000000000007941 */ /* 0x000fea0003800000 */
.L_x_3589:
        /* <DEDUP_REMOVED lines=41> */
.L_x_3592:
[----:B------:R-:W-:Y:S05]  /*30e0*/  BSYNC B0 ;  /* 0x0000000000007941 */ /* 0x000fea0003800000 */
.L_x_3591:
        /* <DEDUP_REMOVED lines=41> */
.L_x_3594:
[----:B------:R-:W-:Y:S05]  /*3380*/  BSYNC B0 ;  /* 0x0000000000007941 */ /* 0x000fea0003800000 */
.L_x_3593:
        /* <DEDUP_REMOVED lines=47> */
.L_x_3596:
[----:B------:R-:W-:Y:S05]  /*3680*/  BSYNC B0 ;  /* 0x0000000000007941 */ /* 0x000fea0003800000 */
.L_x_3595:
        /* <DEDUP_REMOVED lines=33> */
.L_x_3598:
[----:B------:R-:W-:Y:S05]  /*38a0*/  BSYNC B0 ;  /* 0x0000000000007941 */ /* 0x000fea0003800000 */
.L_x_3597:
        /* <DEDUP_REMOVED lines=33> */
.L_x_3600:
[----:B------:R-:W-:Y:S05]  /*3ac0*/  BSYNC B0 ;  /* 0x0000000000007941 */ /* 0x000fea0003800000 */
.L_x_3599:
        /* <DEDUP_REMOVED lines=33> */
.L_x_3602:
[----:B------:R-:W-:Y:S05]  /*3ce0*/  BSYNC B0 ;  /* 0x0000000000007941 */ /* 0x000fea0003800000 */
.L_x_3601:
        /* <DEDUP_REMOVED lines=33> */
.L_x_3604:
[----:B------:R-:W-:Y:S05]  /*3f00*/  BSYNC B0 ;  /* 0x0000000000007941 */ /* 0x000fea0003800000 */
.L_x_3603:
        /* <DEDUP_REMOVED lines=33> */
.L_x_3606:
[----:B------:R-:W-:Y:S05]  /*4120*/  BSYNC B0 ;  /* 0x0000000000007941 */ /* 0x000fea0003800000 */
.L_x_3605:
        /* <DEDUP_REMOVED lines=38> */
.L_x_3612:
        /* <DEDUP_REMOVED lines=24> */
[----:B------:R-:W-:Y:S01]  /*4510*/  IMAD.U32 R9, RZ, RZ, UR21 ;  /* 0x00000015ff097e24 */ /* 0x000fe2000f8e00ff */
[----:B------:R-:W-:Y:S01]  /*4520*/  PRMT R127, RZ, 0x7610, R127 ;  /* 0x00007610ff7f7816 */ /* 0x000fe2000000007f */
[----:B------:R-:W-:Y:S01]  /*4530*/  ULDC.64 UR22, c[0x0][0x1c0] ;  /* 0x0000700000167ab9 */ /* 0x000fe20000000a00 */
[----:B------:R-:W-:-:S02]  /*4540*/  ISETP.GE.AND P2, PT, R2, UR19, PT ;  /* 0x0000001302007c0c */ /* 0x000fc4000bf46270 */
[----:B------:R-:W-:Y:S02]  /*4550*/  ISETP.GE.AND P3, PT, R83, UR19, PT ;  /* 0x0000001353007c0c */ /* 0x000fe4000bf66270 */
[----:B------:R-:W-:Y:S02]  /*4560*/  IADD3 R5, R5, UR31, RZ ;  /* 0x0000001f05057c10 */ /* 0x000fe4000fffe0ff */
        /* <DEDUP_REMOVED lines=12> */
[----:B0-----:R-:W-:Y:S01]  /*4630*/  PRMT R9, RZ, 0x7610, R9 ;  /* 0x00007610ff097816 */ /* 0x001fe20000000009 */
[----:B------:R-:W2:Y:S01]  /*4640*/  @!P4 LDG.E.U16 R11, [R6.64+0x80] ;  /* 0x00008018060bc981 */ /* 0x000ea2000c1e1500 */
[----:B------:R-:W-:-:S02]  /*4650*/  ISETP.GE.AND P4, PT, R52, UR19, PT ;  /* 0x0000001334007c0c */ /* 0x000fc4000bf86270 */
[----:B------:R-:W-:Y:S01]  /*4660*/  PRMT R8, RZ, 0x7610, R8 ;  /* 0x00007610ff087816 */ /* 0x000fe20000000008 */
[----:B------:R-:W2:Y:S01]  /*4670*/  @!P5 LDG.E.U16 R82, [R6.64+0xc0] ;  /* 0x0000c0180652d981 */ /* 0x000ea2000c1e1500 */
[----:B------:R-:W-:Y:S02]  /*4680*/  ISETP.GE.AND P5, PT, R51, UR19, PT ;  /* 0x0000001333007c0c */ /* 0x000fe4000bfa6270 */
[----:B------:R-:W-:Y:S01]  /*4690*/  PRMT R129, RZ, 0x7610, R129 ;  /* 0x00007610ff817816 */ /* 0x000fe20000000081 */
[----:B------:R-:W2:Y:S01]  /*46a0*/  @!P6 LDG.E.U16 R127, [R6.64+0x100] ;  /* 0x00010018067fe981 */ /* 0x000ea2000c1e1500 */
[----:B------:R-:W-:Y:S02]  /*46b0*/  PRMT R126, RZ, 0x7610, R126 ;  /* 0x00007610ff7e7816 */ /* 0x000fe4000000007e */
        /* <DEDUP_REMOVED lines=29> */
[----:B------:R0:W-:Y:S04]  /*4890*/  STS.U16 [R39+0xc0], R82 ;  /* 0x0000c05227007388 */ /* 0x0001e80000000400 */
[----:B------:R-:W-:Y:S04]  /*48a0*/  STS.U16 [R38+0x100], R127 ;  /* 0x0001007f26007388 */ /* 0x000fe80000000400 */
[----:B------:R1:W-:Y:S04]  /*48b0*/  STS.U16 [R37+0x140], R116 ;  /* 0x0001407425007388 */ /* 0x0003e80000000400 */
[----:B------:R-:W-:Y:S04]  /*48c0*/  STS.U16 [R36+0x180], R9 ;  /* 0x0001800924007388 */ /* 0x000fe80000000400 */
[----:B------:R-:W-:Y:S04]  /*48d0*/  STS.U16 [R35+0x1c0], R8 ;  /* 0x0001c00823007388 */ /* 0x000fe80000000400 */
[----:B------:R2:W-:Y:S04]  /*48e0*/  STS.U16 [R34+0x200], R129 ;  /* 0x0002008122007388 */ /* 0x0005e80000000400 */
        /* <DEDUP_REMOVED lines=8> */
[----:B------:R-:W4:Y:S04]  /*4970*/  LDS.U16 R6, [R26] ;  /* 0x000000001a067984 */ /* 0x000f280000000400 */
[----:B------:R-:W4:Y:S04]  /*4980*/  LDS.U16 R7, [R25+0x2] ;  /* 0x0000020019077984 */ /* 0x000f280000000400 */
[----:B0-----:R-:W2:Y:S01]  /*4990*/  S2R R82, SR_TID.X ;  /* 0x0000000000527919 */ /* 0x001ea20000002100 */
[----:B------:R-:W-:-:S03]  /*49a0*/  FMUL.FTZ R4, R4, 1.4426950216293334961 ;  /* 0x3fb8aa3b04047820 */ /* 0x000fc60000410000 */
[----:B------:R-:W0:Y:S01]  /*49b0*/  LDS.U16 R8, [R24+0x4] ;  /* 0x0000040018087984 */ /* 0x000e220000000400 */
[C---:B------:R-:W-:Y:S02]  /*49c0*/  FMUL.FTZ R5, R4.reuse, R84 ;  /* 0x0000005404057220 */ /* 0x040fe40000410000 */
[C---:B------:R-:W-:Y:S01]  /*49d0*/  FMUL.FTZ R11, R4.reuse, R86 ;  /* 0x00000056040b7220 */ /* 0x040fe20000410000 */
[----:B------:R-:W0:Y:S01]  /*49e0*/  LDS.U16 R9, [R23+0x6] ;  /* 0x0000060017097984 */ /* 0x000e220000000400 */
[----:B-1----:R1:W-:Y:S01]  /*49f0*/  MUFU.EX2 R116, R5 ;  /* 0x0000000500747308 */ /* 0x0023e20000000800 */
[----:B------:R-:W-:Y:S01]  /*4a00*/  FMUL.FTZ R10, R4, R85 ;  /* 0x00000055040a7220 */ /* 0x000fe20000410000 */
[----:B--2---:R-:W-:-:S04]  /*4a10*/  SHF.L.U32 R129, R82, 0x4, RZ ;  /* 0x0000000452817819 */ /* 0x004fc800000006ff */
[----:B-1----:R-:W-:Y:S02]  /*4a20*/  IADD3 R5, R129, 0x7, RZ ;  /* 0x0000000781057810 */ /* 0x002fe40007ffe0ff */
[----:B---3--:R1:W-:Y:S01]  /*4a30*/  MUFU.EX2 R130, R11 ;  /* 0x0000000b00827308 */ /* 0x0083e20000000800 */
[----:B----4-:R-:W-:Y:S02]  /*4a40*/  PRMT R6, RZ, 0x5410, R6 ;  /* 0x00005410ff067816 */ /* 0x010fe40000000006 */
[----:B------:R-:W-:Y:S02]  /*4a50*/  ISETP.GE.U32.AND P2, PT, R5, UR19, PT ;  /* 0x0000001305007c0c */ /* 0x000fe4000bf46070 */
[----:B------:R-:W2:Y:S03]  /*4a60*/  LDS.U16 R5, [R20+0xc] ;  /* 0x00000c0014057984 */ /* 0x000ea60000000400 */
[----:B------:R3:W4:Y:S01]  /*4a70*/  MUFU.EX2 R127, R10 ;  /* 0x0000000a007f7308 */ /* 0x0007220000000800 */
[----:B-1----:R-:W1:Y:S01]  /*4a80*/  LDS.U16 R11, [R21+0xa] ;  /* 0x00000a00150b7984 */ /* 0x002e620000000400 */
[----:B------:R-:W-:Y:S01]  /*4a90*/  FMUL.FTZ R134, R107, R6 ;  /* 0x000000066b867220 */ /* 0x000fe20000410000 */
[----:B------:R-:W-:-:S02]  /*4aa0*/  PRMT R7, RZ, 0x5410, R7 ;  /* 0x00005410ff077816 */ /* 0x000fc40000000007 */
[----:B------:R-:W1:Y:S04]  /*4ab0*/  LDS.U16 R6, [R19+0xe] ;  /* 0x00000e0013067984 */ /* 0x000e680000000400 */
[----:B---3--:R-:W3:Y:S01]  /*4ac0*/  LDS.U16 R10, [R22+0x8] ;  /* 0x00000800160a7984 */ /* 0x008ee20000000400 */
[----:B------:R-:W-:-:S05]  /*4ad0*/  FMUL.FTZ R7, R108, R7 ;  /* 0x000000076c077220 */ /* 0x000fca0000410000 */
[----:B------:R-:W-:Y:S02]  /*4ae0*/  FSEL R133, R7, RZ, !P3 ;  /* 0x000000ff07857208 */ /* 0x000fe40005800000 */
[----:B------:R-:W3:Y:S01]  /*4af0*/  LDS.U16 R7, [R18+0x10] ;  /* 0x0000100012077984 */ /* 0x000ee20000000400 */
[C---:B------:R-:W-:Y:S01]  /*4b00*/  FMUL.FTZ R128, R4.reuse, R87 ;  /* 0x0000005704807220 */ /* 0x040fe20000410000 */
[----:B----4-:R-:W-:Y:S01]  /*4b10*/  FSEL R132, R127, 1, !P3 ;  /* 0x3f8000007f847808 */ /* 0x010fe20005800000 */
[----:B------:R-:W-:Y:S01]  /*4b20*/  FMUL.FTZ R126, R4, R88 ;  /* 0x00000058047e7220 */ /* 0x000fe20000410000 */
[----:B0-----:R-:W-:-:S03]  /*4b30*/  PRMT R127, RZ, 0x5410, R8 ;  /* 0x00005410ff7f7816 */ /* 0x001fc60000000008 */
[----:B------:R-:W0:Y:S02]  /*4b40*/  MUFU.EX2 R128, R128 ;  /* 0x0000008000807308 */ /* 0x000e240000000800 */
[----:B------:R-:W-:Y:S01]  /*4b50*/  FMUL.FTZ R127, R106, R127 ;  /* 0x0000007f6a7f7220 */ /* 0x000fe20000410000 */
[----:B------:R-:W-:Y:S02]  /*4b60*/  ISETP.GE.U32.AND P6, PT, R129, UR19, PT ;  /* 0x0000001381007c0c */ /* 0x000fe4000bfc6070 */
[----:B------:R-:W-:-:S03]  /*4b70*/  PRMT R8, RZ, 0x5410, R9 ;  /* 0x00005410ff087816 */ /* 0x000fc60000000009 */
[----:B------:R-:W4:Y:S01]  /*4b80*/  MUFU.EX2 R126, R126 ;  /* 0x0000007e007e7308 */ /* 0x000f220000000800 */
[----:B--2---:R-:W-:Y:S01]  /*4b90*/  PRMT R5, RZ, 0x5410, R5 ;  /* 0x00005410ff057816 */ /* 0x004fe20000000005 */
[----:B------:R-:W2:Y:S01]  /*4ba0*/  LDS.U16 R9, [R17+0x12] ;  /* 0x0000120011097984 */ /* 0x000ea20000000400 */
[----:B-1----:R-:W-:-:S03]  /*4bb0*/  PRMT R11, RZ, 0x5410, R11 ;  /* 0x00005410ff0b7816 */ /* 0x002fc6000000000b */
[----:B------:R-:W-:Y:S01]  /*4bc0*/  FMUL.FTZ R5, R104, R5 ;  /* 0x0000000568057220 */ /* 0x000fe20000410000 */
[----:B------:R-:W-:Y:S02]  /*4bd0*/  ISETP.GE.U32.AND P3, PT, R124, UR19, PT ;  /* 0x000000137c007c0c */ /* 0x000fe4000bf66070 */
[----:B------:R-:W-:Y:S01]  /*4be0*/  PRMT R6, RZ, 0x5410, R6 ;  /* 0x00005410ff067816 */ /* 0x000fe20000000006 */
[----:B------:R-:W-:Y:S01]  /*4bf0*/  FMUL.FTZ R11, R110, R11 ;  /* 0x0000000b6e0b7220 */ /* 0x000fe20000410000 */
[----:B------:R-:W-:Y:S02]  /*4c00*/  FSEL R131, R127, RZ, !P4 ;  /* 0x000000ff7f837208 */ /* 0x000fe40006000000 */
[----:B---3--:R-:W-:Y:S02]  /*4c10*/  PRMT R10, RZ, 0x5410, R10 ;  /* 0x00005410ff0a7816 */ /* 0x008fe4000000000a */
[----:B------:R-:W-:Y:S02]  /*4c20*/  FSEL R130, R130, 1, !P4 ;  /* 0x3f80000082827808 */ /* 0x000fe40006000000 */
[----:B------:R-:W-:-:S02]  /*4c30*/  FSEL R135, R116, 1, !P6 ;  /* 0x3f80000074877808 */ /* 0x000fc40007000000 */
[----:B------:R-:W-:Y:S01]  /*4c40*/  ISETP.GE.U32.AND P4, PT, R123, UR19, PT ;  /* 0x000000137b007c0c */ /* 0x000fe2000bf86070 */
[----:B------:R-:W-:Y:S01]  /*4c50*/  FMUL.FTZ R10, R105, R10 ;  /* 0x0000000a690a7220 */ /* 0x000fe20000410000 */
[----:B------:R-:W-:Y:S01]  /*4c60*/  FSEL R134, R134, RZ, !P6 ;  /* 0x000000ff86867208 */ /* 0x000fe20007000000 */
[----:B------:R-:W-:Y:S01]  /*4c70*/  FMUL.FTZ R6, R111, R6 ;  /* 0x000000066f067220 */ /* 0x000fe20000410000 */
[----:B------:R-:W-:Y:S02]  /*4c80*/  ISETP.GE.U32.AND P6, PT, R125, UR19, PT ;  /* 0x000000137d007c0c */ /* 0x000fe4000bfc6070 */
[----:B------:R-:W-:Y:S02]  /*4c90*/  FSEL R116, R11, RZ, !P3 ;  /* 0x000000ff0b747208 */ /* 0x000fe40005800000 */
[----:B------:R-:W-:Y:S01]  /*4ca0*/  FSEL R136, R5, RZ, !P4 ;  /* 0x000000ff05887208 */ /* 0x000fe20006000000 */
[----:B------:R-:W1:Y:S01]  /*4cb0*/  LDS.U16 R11, [R16+0x14] ;  /* 0x00001400100b7984 */ /* 0x000e620000000400 */
[----:B------:R-:W-:Y:S01]  /*4cc0*/  FMUL.FTZ R5, R135, R132 ;  /* 0x0000008487057220 */ /* 0x000fe20000410000 */
[----:B------:R-:W-:Y:S01]  /*4cd0*/  IADD3 R129, R129, 0x8, RZ ;  /* 0x0000000881817810 */ /* 0x000fe20007ffe0ff */
[----:B------:R-:W-:Y:S01]  /*4ce0*/  FMUL.FTZ R8, R109, R8 ;  /* 0x000000086d087220 */ /* 0x000fe20000410000 */
[----:B------:R-:W-:Y:S01]  /*4cf0*/  FSEL R127, R10, RZ, !P6 ;  /* 0x000000ff0a7f7208 */ /* 0x000fe20007000000 */
[----:B------:R-:W-:Y:S01]  /*4d00*/  FMUL.FTZ R137, R4, R89 ;  /* 0x0000005904897220 */ /* 0x000fe20000410000 */
[----:B------:R-:W-:Y:S01]  /*4d10*/  FSEL R138, R6, RZ, !P2 ;  /* 0x000000ff068a7208 */ /* 0x000fe20005000000 */
[----:B------:R-:W3:Y:S01]  /*4d20*/  LDS.U16 R10, [R15+0x16] ;  /* 0x000016000f0a7984 */ /* 0x000ee20000000400 */
[----:B0-----:R-:W-:Y:S01]  /*4d30*/  FSEL R128, R128, 1, !P5 ;  /* 0x3f80000080807808 */ /* 0x001fe20006800000 */
[----:B------:R-:W-:Y:S01]  /*4d40*/  FMUL.FTZ R5, R130, R5 ;  /* 0x0000000582057220 */ /* 0x000fe20000410000 */
[----:B------:R-:W-:Y:S01]  /*4d50*/  PRMT R6, RZ, 0x5410, R7 ;  /* 0x00005410ff067816 */ /* 0x000fe20000000007 */
[----:B------:R-:W-:Y:S01]  /*4d60*/  FMUL.FTZ R139, R4, R90 ;  /* 0x0000005a048b7220 */ /* 0x000fe20000410000 */
[----:B------:R-:W-:Y:S01]  /*4d70*/  ISETP.GE.U32.AND P1, PT, R129, UR19, PT ;  /* 0x0000001381007c0c */ /* 0x000fe2000bf26070 */
[----:B------:R-:W0:Y:S01]  /*4d80*/  MUFU.EX2 R137, R137 ;  /* 0x0000008900897308 */ /* 0x000e220000000800 */
[----:B------:R-:W-:Y:S01]  /*4d90*/  FSEL R129, R8, RZ, !P5 ;  /* 0x000000ff08817208 */ /* 0x000fe20006800000 */
[----:B------:R-:W-:Y:S01]  /*4da0*/  FMUL.FTZ R6, R103, R6 ;  /* 0x0000000667067220 */ /* 0x000fe20000410000 */
[----:B----4-:R-:W-:Y:S01]  /*4db0*/  FSEL R126, R126, 1, !P6 ;  /* 0x3f8000007e7e7808 */ /* 0x010fe20007000000 */
[----:B------:R-:W4:Y:S01]  /*4dc0*/  LDS.U16 R8, [R14+0x18] ;  /* 0x000018000e087984 */ /* 0x000f220000000400 */
[----:B------:R-:W-:-:S02]  /*4dd0*/  FMUL.FTZ R5, R128, R5 ;  /* 0x0000000580057220 */ /* 0x000fc40000410000 */
[----:B------:R-:W-:Y:S01]  /*4de0*/  FMUL.FTZ R141, R4, R91 ;  /* 0x0000005b048d7220 */ /* 0x000fe20000410000 */
[----:B------:R-:W1:Y:S01]  /*4df0*/  LDS.U16 R7, [R13+0x1a] ;  /* 0x00001a000d077984 */ /* 0x000e620000000400 */
[----:B------:R-:W0:Y:S01]  /*4e00*/  MUFU.EX2 R139, R139 ;  /* 0x0000008b008b7308 */ /* 0x000e220000000800 */
[----:B------:R-:W-:Y:S01]  /*4e10*/  FMUL.FTZ R142, R126, R5 ;  /* 0x000000057e8e7220 */ /* 0x000fe20000410000 */
[----:B------:R-:W-:Y:S01]  /*4e20*/  FSEL R140, R6, RZ, !P1 ;  /* 0x000000ff068c7208 */ /* 0x000fe20004800000 */
[----:B------:R-:W-:Y:S02]  /*4e30*/  FFMA.FTZ R5, R134, R132, R133 ;  /* 0x0000008486057223 */ /* 0x000fe40000010085 */
[C---:B------:R-:W-:Y:S02]  /*4e40*/  FMUL.FTZ R143, R4.reuse, R92 ;  /* 0x0000005c048f7220 */ /* 0x040fe40000410000 */
[C---:B------:R-:W-:Y:S02]  /*4e50*/  FMUL.FTZ R145, R4.reuse, R93 ;  /* 0x0000005d04917220 */ /* 0x040fe40000410000 */
[----:B------:R-:W-:-:S02]  /*4e60*/  FMUL.FTZ R144, R4, R94 ;  /* 0x0000005e04907220 */ /* 0x000fc40000410000 */
[C---:B------:R-:W-:Y:S02]  /*4e70*/  FMUL.FTZ R146, R4.reuse, R95 ;  /* 0x0000005f04927220 */ /* 0x040fe40000410000 */
[C---:B------:R-:W-:Y:S02]  /*4e80*/  FMUL.FTZ R147, R4.reuse, R96 ;  /* 0x0000006004937220 */ /* 0x040fe40000410000 */
[C---:B------:R-:W-:Y:S02]  /*4e90*/  FMUL.FTZ R148, R4.reuse, R97 ;  /* 0x0000006104947220 */ /* 0x040fe40000410000 */
[C---:B------:R-:W-:Y:S02]  /*4ea0*/  FMUL.FTZ R149, R4.reuse, R98 ;  /* 0x0000006204957220 */ /* 0x040fe40000410000 */
[----:B------:R-:W-:Y:S01]  /*4eb0*/  FMUL.FTZ R6, R4, R99 ;  /* 0x0000006304067220 */ /* 0x000fe20000410000 */
[----:B------:R-:W1:Y:S01]  /*4ec0*/  MUFU.EX2 R141, R141 ;  /* 0x0000008d008d7308 */ /* 0x000e620000000800 */
[----:B------:R-:W3:Y:S01]  /*4ed0*/  LDS.U16 R4, [R12+0x1c] ;  /* 0x00001c000c047984 */ /* 0x000ee20000000400 */
[----:B------:R-:W-:-:S03]  /*4ee0*/  FFMA.FTZ R150, R130, R5, R131 ;  /* 0x0000000582967223 */ /* 0x000fc60000010083 */
[----:B------:R-:W4:Y:S03]  /*4ef0*/  LDS.U16 R5, [R0+0x1e] ;  /* 0x00001e0000057984 */ /* 0x000f260000000400 */
[----:B------:R-:W2:Y:S01]  /*4f00*/  MUFU.EX2 R143, R143 ;  /* 0x0000008f008f7308 */ /* 0x000ea20000000800 */
[----:B0-----:R-:W-:Y:S01]  /*4f10*/  FSEL R137, R137, 1, !P3 ;  /* 0x3f80000089897808 */ /* 0x001fe20005800000 */
[----:B------:R-:W-:Y:S01]  /*4f20*/  FFMA.FTZ R150, R128, R150, R129 ;  /* 0x0000009680967223 */ /* 0x000fe20000010081 */
[----:B------:R-:W-:-:S05]  /*4f30*/  FSEL R139, R139, 1, !P4 ;  /* 0x3f8000008b8b7808 */ /* 0x000fca0006000000 */
[----:B------:R-:W0:Y:S01]  /*4f40*/  MUFU.EX2 R145, R145 ;  /* 0x0000009100917308 */ /* 0x000e220000000800 */
[----:B------:R-:W-:Y:S02]  /*4f50*/  FMUL.FTZ R142, R137, R142 ;  /* 0x0000008e898e7220 */ /* 0x000fe40000410000 */
[----:B------:R-:W-:Y:S01]  /*4f60*/  FFMA.FTZ R150, R126, R150, R127 ;  /* 0x000000967e967223 */ /* 0x000fe2000001007f */
[----:B-1----:R-:W-:-:S04]  /*4f70*/  FSEL R141, R141, 1, !P2 ;  /* 0x3f8000008d8d7808 */ /* 0x002fc80005000000 */
[----:B------:R-:W1:Y:S01]  /*4f80*/  MUFU.EX2 R144, R144 ;  /* 0x0000009000907308 */ /* 0x000e620000000800 */
[----:B------:R-:W-:Y:S01]  /*4f90*/  FMUL.FTZ R152, R139, R142 ;  /* 0x0000008e8b987220 */ /* 0x000fe20000410000 */
[----:B--2---:R-:W-:Y:S01]  /*4fa0*/  PRMT R9, RZ, 0x5410, R9 ;  /* 0x00005410ff097816 */ /* 0x004fe20000000009 */
[----:B------:R-:W-:Y:S01]  /*4fb0*/  FFMA.FTZ R150, R137, R150, R116 ;  /* 0x0000009689967223 */ /* 0x000fe20000010074 */
[----:B------:R-:W-:-:S04]  /*4fc0*/  ISETP.GE.U32.AND P5, PT, R122, UR19, PT ;  /* 0x000000137a007c0c */ /* 0x000fc8000bfa6070 */
[----:B------:R-:W2:Y:S01]  /*4fd0*/  MUFU.EX2 R146, R146 ;  /* 0x0000009200927308 */ /* 0x000ea20000000800 */
[----:B------:R-:W-:Y:S01]  /*4fe0*/  FSEL R143, R143, 1, !P1 ;  /* 0x3f8000008f8f7808 */ /* 0x000fe20004800000 */
[----:B------:R-:W-:Y:S01]  /*4ff0*/  FMUL.FTZ R152, R141, R152 ;  /* 0x000000988d987220 */ /* 0x000fe20000410000 */
[----:B------:R-:W-:Y:S01]  /*5000*/  PRMT R11, RZ, 0x5410, R11 ;  /* 0x00005410ff0b7816 */ /* 0x000fe2000000000b */
[----:B------:R-:W-:Y:S01]  /*5010*/  FFMA.FTZ R150, R139, R150, R136 ;  /* 0x000000968b967223 */ /* 0x000fe20000010088 */
[----:B------:R-:W-:Y:S01]  /*5020*/  ISETP.GE.U32.AND P6, PT, R121, UR19, PT ;  /* 0x0000001379007c0c */ /* 0x000fe2000bfc6070 */
[----:B------:R-:W-:Y:S01]  /*5030*/  FMUL.FTZ R9, R112, R9 ;  /* 0x0000000970097220 */ /* 0x000fe20000410000 */
[----:B0-----:R-:W-:Y:S01]  /*5040*/  FSEL R145, R145, 1, !P5 ;  /* 0x3f80000091917808 */ /* 0x001fe20006800000 */
[----:B------:R-:W0:Y:S01]  /*5050*/  MUFU.EX2 R147, R147 ;  /* 0x0000009300937308 */ /* 0x000e220000000800 */
[----:B------:R-:W-:Y:S01]  /*5060*/  FMUL.FTZ R152, R143, R152 ;  /* 0x000000988f987220 */ /* 0x000fe20000410000 */
[----:B---3--:R-:W-:Y:S01]  /*5070*/  PRMT R10, RZ, 0x5410, R10 ;  /* 0x00005410ff0a7816 */ /* 0x008fe2000000000a */
[----:B------:R-:W-:Y:S01]  /*5080*/  FFMA.FTZ R150, R141, R150, R138 ;  /* 0x000000968d967223 */ /* 0x000fe2000001008a */
[----:B------:R-:W-:Y:S01]  /*5090*/  ISETP.GE.U32.AND P3, PT, R120, UR19, PT ;  /* 0x0000001378007c0c */ /* 0x000fe2000bf66070 */
[----:B------:R-:W-:Y:S01]  /*50a0*/  FMUL.FTZ R11, R102, R11 ;  /* 0x0000000b660b7220 */ /* 0x000fe20000410000 */
[----:B------:R-:W-:Y:S01]  /*50b0*/  FSEL R142, R9, RZ, !P5 ;  /* 0x000000ff098e7208 */ /* 0x000fe20006800000 */
[----:B------:R-:W-:Y:S01]  /*50c0*/  FMUL.FTZ R9, R145, R152 ;  /* 0x0000009891097220 */ /* 0x000fe20000410000 */
[----:B-1----:R-:W-:Y:S01]  /*50d0*/  FSEL R144, R144, 1, !P6 ;  /* 0x3f80000090907808 */ /* 0x002fe20007000000 */
[----:B------:R-:W1:Y:S01]  /*50e0*/  MUFU.EX2 R148, R148 ;  /* 0x0000009400947308 */ /* 0x000e620000000800 */
[----:B------:R-:W-:Y:S01]  /*50f0*/  FFMA.FTZ R150, R143, R150, R140 ;  /* 0x000000968f967223 */ /* 0x000fe2000001008c */
[----:B----4-:R-:W-:Y:S01]  /*5100*/  PRMT R8, RZ, 0x5410, R8 ;  /* 0x00005410ff087816 */ /* 0x010fe20000000008 */
[----:B------:R-:W-:Y:S01]  /*5110*/  FMUL.FTZ R10, R113, R10 ;  /* 0x0000000a710a7220 */ /* 0x000fe20000410000 */
[----:B--2---:R-:W-:Y:S01]  /*5120*/  FSEL R146, R146, 1, !P3 ;  /* 0x3f80000092927808 */ /* 0x004fe20005800000 */
[----:B------:R-:W-:Y:S01]  /*5130*/  FMUL.FTZ R9, R144, R9 ;  /* 0x0000000990097220 */ /* 0x000fe20000410000 */
[----:B------:R-:W-:Y:S01]  /*5140*/  FSEL R151, R11, RZ, !P6 ;  /* 0x000000ff0b977208 */ /* 0x000fe20007000000 */
[----:B------:R-:W-:Y:S01]  /*5150*/  FFMA.FTZ R150, R145, R150, R142 ;  /* 0x0000009691967223 */ /* 0x000fe2000001008e */
[----:B------:R-:W2:Y:S01]  /*5160*/  MUFU.EX2 R149, R149 ;  /* 0x0000009500957308 */ /* 0x000ea20000000800 */
[----:B------:R-:W-:Y:S01]  /*5170*/  PRMT R7, RZ, 0x5410, R7 ;  /* 0x00005410ff077816 */ /* 0x000fe20000000007 */
[----:B------:R-:W-:Y:S01]  /*5180*/  FMUL.FTZ R8, R101, R8 ;  /* 0x0000000865087220 */ /* 0x000fe20000410000 */
[----:B------:R-:W-:Y:S01]  /*5190*/  ISETP.GE.U32.AND P4, PT, R119, UR19, PT ;  /* 0x0000001377007c0c */ /* 0x000fe2000bf86070 */
[----:B------:R-:W-:Y:S01]  /*51a0*/  FMUL.FTZ R154, R146, R9 ;  /* 0x00000009929a7220 */ /* 0x000fe20000410000 */
[----:B------:R-:W-:Y:S01]  /*51b0*/  FSEL R153, R10, RZ, !P3 ;  /* 0x000000ff0a997208 */ /* 0x000fe20005800000 */
[----:B------:R-:W-:-:S02]  /*51c0*/  FFMA.FTZ R9, R144, R150, R151 ;  /* 0x0000009690097223 */ /* 0x000fc40000010097 */
[----:B------:R-:W3:Y:S01]  /*51d0*/  MUFU.EX2 R6, R6 ;  /* 0x0000000600067308 */ /* 0x000ee20000000800 */
[----:B------:R-:W-:Y:S01]  /*51e0*/  FMUL.FTZ R155, R114, R7 ;  /* 0x00000007729b7220 */ /* 0x000fe20000410000 */
[----:B------:R-:W-:Y:S01]  /*51f0*/  PRMT R7, RZ, 0x5410, R4 ;  /* 0x00005410ff077816 */ /* 0x000fe20000000004 */
[----:B------:R-:W-:Y:S01]  /*5200*/  FFMA.FTZ R9, R146, R9, R153 ;  /* 0x0000000992097223 */ /* 0x000fe20000010099 */
[----:B------:R-:W-:Y:S02]  /*5210*/  ISETP.GE.U32.AND P2, PT, R118, UR19, PT ;  /* 0x0000001376007c0c */ /* 0x000fe4000bf46070 */
[----:B0-----:R-:W-:Y:S02]  /*5220*/  FSEL R147, R147, 1, !P4 ;  /* 0x3f80000093937808 */ /* 0x001fe40006000000 */
[----:B------:R-:W-:Y:S01]  /*5230*/  FSEL R150, R8, RZ, !P4 ;  /* 0x000000ff08967208 */ /* 0x000fe20006000000 */
[----:B------:R-:W-:Y:S01]  /*5240*/  FMUL.FTZ R7, R100, R7 ;  /* 0x0000000764077220 */ /* 0x000fe20000410000 */
[----:B------:R-:W-:-:S02]  /*5250*/  PRMT R4, RZ, 0x5410, R5 ;  /* 0x00005410ff047816 */ /* 0x000fc40000000005 */
[----:B------:R-:W-:Y:S01]  /*5260*/  ISETP.GE.U32.AND P1, PT, R117, UR19, PT ;  /* 0x0000001375007c0c */ /* 0x000fe2000bf26070 */
[----:B------:R-:W-:Y:S01]  /*5270*/  FFMA.FTZ R9, R147, R9, R150 ;  /* 0x0000000993097223 */ /* 0x000fe20000010096 */
[----:B-1----:R-:W-:Y:S02]  /*5280*/  FSEL R148, R148, 1, !P2 ;  /* 0x3f80000094947808 */ /* 0x002fe40005000000 */
[----:B------:R-:W-:Y:S01]  /*5290*/  FSEL R155, R155, RZ, !P2 ;  /* 0x000000ff9b9b7208 */ /* 0x000fe20005000000 */
[----:B------:R-:W-:Y:S01]  /*52a0*/  FMUL.FTZ R4, R115, R4 ;  /* 0x0000000473047220 */ /* 0x000fe20000410000 */
[----:B------:R-:W-:Y:S02]  /*52b0*/  ISETP.GE.U32.AND P5, PT, R59, UR19, PT ;  /* 0x000000133b007c0c */ /* 0x000fe4000bfa6070 */
        /* <DEDUP_REMOVED lines=57> */
[----:B------:R2:W-:Y:S04]  /*5650*/  SHFL.UP PT, R158, R8, 0x1, RZ ;  /* 0x04200000089e7989 */ /* 0x0005e800000e00ff */
[----:B------:R-:W0:Y:S01]  /*5660*/  LDS.128 R4, [0x850] ;  /* 0x00085000ff047984 */ /* 0x000e220000000c00 */
[----:B------:R-:W-:-:S03]  /*5670*/  SHF.R.U32.HI R161, RZ, 0x5, R82 ;  /* 0x00000005ffa17819 */ /* 0x000fc60000011652 */
[----:B------:R1:W3:Y:S01]  /*5680*/  SHFL.UP PT, R159, R9, 0x1, RZ ;  /* 0x04200000099f7989 */ /* 0x0002e200000e00ff */
[----:B------:R-:W-:-:S04]  /*5690*/  ISETP.NE.AND P1, PT, R161, RZ, PT ;  /* 0x000000ffa100720c */ /* 0x000fc80003f25270 */
[C---:B------:R-:W-:Y:S01]  /*56a0*/  ISETP.NE.AND P3, PT, R64.reuse, RZ, P1 ;  /* 0x000000ff4000720c */ /* 0x040fe20000f65270 */
[----:B------:R-:W-:Y:S08]  /*56b0*/  BSSY B0, `(.L_x_3608) ;  /* 0x0000012000007945 */ /* 0x000ff00003800000 */
[----:B------:R-:W-:Y:S01]  /*56c0*/  @P1 ISETP.NE.AND P2, PT, R64, RZ, PT ;  /* 0x000000ff4000120c */ /* 0x000fe20003f45270 */
[----:B--2---:R-:W-:Y:S01]  /*56d0*/  @P1 IMAD.MOV.U32 R8, RZ, RZ, R10 ;  /* 0x000000ffff081224 */ /* 0x004fe200078e000a */
[----:B-1----:R-:W-:Y:S01]  /*56e0*/  @P1 MOV R9, R11 ;  /* 0x0000000b00091202 */ /* 0x002fe20000000f00 */
[----:B0-----:R-:W-:-:S02]  /*56f0*/  @P1 FMUL.FTZ R161, R158, R4 ;  /* 0x000000049ea11220 */ /* 0x001fc40000410000 */
[----:B------:R-:W-:Y:S02]  /*5700*/  FFMA.FTZ R162, R5, R6, R7 ;  /* 0x0000000605a27223 */ /* 0x000fe40000010007 */
[----:B---3--:R-:W-:Y:S01]  /*5710*/  @P3 FFMA.FTZ R5, R158, R5, R159 ;  /* 0x000000059e053223 */ /* 0x008fe2000001009f */
[----:B------:R-:W-:-:S03]  /*5720*/  @P1 FSEL R161, R4, R161, !P2 ;  /* 0x000000a104a11208 */ /* 0x000fc60005000000 */
[----:B------:R-:W-:Y:S02]  /*5730*/  @P1 IMAD.MOV.U32 R159, RZ, RZ, R5 ;  /* 0x000000ffff9f1224 */ /* 0x000fe400078e0005 */
        /* <DEDUP_REMOVED lines=9> */
.L_x_3609:
[----:B------:R-:W-:Y:S05]  /*57d0*/  BSYNC B0 ;  /* 0x0000000000007941 */ /* 0x000fea0003800000 */
.L_x_3608:
        /* <DEDUP_REMOVED lines=35> */
.L_x_3611:
[----:B------:R-:W-:Y:S05]  /*5a10*/  BSYNC B0 ;  /* 0x0000000000007941 */ /* 0x000fea0003800000 */
.L_x_3610:
        /* <DEDUP_REMOVED lines=22> */
.L_x_3607:
[----:B------:R-:W-:Y:S01]  /*5b80*/  BAR.SYNC.DEFER_BLOCKING 0x0 ;  /* 0x0000000000007b1d */ /* 0x000fe20000010000 */
[----:B-1----:R-:W-:Y:S01]  /*5b90*/  F2FP.BF16.PACK_AB R4, R80, R81 ;  /* 0x000000515004723e */ /* 0x002fe200000010ff */
[----:B------:R-:W-:Y:S01]  /*5ba0*/  USHF.L.U32 UR20, UR6, 0xa, URZ ;  /* 0x0000000a06147899 */ /* 0x000fe2000800063f */
[----:B------:R-:W-:-:S02]  /*5bb0*/  F2FP.BF16.PACK_AB R5, R78, R79 ;  /* 0x0000004f4e05723e */ /* 0x000fc400000010ff */
[C---:B------:R-:W-:Y:S01]  /*5bc0*/  PRMT R6, R4.reuse, 0x7610, R6 ;  /* 0x0000761004067816 */ /* 0x040fe20000000006 */
        /* <DEDUP_REMOVED lines=11> */
[C---:B0-----:R-:W-:Y:S01]  /*5c80*/  PRMT R11, R4.reuse, 0x7610, R11 ;  /* 0x00007610040b7816 */ /* 0x041fe2000000000b */
[----:B------:R-:W-:Y:S01]  /*5c90*/  BSSY B0, `(.L_x_3613) ;  /* 0x0000044000007945 */ /* 0x000fe20003800000 */
[----:B------:R-:W-:-:S02]  /*5ca0*/  PRMT R10, R4, 0x7632, R10 ;  /* 0x00007632040a7816 */ /* 0x000fc4000000000a */
[----:B------:R-:W-:Y:S02]  /*5cb0*/  F2FP.BF16.PACK_AB R4, R72, R73 ;  /* 0x000000494804723e */ /* 0x000fe400000010ff */
[----:B------:R-:W-:Y:S01]  /*5cc0*/  PRMT R84, R5, 0x7610, R84 ;  /* 0x0000761005547816 */ /* 0x000fe20000000054 */
[----:B------:R0:W-:Y:S01]  /*5cd0*/  STS.U16 [R26], R6 ;  /* 0x000000061a007388 */ /* 0x0001e20000000400 */
[----:B------:R-:W-:-:S03]  /*5ce0*/  ISETP.NE.AND P0, PT, R82, RZ, PT ;  /* 0x000000ff5200720c */ /* 0x000fc60003f05270 */
[----:B------:R1:W-:Y:S04]  /*5cf0*/  STS.U16 [R25+0x2], R7 ;  /* 0x0000020719007388 */ /* 0x0003e80000000400 */
[----:B------:R2:W-:Y:S01]  /*5d00*/  STS.U16 [R24+0x4], R8 ;  /* 0x0000040818007388 */ /* 0x0005e20000000400 */
[----:B0-----:R-:W-:Y:S02]  /*5d10*/  PRMT R6, R5, 0x7632, R6 ;  /* 0x0000763205067816 */ /* 0x001fe40000000006 */
[----:B------:R-:W-:Y:S01]  /*5d20*/  F2FP.BF16.PACK_AB R5, R70, R71 ;  /* 0x000000474605723e */ /* 0x000fe200000010ff */
[----:B------:R0:W-:Y:S01]  /*5d30*/  STS.U16 [R23+0x6], R9 ;  /* 0x0000060917007388 */ /* 0x0001e20000000400 */
[----:B-1----:R-:W-:-:S03]  /*5d40*/  PRMT R7, R4, 0x7610, R7 ;  /* 0x0000761004077816 */ /* 0x002fc60000000007 */
[----:B------:R-:W-:Y:S01]  /*5d50*/  STS.U16 [R22+0x8], R11 ;  /* 0x0000080b16007388 */ /* 0x000fe20000000400 */
[----:B--2---:R-:W-:Y:S02]  /*5d60*/  PRMT R8, R4, 0x7632, R8 ;  /* 0x0000763204087816 */ /* 0x004fe40000000008 */
[----:B------:R-:W-:Y:S01]  /*5d70*/  F2FP.BF16.PACK_AB R4, R68, R69 ;  /* 0x000000454404723e */ /* 0x000fe200000010ff */
[----:B------:R1:W-:Y:S01]  /*5d80*/  STS.U16 [R21+0xa], R10 ;  /* 0x00000a0a15007388 */ /* 0x0003e20000000400 */
[----:B0-----:R-:W-:-:S03]  /*5d90*/  PRMT R9, R5, 0x7610, R9 ;  /* 0x0000761005097816 */ /* 0x001fc60000000009 */
[----:B------:R0:W-:Y:S04]  /*5da0*/  STS.U16 [R20+0xc], R84 ;  /* 0x00000c5414007388 */ /* 0x0001e80000000400 */
[----:B------:R2:W-:Y:S01]  /*5db0*/  STS.U16 [R19+0xe], R6 ;  /* 0x00000e0613007388 */ /* 0x0005e20000000400 */
[----:B-1----:R-:W-:Y:S02]  /*5dc0*/  PRMT R10, R5, 0x7632, R10 ;  /* 0x00007632050a7816 */ /* 0x002fe4000000000a */
[----:B------:R-:W-:Y:S01]  /*5dd0*/  F2FP.BF16.PACK_AB R5, R66, R67 ;  /* 0x000000434205723e */ /* 0x000fe200000010ff */
[----:B------:R1:W-:Y:S01]  /*5de0*/  STS.U16 [R18+0x10], R7 ;  /* 0x0000100712007388 */ /* 0x0003e20000000400 */
[----:B0-----:R-:W-:-:S03]  /*5df0*/  PRMT R84, R4, 0x7632, R84 ;  /* 0x0000763204547816 */ /* 0x001fc60000000054 */
[----:B------:R-:W-:Y:S01]  /*5e00*/  STS.U16 [R17+0x12], R8 ;  /* 0x0000120811007388 */ /* 0x000fe20000000400 */
[----:B--2---:R-:W-:-:S03]  /*5e10*/  IMAD.U32 R6, RZ, RZ, UR19 ;  /* 0x00000013ff067e24 */ /* 0x004fc6000f8e00ff */
[----:B------:R-:W-:Y:S01]  /*5e20*/  STS.U16 [R16+0x14], R9 ;  /* 0x0000140910007388 */ /* 0x000fe20000000400 */
[----:B-1----:R-:W-:-:S03]  /*5e30*/  PRMT R7, R5, 0x7632, R7 ;  /* 0x0000763205077816 */ /* 0x002fc60000000007 */
        /* <DEDUP_REMOVED lines=41> */
.L_x_3614:
[----:B------:R-:W-:Y:S05]  /*60d0*/  BSYNC B0 ;  /* 0x0000000000007941 */ /* 0x000fea0003800000 */
.L_x_3613:
        /* <DEDUP_REMOVED lines=159> */
[----:B------:R1:W-:Y:S02]  /*6ad0*/  MUFU.EX2 R97, R6 ;  /* 0x0000000600617308 */ /* 0x0003e40000000800 */
[----:B------:R-:W-:Y:S01]  /*6ae0*/  FMUL.FTZ R94, R89, -1.4426950216293334961 ;  /* 0xbfb8aa3b595e7820 */ /* 0x000fe20000410000 */
[----:B-1----:R-:W1:Y:S05]  /*6af0*/  LDS.U16 R6, [R16+0x14] ;  /* 0x0000140010067984 */ /* 0x002e6a0000000400 */
[----:B------:R2:W-:Y:S01]  /*6b00*/  MUFU.EX2 R100, R94 ;  /* 0x0000005e00647308 */ /* 0x0005e20000000800 */
[----:B------:R-:W-:Y:S01]  /*6b10*/  FMUL.FTZ R86, R95, -1.4426950216293334961 ;  /* 0xbfb8aa3b5f567820 */ /* 0x000fe20000410000 */
[----:B---3--:R-:W-:-:S02]  /*6b20*/  PRMT R90, RZ, 0x5410, R8 ;  /* 0x00005410ff5a7816 */ /* 0x008fc40000000008 */
[----:B--2---:R-:W-:Y:S02]  /*6b30*/  PRMT R94, RZ, 0x5410, R9 ;  /* 0x00005410ff5e7816 */ /* 0x004fe40000000009 */
[----:B------:R-:W2:Y:S02]  /*6b40*/  LDS.U16 R9, [R13+0x1a] ;  /* 0x00001a000d097984 */ /* 0x000ea40000000400 */
[----:B------:R3:W4:Y:S01]  /*6b50*/  MUFU.EX2 R98, R86 ;  /* 0x0000005600627308 */ /* 0x0007220000000800 */
[----:B------:R-:W-:Y:S02]  /*6b60*/  FMUL.FTZ R8, R90, -1.4426950216293334961 ;  /* 0xbfb8aa3b5a087820 */ /* 0x000fe40000410000 */
[----:B------:R-:W-:Y:S01]  /*6b70*/  FMUL.FTZ R96, R94, -1.4426950216293334961 ;  /* 0xbfb8aa3b5e607820 */ /* 0x000fe20000410000 */
[----:B---3--:R-:W3:Y:S04]  /*6b80*/  LDS.U16 R86, [R12+0x1c] ;  /* 0x00001c000c567984 */ /* 0x008ee80000000400 */
[----:B------:R5:W1:Y:S01]  /*6b90*/  MUFU.EX2 R99, R8 ;  /* 0x0000000800637308 */ /* 0x000a620000000800 */
[----:B0-----:R-:W-:-:S02]  /*6ba0*/  PRMT R7, RZ, 0x5410, R7 ;  /* 0x00005410ff077816 */ /* 0x001fc40000000007 */
[----:B-----5:R-:W-:-:S05]  /*6bb0*/  PRMT R8, RZ, 0x5410, R10 ;  /* 0x00005410ff087816 */ /* 0x020fca000000000a */
[----:B------:R0:W5:Y:S01]  /*6bc0*/  MUFU.EX2 R101, R96 ;  /* 0x0000006000657308 */ /* 0x0001620000000800 */
[----:B------:R-:W-:Y:S01]  /*6bd0*/  FMUL.FTZ R10, R8, -1.4426950216293334961 ;  /* 0xbfb8aa3b080a7820 */ /* 0x000fe20000410000 */
[----:B0-----:R-:W0:Y:S06]  /*6be0*/  LDS.U16 R96, [R0+0x1e] ;  /* 0x00001e0000607984 */ /* 0x001e2c0000000400 */
[----:B------:R1:W-:Y:S02]  /*6bf0*/  MUFU.EX2 R102, R10 ;  /* 0x0000000a00667308 */ /* 0x0003e40000000800 */
[----:B-1----:R-:W-:-:S06]  /*6c00*/  FMUL.FTZ R10, R7, -1.4426950216293334961 ;  /* 0xbfb8aa3b070a7820 */ /* 0x002fcc0000410000 */
[----:B------:R1:W-:Y:S02]  /*6c10*/  MUFU.EX2 R106, R10 ;  /* 0x0000000a006a7308 */ /* 0x0003e40000000800 */
[----:B-1----:R-:W-:-:S05]  /*6c20*/  PRMT R10, RZ, 0x5410, R6 ;  /* 0x00005410ff0a7816 */ /* 0x002fca0000000006 */
[----:B------:R-:W-:-:S04]  /*6c30*/  FMUL.FTZ R6, R10, -1.4426950216293334961 ;  /* 0xbfb8aa3b0a067820 */ /* 0x000fc80000410000 */
[----:B------:R2:W-:Y:S02]  /*6c40*/  MUFU.EX2 R107, R6 ;  /* 0x00000006006b7308 */ /* 0x0005e40000000800 */
[----:B--2---:R-:W-:-:S05]  /*6c50*/  PRMT R6, RZ, 0x5410, R9 ;  /* 0x00005410ff067816 */ /* 0x004fca0000000009 */
[----:B------:R-:W-:Y:S01]  /*6c60*/  FMUL.FTZ R9, R6, -1.4426950216293334961 ;  /* 0xbfb8aa3b06097820 */ /* 0x000fe20000410000 */
[----:B------:R-:W-:-:S03]  /*6c70*/  PRMT R92, RZ, 0x5410, R92 ;  /* 0x00005410ff5c7816 */ /* 0x000fc6000000005c */
[----:B------:R3:W-:Y:S01]  /*6c80*/  MUFU.EX2 R110, R9 ;  /* 0x00000009006e7308 */ /* 0x0007e20000000800 */
[----:B------:R-:W-:Y:S01]  /*6c90*/  PRMT R11, RZ, 0x5410, R11 ;  /* 0x00005410ff0b7816 */ /* 0x000fe2000000000b */
[----:B------:R-:W-:Y:S01]  /*6ca0*/  FMUL.FTZ R109, R92, -1.4426950216293334961 ;  /* 0xbfb8aa3b5c6d7820 */ /* 0x000fe20000410000 */
[----:B------:R-:W-:Y:S02]  /*6cb0*/  PRMT R88, RZ, 0x5410, R88 ;  /* 0x00005410ff587816 */ /* 0x000fe40000000058 */
[----:B---3--:R-:W-:Y:S02]  /*6cc0*/  PRMT R9, RZ, 0x5410, R86 ;  /* 0x00005410ff097816 */ /* 0x008fe40000000056 */
[----:B------:R-:W-:-:S03]  /*6cd0*/  PRMT R93, RZ, 0x5410, R93 ;  /* 0x00005410ff5d7816 */ /* 0x000fc6000000005d */
[----:B------:R-:W-:Y:S01]  /*6ce0*/  FMUL.FTZ R86, R9, -1.4426950216293334961 ;  /* 0xbfb8aa3b09567820 */ /* 0x000fe20000410000 */
[----:B------:R-:W-:Y:S01]  /*6cf0*/  PRMT R87, RZ, 0x5410, R87 ;  /* 0x00005410ff577816 */ /* 0x000fe20000000057 */
[----:B------:R-:W-:Y:S01]  /*6d00*/  FMUL.FTZ R103, R11, -1.4426950216293334961 ;  /* 0xbfb8aa3b0b677820 */ /* 0x000fe20000410000 */
[----:B------:R-:W1:Y:S01]  /*6d10*/  MUFU.EX2 R109, R109 ;  /* 0x0000006d006d7308 */ /* 0x000e620000000800 */
[----:B------:R-:W-:Y:S02]  /*6d20*/  FMUL.FTZ R104, R88, -1.4426950216293334961 ;  /* 0xbfb8aa3b58687820 */ /* 0x000fe40000410000 */
[----:B----4-:R-:W-:Y:S02]  /*6d30*/  FADD.FTZ R98, R98, 1 ;  /* 0x3f80000062627421 */ /* 0x010fe40000010000 */
[----:B------:R-:W-:-:S03]  /*6d40*/  FADD.FTZ R99, R99, 1 ;  /* 0x3f80000063637421 */ /* 0x000fc60000010000 */
[----:B------:R0:W-:Y:S01]  /*6d50*/  MUFU.EX2 R111, R86 ;  /* 0x00000056006f7308 */ /* 0x0001e20000000800 */
[----:B------:R-:W-:Y:S02]  /*6d60*/  FMUL.FTZ R105, R93, -1.4426950216293334961 ;  /* 0xbfb8aa3b5d697820 */ /* 0x000fe40000410000 */
[----:B------:R-:W-:Y:S01]  /*6d70*/  FMUL.FTZ R108, R87, -1.4426950216293334961 ;  /* 0xbfb8aa3b576c7820 */ /* 0x000fe20000410000 */
[----:B0-----:R-:W-:-:S04]  /*6d80*/  PRMT R86, RZ, 0x5410, R96 ;  /* 0x00005410ff567816 */ /* 0x001fc80000000060 */
[----:B------:R-:W0:Y:S01]  /*6d90*/  MUFU.EX2 R103, R103 ;  /* 0x0000006700677308 */ /* 0x000e220000000800 */
[----:B------:R-:W-:Y:S02]  /*6da0*/  FADD.FTZ R97, R97, 1 ;  /* 0x3f80000061617421 */ /* 0x000fe40000010000 */
[----:B------:R-:W-:-:S05]  /*6db0*/  FMUL.FTZ R96, R86, -1.4426950216293334961 ;  /* 0xbfb8aa3b56607820 */ /* 0x000fca0000410000 */
[----:B------:R-:W2:Y:S01]  /*6dc0*/  MUFU.EX2 R104, R104 ;  /* 0x0000006800687308 */ /* 0x000ea20000000800 */
[----:B-----5:R-:W-:-:S07]  /*6dd0*/  FADD.FTZ R101, R101, 1 ;  /* 0x3f80000065657421 */ /* 0x020fce0000010000 */
[----:B------:R-:W3:Y:S08]  /*6de0*/  MUFU.RCP R98, R98 ;  /* 0x0000006200627308 */ /* 0x000ef00000001000 */
[----:B------:R-:W4:Y:S01]  /*6df0*/  MUFU.RCP R99, R99 ;  /* 0x0000006300637308 */ /* 0x000f220000001000 */
[----:B-1----:R-:W-:-:S07]  /*6e00*/  FADD.FTZ R109, R109, 1 ;  /* 0x3f8000006d6d7421 */ /* 0x002fce0000010000 */
[----:B------:R-:W1:Y:S08]  /*6e10*/  MUFU.EX2 R105, R105 ;  /* 0x0000006900697308 */ /* 0x000e700000000800 */
[----:B------:R-:W5:Y:S08]  /*6e20*/  MUFU.EX2 R108, R108 ;  /* 0x0000006c006c7308 */ /* 0x000f700000000800 */
[----:B------:R-:W1:Y:S01]  /*6e30*/  MUFU.EX2 R112, R96 ;  /* 0x0000006000707308 */ /* 0x000e620000000800 */
[----:B------:R-:W-:-:S07]  /*6e40*/  FADD.FTZ R100, R100, 1 ;  /* 0x3f80000064647421 */ /* 0x000fce0000010000 */
[----:B------:R-:W1:Y:S01]  /*6e50*/  MUFU.RCP R114, R97 ;  /* 0x0000006100727308 */ /* 0x000e620000001000 */
[----:B------:R-:W-:Y:S02]  /*6e60*/  FADD.FTZ R102, R102, 1 ;  /* 0x3f80000066667421 */ /* 0x000fe40000010000 */
[----:B0-----:R-:W-:Y:S02]  /*6e70*/  FADD.FTZ R103, R103, 1 ;  /* 0x3f80000067677421 */ /* 0x001fe40000010000 */
[----:B--2---:R-:W-:-:S03]  /*6e80*/  FADD.FTZ R104, R104, 1 ;  /* 0x3f80000068687421 */ /* 0x004fc60000010000 */
[----:B------:R-:W0:Y:S01]  /*6e90*/  MUFU.RCP R101, R101 ;  /* 0x0000006500657308 */ /* 0x000e220000001000 */
[----:B------:R-:W-:Y:S02]  /*6ea0*/  FADD.FTZ R106, R106, 1 ;  /* 0x3f8000006a6a7421 */ /* 0x000fe40000010000 */
[----:B------:R-:W-:Y:S02]  /*6eb0*/  FADD.FTZ R110, R110, 1 ;  /* 0x3f8000006e6e7421 */ /* 0x000fe40000010000 */
[----:B---3--:R-:W-:-:S03]  /*6ec0*/  FMUL.FTZ R95, R95, R98 ;  /* 0x000000625f5f7220 */ /* 0x008fc60000410000 */
[----:B------:R-:W2:Y:S01]  /*6ed0*/  MUFU.RCP R109, R109 ;  /* 0x0000006d006d7308 */ /* 0x000ea20000001000 */
[----:B----4-:R-:W-:Y:S02]  /*6ee0*/  FMUL.FTZ R90, R90, R99 ;  /* 0x000000635a5a7220 */ /* 0x010fe40000410000 */
[----:B------:R-:W-:Y:S02]  /*6ef0*/  FADD.FTZ R111, R111, 1 ;  /* 0x3f8000006f6f7421 */ /* 0x000fe40000010000 */
[----:B-1----:R-:W-:-:S03]  /*6f00*/  FADD.FTZ R105, R105, 1 ;  /* 0x3f80000069697421 */ /* 0x002fc60000010000 */
[----:B------:R-:W1:Y:S01]  /*6f10*/  MUFU.RCP R100, R100 ;  /* 0x0000006400647308 */ /* 0x000e620000001000 */
[----:B------:R-:W-:Y:S02]  /*6f20*/  FADD.FTZ R107, R107, 1 ;  /* 0x3f8000006b6b7421 */ /* 0x000fe40000010000 */
[----:B-----5:R-:W-:Y:S02]  /*6f30*/  FADD.FTZ R108, R108, 1 ;  /* 0x3f8000006c6c7421 */ /* 0x020fe40000010000 */
[----:B------:R-:W-:Y:S02]  /*6f40*/  FADD.FTZ R112, R112, 1 ;  /* 0x3f80000070707421 */ /* 0x000fe40000010000 */
[----:B------:R-:W-:Y:S01]  /*6f50*/  FMUL.FTZ R96, R91, R114 ;  /* 0x000000725b607220 */ /* 0x000fe20000410000 */
[----:B------:R-:W3:Y:S01]  /*6f60*/  MUFU.RCP R113, R102 ;  /* 0x0000006600717308 */ /* 0x000ee20000001000 */
[----:B------:R-:W-:Y:S02]  /*6f70*/  FMUL.FTZ R95, R95, R80 ;  /* 0x000000505f5f7220 */ /* 0x000fe40000410000 */
[----:B------:R-:W-:-:S05]  /*6f80*/  FMUL.FTZ R90, R90, R79 ;  /* 0x0000004f5a5a7220 */ /* 0x000fca0000410000 */
[----:B------:R-:W4:Y:S08]  /*6f90*/  MUFU.RCP R116, R103 ;  /* 0x0000006700747308 */ /* 0x000f300000001000 */
[----:B------:R-:W5:Y:S08]  /*6fa0*/  MUFU.RCP R97, R104 ;  /* 0x0000006800617308 */ /* 0x000f700000001000 */
[----:B------:R-:W1:Y:S08]  /*6fb0*/  MUFU.RCP R91, R110 ;  /* 0x0000006e005b7308 */ /* 0x000e700000001000 */
[----:B------:R-:W1:Y:S01]  /*6fc0*/  MUFU.RCP R80, R111 ;  /* 0x0000006f00507308 */ /* 0x000e620000001000 */
[----:B0-----:R-:W-:-:S07]  /*6fd0*/  FMUL.FTZ R94, R94, R101 ;  /* 0x000000655e5e7220 */ /* 0x001fce0000410000 */
[----:B------:R-:W0:Y:S08]  /*6fe0*/  MUFU.RCP R126, R105 ;  /* 0x00000069007e7308 */ /* 0x000e300000001000 */
[----:B------:R-:W0:Y:S08]  /*6ff0*/  MUFU.RCP R106, R106 ;  /* 0x0000006a006a7308 */ /* 0x000e300000001000 */
[----:B------:R-:W0:Y:S01]  /*7000*/  MUFU.RCP R79, R112 ;  /* 0x00000070004f7308 */ /* 0x000e220000001000 */
[----:B--2---:R-:W-:-:S07]  /*7010*/  FMUL.FTZ R92, R92, R109 ;  /* 0x0000006d5c5c7220 */ /* 0x004fce0000410000 */
[----:B------:R-:W2:Y:S08]  /*7020*/  MUFU.RCP R107, R107 ;  /* 0x0000006b006b7308 */ /* 0x000eb00000001000 */
[----:B------:R-:W0:Y:S01]  /*7030*/  MUFU.RCP R108, R108 ;  /* 0x0000006c006c7308 */ /* 0x000e220000001000 */
[----:B-1----:R-:W-:Y:S02]  /*7040*/  FMUL.FTZ R89, R89, R100 ;  /* 0x0000006459597220 */ /* 0x002fe40000410000 */
[----:B------:R-:W-:-:S02]  /*7050*/  FMUL.FTZ R94, R94, R77 ;  /* 0x0000004d5e5e7220 */ /* 0x000fc40000410000 */
[----:B------:R-:W-:Y:S02]  /*7060*/  FMUL.FTZ R96, R96, R81 ;  /* 0x0000005160607220 */ /* 0x000fe40000410000 */
[----:B---3--:R-:W-:Y:S02]  /*7070*/  FMUL.FTZ R77, R8, R113 ;  /* 0x00000071084d7220 */ /* 0x008fe40000410000 */
[----:B----4-:R-:W-:Y:S02]  /*7080*/  FMUL.FTZ R8, R11, R116 ;  /* 0x000000740b087220 */ /* 0x010fe40000410000 */
[----:B------:R-:W-:Y:S02]  /*7090*/  FMUL.FTZ R92, R92, R69 ;  /* 0x000000455c5c7220 */ /* 0x000fe40000410000 */
[----:B------:R-:W-:Y:S02]  /*70a0*/  FMUL.FTZ R89, R89, R78 ;  /* 0x0000004e59597220 */ /* 0x000fe40000410000 */
[----:B-----5:R-:W-:-:S02]  /*70b0*/  FMUL.FTZ R11, R88, R97 ;  /* 0x00000061580b7220 */ /* 0x020fc40000410000 */
[----:B------:R-:W-:Y:S02]  /*70c0*/  FMUL.FTZ R69, R6, R91 ;  /* 0x0000005b06457220 */ /* 0x000fe40000410000 */
[----:B------:R-:W-:Y:S01]  /*70d0*/  FMUL.FTZ R6, R9, R80 ;  /* 0x0000005009067220 */ /* 0x000fe20000410000 */
[----:B------:R-:W-:Y:S01]  /*70e0*/  F2FP.BF16.PACK_AB R95, R95, R96 ;  /* 0x000000605f5f723e */ /* 0x000fe200000010ff */
[----:B------:R-:W-:Y:S01]  /*70f0*/  BAR.SYNC.DEFER_BLOCKING 0x0 ;  /* 0x0000000000007b1d */ /* 0x000fe20000010000 */
[----:B0-----:R-:W-:Y:S02]  /*7100*/  FMUL.FTZ R78, R93, R126 ;  /* 0x0000007e5d4e7220 */ /* 0x001fe40000410000 */
        /* <DEDUP_REMOVED lines=9> */
[----:B------:R-:W-:Y:S02]  /*71a0*/  FMUL.FTZ R78, R78, R73 ;  /* 0x000000494e4e7220 */ /* 0x000fe40000410000 */
[----:B------:R-:W-:Y:S02]  /*71b0*/  FMUL.FTZ R7, R7, R72 ;  /* 0x0000004807077220 */ /* 0x000fe40000410000 */
[----:B------:R-:W-:Y:S01]  /*71c0*/  FMUL.FTZ R9, R9, R66 ;  /* 0x0000004209097220 */ /* 0x000fe20000410000 */
[----:B------:R-:W-:Y:S01]  /*71d0*/  PRMT R66, R95, 0x7632, R66 ;  /* 0x000076325f427816 */ /* 0x000fe20000000042 */
[----:B------:R-:W-:Y:S01]  /*71e0*/  FMUL.FTZ R10, R10, R71 ;  /* 0x000000470a0a7220 */ /* 0x000fe20000410000 */
[----:B------:R-:W-:Y:S01]  /*71f0*/  F2FP.BF16.PACK_AB R8, R11, R8 ;  /* 0x000000080b08723e */ /* 0x000fe200000010ff */
[----:B------:R-:W-:-:S02]  /*7200*/  FMUL.FTZ R87, R87, R70 ;  /* 0x0000004657577220 */ /* 0x000fc40000410000 */
[----:B------:R-:W-:Y:S01]  /*7210*/  FMUL.FTZ R6, R6, R67 ;  /* 0x0000004306067220 */ /* 0x000fe20000410000 */
[----:B------:R-:W-:Y:S01]  /*7220*/  PRMT R67, R89, 0x7632, R67 ;  /* 0x0000763259437816 */ /* 0x000fe20000000043 */
[----:B------:R-:W-:Y:S01]  /*7230*/  FMUL.FTZ R69, R69, R68 ;  /* 0x0000004445457220 */ /* 0x000fe20000410000 */
[----:B------:R-:W-:Y:S01]  /*7240*/  STS.U16 [R26], R95 ;  /* 0x0000005f1a007388 */ /* 0x000fe20000000400 */
[----:B------:R-:W-:Y:S02]  /*7250*/  PRMT R68, R77, 0x7632, R68 ;  /* 0x000076324d447816 */ /* 0x000fe40000000044 */
[----:B------:R-:W-:Y:S01]  /*7260*/  F2FP.BF16.PACK_AB R7, R7, R78 ;  /* 0x0000004e0707723e */ /* 0x000fe200000010ff */
[----:B------:R0:W-:Y:S01]  /*7270*/  STS.U16 [R25+0x2], R66 ;  /* 0x0000024219007388 */ /* 0x0001e20000000400 */
[----:B------:R-:W-:Y:S02]  /*7280*/  PRMT R11, R8, 0x7632, R11 ;  /* 0x00007632080b7816 */ /* 0x000fe4000000000b */
[----:B------:R-:W-:Y:S01]  /*7290*/  F2FP.BF16.PACK_AB R10, R87, R10 ;  /* 0x0000000a570a723e */ /* 0x000fe200000010ff */
[----:B------:R-:W-:Y:S01]  /*72a0*/  STS.U16 [R24+0x4], R89 ;  /* 0x0000045918007388 */ /* 0x000fe20000000400 */
[----:B------:R-:W-:-:S03]  /*72b0*/  F2FP.BF16.PACK_AB R69, R69, R92 ;  /* 0x0000005c4545723e */ /* 0x000fc600000010ff */
[----:B------:R-:W-:Y:S01]  /*72c0*/  STS.U16 [R23+0x6], R67 ;  /* 0x0000064317007388 */ /* 0x000fe20000000400 */
[----:B------:R-:W-:Y:S02]  /*72d0*/  F2FP.BF16.PACK_AB R6, R9, R6 ;  /* 0x000000060906723e */ /* 0x000fe400000010ff */
[----:B0-----:R-:W-:Y:S01]  /*72e0*/  PRMT R25, R7, 0x7632, R25 ;  /* 0x0000763207197816 */ /* 0x001fe20000000019 */
[----:B------:R0:W-:Y:S04]  /*72f0*/  STS.U16 [R22+0x8], R77 ;  /* 0x0000084d16007388 */ /* 0x0001e80000000400 */
        /* <DEDUP_REMOVED lines=55> */
.L_x_3616:
[----:B------:R-:W-:Y:S05]  /*7670*/  BSYNC B0 ;  /* 0x0000000000007941 */ /* 0x000fea0003800000 */
.L_x_3615:
        /* <DEDUP_REMOVED lines=55> */
.L_x_3617:
[----:B------:R-:W-:Y:S05]  /*79f0*/  EXIT ;  /* 0x000000000000794d */ /* 0x000fea0003800000 */
.L_x_3619:
        /* <DEDUP_REMOVED lines=16> */
.L_x_5421:


//--------------------- .text._Z25selective_scan_fwd_kernelI32Selective_Scan_fwd_kernel_traitsILi64ELi16ELi1ELb0ELb1ELb1ELb0EN3c108BFloat16EfEEv13SSMParamsBase --------------------------
	.section	.text._Z25selective_scan_fwd_kernelI32Selective_Scan_fwd_kernel_traitsILi64ELi16ELi1ELb0ELb1ELb1ELb0EN3c108BFloat16EfEEv13SSMParamsBase,"ax",@progbits
	.sectioninfo	@"SHI_REGISTERS=168"
	.align	128
        .global         _Z25selective_scan_fwd_kernelI32Selective_Scan_fwd_kernel_traitsILi64ELi16ELi1ELb0ELb1ELb1ELb0EN3c108BFloat16EfEEv13SSMParamsBase
        .type           _Z25selective_scan_fwd_kernelI32Selective_Scan_fwd_kernel_traitsILi64ELi16ELi1ELb0ELb1ELb1ELb0EN3c108BFloat16EfEEv13SSMParamsBase,@function
        .size           _Z25selective_scan_fwd_kernelI32Selective_Scan_fwd_kernel_traitsILi64ELi16ELi1ELb0ELb1ELb1ELb0EN3c108BFloat16EfEEv13SSMParamsBase,(.L_x_5422 - _Z25selective_scan_fwd_kernelI32Selective_Scan_fwd_kernel_traitsILi64ELi16ELi1ELb0ELb1ELb1ELb0EN3c108BFloat16EfEEv13SSMParamsBase)
        .other          _Z25selective_scan_fwd_kernelI32Selective_Scan_fwd_kernel_traitsILi64ELi16ELi1ELb0ELb1ELb1ELb0EN3c108BFloat16EfEEv13SSMParamsBase,@"STO_CUDA_ENTRY STV_DEFAULT"
_Z25selective_scan_fwd_kernelI32Selective_Scan_fwd_kernel_traitsILi64ELi16ELi1ELb0ELb1ELb1ELb0EN3c108BFloat16EfEEv13SSMParamsBase:
.text._Z25selective_scan_fwd_kernelI32Selective_Scan_fwd_kernel_traitsILi64ELi16ELi1ELb0ELb1ELb1ELb0EN3c108BFloat16EfEEv13SSMParamsBase:
        /* <DEDUP_REMOVED lines=106> */
.L_x_3661:
        /* <DEDUP_REMOVED lines=287> */
.L_x_3621:
[----:B------:R-:W-:Y:S05]  /*1890*/  BSYNC B0 ;  /* 0x0000000000007941 */ /* 0x000fea0003800000 */
.L_x_3620:
        /* <DEDUP_REMOVED lines=36> */
.L_x_3623:
[----:B------:R-:W-:Y:S05]  /*1ae0*/  BSYNC B0 ;  /* 0x0000000000007941 */ /* 0x000fea0003800000 */
.L_x_3622:
        /* <DEDUP_REMOVED lines=38> */
.L_x_3625:
[----:B------:R-:W-:Y:S05]  /*1d50*/  BSYNC B0 ;  /* 0x0000000000007941 */ /* 0x000fea0003800000 */
.L_x_3624:
        /* <DEDUP_REMOVED lines=36> */
.L_x_3627:
[----:B------:R-:W-:Y:S05]  /*1fa0*/  BSYNC B0 ;  /* 0x0000000000007941 */ /* 0x000fea0003800000 */
.L_x_3626:
        /* <DEDUP_REMOVED lines=38> */
.L_x_3629:
[----:B------:R-:W-:Y:S05]  /*2210*/  BSYNC B0 ;  /* 0x0000000000007941 */ /* 0x000fea0003800000 */
.L_x_3628:
        /* <DEDUP_REMOVED lines=36> */
.L_x_3631:
[----:B------:R-:W-:Y:S05]  /*2460*/  BSYNC B0 ;  /* 0x0000000000007941 */ /* 0x000fea0003800000 */
.L_x_3630:
        /* <DEDUP_REMOVED lines=38> */
.L_x_3633:
[----:B------:R-:W-:Y:S05]  /*26d0*/  BSYNC B0 ;  /* 0x0000000000007941 */ /* 0x000fea0003800000 */
.L_x_3632:
        /* <DEDUP_REMOVED lines=36> */
.L_x_3635:
[----:B------:R-:W-:Y:S05]  /*2920*/  BSYNC B0 ;  /* 0x0000000000007941 */ /* 0x000fea0003800000 */
.L_x_3634:
        /* <DEDUP_REMOVED lines=41> */
.L_x_3637:
[----:B------:R-:W-:Y:S05]  /*2bc0*/  BSYNC B0 ;  /* 0x0000000000007941 */ /* 0x000fea0003800000 */
.L_x_3636:
        /* <DEDUP_REMOVED lines=41> */
.L_x_3639:
[----:B------:R-:W-:Y:S05]  /*2e60*/  BSYNC B0 ;  /* 0x0000000000007941 */ /* 0x000fea0003800000 */
.L_x_3638:
        /* <DEDUP_REMOVED lines=47> */
.L_x_3641:
[----:B------:R-:W-:Y:S05]  /*3160*/  BSYNC B0 ;  /* 0x0000000000007941 */ /* 0x000fea0003800000 */
.L_x_3640:
        /* <DEDUP_REMOVED lines=33> */
.L_x_3643:
[----:B------:R-:W-:Y:S05]  /*3380*/  BSYNC B0 ;  /* 0x0000000000007941 */ /* 0x000fea0003800000 */
.L_x_3642:
        /* <DEDUP_REMOVED lines=33> */
.L_x_3645:
[----:B------:R-:W-:Y:S05]  /*35a0*/  BSYNC B0 ;  /* 0x0000000000007941 */ /* 0x000fea0003800000 */
.L_x_3644:
        /* <DEDUP_REMOVED lines=33> */
.L_x_3647:
[----:B------:R-:W-:Y:S05]  /*37c0*/  BSYNC B0 ;  /* 0x0000000000007941 */ /* 0x000fea0003800000 */
.L_x_3646:
        /* <DEDUP_REMOVED lines=33> */
.L_x_3649:
[----:B------:R-:W-:Y:S05]  /*39e0*/  BSYNC B0 ;  /* 0x0000000000007941 */ /* 0x000fea0003800000 */
.L_x_3648:
        /* <DEDUP_REMOVED lines=33> */
.L_x_3651:
[----:B------:R-:W-:Y:S05]  /*3c00*/  BSYNC B0 ;  /* 0x0000000000007941 */ /* 0x000fea0003800000 */
.L_x_3650:
        /* <DEDUP_REMOVED lines=36> */
.L_x_3657:
        /* <DEDUP_REMOVED lines=70> */
[----:B------:R-:W-:-:S05]  /*42b0*/  LEA.HI.X R9, R4, c[0x0][0x224], R5, 0x2, P0 ;  /* 0x0000890004097a11 */ /* 0x000fca00000f1405 */
[----:B------:R1:W5:Y:S01]  /*42c0*/  LDG.E R125, [R8.64] ;  /* 0x00000004087d7981 */ /* 0x000362000c1e1900 */
        /* <DEDUP_REMOVED lines=13> */
[----:B------:R-:W-:Y:S02]  /*43a0*/  PRMT R146, RZ, 0x7610, R146 ;  /* 0x00007610ff927816 */ /* 0x000fe40000000092 */
[----:B------:R-:W-:Y:S02]  /*43b0*/  PRMT R147, RZ, 0x7610, R147 ;  /* 0x00007610ff937816 */ /* 0x000fe40000000093 */
[----:B-1----:R-:W-:Y:S02]  /*43c0*/  PRMT R9, RZ, 0x7610, R9 ;  /* 0x00007610ff097816 */ /* 0x002fe40000000009 */
[----:B------:R-:W-:-:S02]  /*43d0*/  PRMT R5, RZ, 0x7610, R5 ;  /* 0x00007610ff057816 */ /* 0x000fc40000000005 */
[----:B------:R-:W-:Y:S02]  /*43e0*/  PRMT R148, RZ, 0x7610, R148 ;  /* 0x00007610ff947816 */ /* 0x000fe40000000094 */
[----:B------:R-:W-:Y:S02]  /*43f0*/  PRMT R143, RZ, 0x7610, R143 ;  /* 0x00007610ff8f7816 */ /* 0x000fe4000000008f */
        /* <DEDUP_REMOVED lines=28> */
[----:B------:R-:W1:Y:S04]  /*45c0*/  LDS.U16 R66, [R60+0x2] ;  /* 0x000002003c427984 */ /* 0x000e680000000400 */
[----:B------:R2:W3:Y:S01]  /*45d0*/  @!P3 LDG.E.U16 R64, [R6.64+0xc0] ;  /* 0x0000c0040640b981 */ /* 0x0004e2000c1e1500 */
[----:B------:R-:W-:-:S03]  /*45e0*/  ISETP.GE.AND P3, PT, R91, R109, PT ;  /* 0x0000006d5b00720c */ /* 0x000fc60003f66270 */
[----:B------:R2:W3:Y:S01]  /*45f0*/  @!P6 LDG.E.U16 R63, [R6.64+0x100] ;  /* 0x00010004063fe981 */ /* 0x0004e2000c1e1500 */
[----:B------:R-:W-:Y:S01]  /*4600*/  ISETP.GE.AND P6, PT, R90, R109, PT ;  /* 0x0000006d5a00720c */ /* 0x000fe20003fc6270 */
[----:B------:R-:W-:Y:S01]  /*4610*/  FMUL.FTZ R10, R125, 1.4426950216293334961 ;  /* 0x3fb8aa3b7d0a7820 */ /* 0x000fe20000410000 */
[----:B----4-:R-:W-:Y:S01]  /*4620*/  PRMT R61, RZ, 0x7610, R61 ;  /* 0x00007610ff3d7816 */ /* 0x010fe2000000003d */
[----:B------:R-:W4:Y:S02]  /*4630*/  LDS.U16 R67, [R60+0x4] ;  /* 0x000004003c437984 */ /* 0x000f240000000400 */
[----:B------:R-:W-:Y:S01]  /*4640*/  FMUL.FTZ R68, R10, R59 ;  /* 0x0000003b0a447220 */ /* 0x000fe20000410000 */
[----:B------:R-:W-:Y:S01]  /*4650*/  PRMT R62, RZ, 0x7610, R62 ;  /* 0x00007610ff3e7816 */ /* 0x000fe2000000003e */
[----:B0-----:R-:W-:Y:S01]  /*4660*/  IMAD.SHL.U32 R72, R110, 0x10, RZ ;  /* 0x000000106e487824 */ /* 0x001fe200078e00ff */
[----:B------:R2:W3:Y:S01]  /*4670*/  @!P5 LDG.E.U16 R61, [R6.64+0x180] ;  /* 0x00018004063dd981 */ /* 0x0004e2000c1e1500 */
[-C--:B------:R-:W-:Y:S01]  /*4680*/  ISETP.GE.AND P5, PT, R86, R109.reuse, PT ;  /* 0x0000006d5600720c */ /* 0x080fe20003fa6270 */
[----:B------:R0:W-:Y:S02]  /*4690*/  MUFU.EX2 R142, R68 ;  /* 0x00000044008e7308 */ /* 0x0001e40000000800 */
[----:B------:R2:W3:Y:S01]  /*46a0*/  @!P3 LDG.E.U16 R146, [R6.64+0x1c0] ;  /* 0x0001c0040692b981 */ /* 0x0004e2000c1e1500 */
[----:B------:R-:W-:-:S03]  /*46b0*/  ISETP.GE.AND P3, PT, R84, R109, PT ;  /* 0x0000006d5400720c */ /* 0x000fc60003f66270 */
[----:B------:R2:W3:Y:S01]  /*46c0*/  @!P6 LDG.E.U16 R147, [R6.64+0x200] ;  /* 0x000200040693e981 */ /* 0x0004e2000c1e1500 */
[----:B------:R-:W-:-:S03]  /*46d0*/  ISETP.GE.AND P6, PT, R82, R109, PT ;  /* 0x0000006d5200720c */ /* 0x000fc60003fc6270 */
[----:B0-----:R-:W0:Y:S01]  /*46e0*/  LDS.U16 R68, [R60+0x6] ;  /* 0x000006003c447984 */ /* 0x001e220000000400 */
[C---:B------:R-:W-:Y:S02]  /*46f0*/  IADD3 R8, R72.reuse, 0x2, RZ ;  /* 0x0000000248087810 */ /* 0x040fe40007ffe0ff */
[----:B------:R-:W-:Y:S01]  /*4700*/  IADD3 R4, R72, 0x1, RZ ;  /* 0x0000000148047810 */ /* 0x000fe20007ffe0ff */
[----:B------:R2:W3:Y:S01]  /*4710*/  @!P4 LDG.E.U16 R62, [R6.64+0x140] ;  /* 0x00014004063ec981 */ /* 0x0004e2000c1e1500 */
[-C--:B------:R-:W-:Y:S02]  /*4720*/  ISETP.GE.AND P4, PT, R88, R109.reuse, PT ;  /* 0x0000006d5800720c */ /* 0x080fe40003f86270 */
[-C--:B------:R-:W-:Y:S01]  /*4730*/  ISETP.GE.U32.AND P1, PT, R8, R109.reuse, PT ;  /* 0x0000006d0800720c */ /* 0x080fe20003f26070 */
[----:B------:R2:W3:Y:S01]  /*4740*/  @!P5 LDG.E.U16 R9, [R6.64+0x280] ;  /* 0x000280040609d981 */ /* 0x0004e2000c1e1500 */
[----:B------:R-:W-:Y:S02]  /*4750*/  PRMT R8, RZ, 0x7610, R8 ;  /* 0x00007610ff087816 */ /* 0x000fe40000000008 */
[----:B------:R-:W-:Y:S01]  /*4760*/  ISETP.GE.U32.AND P2, PT, R4, R109, PT ;  /* 0x0000006d0400720c */ /* 0x000fe20003f46070 */
[----:B------:R2:W3:Y:S01]  /*4770*/  @!P6 LDG.E.U16 R5, [R6.64+0x300] ;  /* 0x000300040605e981 */ /* 0x0004e2000c1e1500 */
[----:B------:R-:W-:-:S02]  /*4780*/  IADD3 R4, R72, 0x3, RZ ;  /* 0x0000000348047810 */ /* 0x000fc40007ffe0ff */
[-C--:B------:R-:W-:Y:S01]  /*4790*/  ISETP.GE.AND P5, PT, R106, R109.reuse, PT ;  /* 0x0000006d6a00720c */ /* 0x080fe20003fa6270 */
[----:B------:R2:W3:Y:S01]  /*47a0*/  @!P3 LDG.E.U16 R8, [R6.64+0x2c0] ;  /* 0x0002c0040608b981 */ /* 0x0004e2000c1e1500 */
[-C--:B------:R-:W-:Y:S02]  /*47b0*/  ISETP.GE.U32.AND P0, PT, R4, R109.reuse, PT ;  /* 0x0000006d0400720c */ /* 0x080fe40003f06070 */
[-C--:B------:R-:W-:Y:S01]  /*47c0*/  ISETP.GE.AND P3, PT, R80, R109.reuse, PT ;  /* 0x0000006d5000720c */ /* 0x080fe20003f66270 */
[----:B------:R2:W3:Y:S01]  /*47d0*/  @!P4 LDG.E.U16 R148, [R6.64+0x240] ;  /* 0x000240040694c981 */ /* 0x0004e2000c1e1500 */
[----:B------:R-:W-:Y:S02]  /*47e0*/  IADD3 R4, R72, 0x4, RZ ;  /* 0x0000000448047810 */ /* 0x000fe40007ffe0ff */
[-C--:B------:R-:W-:Y:S02]  /*47f0*/  ISETP.GE.AND P6, PT, R78, R109.reuse, PT ;  /* 0x0000006d4e00720c */ /* 0x080fe40003fc6270 */
[----:B------:R-:W-:-:S02]  /*4800*/  ISETP.GE.U32.AND P4, PT, R4, R109, PT ;  /* 0x0000006d0400720c */ /* 0x000fc40003f86070 */
[----:B-1----:R-:W-:Y:S02]  /*4810*/  PRMT R11, RZ, 0x5410, R11 ;  /* 0x00005410ff0b7816 */ /* 0x002fe4000000000b */
[----:B------:R-:W-:Y:S02]  /*4820*/  PRMT R4, RZ, 0x7610, R4 ;  /* 0x00007610ff047816 */ /* 0x000fe40000000004 */
[----:B------:R-:W-:Y:S01]  /*4830*/  IADD3 R74, R72, 0x5, RZ ;  /* 0x00000005484a7810 */ /* 0x000fe20007ffe0ff */
[----:B------:R-:W-:Y:S01]  /*4840*/  FMUL.FTZ R141, R20, R11 ;  /* 0x0000000b148d7220 */ /* 0x000fe20000410000 */
[----:B------:R-:W-:Y:S01]  /*4850*/  PRMT R66, RZ, 0x5410, R66 ;  /* 0x00005410ff427816 */ /* 0x000fe20000000042 */
[----:B------:R-:W1:Y:S04]  /*4860*/  LDS.U16 R11, [R60+0xa] ;  /* 0x00000a003c0b7984 */ /* 0x000e680000000400 */
[----:B------:R2:W3:Y:S01]  /*4870*/  @!P5 LDG.E.U16 R4, [R6.64+0x340] ;  /* 0x000340040604d981 */ /* 0x0004e2000c1e1500 */
[----:B------:R-:W-:Y:S01]  /*4880*/  ISETP.GE.U32.AND P5, PT, R74, R109, PT ;  /* 0x0000006d4a00720c */ /* 0x000fe20003fa6070 */
[----:B------:R-:W-:-:S02]  /*4890*/  FMUL.FTZ R74, R10, R56 ;  /* 0x000000380a4a7220 */ /* 0x000fc40000410000 */
[----:B------:R2:W3:Y:S01]  /*48a0*/  @!P3 LDG.E.U16 R143, [R6.64+0x380] ;  /* 0x00038004068fb981 */ /* 0x0004e2000c1e1500 */
[----:B------:R-:W-:-:S03]  /*48b0*/  FMUL.FTZ R66, R19, R66 ;  /* 0x0000004213427220 */ /* 0x000fc60000410000 */
[----:B------:R2:W3:Y:S01]  /*48c0*/  @!P6 LDG.E.U16 R144, [R6.64+0x3c0] ;  /* 0x0003c0040690e981 */ /* 0x0004e2000c1e1500 */
[----:B------:R-:W0:Y:S01]  /*48d0*/  MUFU.EX2 R74, R74 ;  /* 0x0000004a004a7308 */ /* 0x000e220000000800 */
[----:B------:R-:W-:Y:S02]  /*48e0*/  FSEL R140, R66, RZ, !P2 ;  /* 0x000000ff428c7208 */ /* 0x000fe40005000000 */
[----:B----4-:R-:W-:Y:S01]  /*48f0*/  PRMT R66, RZ, 0x5410, R67 ;  /* 0x00005410ff427816 */ /* 0x010fe20000000043 */
[----:B--2---:R-:W2:Y:S04]  /*4900*/  LDS.U16 R6, [R60+0xc] ;  /* 0x00000c003c067984 */ /* 0x004ea80000000400 */
[----:B------:R-:W4:Y:S01]  /*4910*/  LDS.U16 R7, [R60+0xe] ;  /* 0x00000e003c077984 */ /* 0x000f220000000400 */
[----:B------:R-:W-:Y:S01]  /*4920*/  FMUL.FTZ R66, R21, R66 ;  /* 0x0000004215427220 */ /* 0x000fe20000410000 */
[----:B0-----:R-:W-:Y:S01]  /*4930*/  PRMT R67, RZ, 0x5410, R68 ;  /* 0x00005410ff437816 */ /* 0x001fe20000000044 */
[----:B------:R-:W-:-:S03]  /*4940*/  FMUL.FTZ R69, R10, R58 ;  /* 0x0000003a0a457220 */ /* 0x000fc60000410000 */
[----:B------:R-:W-:Y:S01]  /*4950*/  FSEL R138, R66, RZ, !P1 ;  /* 0x000000ff428a7208 */ /* 0x000fe20004800000 */
[----:B------:R0:W1:Y:S01]  /*4960*/  MUFU.EX2 R139, R69 ;  /* 0x00000045008b7308 */ /* 0x0000620000000800 */
[----:B------:R-:W-:Y:S01]  /*4970*/  FMUL.FTZ R67, R18, R67 ;  /* 0x0000004312437220 */ /* 0x000fe20000410000 */
[----:B------:R-:W-:Y:S02]  /*4980*/  IADD3 R66, R72, 0xa, RZ ;  /* 0x0000000a48427810 */ /* 0x000fe40007ffe0ff */
[----:B------:R-:W-:Y:S02]  /*4990*/  FSEL R135, R74, 1, !P0 ;  /* 0x3f8000004a877808 */ /* 0x000fe40004000000 */
[----:B------:R-:W-:Y:S02]  /*49a0*/  FSEL R136, R67, RZ, !P0 ;  /* 0x000000ff43887208 */ /* 0x000fe40004000000 */
[-C--:B------:R-:W-:Y:S01]  /*49b0*/  ISETP.GE.U32.AND P0, PT, R66, R109.reuse, PT ;  /* 0x0000006d4200720c */ /* 0x080fe20003f06070 */
[----:B0-----:R-:W0:Y:S01]  /*49c0*/  LDS.U16 R69, [R60+0x8] ;  /* 0x000008003c457984 */ /* 0x001e220000000400 */
[----:B------:R-:W-:-:S02]  /*49d0*/  ISETP.GE.U32.AND P6, PT, R72, R109, PT ;  /* 0x0000006d4800720c */ /* 0x000fc40003fc6070 */
[----:B------:R-:W-:Y:S01]  /*49e0*/  IADD3 R112, R72, 0x7, RZ ;  /* 0x0000000748707810 */ /* 0x000fe20007ffe0ff */
[----:B------:R-:W0:Y:S01]  /*49f0*/  LDS.U16 R66, [R60+0x10] ;  /* 0x000010003c427984 */ /* 0x000e220000000400 */
[----:B------:R-:W-:Y:S01]  /*4a00*/  FSEL R141, R141, RZ, !P6 ;  /* 0x000000ff8d8d7208 */ /* 0x000fe20007000000 */
[----:B------:R-:W-:Y:S01]  /*4a10*/  FMUL.FTZ R111, R10, R53 ;  /* 0x000000350a6f7220 */ /* 0x000fe20000410000 */
[----:B------:R-:W-:Y:S02]  /*4a20*/  FSEL R142, R142, 1, !P6 ;  /* 0x3f8000008e8e7808 */ /* 0x000fe40007000000 */
[-C--:B------:R-:W-:Y:S02]  /*4a30*/  ISETP.GE.U32.AND P6, PT, R112, R109.reuse, PT ;  /* 0x0000006d7000720c */ /* 0x080fe40003fc6070 */
[----:B------:R-:W-:Y:S02]  /*4a40*/  IADD3 R112, R72, 0x8, RZ ;  /* 0x0000000848707810 */ /* 0x000fe40007ffe0ff */
[----:B-1----:R-:W-:Y:S01]  /*4a50*/  FSEL R139, R139, 1, !P2 ;  /* 0x3f8000008b8b7808 */ /* 0x002fe20005000000 */
[----:B------:R-:W1:Y:S01]  /*4a60*/  MUFU.EX2 R111, R111 ;  /* 0x0000006f006f7308 */ /* 0x000e620000000800 */
[----:B------:R-:W-:Y:S01]  /*4a70*/  ISETP.GE.U32.AND P2, PT, R112, R109, PT ;  /* 0x0000006d7000720c */ /* 0x000fe20003f46070 */
[----:B------:R-:W-:Y:S01]  /*4a80*/  FMUL.FTZ R112, R10, R52 ;  /* 0x000000340a707220 */ /* 0x000fe20000410000 */
[----:B------:R-:W-:-:S02]  /*4a90*/  PRMT R68, RZ, 0x5410, R11 ;  /* 0x00005410ff447816 */ /* 0x000fc4000000000b */
[----:B--2---:R-:W-:-:S03]  /*4aa0*/  PRMT R6, RZ, 0x5410, R6 ;  /* 0x00005410ff067816 */ /* 0x004fc60000000006 */
[----:B------:R-:W2:Y:S01]  /*4ab0*/  MUFU.EX2 R112, R112 ;  /* 0x0000007000707308 */ /* 0x000ea20000000800 */
[----:B------:R-:W-:Y:S01]  /*4ac0*/  FMUL.FTZ R68, R17, R68 ;  /* 0x0000004411447220 */ /* 0x000fe20000410000 */
[----:B------:R-:W-:Y:S01]  /*4ad0*/  IADD3 R76, R72, 0x6, RZ ;  /* 0x00000006484c7810 */ /* 0x000fe20007ffe0ff */
[----:B------:R-:W-:Y:S01]  /*4ae0*/  FMUL.FTZ R6, R23, R6 ;  /* 0x0000000617067220 */ /* 0x000fe20000410000 */
[----:B----4-:R-:W-:Y:S02]  /*4af0*/  PRMT R7, RZ, 0x5410, R7 ;  /* 0x00005410ff077816 */ /* 0x010fe40000000007 */
[----:B------:R-:W-:Y:S02]  /*4b00*/  ISETP.GE.U32.AND P3, PT, R76, R109, PT ;  /* 0x0000006d4c00720c */ /* 0x000fe40003f66070 */
[----:B------:R-:W-:Y:S02]  /*4b10*/  FSEL R132, R68, RZ, !P5 ;  /* 0x000000ff44847208 */ /* 0x000fe40006800000 */
[----:B------:R-:W-:Y:S01]  /*4b20*/  IADD3 R68, R72, 0xd, RZ ;  /* 0x0000000d48447810 */ /* 0x000fe20007ffe0ff */
[----:B------:R-:W-:Y:S01]  /*4b30*/  FMUL.FTZ R75, R10, R55 ;  /* 0x000000370a4b7220 */ /* 0x000fe20000410000 */
[----:B------:R-:W-:Y:S01]  /*4b40*/  FSEL R130, R6, RZ, !P3 ;  /* 0x000000ff06827208 */ /* 0x000fe20005800000 */
[----:B------:R-:W-:Y:S01]  /*4b50*/  FMUL.FTZ R67, R10, R51 ;  /* 0x000000330a437220 */ /* 0x000fe20000410000 */
[----:B-1----:R-:W-:Y:S01]  /*4b60*/  FSEL R129, R111, 1, !P3 ;  /* 0x3f8000006f817808 */ /* 0x002fe20005800000 */
[----:B------:R-:W-:Y:S01]  /*4b70*/  FMUL.FTZ R7, R16, R7 ;  /* 0x0000000710077220 */ /* 0x000fe20000410000 */
[----:B------:R-:W-:-:S02]  /*4b80*/  ISETP.GE.U32.AND P3, PT, R68, R109, PT ;  /* 0x0000006d4400720c */ /* 0x000fc40003f66070 */
[----:B------:R-:W-:Y:S01]  /*4b90*/  IADD3 R68, R72, 0xe, RZ ;  /* 0x0000000e48447810 */ /* 0x000fe20007ffe0ff */
[C---:B------:R-:W-:Y:S01]  /*4ba0*/  FMUL.FTZ R76, R10.reuse, R54 ;  /* 0x000000360a4c7220 */ /* 0x040fe20000410000 */
[----:B------:R-:W-:Y:S01]  /*4bb0*/  FSEL R128, R7, RZ, !P6 ;  /* 0x000000ff07807208 */ /* 0x000fe20007000000 */
[----:B------:R-:W-:Y:S01]  /*4bc0*/  FMUL.FTZ R11, R10, R48 ;  /* 0x000000300a0b7220 */ /* 0x000fe20000410000 */
[----:B--2---:R-:W-:Y:S01]  /*4bd0*/  FSEL R127, R112, 1, !P6 ;  /* 0x3f800000707f7808 */ /* 0x004fe20007000000 */
[----:B------:R-:W1:Y:S01]  /*4be0*/  MUFU.EX2 R75, R75 ;  /* 0x0000004b004b7308 */ /* 0x000e620000000800 */
[----:B------:R-:W-:Y:S01]  /*4bf0*/  ISETP.GE.U32.AND P6, PT, R68, R109, PT ;  /* 0x0000006d4400720c */ /* 0x000fe20003fc6070 */
[C---:B------:R-:W-:Y:S01]  /*4c00*/  FMUL.FTZ R73, R10.reuse, R57 ;  /* 0x000000390a497220 */ /* 0x040fe20000410000 */
[----:B------:R-:W2:Y:S05]  /*4c10*/  LDS.U16 R68, [R60+0x12] ;  /* 0x000012003c447984 */ /* 0x000eaa0000000400 */
[----:B------:R-:W4:Y:S01]  /*4c20*/  MUFU.EX2 R67, R67 ;  /* 0x0000004300437308 */ /* 0x000f220000000800 */
[----:B0-----:R-:W-:Y:S01]  /*4c30*/  PRMT R69, RZ, 0x5410, R69 ;  /* 0x00005410ff457816 */ /* 0x001fe20000000045 */
[----:B------:R-:W-:Y:S01]  /*4c40*/  FMUL.FTZ R6, R10, R47 ;  /* 0x0000002f0a067220 */ /* 0x000fe20000410000 */
[----:B------:R-:W-:-:S02]  /*4c50*/  PRMT R7, RZ, 0x5410, R66 ;  /* 0x00005410ff077816 */ /* 0x000fc40000000042 */
[----:B------:R-:W-:Y:S03]  /*4c60*/  LDS.U16 R66, [R60+0x16] ;  /* 0x000016003c427984 */ /* 0x000fe60000000400 */
[----:B------:R0:W-:Y:S01]  /*4c70*/  MUFU.EX2 R121, R11 ;  /* 0x0000000b00797308 */ /* 0x0001e20000000800 */
[----:B------:R-:W-:-:S07]  /*4c80*/  FMUL.FTZ R69, R22, R69 ;  /* 0x0000004516457220 */ /* 0x000fce0000410000 */
[----:B------:R-:W2:Y:S01]  /*4c90*/  MUFU.EX2 R76, R76 ;  /* 0x0000004c004c7308 */ /* 0x000ea20000000800 */
[----:B0-----:R-:W0:Y:S01]  /*4ca0*/  LDS.U16 R11, [R60+0x14] ;  /* 0x000014003c0b7984 */ /* 0x001e220000000400 */
[----:B------:R-:W-:-:S06]  /*4cb0*/  IADD3 R74, R72, 0xb, RZ ;  /* 0x0000000b484a7810 */ /* 0x000fcc0007ffe0ff */
[----:B------:R-:W2:Y:S01]  /*4cc0*/  MUFU.EX2 R73, R73 ;  /* 0x0000004900497308 */ /* 0x000ea20000000800 */
[----:B------:R-:W-:Y:S01]  /*4cd0*/  FMUL.FTZ R7, R24, R7 ;  /* 0x0000000718077220 */ /* 0x000fe20000410000 */
[----:B------:R-:W-:Y:S02]  /*4ce0*/  FSEL R134, R69, RZ, !P4 ;  /* 0x000000ff45867208 */ /* 0x000fe40006000000 */
[----:B-1----:R-:W-:-:S04]  /*4cf0*/  FSEL R133, R75, 1, !P4 ;  /* 0x3f8000004b857808 */ /* 0x002fc80006000000 */
[----:B------:R1:W-:Y:S01]  /*4d00*/  MUFU.EX2 R122, R6 ;  /* 0x00000006007a7308 */ /* 0x0003e20000000800 */
[----:B----4-:R-:W-:Y:S02]  /*4d10*/  FSEL R125, R67, 1, !P2 ;  /* 0x3f800000437d7808 */ /* 0x010fe40005000000 */
[----:B------:R-:W-:Y:S01]  /*4d20*/  ISETP.GE.U32.AND P4, PT, R74, R109, PT ;  /* 0x0000006d4a00720c */ /* 0x000fe20003f86070 */
[----:B------:R-:W-:Y:S04]  /*4d30*/  LDS.U16 R67, [R60+0x1a] ;  /* 0x00001a003c437984 */ /* 0x000fe80000000400 */
[----:B-1----:R-:W1:Y:S01]  /*4d40*/  LDS.U16 R6, [R60+0x18] ;  /* 0x000018003c067984 */ /* 0x002e620000000400 */
[----:B------:R-:W-:Y:S02]  /*4d50*/  IADD3 R74, R72, 0xc, RZ ;  /* 0x0000000c484a7810 */ /* 0x000fe40007ffe0ff */
[----:B------:R-:W-:-:S02]  /*4d60*/  FSEL R126, R7, RZ, !P2 ;  /* 0x000000ff077e7208 */ /* 0x000fc40005000000 */
[----:B--2---:R-:W-:Y:S01]  /*4d70*/  FSEL R131, R76, 1, !P5 ;  /* 0x3f8000004c837808 */ /* 0x004fe20006800000 */
[----:B------:R-:W2:Y:S01]  /*4d80*/  LDS.U16 R7, [R60+0x1c] ;  /* 0x00001c003c077984 */ /* 0x000ea20000000400 */
[----:B------:R-:W-:Y:S01]  /*4d90*/  ISETP.GE.U32.AND P5, PT, R74, R109, PT ;  /* 0x0000006d4a00720c */ /* 0x000fe20003fa6070 */
[----:B------:R-:W-:Y:S01]  /*4da0*/  FMUL.FTZ R123, R10, R50 ;  /* 0x000000320a7b7220 */ /* 0x000fe20000410000 */
[----:B------:R-:W-:Y:S01]  /*4db0*/  IADD3 R114, R72, 0x9, RZ ;  /* 0x0000000948727810 */ /* 0x000fe20007ffe0ff */
[C---:B------:R-:W-:Y:S01]  /*4dc0*/  FMUL.FTZ R124, R10.reuse, R49 ;  /* 0x000000310a7c7220 */ /* 0x040fe20000410000 */
[----:B------:R-:W-:Y:S01]  /*4dd0*/  FSEL R137, R73, 1, !P1 ;  /* 0x3f80000049897808 */ /* 0x000fe20004800000 */
[----:B------:R-:W-:Y:S01]  /*4de0*/  FMUL.FTZ R69, R10, R46 ;  /* 0x0000002e0a457220 */ /* 0x000fe20000410000 */
[----:B------:R-:W-:Y:S01]  /*4df0*/  IADD3 R74, R72, 0xf, RZ ;  /* 0x0000000f484a7810 */ /* 0x000fe20007ffe0ff */
[----:B------:R-:W-:Y:S02]  /*4e00*/  FMUL.FTZ R72, R10, R45 ;  /* 0x0000002d0a487220 */ /* 0x000fe40000410000 */
[----:B------:R-:W-:-:S02]  /*4e10*/  FFMA.FTZ R73, R141, R139, R140 ;  /* 0x0000008b8d497223 */ /* 0x000fc4000001008c */
[----:B------:R-:W-:Y:S02]  /*4e20*/  FMUL.FTZ R112, R10, R44 ;  /* 0x0000002c0a707220 */ /* 0x000fe40000410000 */
[----:B------:R-:W-:Y:S01]  /*4e30*/  FMUL.FTZ R76, R142, R139 ;  /* 0x0000008b8e4c7220 */ /* 0x000fe20000410000 */
[----:B------:R0:W4:Y:S01]  /*4e40*/  LDS.U16 R10, [R60+0x1e] ;  /* 0x00001e003c0a7984 */ /* 0x0001220000000400 */
[C---:B------:R-:W-:Y:S02]  /*4e50*/  FFMA.FTZ R73, R137.reuse, R73, R138 ;  /* 0x0000004989497223 */ /* 0x040fe4000001008a */
[----:B------:R-:W-:Y:S02]  /*4e60*/  FMUL.FTZ R76, R137, R76 ;  /* 0x0000004c894c7220 */ /* 0x000fe40000410000 */
[C---:B------:R-:W-:Y:S02]  /*4e70*/  FFMA.FTZ R73, R135.reuse, R73, R136 ;  /* 0x0000004987497223 */ /* 0x040fe40000010088 */
[----:B------:R-:W-:Y:S01]  /*4e80*/  FMUL.FTZ R76, R135, R76 ;  /* 0x0000004c874c7220 */ /* 0x000fe20000410000 */
[----:B------:R-:W1:Y:S01]  /*4e90*/  MUFU.EX2 R123, R123 ;  /* 0x0000007b007b7308 */ /* 0x000e620000000800 */
[----:B------:R-:W-:-:S02]  /*4ea0*/  FFMA.FTZ R73, R133, R73, R134 ;  /* 0x0000004985497223 */ /* 0x000fc40000010086 */
[----:B------:R-:W-:Y:S01]  /*4eb0*/  FMUL.FTZ R76, R133, R76 ;  /* 0x0000004c854c7220 */ /* 0x000fe20000410000 */
[----:B------:R-:W-:Y:S01]  /*4ec0*/  PRMT R68, RZ, 0x5410, R68 ;  /* 0x00005410ff447816 */ /* 0x000fe20000000044 */
[----:B------:R-:W-:-:S03]  /*4ed0*/  FFMA.FTZ R73, R131, R73, R132 ;  /* 0x0000004983497223 */ /* 0x000fc60000010084 */
[----:B------:R-:W2:Y:S01]  /*4ee0*/  MUFU.EX2 R124, R124 ;  /* 0x0000007c007c7308 */ /* 0x000ea20000000800 */
[----:B------:R-:W-:Y:S01]  /*4ef0*/  FMUL.FTZ R76, R131, R76 ;  /* 0x0000004c834c7220 */ /* 0x000fe20000410000 */
[----:B0-----:R-:W-:Y:S01]  /*4f00*/  PRMT R60, RZ, 0x5410, R11 ;  /* 0x00005410ff3c7816 */ /* 0x001fe2000000000b */
[C---:B------:R-:W-:Y:S02]  /*4f10*/  FFMA.FTZ R73, R129.reuse, R73, R130 ;  /* 0x0000004981497223 */ /* 0x040fe40000010082 */
[----:B------:R-:W-:Y:S01]  /*4f20*/  FMUL.FTZ R76, R129, R76 ;  /* 0x0000004c814c7220 */ /* 0x000fe20000410000 */
[----:B------:R-:W-:Y:S01]  /*4f30*/  ISETP.GE.U32.AND P1, PT, R114, R109, PT ;  /* 0x0000006d7200720c */ /* 0x000fe20003f26070 */
[----:B------:R-:W-:Y:S01]  /*4f40*/  FMUL.FTZ R68, R15, R68 ;  /* 0x000000440f447220 */ /* 0x000fe20000410000 */
[----:B------:R-:W-:Y:S01]  /*4f50*/  PRMT R11, RZ, 0x5410, R66 ;  /* 0x00005410ff0b7816 */ /* 0x000fe20000000042 */
[----:B------:R-:W0:Y:S01]  /*4f60*/  MUFU.EX2 R69, R69 ;  /* 0x0000004500457308 */ /* 0x000e220000000800 */
[----:B------:R-:W-:-:S02]  /*4f70*/  FFMA.FTZ R73, R127, R73, R128 ;  /* 0x000000497f497223 */ /* 0x000fc40000010080 */
[----:B------:R-:W-:Y:S01]  /*4f80*/  FMUL.FTZ R76, R127, R76 ;  /* 0x0000004c7f4c7220 */ /* 0x000fe20000410000 */
[----:B-1----:R-:W-:Y:S01]  /*4f90*/  FSEL R123, R123, 1, !P1 ;  /* 0x3f8000007b7b7808 */ /* 0x002fe20004800000 */
[----:B------:R-:W-:Y:S01]  /*4fa0*/  FMUL.FTZ R60, R25, R60 ;  /* 0x0000003c193c7220 */ /* 0x000fe20000410000 */
[----:B------:R-:W-:Y:S01]  /*4fb0*/  FSEL R118, R68, RZ, !P1 ;  /* 0x000000ff44767208 */ /* 0x000fe20004800000 */
[C---:B------:R-:W-:Y:S01]  /*4fc0*/  FFMA.FTZ R73, R125.reuse, R73, R126 ;  /* 0x000000497d497223 */ /* 0x040fe2000001007e */
[----:B------:R-:W1:Y:S01]  /*4fd0*/  MUFU.EX2 R72, R72 ;  /* 0x0000004800487308 */ /* 0x000e620000000800 */
[----:B------:R-:W-:Y:S01]  /*4fe0*/  FMUL.FTZ R116, R14, R11 ;  /* 0x0000000b0e747220 */ /* 0x000fe20000410000 */
[----:B------:R-:W-:Y:S01]  /*4ff0*/  PRMT R11, RZ, 0x5410, R6 ;  /* 0x00005410ff0b7816 */ /* 0x000fe20000000006 */
[----:B------:R-:W-:Y:S01]  /*5000*/  FMUL.FTZ R76, R125, R76 ;  /* 0x0000004c7d4c7220 */ /* 0x000fe20000410000 */
[----:B--2---:R-:W-:Y:S01]  /*5010*/  FSEL R124, R124, 1, !P0 ;  /* 0x3f8000007c7c7808 */ /* 0x004fe20004000000 */
        /* <DEDUP_REMOVED lines=8> */
[----:B------:R-:W-:-:S02]  /*50a0*/  FSEL R116, R116, RZ, !P4 ;  /* 0x000000ff74747208 */ /* 0x000fc40006000000 */
[----:B------:R-:W-:Y:S01]  /*50b0*/  ISETP.GE.U32.AND P2, PT, R74, R109, PT ;  /* 0x0000006d4a00720c */ /* 0x000fe20003f46070 */
[----:B------:R-:W-:Y:S01]  /*50c0*/  FMUL.FTZ R74, R124, R75 ;  /* 0x0000004b7c4a7220 */ /* 0x000fe20000410000 */
[----:B------:R-:W-:Y:S01]  /*50d0*/  PRMT R6, RZ, 0x5410, R7 ;  /* 0x00005410ff067816 */ /* 0x000fe20000000007 */
[----:B------:R-:W-:Y:S01]  /*50e0*/  FMUL.FTZ R67, R12, R67 ;  /* 0x000000430c437220 */ /* 0x000fe20000410000 */
[----:B------:R-:W-:Y:S01]  /*50f0*/  FSEL R122, R122, 1, !P5 ;  /* 0x3f8000007a7a7808 */ /* 0x000fe20006800000 */
[----:B------:R-:W-:Y:S01]  /*5100*/  FFMA.FTZ R73, R121, R73, R116 ;  /* 0x0000004979497223 */ /* 0x000fe20000010074 */
[----:B------:R-:W-:Y:S02]  /*5110*/  FSEL R115, R11, RZ, !P5 ;  /* 0x000000ff0b737208 */ /* 0x000fe40006800000 */
[----:B0-----:R-:W-:Y:S01]  /*5120*/  FSEL R119, R69, 1, !P3 ;  /* 0x3f80000045777808 */ /* 0x001fe20005800000 */
[----:B------:R-:W-:Y:S01]  /*5130*/  FMUL.FTZ R69, R121, R74 ;  /* 0x0000004a79457220 */ /* 0x000fe20000410000 */
[----:B----4-:R-:W-:Y:S01]  /*5140*/  PRMT R7, RZ, 0x5410, R10 ;  /* 0x00005410ff077816 */ /* 0x010fe2000000000a */
[----:B------:R-:W-:Y:S01]  /*5150*/  FMUL.FTZ R6, R27, R6 ;  /* 0x000000061b067220 */ /* 0x000fe20000410000 */
[----:B------:R-:W-:Y:S01]  /*5160*/  FSEL R114, R67, RZ, !P3 ;  /* 0x000000ff43727208 */ /* 0x000fe20005800000 */
[----:B------:R-:W-:Y:S01]  /*5170*/  FFMA.FTZ R73, R122, R73, R115 ;  /* 0x000000497a497223 */ /* 0x000fe20000010073 */
[----:B-1----:R-:W-:Y:S01]  /*5180*/  FSEL R120, R72, 1, !P6 ;  /* 0x3f80000048787808 */ /* 0x002fe20007000000 */
[----:B------:R-:W-:Y:S01]  /*5190*/  FMUL.FTZ R72, R122, R69 ;  /* 0x000000457a487220 */ /* 0x000fe20000410000 */
[----:B------:R-:W-:Y:S01]  /*51a0*/  FSEL R113, R6, RZ, !P6 ;  /* 0x000000ff06717208 */ /* 0x000fe20007000000 */
[----:B------:R-:W-:-:S02]  /*51b0*/  FMUL.FTZ R7, R0, R7 ;  /* 0x0000000700077220 */ /* 0x000fc40000410000 */
[C---:B------:R-:W-:Y:S02]  /*51c0*/  FFMA.FTZ R73, R119.reuse, R73, R114 ;  /* 0x0000004977497223 */ /* 0x040fe40000010072 */
        /* <DEDUP_REMOVED lines=33> */
[C---:B------:R-:W-:Y:S02]  /*53e0*/  IADD3 R153, R72.reuse, 0x180, RZ ;  /* 0x0000018048997810 */ /* 0x040fe40007ffe0ff */
[C---:B------:R-:W-:Y:S02]  /*53f0*/  IADD3 R161, R72.reuse, 0x80, RZ ;  /* 0x0000008048a17810 */ /* 0x040fe40007ffe0ff */
[----:B------:R-:W-:-:S02]  /*5400*/  IADD3 R151, R72, 0xa0, RZ ;  /* 0x000000a048977810 */ /* 0x000fc40007ffe0ff */
[----:B------:R-:W-:Y:S02]  /*5410*/  LEA.HI.SX32 R60, R153, R72, 0x1b ;  /* 0x00000048993c7211 */ /* 0x000fe400078fdaff */
[C---:B------:R-:W-:Y:S02]  /*5420*/  IADD3 R165, R72.reuse, 0x40, RZ ;  /* 0x0000004048a57810 */ /* 0x040fe40007ffe0ff */
[C---:B------:R-:W-:Y:S02]  /*5430*/  IADD3 R163, R72.reuse, 0x60, RZ ;  /* 0x0000006048a37810 */ /* 0x040fe40007ffe0ff */
[C---:B------:R-:W-:Y:S02]  /*5440*/  IADD3 R159, R72.reuse, 0xc0, RZ ;  /* 0x000000c0489f7810 */ /* 0x040fe40007ffe0ff */
[C---:B------:R-:W-:Y:S02]  /*5450*/  IADD3 R69, R72.reuse, 0xe0, RZ ;  /* 0x000000e048457810 */ /* 0x040fe40007ffe0ff */
[----:B------:R-:W-:Y:S01]  /*5460*/  IADD3 R157, R72, 0x100, RZ ;  /* 0x00000100489d7810 */ /* 0x000fe20007ffe0ff */
[----:B0-----:R-:W-:Y:S01]  /*5470*/  @P0 FFMA.FTZ R11, R10, R70, R11 ;  /* 0x000000460a0b0223 */ /* 0x001fe2000001000b */
[----:B------:R-:W-:-:S02]  /*5480*/  IADD3 R67, R72, 0x120, RZ ;  /* 0x0000012048437810 */ /* 0x000fc40007ffe0ff */
[C---:B------:R-:W-:Y:S02]  /*5490*/  IADD3 R155, R72.reuse, 0x140, RZ ;  /* 0x00000140489b7810 */ /* 0x040fe40007ffe0ff */
[C---:B------:R-:W-:Y:S02]  /*54a0*/  IADD3 R149, R72.reuse, 0x160, RZ ;  /* 0x0000016048957810 */ /* 0x040fe40007ffe0ff */
[C---:B------:R-:W-:Y:S02]  /*54b0*/  IADD3 R73, R72.reuse, 0x1a0, RZ ;  /* 0x000001a048497810 */ /* 0x040fe40007ffe0ff */
[C---:B------:R-:W-:Y:S02]  /*54c0*/  IADD3 R7, R72.reuse, 0x1c0, RZ ;  /* 0x000001c048077810 */ /* 0x040fe40007ffe0ff */
[-C--:B------:R-:W-:Y:S02]  /*54d0*/  LEA.HI.SX32 R150, R161, R72.reuse, 0x1b ;  /* 0x00000048a1967211 */ /* 0x080fe400078fdaff */
[----:B------:R-:W-:Y:S01]  /*54e0*/  IADD3 R153, R72, 0x1e0, RZ ;  /* 0x000001e048997810 */ /* 0x000fe20007ffe0ff */
[----:B-1----:R-:W-:Y:S01]  /*54f0*/  @P0 FMUL.FTZ R10, R10, R71 ;  /* 0x000000470a0a0220 */ /* 0x002fe20000410000 */
        /* <DEDUP_REMOVED lines=12> */
[----:B------:R-:W-:Y:S02]  /*55c0*/  IMAD.SHL.U32 R72, R150, 0x2, RZ ;  /* 0x0000000296487824 */ /* 0x000fe400078e00ff */
[----:B------:R-:W-:Y:S01]  /*55d0*/  IMAD.SHL.U32 R71, R151, 0x2, RZ ;  /* 0x0000000297477824 */ /* 0x000fe200078e00ff */
[----:B------:R-:W0:Y:S04]  /*55e0*/  SHFL.UP PT, R150, R11, 0x10, RZ ;  /* 0x060000000b967989 */ /* 0x000e2800000e00ff */
[----:B------:R-:W1:Y:S01]  /*55f0*/  SHFL.UP PT, R151, R10, 0x10, RZ ;  /* 0x060000000a977989 */ /* 0x000e6200000e00ff */
[----:B------:R-:W-:Y:S01]  /*5600*/  ISETP.GE.AND P0, PT, R102, 0x10, PT ;  /* 0x000000106600780c */ /* 0x000fe20003f06270 */
[----:B------:R-:W-:Y:S01]  /*5610*/  IMAD.SHL.U32 R74, R165, 0x2, RZ ;  /* 0x00000002a54a7824 */ /* 0x000fe200078e00ff */
[----:B------:R-:W-:-:S02]  /*5620*/  SHF.L.U32 R73, R163, 0x1, RZ ;  /* 0x00000001a3497819 */ /* 0x000fc400000006ff */
[----:B------:R-:W-:Y:S02]  /*5630*/  ISETP.NE.AND P1, PT, R102, 0x1f, PT ;  /* 0x0000001f6600780c */ /* 0x000fe40003f25270 */
[----:B---3--:R-:W-:Y:S01]  /*5640*/  STS.U16 [R74+0x8c0], R65 ;  /* 0x0008c0414a007388 */ /* 0x008fe20000000400 */
[----:B------:R-:W-:-:S03]  /*5650*/  IMAD.SHL.U32 R70, R152, 0x2, RZ ;  /* 0x0000000298467824 */ /* 0x000fc600078e00ff */
[----:B------:R-:W-:Y:S01]  /*5660*/  STS.U16 [R73+0x900], R64 ;  /* 0x0009004049007388 */ /* 0x000fe20000000400 */
[----:B------:R-:W-:-:S03]  /*5670*/  IMAD.SHL.U32 R69, R69, 0x2, RZ ;  /* 0x0000000245457824 */ /* 0x000fc600078e00ff */
[----:B------:R-:W-:Y:S01]  /*5680*/  STS.U16 [R72+0x940], R63 ;  /* 0x0009403f48007388 */ /* 0x000fe20000000400 */
[----:B------:R-:W-:Y:S02]  /*5690*/  IMAD.SHL.U32 R68, R68, 0x2, RZ ;  /* 0x0000000244447824 */ /* 0x000fe400078e00ff */
[C---:B0-----:R-:W-:Y:S01]  /*56a0*/  @P0 FFMA.FTZ R11, R10.reuse, R150, R11 ;  /* 0x000000960a0b0223 */ /* 0x041fe2000001000b */
[----:B------:R0:W-:Y:S01]  /*56b0*/  STS.U16 [R71+0x980], R62 ;  /* 0x0009803e47007388 */ /* 0x0001e20000000400 */
[----:B-1----:R-:W-:Y:S01]  /*56c0*/  @P0 FMUL.FTZ R10, R10, R151 ;  /* 0x000000970a0a0220 */ /* 0x002fe20000410000 */
[----:B------:R-:W-:Y:S01]  /*56d0*/  ISETP.NE.AND P0, PT, R97, RZ, PT ;  /* 0x000000ff6100720c */ /* 0x000fe20003f05270 */
[----:B------:R-:W-:Y:S01]  /*56e0*/  IMAD.SHL.U32 R66, R66, 0x2, RZ ;  /* 0x0000000242427824 */ /* 0x000fe200078e00ff */
[----:B------:R-:W-:Y:S01]  /*56f0*/  SHF.L.U32 R67, R67, 0x1, RZ ;  /* 0x0000000143437819 */ /* 0x000fe200000006ff */
[----:B0-----:R-:W-:Y:S02]  /*5700*/  IMAD.SHL.U32 R62, R7, 0x2, RZ ;  /* 0x00000002073e7824 */ /* 0x001fe400078e00ff */
[----:B------:R-:W-:Y:S01]  /*5710*/  IMAD R7, R102, 0x10, R77 ;  /* 0x0000001066077824 */ /* 0x000fe200078e024d */
[----:B------:R-:W-:Y:S01]  /*5720*/  ISETP.EQ.OR P0, PT, R100, RZ, P0 ;  /* 0x000000ff6400720c */ /* 0x000fe20000702670 */
[----:B------:R0:W-:Y:S01]  /*5730*/  STS.U16 [R70+0x9c0], R61 ;  /* 0x0009c03d46007388 */ /* 0x0001e20000000400 */
[----:B------:R-:W-:-:S02]  /*5740*/  IMAD.SHL.U32 R65, R149, 0x2, RZ ;  /* 0x0000000295417824 */ /* 0x000fc400078e00ff */
[----:B------:R-:W-:Y:S01]  /*5750*/  IMAD.SHL.U32 R64, R60, 0x2, RZ ;  /* 0x000000023c407824 */ /* 0x000fe200078e00ff */
[----:B------:R-:W-:Y:S01]  /*5760*/  STS.U16 [R69+0xa00], R146 ;  /* 0x000a009245007388 */ /* 0x000fe20000000400 */
[----:B------:R-:W-:Y:S01]  /*5770*/  LEA.HI.SX32 R7, R7, R7, 0x1b ;  /* 0x0000000707077211 */ /* 0x000fe200078fdaff */
[----:B------:R-:W-:Y:S02]  /*5780*/  IMAD.SHL.U32 R63, R6, 0x2, RZ ;  /* 0x00000002063f7824 */ /* 0x000fe400078e00ff */
[----:B------:R-:W-:Y:S01]  /*5790*/  STS.U16 [R68+0xa40], R147 ;  /* 0x000a409344007388 */ /* 0x000fe20000000400 */
[----:B------:R-:W-:-:S03]  /*57a0*/  @!P1 SHF.R.U32.HI R6, RZ, 0x2, R110 ;  /* 0x00000002ff069819 */ /* 0x000fc6000001166e */
[----:B------:R-:W-:Y:S01]  /*57b0*/  STS.U16 [R67+0xa80], R148 ;  /* 0x000a809443007388 */ /* 0x000fe20000000400 */
[----:B0-----:R-:W-:-:S03]  /*57c0*/  SHF.L.U32 R61, R153, 0x1, RZ ;  /* 0x00000001993d7819 */ /* 0x001fc600000006ff */
[----:B------:R0:W-:Y:S01]  /*57d0*/  STS.U16 [R66+0xac0], R9 ;  /* 0x000ac00942007388 */ /* 0x0001e20000000400 */
[----:B------:R-:W-:-:S03]  /*57e0*/  IMAD.SHL.U32 R60, R7, 0x2, RZ ;  /* 0x00000002073c7824 */ /* 0x000fc600078e00ff */
[----:B------:R1:W-:Y:S01]  /*57f0*/  STS.U16 [R65+0xb00], R8 ;  /* 0x000b000841007388 */ /* 0x0003e20000000400 */
[----:B------:R-:W-:-:S03]  /*5800*/  @!P1 LOP3.LUT R162, R6, 0x3ffffff8, RZ, 0xc0, !PT ;  /* 0x3ffffff806a29812 */ /* 0x000fc600078ec0ff */
[----:B------:R-:W-:Y:S01]  /*5810*/  STS.U16 [R64+0xb40], R5 ;  /* 0x000b400540007388 */ /* 0x000fe20000000400 */
[----:B0-----:R-:W-:-:S03]  /*5820*/  IMAD.MOV.U32 R9, RZ, RZ, RZ ;  /* 0x000000ffff097224 */ /* 0x001fc600078e00ff */
[----:B------:R-:W-:Y:S01]  /*5830*/  STS.U16 [R63+0xb80], R4 ;  /* 0x000b80043f007388 */ /* 0x000fe20000000400 */
[----:B-1----:R-:W-:-:S03]  /*5840*/  IMAD.MOV.U32 R8, RZ, RZ, 0x3f800000 ;  /* 0x3f800000ff087424 */ /* 0x002fc600078e00ff */
        /* <DEDUP_REMOVED lines=15> */
[----:B------:R-:W0:Y:S04]  /*5940*/  @!P0 LDS.64 R8, [R13.X8+0x10a0] ;  /* 0x0010a0000d088984 */ /* 0x000e280000008a00 */
[----:B------:R-:W-:Y:S04]  /*5950*/  LDS.U16 R156, [R60+0x858] ;  /* 0x000858003c9c7984 */ /* 0x000fe80000000400 */
[----:B------:R-:W-:Y:S04]  /*5960*/  LDS.U16 R157, [R60+0x85a] ;  /* 0x00085a003c9d7984 */ /* 0x000fe80000000400 */
[----:B------:R-:W-:Y:S04]  /*5970*/  LDS.U16 R158, [R60+0x85c] ;  /* 0x00085c003c9e7984 */ /* 0x000fe80000000400 */
[----:B------:R-:W-:Y:S04]  /*5980*/  LDS.U16 R159, [R60+0x85e] ;  /* 0x00085e003c9f7984 */ /* 0x000fe80000000400 */
[----:B------:R-:W-:Y:S04]  /*5990*/  @!P1 STS.64 [R162+0x1080], R10 ;  /* 0x0010800aa2009388 */ /* 0x000fe80000000a00 */
[----:B------:R-:W-:Y:S06]  /*59a0*/  BAR.SYNC.DEFER_BLOCKING 0x0 ;  /* 0x0000000000007b1d */ /* 0x000fec0000010000 */
[----:B------:R-:W-:Y:S04]  /*59b0*/  SHFL.UP PT, R160, R10, 0x1, RZ ;  /* 0x042000000aa07989 */ /* 0x000fe800000e00ff */
[----:B------:R-:W1:Y:S01]  /*59c0*/  LDS.128 R4, [0x1080] ;  /* 0x00108000ff047984 */ /* 0x000e620000000c00 */
[----:B------:R-:W-:-:S03]  /*59d0*/  SHF.R.U32.HI R163, RZ, 0x5, R110 ;  /* 0x00000005ffa37819 */ /* 0x000fc6000001166e */
[----:B------:R0:W2:Y:S01]  /*59e0*/  SHFL.UP PT, R161, R11, 0x1, RZ ;  /* 0x042000000ba17989 */ /* 0x0000a200000e00ff */
[----:B------:R-:W-:-:S04]  /*59f0*/  ISETP.NE.AND P0, PT, R163, RZ, PT ;  /* 0x000000ffa300720c */ /* 0x000fc80003f05270 */
[C---:B------:R-:W-:Y:S01]  /*5a00*/  ISETP.NE.AND P2, PT, R102.reuse, RZ, P0 ;  /* 0x000000ff6600720c */ /* 0x040fe20000745270 */
[----:B------:R-:W-:Y:S08]  /*5a10*/  BSSY B0, `(.L_x_3653) ;  /* 0x0000012000007945 */ /* 0x000ff00003800000 */
[----:B------:R-:W-:Y:S01]  /*5a20*/  @P0 ISETP.NE.AND P1, PT, R102, RZ, PT ;  /* 0x000000ff6600020c */ /* 0x000fe20003f25270 */
[----:B0-----:R-:W-:-:S02]  /*5a30*/  @P0 IMAD.MOV.U32 R11, RZ, RZ, R9 ;  /* 0x000000ffff0b0224 */ /* 0x001fc400078e0009 */
[----:B------:R-:W-:Y:S02]  /*5a40*/  @P0 IMAD.MOV.U32 R10, RZ, RZ, R8 ;  /* 0x000000ffff0a0224 */ /* 0x000fe400078e0008 */
[C---:B-1----:R-:W-:Y:S02]  /*5a50*/  @P0 FMUL.FTZ R163, R160.reuse, R4 ;  /* 0x00000004a0a30220 */ /* 0x042fe40000410000 */
[----:B------:R-:W-:Y:S02]  /*5a60*/  FFMA.FTZ R164, R5, R6, R7 ;  /* 0x0000000605a47223 */ /* 0x000fe40000010007 */
[----:B--2---:R-:W-:Y:S01]  /*5a70*/  @P2 FFMA.FTZ R5, R160, R5, R161 ;  /* 0x00000005a0052223 */ /* 0x004fe200000100a1 */
        /* <DEDUP_REMOVED lines=11> */
.L_x_3654:
[----:B------:R-:W-:Y:S05]  /*5b30*/  BSYNC B0 ;  /* 0x0000000000007941 */ /* 0x000fea0003800000 */
.L_x_3653:
        /* <DEDUP_REMOVED lines=54> */
.L_x_3656:
[----:B------:R-:W-:Y:S05]  /*5ea0*/  BSYNC B0 ;  /* 0x0000000000007941 */ /* 0x000fea0003800000 */
.L_x_3655:
        /* <DEDUP_REMOVED lines=20> */
.L_x_3652:
        /* <DEDUP_REMOVED lines=32> */
[----:B0-----:R-:W-:-:S03]  /*61f0*/  IMAD R9, R99, c[0x0][0x204], R0 ;  /* 0x0000810063097a24 */ /* 0x001fc600078e0200 */
        /* <DEDUP_REMOVED lines=41> */
.L_x_3659:
[----:B------:R-:W-:Y:S05]  /*6490*/  BSYNC B0 ;  /* 0x0000000000007941 */ /* 0x000fea0003800000 */
.L_x_3658:
        /* <DEDUP_REMOVED lines=54> */
.L_x_3660:
[----:B------:R-:W-:Y:S05]  /*6800*/  EXIT ;  /* 0x000000000000794d */ /* 0x000fea0003800000 */
.L_x_3662:
        /* <DEDUP_REMOVED lines=15> */
.L_x_5422:


//--------------------- .text._Z25selective_scan_fwd_kernelI32Selective_Scan_fwd_kernel_traitsILi64ELi16ELi1ELb0ELb1ELb1ELb1EN3c108BFloat16EfEEv13SSMParamsBase --------------------------
	.section	.text._Z25selective_scan_fwd_kernelI32Selective_Scan_fwd_kernel_traitsILi64ELi16ELi1ELb0ELb1ELb1ELb1EN3c108BFloat16EfEEv13SSMParamsBase,"ax",@progbits
	.sectioninfo	@"SHI_REGISTERS=168"
	.align	128
        .global         _Z25selective_scan_fwd_kernelI32Selective_Scan_fwd_kernel_traitsILi64ELi16ELi1ELb0ELb1ELb1ELb1EN3c108BFloat16EfEEv13SSMParamsBase
        .type           _Z25selective_scan_fwd_kernelI32Selective_Scan_fwd_kernel_traitsILi64ELi16ELi1ELb0ELb1ELb1ELb1EN3c108BFloat16EfEEv13SSMParamsBase,@function
        .size           _Z25selective_scan_fwd_kernelI32Selective_Scan_fwd_kernel_traitsILi64ELi16ELi1ELb0ELb1ELb1ELb1EN3c108BFloat16EfEEv13SSMParamsBase,(.L_x_5423 - _Z25selective_scan_fwd_kernelI32Selective_Scan_fwd_kernel_traitsILi64ELi16ELi1ELb0ELb1ELb1ELb1EN3c108BFloat16EfEEv13SSMParamsBase)
        .other          _Z25selective_scan_fwd_kernelI32Selective_Scan_fwd_kernel_traitsILi64ELi16ELi1ELb0ELb1ELb1ELb1EN3c108BFloat16EfEEv13SSMParamsBase,@"STO_CUDA_ENTRY STV_DEFAULT"
_Z25selective_scan_fwd_kernelI32Selective_Scan_fwd_kernel_traitsILi64ELi16ELi1ELb0ELb1ELb1ELb1EN3c108BFloat16EfEEv13SSMParamsBase:
.text._Z25selective_scan_fwd_kernelI32Selective_Scan_fwd_kernel_traitsILi64ELi16ELi1ELb0ELb1ELb1ELb1EN3c108BFloat16EfEEv13SSMParamsBase:
        /* <DEDUP_REMOVED lines=32> */
[----:B------:R-:W-:Y:S02]  /*0200*/  IMAD.MOV R2, RZ, RZ, -R0 ;  /* 0x000000ffff027224 */ /* 0x000fe400078e0a00 */
[----:B----4-:R-:W-:Y:S02]  /*0210*/  IMAD.U32 R97, RZ, RZ, UR6 ;  /* 0x00000006ff617e24 */ /* 0x010fe4000f8e00ff */
[----:B------:R-:W-:Y:S02]  /*0220*/  IMAD R4, R9, R2, R4 ;  /* 0x0000000209047224 */ /* 0x000fe400078e0204 */
[----:B------:R-:W-:Y:S01]  /*0230*/  IMAD.MOV.U32 R7, RZ, RZ, c[0x0][0x174] ;  /* 0x00005d00ff077624 */ /* 0x000fe200078e00ff */
[----:B------:R-:W-:Y:S01]  /*0240*/  SHF.R.S32.HI R145, RZ, 0x1f, R97 ;  /* 0x0000001fff917819 */ /* 0x000fe20000011461 */
[----:B------:R-:W-:Y:S01]  /*0250*/  IMAD.WIDE.U32 R2, R97, c[0x0][0x1d0], RZ ;  /* 0x0000740061027a25 */ /* 0x000fe200078e00ff */
[----:B------:R-:W-:Y:S02]  /*0260*/  ISETP.GT.U32.AND P2, PT, R9, R4, PT ;  /* 0x000000040900720c */ /* 0x000fe40003f44070 */
[----:B------:R-:W-:Y:S01]  /*0270*/  ISETP.GE.AND P4, PT, R7, 0x1, PT ;  /* 0x000000010700780c */ /* 0x000fe20003f86270 */
[----:B------:R-:W-:-:S02]  /*0280*/  IMAD R6, R145, c[0x0][0x1d0], RZ ;  /* 0x0000740091067a24 */ /* 0x000fc400078e02ff */
[----:B------:R-:W-:Y:S02]  /*0290*/  IMAD R12, R145, c[0x0][0x190], RZ ;  /* 0x00006400910c7a24 */ /* 0x000fe400078e02ff */
[----:B------:R-:W-:Y:S01]  /*02a0*/  IMAD R5, R97, c[0x0][0x1d4], R6 ;  /* 0x0000750061057a24 */ /* 0x000fe200078e0206 */
[----:B------:R-:W-:Y:S01]  /*02b0*/  LOP3.LUT R6, R104, c[0x0][0x178], RZ, 0x3c, !PT ;  /* 0x00005e0068067a12 */ /* 0x000fe200078e3cff */
[----:B------:R-:W-:Y:S02]  /*02c0*/  IMAD R14, R145, c[0x0][0x1b0], RZ ;  /* 0x00006c00910e7a24 */ /* 0x000fe400078e02ff */
[----:B------:R-:W-:Y:S01]  /*02d0*/  IMAD.IADD R3, R3, 0x1, R5 ;  /* 0x0000000103037824 */ /* 0x000fe200078e0205 */
[----:B------:R-:W-:Y:S01]  /*02e0*/  ISETP.GE.AND P3, PT, R6, RZ, PT ;  /* 0x000000ff0600720c */ /* 0x000fe20003f66270 */
[----:B------:R-:W-:Y:S01]  /*02f0*/  IMAD.WIDE.U32 R6, R97, c[0x0][0x190], RZ ;  /* 0x0000640061067a25 */ /* 0x000fe200078e00ff */
[-C--:B------:R-:W-:Y:S02]  /*0300*/  @!P2 IADD3 R4, R4, -R9.reuse, RZ ;  /* 0x800000090404a210 */ /* 0x080fe40007ffe0ff */
[----:B------:R-:W-:Y:S01]  /*0310*/  @!P2 IADD3 R0, R0, 0x1, RZ ;  /* 0x000000010000a810 */ /* 0x000fe20007ffe0ff */
[----:B------:R-:W-:Y:S01]  /*0320*/  IMAD R10, R145, c[0x0][0x1e0], RZ ;  /* 0x00007800910a7a24 */ /* 0x000fe200078e02ff */
[----:B------:R-:W-:Y:S01]  /*0330*/  ISETP.GE.U32.AND P0, PT, R4, R9, PT ;  /* 0x000000090400720c */ /* 0x000fe20003f06070 */
[----:B------:R-:W-:-:S04]  /*0340*/  IMAD.WIDE.U32 R8, R97, c[0x0][0x1b0], RZ ;  /* 0x00006c0061087a25 */ /* 0x000fc800078e00ff */
[----:B------:R-:W-:-:S04]  /*0350*/  IMAD.WIDE.U32 R4, R97, c[0x0][0x1e0], RZ ;  /* 0x0000780061047a25 */ /* 0x000fc800078e00ff */
[C---:B------:R-:W-:Y:S02]  /*0360*/  IMAD R13, R97.reuse, c[0x0][0x194], R12 ;  /* 0x00006500610d7a24 */ /* 0x040fe400078e020c */
[----:B------:R-:W-:Y:S02]  /*0370*/  IMAD R15, R97, c[0x0][0x1b4], R14 ;  /* 0x00006d00610f7a24 */ /* 0x000fe400078e020e */
[----:B------:R-:W-:Y:S01]  /*0380*/  @P0 IADD3 R0, R0, 0x1, RZ ;  /* 0x0000000100000810 */ /* 0x000fe20007ffe0ff */
[----:B------:R-:W-:Y:S06]  /*0390*/  @!P4 EXIT ;  /* 0x000000000000c94d */ /* 0x000fec0003800000 */
[----:B------:R-:W0:Y:S01]  /*03a0*/  S2R R95, SR_TID.X ;  /* 0x00000000005f7919 */ /* 0x000e220000002100 */
[----:B------:R-:W-:Y:S01]  /*03b0*/  @!P3 IMAD.MOV R0, RZ, RZ, -R0 ;  /* 0x000000ffff00b224 */ /* 0x000fe200078e0a00 */
[----:B------:R-:W-:Y:S01]  /*03c0*/  @!P1 LOP3.LUT R0, RZ, c[0x0][0x178], RZ, 0x33, !PT ;  /* 0x00005e00ff009a12 */ /* 0x000fe200078e33ff */
[----:B------:R-:W-:Y:S01]  /*03d0*/  IMAD.WIDE.U32 R2, R104, c[0x0][0x1d8], R2 ;  /* 0x0000760068027a25 */ /* 0x000fe200078e0002 */
[----:B------:R-:W1:Y:S01]  /*03e0*/  S2R R102, SR_LANEID ;  /* 0x0000000000667919 */ /* 0x000e620000000000 */
[----:B------:R-:W-:-:S02]  /*03f0*/  HFMA2.MMA R100, -RZ, RZ, 0, 0 ;  /* 0x00000000ff647435 */ /* 0x000fc400000001ff */
[----:B------:R-:W-:Y:S01]  /*0400*/  IMAD.IADD R7, R7, 0x1, R13 ;  /* 0x0000000107077824 */ /* 0x000fe200078e020d */
[C---:B------:R-:W-:Y:S01]  /*0410*/  LEA R98, P0, R2.reuse, c[0x0][0x240], 0x1 ;  /* 0x0000900002627a11 */ /* 0x040fe200078008ff */
[----:B------:R-:W-:Y:S01]  /*0420*/  IMAD R13, R97, c[0x0][0x1e4], R10 ;  /* 0x00007900610d7a24 */ /* 0x000fe200078e020a */
[----:B------:R-:W-:Y:S01]  /*0430*/  SHF.R.S32.HI R10, RZ, 0x1f, R0 ;  /* 0x0000001fff0a7819 */ /* 0x000fe20000011400 */
[----:B------:R-:W-:Y:S02]  /*0440*/  IMAD.IADD R89, R3, 0x1, R11 ;  /* 0x0000000103597824 */ /* 0x000fe400078e020b */
[----:B------:R-:W-:Y:S02]  /*0450*/  IMAD R3, R103, c[0x0][0x1e8], RZ ;  /* 0x00007a0067037a24 */ /* 0x000fe400078e02ff */
[----:B------:R-:W-:Y:S01]  /*0460*/  IMAD.IADD R5, R5, 0x1, R13 ;  /* 0x0000000105057824 */ /* 0x000fe200078e020d */
[----:B------:R-:W-:Y:S01]  /*0470*/  LEA.HI.X R89, R2, c[0x0][0x244], R89, 0x1, P0 ;  /* 0x0000910002597a11 */ /* 0x000fe200000f0c59 */
[----:B------:R-:W-:-:S02]  /*0480*/  IMAD.IADD R9, R9, 0x1, R15 ;  /* 0x0000000109097824 */ /* 0x000fc400078e020f */
[C---:B------:R-:W-:Y:S02]  /*0490*/  IMAD R11, R10.reuse, c[0x0][0x1a8], RZ ;  /* 0x00006a000a0b7a24 */ /* 0x040fe400078e02ff */
[----:B------:R-:W-:Y:S02]  /*04a0*/  IMAD R13, R10, c[0x0][0x1c8], RZ ;  /* 0x000072000a0d7a24 */ /* 0x000fe400078e02ff */
[C---:B------:R-:W-:Y:S02]  /*04b0*/  IMAD R87, R104.reuse, c[0x0][0x1ec], R3 ;  /* 0x00007b0068577a24 */ /* 0x040fe400078e0203 */
[----:B------:R-:W-:-:S04]  /*04c0*/  IMAD.WIDE.U32 R2, R104, c[0x0][0x1e8], R4 ;  /* 0x00007a0068027a25 */ /* 0x000fc800078e0004 */
[----:B------:R-:W-:Y:S01]  /*04d0*/  IMAD.WIDE.U32 R4, R0, c[0x0][0x1a8], R6 ;  /* 0x00006a0000047a25 */ /* 0x000fe200078e0006 */
[----:B------:R-:W-:-:S03]  /*04e0*/  LEA R96, P0, R2, c[0x0][0x248], 0x1 ;  /* 0x0000920002607a11 */ /* 0x000fc600078008ff */
[----:B------:R-:W-:Y:S01]  /*04f0*/  IMAD.WIDE.U32 R6, R0, c[0x0][0x1c8], R8 ;  /* 0x0000720000067a25 */ /* 0x000fe200078e0008 */
[----:B------:R-:W-:-:S03]  /*0500*/  LEA R85, P1, R4, c[0x0][0x228], 0x1 ;  /* 0x00008a0004557a11 */ /* 0x000fc600078208ff */
        /* <DEDUP_REMOVED lines=24> */
.L_x_3706:
        /* <DEDUP_REMOVED lines=109> */
[-C--:B------:R-:W-:Y:S02]  /*0d60*/  ISETP.GE.AND P2, PT, R2, R109.reuse, PT ;  /* 0x0000006d0200720c */ /* 0x080fe40003f46270 */
        /* <DEDUP_REMOVED lines=178> */
.L_x_3664:
[----:B------:R-:W-:Y:S05]  /*1890*/  BSYNC B0 ;  /* 0x0000000000007941 */ /* 0x000fea0003800000 */
.L_x_3663:
        /* <DEDUP_REMOVED lines=36> */
.L_x_3666:
[----:B------:R-:W-:Y:S05]  /*1ae0*/  BSYNC B0 ;  /* 0x0000000000007941 */ /* 0x000fea0003800000 */
.L_x_3665:
        /* <DEDUP_REMOVED lines=38> */
.L_x_3668:
[----:B------:R-:W-:Y:S05]  /*1d50*/  BSYNC B0 ;  /* 0x0000000000007941 */ /* 0x000fea0003800000 */
.L_x_3667:
        /* <DEDUP_REMOVED lines=36> */
.L_x_3670:
[----:B------:R-:W-:Y:S05]  /*1fa0*/  BSYNC B0 ;  /* 0x0000000000007941 */ /* 0x000fea0003800000 */
.L_x_3669:
        /* <DEDUP_REMOVED lines=38> */
.L_x_3672:
[----:B------:R-:W-:Y:S05]  /*2210*/  BSYNC B0 ;  /* 0x0000000000007941 */ /* 0x000fea0003800000 */
.L_x_3671:
        /* <DEDUP_REMOVED lines=36> */
.L_x_3674:
[----:B------:R-:W-:Y:S05]  /*2460*/  BSYNC B0 ;  /* 0x0000000000007941 */ /* 0x000fea0003800000 */
.L_x_3673:
        /* <DEDUP_REMOVED lines=38> */
.L_x_3676:
[----:B------:R-:W-:Y:S05]  /*26d0*/  BSYNC B0 ;  /* 0x0000000000007941 */ /* 0x000fea0003800000 */
.L_x_3675:
        /* <DEDUP_REMOVED lines=36> */
.L_x_3678:
[----:B------:R-:W-:Y:S05]  /*2920*/  BSYNC B0 ;  /* 0x0000000000007941 */ /* 0x000fea0003800000 */
.L_x_3677:
        /* <DEDUP_REMOVED lines=41> */
.L_x_3680:
[----:B------:R-:W-:Y:S05]  /*2bc0*/  BSYNC B0 ;  /* 0x0000000000007941 */ /* 0x000fea0003800000 */
.L_x_3679:
        /* <DEDUP_REMOVED lines=41> */
.L_x_3682:
[----:B------:R-:W-:Y:S05]  /*2e60*/  BSYNC B0 ;  /* 0x0000000000007941 */ /* 0x000fea0003800000 */
.L_x_3681:
        /* <DEDUP_REMOVED lines=47> */
.L_x_3684:
[----:B------:R-:W-:Y:S05]  /*3160*/  BSYNC B0 ;  /* 0x0000000000007941 */ /* 0x000fea0003800000 */
.L_x_3683:
        /* <DEDUP_REMOVED lines=33> */
.L_x_3686:
[----:B------:R-:W-:Y:S05]  /*3380*/  BSYNC B0 ;  /* 0x0000000000007941 */ /* 0x000fea0003800000 */
.L_x_3685:
        /* <DEDUP_REMOVED lines=33> */
.L_x_3688:
[----:B------:R-:W-:Y:S05]  /*35a0*/  BSYNC B0 ;  /* 0x0000000000007941 */ /* 0x000fea0003800000 */
.L_x_3687:
        /* <DEDUP_REMOVED lines=33> */
.L_x_3690:
[----:B------:R-:W-:Y:S05]  /*37c0*/  BSYNC B0 ;  /* 0x0000000000007941 */ /* 0x000fea0003800000 */
.L_x_3689:
        /* <DEDUP_REMOVED lines=33> */
.L_x_3692:
[----:B------:R-:W-:Y:S05]  /*39e0*/  BSYNC B0 ;  /* 0x0000000000007941 */ /* 0x000fea0003800000 */
.L_x_3691:
        /* <DEDUP_REMOVED lines=33> */
.L_x_3694:
[----:B------:R-:W-:Y:S05]  /*3c00*/  BSYNC B0 ;  /* 0x0000000000007941 */ /* 0x000fea0003800000 */
.L_x_3693:
        /* <DEDUP_REMOVED lines=36> */
.L_x_3700:
        /* <DEDUP_REMOVED lines=49> */
[----:B------:R-:W-:Y:S02]  /*4160*/  PRMT R121, RZ, 0x7610, R121 ;  /* 0x00007610ff797816 */ /* 0x000fe40000000079 */
[----:B------:R-:W-:Y:S01]  /*4170*/  PRMT R120, RZ, 0x7610, R120 ;  /* 0x00007610ff787816 */ /* 0x000fe20000000078 */
[----:B------:R-:W-:Y:S01]  /*4180*/  IMAD R9, R103, c[0x0][0x180], RZ ;  /* 0x0000600067097a24 */ /* 0x000fe200078e02ff */
[----:B------:R-:W-:Y:S01]  /*4190*/  PRMT R123, RZ, 0x7610, R123 ;  /* 0x00007610ff7b7816 */ /* 0x000fe2000000007b */
[----:B------:R0:W5:Y:S01]  /*41a0*/  @!P0 LDG.E.U16 R118, [R6.64+0x240] ;  /* 0x0002400406768981 */ /* 0x000162000c1e1500 */
[----:B------:R-:W-:Y:S02]  /*41b0*/  PRMT R122, RZ, 0x7610, R122 ;  /* 0x00007610ff7a7816 */ /* 0x000fe4000000007a */
[----:B------:R-:W-:Y:S01]  /*41c0*/  PRMT R125, RZ, 0x7610, R125 ;  /* 0x00007610ff7d7816 */ /* 0x000fe2000000007d */
[----:B------:R0:W5:Y:S01]  /*41d0*/  @!P4 LDG.E.U16 R121, [R6.64+0x280] ;  /* 0x000280040679c981 */ /* 0x000162000c1e1500 */
[----:B------:R-:W-:Y:S01]  /*41e0*/  PRMT R124, RZ, 0x7610, R124 ;  /* 0x00007610ff7c7816 */ /* 0x000fe2000000007c */
[----:B------:R-:W-:-:S02]  /*41f0*/  IMAD.WIDE.U32 R4, R104, c[0x0][0x180], RZ ;  /* 0x0000600068047a25 */ /* 0x000fc400078e00ff */
[----:B------:R0:W5:Y:S02]  /*4200*/  @!P6 LDG.E.U16 R120, [R6.64+0x2c0] ;  /* 0x0002c0040678e981 */ /* 0x000164000c1e1500 */
[----:B------:R-:W-:Y:S02]  /*4210*/  IMAD R9, R104, c[0x0][0x184], R9 ;  /* 0x0000610068097a24 */ /* 0x000fe400078e0209 */
[----:B------:R0:W5:Y:S01]  /*4220*/  @!P5 LDG.E.U16 R123, [R6.64+0x300] ;  /* 0x00030004067bd981 */ /* 0x000162000c1e1500 */
[----:B------:R-:W-:-:S03]  /*4230*/  IMAD R8, R110, c[0x0][0x188], RZ ;  /* 0x000062006e087a24 */ /* 0x000fc600078e02ff */
[----:B------:R0:W5:Y:S01]  /*4240*/  @!P3 LDG.E.U16 R122, [R6.64+0x340] ;  /* 0x00034004067ab981 */ /* 0x000162000c1e1500 */
[----:B------:R-:W-:-:S03]  /*4250*/  IMAD.IADD R5, R5, 0x1, R9 ;  /* 0x0000000105057824 */ /* 0x000fc600078e0209 */
[----:B------:R0:W5:Y:S04]  /*4260*/  @!P2 LDG.E.U16 R125, [R6.64+0x380] ;  /* 0x00038004067da981 */ /* 0x000168000c1e1500 */
[----:B------:R0:W5:Y:S01]  /*4270*/  @!P1 LDG.E.U16 R124, [R6.64+0x3c0] ;  /* 0x0003c004067c9981 */ /* 0x000162000c1e1500 */
[C---:B------:R-:W-:Y:S02]  /*4280*/  IMAD R9, R13.reuse, c[0x0][0x18c], R8 ;  /* 0x000063000d097a24 */ /* 0x040fe400078e0208 */
[----:B------:R-:W-:-:S04]  /*4290*/  IMAD.WIDE.U32 R4, R13, c[0x0][0x188], R4 ;  /* 0x000062000d047a25 */ /* 0x000fc800078e0004 */
[----:B------:R-:W-:Y:S01]  /*42a0*/  IMAD.IADD R5, R5, 0x1, R9 ;  /* 0x0000000105057824 */ /* 0x000fe200078e0209 */
[----:B------:R-:W-:-:S04]  /*42b0*/  LEA R8, P0, R4, c[0x0][0x220], 0x2 ;  /* 0x0000880004087a11 */ /* 0x000fc800078010ff */
[----:B------:R-:W-:-:S05]  /*42c0*/  LEA.HI.X R9, R4, c[0x0][0x224], R5, 0x2, P0 ;  /* 0x0000890004097a11 */ /* 0x000fca00000f1405 */
[----:B------:R1:W5:Y:S01]  /*42d0*/  LDG.E R127, [R8.64] ;  /* 0x00000004087f7981 */ /* 0x000362000c1e1900 */
[----:B0-----:R-:W-:Y:S02]  /*42e0*/  IMAD R6, R110, c[0x0][0x1c0], RZ ;  /* 0x000070006e067a24 */ /* 0x001fe400078e02ff */
[----:B------:R-:W-:Y:S01]  /*42f0*/  IMAD.WIDE.U32 R4, R13, c[0x0][0x1c0], R2 ;  /* 0x000070000d047a25 */ /* 0x000fe200078e0002 */
[----:B------:R-:W-:-:S03]  /*4300*/  ISETP.GE.AND P5, PT, R93, R109, PT ;  /* 0x0000006d5d00720c */ /* 0x000fc60003fa6270 */
[----:B------:R-:W-:Y:S01]  /*4310*/  IMAD R7, R13, c[0x0][0x1c4], R6 ;  /* 0x000071000d077a24 */ /* 0x000fe200078e0206 */
[-C--:B------:R-:W-:Y:S02]  /*4320*/  ISETP.GE.AND P6, PT, R92, R109.reuse, PT ;  /* 0x0000006d5c00720c */ /* 0x080fe40003fc6270 */
[----:B------:R-:W-:Y:S01]  /*4330*/  ISETP.GE.AND P3, PT, R108, R109, PT ;  /* 0x0000006d6c00720c */ /* 0x000fe20003f66270 */
[----:B------:R-:W-:Y:S01]  /*4340*/  IMAD.IADD R5, R5, 0x1, R7 ;  /* 0x0000000105057824 */ /* 0x000fe200078e0207 */
[----:B------:R-:W-:Y:S02]  /*4350*/  LEA R6, P0, R4, R83, 0x1 ;  /* 0x0000005304067211 */ /* 0x000fe400078008ff */
[----:B------:R-:W-:Y:S02]  /*4360*/  ISETP.GE.AND P4, PT, R2, R109, PT ;  /* 0x0000006d0200720c */ /* 0x000fe40003f86270 */
[--C-:B------:R-:W-:Y:S02]  /*4370*/  LEA.HI.X R7, R4, R79, R5.reuse, 0x1, P0 ;  /* 0x0000004f04077211 */ /* 0x100fe400000f0c05 */
[----:B------:R-:W-:-:S02]  /*4380*/  PRMT R5, RZ, 0x7610, R5 ;  /* 0x00007610ff057816 */ /* 0x000fc40000000005 */
[----:B------:R-:W-:Y:S02]  /*4390*/  PRMT R148, RZ, 0x7610, R148 ;  /* 0x00007610ff947816 */ /* 0x000fe40000000094 */
[----:B------:R-:W-:Y:S01]  /*43a0*/  PRMT R149, RZ, 0x7610, R149 ;  /* 0x00007610ff957816 */ /* 0x000fe20000000095 */
[----:B------:R-:W0:Y:S01]  /*43b0*/  S2R R111, SR_TID.X ;  /* 0x00000000006f7919 */ /* 0x000e220000002100 */
[----:B-1----:R-:W-:Y:S02]  /*43c0*/  PRMT R9, RZ, 0x7610, R9 ;  /* 0x00007610ff097816 */ /* 0x002fe40000000009 */
[----:B------:R-:W-:Y:S02]  /*43d0*/  PRMT R153, RZ, 0x7610, R153 ;  /* 0x00007610ff997816 */ /* 0x000fe40000000099 */
[----:B------:R-:W-:Y:S02]  /*43e0*/  PRMT R144, RZ, 0x7610, R144 ;  /* 0x00007610ff907816 */ /* 0x000fe40000000090 */
[----:B------:R-:W-:-:S02]  /*43f0*/  PRMT R157, RZ, 0x7610, R157 ;  /* 0x00007610ff9d7816 */ /* 0x000fc4000000009d */
[----:B------:R-:W-:Y:S02]  /*4400*/  PRMT R146, RZ, 0x7610, R146 ;  /* 0x00007610ff927816 */ /* 0x000fe40000000092 */
[----:B------:R-:W-:Y:S02]  /*4410*/  ISETP.GE.AND P0, PT, R94, R109, PT ;  /* 0x0000006d5e00720c */ /* 0x000fe40003f06270 */
[----:B------:R-:W-:Y:S02]  /*4420*/  PRMT R155, RZ, 0x7610, R155 ;  /* 0x00007610ff9b7816 */ /* 0x000fe4000000009b */
[----:B------:R-:W-:Y:S02]  /*4430*/  PRMT R152, RZ, 0x7610, R152 ;  /* 0x00007610ff987816 */ /* 0x000fe40000000098 */
[----:B------:R-:W-:Y:S02]  /*4440*/  PRMT R151, RZ, 0x7610, R151 ;  /* 0x00007610ff977816 */ /* 0x000fe40000000097 */
[----:B------:R-:W-:Y:S01]  /*4450*/  PRMT R8, RZ, 0x7610, R8 ;  /* 0x00007610ff087816 */ /* 0x000fe20000000008 */
[----:B0-----:R-:W-:Y:S01]  /*4460*/  IMAD.SHL.U32 R110, R111, 0x10, RZ ;  /* 0x000000106f6e7824 */ /* 0x001fe200078e00ff */
[----:B------:R-:W-:-:S04]  /*4470*/  PRMT R154, RZ, 0x7610, R154 ;  /* 0x00007610ff9a7816 */ /* 0x000fc8000000009a */
[C---:B------:R-:W-:Y:S02]  /*4480*/  IADD3 R4, R110.reuse, 0x3, RZ ;  /* 0x000000036e047810 */ /* 0x040fe40007ffe0ff */
[----:B------:R-:W-:Y:S02]  /*4490*/  PRMT R147, RZ, 0x7610, R147 ;  /* 0x00007610ff937816 */ /* 0x000fe40000000093 */
[----:B------:R-:W-:Y:S02]  /*44a0*/  PRMT R150, RZ, 0x7610, R150 ;  /* 0x00007610ff967816 */ /* 0x000fe40000000096 */
[----:B------:R-:W-:-:S04]  /*44b0*/  IADD3 R126, R110, 0x1, RZ ;  /* 0x000000016e7e7810 */ /* 0x000fc80007ffe0ff */
[----:B------:R-:W-:Y:S02]  /*44c0*/  ISETP.GE.U32.AND P2, PT, R126, R109, PT ;  /* 0x0000006d7e00720c */ /* 0x000fe40003f46070 */
[----:B------:R-:W-:-:S04]  /*44d0*/  IADD3 R128, R110, 0x2, RZ ;  /* 0x000000026e807810 */ /* 0x000fc80007ffe0ff */
[----:B------:R-:W-:Y:S01]  /*44e0*/  ISETP.GE.U32.AND P1, PT, R128, R109, PT ;  /* 0x0000006d8000720c */ /* 0x000fe20003f26070 */
[----:B--2---:R-:W-:Y:S04]  /*44f0*/  STS.U16 [R76], R11 ;  /* 0x0000000b4c007388 */ /* 0x004fe80000000400 */
[----:B---3--:R0:W-:Y:S04]  /*4500*/  STS.U16 [R75+0x40], R10 ;  /* 0x0000400a4b007388 */ /* 0x0081e80000000400 */
[----:B----4-:R1:W-:Y:S04]  /*4510*/  STS.U16 [R74+0x80], R113 ;  /* 0x000080714a007388 */ /* 0x0103e80000000400 */
[----:B-----5:R-:W-:Y:S04]  /*4520*/  STS.U16 [R73+0xc0], R112 ;  /* 0x0000c07049007388 */ /* 0x020fe80000000400 */
        /* <DEDUP_REMOVED lines=13> */
[----:B------:R-:W3:Y:S04]  /*4600*/  LDS.U16 R11, [R60] ;  /* 0x000000003c0b7984 */ /* 0x000ee80000000400 */
[----:B------:R-:W4:Y:S04]  /*4610*/  LDS.U16 R76, [R60+0x2] ;  /* 0x000002003c4c7984 */ /* 0x000f280000000400 */
[----:B------:R2:W5:Y:S01]  /*4620*/  @!P5 LDG.E.U16 R5, [R6.64+0x80] ;  /* 0x000080040605d981 */ /* 0x000562000c1e1500 */
[----:B------:R-:W-:-:S03]  /*4630*/  ISETP.GE.AND P5, PT, R106, R109, PT ;  /* 0x0000006d6a00720c */ /* 0x000fc60003fa6270 */
[----:B------:R1:W5:Y:S01]  /*4640*/  @!P6 LDG.E.U16 R148, [R6.64+0xc0] ;  /* 0x0000c0040694e981 */ /* 0x000362000c1e1500 */
[----:B------:R-:W-:-:S03]  /*4650*/  ISETP.GE.AND P6, PT, R91, R109, PT ;  /* 0x0000006d5b00720c */ /* 0x000fc60003fc6270 */
[----:B------:R2:W5:Y:S01]  /*4660*/  @!P3 LDG.E.U16 R149, [R6.64+0x100] ;  /* 0x000100040695b981 */ /* 0x000562000c1e1500 */
[-C--:B------:R-:W-:Y:S01]  /*4670*/  ISETP.GE.AND P3, PT, R90, R109.reuse, PT ;  /* 0x0000006d5a00720c */ /* 0x080fe20003f66270 */
[----:B0-----:R-:W-:Y:S02]  /*4680*/  FMUL.FTZ R10, R127, 1.4426950216293334961 ;  /* 0x3fb8aa3b7f0a7820 */ /* 0x001fe40000410000 */
[----:B------:R0:W5:Y:S01]  /*4690*/  @!P4 LDG.E.U16 R9, [R6.64] ;  /* 0x000000040609c981 */ /* 0x000162000c1e1500 */
[----:B------:R-:W-:Y:S01]  /*46a0*/  ISETP.GE.AND P4, PT, R107, R109, PT ;  /* 0x0000006d6b00720c */ /* 0x000fe20003f86270 */
[----:B-1----:R-:W-:Y:S02]  /*46b0*/  FMUL.FTZ R113, R10, R59 ;  /* 0x0000003b0a717220 */ /* 0x002fe40000410000 */
[----:B------:R-:W1:Y:S02]  /*46c0*/  LDS.U16 R112, [R60+0x4] ;  /* 0x000004003c707984 */ /* 0x000e640000000400 */
[----:B------:R0:W-:Y:S02]  /*46d0*/  MUFU.EX2 R143, R113 ;  /* 0x00000071008f7308 */ /* 0x0001e40000000800 */
[----:B------:R0:W5:Y:S01]  /*46e0*/  @!P5 LDG.E.U16 R153, [R6.64+0x180] ;  /* 0x000180040699d981 */ /* 0x000162000c1e1500 */
[----:B------:R-:W-:-:S03]  /*46f0*/  ISETP.GE.AND P5, PT, R86, R109, PT ;  /* 0x0000006d5600720c */ /* 0x000fc60003fa6270 */
[----:B------:R1:W5:Y:S01]  /*4700*/  @!P6 LDG.E.U16 R144, [R6.64+0x1c0] ;  /* 0x0001c0040690e981 */ /* 0x000362000c1e1500 */
[----:B------:R-:W-:-:S03]  /*4710*/  ISETP.GE.AND P6, PT, R84, R109, PT ;  /* 0x0000006d5400720c */ /* 0x000fc60003fc6270 */
[----:B------:R1:W5:Y:S01]  /*4720*/  @!P3 LDG.E.U16 R157, [R6.64+0x200] ;  /* 0x00020004069db981 */ /* 0x000362000c1e1500 */
[----:B------:R-:W-:-:S03]  /*4730*/  ISETP.GE.AND P3, PT, R82, R109, PT ;  /* 0x0000006d5200720c */ /* 0x000fc60003f66270 */
[----:B0-----:R-:W0:Y:S04]  /*4740*/  LDS.U16 R113, [R60+0x6] ;  /* 0x000006003c717984 */ /* 0x001e280000000400 */
[----:B------:R1:W5:Y:S01]  /*4750*/  @!P4 LDG.E.U16 R146, [R6.64+0x140] ;  /* 0x000140040692c981 */ /* 0x000362000c1e1500 */
[-C--:B------:R-:W-:Y:S01]  /*4760*/  ISETP.GE.AND P4, PT, R88, R109.reuse, PT ;  /* 0x0000006d5800720c */ /* 0x080fe20003f86270 */
[----:B--2---:R-:W-:Y:S02]  /*4770*/  FMUL.FTZ R114, R10, R58 ;  /* 0x0000003a0a727220 */ /* 0x004fe40000410000 */
[----:B------:R1:W2:Y:S01]  /*4780*/  @!P5 LDG.E.U16 R155, [R6.64+0x280] ;  /* 0x00028004069bd981 */ /* 0x0002a2000c1e1500 */
[----:B------:R-:W-:-:S03]  /*4790*/  ISETP.GE.AND P5, PT, R80, R109, PT ;  /* 0x0000006d5000720c */ /* 0x000fc60003fa6270 */
[----:B------:R1:W2:Y:S01]  /*47a0*/  @!P6 LDG.E.U16 R152, [R6.64+0x2c0] ;  /* 0x0002c0040698e981 */ /* 0x0002a2000c1e1500 */
[----:B------:R-:W-:-:S03]  /*47b0*/  ISETP.GE.AND P6, PT, R105, R109, PT ;  /* 0x0000006d6900720c */ /* 0x000fc60003fc6270 */
[----:B------:R1:W2:Y:S01]  /*47c0*/  @!P3 LDG.E.U16 R151, [R6.64+0x300] ;  /* 0x000300040697b981 */ /* 0x0002a2000c1e1500 */
[-C--:B------:R-:W-:Y:S01]  /*47d0*/  ISETP.GE.AND P3, PT, R78, R109.reuse, PT ;  /* 0x0000006d4e00720c */ /* 0x080fe20003f66270 */
[----:B------:R1:W0:Y:S02]  /*47e0*/  MUFU.EX2 R140, R114 ;  /* 0x00000072008c7308 */ /* 0x0002240000000800 */
[----:B------:R0:W2:Y:S01]  /*47f0*/  @!P0 LDG.E.U16 R8, [R6.64+0x40] ;  /* 0x0000400406088981 */ /* 0x0000a2000c1e1500 */
[-C--:B------:R-:W-:Y:S02]  /*4800*/  ISETP.GE.U32.AND P0, PT, R4, R109.reuse, PT ;  /* 0x0000006d0400720c */ /* 0x080fe40003f06070 */
[----:B------:R-:W-:Y:S01]  /*4810*/  IADD3 R4, R110, 0x4, RZ ;  /* 0x000000046e047810 */ /* 0x000fe20007ffe0ff */
[----:B------:R0:W2:Y:S01]  /*4820*/  @!P4 LDG.E.U16 R154, [R6.64+0x240] ;  /* 0x00024004069ac981 */ /* 0x0000a2000c1e1500 */
[----:B---3--:R-:W-:Y:S02]  /*4830*/  PRMT R11, RZ, 0x5410, R11 ;  /* 0x00005410ff0b7816 */ /* 0x008fe4000000000b */
[----:B------:R-:W-:-:S02]  /*4840*/  ISETP.GE.U32.AND P4, PT, R4, R109, PT ;  /* 0x0000006d0400720c */ /* 0x000fc40003f86070 */
[----:B----4-:R-:W-:Y:S01]  /*4850*/  PRMT R76, RZ, 0x5410, R76 ;  /* 0x00005410ff4c7816 */ /* 0x010fe2000000004c */
[----:B------:R-:W-:Y:S01]  /*4860*/  FMUL.FTZ R142, R20, R11 ;  /* 0x0000000b148e7220 */ /* 0x000fe20000410000 */
[----:B------:R-:W-:Y:S01]  /*4870*/  PRMT R4, RZ, 0x7610, R4 ;  /* 0x00007610ff047816 */ /* 0x000fe20000000004 */
[----:B------:R-:W3:Y:S01]  /*4880*/  LDS.U16 R11, [R60+0xa] ;  /* 0x00000a003c0b7984 */ /* 0x000ee20000000400 */
[----:B------:R-:W-:Y:S01]  /*4890*/  FMUL.FTZ R115, R10, R57 ;  /* 0x000000390a737220 */ /* 0x000fe20000410000 */
[C---:B------:R-:W-:Y:S01]  /*48a0*/  IADD3 R116, R110.reuse, 0x5, RZ ;  /* 0x000000056e747810 */ /* 0x040fe20007ffe0ff */
[----:B------:R-:W-:Y:S01]  /*48b0*/  FMUL.FTZ R76, R19, R76 ;  /* 0x0000004c134c7220 */ /* 0x000fe20000410000 */
[----:B-1----:R-:W-:Y:S01]  /*48c0*/  IADD3 R114, R110, 0x6, RZ ;  /* 0x000000066e727810 */ /* 0x002fe20007ffe0ff */
[----:B------:R1:W4:Y:S01]  /*48d0*/  @!P5 LDG.E.U16 R4, [R6.64+0x340] ;  /* 0x000340040604d981 */ /* 0x000322000c1e1500 */
[----:B------:R-:W-:-:S03]  /*48e0*/  ISETP.GE.U32.AND P5, PT, R116, R109, PT ;  /* 0x0000006d7400720c */ /* 0x000fc60003fa6070 */
[----:B------:R1:W2:Y:S01]  /*48f0*/  @!P6 LDG.E.U16 R147, [R6.64+0x380] ;  /* 0x000380040693e981 */ /* 0x0002a2000c1e1500 */
[----:B------:R-:W3:Y:S03]  /*4900*/  MUFU.EX2 R115, R115 ;  /* 0x0000007300737308 */ /* 0x000ee60000000800 */
[----:B------:R1:W2:Y:S01]  /*4910*/  @!P3 LDG.E.U16 R150, [R6.64+0x3c0] ;  /* 0x0003c0040696b981 */ /* 0x0002a2000c1e1500 */
[----:B------:R-:W-:Y:S01]  /*4920*/  FMUL.FTZ R116, R10, R56 ;  /* 0x000000380a747220 */ /* 0x000fe20000410000 */
[----:B------:R-:W-:Y:S02]  /*4930*/  ISETP.GE.U32.AND P6, PT, R114, R109, PT ;  /* 0x0000006d7200720c */ /* 0x000fe40003fc6070 */
[----:B------:R-:W-:Y:S01]  /*4940*/  FSEL R141, R76, RZ, !P2 ;  /* 0x000000ff4c8d7208 */ /* 0x000fe20005000000 */
[----:B------:R-:W3:Y:S01]  /*4950*/  LDS.U16 R114, [R60+0x8] ;  /* 0x000008003c727984 */ /* 0x000ee20000000400 */
[----:B0-----:R-:W-:-:S02]  /*4960*/  FSEL R140, R140, 1, !P2 ;  /* 0x3f8000008c8c7808 */ /* 0x001fc40005000000 */
[----:B-1----:R-:W-:Y:S01]  /*4970*/  IADD3 R6, R110, 0x8, RZ ;  /* 0x000000086e067810 */ /* 0x002fe20007ffe0ff */
[----:B------:R-:W0:Y:S03]  /*4980*/  LDS.U16 R7, [R60+0xc] ;  /* 0x00000c003c077984 */ /* 0x000e260000000400 */
[----:B------:R-:W-:Y:S02]  /*4990*/  ISETP.GE.U32.AND P2, PT, R6, R109, PT ;  /* 0x0000006d0600720c */ /* 0x000fe40003f46070 */
[----:B------:R-:W1:Y:S01]  /*49a0*/  LDS.U16 R6, [R60+0xe] ;  /* 0x00000e003c067984 */ /* 0x000e620000000400 */
[----:B------:R-:W3:Y:S01]  /*49b0*/  MUFU.EX2 R116, R116 ;  /* 0x0000007400747308 */ /* 0x000ee20000000800 */
[----:B------:R-:W-:Y:S02]  /*49c0*/  PRMT R112, RZ, 0x5410, R112 ;  /* 0x00005410ff707816 */ /* 0x000fe40000000070 */
[----:B------:R-:W-:-:S03]  /*49d0*/  PRMT R113, RZ, 0x5410, R113 ;  /* 0x00005410ff717816 */ /* 0x000fc60000000071 */
[----:B------:R-:W-:Y:S01]  /*49e0*/  FMUL.FTZ R112, R21, R112 ;  /* 0x0000007015707220 */ /* 0x000fe20000410000 */
[----:B------:R-:W-:Y:S01]  /*49f0*/  IADD3 R76, R110, 0x9, RZ ;  /* 0x000000096e4c7810 */ /* 0x000fe20007ffe0ff */
[----:B------:R-:W-:Y:S01]  /*4a00*/  FMUL.FTZ R113, R18, R113 ;  /* 0x0000007112717220 */ /* 0x000fe20000410000 */
[----:B---3--:R-:W-:Y:S02]  /*4a10*/  FSEL R138, R115, 1, !P1 ;  /* 0x3f800000738a7808 */ /* 0x008fe40004800000 */
[----:B------:R-:W-:Y:S01]  /*4a20*/  FSEL R139, R112, RZ, !P1 ;  /* 0x000000ff708b7208 */ /* 0x000fe20004800000 */
[----:B------:R-:W-:Y:S01]  /*4a30*/  FMUL.FTZ R117, R10, R55 ;  /* 0x000000370a757220 */ /* 0x000fe20000410000 */
[----:B------:R-:W-:Y:S01]  /*4a40*/  ISETP.GE.U32.AND P1, PT, R76, R109, PT ;  /* 0x0000006d4c00720c */ /* 0x000fe20003f26070 */
[----:B------:R-:W-:Y:S01]  /*4a50*/  FMUL.FTZ R132, R10, R54 ;  /* 0x000000360a847220 */ /* 0x000fe20000410000 */
[----:B------:R-:W-:Y:S01]  /*4a60*/  IADD3 R76, R110, 0xa, RZ ;  /* 0x0000000a6e4c7810 */ /* 0x000fe20007ffe0ff */
[----:B------:R-:W-:Y:S01]  /*4a70*/  FMUL.FTZ R130, R10, R53 ;  /* 0x000000350a827220 */ /* 0x000fe20000410000 */
[----:B------:R-:W-:-:S02]  /*4a80*/  FSEL R137, R113, RZ, !P0 ;  /* 0x000000ff71897208 */ /* 0x000fc40004000000 */
[----:B------:R-:W-:Y:S01]  /*4a90*/  IADD3 R118, R110, 0x7, RZ ;  /* 0x000000076e767810 */ /* 0x000fe20007ffe0ff */
[----:B------:R-:W-:Y:S01]  /*4aa0*/  FMUL.FTZ R128, R10, R52 ;  /* 0x000000340a807220 */ /* 0x000fe20000410000 */
[----:B------:R-:W-:Y:S01]  /*4ab0*/  FSEL R136, R116, 1, !P0 ;  /* 0x3f80000074887808 */ /* 0x000fe20004000000 */
[----:B------:R-:W-:Y:S01]  /*4ac0*/  FMUL.FTZ R126, R10, R51 ;  /* 0x000000330a7e7220 */ /* 0x000fe20000410000 */
[----:B------:R-:W-:Y:S01]  /*4ad0*/  ISETP.GE.U32.AND P0, PT, R76, R109, PT ;  /* 0x0000006d4c00720c */ /* 0x000fe20003f06070 */
[----:B------:R-:W-:Y:S04]  /*4ae0*/  LDS.U16 R115, [R60+0x12] ;  /* 0x000012003c737984 */ /* 0x000fe80000000400 */
[----:B------:R-:W3:Y:S01]  /*4af0*/  LDS.U16 R76, [R60+0x10] ;  /* 0x000010003c4c7984 */ /* 0x000ee20000000400 */
[----:B------:R-:W-:Y:S01]  /*4b00*/  PRMT R112, RZ, 0x5410, R11 ;  /* 0x00005410ff707816 */ /* 0x000fe2000000000b */
[----:B------:R-:W1:Y:S04]  /*4b10*/  MUFU.EX2 R117, R117 ;  /* 0x0000007500757308 */ /* 0x000e680000000800 */
[----:B------:R-:W-:Y:S01]  /*4b20*/  FMUL.FTZ R112, R17, R112 ;  /* 0x0000007011707220 */ /* 0x000fe20000410000 */
[----:B------:R-:W-:-:S03]  /*4b30*/  PRMT R113, RZ, 0x5410, R114 ;  /* 0x00005410ff717816 */ /* 0x000fc60000000072 */
[----:B------:R-:W3:Y:S01]  /*4b40*/  MUFU.EX2 R132, R132 ;  /* 0x0000008400847308 */ /* 0x000ee20000000800 */
[----:B------:R-:W-:Y:S02]  /*4b50*/  FSEL R133, R112, RZ, !P5 ;  /* 0x000000ff70857208 */ /* 0x000fe40006800000 */
[----:B0-----:R-:W-:Y:S02]  /*4b60*/  PRMT R112, RZ, 0x5410, R7 ;  /* 0x00005410ff707816 */ /* 0x001fe40000000007 */
[----:B-1----:R-:W-:Y:S02]  /*4b70*/  PRMT R7, RZ, 0x5410, R6 ;  /* 0x00005410ff077816 */ /* 0x002fe40000000006 */
[----:B------:R-:W-:Y:S01]  /*4b80*/  ISETP.GE.U32.AND P3, PT, R110, R109, PT ;  /* 0x0000006d6e00720c */ /* 0x000fe20003f66070 */
[----:B------:R-:W0:Y:S01]  /*4b90*/  MUFU.EX2 R130, R130 ;  /* 0x0000008200827308 */ /* 0x000e220000000800 */
[----:B------:R-:W-:Y:S01]  /*4ba0*/  FMUL.FTZ R113, R22, R113 ;  /* 0x0000007116717220 */ /* 0x000fe20000410000 */
[----:B------:R-:W-:Y:S01]  /*4bb0*/  IADD3 R114, R110, 0xb, RZ ;  /* 0x0000000b6e727810 */ /* 0x000fe20007ffe0ff */
[----:B------:R-:W-:Y:S01]  /*4bc0*/  FMUL.FTZ R7, R16, R7 ;  /* 0x0000000710077220 */ /* 0x000fe20000410000 */
[----:B------:R-:W-:-:S02]  /*4bd0*/  FSEL R142, R142, RZ, !P3 ;  /* 0x000000ff8e8e7208 */ /* 0x000fc40005800000 */
[----:B------:R-:W-:Y:S02]  /*4be0*/  FSEL R143, R143, 1, !P3 ;  /* 0x3f8000008f8f7808 */ /* 0x000fe40005800000 */
[-C--:B------:R-:W-:Y:S02]  /*4bf0*/  ISETP.GE.U32.AND P3, PT, R118, R109.reuse, PT ;  /* 0x0000006d7600720c */ /* 0x080fe40003f66070 */
[----:B------:R-:W-:Y:S02]  /*4c00*/  FSEL R135, R113, RZ, !P4 ;  /* 0x000000ff71877208 */ /* 0x000fe40006000000 */
[----:B------:R-:W-:Y:S02]  /*4c10*/  FSEL R134, R117, 1, !P4 ;  /* 0x3f80000075867808 */ /* 0x000fe40006000000 */
[-C--:B------:R-:W-:Y:S02]  /*4c20*/  ISETP.GE.U32.AND P4, PT, R114, R109.reuse, PT ;  /* 0x0000006d7200720c */ /* 0x080fe40003f86070 */
[----:B------:R-:W-:Y:S01]  /*4c30*/  FSEL R129, R7, RZ, !P3 ;  /* 0x000000ff07817208 */ /* 0x000fe20005800000 */
[----:B------:R-:W-:Y:S01]  /*4c40*/  FMUL.FTZ R7, R143, R140 ;  /* 0x0000008c8f077220 */ /* 0x000fe20000410000 */
[----:B------:R-:W-:Y:S01]  /*4c50*/  IADD3 R114, R110, 0xc, RZ ;  /* 0x0000000c6e727810 */ /* 0x000fe20007ffe0ff */
[----:B------:R-:W1:Y:S01]  /*4c60*/  MUFU.EX2 R128, R128 ;  /* 0x0000008000807308 */ /* 0x000e620000000800 */
[----:B---3--:R-:W-:Y:S01]  /*4c70*/  FSEL R132, R132, 1, !P5 ;  /* 0x3f80000084847808 */ /* 0x008fe20006800000 */
[----:B------:R-:W-:Y:S01]  /*4c80*/  FMUL.FTZ R112, R23, R112 ;  /* 0x0000007017707220 */ /* 0x000fe20000410000 */
[----:B------:R-:W-:Y:S01]  /*4c90*/  ISETP.GE.U32.AND P5, PT, R114, R109, PT ;  /* 0x0000006d7200720c */ /* 0x000fe20003fa6070 */
[----:B------:R-:W-:Y:S01]  /*4ca0*/  FMUL.FTZ R7, R138, R7 ;  /* 0x000000078a077220 */ /* 0x000fe20000410000 */
[----:B------:R-:W-:-:S02]  /*4cb0*/  IADD3 R114, R110, 0xd, RZ ;  /* 0x0000000d6e727810 */ /* 0x000fc40007ffe0ff */
[----:B------:R-:W-:Y:S01]  /*4cc0*/  FSEL R131, R112, RZ, !P6 ;  /* 0x000000ff70837208 */ /* 0x000fe20007000000 */
[----:B------:R-:W-:Y:S01]  /*4cd0*/  FMUL.FTZ R11, R136, R7 ;  /* 0x00000007880b7220 */ /* 0x000fe20000410000 */
[----:B------:R-:W3:Y:S01]  /*4ce0*/  MUFU.EX2 R126, R126 ;  /* 0x0000007e007e7308 */ /* 0x000ee20000000800 */
[----:B0-----:R-:W-:Y:S01]  /*4cf0*/  FSEL R130, R130, 1, !P6 ;  /* 0x3f80000082827808 */ /* 0x001fe20007000000 */
[----:B------:R-:W-:Y:S01]  /*4d00*/  LDS.U16 R112, [R60+0x16] ;  /* 0x000016003c707984 */ /* 0x000fe20000000400 */
[----:B------:R-:W-:Y:S02]  /*4d10*/  PRMT R7, RZ, 0x5410, R76 ;  /* 0x00005410ff077816 */ /* 0x000fe4000000004c */
[----:B------:R-:W-:Y:S01]  /*4d20*/  ISETP.GE.U32.AND P6, PT, R114, R109, PT ;  /* 0x0000006d7200720c */ /* 0x000fe20003fc6070 */
[----:B------:R-:W-:Y:S01]  /*4d30*/  FMUL.FTZ R124, R10, R50 ;  /* 0x000000320a7c7220 */ /* 0x000fe20000410000 */
[----:B------:R-:W0:Y:S01]  /*4d40*/  LDS.U16 R114, [R60+0x14] ;  /* 0x000014003c727984 */ /* 0x000e220000000400 */
[----:B------:R-:W-:Y:S01]  /*4d50*/  FMUL.FTZ R7, R24, R7 ;  /* 0x0000000718077220 */ /* 0x000fe20000410000 */
[----:B------:R-:W-:Y:S01]  /*4d60*/  IADD3 R6, R110, 0xe, RZ ;  /* 0x0000000e6e067810 */ /* 0x000fe20007ffe0ff */
[----:B------:R-:W-:Y:S01]  /*4d70*/  FMUL.FTZ R11, R134, R11 ;  /* 0x0000000b860b7220 */ /* 0x000fe20000410000 */
[----:B-1----:R-:W-:Y:S01]  /*4d80*/  FSEL R128, R128, 1, !P3 ;  /* 0x3f80000080807808 */ /* 0x002fe20005800000 */
[----:B------:R-:W-:Y:S01]  /*4d90*/  FMUL.FTZ R125, R10, R49 ;  /* 0x000000310a7d7220 */ /* 0x000fe20000410000 */
[----:B------:R-:W1:Y:S01]  /*4da0*/  LDS.U16 R76, [R60+0x18] ;  /* 0x000018003c4c7984 */ /* 0x000e620000000400 */
[----:B------:R-:W-:Y:S01]  /*4db0*/  FSEL R127, R7, RZ, !P2 ;  /* 0x000000ff077f7208 */ /* 0x000fe20005000000 */
[----:B------:R-:W0:Y:S01]  /*4dc0*/  MUFU.EX2 R124, R124 ;  /* 0x0000007c007c7308 */ /* 0x000e220000000800 */
[----:B------:R-:W-:Y:S01]  /*4dd0*/  ISETP.GE.U32.AND P3, PT, R6, R109, PT ;  /* 0x0000006d0600720c */ /* 0x000fe20003f66070 */
[----:B------:R-:W-:Y:S01]  /*4de0*/  FMUL.FTZ R7, R132, R11 ;  /* 0x0000000b84077220 */ /* 0x000fe20000410000 */
[----:B------:R-:W-:Y:S01]  /*4df0*/  IADD3 R6, R110, 0xf, RZ ;  /* 0x0000000f6e067810 */ /* 0x000fe20007ffe0ff */
[----:B------:R-:W1:Y:S01]  /*4e00*/  LDS.U16 R11, [R60+0x1a] ;  /* 0x00001a003c0b7984 */ /* 0x000e620000000400 */
[----:B---3--:R-:W-:Y:S01]  /*4e10*/  FSEL R126, R126, 1, !P2 ;  /* 0x3f8000007e7e7808 */ /* 0x008fe20005000000 */
[----:B------:R-:W-:-:S02]  /*4e20*/  FMUL.FTZ R117, R130, R7 ;  /* 0x0000000782757220 */ /* 0x000fc40000410000 */
[----:B------:R-:W3:Y:S01]  /*4e30*/  MUFU.EX2 R125, R125 ;  /* 0x0000007d007d7308 */ /* 0x000ee20000000800 */
[----:B------:R-:W-:Y:S01]  /*4e40*/  FFMA.FTZ R7, R142, R140, R141 ;  /* 0x0000008c8e077223 */ /* 0x000fe2000001008d */
[----:B------:R-:W-:Y:S02]  /*4e50*/  ISETP.GE.U32.AND P2, PT, R6, R109, PT ;  /* 0x0000006d0600720c */ /* 0x000fe40003f46070 */
[----:B------:R-:W1:Y:S01]  /*4e60*/  LDS.U16 R6, [R60+0x1c] ;  /* 0x00001c003c067984 */ /* 0x000e620000000400 */
[C---:B------:R-:W-:Y:S02]  /*4e70*/  FMUL.FTZ R122, R10.reuse, R48 ;  /* 0x000000300a7a7220 */ /* 0x040fe40000410000 */
[C---:B------:R-:W-:Y:S02]  /*4e80*/  FMUL.FTZ R123, R10.reuse, R47 ;  /* 0x0000002f0a7b7220 */ /* 0x040fe40000410000 */
[C---:B------:R-:W-:Y:S02]  /*4e90*/  FMUL.FTZ R120, R10.reuse, R46 ;  /* 0x0000002e0a787220 */ /* 0x040fe40000410000 */
[----:B------:R-:W-:-:S02]  /*4ea0*/  FMUL.FTZ R121, R10, R45 ;  /* 0x0000002d0a797220 */ /* 0x000fc40000410000 */
[----:B------:R-:W-:Y:S02]  /*4eb0*/  FMUL.FTZ R113, R10, R44 ;  /* 0x0000002c0a717220 */ /* 0x000fe40000410000 */
[----:B------:R-:W-:Y:S02]  /*4ec0*/  FFMA.FTZ R10, R138, R7, R139 ;  /* 0x000000078a0a7223 */ /* 0x000fe4000001008b */
[----:B------:R-:W1:Y:S01]  /*4ed0*/  LDS.U16 R7, [R60+0x1e] ;  /* 0x00001e003c077984 */ /* 0x000e620000000400 */
[----:B------:R-:W-:Y:S01]  /*4ee0*/  FMUL.FTZ R117, R128, R117 ;  /* 0x0000007580757220 */ /* 0x000fe20000410000 */
[----:B------:R-:W3:Y:S01]  /*4ef0*/  MUFU.EX2 R122, R122 ;  /* 0x0000007a007a7308 */ /* 0x000ee20000000800 */
[----:B------:R-:W-:Y:S01]  /*4f00*/  FFMA.FTZ R10, R136, R10, R137 ;  /* 0x0000000a880a7223 */ /* 0x000fe20000010089 */
[----:B0-----:R-:W-:Y:S01]  /*4f10*/  FSEL R124, R124, 1, !P1 ;  /* 0x3f8000007c7c7808 */ /* 0x001fe20004800000 */
[----:B------:R-:W-:Y:S02]  /*4f20*/  FMUL.FTZ R117, R126, R117 ;  /* 0x000000757e757220 */ /* 0x000fe40000410000 */
[----:B------:R-:W-:Y:S01]  /*4f30*/  FFMA.FTZ R10, R134, R10, R135 ;  /* 0x0000000a860a7223 */ /* 0x000fe20000010087 */
[----:B---3--:R-:W-:-:S02]  /*4f40*/  FSEL R125, R125, 1, !P0 ;  /* 0x3f8000007d7d7808 */ /* 0x008fc40004000000 */
[----:B------:R-:W0:Y:S01]  /*4f50*/  MUFU.EX2 R123, R123 ;  /* 0x0000007b007b7308 */ /* 0x000e220000000800 */
[----:B------:R-:W-:Y:S02]  /*4f60*/  FMUL.FTZ R116, R124, R117 ;  /* 0x000000757c747220 */ /* 0x000fe40000410000 */
[----:B------:R-:W-:Y:S02]  /*4f70*/  FFMA.FTZ R10, R132, R10, R133 ;  /* 0x0000000a840a7223 */ /* 0x000fe40000010085 */
[----:B------:R-:W-:Y:S02]  /*4f80*/  FMUL.FTZ R117, R125, R116 ;  /* 0x000000747d757220 */ /* 0x000fe40000410000 */
[----:B------:R-:W-:Y:S01]  /*4f90*/  FFMA.FTZ R116, R130, R10, R131 ;  /* 0x0000000a82747223 */ /* 0x000fe20000010083 */
[----:B------:R-:W-:Y:S02]  /*4fa0*/  PRMT R10, RZ, 0x5410, R115 ;  /* 0x00005410ff0a7816 */ /* 0x000fe40000000073 */
[----:B------:R-:W-:-:S02]  /*4fb0*/  FSEL R122, R122, 1, !P4 ;  /* 0x3f8000007a7a7808 */ /* 0x000fc40006000000 */
[----:B------:R-:W-:Y:S01]  /*4fc0*/  PRMT R114, RZ, 0x5410, R114 ;  /* 0x00005410ff727816 */ /* 0x000fe20000000072 */
[----:B------:R-:W-:Y:S01]  /*4fd0*/  FMUL.FTZ R10, R15, R10 ;  /* 0x0000000a0f0a7220 */ /* 0x000fe20000410000 */
[----:B------:R-:W-:Y:S01]  /*4fe0*/  PRMT R115, RZ, 0x5410, R112 ;  /* 0x00005410ff737816 */ /* 0x000fe20000000070 */
[----:B------:R-:W-:Y:S01]  /*4ff0*/  FFMA.FTZ R116, R128, R116, R129 ;  /* 0x0000007480747223 */ /* 0x000fe20000010081 */
[----:B0-----:R-:W-:Y:S01]  /*5000*/  FSEL R123, R123, 1, !P5 ;  /* 0x3f8000007b7b7808 */ /* 0x001fe20006800000 */
[----:B------:R-:W-:Y:S01]  /*5010*/  FMUL.FTZ R118, R122, R117 ;  /* 0x000000757a767220 */ /* 0x000fe20000410000 */
[----:B------:R-:W0:Y:S01]  /*5020*/  MUFU.EX2 R120, R120 ;  /* 0x0000007800787308 */ /* 0x000e220000000800 */
[----:B------:R-:W-:Y:S01]  /*5030*/  FMUL.FTZ R114, R25, R114 ;  /* 0x0000007219727220 */ /* 0x000fe20000410000 */
[----:B------:R-:W-:Y:S01]  /*5040*/  FSEL R119, R10, RZ, !P1 ;  /* 0x000000ff0a777208 */ /* 0x000fe20004800000 */
[----:B------:R-:W-:Y:S02]  /*5050*/  FFMA.FTZ R116, R126, R116, R127 ;  /* 0x000000747e747223 */ /* 0x000fe4000001007f */
[----:B------:R-:W-:Y:S01]  /*5060*/  FMUL.FTZ R117, R14, R115 ;  /* 0x000000730e757220 */ /* 0x000fe20000410000 */
[----:B-1----:R-:W-:Y:S01]  /*5070*/  PRMT R115, RZ, 0x5410, R76 ;  /* 0x00005410ff737816 */ /* 0x002fe2000000004c */
[----:B------:R-:W-:Y:S01]  /*5080*/  FMUL.FTZ R159, R123, R118 ;  /* 0x000000767b9f7220 */ /* 0x000fe20000410000 */
[----:B------:R-:W1:Y:S01]  /*5090*/  MUFU.EX2 R121, R121 ;  /* 0x0000007900797308 */ /* 0x000e620000000800 */
[----:B------:R-:W-:Y:S01]  /*50a0*/  FSEL R118, R114, RZ, !P0 ;  /* 0x000000ff72767208 */ /* 0x000fe20004000000 */
[----:B------:R-:W-:Y:S01]  /*50b0*/  FFMA.FTZ R116, R124, R116, R119 ;  /* 0x000000747c747223 */ /* 0x000fe20000010077 */
[----:B------:R-:W-:Y:S01]  /*50c0*/  PRMT R11, RZ, 0x5410, R11 ;  /* 0x00005410ff0b7816 */ /* 0x000fe2000000000b */
[----:B------:R-:W-:Y:S01]  /*50d0*/  FMUL.FTZ R115, R26, R115 ;  /* 0x000000731a737220 */ /* 0x000fe20000410000 */
[----:B------:R-:W-:Y:S01]  /*50e0*/  FSEL R117, R117, RZ, !P4 ;  /* 0x000000ff75757208 */ /* 0x000fe20006000000 */
[----:B------:R-:W-:-:S02]  /*50f0*/  FFMA.FTZ R10, R125, R116, R118 ;  /* 0x000000747d0a7223 */ /* 0x000fc40000010076 */
[----:B------:R-:W3:Y:S01]  /*5100*/  MUFU.EX2 R113, R113 ;  /* 0x0000007100717308 */ /* 0x000ee20000000800 */
[----:B------:R-:W-:Y:S01]  /*5110*/  PRMT R6, RZ, 0x5410, R6 ;  /* 0x00005410ff067816 */ /* 0x000fe20000000006 */
        /* <DEDUP_REMOVED lines=9> */
[----:B-1----:R-:W-:-:S02]  /*51b0*/  FSEL R121, R121, 1, !P3 ;  /* 0x3f80000079797808 */ /* 0x002fc40005800000 */
[----:B------:R-:W-:Y:S01]  /*51c0*/  FSEL R114, R6, RZ, !P3 ;  /* 0x000000ff06727208 */ /* 0x000fe20005800000 */
[C---:B------:R-:W-:Y:S01]  /*51d0*/  FFMA.FTZ R10, R120.reuse, R10, R115 ;  /* 0x0000000a780a7223 */ /* 0x040fe20000010073 */
[----:B------:R-:W-:Y:S01]  /*51e0*/  FSEL R112, R7, RZ, !P2 ;  /* 0x000000ff07707208 */ /* 0x000fe20005000000 */
[----:B------:R-:W-:Y:S01]  /*51f0*/  FMUL.FTZ R6, R120, R159 ;  /* 0x0000009f78067220 */ /* 0x000fe20000410000 */
[----:B---3--:R-:W-:Y:S01]  /*5200*/  FSEL R113, R113, 1, !P2 ;  /* 0x3f80000071717808 */ /* 0x008fe20005000000 */
[C---:B------:R-:W-:Y:S02]  /*5210*/  FFMA.FTZ R10, R121.reuse, R10, R114 ;  /* 0x0000000a790a7223 */ /* 0x040fe40000010072 */
[----:B------:R-:W-:Y:S02]  /*5220*/  FMUL.FTZ R6, R121, R6 ;  /* 0x0000000679067220 */ /* 0x000fe40000410000 */
[C---:B------:R-:W-:Y:S02]  /*5230*/  FFMA.FTZ R11, R113.reuse, R10, R112 ;  /* 0x0000000a710b7223 */ /* 0x040fe40000010070 */
[----:B------:R-:W-:-:S03]  /*5240*/  FMUL.FTZ R10, R113, R6 ;  /* 0x00000006710a7220 */ /* 0x000fc60000410000 */
[----:B------:R-:W0:Y:S01]  /*5250*/  SHFL.UP PT, R6, R11, 0x1, RZ ;  /* 0x042000000b067989 */ /* 0x000e2200000e00ff */
[----:B------:R-:W-:-:S03]  /*5260*/  ISETP.GE.AND P0, PT, R102, 0x1, PT ;  /* 0x000000016600780c */ /* 0x000fc60003f06270 */
[----:B------:R-:W1:Y:S10]  /*5270*/  SHFL.UP PT, R7, R10, 0x1, RZ ;  /* 0x042000000a077989 */ /* 0x000e7400000e00ff */
[----:B0-----:R-:W-:-:S05]  /*5280*/  @P0 FFMA.FTZ R11, R10, R6, R11 ;  /* 0x000000060a0b0223 */ /* 0x001fca000001000b */
[----:B------:R-:W0:Y:S01]  /*5290*/  SHFL.UP PT, R6, R11, 0x2, RZ ;  /* 0x044000000b067989 */ /* 0x000e2200000e00ff */
[----:B-1----:R-:W-:Y:S01]  /*52a0*/  @P0 FMUL.FTZ R10, R10, R7 ;  /* 0x000000070a0a0220 */ /* 0x002fe20000410000 */
[----:B------:R-:W-:-:S04]  /*52b0*/  ISETP.GE.AND P0, PT, R102, 0x2, PT ;  /* 0x000000026600780c */ /* 0x000fc80003f06270 */
[----:B------:R-:W1:Y:S09]  /*52c0*/  SHFL.UP PT, R7, R10, 0x2, RZ ;  /* 0x044000000a077989 */ /* 0x000e7200000e00ff */
        /* <DEDUP_REMOVED lines=10> */
[----:B0-----:R-:W-:Y:S02]  /*5370*/  @P0 FFMA.FTZ R11, R10, R6, R11 ;  /* 0x000000060a0b0223 */ /* 0x001fe4000001000b */
[----:B------:R-:W-:-:S05]  /*5380*/  IMAD.IADD R6, R77, 0x1, R102 ;  /* 0x000000014d067824 */ /* 0x000fca00078e0266 */
[----:B------:R-:W-:Y:S01]  /*5390*/  LEA.HI.SX32 R6, R6, R6, 0x1b ;  /* 0x0000000606067211 */ /* 0x000fe200078fdaff */
[----:B-1----:R-:W-:-:S03]  /*53a0*/  @P0 FMUL.FTZ R10, R10, R7 ;  /* 0x000000070a0a0220 */ /* 0x002fc60000410000 */
[----:B------:R-:W-:Y:S02]  /*53b0*/  SHF.L.U32 R76, R6, 0x1, RZ ;  /* 0x00000001064c7819 */ /* 0x000fe400000006ff */
[----:B------:R-:W0:Y:S04]  /*53c0*/  SHFL.UP PT, R6, R11, 0x10, RZ ;  /* 0x060000000b067989 */ /* 0x000e2800000e00ff */
[----:B------:R-:W1:Y:S01]  /*53d0*/  SHFL.UP PT, R7, R10, 0x10, RZ ;  /* 0x060000000a077989 */ /* 0x000e6200000e00ff */
[C---:B------:R-:W-:Y:S02]  /*53e0*/  ISETP.GE.AND P0, PT, R102.reuse, 0x10, PT ;  /* 0x000000106600780c */ /* 0x040fe40003f06270 */
[----:B------:R-:W-:Y:S01]  /*53f0*/  ISETP.NE.AND P1, PT, R102, 0x1f, PT ;  /* 0x0000001f6600780c */ /* 0x000fe20003f25270 */
[----:B-----5:R-:W-:Y:S04]  /*5400*/  STS.U16 [R76+0x840], R9 ;  /* 0x000840094c007388 */ /* 0x020fe80000000400 */
[----:B--2---:R-:W-:Y:S04]  /*5410*/  STS.U16 [R75+0x880], R8 ;  /* 0x000880084b007388 */ /* 0x004fe80000000400 */
[----:B------:R2:W-:Y:S02]  /*5420*/  STS.U16 [R74+0x8c0], R5 ;  /* 0x0008c0054a007388 */ /* 0x0005e40000000400 */
[----:B0-----:R-:W-:-:S02]  /*5430*/  @P0 FFMA.FTZ R11, R10, R6, R11 ;  /* 0x000000060a0b0223 */ /* 0x001fc4000001000b */
[----:B-1----:R-:W-:Y:S01]  /*5440*/  @P0 FMUL.FTZ R10, R10, R7 ;  /* 0x000000070a0a0220 */ /* 0x002fe20000410000 */
[----:B------:R-:W-:Y:S01]  /*5450*/  ISETP.NE.AND P0, PT, R95, RZ, PT ;  /* 0x000000ff5f00720c */ /* 0x000fe20003f05270 */
[----:B------:R-:W-:Y:S03]  /*5460*/  STS.U16 [R73+0x900], R148 ;  /* 0x0009009449007388 */ /* 0x000fe60000000400 */
[----:B------:R-:W-:Y:S01]  /*5470*/  ISETP.EQ.OR P0, PT, R100, RZ, P0 ;  /* 0x000000ff6400720c */ /* 0x000fe20000702670 */
[----:B------:R-:W-:Y:S04]  /*5480*/  STS.U16 [R72+0x940], R149 ;  /* 0x0009409548007388 */ /* 0x000fe80000000400 */
[----:B------:R-:W-:Y:S01]  /*5490*/  STS.U16 [R71+0x980], R146 ;  /* 0x0009809247007388 */ /* 0x000fe20000000400 */
[----:B--2---:R-:W-:-:S03]  /*54a0*/  @!P1 SHF.R.U32.HI R5, RZ, 0x2, R111 ;  /* 0x00000002ff059819 */ /* 0x004fc6000001166f */
[----:B------:R-:W-:Y:S04]  /*54b0*/  STS.U16 [R70+0x9c0], R153 ;  /* 0x0009c09946007388 */ /* 0x000fe80000000400 */
[----:B------:R-:W-:Y:S01]  /*54c0*/  STS.U16 [R69+0xa00], R144 ;  /* 0x000a009045007388 */ /* 0x000fe20000000400 */
[----:B------:R-:W-:-:S03]  /*54d0*/  IMAD.MOV.U32 R9, RZ, RZ, RZ ;  /* 0x000000ffff097224 */ /* 0x000fc600078e00ff */
[----:B------:R-:W-:Y:S01]  /*54e0*/  STS.U16 [R68+0xa40], R157 ;  /* 0x000a409d44007388 */ /* 0x000fe20000000400 */
[----:B------:R-:W-:-:S03]  /*54f0*/  IMAD.MOV.U32 R8, RZ, RZ, 0x3f800000 ;  /* 0x3f800000ff087424 */ /* 0x000fc600078e00ff */
[----:B------:R-:W-:Y:S01]  /*5500*/  STS.U16 [R67+0xa80], R154 ;  /* 0x000a809a43007388 */ /* 0x000fe20000000400 */
[----:B------:R-:W-:-:S03]  /*5510*/  @!P1 LOP3.LUT R163, R5, 0x3ffffff8, RZ, 0xc0, !PT ;  /* 0x3ffffff805a39812 */ /* 0x000fc600078ec0ff */
[----:B------:R-:W-:Y:S04]  /*5520*/  STS.U16 [R66+0xac0], R155 ;  /* 0x000ac09b42007388 */ /* 0x000fe80000000400 */
[----:B------:R-:W-:Y:S04]  /*5530*/  STS.U16 [R65+0xb00], R152 ;  /* 0x000b009841007388 */ /* 0x000fe80000000400 */
[----:B------:R-:W-:Y:S04]  /*5540*/  STS.U16 [R64+0xb40], R151 ;  /* 0x000b409740007388 */ /* 0x000fe80000000400 */
[----:B----4-:R-:W-:Y:S04]  /*5550*/  STS.U16 [R63+0xb80], R4 ;  /* 0x000b80043f007388 */ /* 0x010fe80000000400 */
        /* <DEDUP_REMOVED lines=32> */
[----:B-1----:R-:W-:Y:S02]  /*5760*/  @P0 FMUL.FTZ R165, R161, R4 ;  /* 0x00000004a1a50220 */ /* 0x002fe40000410000 */
[----:B------:R-:W-:Y:S02]  /*5770*/  FFMA.FTZ R164, R5, R6, R7 ;  /* 0x0000000605a47223 */ /* 0x000fe40000010007 */
[----:B--2---:R-:W-:Y:S01]  /*5780*/  @P2 FFMA.FTZ R5, R161, R5, R162 ;  /* 0x00000005a1052223 */ /* 0x004fe200000100a2 */
        /* <DEDUP_REMOVED lines=11> */
.L_x_3697:
[----:B------:R-:W-:Y:S05]  /*5840*/  BSYNC B0 ;  /* 0x0000000000007941 */ /* 0x000fea0003800000 */
.L_x_3696:
        /* <DEDUP_REMOVED lines=48> */
[----:B0-----:R-:W-:Y:S02]  /*5b50*/  SHF.R.S32.HI R9, RZ, 0x1f, R5 ;  /* 0x0000001fff097819 */ /* 0x001fe40000011405 */
[----:B------:R-:W-:-:S04]  /*5b60*/  IADD3 R5, P0, R4, R5, RZ ;  /* 0x0000000504057210 */ /* 0x000fc80007f1e0ff */
[----:B------:R-:W-:Y:S02]  /*5b70*/  LEA.HI.X.SX32 R8, R4, R9, 0x1, P0 ;  /* 0x0000000904087211 */ /* 0x000fe400000f0eff */
[----:B------:R-:W-:-:S04]  /*5b80*/  LEA R4, P0, R5, c[0x0][0x260], 0x3 ;  /* 0x0000980005047a11 */ /* 0x000fc800078018ff */
[----:B------:R-:W-:-:S05]  /*5b90*/  LEA.HI.X R5, R5, c[0x0][0x264], R8, 0x3, P0 ;  /* 0x0000990005057a11 */ /* 0x000fca00000f1c08 */
[----:B------:R2:W-:Y:S04]  /*5ba0*/  STG.E.64 [R4.64], R10 ;  /* 0x0000000a04007986 */ /* 0x0005e8000c101b04 */
.L_x_3699:
[----:B------:R-:W-:Y:S05]  /*5bb0*/  BSYNC B0 ;  /* 0x0000000000007941 */ /* 0x000fea0003800000 */
.L_x_3698:
        /* <DEDUP_REMOVED lines=20> */
.L_x_3695:
        /* <DEDUP_REMOVED lines=8> */
[----:B0-----:R-:W-:Y:S02]  /*5d80*/  PRMT R8, R4, 0x7632, R8 ;  /* 0x0000763204087816 */ /* 0x001fe40000000008 */
[----:B------:R-:W-:-:S02]  /*5d90*/  PRMT R9, R0, 0x7610, R9 ;  /* 0x0000761000097816 */ /* 0x000fc40000000009 */
[----:B------:R-:W-:Y:S02]  /*5da0*/  PRMT R10, R0, 0x7632, R10 ;  /* 0x00007632000a7816 */ /* 0x000fe4000000000a */
[----:B------:R-:W-:Y:S02]  /*5db0*/  F2FP.BF16.PACK_AB R0, R36, R37 ;  /* 0x000000252400723e */ /* 0x000fe400000010ff */
[----:B------:R-:W-:Y:S02]  /*5dc0*/  F2FP.BF16.PACK_AB R4, R34, R35 ;  /* 0x000000232204723e */ /* 0x000fe400000010ff */
[----:B------:R-:W-:Y:S01]  /*5dd0*/  ISETP.NE.AND P0, PT, R111, RZ, PT ;  /* 0x000000ff6f00720c */ /* 0x000fe20003f05270 */
[----:B------:R0:W-:Y:S01]  /*5de0*/  STS.U16 [R60+0x2], R6 ;  /* 0x000002063c007388 */ /* 0x0001e20000000400 */
[----:B------:R-:W-:Y:S02]  /*5df0*/  PRMT R11, R0, 0x7610, R11 ;  /* 0x00007610000b7816 */ /* 0x000fe4000000000b */
[C---:B------:R-:W-:Y:S01]  /*5e00*/  PRMT R12, R4.reuse, 0x7610, R12 ;  /* 0x00007610040c7816 */ /* 0x040fe2000000000c */
[----:B------:R1:W-:Y:S01]  /*5e10*/  STS.U16 [R60], R5 ;  /* 0x000000053c007388 */ /* 0x0003e20000000400 */
[----:B------:R-:W-:-:S02]  /*5e20*/  PRMT R13, R4, 0x7632, R13 ;  /* 0x00007632040d7816 */ /* 0x000fc4000000000d */
        /* <DEDUP_REMOVED lines=8> */
[----:B------:R-:W-:-:S02]  /*5eb0*/  SHF.R.S32.HI R119, RZ, 0x1f, R2 ;  /* 0x0000001fff777819 */ /* 0x000fc40000011402 */
[----:B--2---:R-:W-:Y:S01]  /*5ec0*/  PRMT R7, R5, 0x7632, R7 ;  /* 0x0000763205077816 */ /* 0x004fe20000000007 */
[----:B------:R-:W-:Y:S01]  /*5ed0*/  STS.U16 [R60+0xa], R10 ;  /* 0x00000a0a3c007388 */ /* 0x000fe20000000400 */
[----:B0-----:R-:W-:-:S03]  /*5ee0*/  PRMT R8, R0, 0x7632, R8 ;  /* 0x0000763200087816 */ /* 0x001fc60000000008 */
[----:B------:R-:W-:Y:S01]  /*5ef0*/  STS.U16 [R60+0xc], R11 ;  /* 0x00000c0b3c007388 */ /* 0x000fe20000000400 */
[----:B-1----:R-:W-:-:S03]  /*5f00*/  PRMT R9, R4, 0x7632, R9 ;  /* 0x0000763204097816 */ /* 0x002fc60000000009 */
[----:B------:R-:W-:Y:S04]  /*5f10*/  STS.U16 [R60+0xe], R6 ;  /* 0x00000e063c007388 */ /* 0x000fe80000000400 */
[----:B------:R-:W-:Y:S04]  /*5f20*/  STS.U16 [R60+0x10], R12 ;  /* 0x0000100c3c007388 */ /* 0x000fe80000000400 */
[----:B------:R0:W-:Y:S04]  /*5f30*/  STS.U16 [R60+0x12], R13 ;  /* 0x0000120d3c007388 */ /* 0x0001e80000000400 */
[----:B------:R1:W-:Y:S04]  /*5f40*/  STS.U16 [R60+0x14], R5 ;  /* 0x000014053c007388 */ /* 0x0003e80000000400 */
[----:B------:R2:W-:Y:S01]  /*5f50*/  STS.U16 [R60+0x16], R7 ;  /* 0x000016073c007388 */ /* 0x0005e20000000400 */
[----:B0-----:R-:W-:-:S03]  /*5f60*/  LEA R13, P3, R2, c[0x0][0x258], 0x1 ;  /* 0x00009600020d7a11 */ /* 0x001fc600078608ff */
[----:B------:R0:W-:Y:S01]  /*5f70*/  STS.U16 [R60+0x18], R0 ;  /* 0x000018003c007388 */ /* 0x0001e20000000400 */
[----:B-1----:R-:W-:Y:S01]  /*5f80*/  IMAD R5, R103, c[0x0][0x208], RZ ;  /* 0x0000820067057a24 */ /* 0x002fe200078e02ff */
[----:B------:R-:W-:Y:S02]  /*5f90*/  LEA.HI.X R12, R2, c[0x0][0x25c], R119, 0x1, P3 ;  /* 0x00009700020c7a11 */ /* 0x000fe400018f0c77 */
[----:B------:R-:W-:Y:S01]  /*5fa0*/  STS.U16 [R60+0x1a], R8 ;  /* 0x00001a083c007388 */ /* 0x000fe20000000400 */
[----:B--2---:R-:W-:-:S03]  /*5fb0*/  IMAD.WIDE.U32 R6, R97, c[0x0][0x200], RZ ;  /* 0x0000800061067a25 */ /* 0x004fc600078e00ff */
[----:B------:R1:W-:Y:S01]  /*5fc0*/  STS.U16 [R60+0x1c], R4 ;  /* 0x00001c043c007388 */ /* 0x0003e20000000400 */
[----:B0-----:R-:W-:-:S03]  /*5fd0*/  IMAD R0, R145, c[0x0][0x200], RZ ;  /* 0x0000800091007a24 */ /* 0x001fc600078e02ff */
[----:B------:R0:W-:Y:S01]  /*5fe0*/  STS.U16 [R60+0x1e], R9 ;  /* 0x00001e093c007388 */ /* 0x0001e20000000400 */
[----:B------:R-:W-:-:S06]  /*5ff0*/  NOP ;  /* 0x0000000000007918 */ /* 0x000fcc0000000000 */
[----:B------:R-:W-:Y:S01]  /*6000*/  LDS.U16 R17, [R76] ;  /* 0x000000004c117984 */ /* 0x000fe20000000400 */
[----:B------:R-:W-:Y:S02]  /*6010*/  IMAD R15, R97, c[0x0][0x204], R0 ;  /* 0x00008100610f7a24 */ /* 0x000fe400078e0200 */
[----:B-1----:R-:W-:Y:S01]  /*6020*/  IMAD.SHL.U32 R4, R100, 0x400, RZ ;  /* 0x0000040064047824 */ /* 0x002fe200078e00ff */
[----:B------:R-:W-:Y:S01]  /*6030*/  LDS.U16 R19, [R75+0x40] ;  /* 0x000040004b137984 */ /* 0x000fe20000000400 */
[----:B------:R-:W-:Y:S02]  /*6040*/  IMAD.IADD R7, R7, 0x1, R15 ;  /* 0x0000000107077824 */ /* 0x000fe400078e020f */
[C---:B0-----:R-:W-:Y:S01]  /*6050*/  IMAD R9, R104.reuse, c[0x0][0x20c], R5 ;  /* 0x0000830068097a24 */ /* 0x041fe200078e0205 */
[----:B------:R-:W-:Y:S01]  /*6060*/  LDS.U16 R21, [R74+0x80] ;  /* 0x000080004a157984 */ /* 0x000fe20000000400 */
[----:B------:R-:W-:Y:S01]  /*6070*/  IMAD.WIDE.U32 R6, R104, c[0x0][0x208], R6 ;  /* 0x0000820068067a25 */ /* 0x000fe200078e0006 */
[----:B------:R-:W-:-:S02]  /*6080*/  SHF.R.S32.HI R5, RZ, 0x1f, R4 ;  /* 0x0000001fff057819 */ /* 0x000fc40000011404 */
[----:B------:R-:W-:Y:S01]  /*6090*/  LDS.U16 R23, [R73+0xc0] ;  /* 0x0000c00049177984 */ /* 0x000fe20000000400 */
[----:B------:R-:W-:Y:S02]  /*60a0*/  IADD3 R8, P2, R2, R4, RZ ;  /* 0x0000000402087210 */ /* 0x000fe40007f5e0ff */
[----:B------:R-:W-:Y:S01]  /*60b0*/  IADD3 R0, P4, R4, R6, RZ ;  /* 0x0000000604007210 */ /* 0x000fe20007f9e0ff */
[----:B------:R-:W-:Y:S01]  /*60c0*/  LDS.U16 R25, [R72+0x100] ;  /* 0x0001000048197984 */ /* 0x000fe20000000400 */
[----:B------:R-:W-:Y:S02]  /*60d0*/  IMAD R6, R145, c[0x0][0x1f0], RZ ;  /* 0x00007c0091067a24 */ /* 0x000fe400078e02ff */
[----:B------:R-:W-:Y:S01]  /*60e0*/  IADD3.X R7, R5, R9, R7, P4, !PT ;  /* 0x0000000905077210 */ /* 0x000fe200027fe407 */
[----:B------:R-:W-:Y:S01]  /*60f0*/  LDS.U16 R27, [R71+0x140] ;  /* 0x00014000471b7984 */ /* 0x000fe20000000400 */
[C---:B------:R-:W-:Y:S01]  /*6100*/  IMAD R117, R97.reuse, c[0x0][0x1f4], R6 ;  /* 0x00007d0061757a24 */ /* 0x040fe200078e0206 */
[C---:B------:R-:W-:Y:S01]  /*6110*/  LEA R6, P6, R0.reuse, R13, 0x1 ;  /* 0x0000000d00067211 */ /* 0x040fe200078c08ff */
[----:B------:R-:W-:Y:S01]  /*6120*/  @!P1 IMAD.WIDE.U32 R10, R97, c[0x0][0x1f0], R4 ;  /* 0x00007c00610a9a25 */ /* 0x000fe200078e0004 */
[----:B------:R-:W-:Y:S02]  /*6130*/  LDS.U16 R45, [R70+0x180] ;  /* 0x00018000462d7984 */ /* 0x000fe40000000400 */
[----:B------:R-:W-:Y:S01]  /*6140*/  LEA.HI.X R7, R0, R12, R7, 0x1, P6 ;  /* 0x0000000c00077211 */ /* 0x000fe200030f0c07 */
[----:B------:R-:W-:Y:S01]  /*6150*/  IMAD.X R9, R119, 0x1, R5, P2 ;  /* 0x0000000177097824 */ /* 0x000fe200010e0605 */
[----:B------:R-:W-:Y:S01]  /*6160*/  LDS.U16 R47, [R69+0x1c0] ;  /* 0x0001c000452f7984 */ /* 0x000fe20000000400 */
[----:B------:R-:W-:-:S03]  /*6170*/  @!P1 IMAD.IADD R11, R117, 0x1, R11 ;  /* 0x00000001750b9824 */ /* 0x000fc600078e020b */
        /* <DEDUP_REMOVED lines=25> */
.L_x_3702:
[----:B------:R-:W-:Y:S05]  /*6310*/  BSYNC B0 ;  /* 0x0000000000007941 */ /* 0x000fea0003800000 */
.L_x_3701:
[-C--:B------:R-:W-:Y:S01]  /*6320*/  ISETP.GE.AND P5, PT, R106, R113.reuse, PT ;  /* 0x000000716a00720c */ /* 0x080fe20003fa6270 */
[----:B------:R-:W-:Y:S01]  /*6330*/  @!P3 STG.E.U16 [R6.64+0x80], R21 ;  /* 0x000080150600b986 */ /* 0x000fe2000c101504 */
[-C--:B------:R-:W-:Y:S01]  /*6340*/  ISETP.GE.AND P6, PT, R107, R113.reuse, PT ;  /* 0x000000716b00720c */ /* 0x080fe20003fc6270 */
[----:B0-----:R-:W-:Y:S01]  /*6350*/  IMAD R15, R103, c[0x0][0x1f8], RZ ;  /* 0x00007e00670f7a24 */ /* 0x001fe200078e02ff */
        /* <DEDUP_REMOVED lines=35> */
[----:B------:R-:W-:Y:S01]  /*6590*/  LEA R10, P6, R14, R10, 0x1 ;  /* 0x0000000a0e0a7211 */ /* 0x000fe200078c08ff */
        /* <DEDUP_REMOVED lines=15> */
[----:B0-----:R-:W-:Y:S02]  /*6690*/  PRMT R6, RZ, 0x7610, R6 ;  /* 0x00007610ff067816 */ /* 0x001fe40000000006 */
[----:B------:R-:W-:Y:S01]  /*66a0*/  PRMT R7, RZ, 0x7610, R7 ;  /* 0x00007610ff077816 */ /* 0x000fe20000000007 */
[----:B------:R0:W2:Y:S01]  /*66b0*/  @!P1 LDG.E.U16 R13, [R14.64] ;  /* 0x000000040e0d9981 */ /* 0x0000a2000c1e1500 */
[----:B------:R-:W-:-:S03]  /*66c0*/  ISETP.GE.AND P1, PT, R107, R109, PT ;  /* 0x0000006d6b00720c */ /* 0x000fc60003f26270 */
[----:B------:R1:W3:Y:S01]  /*66d0*/  @!P2 LDG.E.U16 R16, [R10.64] ;  /* 0x000000040a10a981 */ /* 0x0002e2000c1e1500 */
[----:B------:R-:W-:-:S03]  /*66e0*/  ISETP.GE.AND P2, PT, R106, R109, PT ;  /* 0x0000006d6a00720c */ /* 0x000fc60003f46270 */
[----:B------:R1:W4:Y:S01]  /*66f0*/  @!P4 LDG.E.U16 R17, [R10.64+0x40] ;  /* 0x000040040a11c981 */ /* 0x000322000c1e1500 */
[-C--:B------:R-:W-:Y:S02]  /*6700*/  ISETP.GE.AND P4, PT, R91, R109.reuse, PT ;  /* 0x0000006d5b00720c */ /* 0x080fe40003f86270 */
[----:B0-----:R-:W-:Y:S01]  /*6710*/  PRMT R14, RZ, 0x7610, R14 ;  /* 0x00007610ff0e7816 */ /* 0x001fe2000000000e */
        /* <DEDUP_REMOVED lines=33> */
[C---:B-1----:R-:W-:Y:S02]  /*6930*/  IADD3 R10, R112.reuse, 0x1, RZ ;  /* 0x00000001700a7810 */ /* 0x042fe40007ffe0ff */
[----:B------:R-:W-:-:S04]  /*6940*/  IADD3 R11, R112, 0x4, RZ ;  /* 0x00000004700b7810 */ /* 0x000fc80007ffe0ff */
[----:B------:R-:W-:-:S05]  /*6950*/  LEA.HI.SX32 R11, R11, R112, 0x1b ;  /* 0x000000700b0b7211 */ /* 0x000fca00078fdaff */
[----:B------:R-:W-:Y:S01]  /*6960*/  IMAD.SHL.U32 R11, R11, 0x2, RZ ;  /* 0x000000020b0b7824 */ /* 0x000fe200078e00ff */
[----:B--2---:R-:W-:Y:S04]  /*6970*/  STS.U16 [R76], R13 ;  /* 0x0000000d4c007388 */ /* 0x004fe80000000400 */
[----:B---3--:R-:W-:Y:S04]  /*6980*/  STS.U16 [R75+0x40], R16 ;  /* 0x000040104b007388 */ /* 0x008fe80000000400 */
[----:B----4-:R-:W-:Y:S04]  /*6990*/  STS.U16 [R74+0x80], R17 ;  /* 0x000080114a007388 */ /* 0x010fe80000000400 */
[----:B-----5:R0:W-:Y:S04]  /*69a0*/  STS.U16 [R73+0xc0], R6 ;  /* 0x0000c00649007388 */ /* 0x0201e80000000400 */
[----:B------:R1:W-:Y:S04]  /*69b0*/  STS.U16 [R72+0x100], R7 ;  /* 0x0001000748007388 */ /* 0x0003e80000000400 */
[----:B------:R2:W-:Y:S01]  /*69c0*/  STS.U16 [R71+0x140], R14 ;  /* 0x0001400e47007388 */ /* 0x0005e20000000400 */
[----:B0-----:R-:W-:-:S02]  /*69d0*/  LEA.HI.SX32 R6, R10, R112, 0x1b ;  /* 0x000000700a067211 */ /* 0x001fc400078fdaff */
[C---:B------:R-:W-:Y:S01]  /*69e0*/  IADD3 R10, R112.reuse, 0x3, RZ ;  /* 0x00000003700a7810 */ /* 0x040fe20007ffe0ff */
[----:B------:R0:W-:Y:S01]  /*69f0*/  STS.U16 [R70+0x180], R15 ;  /* 0x0001800f46007388 */ /* 0x0001e20000000400 */
[----:B-1----:R-:W-:Y:S02]  /*6a00*/  IADD3 R7, R112, 0x2, RZ ;  /* 0x0000000270077810 */ /* 0x002fe40007ffe0ff */
[-C--:B------:R-:W-:Y:S01]  /*6a10*/  LEA.HI.SX32 R10, R10, R112.reuse, 0x1b ;  /* 0x000000700a0a7211 */ /* 0x080fe200078fdaff */
[----:B------:R-:W-:Y:S01]  /*6a20*/  STS.U16 [R69+0x1c0], R18 ;  /* 0x0001c01245007388 */ /* 0x000fe20000000400 */
[----:B------:R-:W-:-:S03]  /*6a30*/  LEA.HI.SX32 R7, R7, R112, 0x1b ;  /* 0x0000007007077211 */ /* 0x000fc600078fdaff */
[----:B------:R-:W-:Y:S04]  /*6a40*/  STS.U16 [R68+0x200], R19 ;  /* 0x0002001344007388 */ /* 0x000fe80000000400 */
[----:B------:R-:W-:Y:S04]  /*6a50*/  STS.U16 [R67+0x240], R20 ;  /* 0x0002401443007388 */ /* 0x000fe80000000400 */
[----:B------:R1:W-:Y:S01]  /*6a60*/  STS.U16 [R66+0x280], R21 ;  /* 0x0002801542007388 */ /* 0x0003e20000000400 */
[----:B------:R-:W-:Y:S02]  /*6a70*/  IMAD.SHL.U32 R10, R10, 0x2, RZ ;  /* 0x000000020a0a7824 */ /* 0x000fe400078e00ff */
[----:B------:R-:W-:Y:S01]  /*6a80*/  IMAD.SHL.U32 R7, R7, 0x2, RZ ;  /* 0x0000000207077824 */ /* 0x000fe200078e00ff */
[----:B------:R-:W-:Y:S04]  /*6a90*/  STS.U16 [R65+0x2c0], R22 ;  /* 0x0002c01641007388 */ /* 0x000fe80000000400 */
[----:B------:R-:W-:Y:S04]  /*6aa0*/  STS.U16 [R64+0x300], R23 ;  /* 0x0003001740007388 */ /* 0x000fe80000000400 */
[----:B------:R-:W-:Y:S04]  /*6ab0*/  STS.U16 [R63+0x340], R24 ;  /* 0x000340183f007388 */ /* 0x000fe80000000400 */
[----:B------:R-:W-:Y:S01]  /*6ac0*/  STS.U16 [R62+0x380], R25 ;  /* 0x000380193e007388 */ /* 0x000fe20000000400 */
[----:B------:R-:W-:-:S03]  /*6ad0*/  IADD3 R13, R112, 0x5, RZ ;  /* 0x00000005700d7810 */ /* 0x000fc60007ffe0ff */
[----:B------:R-:W-:Y:S01]  /*6ae0*/  STS.U16 [R61+0x3c0], R26 ;  /* 0x0003c01a3d007388 */ /* 0x000fe20000000400 */
[----:B------:R-:W-:-:S06]  /*6af0*/  NOP ;  /* 0x0000000000007918 */ /* 0x000fcc0000000000 */
[----:B------:R-:W3:Y:S01]  /*6b00*/  LDS.U16 R45, [R11+0x8] ;  /* 0x000008000b2d7984 */ /* 0x000ee20000000400 */
[----:B------:R-:W-:-:S03]  /*6b10*/  LEA.HI.SX32 R13, R13, R112, 0x1b ;  /* 0x000000700d0d7211 */ /* 0x000fc600078fdaff */
[----:B------:R-:W4:Y:S04]  /*6b20*/  LDS.U16 R26, [R10+0x6] ;  /* 0x000006000a1a7984 */ /* 0x000f280000000400 */
[----:B------:R-:W5:Y:S01]  /*6b30*/  LDS.U16 R23, [R7+0x4] ;  /* 0x0000040007177984 */ /* 0x000f620000000400 */
[----:B------:R-:W-:Y:S02]  /*6b40*/  IMAD.SHL.U32 R13, R13, 0x2, RZ ;  /* 0x000000020d0d7824 */ /* 0x000fe400078e00ff */
[----:B------:R-:W-:Y:S01]  /*6b50*/  IMAD.SHL.U32 R6, R6, 0x2, RZ ;  /* 0x0000000206067824 */ /* 0x000fe200078e00ff */
[C---:B------:R-:W-:Y:S01]  /*6b60*/  IADD3 R16, R112.reuse, 0x8, RZ ;  /* 0x0000000870107810 */ /* 0x040fe20007ffe0ff */
[----:B------:R-:W-:Y:S04]  /*6b70*/  LDS.U16 R19, [R60] ;  /* 0x000000003c137984 */ /* 0x000fe80000000400 */
[----:B------:R-:W5:Y:S01]  /*6b80*/  LDS.U16 R44, [R13+0xa] ;  /* 0x00000a000d2c7984 */ /* 0x000f620000000400 */
[----:B--2---:R-:W-:-:S02]  /*6b90*/  IADD3 R14, R112, 0x6, RZ ;  /* 0x00000006700e7810 */ /* 0x004fc40007ffe0ff */
[C---:B0-----:R-:W-:Y:S01]  /*6ba0*/  IADD3 R15, R112.reuse, 0x7, RZ ;  /* 0x00000007700f7810 */ /* 0x041fe20007ffe0ff */
[----:B------:R-:W0:Y:S01]  /*6bb0*/  LDS.U16 R22, [R6+0x2] ;  /* 0x0000020006167984 */ /* 0x000e220000000400 */
[----:B------:R-:W-:Y:S02]  /*6bc0*/  IADD3 R17, R112, 0x9, RZ ;  /* 0x0000000970117810 */ /* 0x000fe40007ffe0ff */
[-C--:B------:R-:W-:Y:S02]  /*6bd0*/  LEA.HI.SX32 R16, R16, R112.reuse, 0x1b ;  /* 0x0000007010107211 */ /* 0x080fe400078fdaff */
[----:B-1----:R-:W-:Y:S02]  /*6be0*/  IADD3 R21, R112, 0xc, RZ ;  /* 0x0000000c70157810 */ /* 0x002fe40007ffe0ff */
[----:B------:R-:W-:Y:S02]  /*6bf0*/  LEA.HI.SX32 R14, R14, R112, 0x1b ;  /* 0x000000700e0e7211 */ /* 0x000fe400078fdaff */
[----:B---3--:R-:W-:-:S02]  /*6c00*/  PRMT R45, RZ, 0x5410, R45 ;  /* 0x00005410ff2d7816 */ /* 0x008fc4000000002d */
[----:B----4-:R-:W-:-:S03]  /*6c10*/  PRMT R26, RZ, 0x5410, R26 ;  /* 0x00005410ff1a7816 */ /* 0x010fc6000000001a */
[----:B------:R-:W-:Y:S01]  /*6c20*/  FMUL.FTZ R27, R45, -1.4426950216293334961 ;  /* 0xbfb8aa3b2d1b7820 */ /* 0x000fe20000410000 */
[----:B-----5:R-:W-:Y:S01]  /*6c30*/  PRMT R23, RZ, 0x5410, R23 ;  /* 0x00005410ff177816 */ /* 0x020fe20000000017 */
[----:B------:R-:W-:Y:S02]  /*6c40*/  FMUL.FTZ R25, R26, -1.4426950216293334961 ;  /* 0xbfb8aa3b1a197820 */ /* 0x000fe40000410000 */
[----:B------:R1:W-:Y:S02]  /*6c50*/  MUFU.EX2 R77, R27 ;  /* 0x0000001b004d7308 */ /* 0x0003e40000000800 */
[----:B------:R-:W-:Y:S01]  /*6c60*/  FMUL.FTZ R24, R23, -1.4426950216293334961 ;  /* 0xbfb8aa3b17187820 */ /* 0x000fe20000410000 */
[----:B------:R-:W-:Y:S02]  /*6c70*/  LEA.HI.SX32 R15, R15, R112, 0x1b ;  /* 0x000000700f0f7211 */ /* 0x000fe400078fdaff */
[----:B------:R-:W-:-:S03]  /*6c80*/  IADD3 R18, R112, 0xa, RZ ;  /* 0x0000000a70127810 */ /* 0x000fc60007ffe0ff */
[----:B------:R2:W-:Y:S01]  /*6c90*/  MUFU.EX2 R59, R25 ;  /* 0x00000019003b7308 */ /* 0x0005e20000000800 */
[C---:B-1----:R-:W-:Y:S02]  /*6ca0*/  IADD3 R27, R112.reuse, 0xf, RZ ;  /* 0x0000000f701b7810 */ /* 0x042fe40007ffe0ff */
[----:B------:R-:W-:Y:S02]  /*6cb0*/  IADD3 R20, R112, 0xb, RZ ;  /* 0x0000000b70147810 */ /* 0x000fe40007ffe0ff */
[-C--:B------:R-:W-:Y:S01]  /*6cc0*/  LEA.HI.SX32 R17, R17, R112.reuse, 0x1b ;  /* 0x0000007011117211 */ /* 0x080fe200078fdaff */
[----:B------:R-:W-:Y:S01]  /*6cd0*/  IMAD.SHL.U32 R16, R16, 0x2, RZ ;  /* 0x0000000210107824 */ /* 0x000fe200078e00ff */
[-C--:B------:R-:W-:Y:S01]  /*6ce0*/  LEA.HI.SX32 R21, R21, R112.reuse, 0x1b ;  /* 0x0000007015157211 */ /* 0x080fe200078fdaff */
[----:B------:R1:W-:Y:S01]  /*6cf0*/  MUFU.EX2 R58, R24 ;  /* 0x00000018003a7308 */ /* 0x0003e20000000800 */
[----:B--2---:R-:W-:Y:S02]  /*6d00*/  IADD3 R25, R112, 0xe, RZ ;  /* 0x0000000e70197810 */ /* 0x004fe40007ffe0ff */
[----:B------:R-:W-:-:S02]  /*6d10*/  LEA.HI.SX32 R27, R27, R112, 0x1b ;  /* 0x000000701b1b7211 */ /* 0x000fc400078fdaff */
[----:B------:R-:W-:Y:S01]  /*6d20*/  PRMT R44, RZ, 0x5410, R44 ;  /* 0x00005410ff2c7816 */ /* 0x000fe2000000002c */
[----:B------:R-:W-:Y:S01]  /*6d30*/  IMAD.SHL.U32 R14, R14, 0x2, RZ ;  /* 0x000000020e0e7824 */ /* 0x000fe200078e00ff */
[----:B------:R-:W-:Y:S01]  /*6d40*/  SHF.L.U32 R15, R15, 0x1, RZ ;  /* 0x000000010f0f7819 */ /* 0x000fe200000006ff */
[----:B------:R-:W-:Y:S01]  /*6d50*/  IMAD.SHL.U32 R17, R17, 0x2, RZ ;  /* 0x0000000211117824 */ /* 0x000fe200078e00ff */
[----:B-1----:R-:W-:Y:S01]  /*6d60*/  IADD3 R24, R112, 0xd, RZ ;  /* 0x0000000d70187810 */ /* 0x002fe20007ffe0ff */
[----:B------:R-:W1:Y:S01]  /*6d70*/  LDS.U16 R56, [R16+0x10] ;  /* 0x0000100010387984 */ /* 0x000e620000000400 */
[-C--:B------:R-:W-:Y:S02]  /*6d80*/  LEA.HI.SX32 R18, R18, R112.reuse, 0x1b ;  /* 0x0000007012127211 */ /* 0x080fe400078fdaff */
[-C--:B------:R-:W-:Y:S02]  /*6d90*/  LEA.HI.SX32 R20, R20, R112.reuse, 0x1b ;  /* 0x0000007014147211 */ /* 0x080fe400078fdaff */
[-C--:B------:R-:W-:Y:S01]  /*6da0*/  LEA.HI.SX32 R25, R25, R112.reuse, 0x1b ;  /* 0x0000007019197211 */ /* 0x080fe200078fdaff */
[----:B------:R-:W-:Y:S01]  /*6db0*/  IMAD.SHL.U32 R21, R21, 0x2, RZ ;  /* 0x0000000215157824 */ /* 0x000fe200078e00ff */
[----:B------:R-:W-:Y:S01]  /*6dc0*/  LEA.HI.SX32 R24, R24, R112, 0x1b ;  /* 0x0000007018187211 */ /* 0x000fe200078fdaff */
[----:B------:R-:W-:Y:S01]  /*6dd0*/  IMAD.SHL.U32 R27, R27, 0x2, RZ ;  /* 0x000000021b1b7824 */ /* 0x000fe200078e00ff */
[----:B------:R-:W2:Y:S01]  /*6de0*/  LDS.U16 R52, [R15+0xe] ;  /* 0x00000e000f347984 */ /* 0x000ea20000000400 */
[----:B------:R-:W-:-:S02]  /*6df0*/  FMUL.FTZ R50, R44, -1.4426950216293334961 ;  /* 0xbfb8aa3b2c327820 */ /* 0x000fc40000410000 */
[----:B------:R-:W-:Y:S01]  /*6e00*/  IMAD.SHL.U32 R18, R18, 0x2, RZ ;  /* 0x0000000212127824 */ /* 0x000fe200078e00ff */
[----:B------:R-:W3:Y:S01]  /*6e10*/  LDS.U16 R47, [R14+0xc] ;  /* 0x00000c000e2f7984 */ /* 0x000ee20000000400 */
[----:B------:R-:W-:Y:S02]  /*6e20*/  IMAD.SHL.U32 R20, R20, 0x2, RZ ;  /* 0x0000000214147824 */ /* 0x000fe400078e00ff */
[----:B------:R-:W-:Y:S01]  /*6e30*/  IMAD.SHL.U32 R25, R25, 0x2, RZ ;  /* 0x0000000219197824 */ /* 0x000fe200078e00ff */
[----:B------:R-:W4:Y:S01]  /*6e40*/  LDS.U16 R49, [R17+0x12] ;  /* 0x0000120011317984 */ /* 0x000f220000000400 */
[----:B------:R-:W-:Y:S01]  /*6e50*/  IMAD.SHL.U32 R24, R24, 0x2, RZ ;  /* 0x0000000218187824 */ /* 0x000fe200078e00ff */
[----:B------:R5:W-:Y:S02]  /*6e60*/  MUFU.EX2 R110, R50 ;  /* 0x00000032006e7308 */ /* 0x000be40000000800 */
[----:B------:R-:W4:Y:S04]  /*6e70*/  LDS.U16 R55, [R21+0x18] ;  /* 0x0000180015377984 */ /* 0x000f280000000400 */
[----:B------:R-:W4:Y:S04]  /*6e80*/  LDS.U16 R53, [R27+0x1e] ;  /* 0x00001e001b357984 */ /* 0x000f280000000400 */
[----:B------:R-:W4:Y:S04]  /*6e90*/  LDS.U16 R51, [R18+0x14] ;  /* 0x0000140012337984 */ /* 0x000f280000000400 */
[----:B------:R-:W4:Y:S04]  /*6ea0*/  LDS.U16 R54, [R20+0x16] ;  /* 0x0000160014367984 */ /* 0x000f280000000400 */
[----:B-----5:R-:W5:Y:S04]  /*6eb0*/  LDS.U16 R50, [R25+0x1c] ;  /* 0x00001c0019327984 */ /* 0x020f680000000400 */
[----:B------:R-:W5:Y:S01]  /*6ec0*/  LDS.U16 R48, [R24+0x1a] ;  /* 0x00001a0018307984 */ /* 0x000f620000000400 */
[----:B------:R-:W-:-:S02]  /*6ed0*/  PRMT R19, RZ, 0x5410, R19 ;  /* 0x00005410ff137816 */ /* 0x000fc40000000013 */
[----:B0-----:R-:W-:-:S03]  /*6ee0*/  PRMT R22, RZ, 0x5410, R22 ;  /* 0x00005410ff167816 */ /* 0x001fc60000000016 */
[----:B------:R-:W-:Y:S02]  /*6ef0*/  FMUL.FTZ R46, R19, -1.4426950216293334961 ;  /* 0xbfb8aa3b132e7820 */ /* 0x000fe40000410000 */
[----:B------:R-:W-:Y:S01]  /*6f00*/  FMUL.FTZ R57, R22, -1.4426950216293334961 ;  /* 0xbfb8aa3b16397820 */ /* 0x000fe20000410000 */
[----:B-1----:R-:W-:-:S03]  /*6f10*/  PRMT R56, RZ, 0x5410, R56 ;  /* 0x00005410ff387816 */ /* 0x002fc60000000038 */
[----:B------:R-:W0:Y:S01]  /*6f20*/  MUFU.EX2 R46, R46 ;  /* 0x0000002e002e7308 */ /* 0x000e220000000800 */
[----:B--2---:R-:W-:Y:S02]  /*6f30*/  PRMT R52, RZ, 0x5410, R52 ;  /* 0x00005410ff347816 */ /* 0x004fe40000000034 */
[----:B---3--:R-:W-:Y:S02]  /*6f40*/  PRMT R47, RZ, 0x5410, R47 ;  /* 0x00005410ff2f7816 */ /* 0x008fe4000000002f */
[----:B----4-:R-:W-:-:S03]  /*6f50*/  PRMT R49, RZ, 0x5410, R49 ;  /* 0x00005410ff317816 */ /* 0x010fc60000000031 */
[----:B------:R-:W1:Y:S01]  /*6f60*/  MUFU.EX2 R57, R57 ;  /* 0x0000003900397308 */ /* 0x000e620000000800 */
[----:B------:R-:W-:Y:S01]  /*6f70*/  PRMT R55, RZ, 0x5410, R55 ;  /* 0x00005410ff377816 */ /* 0x000fe20000000037 */
[----:B------:R-:W-:Y:S01]  /*6f80*/  FMUL.FTZ R113, R56, -1.4426950216293334961 ;  /* 0xbfb8aa3b38717820 */ /* 0x000fe20000410000 */
[----:B------:R-:W-:Y:S01]  /*6f90*/  PRMT R53, RZ, 0x5410, R53 ;  /* 0x00005410ff357816 */ /* 0x000fe20000000035 */
[----:B------:R-:W-:Y:S02]  /*6fa0*/  FMUL.FTZ R112, R52, -1.4426950216293334961 ;  /* 0xbfb8aa3b34707820 */ /* 0x000fe40000410000 */
[----:B------:R-:W-:Y:S01]  /*6fb0*/  FMUL.FTZ R111, R47, -1.4426950216293334961 ;  /* 0xbfb8aa3b2f6f7820 */ /* 0x000fe20000410000 */
[----:B------:R-:W-:Y:S01]  /*6fc0*/  PRMT R51, RZ, 0x5410, R51 ;  /* 0x00005410ff337816 */ /* 0x000fe20000000033 */
[----:B------:R-:W-:Y:S01]  /*6fd0*/  FMUL.FTZ R114, R49, -1.4426950216293334961 ;  /* 0xbfb8aa3b31727820 */ /* 0x000fe20000410000 */
[----:B------:R-:W-:Y:S01]  /*6fe0*/  PRMT R54, RZ, 0x5410, R54 ;  /* 0x00005410ff367816 */ /* 0x000fe20000000036 */
[----:B------:R-:W-:Y:S01]  /*6ff0*/  FMUL.FTZ R117, R55, -1.4426950216293334961 ;  /* 0xbfb8aa3b37757820 */ /* 0x000fe20000410000 */
[----:B-----5:R-:W-:Y:S01]  /*7000*/  PRMT R50, RZ, 0x5410, R50 ;  /* 0x00005410ff327816 */ /* 0x020fe20000000032 */
[----:B------:R-:W-:Y:S01]  /*7010*/  FMUL.FTZ R120, R53, -1.4426950216293334961 ;  /* 0xbfb8aa3b35787820 */ /* 0x000fe20000410000 */
[----:B------:R-:W2:Y:S01]  /*7020*/  MUFU.EX2 R113, R113 ;  /* 0x0000007100717308 */ /* 0x000ea20000000800 */
[----:B------:R-:W-:Y:S01]  /*7030*/  PRMT R48, RZ, 0x5410, R48 ;  /* 0x00005410ff307816 */ /* 0x000fe20000000030 */
[----:B------:R-:W-:-:S02]  /*7040*/  FMUL.FTZ R115, R51, -1.4426950216293334961 ;  /* 0xbfb8aa3b33737820 */ /* 0x000fc40000410000 */
[----:B------:R-:W-:Y:S02]  /*7050*/  FMUL.FTZ R116, R54, -1.4426950216293334961 ;  /* 0xbfb8aa3b36747820 */ /* 0x000fe40000410000 */
[----:B------:R-:W-:Y:S02]  /*7060*/  FMUL.FTZ R119, R50, -1.4426950216293334961 ;  /* 0xbfb8aa3b32777820 */ /* 0x000fe40000410000 */
[----:B------:R-:W3:Y:S01]  /*7070*/  MUFU.EX2 R112, R112 ;  /* 0x0000007000707308 */ /* 0x000ee20000000800 */
[----:B------:R-:W-:Y:S02]  /*7080*/  FMUL.FTZ R118, R48, -1.4426950216293334961 ;  /* 0xbfb8aa3b30767820 */ /* 0x000fe40000410000 */
[----:B0-----:R-:W-:Y:S02]  /*7090*/  FADD.FTZ R46, R46, 1 ;  /* 0x3f8000002e2e7421 */ /* 0x001fe40000010000 */
[----:B-1----:R-:W-:-:S03]  /*70a0*/  FADD.FTZ R57, R57, 1 ;  /* 0x3f80000039397421 */ /* 0x002fc60000010000 */
[----:B------:R-:W0:Y:S01]  /*70b0*/  MUFU.EX2 R111, R111 ;  /* 0x0000006f006f7308 */ /* 0x000e220000000800 */
[----:B------:R-:W-:Y:S02]  /*70c0*/  FADD.FTZ R58, R58, 1 ;  /* 0x3f8000003a3a7421 */ /* 0x000fe40000010000 */
[----:B------:R-:W-:-:S05]  /*70d0*/  FADD.FTZ R59, R59, 1 ;  /* 0x3f8000003b3b7421 */ /* 0x000fca0000010000 */
[----:B------:R-:W1:Y:S01]  /*70e0*/  MUFU.EX2 R114, R114 ;  /* 0x0000007200727308 */ /* 0x000e620000000800 */
[----:B------:R-:W-:-:S07]  /*70f0*/  FADD.FTZ R77, R77, 1 ;  /* 0x3f8000004d4d7421 */ /* 0x000fce0000010000 */
[----:B------:R-:W4:Y:S08]  /*7100*/  MUFU.EX2 R117, R117 ;  /* 0x0000007500757308 */ /* 0x000f300000000800 */
[----:B------:R-:W5:Y:S08]  /*7110*/  MUFU.EX2 R120, R120 ;  /* 0x0000007800787308 */ /* 0x000f700000000800 */
[----:B------:R-:W0:Y:S08]  /*7120*/  MUFU.EX2 R115, R115 ;  /* 0x0000007300737308 */ /* 0x000e300000000800 */
[----:B------:R-:W0:Y:S08]  /*7130*/  MUFU.EX2 R116, R116 ;  /* 0x0000007400747308 */ /* 0x000e300000000800 */
[----:B------:R-:W0:Y:S01]  /*7140*/  MUFU.EX2 R119, R119 ;  /* 0x0000007700777308 */ /* 0x000e220000000800 */
[----:B------:R-:W-:-:S07]  /*7150*/  FADD.FTZ R110, R110, 1 ;  /* 0x3f8000006e6e7421 */ /* 0x000fce0000010000 */
[----:B------:R-:W0:Y:S01]  /*7160*/  MUFU.EX2 R118, R118 ;  /* 0x0000007600767308 */ /* 0x000e220000000800 */
[----:B--2---:R-:W-:-:S07]  /*7170*/  FADD.FTZ R113, R113, 1 ;  /* 0x3f80000071717421 */ /* 0x004fce0000010000 */
[----:B------:R-:W2:Y:S01]  /*7180*/  MUFU.RCP R46, R46 ;  /* 0x0000002e002e7308 */ /* 0x000ea20000001000 */
[----:B---3--:R-:W-:-:S07]  /*7190*/  FADD.FTZ R112, R112, 1 ;  /* 0x3f80000070707421 */ /* 0x008fce0000010000 */
[----:B------:R-:W3:Y:S01]  /*71a0*/  MUFU.RCP R57, R57 ;  /* 0x0000003900397308 */ /* 0x000ee20000001000 */
[----:B0-----:R-:W-:-:S07]  /*71b0*/  FADD.FTZ R111, R111, 1 ;  /* 0x3f8000006f6f7421 */ /* 0x001fce0000010000 */
[----:B------:R-:W0:Y:S01]  /*71c0*/  MUFU.RCP R58, R58 ;  /* 0x0000003a003a7308 */ /* 0x000e220000001000 */
[----:B-1----:R-:W-:-:S07]  /*71d0*/  FADD.FTZ R114, R114, 1 ;  /* 0x3f80000072727421 */ /* 0x002fce0000010000 */
[----:B------:R-:W1:Y:S01]  /*71e0*/  MUFU.RCP R59, R59 ;  /* 0x0000003b003b7308 */ /* 0x000e620000001000 */
[----:B----4-:R-:W-:-:S07]  /*71f0*/  FADD.FTZ R117, R117, 1 ;  /* 0x3f80000075757421 */ /* 0x010fce0000010000 */
[----:B------:R-:W4:Y:S01]  /*7200*/  MUFU.RCP R122, R77 ;  /* 0x0000004d007a7308 */ /* 0x000f220000001000 */
[----:B-----5:R-:W-:Y:S02]  /*7210*/  FADD.FTZ R120, R120, 1 ;  /* 0x3f80000078787421 */ /* 0x020fe40000010000 */
[----:B------:R-:W-:-:S05]  /*7220*/  FADD.FTZ R115, R115, 1 ;  /* 0x3f80000073737421 */ /* 0x000fca0000010000 */
[----:B------:R-:W5:Y:S01]  /*7230*/  MUFU.RCP R121, R110 ;  /* 0x0000006e00797308 */ /* 0x000f620000001000 */
[----:B------:R-:W-:Y:S02]  /*7240*/  FADD.FTZ R116, R116, 1 ;  /* 0x3f80000074747421 */ /* 0x000fe40000010000 */
[----:B------:R-:W-:Y:S02]  /*7250*/  FADD.FTZ R119, R119, 1 ;  /* 0x3f80000077777421 */ /* 0x000fe40000010000 */
[----:B------:R-:W-:-:S03]  /*7260*/  FADD.FTZ R118, R118, 1 ;  /* 0x3f80000076767421 */ /* 0x000fc60000010000 */
[----:B------:R-:W1:Y:S01]  /*7270*/  MUFU.RCP R123, R112 ;  /* 0x00000070007b7308 */ /* 0x000e620000001000 */
[----:B--2---:R-:W-:Y:S02]  /*7280*/  FMUL.FTZ R46, R19, R46 ;  /* 0x0000002e132e7220 */ /* 0x004fe40000410000 */
[----:B---3--:R-:W-:-:S05]  /*7290*/  FMUL.FTZ R19, R22, R57 ;  /* 0x0000003916137220 */ /* 0x008fca0000410000 */
[----:B------:R-:W2:Y:S01]  /*72a0*/  MUFU.RCP R113, R113 ;  /* 0x0000007100717308 */ /* 0x000ea20000001000 */
[----:B0-----:R-:W-:-:S07]  /*72b0*/  FMUL.FTZ R22, R23, R58 ;  /* 0x0000003a17167220 */ /* 0x001fce0000410000 */
[----:B------:R-:W0:Y:S01]  /*72c0*/  MUFU.RCP R124, R111 ;  /* 0x0000006f007c7308 */ /* 0x000e220000001000 */
[----:B-1----:R-:W-:-:S07]  /*72d0*/  FMUL.FTZ R23, R26, R59 ;  /* 0x0000003b1a177220 */ /* 0x002fce0000410000 */
[----:B------:R-:W1:Y:S01]  /*72e0*/  MUFU.RCP R110, R117 ;  /* 0x00000075006e7308 */ /* 0x000e620000001000 */
[----:B----4-:R-:W-:-:S07]  /*72f0*/  FMUL.FTZ R26, R45, R122 ;  /* 0x0000007a2d1a7220 */ /* 0x010fce0000410000 */
[----:B------:R-:W3:Y:S01]  /*7300*/  MUFU.RCP R114, R114 ;  /* 0x0000007200727308 */ /* 0x000ee20000001000 */
[----:B------:R-:W-:-:S07]  /*7310*/  FMUL.FTZ R26, R26, R39 ;  /* 0x000000271a1a7220 */ /* 0x000fce0000410000 */
[----:B------:R-:W4:Y:S08]  /*7320*/  MUFU.RCP R126, R115 ;  /* 0x00000073007e7308 */ /* 0x000f300000001000 */
[----:B------:R-:W0:Y:S08]  /*7330*/  MUFU.RCP R77, R116 ;  /* 0x00000074004d7308 */ /* 0x000e300000001000 */
[----:B------:R-:W0:Y:S01]  /*7340*/  MUFU.RCP R120, R120 ;  /* 0x0000007800787308 */ /* 0x000e220000001000 */
[----:B-----5:R-:W-:-:S07]  /*7350*/  FMUL.FTZ R39, R44, R121 ;  /* 0x000000792c277220 */ /* 0x020fce0000410000 */
[----:B------:R-:W5:Y:S08]  /*7360*/  MUFU.RCP R57, R118 ;  /* 0x0000007600397308 */ /* 0x000f700000001000 */
[----:B------:R-:W1:Y:S01]  /*7370*/  MUFU.RCP R119, R119 ;  /* 0x0000007700777308 */ /* 0x000e620000001000 */
[----:B------:R-:W-:Y:S02]  /*7380*/  FMUL.FTZ R46, R46, R43 ;  /* 0x0000002b2e2e7220 */ /* 0x000fe40000410000 */
[----:B------:R-:W-:-:S02]  /*7390*/  FMUL.FTZ R19, R19, R42 ;  /* 0x0000002a13137220 */ /* 0x000fc40000410000 */
[----:B------:R-:W-:Y:S02]  /*73a0*/  FMUL.FTZ R22, R22, R41 ;  /* 0x0000002916167220 */ /* 0x000fe40000410000 */
[----:B------:R-:W-:Y:S02]  /*73b0*/  FMUL.FTZ R23, R23, R40 ;  /* 0x0000002817177220 */ /* 0x000fe40000410000 */
[----:B------:R-:W-:Y:S02]  /*73c0*/  FMUL.FTZ R41, R52, R123 ;  /* 0x0000007b34297220 */ /* 0x000fe40000410000 */
[----:B--2---:R-:W-:Y:S02]  /*73d0*/  FMUL.FTZ R56, R56, R113 ;  /* 0x0000007138387220 */ /* 0x004fe40000410000 */
[----:B0-----:R-:W-:Y:S02]  /*73e0*/  FMUL.FTZ R40, R47, R124 ;  /* 0x0000007c2f287220 */ /* 0x001fe40000410000 */
[----:B------:R-:W-:-:S02]  /*73f0*/  FMUL.FTZ R39, R39, R38 ;  /* 0x0000002627277220 */ /* 0x000fc40000410000 */
[----:B-1----:R-:W-:Y:S01]  /*7400*/  FMUL.FTZ R38, R55, R110 ;  /* 0x0000006e37267220 */ /* 0x002fe20000410000 */
[----:B------:R-:W-:Y:S01]  /*7410*/  F2FP.BF16.PACK_AB R19, R19, R46 ;  /* 0x0000002e1313723e */ /* 0x000fe200000010ff */
[----:B------:R-:W-:Y:S01]  /*7420*/  BAR.SYNC.DEFER_BLOCKING 0x0 ;  /* 0x0000000000007b1d */ /* 0x000fe20000010000 */
[----:B---3--:R-:W-:Y:S02]  /*7430*/  FMUL.FTZ R49, R49, R114 ;  /* 0x0000007231317220 */ /* 0x008fe40000410000 */
[----:B------:R-:W-:Y:S02]  /*7440*/  FMUL.FTZ R41, R41, R36 ;  /* 0x0000002429297220 */ /* 0x000fe40000410000 */
[----:B------:R-:W-:Y:S01]  /*7450*/  FMUL.FTZ R56, R56, R35 ;  /* 0x0000002338387220 */ /* 0x000fe20000410000 */
[----:B------:R-:W-:Y:S01]  /*7460*/  F2FP.BF16.PACK_AB R22, R23, R22 ;  /* 0x000000161716723e */ /* 0x000fe200000010ff */
[----:B------:R-:W-:Y:S02]  /*7470*/  FMUL.FTZ R40, R40, R37 ;  /* 0x0000002528287220 */ /* 0x000fe40000410000 */
[----:B----4-:R-:W-:-:S02]  /*7480*/  FMUL.FTZ R36, R51, R126 ;  /* 0x0000007e33247220 */ /* 0x010fc40000410000 */
[----:B------:R-:W-:Y:S02]  /*7490*/  FMUL.FTZ R35, R54, R77 ;  /* 0x0000004d36237220 */ /* 0x000fe40000410000 */
[----:B------:R-:W-:Y:S02]  /*74a0*/  FMUL.FTZ R53, R53, R120 ;  /* 0x0000007835357220 */ /* 0x000fe40000410000 */
[----:B------:R-:W-:Y:S01]  /*74b0*/  FMUL.FTZ R38, R38, R31 ;  /* 0x0000001f26267220 */ /* 0x000fe20000410000 */
[----:B------:R-:W-:Y:S01]  /*74c0*/  PRMT R23, R19, 0x7632, R23 ;  /* 0x0000763213177816 */ /* 0x000fe20000000017 */
[----:B------:R-:W-:Y:S01]  /*74d0*/  FMUL.FTZ R49, R49, R34 ;  /* 0x0000002231317220 */ /* 0x000fe20000410000 */
[----:B------:R-:W-:Y:S01]  /*74e0*/  F2FP.BF16.PACK_AB R26, R39, R26 ;  /* 0x0000001a271a723e */ /* 0x000fe200000010ff */
[----:B-----5:R-:W-:Y:S02]  /*74f0*/  FMUL.FTZ R31, R48, R57 ;  /* 0x00000039301f7220 */ /* 0x020fe40000410000 */
[----:B------:R-:W-:Y:S01]  /*7500*/  FMUL.FTZ R50, R50, R119 ;  /* 0x0000007732327220 */ /* 0x000fe20000410000 */
[----:B------:R-:W-:Y:S01]  /*7510*/  F2FP.BF16.PACK_AB R40, R41, R40 ;  /* 0x000000282928723e */ /* 0x000fe200000010ff */
[----:B------:R-:W-:-:S02]  /*7520*/  FMUL.FTZ R36, R36, R33 ;  /* 0x0000002124247220 */ /* 0x000fc40000410000 */
[----:B------:R-:W-:Y:S02]  /*7530*/  FMUL.FTZ R35, R35, R32 ;  /* 0x0000002023237220 */ /* 0x000fe40000410000 */
[----:B------:R-:W-:Y:S01]  /*7540*/  FMUL.FTZ R53, R53, R28 ;  /* 0x0000001c35357220 */ /* 0x000fe20000410000 */
[----:B------:R-:W-:Y:S01]  /*7550*/  PRMT R28, R22, 0x7632, R28 ;  /* 0x00007632161c7816 */ /* 0x000fe2000000001c */
[----:B------:R-:W-:Y:S01]  /*7560*/  FMUL.FTZ R31, R31, R30 ;  /* 0x0000001e1f1f7220 */ /* 0x000fe20000410000 */
[----:B------:R0:W-:Y:S01]  /*7570*/  STS.U16 [R60], R19 ;  /* 0x000000133c007388 */ /* 0x0001e20000000400 */
[----:B------:R-:W-:Y:S01]  /*7580*/  FMUL.FTZ R50, R50, R29 ;  /* 0x0000001d32327220 */ /* 0x000fe20000410000 */
[----:B------:R-:W-:Y:S02]  /*7590*/  PRMT R29, R26, 0x7632, R29 ;  /* 0x000076321a1d7816 */ /* 0x000fe4000000001d */
[----:B------:R-:W-:Y:S01]  /*75a0*/  F2FP.BF16.PACK_AB R49, R49, R56 ;  /* 0x000000383131723e */ /* 0x000fe200000010ff */
[----:B------:R1:W-:Y:S01]  /*75b0*/  STS.U16 [R6+0x2], R23 ;  /* 0x0000021706007388 */ /* 0x0003e20000000400 */
[----:B------:R-:W-:-:S03]  /*75c0*/  F2FP.BF16.PACK_AB R35, R35, R36 ;  /* 0x000000242323723e */ /* 0x000fc600000010ff */
[----:B------:R-:W-:Y:S01]  /*75d0*/  STS.U16 [R7+0x4], R22 ;  /* 0x0000041607007388 */ /* 0x000fe20000000400 */
[----:B0-----:R-:W-:Y:S02]  /*75e0*/  PRMT R19, R40, 0x7632, R19 ;  /* 0x0000763228137816 */ /* 0x001fe40000000013 */
[----:B------:R-:W-:Y:S01]  /*75f0*/  F2FP.BF16.PACK_AB R31, R31, R38 ;  /* 0x000000261f1f723e */ /* 0x000fe200000010ff */
[----:B------:R0:W-:Y:S01]  /*7600*/  STS.U16 [R10+0x6], R28 ;  /* 0x0000061c0a007388 */ /* 0x0001e20000000400 */
[----:B-1----:R-:W-:-:S03]  /*7610*/  PRMT R6, R49, 0x7632, R6 ;  /* 0x0000763231067816 */ /* 0x002fc60000000006 */
[----:B------:R1:W-:Y:S01]  /*7620*/  STS.U16 [R11+0x8], R26 ;  /* 0x0000081a0b007388 */ /* 0x0003e20000000400 */
[----:B------:R-:W-:-:S03]  /*7630*/  F2FP.BF16.PACK_AB R50, R53, R50 ;  /* 0x000000323532723e */ /* 0x000fc600000010ff */
[----:B------:R-:W-:Y:S01]  /*7640*/  STS.U16 [R13+0xa], R29 ;  /* 0x00000a1d0d007388 */ /* 0x000fe20000000400 */
[----:B0-----:R-:W-:-:S03]  /*7650*/  PRMT R10, R35, 0x7632, R10 ;  /* 0x00007632230a7816 */ /* 0x001fc6000000000a */
[----:B------:R-:W-:Y:S01]  /*7660*/  STS.U16 [R14+0xc], R40 ;  /* 0x00000c280e007388 */ /* 0x000fe20000000400 */
[----:B------:R-:W-:-:S03]  /*7670*/  PRMT R7, R31, 0x7632, R7 ;  /* 0x000076321f077816 */ /* 0x000fc60000000007 */
[----:B------:R-:W-:Y:S01]  /*7680*/  STS.U16 [R15+0xe], R19 ;  /* 0x00000e130f007388 */ /* 0x000fe20000000400 */
[----:B-1----:R-:W-:-:S03]  /*7690*/  PRMT R11, R50, 0x7632, R11 ;  /* 0x00007632320b7816 */ /* 0x002fc6000000000b */
[----:B------:R-:W-:Y:S04]  /*76a0*/  STS.U16 [R16+0x10], R49 ;  /* 0x0000103110007388 */ /* 0x000fe80000000400 */
[----:B------:R-:W-:Y:S04]  /*76b0*/  STS.U16 [R17+0x12], R6 ;  /* 0x0000120611007388 */ /* 0x000fe80000000400 */
[----:B------:R-:W-:Y:S04]  /*76c0*/  STS.U16 [R18+0x14], R35 ;  /* 0x0000142312007388 */ /* 0x000fe80000000400 */
        /* <DEDUP_REMOVED lines=24> */
[----:B------:R-:W3:Y:S01]  /*7850*/  LDS R29, [0x840] ;  /* 0x00084000ff1d7984 */ /* 0x000ee20000000800 */
[----:B0-----:R-:W-:-:S02]  /*7860*/  IMAD R10, R145, c[0x0][0x210], RZ ;  /* 0x00008400910a7a24 */ /* 0x001fc400078e02ff */
[C---:B-1----:R-:W-:Y:S01]  /*7870*/  IMAD.WIDE.U32 R6, R97.reuse, c[0x0][0x210], RZ ;  /* 0x0000840061067a25 */ /* 0x042fe200078e00ff */
[----:B------:R-:W-:Y:S03]  /*7880*/  BSSY B0, `(.L_x_3703) ;  /* 0x000000e000007945 */ /* 0x000fe60003800000 */
[----:B--2---:R-:W-:-:S05]  /*7890*/  IMAD R11, R97, c[0x0][0x214], R10 ;  /* 0x00008500610b7a24 */ /* 0x004fca00078e020a */
[----:B------:R-:W-:Y:S02]  /*78a0*/  IADD3 R31, R7, R11, RZ ;  /* 0x0000000b071f7210 */ /* 0x000fe40007ffe0ff */
[----:B---3--:R-:W-:-:S13]  /*78b0*/  ISETP.GE.AND P0, PT, R2, R29, PT ;  /* 0x0000001d0200720c */ /* 0x008fda0003f06270 */
        /* <DEDUP_REMOVED lines=10> */
.L_x_3704:
[----:B------:R-:W-:Y:S05]  /*7960*/  BSYNC B0 ;  /* 0x0000000000007941 */ /* 0x000fea0003800000 */
.L_x_3703:
        /* <DEDUP_REMOVED lines=11> */
[C---:B------:R-:W-:Y:S02]  /*7a20*/  LEA R4, P4, R9.reuse, R0, 0x1 ;  /* 0x0000000009047211 */ /* 0x040fe400078808ff */
        /* <DEDUP_REMOVED lines=40> */
.L_x_3705:
[----:B------:R-:W-:Y:S05]  /*7cb0*/  EXIT ;  /* 0x000000000000794d */ /* 0x000fea0003800000 */
.L_x_3707:
        /* <DEDUP_REMOVED lines=12> */
.L_x_5423:


//--------------------- .text._Z25selective_scan_fwd_kernelI32Selective_Scan_fwd_kernel_traitsILi64ELi16ELi1ELb1ELb0ELb0ELb0EN3c108BFloat16EfEEv13SSMParamsBase --------------------------
	.section	.text._Z25selective_scan_fwd_kernelI32Selective_Scan_fwd_kernel_traitsILi64ELi16ELi1ELb1ELb0ELb0ELb0EN3c108BFloat16EfEEv13SSMParamsBase,"ax",@progbits
	.sectioninfo	@"SHI_REGISTERS=109"
	.align	128
        .global         _Z25selective_scan_fwd_kernelI32Selective_Scan_fwd_kernel_traitsILi64ELi16ELi1ELb1ELb0ELb0ELb0EN3c108BFloat16EfEEv13SSMParamsBase
        .type           _Z25selective_scan_fwd_kernelI32Selective_Scan_fwd_kernel_traitsILi64ELi16ELi1ELb1ELb0ELb0ELb0EN3c108BFloat16EfEEv13SSMParamsBase,@function
        .size           _Z25selective_scan_fwd_kernelI32Selective_Scan_fwd_kernel_traitsILi64ELi16ELi1ELb1ELb0ELb0ELb0EN3c108BFloat16EfEEv13SSMParamsBase,(.L_x_5424 - _Z25selective_scan_fwd_kernelI32Selective_Scan_fwd_kernel_traitsILi64ELi16ELi1ELb1ELb0ELb0ELb0EN3c108BFloat16EfEEv13SSMParamsBase)
        .other          _Z25selective_scan_fwd_kernelI32Selective_Scan_fwd_kernel_traitsILi64ELi16ELi1ELb1ELb0ELb0ELb0EN3c108BFloat16EfEEv13SSMParamsBase,@"STO_CUDA_ENTRY STV_DEFAULT"
_Z25selective_scan_fwd_kernelI32Selective_Scan_fwd_kernel_traitsILi64ELi16ELi1ELb1ELb0ELb0ELb0EN3c108BFloat16EfEEv13SSMParamsBase:
.text._Z25selective_scan_fwd_kernelI32Selective_Scan_fwd_kernel_traitsILi64ELi16ELi1ELb1ELb0ELb0ELb0EN3c108BFloat16EfEEv13SSMParamsBase:
        /* <DEDUP_REMOVED lines=14> */
[C---:B------:R-:W-:Y:S02]  /*00e0*/  @P0 LEA.HI.X R7, R0.reuse, c[0x0][0x23c], R25, 0x2, P2 ;  /* 0x00008f0000070a11 */ /* 0x040fe400010f1419 */
        /* <DEDUP_REMOVED lines=27> */
[C---:B------:R-:W-:Y:S01]  /*02a0*/  IMAD R7, R25.reuse, c[0x0][0x198], RZ ;  /* 0x0000660019077a24 */ /* 0x040fe200078e02ff */
[----:B------:R-:W-:Y:S01]  /*02b0*/  LEA R32, P0, R2, c[0x0][0x240], 0x1 ;  /* 0x0000900002207a11 */ /* 0x000fe200078008ff */
[----:B------:R-:W-:Y:S01]  /*02c0*/  IMAD R9, R25, c[0x0][0x1b8], RZ ;  /* 0x00006e0019097a24 */ /* 0x000fe200078e02ff */
[----:B------:R-:W-:Y:S01]  /*02d0*/  LEA.HI.X R41, R4, c[0x0][0x24c], R41, 0x1, P1 ;  /* 0x0000930004297a11 */ /* 0x000fe200008f0c29 */
[----:B------:R-:W-:Y:S01]  /*02e0*/  IMAD R33, R0, c[0x0][0x184], R5 ;  /* 0x0000610000217a24 */ /* 0x000fe200078e0205 */
[----:B------:R-:W-:Y:S01]  /*02f0*/  LEA.HI.X R39, R2, c[0x0][0x244], R39, 0x1, P0 ;  /* 0x0000910002277a11 */ /* 0x000fe200000f0c27 */
[----:B------:R-:W-:-:S02]  /*0300*/  IMAD R4, R27, c[0x0][0x164], R0 ;  /* 0x000059001b047a24 */ /* 0x000fc400078e0200 */
[----:B------:R-:W-:-:S04]  /*0310*/  IMAD.WIDE.U32 R22, R0, c[0x0][0x180], RZ ;  /* 0x0000600000167a25 */ /* 0x000fc800078e00ff */
[C---:B------:R-:W-:Y:S01]  /*0320*/  IMAD.WIDE.U32 R20, R0.reuse, c[0x0][0x198], RZ ;  /* 0x0000660000147a25 */ /* 0x040fe200078e00ff */
[C---:B0-----:R-:W-:Y:S02]  /*0330*/  SHF.L.U32 R5, R29.reuse, 0x1, RZ ;  /* 0x000000011d057819 */ /* 0x041fe400000006ff */
[----:B------:R-:W-:Y:S01]  /*0340*/  LOP3.LUT R80, R29, 0x1f, RZ, 0xc0, !PT ;  /* 0x0000001f1d507812 */ /* 0x000fe200078ec0ff */
[C---:B------:R-:W-:Y:S01]  /*0350*/  IMAD.WIDE.U32 R2, R0.reuse, c[0x0][0x1b8], RZ ;  /* 0x00006e0000027a25 */ /* 0x040fe200078e00ff */
[----:B------:R-:W-:Y:S02]  /*0360*/  LOP3.LUT R5, R5, 0xffffffc0, RZ, 0xc0, !PT ;  /* 0xffffffc005057812 */ /* 0x000fe400078ec0ff */
[----:B------:R-:W-:Y:S01]  /*0370*/  IADD3 R33, R23, R33, RZ ;  /* 0x0000002117217210 */ /* 0x000fe20007ffe0ff */
[C---:B------:R-:W-:Y:S01]  /*0380*/  IMAD R7, R0.reuse, c[0x0][0x19c], R7 ;  /* 0x0000670000077a24 */ /* 0x040fe200078e0207 */
[C---:B------:R-:W-:Y:S01]  /*0390*/  LOP3.LUT R36, R5.reuse, 0x1f, R29, 0xf8, !PT ;  /* 0x0000001f05247812 */ /* 0x040fe200078ef81d */
[----:B------:R-:W-:Y:S01]  /*03a0*/  IMAD R9, R0, c[0x0][0x1bc], R9 ;  /* 0x00006f0000097a24 */ /* 0x000fe200078e0209 */
[----:B-1----:R-:W-:Y:S01]  /*03b0*/  IADD3 R45, R5, R30, RZ ;  /* 0x0000001e052d7210 */ /* 0x002fe20007ffe0ff */
[----:B------:R-:W-:Y:S01]  /*03c0*/  IMAD R4, R4, c[0x0][0x174], RZ ;  /* 0x00005d0004047a24 */ /* 0x000fe200078e02ff */
[----:B------:R-:W-:-:S02]  /*03d0*/  IADD3 R35, R21, R7, RZ ;  /* 0x0000000715237210 */ /* 0x000fc40007ffe0ff */
[----:B------:R-:W-:Y:S01]  /*03e0*/  IADD3 R37, R3, R9, RZ ;  /* 0x0000000903257210 */ /* 0x000fe20007ffe0ff */
[----:B------:R-:W-:Y:S02]  /*03f0*/  IMAD R31, R4, c[0x0][0x16c], RZ ;  /* 0x00005b00041f7a24 */ /* 0x000fe400078e02ff */
.L_x_3747:
[----:B------:R-:W-:Y:S01]  /*0400*/  BAR.SYNC.DEFER_BLOCKING 0x0 ;  /* 0x0000000000007b1d */ /* 0x000fe20000010000 */
[----:B0-----:R-:W-:Y:S02]  /*0410*/  MOV R4, R32 ;  /* 0x0000002000047202 */ /* 0x001fe40000000f00 */
[----:B------:R-:W-:-:S05]  /*0420*/  MOV R5, R39 ;  /* 0x0000002700057202 */ /* 0x000fca0000000f00 */
[----:B------:R-:W-:-:S05]  /*0430*/  IMAD.WIDE R4, R36, 0x10, R4 ;  /* 0x0000001024047825 */ /* 0x000fca00078e0204 */
[----:B------:R-:W2:Y:S04]  /*0440*/  LDG.E.128 R8, [R4.64] ;  /* 0x0000000404087981 */ /* 0x000ea8000c1e1d00 */
[----:B------:R-:W3:Y:S01]  /*0450*/  LDG.E.128 R48, [R4.64+0x200] ;  /* 0x0002000404307981 */ /* 0x000ee2000c1e1d00 */
[----:B------:R-:W-:Y:S02]  /*0460*/  IADD3 R44, R45, R30, RZ ;  /* 0x0000001e2d2c7210 */ /* 0x000fe40007ffe0ff */
        /* <DEDUP_REMOVED lines=28> */
[----:B-1----:R-:W-:Y:S01]  /*0630*/  FADD.FTZ R44, R9, R26 ;  /* 0x0000001a092c7221 */ /* 0x002fe20000010000 */
        /* <DEDUP_REMOVED lines=44> */
.L_x_3709:
[----:B--2---:R-:W-:Y:S05]  /*0900*/  BSYNC B0 ;  /* 0x0000000000007941 */ /* 0x004fea0003800000 */
.L_x_3708:
        /* <DEDUP_REMOVED lines=36> */
.L_x_3711:
[----:B------:R-:W-:Y:S05]  /*0b50*/  BSYNC B0 ;  /* 0x0000000000007941 */ /* 0x000fea0003800000 */
.L_x_3710:
        /* <DEDUP_REMOVED lines=38> */
.L_x_3713:
[----:B------:R-:W-:Y:S05]  /*0dc0*/  BSYNC B0 ;  /* 0x0000000000007941 */ /* 0x000fea0003800000 */
.L_x_3712:
        /* <DEDUP_REMOVED lines=36> */
.L_x_3715:
[----:B------:R-:W-:Y:S05]  /*1010*/  BSYNC B0 ;  /* 0x0000000000007941 */ /* 0x000fea0003800000 */
.L_x_3714:
        /* <DEDUP_REMOVED lines=38> */
.L_x_3717:
[----:B------:R-:W-:Y:S05]  /*1280*/  BSYNC B0 ;  /* 0x0000000000007941 */ /* 0x000fea0003800000 */
.L_x_3716:
[----:B------:R-:W-:Y:S01]  /*1290*/  PRMT R5, RZ, 0x7610, R5 ;  /* 0x00007610ff057816 */ /* 0x000fe20000000005 */
[----:B------:R-:W-:Y:S01]  /*12a0*/  BSSY B0, `(.L_x_3718) ;  /* 0x0000026000007945 */ /* 0x000fe20003800000 */
[--C-:B------:R-:W-:Y:S02]  /*12b0*/  PRMT R67, RZ, 0x5410, R16.reuse ;  /* 0x00005410ff437816 */ /* 0x100fe40000000010 */
[----:B------:R-:W-:Y:S01]  /*12c0*/  PRMT R9, RZ, 0x7610, R16 ;  /* 0x00007610ff097816 */ /* 0x000fe20000000010 */
[----:B------:R-:W-:Y:S01]  /*12d0*/  FADD.FTZ R16, R5, R26 ;  /* 0x0000001a05107221 */ /* 0x000fe20000010000 */
[----:B------:R-:W-:Y:S02]  /*12e0*/  FSETP.GTU.FTZ.AND P1, PT, R50, 20, PT ;  /* 0x41a000003200780b */ /* 0x000fe40003f3c000 */
        /* <DEDUP_REMOVED lines=33> */
.L_x_3719:
[----:B------:R-:W-:Y:S05]  /*1500*/  BSYNC B0 ;  /* 0x0000000000007941 */ /* 0x000fea0003800000 */
.L_x_3718:
        /* <DEDUP_REMOVED lines=43> */
.L_x_3721:
[----:B------:R-:W-:Y:S05]  /*17c0*/  BSYNC B0 ;  /* 0x0000000000007941 */ /* 0x000fea0003800000 */
.L_x_3720:
        /* <DEDUP_REMOVED lines=41> */
.L_x_3723:
[----:B------:R-:W-:Y:S05]  /*1a60*/  BSYNC B0 ;  /* 0x0000000000007941 */ /* 0x000fea0003800000 */
.L_x_3722:
        /* <DEDUP_REMOVED lines=43> */
.L_x_3725:
[----:B------:R-:W-:Y:S05]  /*1d20*/  BSYNC B0 ;  /* 0x0000000000007941 */ /* 0x000fea0003800000 */
.L_x_3724:
        /* <DEDUP_REMOVED lines=41> */
.L_x_3727:
[----:B------:R-:W-:Y:S05]  /*1fc0*/  BSYNC B0 ;  /* 0x0000000000007941 */ /* 0x000fea0003800000 */
.L_x_3726:
        /* <DEDUP_REMOVED lines=47> */
.L_x_3729:
[----:B------:R-:W-:Y:S05]  /*22c0*/  BSYNC B0 ;  /* 0x0000000000007941 */ /* 0x000fea0003800000 */
.L_x_3728:
        /* <DEDUP_REMOVED lines=33> */
.L_x_3731:
[----:B------:R-:W-:Y:S05]  /*24e0*/  BSYNC B0 ;  /* 0x0000000000007941 */ /* 0x000fea0003800000 */
.L_x_3730:
        /* <DEDUP_REMOVED lines=33> */
.L_x_3733:
[----:B------:R-:W-:Y:S05]  /*2700*/  BSYNC B0 ;  /* 0x0000000000007941 */ /* 0x000fea0003800000 */
.L_x_3732:
        /* <DEDUP_REMOVED lines=33> */
.L_x_3735:
[----:B------:R-:W-:Y:S05]  /*2920*/  BSYNC B0 ;  /* 0x0000000000007941 */ /* 0x000fea0003800000 */
.L_x_3734:
        /* <DEDUP_REMOVED lines=33> */
.L_x_3737:
[----:B------:R-:W-:Y:S05]  /*2b40*/  BSYNC B0 ;  /* 0x0000000000007941 */ /* 0x000fea0003800000 */
.L_x_3736:
        /* <DEDUP_REMOVED lines=33> */
.L_x_3739:
[----:B------:R-:W-:Y:S05]  /*2d60*/  BSYNC B0 ;  /* 0x0000000000007941 */ /* 0x000fea0003800000 */
.L_x_3738:
        /* <DEDUP_REMOVED lines=23> */
.L_x_3745:
        /* <DEDUP_REMOVED lines=10> */
[C---:B------:R-:W-:Y:S02]  /*2f80*/  IMAD R12, R8.reuse, c[0x0][0x1a0], RZ ;  /* 0x00006800080c7a24 */ /* 0x040fe400078e02ff */
[----:B------:R-:W-:Y:S02]  /*2f90*/  IMAD R8, R8, c[0x0][0x1c0], RZ ;  /* 0x0000700008087a24 */ /* 0x000fe400078e02ff */
[C---:B------:R-:W-:Y:S02]  /*2fa0*/  IMAD R13, R85.reuse, c[0x0][0x1a4], R12 ;  /* 0x00006900550d7a24 */ /* 0x040fe400078e020c */
[----:B------:R-:W-:Y:S02]  /*2fb0*/  IMAD R101, R85, c[0x0][0x1c4], R8 ;  /* 0x0000710055657a24 */ /* 0x000fe400078e0208 */
        /* <DEDUP_REMOVED lines=20> */
[----:B-1----:R-:W-:Y:S02]  /*3100*/  FMUL.FTZ R7, R84, R87 ;  /* 0x0000005754077220 */ /* 0x002fe40000410000 */
[C---:B------:R-:W-:Y:S02]  /*3110*/  FMUL.FTZ R99, R5.reuse, R63 ;  /* 0x0000003f05637220 */ /* 0x040fe40000410000 */
[----:B------:R-:W-:Y:S01]  /*3120*/  FMUL.FTZ R100, R5, R64 ;  /* 0x0000004005647220 */ /* 0x000fe20000410000 */
[----:B------:R-:W-:-:S02]  /*3130*/  MOV R5, R35 ;  /* 0x0000002300057202 */ /* 0x000fc40000000f00 */
        /* <DEDUP_REMOVED lines=26> */
[----:B------:R-:W-:Y:S01]  /*32e0*/  FMUL.FTZ R4, R94, R7 ;  /* 0x000000075e047220 */ /* 0x000fe20000410000 */
[----:B------:R-:W-:-:S04]  /*32f0*/  MOV R7, R37 ;  /* 0x0000002500077202 */ /* 0x000fc80000000f00 */
[----:B------:R-:W1:Y:S01]  /*3300*/  MUFU.EX2 R98, R98 ;  /* 0x0000006200627308 */ /* 0x000e620000000800 */
[C---:B--2---:R-:W-:Y:S02]  /*3310*/  FFMA.FTZ R6, R97.reuse, R6, R78 ;  /* 0x0000000661067223 */ /* 0x044fe4000001004e */
[----:B------:R-:W-:Y:S01]  /*3320*/  FMUL.FTZ R9, R97, R4 ;  /* 0x0000000461097220 */ /* 0x000fe20000410000 */
[----:B------:R-:W-:-:S04]  /*3330*/  MOV R4, R20 ;  /* 0x0000001400047202 */ /* 0x000fc80000000f00 */
[----:B------:R-:W2:Y:S01]  /*3340*/  MUFU.EX2 R99, R99 ;  /* 0x0000006300637308 */ /* 0x000ea20000000800 */
[C---:B0-----:R-:W-:Y:S01]  /*3350*/  FFMA.FTZ R10, R96.reuse, R6, R79 ;  /* 0x00000006600a7223 */ /* 0x041fe2000001004f */
[----:B------:R-:W-:Y:S01]  /*3360*/  MOV R6, R2 ;  /* 0x0000000200067202 */ /* 0x000fe20000000f00 */
[----:B------:R-:W-:Y:S02]  /*3370*/  FMUL.FTZ R9, R96, R9 ;  /* 0x0000000960097220 */ /* 0x000fe40000410000 */
[----:B------:R-:W-:-:S03]  /*3380*/  IMAD.WIDE.U32 R4, R85, c[0x0][0x1a0], R4 ;  /* 0x0000680055047a25 */ /* 0x000fc600078e0004 */
[----:B------:R-:W0:Y:S01]  /*3390*/  MUFU.EX2 R100, R100 ;  /* 0x0000006400647308 */ /* 0x000e220000000800 */
[C---:B-1----:R-:W-:Y:S02]  /*33a0*/  FFMA.FTZ R11, R98.reuse, R10, R81 ;  /* 0x0000000a620b7223 */ /* 0x042fe40000010051 */
[----:B------:R-:W-:Y:S02]  /*33b0*/  FMUL.FTZ R10, R98, R9 ;  /* 0x00000009620a7220 */ /* 0x000fe40000410000 */
[----:B------:R-:W-:-:S04]  /*33c0*/  IMAD.WIDE.U32 R6, R85, c[0x0][0x1c0], R6 ;  /* 0x0000700055067a25 */ /* 0x000fc800078e0006 */
[C---:B--2---:R-:W-:Y:S01]  /*33d0*/  FFMA.FTZ R9, R99.reuse, R11, R82 ;  /* 0x0000000b63097223 */ /* 0x044fe20000010052 */
[----:B------:R-:W-:Y:S01]  /*33e0*/  LEA R12, P2, R6, c[0x0][0x230], 0x2 ;  /* 0x00008c00060c7a11 */ /* 0x000fe200078410ff */
[----:B------:R-:W-:Y:S01]  /*33f0*/  FMUL.FTZ R11, R99, R10 ;  /* 0x0000000a630b7220 */ /* 0x000fe20000410000 */
[----:B------:R-:W-:Y:S02]  /*3400*/  LEA R10, P1, R4, c[0x0][0x228], 0x2 ;  /* 0x00008a00040a7a11 */ /* 0x000fe400078210ff */
[----:B------:R-:W-:Y:S01]  /*3410*/  IADD3 R7, R7, R101, RZ ;  /* 0x0000006507077210 */ /* 0x000fe20007ffe0ff */
[C---:B0-----:R-:W-:Y:S02]  /*3420*/  FFMA.FTZ R9, R100.reuse, R9, R83 ;  /* 0x0000000964097223 */ /* 0x041fe40000010053 */
[----:B------:R-:W-:Y:S01]  /*3430*/  FMUL.FTZ R8, R100, R11 ;  /* 0x0000000b64087220 */ /* 0x000fe20000410000 */
[----:B------:R-:W-:Y:S02]  /*3440*/  IADD3 R11, R5, R13, RZ ;  /* 0x0000000d050b7210 */ /* 0x000fe40007ffe0ff */
[----:B------:R-:W0:Y:S01]  /*3450*/  SHFL.UP PT, R103, R9, 0x1, RZ ;  /* 0x0420000009677989 */ /* 0x000e2200000e00ff */
[----:B------:R-:W-:-:S02]  /*3460*/  LEA.HI.X R13, R6, c[0x0][0x234], R7, 0x2, P2 ;  /* 0x00008d00060d7a11 */ /* 0x000fc400010f1407 */
[----:B------:R-:W-:Y:S01]  /*3470*/  LEA.HI.X R11, R4, c[0x0][0x22c], R11, 0x2, P1 ;  /* 0x00008b00040b7a11 */ /* 0x000fe200008f140b */
[----:B------:R-:W1:Y:S01]  /*3480*/  SHFL.UP PT, R5, R8, 0x1, RZ ;  /* 0x0420000008057989 */ /* 0x000e6200000e00ff */
[C---:B------:R-:W-:Y:S02]  /*3490*/  ISETP.GE.AND P1, PT, R30.reuse, 0x1, PT ;  /* 0x000000011e00780c */ /* 0x040fe40003f26270 */
[----:B------:R-:W-:Y:S01]  /*34a0*/  ISETP.NE.AND P2, PT, R30, 0x1f, PT ;  /* 0x0000001f1e00780c */ /* 0x000fe20003f45270 */
[----:B------:R2:W5:Y:S04]  /*34b0*/  LDG.E R101, [R10.64] ;  /* 0x000000040a657981 */ /* 0x000568000c1e1900 */
[----:B------:R3:W5:Y:S01]  /*34c0*/  LDG.E R102, [R12.64] ;  /* 0x000000040c667981 */ /* 0x000762000c1e1900 */
[----:B------:R-:W-:Y:S01]  /*34d0*/  BSSY B0, `(.L_x_3741) ;  /* 0x0000035000007945 */ /* 0x000fe20003800000 */
[----:B--2---:R-:W-:-:S02]  /*34e0*/  MOV R11, RZ ;  /* 0x000000ff000b7202 */ /* 0x004fc40000000f00 */
[----:B------:R-:W-:Y:S02]  /*34f0*/  MOV R10, 0x3f800000 ;  /* 0x3f800000000a7802 */ /* 0x000fe40000000f00 */
[----:B---3--:R-:W-:Y:S01]  /*3500*/  SHF.R.U32.HI R13, RZ, 0x5, R29 ;  /* 0x00000005ff0d7819 */ /* 0x008fe2000001161d */
[----:B0-----:R-:W-:-:S03]  /*3510*/  @P1 FFMA.FTZ R9, R8, R103, R9 ;  /* 0x0000006708091223 */ /* 0x001fc60000010009 */
[----:B------:R-:W-:Y:S01]  /*3520*/  @!P0 LDS.64 R10, [R85.X8+0x870] ;  /* 0x00087000550a8984 */ /* 0x000fe20000008a00 */
[----:B-1----:R-:W-:Y:S01]  /*3530*/  @P1 FMUL.FTZ R8, R8, R5 ;  /* 0x0000000508081220 */ /* 0x002fe20000410000 */
[----:B------:R-:W-:Y:S02]  /*3540*/  ISETP.GE.AND P1, PT, R30, 0x2, PT ;  /* 0x000000021e00780c */ /* 0x000fe40003f26270 */
[----:B------:R-:W0:Y:S04]  /*3550*/  SHFL.UP PT, R4, R9, 0x2, RZ ;  /* 0x0440000009047989 */ /* 0x000e2800000e00ff */
[----:B------:R-:W1:Y:S07]  /*3560*/  SHFL.UP PT, R5, R8, 0x2, RZ ;  /* 0x0440000008057989 */ /* 0x000e6e00000e00ff */
        /* <DEDUP_REMOVED lines=20> */
[----:B------:R-:W-:-:S03]  /*36b0*/  ISETP.NE.AND P1, PT, R13, RZ, PT ;  /* 0x000000ff0d00720c */ /* 0x000fc60003f25270 */
[----:B------:R0:W-:Y:S04]  /*36c0*/  @!P2 STS.64 [R12+0x850], R8 ;  /* 0x000850080c00a388 */ /* 0x0001e80000000a00 */
[----:B------:R-:W-:Y:S01]  /*36d0*/  BAR.SYNC.DEFER_BLOCKING 0x0 ;  /* 0x0000000000007b1d */ /* 0x000fe20000010000 */
[----:B------:R-:W-:-:S05]  /*36e0*/  ISETP.NE.AND P3, PT, R30, RZ, P1 ;  /* 0x000000ff1e00720c */ /* 0x000fca0000f65270 */
[----:B------:R-:W-:Y:S01]  /*36f0*/  SHFL.UP PT, R103, R8, 0x1, RZ ;  /* 0x0420000008677989 */ /* 0x000fe200000e00ff */
[----:B------:R-:W-:Y:S02]  /*3700*/  @P1 ISETP.NE.AND P2, PT, R30, RZ, PT ;  /* 0x000000ff1e00120c */ /* 0x000fe40003f45270 */
[----:B0-----:R-:W-:Y:S01]  /*3710*/  @P1 MOV R12, R10 ;  /* 0x0000000a000c1202 */ /* 0x001fe20000000f00 */
[----:B------:R-:W0:Y:S02]  /*3720*/  LDS.128 R4, [0x850] ;  /* 0x00085000ff047984 */ /* 0x000e240000000c00 */
[----:B0-----:R-:W-:Y:S02]  /*3730*/  @P1 FMUL.FTZ R13, R103, R4 ;  /* 0x00000004670d1220 */ /* 0x001fe40000410000 */
[----:B------:R-:W-:Y:S02]  /*3740*/  FFMA.FTZ R106, R5, R6, R7 ;  /* 0x00000006056a7223 */ /* 0x000fe40000010007 */
[----:B------:R-:W-:Y:S01]  /*3750*/  @P3 FFMA.FTZ R5, R103, R5, R104 ;  /* 0x0000000567053223 */ /* 0x000fe20000010068 */
[----:B------:R-:W-:-:S02]  /*3760*/  @P1 FSEL R7, R4, R13, !P2 ;  /* 0x0000000d04071208 */ /* 0x000fc40005000000 */
[----:B------:R-:W-:Y:S02]  /*3770*/  @P1 MOV R13, R11 ;  /* 0x0000000b000d1202 */ /* 0x000fe40000000f00 */
[----:B------:R-:W-:Y:S02]  /*3780*/  @P1 MOV R104, R5 ;  /* 0x0000000500681202 */ /* 0x000fe40000000f00 */
[----:B------:R-:W-:Y:S01]  /*3790*/  @P1 MOV R103, R7 ;  /* 0x0000000700671202 */ /* 0x000fe20000000f00 */
[----:B------:R-:W-:Y:S05]  /*37a0*/  @P1 BRA `(.L_x_3742) ;  /* 0x0000007000001947 */ /* 0x000fea0003800000 */
[----:B------:R-:W-:Y:S01]  /*37b0*/  ISETP.NE.AND P1, PT, R30, RZ, PT ;  /* 0x000000ff1e00720c */ /* 0x000fe20003f25270 */
[----:B------:R-:W-:-:S04]  /*37c0*/  FMUL.FTZ R13, R4, R6 ;  /* 0x00000006040d7220 */ /* 0x000fc80000410000 */
[C---:B------:R-:W-:Y:S02]  /*37d0*/  FMUL.FTZ R12, R13.reuse, R10 ;  /* 0x0000000a0d0c7220 */ /* 0x040fe40000410000 */
[----:B------:R-:W-:-:S06]  /*37e0*/  FFMA.FTZ R13, R13, R11, R106 ;  /* 0x0000000b0d0d7223 */ /* 0x000fcc000001006a */
[----:B------:R0:W-:Y:S01]  /*37f0*/  @!P1 STS.64 [0x868], R10 ;  /* 0x0008680aff009388 */ /* 0x0001e20000000a00 */
[----:B------:R-:W-:Y:S02]  /*3800*/  @!P1 MOV R103, R10 ;  /* 0x0000000a00679202 */ /* 0x000fe40000000f00 */
[----:B------:R-:W-:Y:S02]  /*3810*/  @!P1 MOV R104, R11 ;  /* 0x0000000b00689202 */ /* 0x000fe40000000f00 */
.L_x_3742:
[----:B------:R-:W-:Y:S05]  /*3820*/  BSYNC B0 ;  /* 0x0000000000007941 */ /* 0x000fea0003800000 */
.L_x_3741:
        /* <DEDUP_REMOVED lines=32> */
.L_x_3744:
[----:B------:R-:W-:Y:S05]  /*3a30*/  BSYNC B0 ;  /* 0x0000000000007941 */ /* 0x000fea0003800000 */
.L_x_3743:
[----:B0-----:R-:W-:Y:S01]  /*3a40*/  IADD3 R85, R85, 0x1, RZ ;  /* 0x0000000155557810 */ /* 0x001fe20007ffe0ff */
[C---:B------:R-:W-:Y:S02]  /*3a50*/  FFMA.FTZ R56, R101.reuse, R84, R56 ;  /* 0x0000005465387223 */ /* 0x040fe40000010038 */
[----:B------:R-:W-:Y:S01]  /*3a60*/  FFMA.FTZ R55, R101, R8, R55 ;  /* 0x0000000865377223 */ /* 0x000fe20000010037 */
        /* <DEDUP_REMOVED lines=16> */
.L_x_3740:
        /* <DEDUP_REMOVED lines=20> */
[----:B------:R-:W1:Y:S01]  /*3cb0*/  LDS.128 R8, [R42] ;  /* 0x000000002a087984 */ /* 0x000e620000000c00 */
[--C-:B------:R-:W-:Y:S02]  /*3cc0*/  SHF.R.S32.HI R17, RZ, 0x1f, R16.reuse ;  /* 0x0000001fff117819 */ /* 0x100fe40000011410 */
[----:B------:R-:W-:Y:S01]  /*3cd0*/  IADD3 R38, R38, 0x1, RZ ;  /* 0x0000000126267810 */ /* 0x000fe20007ffe0ff */
[----:B------:R-:W2:Y:S01]  /*3ce0*/  LDS.128 R12, [R42+0x200] ;  /* 0x000200002a0c7984 */ /* 0x000ea20000000c00 */
[----:B0-----:R-:W-:Y:S01]  /*3cf0*/  IMAD R7, R25, c[0x0][0x208], RZ ;  /* 0x0000820019077a24 */ /* 0x001fe200078e02ff */
        /* <DEDUP_REMOVED lines=17> */
.L_x_3746:
[----:B------:R-:W-:Y:S05]  /*3e10*/  EXIT ;  /* 0x000000000000794d */ /* 0x000fea0003800000 */
.L_x_3748:
        /* <DEDUP_REMOVED lines=14> */
.L_x_5424:


//--------------------- .text._Z25selective_scan_fwd_kernelI32Selective_Scan_fwd_kernel_traitsILi64ELi16ELi1ELb1ELb0ELb0ELb1EN3c108BFloat16EfEEv13SSMParamsBase --------------------------
	.section	.text._Z25selective_scan_fwd_kernelI32Selective_Scan_fwd_kernel_traitsILi64ELi16ELi1ELb1ELb0ELb0ELb1EN3c108BFloat16EfEEv13SSMParamsBase,"ax",@progbits
	.sectioninfo	@"SHI_REGISTERS=116"
	.align	128
        .global         _Z25selective_scan_fwd_kernelI32Selective_Scan_fwd_kernel_traitsILi64ELi16ELi1ELb1ELb0ELb0ELb1EN3c108BFloat16EfEEv13SSMParamsBase
        .type           _Z25selective_scan_fwd_kernelI32Selective_Scan_fwd_kernel_traitsILi64ELi16ELi1ELb1ELb0ELb0ELb1EN3c108BFloat16EfEEv13SSMParamsBase,@function
        .size           _Z25selective_scan_fwd_kernelI32Selective_Scan_fwd_kernel_traitsILi64ELi16ELi1ELb1ELb0ELb0ELb1EN3c108BFloat16EfEEv13SSMParamsBase,(.L_x_5425 - _Z25selective_scan_fwd_kernelI32Selective_Scan_fwd_kernel_traitsILi64ELi16ELi1ELb1ELb0ELb0ELb1EN3c108BFloat16EfEEv13SSMParamsBase)
        .other          _Z25selective_scan_fwd_kernelI32Selective_Scan_fwd_kernel_traitsILi64ELi16ELi1ELb1ELb0ELb0ELb1EN3c108BFloat16EfEEv13SSMParamsBase,@"STO_CUDA_ENTRY STV_DEFAULT"
_Z25selective_scan_fwd_kernelI32Selective_Scan_fwd_kernel_traitsILi64ELi16ELi1ELb1ELb0ELb0ELb1EN3c108BFloat16EfEEv13SSMParamsBase:
.text._Z25selective_scan_fwd_kernelI32Selective_Scan_fwd_kernel_traitsILi64ELi16ELi1ELb1ELb0ELb0ELb1EN3c108BFloat16EfEEv13SSMParamsBase:
        /* <DEDUP_REMOVED lines=64> */
.L_x_3788:
        /* <DEDUP_REMOVED lines=27> */
[----:B-1----:R-:W-:Y:S01]  /*05b0*/  PRMT R22, RZ, 0x5410, R13 ;  /* 0x00005410ff167816 */ /* 0x002fe2000000000d */
        /* <DEDUP_REMOVED lines=49> */
.L_x_3750:
[----:B--2---:R-:W-:Y:S05]  /*08d0*/  BSYNC B0 ;  /* 0x0000000000007941 */ /* 0x004fea0003800000 */
.L_x_3749:
        /* <DEDUP_REMOVED lines=36> */
.L_x_3752:
[----:B------:R-:W-:Y:S05]  /*0b20*/  BSYNC B0 ;  /* 0x0000000000007941 */ /* 0x000fea0003800000 */
.L_x_3751:
        /* <DEDUP_REMOVED lines=38> */
.L_x_3754:
[----:B------:R-:W-:Y:S05]  /*0d90*/  BSYNC B0 ;  /* 0x0000000000007941 */ /* 0x000fea0003800000 */
.L_x_3753:
        /* <DEDUP_REMOVED lines=36> */
.L_x_3756:
[----:B------:R-:W-:Y:S05]  /*0fe0*/  BSYNC B0 ;  /* 0x0000000000007941 */ /* 0x000fea0003800000 */
.L_x_3755:
        /* <DEDUP_REMOVED lines=38> */
.L_x_3758:
[----:B------:R-:W-:Y:S05]  /*1250*/  BSYNC B0 ;  /* 0x0000000000007941 */ /* 0x000fea0003800000 */
.L_x_3757:
        /* <DEDUP_REMOVED lines=39> */
.L_x_3760:
[----:B------:R-:W-:Y:S05]  /*14d0*/  BSYNC B0 ;  /* 0x0000000000007941 */ /* 0x000fea0003800000 */
.L_x_3759:
        /* <DEDUP_REMOVED lines=43> */
.L_x_3762:
[----:B------:R-:W-:Y:S05]  /*1790*/  BSYNC B0 ;  /* 0x0000000000007941 */ /* 0x000fea0003800000 */
.L_x_3761:
        /* <DEDUP_REMOVED lines=41> */
.L_x_3764:
[----:B------:R-:W-:Y:S05]  /*1a30*/  BSYNC B0 ;  /* 0x0000000000007941 */ /* 0x000fea0003800000 */
.L_x_3763:
        /* <DEDUP_REMOVED lines=43> */
.L_x_3766:
[----:B------:R-:W-:Y:S05]  /*1cf0*/  BSYNC B0 ;  /* 0x0000000000007941 */ /* 0x000fea0003800000 */
.L_x_3765:
        /* <DEDUP_REMOVED lines=41> */
.L_x_3768:
[----:B------:R-:W-:Y:S05]  /*1f90*/  BSYNC B0 ;  /* 0x0000000000007941 */ /* 0x000fea0003800000 */
.L_x_3767:
        /* <DEDUP_REMOVED lines=47> */
.L_x_3770:
[----:B------:R-:W-:Y:S05]  /*2290*/  BSYNC B0 ;  /* 0x0000000000007941 */ /* 0x000fea0003800000 */
.L_x_3769:
        /* <DEDUP_REMOVED lines=33> */
.L_x_3772:
[----:B------:R-:W-:Y:S05]  /*24b0*/  BSYNC B0 ;  /* 0x0000000000007941 */ /* 0x000fea0003800000 */
.L_x_3771:
        /* <DEDUP_REMOVED lines=33> */
.L_x_3774:
[----:B------:R-:W-:Y:S05]  /*26d0*/  BSYNC B0 ;  /* 0x0000000000007941 */ /* 0x000fea0003800000 */
.L_x_3773:
        /* <DEDUP_REMOVED lines=33> */
.L_x_3776:
[----:B------:R-:W-:Y:S05]  /*28f0*/  BSYNC B0 ;  /* 0x0000000000007941 */ /* 0x000fea0003800000 */
.L_x_3775:
        /* <DEDUP_REMOVED lines=33> */
.L_x_3778:
[----:B------:R-:W-:Y:S05]  /*2b10*/  BSYNC B0 ;  /* 0x0000000000007941 */ /* 0x000fea0003800000 */
.L_x_3777:
        /* <DEDUP_REMOVED lines=33> */
.L_x_3780:
[----:B------:R-:W-:Y:S05]  /*2d30*/  BSYNC B0 ;  /* 0x0000000000007941 */ /* 0x000fea0003800000 */
.L_x_3779:
        /* <DEDUP_REMOVED lines=23> */
.L_x_3786:
        /* <DEDUP_REMOVED lines=133> */
[C---:B0-----:R-:W-:Y:S02]  /*3700*/  @P1 FMUL.FTZ R13, R102.reuse, R4 ;  /* 0x00000004660d1220 */ /* 0x041fe40000410000 */
        /* <DEDUP_REMOVED lines=14> */
.L_x_3783:
[----:B------:R-:W-:Y:S05]  /*37f0*/  BSYNC B0 ;  /* 0x0000000000007941 */ /* 0x000fea0003800000 */
.L_x_3782:
        /* <DEDUP_REMOVED lines=32> */
.L_x_3785:
[----:B------:R-:W-:Y:S05]  /*3a00*/  BSYNC B0 ;  /* 0x0000000000007941 */ /* 0x000fea0003800000 */
.L_x_3784:
        /* <DEDUP_REMOVED lines=19> */
.L_x_3781:
        /* <DEDUP_REMOVED lines=201> */
.L_x_3787:
[----:B------:R-:W-:Y:S05]  /*47d0*/  EXIT ;  /* 0x000000000000794d */ /* 0x000fea0003800000 */
.L_x_3789:
        /* <DEDUP_REMOVED lines=10> */
.L_x_5425:


//--------------------- .text._Z25selective_scan_fwd_kernelI32Selective_Scan_fwd_kernel_traitsILi64ELi16ELi1ELb1ELb0ELb1ELb0EN3c108BFloat16EfEEv13SSMParamsBase --------------------------
	.section	.text._Z25selective_scan_fwd_kernelI32Selective_Scan_fwd_kernel_traitsILi64ELi16ELi1ELb1ELb0ELb1ELb0EN3c108BFloat16EfEEv13SSMParamsBase,"ax",@progbits
	.sectioninfo	@"SHI_REGISTERS=126"
	.align	128
        .global         _Z25selective_scan_fwd_kernelI32Selective_Scan_fwd_kernel_traitsILi64ELi16ELi1ELb1ELb0ELb1ELb0EN3c108BFloat16EfEEv13SSMParamsBase
        .type           _Z25selective_scan_fwd_kernelI32Selective_Scan_fwd_kernel_traitsILi64ELi16ELi1ELb1ELb0ELb1ELb0EN3c108BFloat16EfEEv13SSMParamsBase,@function
        .size           _Z25selective_scan_fwd_kernelI32Selective_Scan_fwd_kernel_traitsILi64ELi16ELi1ELb1ELb0ELb1ELb0EN3c108BFloat16EfEEv13SSMParamsBase,(.L_x_5426 - _Z25selective_scan_fwd_kernelI32Selective_Scan_fwd_kernel_traitsILi64ELi16ELi1ELb1ELb0ELb1ELb0EN3c108BFloat16EfEEv13SSMParamsBase)
        .other          _Z25selective_scan_fwd_kernelI32Selective_Scan_fwd_kernel_traitsILi64ELi16ELi1ELb1ELb0ELb1ELb0EN3c108BFloat16EfEEv13SSMParamsBase,@"STO_CUDA_ENTRY STV_DEFAULT"
_Z25selective_scan_fwd_kernelI32Selective_Scan_fwd_kernel_traitsILi64ELi16ELi1ELb1ELb0ELb1ELb0EN3c108BFloat16EfEEv13SSMParamsBase:
.text._Z25selective_scan_fwd_kernelI32Selective_Scan_fwd_kernel_traitsILi64ELi16ELi1ELb1ELb0ELb1ELb0EN3c108BFloat16EfEEv13SSMParamsBase:
        /* <DEDUP_REMOVED lines=83> */
.L_x_3829:
        /* <DEDUP_REMOVED lines=85> */
.L_x_3791:
[----:B-12---:R-:W-:Y:S05]  /*0a80*/  BSYNC B0 ;  /* 0x0000000000007941 */ /* 0x006fea0003800000 */
.L_x_3790:
        /* <DEDUP_REMOVED lines=36> */
.L_x_3793:
[----:B------:R-:W-:Y:S05]  /*0cd0*/  BSYNC B0 ;  /* 0x0000000000007941 */ /* 0x000fea0003800000 */
.L_x_3792:
        /* <DEDUP_REMOVED lines=38> */
.L_x_3795:
[----:B------:R-:W-:Y:S05]  /*0f40*/  BSYNC B0 ;  /* 0x0000000000007941 */ /* 0x000fea0003800000 */
.L_x_3794:
        /* <DEDUP_REMOVED lines=36> */
.L_x_3797:
[----:B------:R-:W-:Y:S05]  /*1190*/  BSYNC B0 ;  /* 0x0000000000007941 */ /* 0x000fea0003800000 */
.L_x_3796:
        /* <DEDUP_REMOVED lines=38> */
.L_x_3799:
[----:B------:R-:W-:Y:S05]  /*1400*/  BSYNC B0 ;  /* 0x0000000000007941 */ /* 0x000fea0003800000 */
.L_x_3798:
        /* <DEDUP_REMOVED lines=39> */
.L_x_3801:
[----:B------:R-:W-:Y:S05]  /*1680*/  BSYNC B0 ;  /* 0x0000000000007941 */ /* 0x000fea0003800000 */
.L_x_3800:
        /* <DEDUP_REMOVED lines=43> */
.L_x_3803:
[----:B------:R-:W-:Y:S05]  /*1940*/  BSYNC B0 ;  /* 0x0000000000007941 */ /* 0x000fea0003800000 */
.L_x_3802:
        /* <DEDUP_REMOVED lines=41> */
.L_x_3805:
[----:B------:R-:W-:Y:S05]  /*1be0*/  BSYNC B0 ;  /* 0x0000000000007941 */ /* 0x000fea0003800000 */
.L_x_3804:
        /* <DEDUP_REMOVED lines=43> */
.L_x_3807:
[----:B------:R-:W-:Y:S05]  /*1ea0*/  BSYNC B0 ;  /* 0x0000000000007941 */ /* 0x000fea0003800000 */
.L_x_3806:
        /* <DEDUP_REMOVED lines=41> */
.L_x_3809:
[----:B------:R-:W-:Y:S05]  /*2140*/  BSYNC B0 ;  /* 0x0000000000007941 */ /* 0x000fea0003800000 */
.L_x_3808:
        /* <DEDUP_REMOVED lines=47> */
.L_x_3811:
[----:B------:R-:W-:Y:S05]  /*2440*/  BSYNC B0 ;  /* 0x0000000000007941 */ /* 0x000fea0003800000 */
.L_x_3810:
        /* <DEDUP_REMOVED lines=33> */
.L_x_3813:
[----:B------:R-:W-:Y:S05]  /*2660*/  BSYNC B0 ;  /* 0x0000000000007941 */ /* 0x000fea0003800000 */
.L_x_3812:
        /* <DEDUP_REMOVED lines=33> */
.L_x_3815:
[----:B------:R-:W-:Y:S05]  /*2880*/  BSYNC B0 ;  /* 0x0000000000007941 */ /* 0x000fea0003800000 */
.L_x_3814:
        /* <DEDUP_REMOVED lines=33> */
.L_x_3817:
[----:B------:R-:W-:Y:S05]  /*2aa0*/  BSYNC B0 ;  /* 0x0000000000007941 */ /* 0x000fea0003800000 */
.L_x_3816:
        /* <DEDUP_REMOVED lines=33> */
.L_x_3819:
[----:B------:R-:W-:Y:S05]  /*2cc0*/  BSYNC B0 ;  /* 0x0000000000007941 */ /* 0x000fea0003800000 */
.L_x_3818:
        /* <DEDUP_REMOVED lines=33> */
.L_x_3821:
[----:B------:R-:W-:Y:S05]  /*2ee0*/  BSYNC B0 ;  /* 0x0000000000007941 */ /* 0x000fea0003800000 */
.L_x_3820:
        /* <DEDUP_REMOVED lines=21> */
.L_x_3827:
        /* <DEDUP_REMOVED lines=21> */
[----:B------:R-:W-:-:S04]  /*3190*/  IMAD R16, R34, c[0x0][0x198], RZ ;  /* 0x0000660022107a24 */ /* 0x000fc800078e02ff */
[----:B------:R-:W-:Y:S02]  /*31a0*/  IMAD R17, R35, c[0x0][0x19c], R16 ;  /* 0x0000670023117a24 */ /* 0x000fe400078e0210 */
[----:B------:R-:W-:Y:S01]  /*31b0*/  IMAD R16, R14, c[0x0][0x1a0], RZ ;  /* 0x000068000e107a24 */ /* 0x000fe200078e02ff */
[C---:B------:R-:W-:Y:S02]  /*31c0*/  ISETP.NE.AND P2, PT, R31.reuse, 0x1f, PT ;  /* 0x0000001f1f00780c */ /* 0x040fe40003f45270 */
        /* <DEDUP_REMOVED lines=59> */
[----:B------:R-:W-:-:S03]  /*3580*/  IMAD.WIDE.U32 R2, R35, c[0x0][0x198], RZ ;  /* 0x0000660023027a25 */ /* 0x000fc600078e00ff */
[----:B------:R-:W0:Y:S01]  /*3590*/  MUFU.EX2 R89, R89 ;  /* 0x0000005900597308 */ /* 0x000e220000000800 */
[C---:B--2---:R-:W-:Y:S01]  /*35a0*/  FFMA.FTZ R15, R88.reuse, R15, R75 ;  /* 0x0000000f580f7223 */ /* 0x044fe2000001004b */
[----:B------:R-:W-:Y:S01]  /*35b0*/  IADD3 R3, R3, R17, RZ ;  /* 0x0000001103037210 */ /* 0x000fe20007ffe0ff */
[----:B------:R-:W-:Y:S02]  /*35c0*/  FMUL.FTZ R12, R88, R13 ;  /* 0x0000000d580c7220 */ /* 0x000fe40000410000 */
[----:B------:R-:W-:-:S03]  /*35d0*/  IMAD R17, R71, c[0x0][0x1a4], R16 ;  /* 0x0000690047117a24 */ /* 0x000fc600078e0210 */
[----:B------:R-:W2:Y:S01]  /*35e0*/  MUFU.EX2 R101, R101 ;  /* 0x0000006500657308 */ /* 0x000ea20000000800 */
[C---:B-1----:R-:W-:Y:S02]  /*35f0*/  FFMA.FTZ R15, R91.reuse, R15, R74 ;  /* 0x0000000f5b0f7223 */ /* 0x042fe4000001004a */
[----:B------:R-:W-:Y:S02]  /*3600*/  FMUL.FTZ R12, R91, R12 ;  /* 0x0000000c5b0c7220 */ /* 0x000fe40000410000 */
[C---:B0-----:R-:W-:Y:S02]  /*3610*/  FFMA.FTZ R15, R89.reuse, R15, R72 ;  /* 0x0000000f590f7223 */ /* 0x041fe40000010048 */
[----:B------:R-:W-:Y:S02]  /*3620*/  FMUL.FTZ R14, R89, R12 ;  /* 0x0000000c590e7220 */ /* 0x000fe40000410000 */
[----:B------:R-:W-:-:S04]  /*3630*/  IMAD.WIDE.U32 R12, R71, c[0x0][0x1a0], R2 ;  /* 0x00006800470c7a25 */ /* 0x000fc800078e0002 */
[----:B--2---:R-:W-:Y:S01]  /*3640*/  FFMA.FTZ R3, R101, R15, R70 ;  /* 0x0000000f65037223 */ /* 0x004fe20000010046 */
[----:B------:R-:W-:Y:S01]  /*3650*/  IADD3 R15, R13, R17, RZ ;  /* 0x000000110d0f7210 */ /* 0x000fe20007ffe0ff */
[----:B------:R-:W-:Y:S01]  /*3660*/  FMUL.FTZ R2, R101, R14 ;  /* 0x0000000e65027220 */ /* 0x000fe20000410000 */
[C---:B------:R-:W-:Y:S02]  /*3670*/  LEA R14, P0, R12.reuse, c[0x0][0x228], 0x2 ;  /* 0x00008a000c0e7a11 */ /* 0x040fe400078010ff */
[----:B------:R-:W0:Y:S02]  /*3680*/  SHFL.UP PT, R16, R3, 0x1, RZ ;  /* 0x0420000003107989 */ /* 0x000e2400000e00ff */
[----:B------:R-:W-:Y:S02]  /*3690*/  LEA.HI.X R15, R12, c[0x0][0x22c], R15, 0x2, P0 ;  /* 0x00008b000c0f7a11 */ /* 0x000fe400000f140f */
[----:B------:R-:W1:Y:S01]  /*36a0*/  SHFL.UP PT, R13, R2, 0x1, RZ ;  /* 0x04200000020d7989 */ /* 0x000e6200000e00ff */
[----:B------:R-:W-:-:S02]  /*36b0*/  ISETP.GE.AND P0, PT, R31, 0x1, PT ;  /* 0x000000011f00780c */ /* 0x000fc40003f06270 */
[----:B------:R-:W-:Y:S01]  /*36c0*/  MOV R17, RZ ;  /* 0x000000ff00117202 */ /* 0x000fe20000000f00 */
[----:B------:R2:W5:Y:S01]  /*36d0*/  LDG.E R98, [R14.64] ;  /* 0x000000040e627981 */ /* 0x000562000c1e1900 */
[----:B------:R-:W-:Y:S01]  /*36e0*/  @!P2 LOP3.LUT R18, R6, 0x3ffffff8, RZ, 0xc0, !PT ;  /* 0x3ffffff80612a812 */ /* 0x000fe200078ec0ff */
[----:B------:R-:W-:Y:S01]  /*36f0*/  BSSY B0, `(.L_x_3823) ;  /* 0x0000034000007945 */ /* 0x000fe20003800000 */
[----:B------:R-:W-:-:S07]  /*3700*/  SHF.R.U32.HI R19, RZ, 0x5, R37 ;  /* 0x00000005ff137819 */ /* 0x000fce0000011625 */
[C---:B0-----:R-:W-:Y:S01]  /*3710*/  @P0 FFMA.FTZ R3, R2.reuse, R16, R3 ;  /* 0x0000001002030223 */ /* 0x041fe20000010003 */
[----:B------:R-:W-:Y:S01]  /*3720*/  MOV R16, 0x3f800000 ;  /* 0x3f80000000107802 */ /* 0x000fe20000000f00 */
        /* <DEDUP_REMOVED lines=20> */
[----:B------:R-:W3:Y:S01]  /*3870*/  @!P0 LDS.64 R16, [R71.X8+0x870] ;  /* 0x0008700047108984 */ /* 0x000ee20000008a00 */
[----:B------:R-:W-:Y:S01]  /*3880*/  ISETP.NE.AND P0, PT, R19, RZ, PT ;  /* 0x000000ff1300720c */ /* 0x000fe20003f05270 */
[C---:B0-----:R-:W-:Y:S02]  /*3890*/  @P1 FFMA.FTZ R3, R2.reuse, R4, R3 ;  /* 0x0000000402031223 */ /* 0x041fe40000010003 */
[----:B-1----:R-:W-:-:S03]  /*38a0*/  @P1 FMUL.FTZ R2, R2, R5 ;  /* 0x0000000502021220 */ /* 0x002fc60000410000 */
[----:B------:R-:W-:Y:S07]  /*38b0*/  SHFL.UP PT, R106, R3, 0x1, RZ ;  /* 0x04200000036a7989 */ /* 0x000fee00000e00ff */
[C---:B------:R-:W-:Y:S01]  /*38c0*/  @P0 ISETP.NE.AND P1, PT, R31.reuse, RZ, PT ;  /* 0x000000ff1f00020c */ /* 0x040fe20003f25270 */
[----:B------:R-:W-:Y:S04]  /*38d0*/  LDS.128 R4, [R36.X16] ;  /* 0x0000000024047984 */ /* 0x000fe8000000cc00 */
[----:B------:R3:W-:Y:S04]  /*38e0*/  @!P2 STS.64 [R18+0x850], R2 ;  /* 0x000850021200a388 */ /* 0x0007e80000000a00 */
[----:B------:R-:W-:Y:S01]  /*38f0*/  BAR.SYNC.DEFER_BLOCKING 0x0 ;  /* 0x0000000000007b1d */ /* 0x000fe20000010000 */
[----:B------:R-:W-:-:S05]  /*3900*/  ISETP.NE.AND P2, PT, R31, RZ, P0 ;  /* 0x000000ff1f00720c */ /* 0x000fca0000745270 */
[----:B------:R-:W-:Y:S01]  /*3910*/  SHFL.UP PT, R104, R2, 0x1, RZ ;  /* 0x0420000002687989 */ /* 0x000fe200000e00ff */
[----:B---3--:R-:W-:-:S03]  /*3920*/  @P0 MOV R18, R16 ;  /* 0x0000001000120202 */ /* 0x008fc60000000f00 */
[----:B--2---:R-:W0:Y:S02]  /*3930*/  LDS.128 R12, [0x850] ;  /* 0x00085000ff0c7984 */ /* 0x004e240000000c00 */
[C---:B0-----:R-:W-:Y:S02]  /*3940*/  @P0 FMUL.FTZ R19, R104.reuse, R12 ;  /* 0x0000000c68130220 */ /* 0x041fe40000410000 */
[----:B------:R-:W-:Y:S02]  /*3950*/  FFMA.FTZ R108, R13, R14, R15 ;  /* 0x0000000e0d6c7223 */ /* 0x000fe4000001000f */
[----:B------:R-:W-:Y:S01]  /*3960*/  @P2 FFMA.FTZ R13, R104, R13, R106 ;  /* 0x0000000d680d2223 */ /* 0x000fe2000001006a */
[----:B------:R-:W-:Y:S02]  /*3970*/  @P0 FSEL R15, R12, R19, !P1 ;  /* 0x000000130c0f0208 */ /* 0x000fe40004800000 */
[----:B------:R-:W-:Y:S02]  /*3980*/  @P0 MOV R19, R17 ;  /* 0x0000001100130202 */ /* 0x000fe40000000f00 */
[----:B------:R-:W-:-:S02]  /*3990*/  @P0 MOV R106, R13 ;  /* 0x0000000d006a0202 */ /* 0x000fc40000000f00 */
        /* <DEDUP_REMOVED lines=9> */
.L_x_3824:
[----:B------:R-:W-:Y:S05]  /*3a30*/  BSYNC B0 ;  /* 0x0000000000007941 */ /* 0x000fea0003800000 */
.L_x_3823:
[----:B------:R-:W-:Y:S01]  /*3a40*/  BAR.SYNC.DEFER_BLOCKING 0x0 ;  /* 0x0000000000007b1d */ /* 0x000fe20000010000 */
[----:B------:R-:W-:Y:S02]  /*3a50*/  ISETP.NE.AND P0, PT, R37, RZ, PT ;  /* 0x000000ff2500720c */ /* 0x000fe40003f05270 */
[--C-:B------:R-:W-:Y:S02]  /*3a60*/  PRMT R119, RZ, 0x5410, R4.reuse ;  /* 0x00005410ff777816 */ /* 0x100fe40000000004 */
        /* <DEDUP_REMOVED lines=10> */
[----:B------:R-:W-:Y:S01]  /*3b10*/  PRMT R9, RZ, 0x5410, R10 ;  /* 0x00005410ff097816 */ /* 0x000fe2000000000a */
[----:B------:R-:W1:Y:S02]  /*3b20*/  LDS R3, [0x86c] ;  /* 0x00086c00ff037984 */ /* 0x000e640000000800 */
[----:B-1----:R-:W-:Y:S01]  /*3b30*/  @P0 FFMA.FTZ R106, R3, R104, R106 ;  /* 0x00000068036a0223 */ /* 0x002fe2000001006a */
[----:B------:R-:W-:-:S03]  /*3b40*/  ISETP.NE.AND P0, PT, R37, RZ, PT ;  /* 0x000000ff2500720c */ /* 0x000fc60003f05270 */
[----:B------:R-:W-:-:S04]  /*3b50*/  FFMA.FTZ R13, R100, R106, R87 ;  /* 0x0000006a640d7223 */ /* 0x000fc80000010057 */
[----:B------:R-:W-:Y:S01]  /*3b60*/  FFMA.FTZ R12, R103, R13, R86 ;  /* 0x0000000d670c7223 */ /* 0x000fe20000010056 */
[----:B------:R-:W-:-:S03]  /*3b70*/  PRMT R103, RZ, 0x5410, R5 ;  /* 0x00005410ff677816 */ /* 0x000fc60000000005 */
[----:B------:R-:W-:-:S04]  /*3b80*/  FFMA.FTZ R14, R102, R12, R85 ;  /* 0x0000000c660e7223 */ /* 0x000fc80000010055 */
[----:B------:R-:W-:Y:S01]  /*3b90*/  FFMA.FTZ R15, R105, R14, R84 ;  /* 0x0000000e690f7223 */ /* 0x000fe20000010054 */
[----:B------:R-:W-:-:S03]  /*3ba0*/  PRMT R105, RZ, 0x5410, R6 ;  /* 0x00005410ff697816 */ /* 0x000fc60000000006 */
[----:B------:R-:W-:-:S04]  /*3bb0*/  FFMA.FTZ R96, R96, R15, R83 ;  /* 0x0000000f60607223 */ /* 0x000fc80000010053 */
[----:B------:R-:W-:-:S04]  /*3bc0*/  FFMA.FTZ R99, R99, R96, R82 ;  /* 0x0000006063637223 */ /* 0x000fc80000010052 */
[----:B------:R-:W-:-:S04]  /*3bd0*/  FFMA.FTZ R94, R94, R99, R81 ;  /* 0x000000635e5e7223 */ /* 0x000fc80000010051 */
[----:B------:R-:W-:-:S04]  /*3be0*/  FFMA.FTZ R97, R97, R94, R80 ;  /* 0x0000005e61617223 */ /* 0x000fc80000010050 */
[----:B0-----:R-:W-:-:S04]  /*3bf0*/  FFMA.FTZ R17, R92, R97, R79 ;  /* 0x000000615c117223 */ /* 0x001fc8000001004f */
[----:B------:R-:W-:-:S04]  /*3c00*/  FFMA.FTZ R16, R95, R17, R78 ;  /* 0x000000115f107223 */ /* 0x000fc8000001004e */
[----:B------:R-:W-:-:S04]  /*3c10*/  FFMA.FTZ R95, R90, R16, R77 ;  /* 0x000000105a5f7223 */ /* 0x000fc8000001004d */
[----:B------:R-:W-:Y:S01]  /*3c20*/  FFMA.FTZ R4, R93, R95, R76 ;  /* 0x0000005f5d047223 */ /* 0x000fe2000001004c */
[--C-:B------:R-:W-:Y:S02]  /*3c30*/  PRMT R93, RZ, 0x5410, R11.reuse ;  /* 0x00005410ff5d7816 */ /* 0x100fe4000000000b */
[----:B------:R-:W-:Y:S01]  /*3c40*/  PRMT R11, RZ, 0x7610, R11 ;  /* 0x00007610ff0b7816 */ /* 0x000fe2000000000b */
[----:B------:R-:W-:-:S04]  /*3c50*/  FFMA.FTZ R5, R88, R4, R75 ;  /* 0x0000000458057223 */ /* 0x000fc8000001004b */
[----:B------:R-:W-:Y:S01]  /*3c60*/  FFMA.FTZ R6, R91, R5, R74 ;  /* 0x000000055b067223 */ /* 0x000fe2000001004a */
[----:B------:R-:W-:-:S03]  /*3c70*/  PRMT R91, RZ, 0x7610, R10 ;  /* 0x00007610ff5b7816 */ /* 0x000fc6000000000a */
        /* <DEDUP_REMOVED lines=18> */
.L_x_3826:
[----:B------:R-:W-:Y:S05]  /*3da0*/  BSYNC B0 ;  /* 0x0000000000007941 */ /* 0x000fea0003800000 */
.L_x_3825:
        /* <DEDUP_REMOVED lines=36> */
.L_x_3822:
        /* <DEDUP_REMOVED lines=40> */
.L_x_3828:
[----:B------:R-:W-:Y:S05]  /*4270*/  EXIT ;  /* 0x000000000000794d */ /* 0x000fea0003800000 */
.L_x_3830:
        /* <DEDUP_REMOVED lines=16> */
.L_x_5426:


//--------------------- .text._Z25selective_scan_fwd_kernelI32Selective_Scan_fwd_kernel_traitsILi64ELi16ELi1ELb1ELb0ELb1ELb1EN3c108BFloat16EfEEv13SSMParamsBase --------------------------
	.section	.text._Z25selective_scan_fwd_kernelI32Selective_Scan_fwd_kernel_traitsILi64ELi16ELi1ELb1ELb0ELb1ELb1EN3c108BFloat16EfEEv13SSMParamsBase,"ax",@progbits
	.sectioninfo	@"SHI_REGISTERS=126"
	.align	128
        .global         _Z25selective_scan_fwd_kernelI32Selective_Scan_fwd_kernel_traitsILi64ELi16ELi1ELb1ELb0ELb1ELb1EN3c108BFloat16EfEEv13SSMParamsBase
        .type           _Z25selective_scan_fwd_kernelI32Selective_Scan_fwd_kernel_traitsILi64ELi16ELi1ELb1ELb0ELb1ELb1EN3c108BFloat16EfEEv13SSMParamsBase,@function
        .size           _Z25selective_scan_fwd_kernelI32Selective_Scan_fwd_kernel_traitsILi64ELi16ELi1ELb1ELb0ELb1ELb1EN3c108BFloat16EfEEv13SSMParamsBase,(.L_x_5427 - _Z25selective_scan_fwd_kernelI32Selective_Scan_fwd_kernel_traitsILi64ELi16ELi1ELb1ELb0ELb1ELb1EN3c108BFloat16EfEEv13SSMParamsBase)
        .other          _Z25selective_scan_fwd_kernelI32Selective_Scan_fwd_kernel_traitsILi64ELi16ELi1ELb1ELb0ELb1ELb1EN3c108BFloat16EfEEv13SSMParamsBase,@"STO_CUDA_ENTRY STV_DEFAULT"
_Z25selective_scan_fwd_kernelI32Selective_Scan_fwd_kernel_traitsILi64ELi16ELi1ELb1ELb0ELb1ELb1EN3c108BFloat16EfEEv13SSMParamsBase:
.text._Z25selective_scan_fwd_kernelI32Selective_Scan_fwd_kernel_traitsILi64ELi16ELi1ELb1ELb0ELb1ELb1EN3c108BFloat16EfEEv13SSMParamsBase:
        /* <DEDUP_REMOVED lines=41> */
[----:B------:R-:W-:-:S11]  /*0290*/  ISETP.GE.AND P4, PT, R5, 0x1, PT ;  /* 0x000000010500780c */ /* 0x000fd60003f86270 */
[-C--:B------:R-:W-:Y:S02]  /*02a0*/  @!P2 IADD3 R4, R4, -R11.reuse, RZ ;  /* 0x8000000b0404a210 */ /* 0x080fe40007ffe0ff */
[----:B------:R-:W-:Y:S02]  /*02b0*/  @!P2 IADD3 R6, R6, 0x1, RZ ;  /* 0x000000010606a810 */ /* 0x000fe40007ffe0ff */
[----:B------:R-:W-:Y:S02]  /*02c0*/  ISETP.GE.U32.AND P0, PT, R4, R11, PT ;  /* 0x0000000b0400720c */ /* 0x000fe40003f06070 */
[----:B------:R-:W-:-:S04]  /*02d0*/  LOP3.LUT R4, R0, c[0x0][0x178], RZ, 0x3c, !PT ;  /* 0x00005e0000047a12 */ /* 0x000fc800078e3cff */
[----:B------:R-:W-:Y:S01]  /*02e0*/  ISETP.GE.AND P3, PT, R4, RZ, PT ;  /* 0x000000ff0400720c */ /* 0x000fe20003f66270 */
[----:B------:R-:W-:-:S06]  /*02f0*/  IMAD.WIDE.U32 R4, R25, c[0x0][0x1d0], RZ ;  /* 0x0000740019047a25 */ /* 0x000fcc00078e00ff */
[----:B------:R-:W-:Y:S01]  /*0300*/  @P0 IADD3 R6, R6, 0x1, RZ ;  /* 0x0000000106060810 */ /* 0x000fe20007ffe0ff */
[----:B------:R-:W-:Y:S06]  /*0310*/  @!P4 EXIT ;  /* 0x000000000000c94d */ /* 0x000fec0003800000 */
[----:B------:R-:W0:Y:S01]  /*0320*/  S2R R26, SR_TID.X ;  /* 0x00000000001a7919 */ /* 0x000e220000002100 */
[----:B------:R-:W-:Y:S01]  /*0330*/  MOV R11, R6 ;  /* 0x00000006000b7202 */ /* 0x000fe20000000f00 */
[----:B------:R-:W-:Y:S01]  /*0340*/  IMAD R13, R25, c[0x0][0x1d4], R10 ;  /* 0x00007500190d7a24 */ /* 0x000fe200078e020a */
[----:B------:R-:W-:Y:S01]  /*0350*/  IADD3 R9, R9, R7, RZ ;  /* 0x0000000709097210 */ /* 0x000fe20007ffe0ff */
[----:B------:R-:W1:Y:S01]  /*0360*/  S2R R27, SR_LANEID ;  /* 0x00000000001b7919 */ /* 0x000e620000000000 */
[----:B------:R-:W-:Y:S01]  /*0370*/  @!P3 IADD3 R11, -R11, RZ, RZ ;  /* 0x000000ff0b0bb210 */ /* 0x000fe20007ffe1ff */
[----:B------:R-:W-:Y:S01]  /*0380*/  IMAD.WIDE.U32 R6, R25, c[0x0][0x1e0], RZ ;  /* 0x0000780019067a25 */ /* 0x000fe200078e00ff */
        /* <DEDUP_REMOVED lines=10> */
[C---:B------:R-:W-:Y:S02]  /*0430*/  IMAD R13, R0.reuse, c[0x0][0x1ec], R13 ;  /* 0x00007b00000d7a24 */ /* 0x040fe400078e020d */
[----:B------:R-:W-:Y:S01]  /*0440*/  IMAD.WIDE.U32 R4, R0, c[0x0][0x1d8], R4 ;  /* 0x0000760000047a25 */ /* 0x000fe200078e0004 */
[----:B0-----:R-:W-:-:S03]  /*0450*/  SHF.L.U32 R28, R26, 0x1, RZ ;  /* 0x000000011a1c7819 */ /* 0x001fc600000006ff */
[----:B------:R-:W-:Y:S01]  /*0460*/  IMAD.WIDE.U32 R6, R0, c[0x0][0x1e8], R6 ;  /* 0x00007a0000067a25 */ /* 0x000fe200078e0006 */
[----:B------:R-:W-:Y:S02]  /*0470*/  IADD3 R35, R5, R15, RZ ;  /* 0x0000000f05237210 */ /* 0x000fe40007ffe0ff */
[----:B------:R-:W-:Y:S01]  /*0480*/  LEA R34, P0, R4, c[0x0][0x240], 0x1 ;  /* 0x0000900004227a11 */ /* 0x000fe200078008ff */
[----:B------:R-:W-:Y:S01]  /*0490*/  IMAD.WIDE.U32 R8, R11, c[0x0][0x1c8], R8 ;  /* 0x000072000b087a25 */ /* 0x000fe200078e0008 */
[----:B------:R-:W-:Y:S02]  /*04a0*/  IADD3 R37, R7, R13, RZ ;  /* 0x0000000d07257210 */ /* 0x000fe40007ffe0ff */
[----:B------:R-:W-:Y:S01]  /*04b0*/  LEA R36, P1, R6, c[0x0][0x248], 0x1 ;  /* 0x0000920006247a11 */ /* 0x000fe200078208ff */
[----:B------:R-:W-:Y:S01]  /*04c0*/  IMAD R33, R11, c[0x0][0x1cc], R10 ;  /* 0x000073000b217a24 */ /* 0x000fe200078e020a */
[----:B------:R-:W-:Y:S02]  /*04d0*/  LEA R31, P2, R8, c[0x0][0x230], 0x1 ;  /* 0x00008c00081f7a11 */ /* 0x000fe400078408ff */
[----:B------:R-:W-:-:S02]  /*04e0*/  LOP3.LUT R28, R28, 0xffffffc0, RZ, 0xc0, !PT ;  /* 0xffffffc01c1c7812 */ /* 0x000fc400078ec0ff */
[----:B------:R-:W-:Y:S02]  /*04f0*/  IADD3 R33, R9, R33, RZ ;  /* 0x0000002109217210 */ /* 0x000fe40007ffe0ff */
[----:B------:R-:W-:Y:S02]  /*0500*/  LEA.HI.X R35, R4, c[0x0][0x244], R35, 0x1, P0 ;  /* 0x0000910004237a11 */ /* 0x000fe400000f0c23 */
[----:B------:R-:W-:Y:S02]  /*0510*/  LEA.HI.X R37, R6, c[0x0][0x24c], R37, 0x1, P1 ;  /* 0x0000930006257a11 */ /* 0x000fe400008f0c25 */
[----:B------:R-:W-:Y:S02]  /*0520*/  LEA.HI.X R33, R8, c[0x0][0x234], R33, 0x1, P2 ;  /* 0x00008d0008217a11 */ /* 0x000fe400010f0c21 */
[----:B------:R-:W-:Y:S02]  /*0530*/  LOP3.LUT R56, R26, 0x1f, RZ, 0xc0, !PT ;  /* 0x0000001f1a387812 */ /* 0x000fe400078ec0ff */
[----:B------:R-:W-:-:S02]  /*0540*/  LOP3.LUT R30, R28, 0x1f, R26, 0xf8, !PT ;  /* 0x0000001f1c1e7812 */ /* 0x000fc400078ef81a */
[----:B-1----:R-:W-:Y:S02]  /*0550*/  IADD3 R32, R28, R27, RZ ;  /* 0x0000001b1c207210 */ /* 0x002fe40007ffe0ff */
.L_x_3870:
[----:B------:R-:W-:Y:S01]  /*0560*/  BAR.SYNC.DEFER_BLOCKING 0x0 ;  /* 0x0000000000007b1d */ /* 0x000fe20000010000 */
[----:B-1----:R-:W-:-:S05]  /*0570*/  IMAD.WIDE R8, R30, 0x10, R34 ;  /* 0x000000101e087825 */ /* 0x002fca00078e0222 */
        /* <DEDUP_REMOVED lines=75> */
.L_x_3832:
[----:B-12---:R-:W-:Y:S05]  /*0a30*/  BSYNC B0 ;  /* 0x0000000000007941 */ /* 0x006fea0003800000 */
.L_x_3831:
        /* <DEDUP_REMOVED lines=36> */
.L_x_3834:
[----:B------:R-:W-:Y:S05]  /*0c80*/  BSYNC B0 ;  /* 0x0000000000007941 */ /* 0x000fea0003800000 */
.L_x_3833:
        /* <DEDUP_REMOVED lines=38> */
.L_x_3836:
[----:B------:R-:W-:Y:S05]  /*0ef0*/  BSYNC B0 ;  /* 0x0000000000007941 */ /* 0x000fea0003800000 */
.L_x_3835:
        /* <DEDUP_REMOVED lines=36> */
.L_x_3838:
[----:B------:R-:W-:Y:S05]  /*1140*/  BSYNC B0 ;  /* 0x0000000000007941 */ /* 0x000fea0003800000 */
.L_x_3837:
        /* <DEDUP_REMOVED lines=38> */
.L_x_3840:
[----:B------:R-:W-:Y:S05]  /*13b0*/  BSYNC B0 ;  /* 0x0000000000007941 */ /* 0x000fea0003800000 */
.L_x_3839:
        /* <DEDUP_REMOVED lines=39> */
.L_x_3842:
[----:B------:R-:W-:Y:S05]  /*1630*/  BSYNC B0 ;  /* 0x0000000000007941 */ /* 0x000fea0003800000 */
.L_x_3841:
        /* <DEDUP_REMOVED lines=43> */
.L_x_3844:
[----:B------:R-:W-:Y:S05]  /*18f0*/  BSYNC B0 ;  /* 0x0000000000007941 */ /* 0x000fea0003800000 */
.L_x_3843:
        /* <DEDUP_REMOVED lines=41> */
.L_x_3846:
[----:B------:R-:W-:Y:S05]  /*1b90*/  BSYNC B0 ;  /* 0x0000000000007941 */ /* 0x000fea0003800000 */
.L_x_3845:
        /* <DEDUP_REMOVED lines=43> */
.L_x_3848:
[----:B------:R-:W-:Y:S05]  /*1e50*/  BSYNC B0 ;  /* 0x0000000000007941 */ /* 0x000fea0003800000 */
.L_x_3847:
        /* <DEDUP_REMOVED lines=41> */
.L_x_3850:
[----:B------:R-:W-:Y:S05]  /*20f0*/  BSYNC B0 ;  /* 0x0000000000007941 */ /* 0x000fea0003800000 */
.L_x_3849:
        /* <DEDUP_REMOVED lines=47> */
.L_x_3852:
[----:B------:R-:W-:Y:S05]  /*23f0*/  BSYNC B0 ;  /* 0x0000000000007941 */ /* 0x000fea0003800000 */
.L_x_3851:
        /* <DEDUP_REMOVED lines=33> */
.L_x_3854:
[----:B------:R-:W-:Y:S05]  /*2610*/  BSYNC B0 ;  /* 0x0000000000007941 */ /* 0x000fea0003800000 */
.L_x_3853:
        /* <DEDUP_REMOVED lines=33> */
.L_x_3856:
[----:B------:R-:W-:Y:S05]  /*2830*/  BSYNC B0 ;  /* 0x0000000000007941 */ /* 0x000fea0003800000 */
.L_x_3855:
        /* <DEDUP_REMOVED lines=33> */
.L_x_3858:
[----:B------:R-:W-:Y:S05]  /*2a50*/  BSYNC B0 ;  /* 0x0000000000007941 */ /* 0x000fea0003800000 */
.L_x_3857:
        /* <DEDUP_REMOVED lines=33> */
.L_x_3860:
[----:B------:R-:W-:Y:S05]  /*2c70*/  BSYNC B0 ;  /* 0x0000000000007941 */ /* 0x000fea0003800000 */
.L_x_3859:
        /* <DEDUP_REMOVED lines=33> */
.L_x_3862:
[----:B------:R-:W-:Y:S05]  /*2e90*/  BSYNC B0 ;  /* 0x0000000000007941 */ /* 0x000fea0003800000 */
.L_x_3861:
        /* <DEDUP_REMOVED lines=21> */
.L_x_3868:
        /* <DEDUP_REMOVED lines=22> */
[----:B------:R-:W-:Y:S01]  /*3150*/  IMAD R19, R0, c[0x0][0x19c], R19 ;  /* 0x0000670000137a24 */ /* 0x000fe200078e0213 */
        /* <DEDUP_REMOVED lines=64> */
[----:B------:R-:W-:-:S04]  /*3560*/  FMUL.FTZ R14, R90, R15 ;  /* 0x0000000f5a0e7220 */ /* 0x000fc80000410000 */
[----:B------:R-:W-:Y:S01]  /*3570*/  IMAD.WIDE.U32 R12, R71, c[0x0][0x1a0], R12 ;  /* 0x00006800470c7a25 */ /* 0x000fe200078e000c */
[----:B------:R-:W2:Y:S03]  /*3580*/  MUFU.EX2 R99, R99 ;  /* 0x0000006300637308 */ /* 0x000ea60000000800 */
[C---:B-1----:R-:W-:Y:S02]  /*3590*/  FFMA.FTZ R17, R89.reuse, R17, R74 ;  /* 0x0000001159117223 */ /* 0x042fe4000001004a */
[----:B------:R-:W-:Y:S02]  /*35a0*/  FMUL.FTZ R15, R89, R14 ;  /* 0x0000000e590f7220 */ /* 0x000fe40000410000 */
[----:B------:R-:W-:Y:S02]  /*35b0*/  IMAD R14, R16, c[0x0][0x1a0], RZ ;  /* 0x00006800100e7a24 */ /* 0x000fe400078e02ff */
[----:B0-----:R-:W-:-:S02]  /*35c0*/  FFMA.FTZ R17, R88, R17, R73 ;  /* 0x0000001158117223 */ /* 0x001fc40000010049 */
[----:B------:R-:W-:Y:S02]  /*35d0*/  FMUL.FTZ R16, R88, R15 ;  /* 0x0000000f58107220 */ /* 0x000fe40000410000 */
[----:B------:R-:W-:Y:S01]  /*35e0*/  IMAD R15, R71, c[0x0][0x1a4], R14 ;  /* 0x00006900470f7a24 */ /* 0x000fe200078e020e */
[C---:B------:R-:W-:Y:S01]  /*35f0*/  LEA R14, P0, R12.reuse, c[0x0][0x228], 0x2 ;  /* 0x00008a000c0e7a11 */ /* 0x040fe200078010ff */
[C---:B--2---:R-:W-:Y:S02]  /*3600*/  FFMA.FTZ R17, R99.reuse, R17, R72 ;  /* 0x0000001163117223 */ /* 0x044fe40000010048 */
[----:B------:R-:W-:Y:S01]  /*3610*/  FMUL.FTZ R16, R99, R16 ;  /* 0x0000001063107220 */ /* 0x000fe20000410000 */
[----:B------:R-:W-:Y:S02]  /*3620*/  IADD3 R15, R13, R15, RZ ;  /* 0x0000000f0d0f7210 */ /* 0x000fe40007ffe0ff */
[----:B------:R-:W0:Y:S02]  /*3630*/  SHFL.UP PT, R18, R17, 0x1, RZ ;  /* 0x0420000011127989 */ /* 0x000e2400000e00ff */
[----:B------:R-:W-:-:S02]  /*3640*/  LEA.HI.X R15, R12, c[0x0][0x22c], R15, 0x2, P0 ;  /* 0x00008b000c0f7a11 */ /* 0x000fc400000f140f */
[----:B------:R-:W1:Y:S01]  /*3650*/  SHFL.UP PT, R13, R16, 0x1, RZ ;  /* 0x04200000100d7989 */ /* 0x000e6200000e00ff */
[----:B------:R-:W-:Y:S02]  /*3660*/  ISETP.GE.AND P0, PT, R27, 0x1, PT ;  /* 0x000000011b00780c */ /* 0x000fe40003f06270 */
        /* <DEDUP_REMOVED lines=40> */
[----:B0-----:R-:W-:Y:S02]  /*38f0*/  @P0 FMUL.FTZ R21, R105, R12 ;  /* 0x0000000c69150220 */ /* 0x001fe40000410000 */
        /* <DEDUP_REMOVED lines=14> */
.L_x_3865:
[----:B------:R-:W-:Y:S05]  /*39e0*/  BSYNC B0 ;  /* 0x0000000000007941 */ /* 0x000fea0003800000 */
.L_x_3864:
[----:B------:R-:W-:Y:S01]  /*39f0*/  BAR.SYNC.DEFER_BLOCKING 0x0 ;  /* 0x0000000000007b1d */ /* 0x000fe20000010000 */
[----:B------:R-:W-:Y:S02]  /*3a00*/  ISETP.NE.AND P0, PT, R26, RZ, PT ;  /* 0x000000ff1a00720c */ /* 0x000fe40003f05270 */
[--C-:B------:R-:W-:Y:S02]  /*3a10*/  PRMT R107, RZ, 0x5410, R7.reuse ;  /* 0x00005410ff6b7816 */ /* 0x100fe40000000007 */
[----:B------:R-:W-:Y:S01]  /*3a20*/  PRMT R109, RZ, 0x7610, R7 ;  /* 0x00007610ff6d7816 */ /* 0x000fe20000000007 */
[----:B------:R-:W-:Y:S01]  /*3a30*/  BSSY B0, `(.L_x_3866) ;  /* 0x0000032000007945 */ /* 0x000fe20003800000 */
[----:B------:R-:W-:-:S02]  /*3a40*/  PRMT R7, RZ, 0x5410, R9 ;  /* 0x00005410ff077816 */ /* 0x000fc40000000009 */
[----:B------:R-:W-:Y:S02]  /*3a50*/  PRMT R115, RZ, 0x7610, R9 ;  /* 0x00007610ff737816 */ /* 0x000fe40000000009 */
[----:B0-----:R-:W-:Y:S02]  /*3a60*/  PRMT R19, RZ, 0x5410, R11 ;  /* 0x00005410ff137816 */ /* 0x001fe4000000000b */
[--C-:B------:R-:W-:Y:S02]  /*3a70*/  PRMT R117, RZ, 0x5410, R4.reuse ;  /* 0x00005410ff757816 */ /* 0x100fe40000000004 */
[----:B------:R-:W-:Y:S02]  /*3a80*/  PRMT R119, RZ, 0x7610, R4 ;  /* 0x00007610ff777816 */ /* 0x000fe40000000004 */
[----:B------:R-:W-:Y:S02]  /*3a90*/  PRMT R121, RZ, 0x7610, R5 ;  /* 0x00007610ff797816 */ /* 0x000fe40000000005 */
[----:B------:R-:W-:-:S02]  /*3aa0*/  PRMT R111, RZ, 0x5410, R8 ;  /* 0x00005410ff6f7816 */ /* 0x000fc40000000008 */
[----:B------:R-:W-:Y:S02]  /*3ab0*/  PRMT R113, RZ, 0x7610, R8 ;  /* 0x00007610ff717816 */ /* 0x000fe40000000008 */
[--C-:B------:R-:W-:Y:S01]  /*3ac0*/  PRMT R9, RZ, 0x5410, R10.reuse ;  /* 0x00005410ff097816 */ /* 0x100fe2000000000a */
[----:B------:R-:W0:Y:S01]  /*3ad0*/  LDS R12, [0x86c] ;  /* 0x00086c00ff0c7984 */ /* 0x000e220000000800 */
[----:B------:R-:W-:Y:S02]  /*3ae0*/  PRMT R17, RZ, 0x7610, R10 ;  /* 0x00007610ff117816 */ /* 0x000fe4000000000a */
[----:B------:R-:W-:Y:S01]  /*3af0*/  PRMT R11, RZ, 0x7610, R11 ;  /* 0x00007610ff0b7816 */ /* 0x000fe2000000000b */
[----:B0-----:R-:W-:Y:S01]  /*3b00*/  @P0 FFMA.FTZ R106, R12, R105, R106 ;  /* 0x000000690c6a0223 */ /* 0x001fe2000001006a */
[----:B------:R-:W-:Y:S02]  /*3b10*/  ISETP.NE.AND P0, PT, R26, RZ, PT ;  /* 0x000000ff1a00720c */ /* 0x000fe40003f05270 */
[----:B------:R-:W-:Y:S01]  /*3b20*/  PRMT R105, RZ, 0x7610, R6 ;  /* 0x00007610ff697816 */ /* 0x000fe20000000006 */
        /* <DEDUP_REMOVED lines=34> */
.L_x_3867:
[----:B------:R-:W-:Y:S05]  /*3d50*/  BSYNC B0 ;  /* 0x0000000000007941 */ /* 0x000fea0003800000 */
.L_x_3866:
        /* <DEDUP_REMOVED lines=36> */
.L_x_3863:
        /* <DEDUP_REMOVED lines=136> */
[----:B---3--:R-:W-:-:S04]  /*4820*/  FMUL.FTZ R10, R10, R75 ;  /* 0x0000004b0a0a7220 */ /* 0x008fc80000410000 */
        /* <DEDUP_REMOVED lines=24> */
[----:B------:R-:W-:Y:S02]  /*49b0*/  FMUL.FTZ R38, R38, R45 ;  /* 0x0000002d26267220 */ /* 0x000fe40000410000 */
[----:B------:R-:W-:Y:S01]  /*49c0*/  IMAD R17, R25, c[0x0][0x214], R16 ;  /* 0x0000850019117a24 */ /* 0x000fe200078e0210 */
[----:B------:R-:W1:Y:S01]  /*49d0*/  MUFU.RCP R20, R69 ;  /* 0x0000004500147308 */ /* 0x000e620000001000 */
[----:B0-----:R-:W-:-:S03]  /*49e0*/  FMUL.FTZ R4, R4, R79 ;  /* 0x0000004f04047220 */ /* 0x001fc60000410000 */
[----:B------:R-:W-:Y:S01]  /*49f0*/  IADD3 R59, R59, R17, RZ ;  /* 0x000000113b3b7210 */ /* 0x000fe20007ffe0ff */
[----:B------:R-:W-:Y:S01]  /*4a00*/  FMUL.FTZ R47, R4, R47 ;  /* 0x0000002f042f7220 */ /* 0x000fe20000410000 */
[----:B------:R-:W-:Y:S01]  /*4a10*/  F2FP.BF16.PACK_AB R4, R9, R8 ;  /* 0x000000080904723e */ /* 0x000fe200000010ff */
[----:B------:R-:W-:Y:S01]  /*4a20*/  BAR.SYNC.DEFER_BLOCKING 0x0 ;  /* 0x0000000000007b1d */ /* 0x000fe20000010000 */
[----:B--2---:R-:W-:Y:S02]  /*4a30*/  FMUL.FTZ R13, R13, R66 ;  /* 0x000000420d0d7220 */ /* 0x004fe40000410000 */
[----:B------:R-:W-:Y:S01]  /*4a40*/  F2FP.BF16.PACK_AB R48, R48, R47 ;  /* 0x0000002f3030723e */ /* 0x000fe200000010ff */
[----:B------:R-:W-:Y:S02]  /*4a50*/  IMAD R17, R3, c[0x0][0x218], RZ ;  /* 0x0000860003117a24 */ /* 0x000fe400078e02ff */
[----:B------:R-:W0:Y:S01]  /*4a60*/  MUFU.RCP R70, R70 ;  /* 0x0000004600467308 */ /* 0x000e220000001000 */
[----:B------:R-:W-:Y:S01]  /*4a70*/  FMUL.FTZ R13, R13, R50 ;  /* 0x000000320d0d7220 */ /* 0x000fe20000410000 */
[----:B------:R-:W-:Y:S01]  /*4a80*/  F2FP.BF16.PACK_AB R50, R52, R51 ;  /* 0x000000333432723e */ /* 0x000fe200000010ff */
[----:B-1----:R-:W-:Y:S01]  /*4a90*/  FMUL.FTZ R14, R7, R20 ;  /* 0x00000014070e7220 */ /* 0x002fe20000410000 */
[----:B------:R-:W-:Y:S01]  /*4aa0*/  F2FP.BF16.PACK_AB R7, R23, R38 ;  /* 0x000000261707723e */ /* 0x000fe200000010ff */
[----:B------:R-:W-:Y:S01]  /*4ab0*/  IMAD R17, R0, c[0x0][0x21c], R17 ;  /* 0x0000870000117a24 */ /* 0x000fe200078e0211 */
[----:B------:R-:W-:Y:S01]  /*4ac0*/  F2FP.BF16.PACK_AB R49, R13, R12 ;  /* 0x0000000c0d31723e */ /* 0x000fe200000010ff */
[----:B------:R-:W-:-:S02]  /*4ad0*/  FMUL.FTZ R14, R14, R53 ;  /* 0x000000350e0e7220 */ /* 0x000fc40000410000 */
[----:B0-----:R-:W-:Y:S01]  /*4ae0*/  FMUL.FTZ R15, R15, R70 ;  /* 0x000000460f0f7220 */ /* 0x001fe20000410000 */
[----:B------:R0:W-:Y:S03]  /*4af0*/  STS.128 [R57.X16], R4 ;  /* 0x0000000439007388 */ /* 0x0001e6000000cc00 */
[----:B------:R-:W-:-:S05]  /*4b00*/  FMUL.FTZ R15, R15, R54 ;  /* 0x000000360f0f7220 */ /* 0x000fca0000410000 */
[----:B------:R-:W-:-:S05]  /*4b10*/  F2FP.BF16.PACK_AB R51, R15, R14 ;  /* 0x0000000e0f33723e */ /* 0x000fca00000010ff */
[----:B------:R-:W-:Y:S01]  /*4b20*/  STS.128 [R57.X16+0x10], R48 ;  /* 0x0000103039007388 */ /* 0x000fe2000000cc00 */
[----:B------:R-:W-:-:S06]  /*4b30*/  NOP ;  /* 0x0000000000007918 */ /* 0x000fcc0000000000 */
[----:B------:R-:W1:Y:S01]  /*4b40*/  LDS.128 R12, [R32.X16] ;  /* 0x00000000200c7984 */ /* 0x000e62000000cc00 */
[----:B0-----:R-:W-:-:S03]  /*4b50*/  IMAD.WIDE.U32 R4, R0, c[0x0][0x218], R58 ;  /* 0x0000860000047a25 */ /* 0x001fc600078e003a */
[----:B------:R-:W0:Y:S02]  /*4b60*/  LDS.128 R8, [R32.X16+0x200] ;  /* 0x0002000020087984 */ /* 0x000e24000000cc00 */
        /* <DEDUP_REMOVED lines=9> */
.L_x_3869:
[----:B------:R-:W-:Y:S05]  /*4c00*/  EXIT ;  /* 0x000000000000794d */ /* 0x000fea0003800000 */
.L_x_3871:
        /* <DEDUP_REMOVED lines=15> */
.L_x_5427:


//--------------------- .text._Z25selective_scan_fwd_kernelI32Selective_Scan_fwd_kernel_traitsILi64ELi16ELi1ELb1ELb1ELb0ELb0EN3c108BFloat16EfEEv13SSMParamsBase --------------------------
	.section	.text._Z25selective_scan_fwd_kernelI32Selective_Scan_fwd_kernel_traitsILi64ELi16ELi1ELb1ELb1ELb0ELb0EN3c108BFloat16EfEEv13SSMParamsBase,"ax",@progbits
	.sectioninfo	@"SHI_REGISTERS=119"
	.align	128
        .global         _Z25selective_scan_fwd_kernelI32Selective_Scan_fwd_kernel_traitsILi64ELi16ELi1ELb1ELb1ELb0ELb0EN3c108BFloat16EfEEv13SSMParamsBase
        .type           _Z25selective_scan_fwd_kernelI32Selective_Scan_fwd_kernel_traitsILi64ELi16ELi1ELb1ELb1ELb0ELb0EN3c108BFloat16EfEEv13SSMParamsBase,@function
        .size           _Z25selective_scan_fwd_kernelI32Selective_Scan_fwd_kernel_traitsILi64ELi16ELi1ELb1ELb1ELb0ELb0EN3c108BFloat16EfEEv13SSMParamsBase,(.L_x_5428 - _Z25selective_scan_fwd_kernelI32Selective_Scan_fwd_kernel_traitsILi64ELi16ELi1ELb1ELb1ELb0ELb0EN3c108BFloat16EfEEv13SSMParamsBase)
        .other          _Z25selective_scan_fwd_kernelI32Selective_Scan_fwd_kernel_traitsILi64ELi16ELi1ELb1ELb1ELb0ELb0EN3c108BFloat16EfEEv13SSMParamsBase,@"STO_CUDA_ENTRY STV_DEFAULT"
_Z25selective_scan_fwd_kernelI32Selective_Scan_fwd_kernel_traitsILi64ELi16ELi1ELb1ELb1ELb0ELb0EN3c108BFloat16EfEEv13SSMParamsBase:
.text._Z25selective_scan_fwd_kernelI32Selective_Scan_fwd_kernel_traitsILi64ELi16ELi1ELb1ELb1ELb0ELb0EN3c108BFloat16EfEEv13SSMParamsBase:
        /* <DEDUP_REMOVED lines=83> */
.L_x_3911:
        /* <DEDUP_REMOVED lines=85> */
.L_x_3873:
[----:B-12---:R-:W-:Y:S05]  /*0a80*/  BSYNC B0 ;  /* 0x0000000000007941 */ /* 0x006fea0003800000 */
.L_x_3872:
        /* <DEDUP_REMOVED lines=36> */
.L_x_3875:
[----:B------:R-:W-:Y:S05]  /*0cd0*/  BSYNC B0 ;  /* 0x0000000000007941 */ /* 0x000fea0003800000 */
.L_x_3874:
        /* <DEDUP_REMOVED lines=38> */
.L_x_3877:
[----:B------:R-:W-:Y:S05]  /*0f40*/  BSYNC B0 ;  /* 0x0000000000007941 */ /* 0x000fea0003800000 */
.L_x_3876:
        /* <DEDUP_REMOVED lines=36> */
.L_x_3879:
[----:B------:R-:W-:Y:S05]  /*1190*/  BSYNC B0 ;  /* 0x0000000000007941 */ /* 0x000fea0003800000 */
.L_x_3878:
        /* <DEDUP_REMOVED lines=38> */
.L_x_3881:
[----:B------:R-:W-:Y:S05]  /*1400*/  BSYNC B0 ;  /* 0x0000000000007941 */ /* 0x000fea0003800000 */
.L_x_3880:
        /* <DEDUP_REMOVED lines=36> */
.L_x_3883:
[----:B------:R-:W-:Y:S05]  /*1650*/  BSYNC B0 ;  /* 0x0000000000007941 */ /* 0x000fea0003800000 */
.L_x_3882:
        /* <DEDUP_REMOVED lines=38> */
.L_x_3885:
[----:B------:R-:W-:Y:S05]  /*18c0*/  BSYNC B0 ;  /* 0x0000000000007941 */ /* 0x000fea0003800000 */
.L_x_3884:
        /* <DEDUP_REMOVED lines=36> */
.L_x_3887:
[----:B------:R-:W-:Y:S05]  /*1b10*/  BSYNC B0 ;  /* 0x0000000000007941 */ /* 0x000fea0003800000 */
.L_x_3886:
        /* <DEDUP_REMOVED lines=41> */
.L_x_3889:
[----:B------:R-:W-:Y:S05]  /*1db0*/  BSYNC B0 ;  /* 0x0000000000007941 */ /* 0x000fea0003800000 */
.L_x_3888:
        /* <DEDUP_REMOVED lines=41> */
.L_x_3891:
[----:B------:R-:W-:Y:S05]  /*2050*/  BSYNC B0 ;  /* 0x0000000000007941 */ /* 0x000fea0003800000 */
.L_x_3890:
        /* <DEDUP_REMOVED lines=47> */
.L_x_3893:
[----:B------:R-:W-:Y:S05]  /*2350*/  BSYNC B0 ;  /* 0x0000000000007941 */ /* 0x000fea0003800000 */
.L_x_3892:
        /* <DEDUP_REMOVED lines=33> */
.L_x_3895:
[----:B------:R-:W-:Y:S05]  /*2570*/  BSYNC B0 ;  /* 0x0000000000007941 */ /* 0x000fea0003800000 */
.L_x_3894:
        /* <DEDUP_REMOVED lines=33> */
.L_x_3897:
[----:B------:R-:W-:Y:S05]  /*2790*/  BSYNC B0 ;  /* 0x0000000000007941 */ /* 0x000fea0003800000 */
.L_x_3896:
        /* <DEDUP_REMOVED lines=33> */
.L_x_3899:
[----:B------:R-:W-:Y:S05]  /*29b0*/  BSYNC B0 ;  /* 0x0000000000007941 */ /* 0x000fea0003800000 */
.L_x_3898:
        /* <DEDUP_REMOVED lines=33> */
.L_x_3901:
[----:B------:R-:W-:Y:S05]  /*2bd0*/  BSYNC B0 ;  /* 0x0000000000007941 */ /* 0x000fea0003800000 */
.L_x_3900:
        /* <DEDUP_REMOVED lines=33> */
.L_x_3903:
[----:B------:R-:W-:Y:S05]  /*2df0*/  BSYNC B0 ;  /* 0x0000000000007941 */ /* 0x000fea0003800000 */
.L_x_3902:
        /* <DEDUP_REMOVED lines=36> */
.L_x_3909:
[----:B------:R-:W-:Y:S01]  /*3040*/  IMAD R4, R34, c[0x0][0x180], RZ ;  /* 0x0000600022047a24 */ /* 0x000fe200078e02ff */
[----:B------:R-:W-:Y:S01]  /*3050*/  SHF.R.S32.HI R84, RZ, 0x1f, R65 ;  /* 0x0000001fff547819 */ /* 0x000fe20000011441 */
[----:B------:R-:W-:-:S04]  /*3060*/  IMAD.WIDE.U32 R2, R35, c[0x0][0x180], RZ ;  /* 0x0000600023027a25 */ /* 0x000fc800078e00ff */
[----:B------:R-:W-:Y:S02]  /*3070*/  IMAD R5, R35, c[0x0][0x184], R4 ;  /* 0x0000610023057a24 */ /* 0x000fe400078e0204 */
[C---:B------:R-:W-:Y:S02]  /*3080*/  IMAD R4, R84.reuse, c[0x0][0x188], RZ ;  /* 0x0000620054047a24 */ /* 0x040fe400078e02ff */
[----:B0-----:R-:W-:Y:S01]  /*3090*/  IMAD R8, R84, c[0x0][0x1a0], RZ ;  /* 0x0000680054087a24 */ /* 0x001fe200078e02ff */
[----:B------:R-:W-:Y:S01]  /*30a0*/  IADD3 R3, R3, R5, RZ ;  /* 0x0000000503037210 */ /* 0x000fe20007ffe0ff */
[----:B------:R-:W-:-:S04]  /*30b0*/  IMAD R5, R65, c[0x0][0x18c], R4 ;  /* 0x0000630041057a24 */ /* 0x000fc800078e0204 */
[----:B------:R-:W-:-:S05]  /*30c0*/  IMAD.WIDE.U32 R6, R65, c[0x0][0x188], R2 ;  /* 0x0000620041067a25 */ /* 0x000fca00078e0002 */
[----:B------:R-:W-:Y:S01]  /*30d0*/  IADD3 R3, R7, R5, RZ ;  /* 0x0000000507037210 */ /* 0x000fe20007ffe0ff */
[----:B------:R-:W-:Y:S01]  /*30e0*/  IMAD.WIDE.U32 R4, R65, c[0x0][0x1a0], RZ ;  /* 0x0000680041047a25 */ /* 0x000fe200078e00ff */
[----:B------:R-:W-:-:S03]  /*30f0*/  LEA R2, P0, R6, c[0x0][0x220], 0x2 ;  /* 0x0000880006027a11 */ /* 0x000fc600078010ff */
[----:B------:R-:W-:Y:S01]  /*3100*/  IMAD R7, R65, c[0x0][0x1a4], R8 ;  /* 0x0000690041077a24 */ /* 0x000fe200078e0208 */
[----:B------:R-:W-:Y:S02]  /*3110*/  LEA.HI.X R3, R6, c[0x0][0x224], R3, 0x2, P0 ;  /* 0x0000890006037a11 */ /* 0x000fe400000f1403 */
[C---:B------:R-:W-:Y:S02]  /*3120*/  LEA R6, P0, R4.reuse, R22, 0x1 ;  /* 0x0000001604067211 */ /* 0x040fe400078008ff */
[----:B------:R-:W-:Y:S01]  /*3130*/  IADD3 R5, R5, R7, RZ ;  /* 0x0000000705057210 */ /* 0x000fe20007ffe0ff */
[----:B------:R-:W2:Y:S03]  /*3140*/  LDG.E R2, [R2.64] ;  /* 0x0000000402027981 */ /* 0x000ea6000c1e1900 */
[----:B------:R-:W-:-:S05]  /*3150*/  LEA.HI.X R7, R4, R21, R5, 0x1, P0 ;  /* 0x0000001504077211 */ /* 0x000fca00000f0c05 */
[----:B------:R-:W-:-:S05]  /*3160*/  IMAD.WIDE R12, R28, 0x10, R6 ;  /* 0x000000101c0c7825 */ /* 0x000fca00078e0206 */
        /* <DEDUP_REMOVED lines=10> */
[C---:B------:R-:W-:Y:S01]  /*3210*/  FMUL.FTZ R88, R107.reuse, R38 ;  /* 0x000000266b587220 */ /* 0x040fe20000410000 */
[----:B---3--:R-:W-:Y:S01]  /*3220*/  STS.128 [R0.X16], R4 ;  /* 0x0000000400007388 */ /* 0x008fe2000000cc00 */
[C---:B------:R-:W-:Y:S02]  /*3230*/  FMUL.FTZ R89, R107.reuse, R18 ;  /* 0x000000126b597220 */ /* 0x040fe40000410000 */
[----:B------:R-:W-:Y:S01]  /*3240*/  FMUL.FTZ R90, R107, R17 ;  /* 0x000000116b5a7220 */ /* 0x000fe20000410000 */
[----:B----4-:R0:W-:Y:S01]  /*3250*/  STS.128 [R0.X16+0x200], R8 ;  /* 0x0002000800007388 */ /* 0x0101e2000000cc00 */
[----:B------:R-:W-:-:S06]  /*3260*/  NOP ;  /* 0x0000000000007918 */ /* 0x000fcc0000000000 */
[----:B------:R-:W1:Y:S01]  /*3270*/  LDS.128 R12, [R36.X16] ;  /* 0x00000000240c7984 */ /* 0x000e62000000cc00 */
[----:B------:R-:W-:Y:S01]  /*3280*/  MUFU.EX2 R87, R87 ;  /* 0x0000005700577308 */ /* 0x000fe20000000800 */
[C---:B------:R-:W-:Y:S02]  /*3290*/  FMUL.FTZ R91, R107.reuse, R16 ;  /* 0x000000106b5b7220 */ /* 0x040fe40000410000 */
[----:B------:R-:W2:Y:S01]  /*32a0*/  LDS.128 R4, [R36.X16+0x10] ;  /* 0x0000100024047984 */ /* 0x000ea2000000cc00 */
[C---:B------:R-:W-:Y:S02]  /*32b0*/  FMUL.FTZ R92, R107.reuse, R42 ;  /* 0x0000002a6b5c7220 */ /* 0x040fe40000410000 */
[C---:B------:R-:W-:Y:S02]  /*32c0*/  FMUL.FTZ R93, R107.reuse, R19 ;  /* 0x000000136b5d7220 */ /* 0x040fe40000410000 */
[----:B------:R-:W3:Y:S01]  /*32d0*/  MUFU.EX2 R86, R86 ;  /* 0x0000005600567308 */ /* 0x000ee20000000800 */
[----:B0-----:R-:W-:-:S02]  /*32e0*/  FMUL.FTZ R9, R107, R46 ;  /* 0x0000002e6b097220 */ /* 0x001fc40000410000 */
[C---:B------:R-:W-:Y:S02]  /*32f0*/  FMUL.FTZ R94, R107.reuse, R44 ;  /* 0x0000002c6b5e7220 */ /* 0x040fe40000410000 */
[C---:B------:R-:W-:Y:S02]  /*3300*/  FMUL.FTZ R95, R107.reuse, R43 ;  /* 0x0000002b6b5f7220 */ /* 0x040fe40000410000 */
[C---:B------:R-:W-:Y:S01]  /*3310*/  FMUL.FTZ R100, R107.reuse, R47 ;  /* 0x0000002f6b647220 */ /* 0x040fe20000410000 */
[----:B------:R-:W0:Y:S01]  /*3320*/  MUFU.EX2 R88, R88 ;  /* 0x0000005800587308 */ /* 0x000e220000000800 */
[----:B------:R-:W-:-:S07]  /*3330*/  FMUL.FTZ R101, R107, R48 ;  /* 0x000000306b657220 */ /* 0x000fce0000410000 */
[----:B------:R-:W4:Y:S01]  /*3340*/  MUFU.EX2 R89, R89 ;  /* 0x0000005900597308 */ /* 0x000f220000000800 */
[----:B---3--:R-:W-:-:S04]  /*3350*/  FMUL.FTZ R10, R86, R85 ;  /* 0x00000055560a7220 */ /* 0x008fc80000410000 */
[----:B------:R-:W-:-:S03]  /*3360*/  FMUL.FTZ R11, R87, R10 ;  /* 0x0000000a570b7220 */ /* 0x000fc60000410000 */
[----:B------:R-:W3:Y:S01]  /*3370*/  MUFU.EX2 R90, R90 ;  /* 0x0000005a005a7308 */ /* 0x000ee20000000800 */
[----:B-1----:R-:W-:-:S07]  /*3380*/  PRMT R97, RZ, 0x5410, R12 ;  /* 0x00005410ff617816 */ /* 0x002fce000000000c */
[----:B------:R-:W1:Y:S01]  /*3390*/  MUFU.EX2 R91, R91 ;  /* 0x0000005b005b7308 */ /* 0x000e620000000800 */
[----:B------:R-:W-:Y:S02]  /*33a0*/  PRMT R96, RZ, 0x7610, R12 ;  /* 0x00007610ff607816 */ /* 0x000fe4000000000c */
[--C-:B------:R-:W-:Y:S01]  /*33b0*/  PRMT R2, RZ, 0x5410, R13.reuse ;  /* 0x00005410ff027816 */ /* 0x100fe2000000000d */
[----:B------:R-:W-:Y:S01]  /*33c0*/  FMUL.FTZ R97, R74, R97 ;  /* 0x000000614a617220 */ /* 0x000fe20000410000 */
[--C-:B------:R-:W-:Y:S01]  /*33d0*/  PRMT R3, RZ, 0x5410, R14.reuse ;  /* 0x00005410ff037816 */ /* 0x100fe2000000000e */
[----:B------:R-:W-:Y:S01]  /*33e0*/  FMUL.FTZ R96, R73, R96 ;  /* 0x0000006049607220 */ /* 0x000fe20000410000 */
[----:B------:R-:W-:Y:S01]  /*33f0*/  PRMT R8, RZ, 0x7610, R14 ;  /* 0x00007610ff087816 */ /* 0x000fe2000000000e */
[----:B------:R-:W-:Y:S01]  /*3400*/  FMUL.FTZ R14, R75, R2 ;  /* 0x000000024b0e7220 */ /* 0x000fe20000410000 */
[----:B------:R-:W-:Y:S01]  /*3410*/  PRMT R13, RZ, 0x7610, R13 ;  /* 0x00007610ff0d7816 */ /* 0x000fe2000000000d */
[----:B------:R-:W-:Y:S01]  /*3420*/  FFMA.FTZ R2, R97, R85, R96 ;  /* 0x0000005561027223 */ /* 0x000fe20000010060 */
[----:B------:R-:W1:Y:S01]  /*3430*/  MUFU.EX2 R92, R92 ;  /* 0x0000005c005c7308 */ /* 0x000e620000000800 */
[----:B------:R-:W-:Y:S01]  /*3440*/  FMUL.FTZ R102, R76, R3 ;  /* 0x000000034c667220 */ /* 0x000fe20000410000 */
[--C-:B------:R-:W-:Y:S01]  /*3450*/  PRMT R98, RZ, 0x5410, R15.reuse ;  /* 0x00005410ff627816 */ /* 0x100fe2000000000f */
[----:B------:R-:W-:Y:S01]  /*3460*/  FMUL.FTZ R13, R72, R13 ;  /* 0x0000000d480d7220 */ /* 0x000fe20000410000 */
[----:B--2---:R-:W-:Y:S01]  /*3470*/  PRMT R105, RZ, 0x7610, R4 ;  /* 0x00007610ff697816 */ /* 0x004fe20000000004 */
[----:B------:R-:W-:Y:S01]  /*3480*/  FFMA.FTZ R2, R87, R2, R14 ;  /* 0x0000000257027223 */ /* 0x000fe2000001000e */
[----:B------:R-:W-:Y:S01]  /*3490*/  PRMT R103, RZ, 0x7610, R15 ;  /* 0x00007610ff677816 */ /* 0x000fe2000000000f */
[----:B------:R-:W-:Y:S01]  /*34a0*/  FMUL.FTZ R99, R71, R8 ;  /* 0x0000000847637220 */ /* 0x000fe20000410000 */
[----:B------:R2:W-:Y:S01]  /*34b0*/  MUFU.EX2 R12, R9 ;  /* 0x00000009000c7308 */ /* 0x0005e20000000800 */
[C---:B0-----:R-:W-:Y:S01]  /*34c0*/  FFMA.FTZ R3, R88.reuse, R2, R13 ;  /* 0x0000000258037223 */ /* 0x041fe2000001000d */
[----:B------:R-:W-:Y:S01]  /*34d0*/  PRMT R106, RZ, 0x5410, R5 ;  /* 0x00005410ff6a7816 */ /* 0x000fe20000000005 */
[----:B------:R-:W-:Y:S01]  /*34e0*/  FMUL.FTZ R2, R88, R11 ;  /* 0x0000000b58027220 */ /* 0x000fe20000410000 */
[----:B------:R-:W-:Y:S01]  /*34f0*/  PRMT R111, RZ, 0x7610, R6 ;  /* 0x00007610ff6f7816 */ /* 0x000fe20000000006 */
[----:B------:R-:W-:Y:S01]  /*3500*/  FMUL.FTZ R98, R77, R98 ;  /* 0x000000624d627220 */ /* 0x000fe20000410000 */
[--C-:B------:R-:W-:Y:S01]  /*3510*/  PRMT R110, RZ, 0x5410, R7.reuse ;  /* 0x00005410ff6e7816 */ /* 0x100fe20000000007 */
[----:B------:R-:W-:Y:S01]  /*3520*/  FMUL.FTZ R103, R70, R103 ;  /* 0x0000006746677220 */ /* 0x000fe20000410000 */
[----:B------:R-:W0:Y:S01]  /*3530*/  MUFU.EX2 R93, R93 ;  /* 0x0000005d005d7308 */ /* 0x000e220000000800 */
[----:B--2---:R-:W-:Y:S01]  /*3540*/  PRMT R9, RZ, 0x5410, R4 ;  /* 0x00005410ff097816 */ /* 0x004fe20000000004 */
[C---:B----4-:R-:W-:Y:S01]  /*3550*/  FFMA.FTZ R4, R89.reuse, R3, R102 ;  /* 0x0000000359047223 */ /* 0x050fe20000010066 */
[----:B------:R-:W-:Y:S01]  /*3560*/  PRMT R7, RZ, 0x7610, R7 ;  /* 0x00007610ff077816 */ /* 0x000fe20000000007 */
[----:B------:R-:W-:Y:S01]  /*3570*/  FMUL.FTZ R3, R89, R2 ;  /* 0x0000000259037220 */ /* 0x000fe20000410000 */
[----:B------:R-:W-:Y:S01]  /*3580*/  PRMT R2, RZ, 0x7610, R5 ;  /* 0x00007610ff027816 */ /* 0x000fe20000000005 */
[----:B---3--:R-:W-:-:S02]  /*3590*/  FFMA.FTZ R8, R90, R4, R99 ;  /* 0x000000045a087223 */ /* 0x008fc40000010063 */
[----:B------:R-:W2:Y:S01]  /*35a0*/  MUFU.EX2 R94, R94 ;  /* 0x0000005e005e7308 */ /* 0x000ea20000000800 */
[----:B------:R-:W-:Y:S01]  /*35b0*/  FMUL.FTZ R4, R90, R3 ;  /* 0x000000035a047220 */ /* 0x000fe20000410000 */
[----:B------:R-:W-:Y:S01]  /*35c0*/  PRMT R3, RZ, 0x5410, R6 ;  /* 0x00005410ff037816 */ /* 0x000fe20000000006 */
[----:B-1----:R-:W-:Y:S02]  /*35d0*/  FFMA.FTZ R8, R91, R8, R98 ;  /* 0x000000085b087223 */ /* 0x002fe40000010062 */
[----:B------:R-:W-:Y:S02]  /*35e0*/  FMUL.FTZ R15, R107, R45 ;  /* 0x0000002d6b0f7220 */ /* 0x000fe40000410000 */
[----:B------:R-:W-:Y:S01]  /*35f0*/  FMUL.FTZ R104, R78, R9 ;  /* 0x000000094e687220 */ /* 0x000fe20000410000 */
[----:B------:R-:W1:Y:S01]  /*3600*/  MUFU.EX2 R95, R95 ;  /* 0x0000005f005f7308 */ /* 0x000e620000000800 */
[----:B------:R-:W-:Y:S02]  /*3610*/  FFMA.FTZ R8, R92, R8, R103 ;  /* 0x000000085c087223 */ /* 0x000fe40000010067 */
[----:B------:R-:W-:-:S02]  /*3620*/  FMUL.FTZ R5, R91, R4 ;  /* 0x000000045b057220 */ /* 0x000fc40000410000 */
[----:B------:R-:W-:Y:S02]  /*3630*/  FMUL.FTZ R105, R68, R105 ;  /* 0x0000006944697220 */ /* 0x000fe40000410000 */
[----:B0-----:R-:W-:Y:S01]  /*3640*/  FFMA.FTZ R8, R93, R8, R104 ;  /* 0x000000085d087223 */ /* 0x001fe20000010068 */
[----:B------:R-:W0:Y:S01]  /*3650*/  MUFU.EX2 R15, R15 ;  /* 0x0000000f000f7308 */ /* 0x000e220000000800 */
[----:B------:R-:W-:Y:S02]  /*3660*/  FMUL.FTZ R4, R92, R5 ;  /* 0x000000055c047220 */ /* 0x000fe40000410000 */
[----:B------:R-:W-:Y:S02]  /*3670*/  FMUL.FTZ R106, R79, R106 ;  /* 0x0000006a4f6a7220 */ /* 0x000fe40000410000 */
[----:B--2---:R-:W-:Y:S02]  /*3680*/  FFMA.FTZ R8, R94, R8, R105 ;  /* 0x000000085e087223 */ /* 0x004fe40000010069 */
[----:B------:R-:W-:Y:S01]  /*3690*/  FMUL.FTZ R5, R93, R4 ;  /* 0x000000045d057220 */ /* 0x000fe20000410000 */
[----:B------:R-:W2:Y:S01]  /*36a0*/  MUFU.EX2 R100, R100 ;  /* 0x0000006400647308 */ /* 0x000ea20000000800 */
[----:B------:R-:W-:-:S02]  /*36b0*/  FMUL.FTZ R107, R107, R49 ;  /* 0x000000316b6b7220 */ /* 0x000fc40000410000 */
[----:B------:R-:W-:Y:S02]  /*36c0*/  FMUL.FTZ R109, R67, R2 ;  /* 0x00000002436d7220 */ /* 0x000fe40000410000 */
[C---:B-1----:R-:W-:Y:S02]  /*36d0*/  FFMA.FTZ R8, R95.reuse, R8, R106 ;  /* 0x000000085f087223 */ /* 0x042fe4000001006a */
[----:B------:R-:W-:Y:S01]  /*36e0*/  FMUL.FTZ R4, R94, R5 ;  /* 0x000000055e047220 */ /* 0x000fe20000410000 */
[----:B------:R-:W1:Y:S01]  /*36f0*/  MUFU.EX2 R101, R101 ;  /* 0x0000006500657308 */ /* 0x000e620000000800 */
[----:B------:R-:W-:Y:S02]  /*3700*/  FMUL.FTZ R108, R80, R3 ;  /* 0x00000003506c7220 */ /* 0x000fe40000410000 */
[----:B------:R-:W-:Y:S02]  /*3710*/  FFMA.FTZ R8, R12, R8, R109 ;  /* 0x000000080c087223 */ /* 0x000fe4000001006d */
[----:B------:R-:W-:-:S02]  /*3720*/  FMUL.FTZ R5, R95, R4 ;  /* 0x000000045f057220 */ /* 0x000fc40000410000 */
[----:B------:R-:W-:Y:S01]  /*3730*/  FMUL.FTZ R111, R66, R111 ;  /* 0x0000006f426f7220 */ /* 0x000fe20000410000 */
[----:B------:R-:W3:Y:S01]  /*3740*/  MUFU.EX2 R107, R107 ;  /* 0x0000006b006b7308 */ /* 0x000ee20000000800 */
[----:B0-----:R-:W-:Y:S02]  /*3750*/  FFMA.FTZ R8, R15, R8, R108 ;  /* 0x000000080f087223 */ /* 0x001fe4000001006c */
[----:B------:R-:W-:Y:S02]  /*3760*/  FMUL.FTZ R2, R12, R5 ;  /* 0x000000050c027220 */ /* 0x000fe40000410000 */
[----:B------:R-:W-:Y:S02]  /*3770*/  FMUL.FTZ R110, R81, R110 ;  /* 0x0000006e516e7220 */ /* 0x000fe40000410000 */
[----:B--2---:R-:W-:Y:S02]  /*3780*/  FFMA.FTZ R8, R100, R8, R111 ;  /* 0x0000000864087223 */ /* 0x004fe4000001006f */
[----:B------:R-:W-:-:S02]  /*3790*/  FMUL.FTZ R3, R15, R2 ;  /* 0x000000020f037220 */ /* 0x000fc40000410000 */
[----:B------:R-:W-:Y:S02]  /*37a0*/  FMUL.FTZ R112, R64, R7 ;  /* 0x0000000740707220 */ /* 0x000fe40000410000 */
[----:B-1----:R-:W-:Y:S02]  /*37b0*/  FFMA.FTZ R8, R101, R8, R110 ;  /* 0x0000000865087223 */ /* 0x002fe4000001006e */
[----:B------:R-:W-:Y:S02]  /*37c0*/  FMUL.FTZ R2, R100, R3 ;  /* 0x0000000364027220 */ /* 0x000fe40000410000 */
[----:B---3--:R-:W-:Y:S02]  /*37d0*/  FFMA.FTZ R3, R107, R8, R112 ;  /* 0x000000086b037223 */ /* 0x008fe40000010070 */
[----:B------:R-:W-:Y:S02]  /*37e0*/  FMUL.FTZ R2, R101, R2 ;  /* 0x0000000265027220 */ /* 0x000fe40000410000 */
[----:B------:R-:W-:Y:S01]  /*37f0*/  IMAD R6, R34, c[0x0][0x1b8], RZ ;  /* 0x00006e0022067a24 */ /* 0x000fe200078e02ff */
[----:B------:R-:W0:Y:S01]  /*3800*/  SHFL.UP PT, R8, R3, 0x1, RZ ;  /* 0x0420000003087989 */ /* 0x000e2200000e00ff */
[----:B------:R-:W-:-:S02]  /*3810*/  FMUL.FTZ R2, R107, R2 ;  /* 0x000000026b027220 */ /* 0x000fc40000410000 */
[----:B------:R-:W-:-:S03]  /*3820*/  IMAD.WIDE.U32 R4, R35, c[0x0][0x1b8], RZ ;  /* 0x00006e0023047a25 */ /* 0x000fc600078e00ff */
[----:B------:R-:W1:Y:S01]  /*3830*/  SHFL.UP PT, R9, R2, 0x1, RZ ;  /* 0x0420000002097989 */ /* 0x000e6200000e00ff */
[----:B------:R-:W-:-:S05]  /*3840*/  IMAD R7, R35, c[0x0][0x1bc], R6 ;  /* 0x00006f0023077a24 */ /* 0x000fca00078e0206 */
[----:B------:R-:W-:Y:S01]  /*3850*/  IADD3 R5, R5, R7, RZ ;  /* 0x0000000705057210 */ /* 0x000fe20007ffe0ff */
[----:B------:R-:W-:-:S04]  /*3860*/  IMAD R7, R65, c[0x0][0x1c4], R84 ;  /* 0x0000710041077a24 */ /* 0x000fc800078e0254 */
[----:B------:R-:W-:-:S05]  /*3870*/  IMAD.WIDE.U32 R4, R65, c[0x0][0x1c0], R4 ;  /* 0x0000700041047a25 */ /* 0x000fca00078e0004 */
[----:B------:R-:W-:Y:S02]  /*3880*/  IADD3 R5, R5, R7, RZ ;  /* 0x0000000705057210 */ /* 0x000fe40007ffe0ff */
[----:B------:R-:W-:Y:S01]  /*3890*/  LEA R6, P1, R4, c[0x0][0x230], 0x2 ;  /* 0x00008c0004067a11 */ /* 0x000fe200078210ff */
[----:B0-----:R-:W-:-:S03]  /*38a0*/  @P0 FFMA.FTZ R3, R2, R8, R3 ;  /* 0x0000000802030223 */ /* 0x001fc60000010003 */
[----:B------:R-:W-:Y:S01]  /*38b0*/  LEA.HI.X R7, R4, c[0x0][0x234], R5, 0x2, P1 ;  /* 0x00008d0004077a11 */ /* 0x000fe200008f1405 */
[----:B-1----:R-:W-:Y:S01]  /*38c0*/  @P0 FMUL.FTZ R2, R2, R9 ;  /* 0x0000000902020220 */ /* 0x002fe20000410000 */
        /* <DEDUP_REMOVED lines=27> */
[C---:B0-----:R-:W-:Y:S01]  /*3a80*/  @P1 FFMA.FTZ R3, R2.reuse, R4, R3 ;  /* 0x0000000402031223 */ /* 0x041fe20000010003 */
[----:B------:R-:W-:Y:S01]  /*3a90*/  @!P2 SHF.R.U32.HI R4, RZ, 0x2, R37 ;  /* 0x00000002ff04a819 */ /* 0x000fe20000011625 */
[----:B-1----:R-:W-:-:S03]  /*3aa0*/  @P1 FMUL.FTZ R2, R2, R5 ;  /* 0x0000000502021220 */ /* 0x002fc60000410000 */
[----:B------:R-:W-:Y:S01]  /*3ab0*/  @!P2 LOP3.LUT R10, R4, 0x3ffffff8, RZ, 0xc0, !PT ;  /* 0x3ffffff8040aa812 */ /* 0x000fe200078ec0ff */
[----:B------:R-:W-:Y:S06]  /*3ac0*/  SHFL.UP PT, R114, R3, 0x1, RZ ;  /* 0x0420000003727989 */ /* 0x000fec00000e00ff */
[C---:B------:R-:W-:Y:S01]  /*3ad0*/  @P0 ISETP.NE.AND P1, PT, R31.reuse, RZ, PT ;  /* 0x000000ff1f00020c */ /* 0x040fe20003f25270 */
        /* <DEDUP_REMOVED lines=21> */
.L_x_3906:
[----:B------:R-:W-:Y:S05]  /*3c30*/  BSYNC B0 ;  /* 0x0000000000007941 */ /* 0x000fea0003800000 */
.L_x_3905:
        /* <DEDUP_REMOVED lines=38> */
.L_x_3908:
[----:B------:R-:W-:Y:S05]  /*3ea0*/  BSYNC B0 ;  /* 0x0000000000007941 */ /* 0x000fea0003800000 */
.L_x_3907:
        /* <DEDUP_REMOVED lines=20> */
.L_x_3904:
[----:B------:R-:W-:-:S02]  /*3ff0*/  NOP ;  /* 0x0000000000007918 */ /* 0x000fc40000000000 */
        /* <DEDUP_REMOVED lines=21> */
[----:B0-----:R-:W0:Y:S01]  /*4150*/  LDS.128 R8, [R0.X16] ;  /* 0x0000000000087984 */ /* 0x001e22000000cc00 */
[----:B------:R-:W-:Y:S01]  /*4160*/  IMAD.WIDE.U32 R2, R30, c[0x0][0x200], R2 ;  /* 0x000080001e027a25 */ /* 0x000fe200078e0002 */
[----:B------:R-:W-:Y:S02]  /*4170*/  IADD3 R24, P3, R24, 0x800, RZ ;  /* 0x0000080018187810 */ /* 0x000fe40007f7e0ff */
[----:B------:R-:W2:Y:S01]  /*4180*/  LDS.128 R12, [R0.X16+0x200] ;  /* 0x00020000000c7984 */ /* 0x000ea2000000cc00 */
[----:B-1----:R-:W-:Y:S01]  /*4190*/  IMAD R5, R35, c[0x0][0x20c], R16 ;  /* 0x0000830023057a24 */ /* 0x002fe200078e0210 */
        /* <DEDUP_REMOVED lines=10> */
[----:B0-----:R0:W-:Y:S04]  /*4240*/  STG.E.128 [R2.64], R8 ;  /* 0x0000000802007986 */ /* 0x0011e8000c101d04 */
[----:B--2---:R0:W-:Y:S01]  /*4250*/  STG.E.128 [R2.64+0x200], R12 ;  /* 0x0002000c02007986 */ /* 0x0041e2000c101d04 */
[----:B------:R-:W-:Y:S01]  /*4260*/  @P0 CALL.REL.NOINC `(.L_x_3910) ;  /* 0x0000001000000944 */ /* 0x000fe20003c00000 */
[----:B------:R-:W-:Y:S05]  /*4270*/  BRA `(.L_x_3911) ;  /* 0xffffc2b000007947 */ /* 0x000fea000383ffff */
.L_x_3910:
[----:B------:R-:W-:Y:S05]  /*4280*/  EXIT ;  /* 0x000000000000794d */ /* 0x000fea0003800000 */
.L_x_3912:
        /* <DEDUP_REMOVED lines=15> */
.L_x_5428:


//--------------------- .text._Z25selective_scan_fwd_kernelI32Selective_Scan_fwd_kernel_traitsILi64ELi16ELi1ELb1ELb1ELb0ELb1EN3c108BFloat16EfEEv13SSMParamsBase --------------------------
	.section	.text._Z25selective_scan_fwd_kernelI32Selective_Scan_fwd_kernel_traitsILi64ELi16ELi1ELb1ELb1ELb0ELb1EN3c108BFloat16EfEEv13SSMParamsBase,"ax",@progbits
	.sectioninfo	@"SHI_REGISTERS=119"
	.align	128
        .global         _Z25selective_scan_fwd_kernelI32Selective_Scan_fwd_kernel_traitsILi64ELi16ELi1ELb1ELb1ELb0ELb1EN3c108BFloat16EfEEv13SSMParamsBase
        .type           _Z25selective_scan_fwd_kernelI32Selective_Scan_fwd_kernel_traitsILi64ELi16ELi1ELb1ELb1ELb0ELb1EN3c108BFloat16EfEEv13SSMParamsBase,@function
        .size           _Z25selective_scan_fwd_kernelI32Selective_Scan_fwd_kernel_traitsILi64ELi16ELi1ELb1ELb1ELb0ELb1EN3c108BFloat16EfEEv13SSMParamsBase,(.L_x_5429 - _Z25selective_scan_fwd_kernelI32Selective_Scan_fwd_kernel_traitsILi64ELi16ELi1ELb1ELb1ELb0ELb1EN3c108BFloat16EfEEv13SSMParamsBase)
        .other          _Z25selective_scan_fwd_kernelI32Selective_Scan_fwd_kernel_traitsILi64ELi16ELi1ELb1ELb1ELb0ELb1EN3c108BFloat16EfEEv13SSMParamsBase,@"STO_CUDA_ENTRY STV_DEFAULT"
_Z25selective_scan_fwd_kernelI32Selective_Scan_fwd_kernel_traitsILi64ELi16ELi1ELb1ELb1ELb0ELb1EN3c108BFloat16EfEEv13SSMParamsBase:
.text._Z25selective_scan_fwd_kernelI32Selective_Scan_fwd_kernel_traitsILi64ELi16ELi1ELb1ELb1ELb0ELb1EN3c108BFloat16EfEEv13SSMParamsBase:
        /* <DEDUP_REMOVED lines=86> */
.L_x_3952:
        /* <DEDUP_REMOVED lines=77> */
.L_x_3914:
[----:B-12---:R-:W-:Y:S05]  /*0a30*/  BSYNC B0 ;  /* 0x0000000000007941 */ /* 0x006fea0003800000 */
.L_x_3913:
        /* <DEDUP_REMOVED lines=36> */
.L_x_3916:
[----:B------:R-:W-:Y:S05]  /*0c80*/  BSYNC B0 ;  /* 0x0000000000007941 */ /* 0x000fea0003800000 */
.L_x_3915:
        /* <DEDUP_REMOVED lines=38> */
.L_x_3918:
[----:B------:R-:W-:Y:S05]  /*0ef0*/  BSYNC B0 ;  /* 0x0000000000007941 */ /* 0x000fea0003800000 */
.L_x_3917:
        /* <DEDUP_REMOVED lines=36> */
.L_x_3920:
[----:B------:R-:W-:Y:S05]  /*1140*/  BSYNC B0 ;  /* 0x0000000000007941 */ /* 0x000fea0003800000 */
.L_x_3919:
        /* <DEDUP_REMOVED lines=38> */
.L_x_3922:
[----:B------:R-:W-:Y:S05]  /*13b0*/  BSYNC B0 ;  /* 0x0000000000007941 */ /* 0x000fea0003800000 */
.L_x_3921:
        /* <DEDUP_REMOVED lines=36> */
.L_x_3924:
[----:B------:R-:W-:Y:S05]  /*1600*/  BSYNC B0 ;  /* 0x0000000000007941 */ /* 0x000fea0003800000 */
.L_x_3923:
        /* <DEDUP_REMOVED lines=38> */
.L_x_3926:
[----:B------:R-:W-:Y:S05]  /*1870*/  BSYNC B0 ;  /* 0x0000000000007941 */ /* 0x000fea0003800000 */
.L_x_3925:
        /* <DEDUP_REMOVED lines=36> */
.L_x_3928:
[----:B------:R-:W-:Y:S05]  /*1ac0*/  BSYNC B0 ;  /* 0x0000000000007941 */ /* 0x000fea0003800000 */
.L_x_3927:
        /* <DEDUP_REMOVED lines=41> */
.L_x_3930:
[----:B------:R-:W-:Y:S05]  /*1d60*/  BSYNC B0 ;  /* 0x0000000000007941 */ /* 0x000fea0003800000 */
.L_x_3929:
        /* <DEDUP_REMOVED lines=41> */
.L_x_3932:
[----:B------:R-:W-:Y:S05]  /*2000*/  BSYNC B0 ;  /* 0x0000000000007941 */ /* 0x000fea0003800000 */
.L_x_3931:
        /* <DEDUP_REMOVED lines=47> */
.L_x_3934:
[----:B------:R-:W-:Y:S05]  /*2300*/  BSYNC B0 ;  /* 0x0000000000007941 */ /* 0x000fea0003800000 */
.L_x_3933:
        /* <DEDUP_REMOVED lines=33> */
.L_x_3936:
[----:B------:R-:W-:Y:S05]  /*2520*/  BSYNC B0 ;  /* 0x0000000000007941 */ /* 0x000fea0003800000 */
.L_x_3935:
        /* <DEDUP_REMOVED lines=33> */
.L_x_3938:
[----:B------:R-:W-:Y:S05]  /*2740*/  BSYNC B0 ;  /* 0x0000000000007941 */ /* 0x000fea0003800000 */
.L_x_3937:
        /* <DEDUP_REMOVED lines=33> */
.L_x_3940:
[----:B------:R-:W-:Y:S05]  /*2960*/  BSYNC B0 ;  /* 0x0000000000007941 */ /* 0x000fea0003800000 */
.L_x_3939:
        /* <DEDUP_REMOVED lines=33> */
.L_x_3942:
[----:B------:R-:W-:Y:S05]  /*2b80*/  BSYNC B0 ;  /* 0x0000000000007941 */ /* 0x000fea0003800000 */
.L_x_3941:
        /* <DEDUP_REMOVED lines=33> */
.L_x_3944:
[----:B------:R-:W-:Y:S05]  /*2da0*/  BSYNC B0 ;  /* 0x0000000000007941 */ /* 0x000fea0003800000 */
.L_x_3943:
        /* <DEDUP_REMOVED lines=36> */
.L_x_3950:
        /* <DEDUP_REMOVED lines=18> */
[----:B------:R-:W-:-:S05]  /*3110*/  IMAD.WIDE R14, R30, 0x10, R6 ;  /* 0x000000101e0e7825 */ /* 0x000fca00078e0206 */
[----:B------:R-:W3:Y:S04]  /*3120*/  LDG.E.128 R4, [R14.64] ;  /* 0x000000040e047981 */ /* 0x000ee8000c1e1d00 */
[----:B0-----:R-:W4:Y:S01]  /*3130*/  LDG.E.128 R8, [R14.64+0x200] ;  /* 0x000200040e087981 */ /* 0x001f22000c1e1d00 */
        /* <DEDUP_REMOVED lines=15> */
[----:B------:R-:W2:Y:S01]  /*3230*/  LDS.128 R12, [R38.X16] ;  /* 0x00000000260c7984 */ /* 0x000ea2000000cc00 */
[----:B------:R-:W3:Y:S01]  /*3240*/  MUFU.EX2 R85, R85 ;  /* 0x0000005500557308 */ /* 0x000ee20000000800 */
[C---:B------:R-:W-:Y:S02]  /*3250*/  FMUL.FTZ R89, R107.reuse, R20 ;  /* 0x000000146b597220 */ /* 0x040fe40000410000 */
[----:B------:R-:W4:Y:S01]  /*3260*/  LDS.128 R4, [R38.X16+0x10] ;  /* 0x0000100026047984 */ /* 0x000f22000000cc00 */
[C---:B------:R-:W-:Y:S02]  /*3270*/  FMUL.FTZ R90, R107.reuse, R61 ;  /* 0x0000003d6b5a7220 */ /* 0x040fe40000410000 */
[C---:B------:R-:W-:Y:S02]  /*3280*/  FMUL.FTZ R91, R107.reuse, R60 ;  /* 0x0000003c6b5b7220 */ /* 0x040fe40000410000 */
[----:B------:R-:W0:Y:S01]  /*3290*/  MUFU.EX2 R86, R86 ;  /* 0x0000005600567308 */ /* 0x000e220000000800 */
[----:B-1----:R-:W-:-:S02]  /*32a0*/  FMUL.FTZ R10, R107, R65 ;  /* 0x000000416b0a7220 */ /* 0x002fc40000410000 */
[C---:B------:R-:W-:Y:S02]  /*32b0*/  FMUL.FTZ R92, R107.reuse, R63 ;  /* 0x0000003f6b5c7220 */ /* 0x040fe40000410000 */
[C---:B------:R-:W-:Y:S02]  /*32c0*/  FMUL.FTZ R93, R107.reuse, R62 ;  /* 0x0000003e6b5d7220 */ /* 0x040fe40000410000 */
[C---:B------:R-:W-:Y:S01]  /*32d0*/  FMUL.FTZ R95, R107.reuse, R64 ;  /* 0x000000406b5f7220 */ /* 0x040fe20000410000 */
[----:B------:R-:W1:Y:S01]  /*32e0*/  MUFU.EX2 R87, R87 ;  /* 0x0000005700577308 */ /* 0x000e620000000800 */
[C---:B------:R-:W-:Y:S02]  /*32f0*/  FMUL.FTZ R100, R107.reuse, R66 ;  /* 0x000000426b647220 */ /* 0x040fe40000410000 */
[C---:B------:R-:W-:Y:S02]  /*3300*/  FMUL.FTZ R101, R107.reuse, R67 ;  /* 0x000000436b657220 */ /* 0x040fe40000410000 */
[----:B------:R-:W-:-:S03]  /*3310*/  FMUL.FTZ R107, R107, R16 ;  /* 0x000000106b6b7220 */ /* 0x000fc60000410000 */
[----:B------:R-:W0:Y:S08]  /*3320*/  MUFU.EX2 R88, R88 ;  /* 0x0000005800587308 */ /* 0x000e300000000800 */
[----:B------:R-:W1:Y:S01]  /*3330*/  MUFU.EX2 R89, R89 ;  /* 0x0000005900597308 */ /* 0x000e620000000800 */
[----:B--2---:R-:W-:-:S07]  /*3340*/  PRMT R97, RZ, 0x5410, R12 ;  /* 0x00005410ff617816 */ /* 0x004fce000000000c */
[----:B------:R-:W2:Y:S01]  /*3350*/  MUFU.EX2 R90, R90 ;  /* 0x0000005a005a7308 */ /* 0x000ea20000000800 */
[----:B------:R-:W-:Y:S01]  /*3360*/  PRMT R96, RZ, 0x7610, R12 ;  /* 0x00007610ff607816 */ /* 0x000fe2000000000c */
[----:B0-----:R-:W-:Y:S01]  /*3370*/  FMUL.FTZ R12, R84, R83 ;  /* 0x00000053540c7220 */ /* 0x001fe20000410000 */
[--C-:B------:R-:W-:Y:S01]  /*3380*/  PRMT R94, RZ, 0x5410, R13.reuse ;  /* 0x00005410ff5e7816 */ /* 0x100fe2000000000d */
[----:B------:R-:W-:Y:S01]  /*3390*/  FMUL.FTZ R97, R74, R97 ;  /* 0x000000614a617220 */ /* 0x000fe20000410000 */
[--C-:B------:R-:W-:Y:S01]  /*33a0*/  PRMT R9, RZ, 0x5410, R14.reuse ;  /* 0x00005410ff097816 */ /* 0x100fe2000000000e */
[----:B------:R-:W-:Y:S01]  /*33b0*/  FMUL.FTZ R96, R73, R96 ;  /* 0x0000006049607220 */ /* 0x000fe20000410000 */
[----:B------:R-:W-:Y:S01]  /*33c0*/  PRMT R8, RZ, 0x7610, R14 ;  /* 0x00007610ff087816 */ /* 0x000fe2000000000e */
[----:B------:R-:W-:Y:S01]  /*33d0*/  FMUL.FTZ R94, R75, R94 ;  /* 0x0000005e4b5e7220 */ /* 0x000fe20000410000 */
[----:B------:R-:W-:Y:S01]  /*33e0*/  PRMT R13, RZ, 0x7610, R13 ;  /* 0x00007610ff0d7816 */ /* 0x000fe2000000000d */
[----:B------:R0:W-:Y:S01]  /*33f0*/  MUFU.EX2 R14, R10 ;  /* 0x0000000a000e7308 */ /* 0x0001e20000000800 */
[--C-:B------:R-:W-:Y:S01]  /*3400*/  PRMT R98, RZ, 0x5410, R15.reuse ;  /* 0x00005410ff627816 */ /* 0x100fe2000000000f */
[----:B------:R-:W-:Y:S01]  /*3410*/  FMUL.FTZ R102, R76, R9 ;  /* 0x000000094c667220 */ /* 0x000fe20000410000 */
[----:B------:R-:W-:Y:S01]  /*3420*/  PRMT R103, RZ, 0x7610, R15 ;  /* 0x00007610ff677816 */ /* 0x000fe2000000000f */
[----:B------:R-:W-:Y:S01]  /*3430*/  FMUL.FTZ R15, R72, R13 ;  /* 0x0000000d480f7220 */ /* 0x000fe20000410000 */
[--C-:B----4-:R-:W-:Y:S01]  /*3440*/  PRMT R11, RZ, 0x5410, R4.reuse ;  /* 0x00005410ff0b7816 */ /* 0x110fe20000000004 */
[----:B---3--:R-:W-:Y:S01]  /*3450*/  FMUL.FTZ R13, R85, R12 ;  /* 0x0000000c550d7220 */ /* 0x008fe20000410000 */
[----:B------:R-:W-:Y:S01]  /*3460*/  PRMT R4, RZ, 0x7610, R4 ;  /* 0x00007610ff047816 */ /* 0x000fe20000000004 */
[----:B------:R-:W-:Y:S01]  /*3470*/  FMUL.FTZ R99, R71, R8 ;  /* 0x0000000847637220 */ /* 0x000fe20000410000 */
[----:B------:R-:W3:Y:S01]  /*3480*/  MUFU.EX2 R91, R91 ;  /* 0x0000005b005b7308 */ /* 0x000ee20000000800 */
[----:B0-----:R-:W-:Y:S01]  /*3490*/  FFMA.FTZ R10, R97, R83, R96 ;  /* 0x00000053610a7223 */ /* 0x001fe20000010060 */
[--C-:B------:R-:W-:Y:S01]  /*34a0*/  PRMT R106, RZ, 0x5410, R5.reuse ;  /* 0x00005410ff6a7816 */ /* 0x100fe20000000005 */
[----:B------:R-:W-:Y:S01]  /*34b0*/  FMUL.FTZ R98, R77, R98 ;  /* 0x000000624d627220 */ /* 0x000fe20000410000 */
[----:B------:R-:W-:Y:S01]  /*34c0*/  PRMT R109, RZ, 0x7610, R5 ;  /* 0x00007610ff6d7816 */ /* 0x000fe20000000005 */
[----:B------:R-:W-:Y:S01]  /*34d0*/  FFMA.FTZ R10, R85, R10, R94 ;  /* 0x0000000a550a7223 */ /* 0x000fe2000001005e */
[--C-:B------:R-:W-:Y:S01]  /*34e0*/  PRMT R5, RZ, 0x5410, R6.reuse ;  /* 0x00005410ff057816 */ /* 0x100fe20000000006 */
[----:B------:R-:W-:Y:S01]  /*34f0*/  FMUL.FTZ R103, R70, R103 ;  /* 0x0000006746677220 */ /* 0x000fe20000410000 */
[----:B------:R-:W0:Y:S01]  /*3500*/  MUFU.EX2 R92, R92 ;  /* 0x0000005c005c7308 */ /* 0x000e220000000800 */
[C---:B------:R-:W-:Y:S01]  /*3510*/  FFMA.FTZ R9, R86.reuse, R10, R15 ;  /* 0x0000000a56097223 */ /* 0x040fe2000001000f */
[----:B------:R-:W-:Y:S01]  /*3520*/  PRMT R6, RZ, 0x7610, R6 ;  /* 0x00007610ff067816 */ /* 0x000fe20000000006 */
[----:B------:R-:W-:Y:S01]  /*3530*/  FMUL.FTZ R10, R86, R13 ;  /* 0x0000000d560a7220 */ /* 0x000fe20000410000 */
[--C-:B------:R-:W-:Y:S01]  /*3540*/  PRMT R110, RZ, 0x5410, R7.reuse ;  /* 0x00005410ff6e7816 */ /* 0x100fe20000000007 */
[C---:B-1----:R-:W-:Y:S01]  /*3550*/  FFMA.FTZ R8, R87.reuse, R9, R102 ;  /* 0x0000000957087223 */ /* 0x042fe20000010066 */
[----:B------:R-:W-:Y:S01]  /*3560*/  PRMT R7, RZ, 0x7610, R7 ;  /* 0x00007610ff077816 */ /* 0x000fe20000000007 */
[----:B------:R-:W-:Y:S01]  /*3570*/  FMUL.FTZ R9, R87, R10 ;  /* 0x0000000a57097220 */ /* 0x000fe20000410000 */
[----:B------:R-:W1:Y:S01]  /*3580*/  MUFU.EX2 R93, R93 ;  /* 0x0000005d005d7308 */ /* 0x000e620000000800 */
[----:B------:R-:W-:-:S02]  /*3590*/  FFMA.FTZ R10, R88, R8, R99 ;  /* 0x00000008580a7223 */ /* 0x000fc40000010063 */
[----:B------:R-:W-:Y:S02]  /*35a0*/  FMUL.FTZ R8, R88, R9 ;  /* 0x0000000958087220 */ /* 0x000fe40000410000 */
[C---:B------:R-:W-:Y:S02]  /*35b0*/  FFMA.FTZ R10, R89.reuse, R10, R98 ;  /* 0x0000000a590a7223 */ /* 0x040fe40000010062 */
[----:B------:R-:W-:Y:S01]  /*35c0*/  FMUL.FTZ R104, R78, R11 ;  /* 0x0000000b4e687220 */ /* 0x000fe20000410000 */
[----:B------:R-:W4:Y:S01]  /*35d0*/  MUFU.EX2 R95, R95 ;  /* 0x0000005f005f7308 */ /* 0x000f220000000800 */
[----:B--2---:R-:W-:Y:S02]  /*35e0*/  FFMA.FTZ R10, R90, R10, R103 ;  /* 0x0000000a5a0a7223 */ /* 0x004fe40000010067 */
[----:B------:R-:W-:Y:S02]  /*35f0*/  FMUL.FTZ R9, R89, R8 ;  /* 0x0000000859097220 */ /* 0x000fe40000410000 */
[----:B------:R-:W-:-:S02]  /*3600*/  FMUL.FTZ R105, R69, R4 ;  /* 0x0000000445697220 */ /* 0x000fc40000410000 */
[----:B---3--:R-:W-:Y:S01]  /*3610*/  FFMA.FTZ R10, R91, R10, R104 ;  /* 0x0000000a5b0a7223 */ /* 0x008fe20000010068 */
[----:B------:R-:W2:Y:S01]  /*3620*/  MUFU.EX2 R100, R100 ;  /* 0x0000006400647308 */ /* 0x000ea20000000800 */
[----:B------:R-:W-:Y:S02]  /*3630*/  FMUL.FTZ R8, R90, R9 ;  /* 0x000000095a087220 */ /* 0x000fe40000410000 */
[----:B------:R-:W-:Y:S02]  /*3640*/  FMUL.FTZ R106, R79, R106 ;  /* 0x0000006a4f6a7220 */ /* 0x000fe40000410000 */
[----:B0-----:R-:W-:Y:S02]  /*3650*/  FFMA.FTZ R10, R92, R10, R105 ;  /* 0x0000000a5c0a7223 */ /* 0x001fe40000010069 */
[----:B------:R-:W-:Y:S01]  /*3660*/  FMUL.FTZ R9, R91, R8 ;  /* 0x000000085b097220 */ /* 0x000fe20000410000 */
[----:B------:R-:W0:Y:S01]  /*3670*/  MUFU.EX2 R101, R101 ;  /* 0x0000006500657308 */ /* 0x000e220000000800 */
[----:B------:R-:W-:-:S02]  /*3680*/  FMUL.FTZ R109, R68, R109 ;  /* 0x0000006d446d7220 */ /* 0x000fc40000410000 */
[C---:B-1----:R-:W-:Y:S02]  /*3690*/  FFMA.FTZ R10, R93.reuse, R10, R106 ;  /* 0x0000000a5d0a7223 */ /* 0x042fe4000001006a */
[----:B------:R-:W-:Y:S02]  /*36a0*/  FMUL.FTZ R4, R92, R9 ;  /* 0x000000095c047220 */ /* 0x000fe40000410000 */
[----:B------:R-:W-:Y:S01]  /*36b0*/  FMUL.FTZ R108, R80, R5 ;  /* 0x00000005506c7220 */ /* 0x000fe20000410000 */
[----:B------:R-:W1:Y:S01]  /*36c0*/  MUFU.EX2 R107, R107 ;  /* 0x0000006b006b7308 */ /* 0x000e620000000800 */
[----:B------:R-:W-:Y:S02]  /*36d0*/  FFMA.FTZ R10, R14, R10, R109 ;  /* 0x0000000a0e0a7223 */ /* 0x000fe4000001006d */
[----:B------:R-:W-:Y:S02]  /*36e0*/  FMUL.FTZ R9, R93, R4 ;  /* 0x000000045d097220 */ /* 0x000fe40000410000 */
[----:B------:R-:W-:-:S02]  /*36f0*/  FMUL.FTZ R111, R19, R6 ;  /* 0x00000006136f7220 */ /* 0x000fc40000410000 */
[----:B----4-:R-:W-:Y:S02]  /*3700*/  FFMA.FTZ R10, R95, R10, R108 ;  /* 0x0000000a5f0a7223 */ /* 0x010fe4000001006c */
[----:B------:R-:W-:Y:S02]  /*3710*/  FMUL.FTZ R4, R14, R9 ;  /* 0x000000090e047220 */ /* 0x000fe40000410000 */
[----:B------:R-:W-:Y:S02]  /*3720*/  FMUL.FTZ R110, R81, R110 ;  /* 0x0000006e516e7220 */ /* 0x000fe40000410000 */
[----:B--2---:R-:W-:Y:S02]  /*3730*/  FFMA.FTZ R10, R100, R10, R111 ;  /* 0x0000000a640a7223 */ /* 0x004fe4000001006f */
[----:B------:R-:W-:Y:S02]  /*3740*/  FMUL.FTZ R9, R95, R4 ;  /* 0x000000045f097220 */ /* 0x000fe40000410000 */
[----:B------:R-:W-:-:S02]  /*3750*/  FMUL.FTZ R112, R18, R7 ;  /* 0x0000000712707220 */ /* 0x000fc40000410000 */
[----:B0-----:R-:W-:Y:S02]  /*3760*/  FFMA.FTZ R10, R101, R10, R110 ;  /* 0x0000000a650a7223 */ /* 0x001fe4000001006e */
[----:B------:R-:W-:Y:S02]  /*3770*/  FMUL.FTZ R6, R100, R9 ;  /* 0x0000000964067220 */ /* 0x000fe40000410000 */
[----:B------:R-:W-:Y:S02]  /*3780*/  IMAD R11, R3, c[0x0][0x1b8], RZ ;  /* 0x00006e00030b7a24 */ /* 0x000fe400078e02ff */
[----:B-1----:R-:W-:Y:S02]  /*3790*/  FFMA.FTZ R9, R107, R10, R112 ;  /* 0x0000000a6b097223 */ /* 0x002fe40000010070 */
[----:B------:R-:W-:Y:S02]  /*37a0*/  FMUL.FTZ R6, R101, R6 ;  /* 0x0000000665067220 */ /* 0x000fe40000410000 */
[C---:B------:R-:W-:Y:S01]  /*37b0*/  IMAD.WIDE.U32 R4, R0.reuse, c[0x0][0x1b8], RZ ;  /* 0x00006e0000047a25 */ /* 0x040fe200078e00ff */
[----:B------:R-:W0:Y:S03]  /*37c0*/  SHFL.UP PT, R10, R9, 0x1, RZ ;  /* 0x04200000090a7989 */ /* 0x000e2600000e00ff */
[----:B------:R-:W-:-:S02]  /*37d0*/  IMAD R11, R0, c[0x0][0x1bc], R11 ;  /* 0x00006f00000b7a24 */ /* 0x000fc400078e020b */
[----:B------:R-:W-:Y:S02]  /*37e0*/  FMUL.FTZ R8, R107, R6 ;  /* 0x000000066b087220 */ /* 0x000fe40000410000 */
[----:B------:R-:W-:Y:S01]  /*37f0*/  IMAD R7, R17, c[0x0][0x1c4], R82 ;  /* 0x0000710011077a24 */ /* 0x000fe200078e0252 */
[----:B------:R-:W-:Y:S02]  /*3800*/  IADD3 R5, R5, R11, RZ ;  /* 0x0000000b05057210 */ /* 0x000fe40007ffe0ff */
[----:B------:R-:W1:Y:S03]  /*3810*/  SHFL.UP PT, R11, R8, 0x1, RZ ;  /* 0x04200000080b7989 */ /* 0x000e6600000e00ff */
[----:B------:R-:W-:-:S05]  /*3820*/  IMAD.WIDE.U32 R4, R17, c[0x0][0x1c0], R4 ;  /* 0x0000700011047a25 */ /* 0x000fca00078e0004 */
[----:B------:R-:W-:Y:S02]  /*3830*/  IADD3 R5, R5, R7, RZ ;  /* 0x0000000705057210 */ /* 0x000fe40007ffe0ff */
[----:B------:R-:W-:Y:S01]  /*3840*/  LEA R6, P1, R4, c[0x0][0x230], 0x2 ;  /* 0x00008c0004067a11 */ /* 0x000fe200078210ff */
[----:B0-----:R-:W-:-:S03]  /*3850*/  @P0 FFMA.FTZ R9, R8, R10, R9 ;  /* 0x0000000a08090223 */ /* 0x001fc60000010009 */
[----:B------:R-:W-:Y:S02]  /*3860*/  LEA.HI.X R7, R4, c[0x0][0x234], R5, 0x2, P1 ;  /* 0x00008d0004077a11 */ /* 0x000fe400008f1405 */
[----:B------:R-:W0:Y:S01]  /*3870*/  SHFL.UP PT, R4, R9, 0x2, RZ ;  /* 0x0440000009047989 */ /* 0x000e2200000e00ff */
[----:B-1----:R-:W-:Y:S01]  /*3880*/  @P0 FMUL.FTZ R8, R8, R11 ;  /* 0x0000000b08080220 */ /* 0x002fe20000410000 */
[C---:B------:R-:W-:Y:S02]  /*3890*/  ISETP.GE.AND P1, PT, R27.reuse, 0x10, PT ;  /* 0x000000101b00780c */ /* 0x040fe40003f26270 */
[----:B------:R1:W5:Y:S01]  /*38a0*/  LDG.E R82, [R6.64] ;  /* 0x0000000406527981 */ /* 0x000362000c1e1900 */
[----:B------:R-:W-:Y:S01]  /*38b0*/  ISETP.GE.AND P0, PT, R27, 0x2, PT ;  /* 0x000000021b00780c */ /* 0x000fe20003f06270 */
[----:B------:R-:W-:Y:S01]  /*38c0*/  BSSY B0, `(.L_x_3946) ;  /* 0x0000032000007945 */ /* 0x000fe20003800000 */
[----:B------:R-:W-:Y:S01]  /*38d0*/  MOV R11, RZ ;  /* 0x000000ff000b7202 */ /* 0x000fe20000000f00 */
[----:B------:R-:W2:Y:S01]  /*38e0*/  SHFL.UP PT, R5, R8, 0x2, RZ ;  /* 0x0440000008057989 */ /* 0x000ea200000e00ff */
[----:B------:R-:W-:-:S02]  /*38f0*/  MOV R10, 0x3f800000 ;  /* 0x3f800000000a7802 */ /* 0x000fc40000000f00 */
[----:B------:R-:W-:-:S07]  /*3900*/  SHF.R.U32.HI R13, RZ, 0x5, R26 ;  /* 0x00000005ff0d7819 */ /* 0x000fce000001161a */
[----:B0-----:R-:W-:-:S05]  /*3910*/  @P0 FFMA.FTZ R9, R8, R4, R9 ;  /* 0x0000000408090223 */ /* 0x001fca0000010009 */
[----:B------:R-:W0:Y:S01]  /*3920*/  SHFL.UP PT, R4, R9, 0x4, RZ ;  /* 0x0480000009047989 */ /* 0x000e2200000e00ff */
[----:B--2---:R-:W-:Y:S01]  /*3930*/  @P0 FMUL.FTZ R8, R8, R5 ;  /* 0x0000000508080220 */ /* 0x004fe20000410000 */
[----:B------:R-:W-:-:S04]  /*3940*/  ISETP.GE.AND P0, PT, R27, 0x4, PT ;  /* 0x000000041b00780c */ /* 0x000fc80003f06270 */
[----:B------:R-:W2:Y:S09]  /*3950*/  SHFL.UP PT, R5, R8, 0x4, RZ ;  /* 0x0480000008057989 */ /* 0x000eb200000e00ff */
        /* <DEDUP_REMOVED lines=8> */
[----:B------:R-:W-:-:S04]  /*39e0*/  ISETP.NE.AND P0, PT, R56, RZ, PT ;  /* 0x000000ff3800720c */ /* 0x000fc80003f05270 */
[----:B------:R-:W2:Y:S01]  /*39f0*/  SHFL.UP PT, R5, R8, 0x10, RZ ;  /* 0x0600000008057989 */ /* 0x000ea200000e00ff */
[----:B------:R-:W-:Y:S01]  /*3a00*/  ISETP.EQ.OR P0, PT, R29, RZ, P0 ;  /* 0x000000ff1d00720c */ /* 0x000fe20000702670 */
[----:B0-----:R-:W-:Y:S01]  /*3a10*/  @P1 FFMA.FTZ R9, R8, R4, R9 ;  /* 0x0000000408091223 */ /* 0x001fe20000010009 */
[----:B------:R-:W-:-:S11]  /*3a20*/  @!P2 SHF.R.U32.HI R4, RZ, 0x2, R26 ;  /* 0x00000002ff04a819 */ /* 0x000fd6000001161a */
[----:B------:R-:W0:Y:S01]  /*3a30*/  @!P0 LDS.64 R10, [R17.X8+0x870] ;  /* 0x00087000110a8984 */ /* 0x000e220000008a00 */
[----:B------:R-:W-:Y:S02]  /*3a40*/  ISETP.NE.AND P0, PT, R13, RZ, PT ;  /* 0x000000ff0d00720c */ /* 0x000fe40003f05270 */
[----:B------:R-:W-:Y:S01]  /*3a50*/  @!P2 LOP3.LUT R12, R4, 0x3ffffff8, RZ, 0xc0, !PT ;  /* 0x3ffffff8040ca812 */ /* 0x000fe200078ec0ff */
[----:B------:R-:W-:Y:S01]  /*3a60*/  SHFL.UP PT, R114, R9, 0x1, RZ ;  /* 0x0420000009727989 */ /* 0x000fe200000e00ff */
[----:B--2---:R-:W-:-:S05]  /*3a70*/  @P1 FMUL.FTZ R8, R8, R5 ;  /* 0x0000000508081220 */ /* 0x004fca0000410000 */
[----:B------:R0:W-:Y:S04]  /*3a80*/  @!P2 STS.64 [R12+0x850], R8 ;  /* 0x000850080c00a388 */ /* 0x0001e80000000a00 */
[----:B------:R-:W-:Y:S01]  /*3a90*/  BAR.SYNC.DEFER_BLOCKING 0x0 ;  /* 0x0000000000007b1d */ /* 0x000fe20000010000 */
[C---:B------:R-:W-:Y:S02]  /*3aa0*/  ISETP.NE.AND P2, PT, R27.reuse, RZ, P0 ;  /* 0x000000ff1b00720c */ /* 0x040fe40000745270 */
[----:B------:R-:W-:-:S03]  /*3ab0*/  @P0 ISETP.NE.AND P1, PT, R27, RZ, PT ;  /* 0x000000ff1b00020c */ /* 0x000fc60003f25270 */
[----:B------:R-:W-:Y:S01]  /*3ac0*/  SHFL.UP PT, R113, R8, 0x1, RZ ;  /* 0x0420000008717989 */ /* 0x000fe200000e00ff */
[----:B0-----:R-:W-:-:S03]  /*3ad0*/  @P0 MOV R12, R10 ;  /* 0x0000000a000c0202 */ /* 0x001fc60000000f00 */
[----:B-1----:R-:W0:Y:S02]  /*3ae0*/  LDS.128 R4, [0x850] ;  /* 0x00085000ff047984 */ /* 0x002e240000000c00 */
        /* <DEDUP_REMOVED lines=15> */
.L_x_3947:
[----:B------:R-:W-:Y:S05]  /*3be0*/  BSYNC B0 ;  /* 0x0000000000007941 */ /* 0x000fea0003800000 */
.L_x_3946:
        /* <DEDUP_REMOVED lines=38> */
.L_x_3949:
[----:B------:R-:W-:Y:S05]  /*3e50*/  BSYNC B0 ;  /* 0x0000000000007941 */ /* 0x000fea0003800000 */
.L_x_3948:
        /* <DEDUP_REMOVED lines=20> */
.L_x_3945:
        /* <DEDUP_REMOVED lines=10> */
[----:B0-----:R-:W-:Y:S02]  /*4040*/  F2FP.BF16.PACK_AB R11, R54, R53 ;  /* 0x00000035360b723e */ /* 0x001fe400000010ff */
        /* <DEDUP_REMOVED lines=187> */
.L_x_3951:
[----:B------:R-:W-:Y:S05]  /*4c00*/  EXIT ;  /* 0x000000000000794d */ /* 0x000fea0003800000 */
.L_x_3953:
        /* <DEDUP_REMOVED lines=15> */
.L_x_5429:


//--------------------- .text._Z25selective_scan_fwd_kernelI32Selective_Scan_fwd_kernel_traitsILi64ELi16ELi1ELb1ELb1ELb1ELb0EN3c108BFloat16EfEEv13SSMParamsBase --------------------------
	.section	.text._Z25selective_scan_fwd_kernelI32Selective_Scan_fwd_kernel_traitsILi64ELi16ELi1ELb1ELb1ELb1ELb0EN3c108BFloat16EfEEv13SSMParamsBase,"ax",@progbits
	.sectioninfo	@"SHI_REGISTERS=127"
	.align	128
        .global         _Z25selective_scan_fwd_kernelI32Selective_Scan_fwd_kernel_traitsILi64ELi16ELi1ELb1ELb1ELb1ELb0EN3c108BFloat16EfEEv13SSMParamsBase
        .type           _Z25selective_scan_fwd_kernelI32Selective_Scan_fwd_kernel_traitsILi64ELi16ELi1ELb1ELb1ELb1ELb0EN3c108BFloat16EfEEv13SSMParamsBase,@function
        .size           _Z25selective_scan_fwd_kernelI32Selective_Scan_fwd_kernel_traitsILi64ELi16ELi1ELb1ELb1ELb1ELb0EN3c108BFloat16EfEEv13SSMParamsBase,(.L_x_5430 - _Z25selective_scan_fwd_kernelI32Selective_Scan_fwd_kernel_traitsILi64ELi16ELi1ELb1ELb1ELb1ELb0EN3c108BFloat16EfEEv13SSMParamsBase)
        .other          _Z25selective_scan_fwd_kernelI32Selective_Scan_fwd_kernel_traitsILi64ELi16ELi1ELb1ELb1ELb1ELb0EN3c108BFloat16EfEEv13SSMParamsBase,@"STO_CUDA_ENTRY STV_DEFAULT"
_Z25selective_scan_fwd_kernelI32Selective_Scan_fwd_kernel_traitsILi64ELi16ELi1ELb1ELb1ELb1ELb0EN3c108BFloat16EfEEv13SSMParamsBase:
.text._Z25selective_scan_fwd_kernelI32Selective_Scan_fwd_kernel_traitsILi64ELi16ELi1ELb1ELb1ELb1ELb0EN3c108BFloat16EfEEv13SSMParamsBase:
        /* <DEDUP_REMOVED lines=99> */
.L_x_3993:
        /* <DEDUP_REMOVED lines=85> */
.L_x_3955:
[----:B-12---:R-:W-:Y:S05]  /*0b80*/  BSYNC B0 ;  /* 0x0000000000007941 */ /* 0x006fea0003800000 */
.L_x_3954:
        /* <DEDUP_REMOVED lines=36> */
.L_x_3957:
[----:B------:R-:W-:Y:S05]  /*0dd0*/  BSYNC B0 ;  /* 0x0000000000007941 */ /* 0x000fea0003800000 */
.L_x_3956:
        /* <DEDUP_REMOVED lines=38> */
.L_x_3959:
[----:B------:R-:W-:Y:S05]  /*1040*/  BSYNC B0 ;  /* 0x0000000000007941 */ /* 0x000fea0003800000 */
.L_x_3958:
        /* <DEDUP_REMOVED lines=36> */
.L_x_3961:
[----:B------:R-:W-:Y:S05]  /*1290*/  BSYNC B0 ;  /* 0x0000000000007941 */ /* 0x000fea0003800000 */
.L_x_3960:
        /* <DEDUP_REMOVED lines=38> */
.L_x_3963:
[----:B------:R-:W-:Y:S05]  /*1500*/  BSYNC B0 ;  /* 0x0000000000007941 */ /* 0x000fea0003800000 */
.L_x_3962:
        /* <DEDUP_REMOVED lines=36> */
.L_x_3965:
[----:B------:R-:W-:Y:S05]  /*1750*/  BSYNC B0 ;  /* 0x0000000000007941 */ /* 0x000fea0003800000 */
.L_x_3964:
        /* <DEDUP_REMOVED lines=38> */
.L_x_3967:
[----:B------:R-:W-:Y:S05]  /*19c0*/  BSYNC B0 ;  /* 0x0000000000007941 */ /* 0x000fea0003800000 */
.L_x_3966:
        /* <DEDUP_REMOVED lines=36> */
.L_x_3969:
[----:B------:R-:W-:Y:S05]  /*1c10*/  BSYNC B0 ;  /* 0x0000000000007941 */ /* 0x000fea0003800000 */
.L_x_3968:
        /* <DEDUP_REMOVED lines=41> */
.L_x_3971:
[----:B------:R-:W-:Y:S05]  /*1eb0*/  BSYNC B0 ;  /* 0x0000000000007941 */ /* 0x000fea0003800000 */
.L_x_3970:
        /* <DEDUP_REMOVED lines=41> */
.L_x_3973:
[----:B------:R-:W-:Y:S05]  /*2150*/  BSYNC B0 ;  /* 0x0000000000007941 */ /* 0x000fea0003800000 */
.L_x_3972:
        /* <DEDUP_REMOVED lines=47> */
.L_x_3975:
[----:B------:R-:W-:Y:S05]  /*2450*/  BSYNC B0 ;  /* 0x0000000000007941 */ /* 0x000fea0003800000 */
.L_x_3974:
        /* <DEDUP_REMOVED lines=33> */
.L_x_3977:
[----:B------:R-:W-:Y:S05]  /*2670*/  BSYNC B0 ;  /* 0x0000000000007941 */ /* 0x000fea0003800000 */
.L_x_3976:
        /* <DEDUP_REMOVED lines=33> */
.L_x_3979:
[----:B------:R-:W-:Y:S05]  /*2890*/  BSYNC B0 ;  /* 0x0000000000007941 */ /* 0x000fea0003800000 */
.L_x_3978:
        /* <DEDUP_REMOVED lines=33> */
.L_x_3981:
[----:B------:R-:W-:Y:S05]  /*2ab0*/  BSYNC B0 ;  /* 0x0000000000007941 */ /* 0x000fea0003800000 */
.L_x_3980:
        /* <DEDUP_REMOVED lines=33> */
.L_x_3983:
[----:B------:R-:W-:Y:S05]  /*2cd0*/  BSYNC B0 ;  /* 0x0000000000007941 */ /* 0x000fea0003800000 */
.L_x_3982:
        /* <DEDUP_REMOVED lines=33> */
.L_x_3985:
[----:B------:R-:W-:Y:S05]  /*2ef0*/  BSYNC B0 ;  /* 0x0000000000007941 */ /* 0x000fea0003800000 */
.L_x_3984:
        /* <DEDUP_REMOVED lines=36> */
.L_x_3991:
        /* <DEDUP_REMOVED lines=37> */
[----:B------:R-:W1:Y:S04]  /*3390*/  LDS.128 R36, [R21.X16] ;  /* 0x0000000015247984 */ /* 0x000e68000000cc00 */
        /* <DEDUP_REMOVED lines=37> */
[----:B------:R-:W-:Y:S01]  /*35f0*/  PRMT R119, RZ, 0x7610, R41 ;  /* 0x00007610ff777816 */ /* 0x000fe20000000029 */
[----:B------:R-:W-:Y:S01]  /*3600*/  FMUL.FTZ R102, R77, R102 ;  /* 0x000000664d667220 */ /* 0x000fe20000410000 */
[----:B------:R-:W-:Y:S01]  /*3610*/  PRMT R117, RZ, 0x5410, R42 ;  /* 0x00005410ff757816 */ /* 0x000fe2000000002a */
[----:B------:R-:W-:Y:S01]  /*3620*/  FMUL.FTZ R110, R101, R51 ;  /* 0x00000033656e7220 */ /* 0x000fe20000410000 */
[----:B------:R-:W1:Y:S01]  /*3630*/  MUFU.EX2 R95, R95 ;  /* 0x0000005f005f7308 */ /* 0x000e620000000800 */
[C---:B0-----:R-:W-:Y:S01]  /*3640*/  FFMA.FTZ R72, R97.reuse, R37, R104 ;  /* 0x0000002561487223 */ /* 0x041fe20000010068 */
[----:B------:R-:W-:Y:S01]  /*3650*/  PRMT R118, RZ, 0x7610, R42 ;  /* 0x00007610ff767816 */ /* 0x000fe2000000002a */
[----:B------:R-:W-:Y:S01]  /*3660*/  FMUL.FTZ R37, R97, R38 ;  /* 0x0000002661257220 */ /* 0x000fe20000410000 */
[--C-:B------:R-:W-:Y:S01]  /*3670*/  PRMT R116, RZ, 0x5410, R43.reuse ;  /* 0x00005410ff747816 */ /* 0x100fe2000000002b */
[C---:B------:R-:W-:Y:S01]  /*3680*/  FMUL.FTZ R106, R101.reuse, R50 ;  /* 0x00000032656a7220 */ /* 0x040fe20000410000 */
[----:B------:R-:W-:Y:S01]  /*3690*/  PRMT R120, RZ, 0x7610, R43 ;  /* 0x00007610ff787816 */ /* 0x000fe2000000002b */
[C---:B------:R-:W-:Y:S01]  /*36a0*/  FMUL.FTZ R103, R101.reuse, R52 ;  /* 0x0000003465677220 */ /* 0x040fe20000410000 */
[----:B------:R-:W0:Y:S01]  /*36b0*/  MUFU.EX2 R94, R94 ;  /* 0x0000005e005e7308 */ /* 0x000e220000000800 */
[C---:B----4-:R-:W-:Y:S01]  /*36c0*/  FFMA.FTZ R72, R96.reuse, R72, R105 ;  /* 0x0000004860487223 */ /* 0x050fe20000010069 */
[----:B------:R-:W-:Y:S01]  /*36d0*/  MOV R43, RZ ;  /* 0x000000ff002b7202 */ /* 0x000fe20000000f00 */
[C---:B------:R-:W-:Y:S01]  /*36e0*/  FMUL.FTZ R113, R101.reuse, R53 ;  /* 0x0000003565717220 */ /* 0x040fe20000410000 */
[----:B------:R-:W-:Y:S01]  /*36f0*/  MOV R42, 0x3f800000 ;  /* 0x3f800000002a7802 */ /* 0x000fe20000000f00 */
[----:B------:R-:W-:Y:S01]  /*3700*/  FMUL.FTZ R115, R101, R54 ;  /* 0x0000003665737220 */ /* 0x000fe20000410000 */
[----:B------:R-:W-:Y:S01]  /*3710*/  SHF.R.U32.HI R73, RZ, 0x5, R22 ;  /* 0x00000005ff497819 */ /* 0x000fe20000011616 */
[----:B------:R-:W-:Y:S01]  /*3720*/  FMUL.FTZ R38, R96, R37 ;  /* 0x0000002560267220 */ /* 0x000fe20000410000 */
[----:B------:R-:W4:Y:S01]  /*3730*/  MUFU.EX2 R93, R93 ;  /* 0x0000005d005d7308 */ /* 0x000f220000000800 */
[----:B------:R-:W-:Y:S01]  /*3740*/  FMUL.FTZ R101, R83, R36 ;  /* 0x0000002453657220 */ /* 0x000fe20000410000 */
[----:B------:R-:W-:Y:S01]  /*3750*/  PRMT R36, RZ, 0x5410, R41 ;  /* 0x00005410ff247816 */ /* 0x000fe20000000029 */
[----:B-1----:R-:W-:-:S02]  /*3760*/  FFMA.FTZ R72, R95, R72, R102 ;  /* 0x000000485f487223 */ /* 0x002fc40000010066 */
[----:B------:R-:W-:Y:S02]  /*3770*/  FMUL.FTZ R37, R95, R38 ;  /* 0x000000265f257220 */ /* 0x000fe40000410000 */
        /* <DEDUP_REMOVED lines=23> */
[----:B------:R-:W-:-:S05]  /*38f0*/  FMUL.FTZ R37, R90, R37 ;  /* 0x000000255a257220 */ /* 0x000fca0000410000 */
[----:B------:R-:W4:Y:S01]  /*3900*/  MUFU.EX2 R103, R103 ;  /* 0x0000006700677308 */ /* 0x000f220000000800 */
[C---:B-1----:R-:W-:Y:S02]  /*3910*/  FFMA.FTZ R72, R110.reuse, R72, R119 ;  /* 0x000000486e487223 */ /* 0x042fe40000010077 */
[----:B------:R-:W-:-:S05]  /*3920*/  FMUL.FTZ R37, R110, R37 ;  /* 0x000000256e257220 */ /* 0x000fca0000410000 */
[----:B------:R-:W1:Y:S01]  /*3930*/  MUFU.EX2 R113, R113 ;  /* 0x0000007100717308 */ /* 0x000e620000000800 */
[C---:B0-----:R-:W-:Y:S02]  /*3940*/  FFMA.FTZ R72, R106.reuse, R72, R117 ;  /* 0x000000486a487223 */ /* 0x041fe40000010075 */
[----:B------:R-:W-:-:S05]  /*3950*/  FMUL.FTZ R36, R106, R37 ;  /* 0x000000256a247220 */ /* 0x000fca0000410000 */
        /* <DEDUP_REMOVED lines=33> */
[----:B------:R-:W2:Y:S01]  /*3b70*/  @!P0 LDS.64 R42, [R70.X8+0x10a0] ;  /* 0x0010a000462a8984 */ /* 0x000ea20000008a00 */
[----:B------:R-:W-:-:S03]  /*3b80*/  ISETP.NE.AND P0, PT, R73, RZ, PT ;  /* 0x000000ff4900720c */ /* 0x000fc60003f05270 */
[----:B------:R-:W-:Y:S01]  /*3b90*/  LDS.128 R28, [R21.X16+0x840] ;  /* 0x00084000151c7984 */ /* 0x000fe2000000cc00 */
[C---:B0-----:R-:W-:Y:S01]  /*3ba0*/  @P1 FFMA.FTZ R41, R40.reuse, R36, R41 ;  /* 0x0000002428291223 */ /* 0x041fe20000010029 */
[----:B------:R-:W-:Y:S02]  /*3bb0*/  @!P2 SHF.R.U32.HI R36, RZ, 0x2, R22 ;  /* 0x00000002ff24a819 */ /* 0x000fe40000011616 */
[----:B------:R-:W-:Y:S01]  /*3bc0*/  LDS.128 R32, [R21.X16+0x850] ;  /* 0x0008500015207984 */ /* 0x000fe2000000cc00 */
[----:B-1----:R-:W-:Y:S01]  /*3bd0*/  @P1 FMUL.FTZ R40, R40, R37 ;  /* 0x0000002528281220 */ /* 0x002fe20000410000 */
[----:B------:R-:W-:Y:S02]  /*3be0*/  @!P2 LOP3.LUT R72, R36, 0x3ffffff8, RZ, 0xc0, !PT ;  /* 0x3ffffff82448a812 */ /* 0x000fe400078ec0ff */
[----:B------:R-:W-:Y:S02]  /*3bf0*/  SHFL.UP PT, R123, R41, 0x1, RZ ;  /* 0x04200000297b7989 */ /* 0x000fe400000e00ff */
[----:B------:R-:W-:-:S02]  /*3c00*/  @P0 ISETP.NE.AND P1, PT, R15, RZ, PT ;  /* 0x000000ff0f00020c */ /* 0x000fc40003f25270 */
[----:B------:R2:W-:Y:S04]  /*3c10*/  @!P2 STS.64 [R72+0x1080], R40 ;  /* 0x001080284800a388 */ /* 0x0005e80000000a00 */
[----:B------:R-:W-:Y:S01]  /*3c20*/  BAR.SYNC.DEFER_BLOCKING 0x0 ;  /* 0x0000000000007b1d */ /* 0x000fe20000010000 */
[----:B------:R-:W-:-:S05]  /*3c30*/  ISETP.NE.AND P2, PT, R15, RZ, P0 ;  /* 0x000000ff0f00720c */ /* 0x000fca0000745270 */
[----:B------:R-:W-:Y:S01]  /*3c40*/  SHFL.UP PT, R122, R40, 0x1, RZ ;  /* 0x04200000287a7989 */ /* 0x000fe200000e00ff */
[----:B--2---:R-:W-:-:S03]  /*3c50*/  @P0 MOV R72, R42 ;  /* 0x0000002a00480202 */ /* 0x004fc60000000f00 */
[----:B------:R-:W0:Y:S02]  /*3c60*/  LDS.128 R36, [0x1080] ;  /* 0x00108000ff247984 */ /* 0x000e240000000c00 */
        /* <DEDUP_REMOVED lines=15> */
.L_x_3988:
[----:B------:R-:W-:Y:S05]  /*3d60*/  BSYNC B0 ;  /* 0x0000000000007941 */ /* 0x000fea0003800000 */
.L_x_3987:
[----:B------:R-:W-:Y:S01]  /*3d70*/  BAR.SYNC.DEFER_BLOCKING 0x0 ;  /* 0x0000000000007b1d */ /* 0x000fe20000010000 */
[----:B------:R-:W-:Y:S02]  /*3d80*/  ISETP.NE.AND P0, PT, R22, RZ, PT ;  /* 0x000000ff1600720c */ /* 0x000fe40003f05270 */
[----:B------:R-:W-:Y:S02]  /*3d90*/  PRMT R40, RZ, 0x5410, R30 ;  /* 0x00005410ff287816 */ /* 0x000fe4000000001e */
[----:B------:R-:W-:Y:S01]  /*3da0*/  PRMT R41, RZ, 0x5410, R31 ;  /* 0x00005410ff297816 */ /* 0x000fe2000000001f */
[----:B------:R-:W-:Y:S01]  /*3db0*/  BSSY B0, `(.L_x_3989) ;  /* 0x0000032000007945 */ /* 0x000fe20003800000 */
[----:B0-----:R-:W-:-:S02]  /*3dc0*/  PRMT R42, RZ, 0x5410, R32 ;  /* 0x00005410ff2a7816 */ /* 0x001fc40000000020 */
[----:B------:R-:W-:Y:S02]  /*3dd0*/  PRMT R43, RZ, 0x5410, R33 ;  /* 0x00005410ff2b7816 */ /* 0x000fe40000000021 */
[----:B------:R-:W-:Y:S02]  /*3de0*/  PRMT R36, RZ, 0x5410, R28 ;  /* 0x00005410ff247816 */ /* 0x000fe4000000001c */
[--C-:B------:R-:W-:Y:S02]  /*3df0*/  PRMT R38, RZ, 0x5410, R29.reuse ;  /* 0x00005410ff267816 */ /* 0x100fe4000000001d */
[----:B------:R-:W-:Y:S02]  /*3e00*/  PRMT R39, RZ, 0x7610, R29 ;  /* 0x00007610ff277816 */ /* 0x000fe4000000001d */
        /* <DEDUP_REMOVED lines=19> */
[----:B------:R-:W-:-:S03]  /*3f40*/  PRMT R91, RZ, 0x5410, R35 ;  /* 0x00005410ff5b7816 */ /* 0x000fc60000000023 */
[----:B------:R-:W-:Y:S01]  /*3f50*/  FFMA.FTZ R121, R90, R112, R121 ;  /* 0x000000705a797223 */ /* 0x000fe20000010079 */
[--C-:B------:R-:W-:Y:S02]  /*3f60*/  PRMT R90, RZ, 0x5410, R34.reuse ;  /* 0x00005410ff5a7816 */ /* 0x100fe40000000022 */
[----:B------:R-:W-:Y:S01]  /*3f70*/  PRMT R34, RZ, 0x7610, R34 ;  /* 0x00007610ff227816 */ /* 0x000fe20000000022 */
        /* <DEDUP_REMOVED lines=21> */
.L_x_3990:
[----:B------:R-:W-:Y:S05]  /*40d0*/  BSYNC B0 ;  /* 0x0000000000007941 */ /* 0x000fea0003800000 */
.L_x_3989:
        /* <DEDUP_REMOVED lines=20> */
.L_x_3986:
        /* <DEDUP_REMOVED lines=42> */
.L_x_3992:
[----:B------:R-:W-:Y:S05]  /*44c0*/  EXIT ;  /* 0x000000000000794d */ /* 0x000fea0003800000 */
.L_x_3994:
        /* <DEDUP_REMOVED lines=11> */
.L_x_5430:


//--------------------- .text._Z25selective_scan_fwd_kernelI32Selective_Scan_fwd_kernel_traitsILi64ELi16ELi1ELb1ELb1ELb1ELb1EN3c108BFloat16EfEEv13SSMParamsBase --------------------------
	.section	.text._Z25selective_scan_fwd_kernelI32Selective_Scan_fwd_kernel_traitsILi64ELi16ELi1ELb1ELb1ELb1ELb1EN3c108BFloat16EfEEv13SSMParamsBase,"ax",@progbits
	.sectioninfo	@"SHI_REGISTERS=127"
	.align	128
        .global         _Z25selective_scan_fwd_kernelI32Selective_Scan_fwd_kernel_traitsILi64ELi16ELi1ELb1ELb1ELb1ELb1EN3c108BFloat16EfEEv13SSMParamsBase
        .type           _Z25selective_scan_fwd_kernelI32Selective_Scan_fwd_kernel_traitsILi64ELi16ELi1ELb1ELb1ELb1ELb1EN3c108BFloat16EfEEv13SSMParamsBase,@function
        .size           _Z25selective_scan_fwd_kernelI32Selective_Scan_fwd_kernel_traitsILi64ELi16ELi1ELb1ELb1ELb1ELb1EN3c108BFloat16EfEEv13SSMParamsBase,(.L_x_5431 - _Z25selective_scan_fwd_kernelI32Selective_Scan_fwd_kernel_traitsILi64ELi16ELi1ELb1ELb1ELb1ELb1EN3c108BFloat16EfEEv13SSMParamsBase)
        .other          _Z25selective_scan_fwd_kernelI32Selective_Scan_fwd_kernel_traitsILi64ELi16ELi1ELb1ELb1ELb1ELb1EN3c108BFloat16EfEEv13SSMParamsBase,@"STO_CUDA_ENTRY STV_DEFAULT"
_Z25selective_scan_fwd_kernelI32Selective_Scan_fwd_kernel_traitsILi64ELi16ELi1ELb1ELb1ELb1ELb1EN3c108BFloat16EfEEv13SSMParamsBase:
.text._Z25selective_scan_fwd_kernelI32Selective_Scan_fwd_kernel_traitsILi64ELi16ELi1ELb1ELb1ELb1ELb1EN3c108BFloat16EfEEv13SSMParamsBase:
        /* <DEDUP_REMOVED lines=99> */
.L_x_4034:
        /* <DEDUP_REMOVED lines=81> */
.L_x_3996:
[----:B-12---:R-:W-:Y:S05]  /*0b40*/  BSYNC B0 ;  /* 0x0000000000007941 */ /* 0x006fea0003800000 */
.L_x_3995:
        /* <DEDUP_REMOVED lines=36> */
.L_x_3998:
[----:B------:R-:W-:Y:S05]  /*0d90*/  BSYNC B0 ;  /* 0x0000000000007941 */ /* 0x000fea0003800000 */
.L_x_3997:
        /* <DEDUP_REMOVED lines=38> */
.L_x_4000:
[----:B------:R-:W-:Y:S05]  /*1000*/  BSYNC B0 ;  /* 0x0000000000007941 */ /* 0x000fea0003800000 */
.L_x_3999:
        /* <DEDUP_REMOVED lines=36> */
.L_x_4002:
[----:B------:R-:W-:Y:S05]  /*1250*/  BSYNC B0 ;  /* 0x0000000000007941 */ /* 0x000fea0003800000 */
.L_x_4001:
        /* <DEDUP_REMOVED lines=38> */
.L_x_4004:
[----:B------:R-:W-:Y:S05]  /*14c0*/  BSYNC B0 ;  /* 0x0000000000007941 */ /* 0x000fea0003800000 */
.L_x_4003:
        /* <DEDUP_REMOVED lines=36> */
.L_x_4006:
[----:B------:R-:W-:Y:S05]  /*1710*/  BSYNC B0 ;  /* 0x0000000000007941 */ /* 0x000fea0003800000 */
.L_x_4005:
        /* <DEDUP_REMOVED lines=38> */
.L_x_4008:
[----:B------:R-:W-:Y:S05]  /*1980*/  BSYNC B0 ;  /* 0x0000000000007941 */ /* 0x000fea0003800000 */
.L_x_4007:
        /* <DEDUP_REMOVED lines=36> */
.L_x_4010:
[----:B------:R-:W-:Y:S05]  /*1bd0*/  BSYNC B0 ;  /* 0x0000000000007941 */ /* 0x000fea0003800000 */
.L_x_4009:
        /* <DEDUP_REMOVED lines=41> */
.L_x_4012:
[----:B------:R-:W-:Y:S05]  /*1e70*/  BSYNC B0 ;  /* 0x0000000000007941 */ /* 0x000fea0003800000 */
.L_x_4011:
        /* <DEDUP_REMOVED lines=41> */
.L_x_4014:
[----:B------:R-:W-:Y:S05]  /*2110*/  BSYNC B0 ;  /* 0x0000000000007941 */ /* 0x000fea0003800000 */
.L_x_4013:
        /* <DEDUP_REMOVED lines=47> */
.L_x_4016:
[----:B------:R-:W-:Y:S05]  /*2410*/  BSYNC B0 ;  /* 0x0000000000007941 */ /* 0x000fea0003800000 */
.L_x_4015:
        /* <DEDUP_REMOVED lines=33> */
.L_x_4018:
[----:B------:R-:W-:Y:S05]  /*2630*/  BSYNC B0 ;  /* 0x0000000000007941 */ /* 0x000fea0003800000 */
.L_x_4017:
        /* <DEDUP_REMOVED lines=33> */
.L_x_4020:
[----:B------:R-:W-:Y:S05]  /*2850*/  BSYNC B0 ;  /* 0x0000000000007941 */ /* 0x000fea0003800000 */
.L_x_4019:
        /* <DEDUP_REMOVED lines=33> */
.L_x_4022:
[----:B------:R-:W-:Y:S05]  /*2a70*/  BSYNC B0 ;  /* 0x0000000000007941 */ /* 0x000fea0003800000 */
.L_x_4021:
        /* <DEDUP_REMOVED lines=33> */
.L_x_4024:
[----:B------:R-:W-:Y:S05]  /*2c90*/  BSYNC B0 ;  /* 0x0000000000007941 */ /* 0x000fea0003800000 */
.L_x_4023:
        /* <DEDUP_REMOVED lines=33> */
.L_x_4026:
[----:B------:R-:W-:Y:S05]  /*2eb0*/  BSYNC B0 ;  /* 0x0000000000007941 */ /* 0x000fea0003800000 */
.L_x_4025:
        /* <DEDUP_REMOVED lines=36> */
.L_x_4032:
        /* <DEDUP_REMOVED lines=83> */
[----:B------:R-:W-:Y:S01]  /*3630*/  FMUL.FTZ R102, R79, R102 ;  /* 0x000000664f667220 */ /* 0x000fe20000410000 */
[----:B------:R-:W-:Y:S01]  /*3640*/  PRMT R43, RZ, 0x7610, R43 ;  /* 0x00007610ff2b7816 */ /* 0x000fe2000000002b */
[C---:B------:R-:W-:Y:S01]  /*3650*/  FMUL.FTZ R106, R101.reuse, R66 ;  /* 0x00000042656a7220 */ /* 0x040fe20000410000 */
[----:B------:R-:W0:Y:S01]  /*3660*/  MUFU.EX2 R94, R94 ;  /* 0x0000005e005e7308 */ /* 0x000e220000000800 */
[----:B----4-:R-:W-:Y:S01]  /*3670*/  FFMA.FTZ R72, R96, R72, R105 ;  /* 0x0000004860487223 */ /* 0x010fe20000010069 */
[----:B------:R-:W-:Y:S01]  /*3680*/  MOV R42, 0x3f800000 ;  /* 0x3f800000002a7802 */ /* 0x000fe20000000f00 */
[C---:B------:R-:W-:Y:S01]  /*3690*/  FMUL.FTZ R103, R101.reuse, R68 ;  /* 0x0000004465677220 */ /* 0x040fe20000410000 */
[----:B------:R-:W-:Y:S01]  /*36a0*/  SHF.R.U32.HI R73, RZ, 0x5, R49 ;  /* 0x00000005ff497819 */ /* 0x000fe20000011631 */
[----:B------:R-:W-:-:S02]  /*36b0*/  FMUL.FTZ R113, R101, R69 ;  /* 0x0000004565717220 */ /* 0x000fc40000410000 */
[----:B------:R-:W-:Y:S01]  /*36c0*/  FMUL.FTZ R115, R101, R70 ;  /* 0x0000004665737220 */ /* 0x000fe20000410000 */
[----:B------:R-:W4:Y:S01]  /*36d0*/  MUFU.EX2 R93, R93 ;  /* 0x0000005d005d7308 */ /* 0x000f220000000800 */
[----:B------:R-:W-:Y:S02]  /*36e0*/  FMUL.FTZ R38, R96, R37 ;  /* 0x0000002560267220 */ /* 0x000fe40000410000 */
[----:B------:R-:W-:Y:S01]  /*36f0*/  FMUL.FTZ R101, R85, R36 ;  /* 0x0000002455657220 */ /* 0x000fe20000410000 */
[----:B------:R-:W-:Y:S01]  /*3700*/  PRMT R36, RZ, 0x5410, R41 ;  /* 0x00005410ff247816 */ /* 0x000fe20000000029 */
[C---:B-1----:R-:W-:Y:S02]  /*3710*/  FFMA.FTZ R72, R95.reuse, R72, R102 ;  /* 0x000000485f487223 */ /* 0x042fe40000010066 */
[----:B------:R-:W-:Y:S01]  /*3720*/  FMUL.FTZ R37, R95, R38 ;  /* 0x000000265f257220 */ /* 0x000fe20000410000 */
[----:B------:R-:W1:Y:S01]  /*3730*/  MUFU.EX2 R92, R92 ;  /* 0x0000005c005c7308 */ /* 0x000e620000000800 */
[----:B------:R-:W-:-:S02]  /*3740*/  FMUL.FTZ R114, R78, R39 ;  /* 0x000000274e727220 */ /* 0x000fc40000410000 */
[C---:B0-----:R-:W-:Y:S02]  /*3750*/  FFMA.FTZ R72, R94.reuse, R72, R101 ;  /* 0x000000485e487223 */ /* 0x041fe40000010065 */
        /* <DEDUP_REMOVED lines=20> */
[----:B------:R-:W-:Y:S01]  /*38a0*/  FMUL.FTZ R120, R74, R43 ;  /* 0x0000002b4a787220 */ /* 0x000fe20000410000 */
[----:B------:R-:W-:-:S02]  /*38b0*/  MOV R43, RZ ;  /* 0x000000ff002b7202 */ /* 0x000fc40000000f00 */
        /* <DEDUP_REMOVED lines=40> */
[----:B------:R-:W-:Y:S01]  /*3b40*/  ISETP.NE.AND P0, PT, R73, RZ, PT ;  /* 0x000000ff4900720c */ /* 0x000fe20003f05270 */
[C---:B0-----:R-:W-:Y:S01]  /*3b50*/  @P1 FFMA.FTZ R41, R40.reuse, R36, R41 ;  /* 0x0000002428291223 */ /* 0x041fe20000010029 */
[----:B------:R-:W-:Y:S01]  /*3b60*/  @!P2 SHF.R.U32.HI R36, RZ, 0x2, R49 ;  /* 0x00000002ff24a819 */ /* 0x000fe20000011631 */
[----:B------:R-:W-:Y:S01]  /*3b70*/  LDS.128 R28, [R56.X16+0x840] ;  /* 0x00084000381c7984 */ /* 0x000fe2000000cc00 */
[----:B-1----:R-:W-:Y:S02]  /*3b80*/  @P1 FMUL.FTZ R40, R40, R37 ;  /* 0x0000002528281220 */ /* 0x002fe40000410000 */
[----:B------:R-:W-:Y:S01]  /*3b90*/  @!P2 LOP3.LUT R72, R36, 0x3ffffff8, RZ, 0xc0, !PT ;  /* 0x3ffffff82448a812 */ /* 0x000fe200078ec0ff */
[----:B------:R-:W-:Y:S04]  /*3ba0*/  LDS.128 R32, [R56.X16+0x850] ;  /* 0x0008500038207984 */ /* 0x000fe8000000cc00 */
[----:B------:R2:W-:Y:S04]  /*3bb0*/  @!P2 STS.64 [R72+0x1080], R40 ;  /* 0x001080284800a388 */ /* 0x0005e80000000a00 */
[----:B------:R-:W-:Y:S01]  /*3bc0*/  BAR.SYNC.DEFER_BLOCKING 0x0 ;  /* 0x0000000000007b1d */ /* 0x000fe20000010000 */
[----:B------:R-:W-:-:S02]  /*3bd0*/  ISETP.NE.AND P2, PT, R13, RZ, P0 ;  /* 0x000000ff0d00720c */ /* 0x000fc40000745270 */
[----:B------:R-:W-:-:S03]  /*3be0*/  @P0 ISETP.NE.AND P1, PT, R13, RZ, PT ;  /* 0x000000ff0d00020c */ /* 0x000fc60003f25270 */
[----:B------:R-:W-:Y:S04]  /*3bf0*/  SHFL.UP PT, R122, R40, 0x1, RZ ;  /* 0x04200000287a7989 */ /* 0x000fe800000e00ff */
        /* <DEDUP_REMOVED lines=18> */
.L_x_4029:
[----:B------:R-:W-:Y:S05]  /*3d20*/  BSYNC B0 ;  /* 0x0000000000007941 */ /* 0x000fea0003800000 */
.L_x_4028:
        /* <DEDUP_REMOVED lines=23> */
[----:B------:R-:W-:Y:S01]  /*3ea0*/  FFMA.FTZ R95, R95, R96, R102 ;  /* 0x000000605f5f7223 */ /* 0x000fe20000010066 */
[--C-:B------:R-:W-:Y:S02]  /*3eb0*/  PRMT R102, RZ, 0x5410, R35.reuse ;  /* 0x00005410ff667816 */ /* 0x100fe40000000023 */
[----:B------:R-:W-:Y:S01]  /*3ec0*/  PRMT R35, RZ, 0x7610, R35 ;  /* 0x00007610ff237816 */ /* 0x000fe20000000023 */
[----:B------:R-:W-:Y:S01]  /*3ed0*/  FFMA.FTZ R94, R94, R95, R101 ;  /* 0x0000005f5e5e7223 */ /* 0x000fe20000010065 */
[--C-:B------:R-:W-:Y:S02]  /*3ee0*/  PRMT R101, RZ, 0x5410, R34.reuse ;  /* 0x00005410ff657816 */ /* 0x100fe40000000022 */
        /* <DEDUP_REMOVED lines=26> */
.L_x_4031:
[----:B------:R-:W-:Y:S05]  /*4090*/  BSYNC B0 ;  /* 0x0000000000007941 */ /* 0x000fea0003800000 */
.L_x_4030:
        /* <DEDUP_REMOVED lines=20> */
.L_x_4027:
        /* <DEDUP_REMOVED lines=154> */
[----:B------:R-:W-:Y:S01]  /*4b80*/  FMUL.FTZ R29, R29, R22 ;  /* 0x000000161d1d7220 */ /* 0x000fe20000410000 */
[----:B------:R-:W-:Y:S02]  /*4b90*/  F2FP.BF16.PACK_AB R22, R35, R40 ;  /* 0x000000282316723e */ /* 0x000fe400000010ff */
        /* <DEDUP_REMOVED lines=9> */
[----:B------:R-:W-:Y:S01]  /*4c30*/  BAR.SYNC.DEFER_BLOCKING 0x0 ;  /* 0x0000000000007b1d */ /* 0x000fe20000010000 */
[----:B--2---:R-:W-:-:S05]  /*4c40*/  FMUL.FTZ R30, R30, R67 ;  /* 0x000000431e1e7220 */ /* 0x004fca0000410000 */
[----:B------:R-:W0:Y:S01]  /*4c50*/  MUFU.RCP R70, R70 ;  /* 0x0000004600467308 */ /* 0x000e220000001000 */
[----:B------:R-:W-:Y:S01]  /*4c60*/  FMUL.FTZ R30, R30, R23 ;  /* 0x000000171e1e7220 */ /* 0x000fe20000410000 */
[----:B------:R-:W-:Y:S01]  /*4c70*/  F2FP.BF16.PACK_AB R23, R51, R56 ;  /* 0x000000383317723e */ /* 0x000fe200000010ff */
[----:B-1----:R-:W-:-:S04]  /*4c80*/  FMUL.FTZ R38, R31, R48 ;  /* 0x000000301f267220 */ /* 0x002fc80000410000 */
[----:B------:R-:W-:Y:S01]  /*4c90*/  FMUL.FTZ R38, R38, R21 ;  /* 0x0000001526267220 */ /* 0x000fe20000410000 */
[----:B------:R-:W-:Y:S02]  /*4ca0*/  F2FP.BF16.PACK_AB R21, R49, R34 ;  /* 0x000000223115723e */ /* 0x000fe400000010ff */
[----:B------:R-:W-:Y:S01]  /*4cb0*/  F2FP.BF16.PACK_AB R34, R29, R30 ;  /* 0x0000001e1d22723e */ /* 0x000fe200000010ff */
[----:B0-----:R-:W-:-:S04]  /*4cc0*/  FMUL.FTZ R39, R39, R70 ;  /* 0x0000004627277220 */ /* 0x001fc80000410000 */
[----:B------:R-:W-:Y:S01]  /*4cd0*/  FMUL.FTZ R39, R39, R20 ;  /* 0x0000001427277220 */ /* 0x000fe20000410000 */
[----:B------:R-:W-:Y:S02]  /*4ce0*/  F2FP.BF16.PACK_AB R20, R33, R32 ;  /* 0x000000202114723e */ /* 0x000fe400000010ff */
[----:B------:R-:W-:Y:S02]  /*4cf0*/  F2FP.BF16.PACK_AB R32, R41, R28 ;  /* 0x0000001c2920723e */ /* 0x000fe400000010ff */
[----:B------:R-:W-:Y:S01]  /*4d00*/  F2FP.BF16.PACK_AB R33, R37, R36 ;  /* 0x000000242521723e */ /* 0x000fe200000010ff */
[----:B------:R0:W-:Y:S01]  /*4d10*/  STS.128 [R57.X16], R20 ;  /* 0x0000001439007388 */ /* 0x0001e2000000cc00 */
[----:B------:R-:W-:Y:S01]  /*4d20*/  F2FP.BF16.PACK_AB R35, R39, R38 ;  /* 0x000000262723723e */ /* 0x000fe200000010ff */
[----:B------:R-:W-:-:S04]  /*4d30*/  IMAD R36, R14, c[0x0][0x210], RZ ;  /* 0x000084000e247a24 */ /* 0x000fc800078e02ff */
[----:B------:R-:W-:Y:S01]  /*4d40*/  STS.128 [R57.X16+0x10], R32 ;  /* 0x0000102039007388 */ /* 0x000fe2000000cc00 */
[----:B------:R-:W-:-:S06]  /*4d50*/  NOP ;  /* 0x0000000000007918 */ /* 0x000fcc0000000000 */
[----:B------:R-:W1:Y:S01]  /*4d60*/  LDS.128 R24, [R0.X16] ;  /* 0x0000000000187984 */ /* 0x000e62000000cc00 */
[----:B------:R-:W-:Y:S02]  /*4d70*/  IMAD R37, R15, c[0x0][0x214], R36 ;  /* 0x000085000f257a24 */ /* 0x000fe400078e0224 */
[----:B------:R-:W-:Y:S01]  /*4d80*/  IMAD R36, R18, c[0x0][0x218], RZ ;  /* 0x0000860012247a24 */ /* 0x000fe200078e02ff */
[----:B------:R-:W2:Y:S02]  /*4d90*/  LDS.128 R28, [R0.X16+0x200] ;  /* 0x00020000001c7984 */ /* 0x000ea4000000cc00 */
[----:B------:R-:W-:Y:S01]  /*4da0*/  IADD3 R59, R59, R37, RZ ;  /* 0x000000253b3b7210 */ /* 0x000fe20007ffe0ff */
[----:B0-----:R-:W-:-:S04]  /*4db0*/  IMAD R23, R19, c[0x0][0x21c], R36 ;  /* 0x0000870013177a24 */ /* 0x001fc800078e0224 */
        /* <DEDUP_REMOVED lines=10> */
.L_x_4033:
[----:B------:R-:W-:Y:S05]  /*4e60*/  EXIT ;  /* 0x000000000000794d */ /* 0x000fea0003800000 */
.L_x_4035:
        /* <DEDUP_REMOVED lines=9> */
.L_x_5431:


//--------------------- .text._Z25selective_scan_fwd_kernelI32Selective_Scan_fwd_kernel_traitsILi32ELi16ELi1ELb0ELb0ELb0ELb0EN3c108BFloat16EfEEv13SSMParamsBase --------------------------
	.section	.text._Z25selective_scan_fwd_kernelI32Selective_Scan_fwd_kernel_traitsILi32ELi16ELi1ELb0ELb0ELb0ELb0EN3c108BFloat16EfEEv13SSMParamsBase,"ax",@progbits
	.sectioninfo	@"SHI_REGISTERS=168"
	.align	128
        .global         _Z25selective_scan_fwd_kernelI32Selective_Scan_fwd_kernel_traitsILi32ELi16ELi1ELb0ELb0ELb0ELb0EN3c108BFloat16EfEEv13SSMParamsBase
        .type           _Z25selective_scan_fwd_kernelI32Selective_Scan_fwd_kernel_traitsILi32ELi16ELi1ELb0ELb0ELb0ELb0EN3c108BFloat16EfEEv13SSMParamsBase,@function
        .size           _Z25selective_scan_fwd_kernelI32Selective_Scan_fwd_kernel_traitsILi32ELi16ELi1ELb0ELb0ELb0ELb0EN3c108BFloat16EfEEv13SSMParamsBase,(.L_x_5432 - _Z25selective_scan_fwd_kernelI32Selective_Scan_fwd_kernel_traitsILi32ELi16ELi1ELb0ELb0ELb0ELb0EN3c108BFloat16EfEEv13SSMParamsBase)
        .other          _Z25selective_scan_fwd_kernelI32Selective_Scan_fwd_kernel_traitsILi32ELi16ELi1ELb0ELb0ELb0ELb0EN3c108BFloat16EfEEv13SSMParamsBase,@"STO_CUDA_ENTRY STV_DEFAULT"
_Z25selective_scan_fwd_kernelI32Selective_Scan_fwd_kernel_traitsILi32ELi16ELi1ELb0ELb0ELb0ELb0EN3c108BFloat16EfEEv13SSMParamsBase:
.text._Z25selective_scan_fwd_kernelI32Selective_Scan_fwd_kernel_traitsILi32ELi16ELi1ELb0ELb0ELb0ELb0EN3c108BFloat16EfEEv13SSMParamsBase:
[----:B------:R-:W-:Y:S02]  /*0000*/  MOV R1, c[0x0][0x28] ;  /* 0x00000a0000017a02 */ /* 0x000fe40000000f00 */
[----:B------:R-:W0:Y:S01]  /*0010*/  S2R R0, SR_CTAID.Y ;  /* 0x0000000000007919 */ /* 0x000e220000002600 */
[----:B------:R-:W-:Y:S01]  /*0020*/  ISETP.NE.U32.AND P1, PT, RZ, c[0x0][0x250], PT ;  /* 0x00009400ff007a0c */ /* 0x000fe20003f25070 */
[----:B------:R-:W-:Y:S01]  /*0030*/  HFMA2.MMA R20, -RZ, RZ, 0, 0 ;  /* 0x00000000ff147435 */ /* 0x000fe200000001ff */
[----:B------:R-:W-:Y:S01]  /*0040*/  ULDC.64 UR4, c[0x0][0x118] ;  /* 0x0000460000047ab9 */ /* 0x000fe20000000a00 */
[----:B------:R-:W-:Y:S01]  /*0050*/  ISETP.NE.U32.AND P0, PT, RZ, c[0x0][0x238], PT ;  /* 0x00008e00ff007a0c */ /* 0x000fe20003f05070 */
[----:B------:R-:W-:Y:S01]  /*0060*/  IMAD.MOV.U32 R18, RZ, RZ, RZ ;  /* 0x000000ffff127224 */ /* 0x000fe200078e00ff */
[----:B------:R-:W-:Y:S02]  /*0070*/  ISETP.NE.AND.EX P1, PT, RZ, c[0x0][0x254], PT, P1 ;  /* 0x00009500ff007a0c */ /* 0x000fe40003f25310 */
[----:B------:R-:W-:Y:S02]  /*0080*/  ISETP.NE.AND.EX P0, PT, RZ, c[0x0][0x23c], PT, P0 ;  /* 0x00008f00ff007a0c */ /* 0x000fe40003f05300 */
[----:B0-----:R-:W-:-:S09]  /*0090*/  SHF.R.S32.HI R19, RZ, 0x1f, R0 ;  /* 0x0000001fff137819 */ /* 0x001fd20000011400 */
[C---:B------:R-:W-:Y:S02]  /*00a0*/  @P1 LEA R4, P3, R0.reuse, c[0x0][0x250], 0x2 ;  /* 0x0000940000041a11 */ /* 0x040fe400078610ff */
[C---:B------:R-:W-:Y:S02]  /*00b0*/  @P0 LEA R2, P2, R0.reuse, c[0x0][0x238], 0x2 ;  /* 0x00008e0000020a11 */ /* 0x040fe400078410ff */
[C-C-:B------:R-:W-:Y:S01]  /*00c0*/  @P1 LEA.HI.X R5, R0.reuse, c[0x0][0x254], R19.reuse, 0x2, P3 ;  /* 0x0000950000051a11 */ /* 0x140fe200018f1413 */
[----:B------:R-:W-:Y:S01]  /*00d0*/  IMAD.MOV.U32 R6, RZ, RZ, c[0x0][0x174] ;  /* 0x00005d00ff067624 */ /* 0x000fe200078e00ff */
[----:B------:R-:W-:-:S03]  /*00e0*/  @P0 LEA.HI.X R3, R0, c[0x0][0x23c], R19, 0x2, P2 ;  /* 0x00008f0000030a11 */ /* 0x000fc600010f1413 */
[----:B------:R0:W5:Y:S04]  /*00f0*/  @P1 LDG.E R20, [R4.64] ;  /* 0x0000000404141981 */ /* 0x000168000c1e1900 */
[----:B------:R0:W5:Y:S01]  /*0100*/  @P0 LDG.E R18, [R2.64] ;  /* 0x0000000402120981 */ /* 0x000162000c1e1900 */
[----:B------:R-:W-:-:S13]  /*0110*/  ISETP.GE.AND P0, PT, R6, 0x1, PT ;  /* 0x000000010600780c */ /* 0x000fda0003f06270 */
[----:B------:R-:W-:Y:S05]  /*0120*/  @!P0 EXIT ;  /* 0x000000000000894d */ /* 0x000fea0003800000 */
[----:B0-----:R-:W0:Y:S01]  /*0130*/  S2R R21, SR_CTAID.X ;  /* 0x0000000000157919 */ /* 0x001e220000002500 */
[C---:B------:R-:W-:Y:S02]  /*0140*/  IMAD R7, R19.reuse, c[0x0][0x1d8], RZ ;  /* 0x0000760013077a24 */ /* 0x040fe400078e02ff */
[----:B------:R-:W-:Y:S01]  /*0150*/  IMAD R9, R19, c[0x0][0x1e8], RZ ;  /* 0x00007a0013097a24 */ /* 0x000fe200078e02ff */
[----:B------:R-:W1:Y:S01]  /*0160*/  S2R R126, SR_TID.X ;  /* 0x00000000007e7919 */ /* 0x000e620000002100 */
[----:B------:R-:W-:-:S03]  /*0170*/  IMAD.WIDE.U32 R2, R0, c[0x0][0x1d8], RZ ;  /* 0x0000760000027a25 */ /* 0x000fc600078e00ff */
[----:B------:R-:W2:Y:S01]  /*0180*/  S2R R25, SR_LANEID ;  /* 0x0000000000197919 */ /* 0x000ea20000000000 */
[C---:B------:R-:W-:Y:S02]  /*0190*/  IMAD R7, R0.reuse, c[0x0][0x1dc], R7 ;  /* 0x0000770000077a24 */ /* 0x040fe400078e0207 */
[----:B------:R-:W-:-:S03]  /*01a0*/  IMAD.WIDE.U32 R4, R0, c[0x0][0x1e8], RZ ;  /* 0x00007a0000047a25 */ /* 0x000fc600078e00ff */
[----:B------:R-:W-:Y:S01]  /*01b0*/  IADD3 R3, R3, R7, RZ ;  /* 0x0000000703037210 */ /* 0x000fe20007ffe0ff */
[C---:B------:R-:W-:Y:S02]  /*01c0*/  IMAD R9, R0.reuse, c[0x0][0x1ec], R9 ;  /* 0x00007b0000097a24 */ /* 0x040fe400078e0209 */
[----:B------:R-:W-:Y:S02]  /*01d0*/  IMAD R17, R19, c[0x0][0x1b8], RZ ;  /* 0x00006e0013117a24 */ /* 0x000fe400078e02ff */
[----:B------:R-:W-:Y:S02]  /*01e0*/  IMAD.IADD R5, R5, 0x1, R9 ;  /* 0x0000000105057824 */ /* 0x000fe400078e0209 */
[----:B------:R-:W-:Y:S02]  /*01f0*/  IMAD R15, R19, c[0x0][0x198], RZ ;  /* 0x00006600130f7a24 */ /* 0x000fe400078e02ff */
[----:B------:R-:W-:Y:S01]  /*0200*/  IMAD.WIDE.U32 R10, R0, c[0x0][0x180], RZ ;  /* 0x00006000000a7a25 */ /* 0x000fe200078e00ff */
[----:B0-----:R-:W-:-:S03]  /*0210*/  SHF.R.S32.HI R143, RZ, 0x1f, R21 ;  /* 0x0000001fff8f7819 */ /* 0x001fc60000011415 */
[----:B------:R-:W-:Y:S01]  /*0220*/  IMAD.WIDE.U32 R2, R21, c[0x0][0x1d0], R2 ;  /* 0x0000740015027a25 */ /* 0x000fe200078e0002 */
[C---:B-1----:R-:W-:Y:S02]  /*0230*/  LOP3.LUT R22, R126.reuse, 0x1f, RZ, 0xc0, !PT ;  /* 0x0000001f7e167812 */ /* 0x042fe400078ec0ff */
[----:B------:R-:W-:Y:S01]  /*0240*/  SHF.L.U32 R13, R126, 0x4, RZ ;  /* 0x000000047e0d7819 */ /* 0x000fe200000006ff */
[C---:B------:R-:W-:Y:S02]  /*0250*/  IMAD R6, R143.reuse, c[0x0][0x1d0], RZ ;  /* 0x000074008f067a24 */ /* 0x040fe400078e02ff */
[----:B------:R-:W-:Y:S01]  /*0260*/  IMAD R8, R143, c[0x0][0x1e0], RZ ;  /* 0x000078008f087a24 */ /* 0x000fe200078e02ff */
[----:B------:R-:W-:Y:S01]  /*0270*/  LOP3.LUT R23, R22, 0xfffffe00, R13, 0xf8, !PT ;  /* 0xfffffe0016177812 */ /* 0x000fe200078ef80d */
[----:B------:R-:W-:Y:S01]  /*0280*/  IMAD.WIDE.U32 R4, R21, c[0x0][0x1e0], R4 ;  /* 0x0000780015047a25 */ /* 0x000fe200078e0004 */
[----:B------:R-:W-:Y:S02]  /*0290*/  IADD3 R28, R13, 0x1, RZ ;  /* 0x000000010d1c7810 */ /* 0x000fe40007ffe0ff */
[----:B------:R-:W-:Y:S01]  /*02a0*/  SHF.R.S32.HI R24, RZ, 0x1f, R23 ;  /* 0x0000001fff187819 */ /* 0x000fe20000011417 */
[----:B------:R-:W-:Y:S01]  /*02b0*/  IMAD R7, R21, c[0x0][0x1d4], R6 ;  /* 0x0000750015077a24 */ /* 0x000fe200078e0206 */
[----:B------:R-:W-:Y:S01]  /*02c0*/  IADD3 R6, P0, R23, R2, RZ ;  /* 0x0000000217067210 */ /* 0x000fe20007f1e0ff */
[----:B------:R-:W-:Y:S01]  /*02d0*/  IMAD R9, R21, c[0x0][0x1e4], R8 ;  /* 0x0000790015097a24 */ /* 0x000fe200078e0208 */
[----:B------:R-:W-:Y:S01]  /*02e0*/  IADD3 R85, P1, R23, R4, RZ ;  /* 0x0000000417557210 */ /* 0x000fe20007f3e0ff */
[----:B------:R-:W-:Y:S01]  /*02f0*/  IMAD R17, R0, c[0x0][0x1bc], R17 ;  /* 0x00006f0000117a24 */ /* 0x000fe200078e0211 */
[----:B------:R-:W-:Y:S01]  /*0300*/  IADD3.X R3, R24, R3, R7, P0, !PT ;  /* 0x0000000318037210 */ /* 0x000fe200007fe407 */
[----:B------:R-:W-:Y:S01]  /*0310*/  IMAD R15, R0, c[0x0][0x19c], R15 ;  /* 0x00006700000f7a24 */ /* 0x000fe200078e020f */
[----:B------:R-:W-:Y:S01]  /*0320*/  IADD3.X R2, R24, R5, R9, P1, !PT ;  /* 0x0000000518027210 */ /* 0x000fe20000ffe409 */
[----:B------:R-:W-:Y:S01]  /*0330*/  IMAD.WIDE.U32 R8, R0, c[0x0][0x198], RZ ;  /* 0x0000660000087a25 */ /* 0x000fe200078e00ff */
[----:B------:R-:W-:-:S02]  /*0340*/  LEA R4, P0, R6, c[0x0][0x240], 0x1 ;  /* 0x0000900006047a11 */ /* 0x000fc400078008ff */
[----:B------:R-:W-:Y:S01]  /*0350*/  LEA R84, P1, R85, c[0x0][0x248], 0x1 ;  /* 0x0000920055547a11 */ /* 0x000fe200078208ff */
[----:B------:R-:W-:Y:S01]  /*0360*/  IMAD.MOV.U32 R26, RZ, RZ, RZ ;  /* 0x000000ffff1a7224 */ /* 0x000fe200078e00ff */
[----:B------:R-:W-:Y:S01]  /*0370*/  LEA.HI.X R5, R6, c[0x0][0x244], R3, 0x1, P0 ;  /* 0x0000910006057a11 */ /* 0x000fe200000f0c03 */
[----:B------:R-:W-:Y:S01]  /*0380*/  IMAD R3, R19, c[0x0][0x180], RZ ;  /* 0x0000600013037a24 */ /* 0x000fe200078e02ff */
[----:B------:R-:W-:Y:S01]  /*0390*/  LEA.HI.X R85, R85, c[0x0][0x24c], R2, 0x1, P1 ;  /* 0x0000930055557a11 */ /* 0x000fe200008f0c02 */
[----:B------:R-:W-:Y:S01]  /*03a0*/  IMAD R2, R21, c[0x0][0x164], R0 ;  /* 0x0000590015027a24 */ /* 0x000fe200078e0200 */
[C---:B------:R-:W-:Y:S01]  /*03b0*/  IADD3 R30, R13.reuse, 0x2, RZ ;  /* 0x000000020d1e7810 */ /* 0x040fe20007ffe0ff */
[C---:B------:R-:W-:Y:S01]  /*03c0*/  IMAD.WIDE.U32 R6, R0.reuse, c[0x0][0x1b8], RZ ;  /* 0x00006e0000067a25 */ /* 0x040fe200078e00ff */
[C---:B------:R-:W-:Y:S02]  /*03d0*/  IADD3 R32, R13.reuse, 0x3, RZ ;  /* 0x000000030d207810 */ /* 0x040fe40007ffe0ff */
[----:B------:R-:W-:Y:S01]  /*03e0*/  IADD3 R33, R13, 0x4, RZ ;  /* 0x000000040d217810 */ /* 0x000fe20007ffe0ff */
[----:B------:R-:W-:Y:S01]  /*03f0*/  IMAD R3, R0, c[0x0][0x184], R3 ;  /* 0x0000610000037a24 */ /* 0x000fe200078e0203 */
[----:B------:R-:W-:Y:S01]  /*0400*/  IADD3 R31, R7, R17, RZ ;  /* 0x00000011071f7210 */ /* 0x000fe20007ffe0ff */
[----:B------:R-:W-:Y:S01]  /*0410*/  IMAD R2, R2, c[0x0][0x174], RZ ;  /* 0x00005d0002027a24 */ /* 0x000fe200078e02ff */
[----:B------:R-:W-:Y:S01]  /*0420*/  IADD3 R34, R13, 0x5, RZ ;  /* 0x000000050d227810 */ /* 0x000fe20007ffe0ff */
[----:B------:R-:W-:Y:S01]  /*0430*/  IMAD.IADD R29, R9, 0x1, R15 ;  /* 0x00000001091d7824 */ /* 0x000fe200078e020f */
[----:B------:R-:W-:Y:S01]  /*0440*/  IADD3 R27, R11, R3, RZ ;  /* 0x000000030b1b7210 */ /* 0x000fe20007ffe0ff */
[----:B------:R-:W-:Y:S01]  /*0450*/  IMAD R45, R2, c[0x0][0x16c], RZ ;  /* 0x00005b00022d7a24 */ /* 0x000fe200078e02ff */
        /* <DEDUP_REMOVED lines=9> */
[----:B------:R-:W-:Y:S02]  /*04f0*/  IADD3 R44, R13, 0xf, RZ ;  /* 0x0000000f0d2c7810 */ /* 0x000fe40007ffe0ff */
        /* <DEDUP_REMOVED lines=14> */
[----:B--2---:R-:W-:-:S02]  /*05e0*/  LOP3.LUT R60, R23, 0x1e0, RZ, 0xfc, !PT ;  /* 0x000001e0173c7812 */ /* 0x004fc400078efcff */
.L_x_4075:
[----:B------:R-:W-:Y:S01]  /*05f0*/  BAR.SYNC.DEFER_BLOCKING 0x0 ;  /* 0x0000000000007b1d */ /* 0x000fe20000010000 */
[----:B------:R-:W-:Y:S01]  /*0600*/  IMAD.MOV.U32 R61, RZ, RZ, -0x200 ;  /* 0xfffffe00ff3d7424 */ /* 0x000fe200078e00ff */
[----:B------:R-:W-:-:S03]  /*0610*/  PRMT R2, RZ, 0x7610, R2 ;  /* 0x00007610ff027816 */ /* 0x000fc60000000002 */
[----:B------:R-:W-:-:S05]  /*0620*/  IMAD R61, R26, R61, c[0x0][0x168] ;  /* 0x00005a001a3d7624 */ /* 0x000fca00078e023d */
[-C--:B------:R-:W-:Y:S02]  /*0630*/  ISETP.GE.AND P0, PT, R23, R61.reuse, PT ;  /* 0x0000003d1700720c */ /* 0x080fe40003f06270 */
[-C--:B------:R-:W-:Y:S02]  /*0640*/  ISETP.GE.AND P1, PT, R47, R61.reuse, PT ;  /* 0x0000003d2f00720c */ /* 0x080fe40003f26270 */
[----:B------:R-:W-:Y:S02]  /*0650*/  ISETP.GE.AND P2, PT, R48, R61, PT ;  /* 0x0000003d3000720c */ /* 0x000fe40003f46270 */
[----:B------:R-:W-:-:S07]  /*0660*/  PRMT R3, RZ, 0x7610, R3 ;  /* 0x00007610ff037816 */ /* 0x000fce0000000003 */
        /* <DEDUP_REMOVED lines=9> */
[----:B------:R-:W-:-:S03]  /*0700*/  ISETP.GE.AND P0, PT, R51, R61, PT ;  /* 0x0000003d3300720c */ /* 0x000fc60003f06270 */
[----:B------:R-:W4:Y:S01]  /*0710*/  @!P1 LDG.E.U16 R12, [R4.64+0x80] ;  /* 0x00008004040c9981 */ /* 0x000f22000c1e1500 */
[-C--:B------:R-:W-:Y:S02]  /*0720*/  ISETP.GE.AND P1, PT, R52, R61.reuse, PT ;  /* 0x0000003d3400720c */ /* 0x080fe40003f26270 */
[----:B------:R-:W-:Y:S01]  /*0730*/  PRMT R16, RZ, 0x7610, R16 ;  /* 0x00007610ff107816 */ /* 0x000fe20000000010 */
[----:B------:R-:W4:Y:S01]  /*0740*/  @!P2 LDG.E.U16 R13, [R4.64+0xc0] ;  /* 0x0000c004040da981 */ /* 0x000f22000c1e1500 */
[----:B------:R-:W-:-:S03]  /*0750*/  ISETP.GE.AND P2, PT, R53, R61, PT ;  /* 0x0000003d3500720c */ /* 0x000fc60003f46270 */
[----:B------:R-:W4:Y:S01]  /*0760*/  @!P3 LDG.E.U16 R14, [R4.64+0x100] ;  /* 0x00010004040eb981 */ /* 0x000f22000c1e1500 */
[----:B------:R-:W-:-:S03]  /*0770*/  ISETP.GE.AND P3, PT, R54, R61, PT ;  /* 0x0000003d3600720c */ /* 0x000fc60003f66270 */
[----:B------:R-:W4:Y:S01]  /*0780*/  @!P4 LDG.E.U16 R15, [R4.64+0x140] ;  /* 0x00014004040fc981 */ /* 0x000f22000c1e1500 */
[-C--:B------:R-:W-:Y:S02]  /*0790*/  ISETP.GE.AND P4, PT, R55, R61.reuse, PT ;  /* 0x0000003d3700720c */ /* 0x080fe40003f86270 */
[----:B------:R-:W-:Y:S01]  /*07a0*/  PRMT R17, RZ, 0x7610, R17 ;  /* 0x00007610ff117816 */ /* 0x000fe20000000011 */
[----:B------:R-:W4:Y:S01]  /*07b0*/  @!P0 LDG.E.U16 R16, [R4.64+0x180] ;  /* 0x0001800404108981 */ /* 0x000f22000c1e1500 */
[----:B------:R-:W-:Y:S02]  /*07c0*/  PRMT R72, RZ, 0x7610, R72 ;  /* 0x00007610ff487816 */ /* 0x000fe40000000048 */
[----:B------:R-:W-:Y:S02]  /*07d0*/  ISETP.GE.AND P0, PT, R56, R61, PT ;  /* 0x0000003d3800720c */ /* 0x000fe40003f06270 */
[----:B------:R-:W-:Y:S01]  /*07e0*/  PRMT R73, RZ, 0x7610, R73 ;  /* 0x00007610ff497816 */ /* 0x000fe20000000049 */
[----:B------:R-:W4:Y:S01]  /*07f0*/  @!P1 LDG.E.U16 R17, [R4.64+0x1c0] ;  /* 0x0001c00404119981 */ /* 0x000f22000c1e1500 */
[----:B------:R-:W-:-:S02]  /*0800*/  PRMT R74, RZ, 0x7610, R74 ;  /* 0x00007610ff4a7816 */ /* 0x000fc4000000004a */
[-C--:B------:R-:W-:Y:S01]  /*0810*/  ISETP.GE.AND P1, PT, R57, R61.reuse, PT ;  /* 0x0000003d3900720c */ /* 0x080fe20003f26270 */
[----:B------:R-:W4:Y:S01]  /*0820*/  @!P2 LDG.E.U16 R72, [R4.64+0x200] ;  /* 0x000200040448a981 */ /* 0x000f22000c1e1500 */
[-C--:B------:R-:W-:Y:S02]  /*0830*/  ISETP.GE.AND P2, PT, R58, R61.reuse, PT ;  /* 0x0000003d3a00720c */ /* 0x080fe40003f46270 */
[----:B------:R-:W-:Y:S01]  /*0840*/  PRMT R77, RZ, 0x7610, R77 ;  /* 0x00007610ff4d7816 */ /* 0x000fe2000000004d */
[----:B------:R-:W4:Y:S01]  /*0850*/  @!P3 LDG.E.U16 R73, [R4.64+0x240] ;  /* 0x000240040449b981 */ /* 0x000f22000c1e1500 */
[----:B------:R-:W-:-:S03]  /*0860*/  ISETP.GE.AND P3, PT, R59, R61, PT ;  /* 0x0000003d3b00720c */ /* 0x000fc60003f66270 */
[----:B------:R-:W4:Y:S01]  /*0870*/  @!P4 LDG.E.U16 R74, [R4.64+0x280] ;  /* 0x00028004044ac981 */ /* 0x000f22000c1e1500 */
[----:B------:R-:W-:Y:S02]  /*0880*/  ISETP.GE.AND P4, PT, R60, R61, PT ;  /* 0x0000003d3c00720c */ /* 0x000fe40003f86270 */
[----:B------:R-:W-:Y:S01]  /*0890*/  PRMT R78, RZ, 0x7610, R78 ;  /* 0x00007610ff4e7816 */ /* 0x000fe2000000004e */
[----:B------:R-:W4:Y:S01]  /*08a0*/  @!P0 LDG.E.U16 R77, [R4.64+0x2c0] ;  /* 0x0002c004044d8981 */ /* 0x000f22000c1e1500 */
[----:B------:R-:W-:Y:S02]  /*08b0*/  PRMT R79, RZ, 0x7610, R79 ;  /* 0x00007610ff4f7816 */ /* 0x000fe4000000004f */
[----:B------:R-:W-:Y:S02]  /*08c0*/  PRMT R80, RZ, 0x7610, R80 ;  /* 0x00007610ff507816 */ /* 0x000fe40000000050 */
[----:B------:R-:W-:Y:S01]  /*08d0*/  PRMT R81, RZ, 0x7610, R81 ;  /* 0x00007610ff517816 */ /* 0x000fe20000000051 */
[----:B------:R-:W4:Y:S04]  /*08e0*/  @!P1 LDG.E.U16 R78, [R4.64+0x300] ;  /* 0x00030004044e9981 */ /* 0x000f28000c1e1500 */
[----:B------:R-:W4:Y:S04]  /*08f0*/  @!P2 LDG.E.U16 R79, [R4.64+0x340] ;  /* 0x00034004044fa981 */ /* 0x000f28000c1e1500 */
[----:B------:R-:W4:Y:S04]  /*0900*/  @!P3 LDG.E.U16 R80, [R4.64+0x380] ;  /* 0x000380040450b981 */ /* 0x000f28000c1e1500 */
[----:B------:R-:W4:Y:S01]  /*0910*/  @!P4 LDG.E.U16 R81, [R4.64+0x3c0] ;  /* 0x0003c0040451c981 */ /* 0x000f22000c1e1500 */
[----:B------:R-:W-:-:S02]  /*0920*/  LEA.HI.SX32 R62, R25, R25, 0x1b ;  /* 0x00000019193e7211 */ /* 0x000fc400078fdaff */
[C---:B------:R-:W-:Y:S02]  /*0930*/  IADD3 R64, R25.reuse, 0x40, RZ ;  /* 0x0000004019407810 */ /* 0x040fe40007ffe0ff */
[----:B------:R-:W-:Y:S02]  /*0940*/  SHF.L.U32 R83, R62, 0x1, RZ ;  /* 0x000000013e537819 */ /* 0x000fe400000006ff */
[C---:B------:R-:W-:Y:S02]  /*0950*/  IADD3 R62, R25.reuse, 0x20, RZ ;  /* 0x00000020193e7810 */ /* 0x040fe40007ffe0ff */
[C---:B------:R-:W-:Y:S02]  /*0960*/  IADD3 R66, R25.reuse, 0x60, RZ ;  /* 0x0000006019427810 */ /* 0x040fe40007ffe0ff */
[C---:B------:R-:W-:Y:S02]  /*0970*/  IADD3 R68, R25.reuse, 0x80, RZ ;  /* 0x0000008019447810 */ /* 0x040fe40007ffe0ff */
[----:B------:R-:W-:-:S02]  /*0980*/  IADD3 R70, R25, 0xa0, RZ ;  /* 0x000000a019467810 */ /* 0x000fc40007ffe0ff */
[-C--:B------:R-:W-:Y:S02]  /*0990*/  LEA.HI.SX32 R62, R62, R25.reuse, 0x1b ;  /* 0x000000193e3e7211 */ /* 0x080fe400078fdaff */
[-C--:B------:R-:W-:Y:S02]  /*09a0*/  LEA.HI.SX32 R63, R64, R25.reuse, 0x1b ;  /* 0x00000019403f7211 */ /* 0x080fe400078fdaff */
[-C--:B------:R-:W-:Y:S02]  /*09b0*/  LEA.HI.SX32 R64, R66, R25.reuse, 0x1b ;  /* 0x0000001942407211 */ /* 0x080fe400078fdaff */
[-C--:B------:R-:W-:Y:S02]  /*09c0*/  LEA.HI.SX32 R65, R68, R25.reuse, 0x1b ;  /* 0x0000001944417211 */ /* 0x080fe400078fdaff */
[----:B------:R-:W-:Y:S02]  /*09d0*/  LEA.HI.SX32 R66, R70, R25, 0x1b ;  /* 0x0000001946427211 */ /* 0x000fe400078fdaff */
[C---:B------:R-:W-:Y:S01]  /*09e0*/  IADD3 R68, R25.reuse, 0xe0, RZ ;  /* 0x000000e019447810 */ /* 0x040fe20007ffe0ff */
[----:B------:R-:W-:Y:S01]  /*09f0*/  IMAD.SHL.U32 R62, R62, 0x2, RZ ;  /* 0x000000023e3e7824 */ /* 0x000fe200078e00ff */
[----:B------:R-:W-:-:S02]  /*0a00*/  IADD3 R70, R25, 0x100, RZ ;  /* 0x0000010019467810 */ /* 0x000fc40007ffe0ff */
[----:B------:R-:W-:Y:S02]  /*0a10*/  IADD3 R76, R25, 0x120, RZ ;  /* 0x00000120194c7810 */ /* 0x000fe40007ffe0ff */
[----:B------:R-:W-:Y:S01]  /*0a20*/  SHF.L.U32 R63, R63, 0x1, RZ ;  /* 0x000000013f3f7819 */ /* 0x000fe200000006ff */
[----:B------:R-:W-:Y:S01]  /*0a30*/  IMAD.SHL.U32 R64, R64, 0x2, RZ ;  /* 0x0000000240407824 */ /* 0x000fe200078e00ff */
[-C--:B------:R-:W-:Y:S02]  /*0a40*/  LEA.HI.SX32 R68, R68, R25.reuse, 0x1b ;  /* 0x0000001944447211 */ /* 0x080fe400078fdaff */
[-C--:B------:R-:W-:Y:S01]  /*0a50*/  LEA.HI.SX32 R69, R70, R25.reuse, 0x1b ;  /* 0x0000001946457211 */ /* 0x080fe200078fdaff */
[----:B------:R-:W-:Y:S01]  /*0a60*/  IMAD.SHL.U32 R66, R66, 0x2, RZ ;  /* 0x0000000242427824 */ /* 0x000fe200078e00ff */
[----:B------:R-:W-:Y:S02]  /*0a70*/  SHF.L.U32 R65, R65, 0x1, RZ ;  /* 0x0000000141417819 */ /* 0x000fe400000006ff */
[----:B------:R-:W-:-:S02]  /*0a80*/  LEA.HI.SX32 R70, R76, R25, 0x1b ;  /* 0x000000194c467211 */ /* 0x000fc400078fdaff */
[----:B------:R-:W-:Y:S01]  /*0a90*/  IADD3 R82, R25, 0x140, RZ ;  /* 0x0000014019527810 */ /* 0x000fe20007ffe0ff */
[----:B------:R-:W-:Y:S01]  /*0aa0*/  IMAD.SHL.U32 R68, R68, 0x2, RZ ;  /* 0x0000000244447824 */ /* 0x000fe200078e00ff */
[----:B------:R-:W-:Y:S01]  /*0ab0*/  SHF.L.U32 R69, R69, 0x1, RZ ;  /* 0x0000000145457819 */ /* 0x000fe200000006ff */
[----:B------:R-:W-:Y:S01]  /*0ac0*/  IMAD.SHL.U32 R70, R70, 0x2, RZ ;  /* 0x0000000246467824 */ /* 0x000fe200078e00ff */
[----:B------:R-:W-:Y:S02]  /*0ad0*/  LEA.HI.SX32 R71, R82, R25, 0x1b ;  /* 0x0000001952477211 */ /* 0x000fe400078fdaff */
[----:B------:R-:W-:Y:S02]  /*0ae0*/  IADD3 R76, R25, 0x1c0, RZ ;  /* 0x000001c0194c7810 */ /* 0x000fe40007ffe0ff */
[----:B------:R-:W-:Y:S02]  /*0af0*/  SHF.L.U32 R71, R71, 0x1, RZ ;  /* 0x0000000147477819 */ /* 0x000fe400000006ff */
[----:B------:R-:W-:-:S02]  /*0b00*/  IADD3 R82, R25, 0x1e0, RZ ;  /* 0x000001e019527810 */ /* 0x000fc40007ffe0ff */
[-C--:B------:R-:W-:Y:S02]  /*0b10*/  LEA.HI.SX32 R75, R76, R25.reuse, 0x1b ;  /* 0x000000194c4b7211 */ /* 0x080fe400078fdaff */
[----:B------:R-:W-:Y:S02]  /*0b20*/  LEA.HI.SX32 R76, R82, R25, 0x1b ;  /* 0x00000019524c7211 */ /* 0x000fe400078fdaff */
[----:B------:R-:W-:-:S03]  /*0b30*/  SHF.L.U32 R75, R75, 0x1, RZ ;  /* 0x000000014b4b7819 */ /* 0x000fc600000006ff */
[----:B------:R-:W-:Y:S01]  /*0b40*/  IMAD.SHL.U32 R76, R76, 0x2, RZ ;  /* 0x000000024c4c7824 */ /* 0x000fe200078e00ff */
[-C--:B------:R-:W-:Y:S02]  /*0b50*/  ISETP.GE.AND P2, PT, R23, R61.reuse, PT ;  /* 0x0000003d1700720c */ /* 0x080fe40003f46270 */
[-C--:B------:R-:W-:Y:S02]  /*0b60*/  ISETP.GE.AND P1, PT, R46, R61.reuse, PT ;  /* 0x0000003d2e00720c */ /* 0x080fe40003f26270 */
[----:B------:R-:W-:Y:S02]  /*0b70*/  PRMT R82, RZ, 0x7610, R82 ;  /* 0x00007610ff527816 */ /* 0x000fe40000000052 */
        /* <DEDUP_REMOVED lines=14> */
[----:B--2---:R0:W-:Y:S02]  /*0c60*/  STS.U16 [R83], R2 ;  /* 0x0000000253007388 */ /* 0x0041e40000000400 */
[----:B0-----:R-:W-:-:S04]  /*0c70*/  IADD3 R2, R25, 0xc0, RZ ;  /* 0x000000c019027810 */ /* 0x001fc80007ffe0ff */
[----:B------:R-:W-:Y:S01]  /*0c80*/  LEA.HI.SX32 R2, R2, R25, 0x1b ;  /* 0x0000001902027211 */ /* 0x000fe200078fdaff */
[----:B---3--:R-:W-:Y:S03]  /*0c90*/  STS.U16 [R62+0x40], R3 ;  /* 0x000040033e007388 */ /* 0x008fe60000000400 */
[----:B------:R-:W-:Y:S01]  /*0ca0*/  SHF.L.U32 R67, R2, 0x1, RZ ;  /* 0x0000000102437819 */ /* 0x000fe200000006ff */
[----:B----4-:R0:W-:Y:S01]  /*0cb0*/  STS.U16 [R63+0x80], R12 ;  /* 0x0000800c3f007388 */ /* 0x0101e20000000400 */
[----:B------:R-:W-:-:S03]  /*0cc0*/  IADD3 R2, R25, 0x160, RZ ;  /* 0x0000016019027810 */ /* 0x000fc60007ffe0ff */
[----:B------:R-:W-:Y:S01]  /*0cd0*/  STS.U16 [R64+0xc0], R13 ;  /* 0x0000c00d40007388 */ /* 0x000fe20000000400 */
[----:B------:R-:W-:-:S03]  /*0ce0*/  LEA.HI.SX32 R2, R2, R25, 0x1b ;  /* 0x0000001902027211 */ /* 0x000fc600078fdaff */
[----:B------:R1:W-:Y:S01]  /*0cf0*/  STS.U16 [R65+0x100], R14 ;  /* 0x0001000e41007388 */ /* 0x0003e20000000400 */
[----:B0-----:R-:W-:-:S03]  /*0d00*/  IADD3 R12, R25, 0x180, RZ ;  /* 0x00000180190c7810 */ /* 0x001fc60007ffe0ff */
[----:B------:R-:W-:Y:S01]  /*0d10*/  STS.U16 [R66+0x140], R15 ;  /* 0x0001400f42007388 */ /* 0x000fe20000000400 */
[----:B------:R-:W-:-:S03]  /*0d20*/  LEA.HI.SX32 R12, R12, R25, 0x1b ;  /* 0x000000190c0c7211 */ /* 0x000fc600078fdaff */
[----:B------:R-:W-:Y:S01]  /*0d30*/  STS.U16 [R67+0x180], R16 ;  /* 0x0001801043007388 */ /* 0x000fe20000000400 */
[----:B-1----:R-:W-:-:S03]  /*0d40*/  IADD3 R14, R25, 0x1a0, RZ ;  /* 0x000001a0190e7810 */ /* 0x002fc60007ffe0ff */
[----:B------:R-:W-:Y:S01]  /*0d50*/  STS.U16 [R68+0x1c0], R17 ;  /* 0x0001c01144007388 */ /* 0x000fe20000000400 */
[----:B------:R-:W-:-:S03]  /*0d60*/  LEA.HI.SX32 R14, R14, R25, 0x1b ;  /* 0x000000190e0e7211 */ /* 0x000fc600078fdaff */
[----:B------:R0:W-:Y:S04]  /*0d70*/  STS.U16 [R69+0x200], R72 ;  /* 0x0002004845007388 */ /* 0x0001e80000000400 */
[----:B------:R1:W-:Y:S01]  /*0d80*/  STS.U16 [R70+0x240], R73 ;  /* 0x0002404946007388 */ /* 0x0003e20000000400 */
[----:B0-----:R-:W-:-:S03]  /*0d90*/  IMAD.SHL.U32 R72, R2, 0x2, RZ ;  /* 0x0000000202487824 */ /* 0x001fc600078e00ff */
[----:B------:R0:W-:Y:S01]  /*0da0*/  STS.U16 [R71+0x280], R74 ;  /* 0x0002804a47007388 */ /* 0x0001e20000000400 */
[----:B-1----:R-:W-:Y:S02]  /*0db0*/  SHF.L.U32 R73, R12, 0x1, RZ ;  /* 0x000000010c497819 */ /* 0x002fe400000006ff */
[----:B------:R-:W-:Y:S01]  /*0dc0*/  SHF.L.U32 R12, R25, 0x4, RZ ;  /* 0x00000004190c7819 */ /* 0x000fe200000006ff */
[----:B------:R1:W-:Y:S01]  /*0dd0*/  STS.U16 [R72+0x2c0], R77 ;  /* 0x0002c04d48007388 */ /* 0x0003e20000000400 */
[----:B0-----:R-:W-:-:S03]  /*0de0*/  IMAD.SHL.U32 R74, R14, 0x2, RZ ;  /* 0x000000020e4a7824 */ /* 0x001fc600078e00ff */
[----:B------:R0:W-:Y:S01]  /*0df0*/  STS.U16 [R73+0x300], R78 ;  /* 0x0003004e49007388 */ /* 0x0001e20000000400 */
[----:B-1----:R-:W-:-:S03]  /*0e00*/  LEA.HI.SX32 R77, R12, R12, 0x1b ;  /* 0x0000000c0c4d7211 */ /* 0x002fc600078fdaff */
[----:B------:R1:W-:Y:S02]  /*0e10*/  STS.U16 [R74+0x340], R79 ;  /* 0x0003404f4a007388 */ /* 0x0003e40000000400 */
[----:B------:R-:W-:Y:S02]  /*0e20*/  IMAD.SHL.U32 R77, R77, 0x2, RZ ;  /* 0x000000024d4d7824 */ /* 0x000fe400078e00ff */
        /* <DEDUP_REMOVED lines=19> */
[----:B------:R-:W-:Y:S01]  /*0f60*/  IMAD.MOV.U32 R3, RZ, RZ, R85 ;  /* 0x000000ffff037224 */ /* 0x000fe200078e0055 */
[----:B------:R-:W-:-:S02]  /*0f70*/  MOV R2, R84 ;  /* 0x0000005400027202 */ /* 0x000fc40000000f00 */
[----:B------:R-:W-:Y:S01]  /*0f80*/  BAR.SYNC.DEFER_BLOCKING 0x0 ;  /* 0x0000000000007b1d */ /* 0x000fe20000010000 */
[----:B------:R-:W-:Y:S02]  /*0f90*/  PRMT R85, RZ, 0x7610, R85 ;  /* 0x00007610ff557816 */ /* 0x000fe40000000055 */
[----:B------:R-:W-:Y:S02]  /*0fa0*/  PRMT R84, RZ, 0x7610, R84 ;  /* 0x00007610ff547816 */ /* 0x000fe40000000054 */
[----:B0-----:R-:W-:Y:S02]  /*0fb0*/  PRMT R78, RZ, 0x7610, R78 ;  /* 0x00007610ff4e7816 */ /* 0x001fe4000000004e */
[----:B-1----:R-:W-:Y:S02]  /*0fc0*/  PRMT R79, RZ, 0x7610, R79 ;  /* 0x00007610ff4f7816 */ /* 0x002fe4000000004f */
[----:B--2---:R-:W-:Y:S01]  /*0fd0*/  PRMT R80, RZ, 0x7610, R80 ;  /* 0x00007610ff507816 */ /* 0x004fe20000000050 */
[----:B------:R-:W2:Y:S01]  /*0fe0*/  @!P2 LDG.E.U16 R82, [R2.64] ;  /* 0x000000040252a981 */ /* 0x000ea2000c1e1500 */
        /* <DEDUP_REMOVED lines=16> */
[----:B------:R-:W-:Y:S02]  /*10f0*/  ISETP.GE.AND P1, PT, R60, R61, PT ;  /* 0x0000003d3c00720c */ /* 0x000fe40003f26270 */
[----:B---3--:R-:W-:Y:S01]  /*1100*/  PRMT R81, RZ, 0x7610, R81 ;  /* 0x00007610ff517816 */ /* 0x008fe20000000051 */
        /* <DEDUP_REMOVED lines=20> */
[----:B---3--:R-:W-:Y:S04]  /*1250*/  STS.U16 [R70+0x240], R81 ;  /* 0x0002405146007388 */ /* 0x008fe80000000400 */
        /* <DEDUP_REMOVED lines=77> */
.L_x_4037:
[----:B------:R-:W-:Y:S05]  /*1730*/  BSYNC B0 ;  /* 0x0000000000007941 */ /* 0x000fea0003800000 */
.L_x_4036:
        /* <DEDUP_REMOVED lines=36> */
.L_x_4039:
[----:B------:R-:W-:Y:S05]  /*1980*/  BSYNC B0 ;  /* 0x0000000000007941 */ /* 0x000fea0003800000 */
.L_x_4038:
        /* <DEDUP_REMOVED lines=38> */
.L_x_4041:
[----:B------:R-:W-:Y:S05]  /*1bf0*/  BSYNC B0 ;  /* 0x0000000000007941 */ /* 0x000fea0003800000 */
.L_x_4040:
        /* <DEDUP_REMOVED lines=36> */
.L_x_4043:
[----:B------:R-:W-:Y:S05]  /*1e40*/  BSYNC B0 ;  /* 0x0000000000007941 */ /* 0x000fea0003800000 */
.L_x_4042:
        /* <DEDUP_REMOVED lines=38> */
.L_x_4045:
[----:B------:R-:W-:Y:S05]  /*20b0*/  BSYNC B0 ;  /* 0x0000000000007941 */ /* 0x000fea0003800000 */
.L_x_4044:
        /* <DEDUP_REMOVED lines=36> */
.L_x_4047:
[----:B------:R-:W-:Y:S05]  /*2300*/  BSYNC B0 ;  /* 0x0000000000007941 */ /* 0x000fea0003800000 */
.L_x_4046:
        /* <DEDUP_REMOVED lines=38> */
.L_x_4049:
[----:B------:R-:W-:Y:S05]  /*2570*/  BSYNC B0 ;  /* 0x0000000000007941 */ /* 0x000fea0003800000 */
.L_x_4048:
        /* <DEDUP_REMOVED lines=36> */
.L_x_4051:
[----:B------:R-:W-:Y:S05]  /*27c0*/  BSYNC B0 ;  /* 0x0000000000007941 */ /* 0x000fea0003800000 */
.L_x_4050:
        /* <DEDUP_REMOVED lines=41> */
.L_x_4053:
[----:B------:R-:W-:Y:S05]  /*2a60*/  BSYNC B0 ;  /* 0x0000000000007941 */ /* 0x000fea0003800000 */
.L_x_4052:
[----:B------:R-:W-:Y:S01]  /*2a70*/  PRMT R123, RZ, 0x5410, R93 ;  /* 0x00005410ff7b7816 */ /* 0x000fe2000000005d */
[----:B------:R-:W-:Y:S01]  /*2a80*/  BSSY B0, `(.L_x_4054) ;  /* 0x0000028000007945 */ /* 0x000fe20003800000 */
[----:B------:R-:W-:Y:S02]  /*2a90*/  PRMT R93, RZ, 0x5410, R102 ;  /* 0x00005410ff5d7816 */ /* 0x000fe40000000066 */
[----:B------:R-:W-:Y:S02]  /*2aa0*/  FSETP.GTU.FTZ.AND P3, PT, R92, 20, PT ;  /* 0x41a000005c00780b */ /* 0x000fe40003f7c000 */
[----:B------:R-:W-:Y:S01]  /*2ab0*/  PRMT R120, RZ, 0x5410, R99 ;  /* 0x00005410ff787816 */ /* 0x000fe20000000063 */
        /* <DEDUP_REMOVED lines=36> */
.L_x_4055:
[----:B------:R-:W-:Y:S05]  /*2d00*/  BSYNC B0 ;  /* 0x0000000000007941 */ /* 0x000fea0003800000 */
.L_x_4054:
        /* <DEDUP_REMOVED lines=47> */
.L_x_4057:
[----:B------:R-:W-:Y:S05]  /*3000*/  BSYNC B0 ;  /* 0x0000000000007941 */ /* 0x000fea0003800000 */
.L_x_4056:
        /* <DEDUP_REMOVED lines=33> */
.L_x_4059:
[----:B------:R-:W-:Y:S05]  /*3220*/  BSYNC B0 ;  /* 0x0000000000007941 */ /* 0x000fea0003800000 */
.L_x_4058:
        /* <DEDUP_REMOVED lines=33> */
.L_x_4061:
[----:B------:R-:W-:Y:S05]  /*3440*/  BSYNC B0 ;  /* 0x0000000000007941 */ /* 0x000fea0003800000 */
.L_x_4060:
        /* <DEDUP_REMOVED lines=33> */
.L_x_4063:
[----:B------:R-:W-:Y:S05]  /*3660*/  BSYNC B0 ;  /* 0x0000000000007941 */ /* 0x000fea0003800000 */
.L_x_4062:
        /* <DEDUP_REMOVED lines=33> */
.L_x_4065:
[----:B------:R-:W-:Y:S05]  /*3880*/  BSYNC B0 ;  /* 0x0000000000007941 */ /* 0x000fea0003800000 */
.L_x_4064:
        /* <DEDUP_REMOVED lines=33> */
.L_x_4067:
[----:B------:R-:W-:Y:S05]  /*3aa0*/  BSYNC B0 ;  /* 0x0000000000007941 */ /* 0x000fea0003800000 */
.L_x_4066:
        /* <DEDUP_REMOVED lines=20> */
[----:B------:R-:W-:Y:S01]  /*3bf0*/  ISETP.NE.AND P0, PT, R22, RZ, PT ;  /* 0x000000ff1600720c */ /* 0x000fe20003f05270 */
[----:B------:R-:W-:-:S02]  /*3c00*/  FMUL.FTZ R119, R120, R81 ;  /* 0x0000005178777220 */ /* 0x000fc40000410000 */
[----:B------:R-:W-:Y:S01]  /*3c10*/  FMUL.FTZ R120, R121, R83 ;  /* 0x0000005379787220 */ /* 0x000fe20000410000 */
[----:B------:R-:W-:Y:S01]  /*3c20*/  ISETP.EQ.OR P0, PT, R26, RZ, P0 ;  /* 0x000000ff1a00720c */ /* 0x000fe20000702670 */
        /* <DEDUP_REMOVED lines=14> */
.L_x_4071:
[----:B------:R-:W-:Y:S02]  /*3d10*/  SHF.R.S32.HI R17, RZ, 0x1f, R127 ;  /* 0x0000001fff117819 */ /* 0x000fe4000001147f */
[----:B------:R-:W-:Y:S02]  /*3d20*/  MOV R12, R10 ;  /* 0x0000000a000c7202 */ /* 0x000fe40000000f00 */
[----:B------:R-:W-:Y:S01]  /*3d30*/  MOV R13, R27 ;  /* 0x0000001b000d7202 */ /* 0x000fe20000000f00 */
[----:B------:R-:W-:-:S04]  /*3d40*/  IMAD R14, R17, c[0x0][0x188], RZ ;  /* 0x00006200110e7a24 */ /* 0x000fc800078e02ff */
[----:B------:R-:W-:-:S04]  /*3d50*/  IMAD.WIDE.U32 R12, R127, c[0x0][0x188], R12 ;  /* 0x000062007f0c7a25 */ /* 0x000fc800078e000c */
[----:B------:R-:W-:Y:S01]  /*3d60*/  IMAD R15, R127, c[0x0][0x18c], R14 ;  /* 0x000063007f0f7a24 */ /* 0x000fe200078e020e */
[----:B------:R-:W-:-:S03]  /*3d70*/  LEA R14, P1, R12, c[0x0][0x220], 0x2 ;  /* 0x000088000c0e7a11 */ /* 0x000fc600078210ff */
[----:B------:R-:W-:-:S05]  /*3d80*/  IMAD.IADD R13, R13, 0x1, R15 ;  /* 0x000000010d0d7824 */ /* 0x000fca00078e020f */
[----:B------:R-:W-:-:S05]  /*3d90*/  LEA.HI.X R15, R12, c[0x0][0x224], R13, 0x2, P1 ;  /* 0x000089000c0f7a11 */ /* 0x000fca00008f140d */
[----:B------:R0:W2:Y:S01]  /*3da0*/  LDG.E R14, [R14.64] ;  /* 0x000000040e0e7981 */ /* 0x0000a2000c1e1900 */
[----:B------:R-:W-:Y:S01]  /*3db0*/  MOV R13, R29 ;  /* 0x0000001d000d7202 */ /* 0x000fe20000000f00 */
[----:B------:R-:W-:Y:S02]  /*3dc0*/  IMAD R130, R17, c[0x0][0x1a0], RZ ;  /* 0x0000680011827a24 */ /* 0x000fe400078e02ff */
[----:B------:R-:W1:Y:S02]  /*3dd0*/  S2R R126, SR_TID.X ;  /* 0x00000000007e7919 */ /* 0x000e640000002100 */
[----:B------:R-:W-:Y:S02]  /*3de0*/  IMAD R131, R127, c[0x0][0x1a4], R130 ;  /* 0x000069007f837a24 */ /* 0x000fe400078e0282 */
[----:B------:R-:W-:Y:S01]  /*3df0*/  IMAD R130, R17, c[0x0][0x1c0], RZ ;  /* 0x0000700011827a24 */ /* 0x000fe200078e02ff */
[----:B0-----:R-:W-:Y:S02]  /*3e00*/  MOV R15, R31 ;  /* 0x0000001f000f7202 */ /* 0x001fe40000000f00 */
[----:B------:R-:W-:-:S02]  /*3e10*/  ISETP.GE.U32.AND P3, PT, R28, R61, PT ;  /* 0x0000003d1c00720c */ /* 0x000fc40003f66070 */
[----:B------:R-:W-:Y:S02]  /*3e20*/  ISETP.GE.U32.AND P4, PT, R30, R61, PT ;  /* 0x0000003d1e00720c */ /* 0x000fe40003f86070 */
[----:B------:R-:W-:Y:S02]  /*3e30*/  FSEL R159, R118, RZ, !P3 ;  /* 0x000000ff769f7208 */ /* 0x000fe40005800000 */
[----:B-1----:R-:W-:-:S04]  /*3e40*/  SHF.L.U32 R132, R126, 0x4, RZ ;  /* 0x000000047e847819 */ /* 0x002fc800000006ff */
[----:B------:R-:W-:-:S04]  /*3e50*/  ISETP.GE.U32.AND P2, PT, R132, R61, PT ;  /* 0x0000003d8400720c */ /* 0x000fc80003f46070 */
[----:B------:R-:W-:Y:S02]  /*3e60*/  FSEL R160, R117, RZ, !P2 ;  /* 0x000000ff75a07208 */ /* 0x000fe40005000000 */
[-C--:B------:R-:W-:Y:S02]  /*3e70*/  ISETP.GE.U32.AND P5, PT, R32, R61.reuse, PT ;  /* 0x0000003d2000720c */ /* 0x080fe40003fa6070 */
[----:B------:R-:W-:Y:S02]  /*3e80*/  FSEL R156, R116, RZ, !P4 ;  /* 0x000000ff749c7208 */ /* 0x000fe40006000000 */
[----:B------:R-:W-:Y:S02]  /*3e90*/  ISETP.GE.U32.AND P6, PT, R33, R61, PT ;  /* 0x0000003d2100720c */ /* 0x000fe40003fc6070 */
[----:B------:R-:W-:Y:S02]  /*3ea0*/  FSEL R140, R119, RZ, !P5 ;  /* 0x000000ff778c7208 */ /* 0x000fe40006800000 */
[----:B------:R-:W-:Y:S01]  /*3eb0*/  FSEL R142, R115, RZ, !P6 ;  /* 0x000000ff738e7208 */ /* 0x000fe20007000000 */
[----:B--2---:R-:W-:-:S02]  /*3ec0*/  FMUL.FTZ R128, R14, 1.4426950216293334961 ;  /* 0x3fb8aa3b0e807820 */ /* 0x004fc40000410000 */
[----:B------:R-:W-:Y:S02]  /*3ed0*/  IMAD.MOV.U32 R14, RZ, RZ, R6 ;  /* 0x000000ffff0e7224 */ /* 0x000fe400078e0006 */
[C---:B------:R-:W-:Y:S02]  /*3ee0*/  FMUL.FTZ R12, R128.reuse, R78 ;  /* 0x0000004e800c7220 */ /* 0x040fe40000410000 */
[----:B------:R-:W-:Y:S02]  /*3ef0*/  FMUL.FTZ R16, R128, R79 ;  /* 0x0000004f80107220 */ /* 0x000fe40000410000 */
[----:B------:R0:W-:Y:S01]  /*3f00*/  MUFU.EX2 R163, R12 ;  /* 0x0000000c00a37308 */ /* 0x0001e20000000800 */
[----:B------:R-:W-:-:S04]  /*3f10*/  IMAD.WIDE.U32 R14, R127, c[0x0][0x1c0], R14 ;  /* 0x000070007f0e7a25 */ /* 0x000fc800078e000e */
[C---:B------:R-:W-:Y:S02]  /*3f20*/  FMUL.FTZ R157, R128.reuse, R80 ;  /* 0x00000050809d7220 */ /* 0x040fe40000410000 */
[C---:B------:R-:W-:Y:S01]  /*3f30*/  FMUL.FTZ R141, R128.reuse, R81 ;  /* 0x00000051808d7220 */ /* 0x040fe20000410000 */
[----:B------:R1:W2:Y:S01]  /*3f40*/  MUFU.EX2 R158, R16 ;  /* 0x00000010009e7308 */ /* 0x0002a20000000800 */
[----:B0-----:R-:W-:Y:S01]  /*3f50*/  MOV R12, R8 ;  /* 0x00000008000c7202 */ /* 0x001fe20000000f00 */
[----:B------:R-:W-:-:S04]  /*3f60*/  FMUL.FTZ R129, R128, R82 ;  /* 0x0000005280817220 */ /* 0x000fc80000410000 */
[----:B------:R-:W-:Y:S02]  /*3f70*/  IMAD.WIDE.U32 R12, R127, c[0x0][0x1a0], R12 ;  /* 0x000068007f0c7a25 */ /* 0x000fe400078e000c */
[----:B------:R-:W0:Y:S03]  /*3f80*/  MUFU.EX2 R157, R157 ;  /* 0x0000009d009d7308 */ /* 0x000e260000000800 */
[C---:B-1----:R-:W-:Y:S02]  /*3f90*/  LEA R16, P1, R12.reuse, c[0x0][0x228], 0x2 ;  /* 0x00008a000c107a11 */ /* 0x042fe400078210ff */
[----:B------:R-:W-:Y:S01]  /*3fa0*/  IADD3 R13, R13, R131, RZ ;  /* 0x000000830d0d7210 */ /* 0x000fe20007ffe0ff */
[----:B------:R-:W-:Y:S02]  /*3fb0*/  IMAD R131, R127, c[0x0][0x1c4], R130 ;  /* 0x000071007f837a24 */ /* 0x000fe400078e0282 */
[----:B------:R-:W1:Y:S01]  /*3fc0*/  MUFU.EX2 R141, R141 ;  /* 0x0000008d008d7308 */ /* 0x000e620000000800 */
[----:B------:R-:W-:Y:S01]  /*3fd0*/  LEA.HI.X R17, R12, c[0x0][0x22c], R13, 0x2, P1 ;  /* 0x00008b000c117a11 */ /* 0x000fe200008f140d */
[----:B------:R-:W-:Y:S01]  /*3fe0*/  IMAD.IADD R13, R15, 0x1, R131 ;  /* 0x000000010f0d7824 */ /* 0x000fe200078e0283 */
[----:B------:R-:W-:Y:S01]  /*3ff0*/  LEA R12, P1, R14, c[0x0][0x230], 0x2 ;  /* 0x00008c000e0c7a11 */ /* 0x000fe200078210ff */
[----:B------:R-:W-:-:S02]  /*4000*/  FMUL.FTZ R130, R128, R83 ;  /* 0x0000005380827220 */ /* 0x000fc40000410000 */
[----:B------:R-:W-:Y:S01]  /*4010*/  FMUL.FTZ R15, R128, R84 ;  /* 0x00000054800f7220 */ /* 0x000fe20000410000 */
[----:B------:R-:W-:Y:S01]  /*4020*/  LEA.HI.X R13, R14, c[0x0][0x234], R13, 0x2, P1 ;  /* 0x00008d000e0d7a11 */ /* 0x000fe200008f140d */
[----:B------:R-:W-:Y:S01]  /*4030*/  FMUL.FTZ R14, R128, R85 ;  /* 0x00000055800e7220 */ /* 0x000fe20000410000 */
[----:B------:R-:W-:Y:S01]  /*4040*/  MUFU.EX2 R129, R129 ;  /* 0x0000008100817308 */ /* 0x000fe20000000800 */
[----:B--2---:R-:W-:Y:S01]  /*4050*/  FSEL R158, R158, 1, !P3 ;  /* 0x3f8000009e9e7808 */ /* 0x004fe20005800000 */
[----:B------:R-:W-:Y:S01]  /*4060*/  FMUL.FTZ R155, R128, R87 ;  /* 0x00000057809b7220 */ /* 0x000fe20000410000 */
[----:B------:R-:W-:Y:S01]  /*4070*/  FSEL R163, R163, 1, !P2 ;  /* 0x3f800000a3a37808 */ /* 0x000fe20005000000 */
[----:B------:R2:W3:Y:S04]  /*4080*/  LDG.E R139, [R12.64] ;  /* 0x000000040c8b7981 */ /* 0x0004e8000c1e1900 */
[----:B------:R-:W4:Y:S01]  /*4090*/  MUFU.EX2 R14, R14 ;  /* 0x0000000e000e7308 */ /* 0x000f220000000800 */
[----:B------:R-:W-:-:S02]  /*40a0*/  ISETP.GE.U32.AND P3, PT, R36, R61, PT ;  /* 0x0000003d2400720c */ /* 0x000fc40003f66070 */
[----:B0-----:R-:W-:Y:S01]  /*40b0*/  FSEL R157, R157, 1, !P4 ;  /* 0x3f8000009d9d7808 */ /* 0x001fe20006000000 */
[C---:B------:R-:W-:Y:S01]  /*40c0*/  FMUL.FTZ R161, R128.reuse, R88 ;  /* 0x0000005880a17220 */ /* 0x040fe20000410000 */
[----:B-1----:R-:W-:Y:S01]  /*40d0*/  FSEL R141, R141, 1, !P5 ;  /* 0x3f8000008d8d7808 */ /* 0x002fe20006800000 */
[----:B------:R-:W-:Y:S01]  /*40e0*/  FMUL.FTZ R136, R128, R89 ;  /* 0x0000005980887220 */ /* 0x000fe20000410000 */
[----:B------:R0:W3:Y:S01]  /*40f0*/  LDG.E R138, [R16.64] ;  /* 0x00000004108a7981 */ /* 0x0000e2000c1e1900 */
[----:B------:R-:W1:Y:S01]  /*4100*/  MUFU.EX2 R130, R130 ;  /* 0x0000008200827308 */ /* 0x000e620000000800 */
[----:B--2---:R-:W-:Y:S02]  /*4110*/  FFMA.FTZ R12, R160, R158, R159 ;  /* 0x0000009ea00c7223 */ /* 0x004fe4000001009f */
[----:B------:R-:W-:-:S05]  /*4120*/  FMUL.FTZ R131, R128, R86 ;  /* 0x0000005680837220 */ /* 0x000fca0000410000 */
[----:B------:R-:W2:Y:S01]  /*4130*/  MUFU.EX2 R15, R15 ;  /* 0x0000000f000f7308 */ /* 0x000ea20000000800 */
[----:B----4-:R-:W-:Y:S01]  /*4140*/  FSEL R151, R14, 1, !P3 ;  /* 0x3f8000000e977808 */ /* 0x010fe20005800000 */
[----:B------:R-:W-:Y:S02]  /*4150*/  FMUL.FTZ R14, R163, R158 ;  /* 0x0000009ea30e7220 */ /* 0x000fe40000410000 */
[C---:B------:R-:W-:Y:S02]  /*4160*/  FFMA.FTZ R12, R157.reuse, R12, R156 ;  /* 0x0000000c9d0c7223 */ /* 0x040fe4000001009c */
[----:B------:R-:W-:Y:S01]  /*4170*/  FMUL.FTZ R14, R157, R14 ;  /* 0x0000000e9d0e7220 */ /* 0x000fe20000410000 */
[----:B------:R-:W-:Y:S01]  /*4180*/  ISETP.GE.U32.AND P1, PT, R34, R61, PT ;  /* 0x0000003d2200720c */ /* 0x000fe20003f26070 */
[----:B------:R-:W4:Y:S01]  /*4190*/  MUFU.EX2 R131, R131 ;  /* 0x0000008300837308 */ /* 0x000f220000000800 */
[----:B------:R-:W-:Y:S01]  /*41a0*/  FSEL R145, R129, 1, !P6 ;  /* 0x3f80000081917808 */ /* 0x000fe20007000000 */
[----:B------:R-:W-:-:S02]  /*41b0*/  FFMA.FTZ R12, R141, R12, R140 ;  /* 0x0000000c8d0c7223 */ /* 0x000fc4000001008c */
[----:B------:R-:W-:Y:S01]  /*41c0*/  FMUL.FTZ R14, R141, R14 ;  /* 0x0000000e8d0e7220 */ /* 0x000fe20000410000 */
[----:B------:R-:W-:Y:S01]  /*41d0*/  ISETP.GE.U32.AND P2, PT, R35, R61, PT ;  /* 0x0000003d2300720c */ /* 0x000fe20003f46070 */
[C---:B------:R-:W-:Y:S01]  /*41e0*/  FFMA.FTZ R12, R145.reuse, R12, R142 ;  /* 0x0000000c910c7223 */ /* 0x040fe2000001008e */
[----:B------:R-:W-:Y:S01]  /*41f0*/  FSEL R144, R120, RZ, !P1 ;  /* 0x000000ff78907208 */ /* 0x000fe20004800000 */
[----:B------:R-:W5:Y:S01]  /*4200*/  MUFU.EX2 R155, R155 ;  /* 0x0000009b009b7308 */ /* 0x000f620000000800 */
[----:B-1----:R-:W-:Y:S01]  /*4210*/  FSEL R147, R130, 1, !P1 ;  /* 0x3f80000082937808 */ /* 0x002fe20004800000 */
[----:B------:R-:W-:Y:S01]  /*4220*/  FMUL.FTZ R14, R145, R14 ;  /* 0x0000000e910e7220 */ /* 0x000fe20000410000 */
[----:B------:R-:W-:Y:S02]  /*4230*/  FSEL R146, R114, RZ, !P2 ;  /* 0x000000ff72927208 */ /* 0x000fe40005000000 */
[----:B--2---:R-:W-:Y:S01]  /*4240*/  FSEL R149, R15, 1, !P2 ;  /* 0x3f8000000f957808 */ /* 0x004fe20005000000 */
[----:B------:R-:W-:-:S02]  /*4250*/  FFMA.FTZ R12, R147, R12, R144 ;  /* 0x0000000c930c7223 */ /* 0x000fc40000010090 */
[----:B------:R-:W1:Y:S01]  /*4260*/  MUFU.EX2 R161, R161 ;  /* 0x000000a100a17308 */ /* 0x000e620000000800 */
[C---:B------:R-:W-:Y:S02]  /*4270*/  FMUL.FTZ R134, R128.reuse, R90 ;  /* 0x0000005a80867220 */ /* 0x040fe40000410000 */
[----:B------:R-:W-:Y:S01]  /*4280*/  FMUL.FTZ R14, R147, R14 ;  /* 0x0000000e930e7220 */ /* 0x000fe20000410000 */
[----:B------:R-:W-:Y:S01]  /*4290*/  ISETP.GE.U32.AND P4, PT, R37, R61, PT ;  /* 0x0000003d2500720c */ /* 0x000fe20003f86070 */
[----:B------:R-:W-:Y:S01]  /*42a0*/  FFMA.FTZ R12, R149, R12, R146 ;  /* 0x0000000c950c7223 */ /* 0x000fe20000010092 */
[----:B------:R-:W-:Y:S02]  /*42b0*/  FSEL R148, R121, RZ, !P3 ;  /* 0x000000ff79947208 */ /* 0x000fe40005800000 */
[----:B------:R-:W2:Y:S01]  /*42c0*/  MUFU.EX2 R136, R136 ;  /* 0x0000008800887308 */ /* 0x000ea20000000800 */
[----:B------:R-:W-:Y:S02]  /*42d0*/  FMUL.FTZ R132, R128, R91 ;  /* 0x0000005b80847220 */ /* 0x000fe40000410000 */
[----:B------:R-:W-:Y:S01]  /*42e0*/  FMUL.FTZ R14, R149, R14 ;  /* 0x0000000e950e7220 */ /* 0x000fe20000410000 */
[----:B------:R-:W-:Y:S01]  /*42f0*/  ISETP.GE.U32.AND P5, PT, R38, R61, PT ;  /* 0x0000003d2600720c */ /* 0x000fe20003fa6070 */
[----:B------:R-:W-:Y:S01]  /*4300*/  FFMA.FTZ R12, R151, R12, R148 ;  /* 0x0000000c970c7223 */ /* 0x000fe20000010094 */
[----:B------:R-:W-:-:S02]  /*4310*/  FSEL R150, R113, RZ, !P4 ;  /* 0x000000ff71967208 */ /* 0x000fc40006000000 */
[----:B------:R-:W0:Y:S01]  /*4320*/  MUFU.EX2 R134, R134 ;  /* 0x0000008600867308 */ /* 0x000e220000000800 */
[----:B----4-:R-:W-:Y:S01]  /*4330*/  FSEL R153, R131, 1, !P4 ;  /* 0x3f80000083997808 */ /* 0x010fe20006000000 */
[----:B------:R-:W-:Y:S02]  /*4340*/  FMUL.FTZ R130, R128, R92 ;  /* 0x0000005c80827220 */ /* 0x000fe40000410000 */
[----:B------:R-:W-:Y:S01]  /*4350*/  FMUL.FTZ R14, R151, R14 ;  /* 0x0000000e970e7220 */ /* 0x000fe20000410000 */
[----:B------:R-:W-:Y:S01]  /*4360*/  ISETP.GE.U32.AND P6, PT, R39, R61, PT ;  /* 0x0000003d2700720c */ /* 0x000fe20003fc6070 */
[----:B------:R-:W-:Y:S01]  /*4370*/  FFMA.FTZ R12, R153, R12, R150 ;  /* 0x0000000c990c7223 */ /* 0x000fe20000010096 */
[----:B------:R-:W-:Y:S01]  /*4380*/  FSEL R152, R122, RZ, !P5 ;  /* 0x000000ff7a987208 */ /* 0x000fe20006800000 */
[----:B------:R-:W4:Y:S01]  /*4390*/  MUFU.EX2 R132, R132 ;  /* 0x0000008400847308 */ /* 0x000f220000000800 */
[----:B-----5:R-:W-:Y:S01]  /*43a0*/  FSEL R155, R155, 1, !P5 ;  /* 0x3f8000009b9b7808 */ /* 0x020fe20006800000 */
[----:B------:R-:W-:-:S02]  /*43b0*/  FMUL.FTZ R14, R153, R14 ;  /* 0x0000000e990e7220 */ /* 0x000fc40000410000 */
[----:B------:R-:W-:Y:S01]  /*43c0*/  FMUL.FTZ R128, R128, R93 ;  /* 0x0000005d80807220 */ /* 0x000fe20000410000 */
[-C--:B------:R-:W-:Y:S01]  /*43d0*/  ISETP.GE.U32.AND P1, PT, R40, R61.reuse, PT ;  /* 0x0000003d2800720c */ /* 0x080fe20003f26070 */
[----:B------:R-:W-:Y:S01]  /*43e0*/  FFMA.FTZ R12, R155, R12, R152 ;  /* 0x0000000c9b0c7223 */ /* 0x000fe20000010098 */
[----:B------:R-:W-:Y:S01]  /*43f0*/  FSEL R154, R112, RZ, !P6 ;  /* 0x000000ff709a7208 */ /* 0x000fe20007000000 */
[----:B------:R-:W5:Y:S01]  /*4400*/  MUFU.EX2 R130, R130 ;  /* 0x0000008200827308 */ /* 0x000f620000000800 */
[----:B-1----:R-:W-:Y:S01]  /*4410*/  FSEL R161, R161, 1, !P6 ;  /* 0x3f800000a1a17808 */ /* 0x002fe20007000000 */
[----:B------:R-:W-:Y:S01]  /*4420*/  FMUL.FTZ R14, R155, R14 ;  /* 0x0000000e9b0e7220 */ /* 0x000fe20000410000 */
[-C--:B------:R-:W-:Y:S02]  /*4430*/  ISETP.GE.U32.AND P2, PT, R41, R61.reuse, PT ;  /* 0x0000003d2900720c */ /* 0x080fe40003f46070 */
[----:B------:R-:W-:Y:S01]  /*4440*/  FSEL R137, R123, RZ, !P1 ;  /* 0x000000ff7b897208 */ /* 0x000fe20004800000 */
[C---:B------:R-:W-:Y:S01]  /*4450*/  FFMA.FTZ R12, R161.reuse, R12, R154 ;  /* 0x0000000ca10c7223 */ /* 0x040fe2000001009a */
[----:B--2---:R-:W-:Y:S01]  /*4460*/  FSEL R136, R136, 1, !P1 ;  /* 0x3f80000088887808 */ /* 0x004fe20004800000 */
[----:B------:R-:W1:Y:S01]  /*4470*/  MUFU.EX2 R128, R128 ;  /* 0x0000008000807308 */ /* 0x000e620000000800 */
[----:B------:R-:W-:Y:S01]  /*4480*/  FMUL.FTZ R13, R161, R14 ;  /* 0x0000000ea10d7220 */ /* 0x000fe20000410000 */
[----:B------:R-:W-:-:S02]  /*4490*/  ISETP.GE.U32.AND P3, PT, R42, R61, PT ;  /* 0x0000003d2a00720c */ /* 0x000fc40003f66070 */
[----:B------:R-:W-:Y:S01]  /*44a0*/  FSEL R135, R111, RZ, !P2 ;  /* 0x000000ff6f877208 */ /* 0x000fe20005000000 */
[----:B------:R-:W-:Y:S01]  /*44b0*/  FFMA.FTZ R12, R136, R12, R137 ;  /* 0x0000000c880c7223 */ /* 0x000fe20000010089 */
[----:B0-----:R-:W-:Y:S01]  /*44c0*/  FSEL R134, R134, 1, !P2 ;  /* 0x3f80000086867808 */ /* 0x001fe20005000000 */
[----:B------:R-:W-:Y:S01]  /*44d0*/  FMUL.FTZ R13, R136, R13 ;  /* 0x0000000d880d7220 */ /* 0x000fe20000410000 */
[----:B------:R-:W-:Y:S02]  /*44e0*/  ISETP.GE.U32.AND P4, PT, R43, R61, PT ;  /* 0x0000003d2b00720c */ /* 0x000fe40003f86070 */
[----:B------:R-:W-:Y:S01]  /*44f0*/  FSEL R133, R124, RZ, !P3 ;  /* 0x000000ff7c857208 */ /* 0x000fe20005800000 */
[----:B------:R-:W-:Y:S01]  /*4500*/  FFMA.FTZ R12, R134, R12, R135 ;  /* 0x0000000c860c7223 */ /* 0x000fe20000010087 */
[----:B----4-:R-:W-:Y:S01]  /*4510*/  FSEL R132, R132, 1, !P3 ;  /* 0x3f80000084847808 */ /* 0x010fe20005800000 */
[----:B------:R-:W-:Y:S01]  /*4520*/  FMUL.FTZ R13, R134, R13 ;  /* 0x0000000d860d7220 */ /* 0x000fe20000410000 */
[----:B------:R-:W-:-:S02]  /*4530*/  ISETP.GE.U32.AND P5, PT, R44, R61, PT ;  /* 0x0000003d2c00720c */ /* 0x000fc40003fa6070 */
[----:B------:R-:W-:Y:S01]  /*4540*/  FSEL R131, R110, RZ, !P4 ;  /* 0x000000ff6e837208 */ /* 0x000fe20006000000 */
[----:B------:R-:W-:Y:S01]  /*4550*/  FFMA.FTZ R12, R132, R12, R133 ;  /* 0x0000000c840c7223 */ /* 0x000fe20000010085 */
[----:B-----5:R-:W-:Y:S01]  /*4560*/  FSEL R130, R130, 1, !P4 ;  /* 0x3f80000082827808 */ /* 0x020fe20006000000 */
[----:B------:R-:W-:Y:S01]  /*4570*/  FMUL.FTZ R13, R132, R13 ;  /* 0x0000000d840d7220 */ /* 0x000fe20000410000 */
[----:B------:R-:W-:Y:S02]  /*4580*/  FSEL R129, R125, RZ, !P5 ;  /* 0x000000ff7d817208 */ /* 0x000fe40006800000 */
[----:B-1----:R-:W-:Y:S01]  /*4590*/  FSEL R128, R128, 1, !P5 ;  /* 0x3f80000080807808 */ /* 0x002fe20006800000 */
[C---:B------:R-:W-:Y:S02]  /*45a0*/  FFMA.FTZ R12, R130.reuse, R12, R131 ;  /* 0x0000000c820c7223 */ /* 0x040fe40000010083 */
[----:B------:R-:W-:Y:S02]  /*45b0*/  FMUL.FTZ R15, R130, R13 ;  /* 0x0000000d820f7220 */ /* 0x000fe40000410000 */
[----:B------:R-:W-:-:S02]  /*45c0*/  FFMA.FTZ R13, R128, R12, R129 ;  /* 0x0000000c800d7223 */ /* 0x000fc40000010081 */
        /* <DEDUP_REMOVED lines=18> */
[C---:B------:R-:W-:Y:S01]  /*46f0*/  ISETP.GE.AND P1, PT, R25.reuse, 0x8, PT ;  /* 0x000000081900780c */ /* 0x040fe20003f26270 */
[----:B------:R-:W-:Y:S01]  /*4700*/  HFMA2.MMA R15, -RZ, RZ, 0, 0 ;  /* 0x00000000ff0f7435 */ /* 0x000fe200000001ff */
[----:B------:R-:W-:Y:S01]  /*4710*/  IMAD.MOV.U32 R14, RZ, RZ, 0x3f800000 ;  /* 0x3f800000ff0e7424 */ /* 0x000fe200078e00ff */
[----:B------:R-:W-:-:S08]  /*4720*/  ISETP.NE.AND P2, PT, R25, 0x1f, PT ;  /* 0x0000001f1900780c */ /* 0x000fd00003f45270 */
[----:B------:R-:W-:Y:S02]  /*4730*/  @!P0 LDS.64 R14, [R127.X8+0x450] ;  /* 0x000450007f0e8984 */ /* 0x000fe40000008a00 */
[C---:B0-----:R-:W-:Y:S02]  /*4740*/  @P1 FFMA.FTZ R13, R12.reuse, R16, R13 ;  /* 0x000000100c0d1223 */ /* 0x041fe4000001000d */
[----:B-1----:R-:W-:-:S03]  /*4750*/  @P1 FMUL.FTZ R12, R12, R17 ;  /* 0x000000110c0c1220 */ /* 0x002fc60000410000 */
[----:B------:R-:W0:Y:S04]  /*4760*/  SHFL.UP PT, R16, R13, 0x10, RZ ;  /* 0x060000000d107989 */ /* 0x000e2800000e00ff */
[----:B------:R-:W1:Y:S01]  /*4770*/  SHFL.UP PT, R17, R12, 0x10, RZ ;  /* 0x060000000c117989 */ /* 0x000e6200000e00ff */
[----:B------:R-:W-:-:S13]  /*4780*/  ISETP.GE.AND P1, PT, R25, 0x10, PT ;  /* 0x000000101900780c */ /* 0x000fda0003f26270 */
[C---:B0-----:R-:W-:Y:S02]  /*4790*/  @P1 FFMA.FTZ R13, R12.reuse, R16, R13 ;  /* 0x000000100c0d1223 */ /* 0x041fe4000001000d */
[----:B-1----:R-:W-:-:S05]  /*47a0*/  @P1 FMUL.FTZ R12, R12, R17 ;  /* 0x000000110c0c1220 */ /* 0x002fca0000410000 */
[----:B------:R-:W-:Y:S04]  /*47b0*/  @!P2 STS.64 [0x430], R12 ;  /* 0x0004300cff00a388 */ /* 0x000fe80000000a00 */
[----:B------:R-:W-:Y:S01]  /*47c0*/  BAR.SYNC.DEFER_BLOCKING 0x0 ;  /* 0x0000000000007b1d */ /* 0x000fe20000010000 */
[----:B------:R-:W-:-:S13]  /*47d0*/  ISETP.NE.AND P3, PT, R25, RZ, PT ;  /* 0x000000ff1900720c */ /* 0x000fda0003f65270 */
[----:B------:R-:W-:Y:S04]  /*47e0*/  @!P3 STS.64 [0x440], R14 ;  /* 0x0004400eff00b388 */ /* 0x000fe80000000a00 */
[----:B------:R-:W-:Y:S04]  /*47f0*/  LDS.64 R16, [0x430] ;  /* 0x00043000ff107984 */ /* 0x000fe80000000a00 */
[----:B------:R-:W-:Y:S06]  /*4800*/  BAR.SYNC.DEFER_BLOCKING 0x0 ;  /* 0x0000000000007b1d */ /* 0x000fec0000010000 */
[----:B------:R-:W0:Y:S04]  /*4810*/  SHFL.UP PT, R164, R13, 0x1, RZ ;  /* 0x042000000da47989 */ /* 0x000e2800000e00ff */
[----:B------:R-:W1:Y:S04]  /*4820*/  SHFL.UP PT, R162, R12, 0x1, RZ ;  /* 0x042000000ca27989 */ /* 0x000e6800000e00ff */
[----:B------:R-:W2:Y:S01]  /*4830*/  LDS R165, [0x444] ;  /* 0x00044400ffa57984 */ /* 0x000ea20000000800 */
[----:B------:R-:W-:-:S02]  /*4840*/  ISETP.NE.AND P1, PT, R126, RZ, PT ;  /* 0x000000ff7e00720c */ /* 0x000fc40003f25270 */
[----:B0-----:R-:W-:Y:S02]  /*4850*/  @!P3 MOV R164, R15 ;  /* 0x0000000f00a4b202 */ /* 0x001fe40000000f00 */
[----:B-1----:R-:W-:-:S09]  /*4860*/  @!P3 MOV R162, R14 ;  /* 0x0000000e00a2b202 */ /* 0x002fd20000000f00 */
[----:B--2---:R-:W-:-:S04]  /*4870*/  @P1 FFMA.FTZ R164, R165, R162, R164 ;  /* 0x000000a2a5a41223 */ /* 0x004fc800000100a4 */
[----:B------:R-:W-:-:S04]  /*4880*/  FFMA.FTZ R163, R163, R164, R160 ;  /* 0x000000a4a3a37223 */ /* 0x000fc800000100a0 */
[----:B------:R-:W-:-:S04]  /*4890*/  FFMA.FTZ R158, R158, R163, R159 ;  /* 0x000000a39e9e7223 */ /* 0x000fc8000001009f */
[----:B------:R-:W-:-:S04]  /*48a0*/  FFMA.FTZ R157, R157, R158, R156 ;  /* 0x0000009e9d9d7223 */ /* 0x000fc8000001009c */
[----:B------:R-:W-:-:S04]  /*48b0*/  FFMA.FTZ R140, R141, R157, R140 ;  /* 0x0000009d8d8c7223 */ /* 0x000fc8000001008c */
[----:B------:R-:W-:-:S04]  /*48c0*/  FFMA.FTZ R145, R145, R140, R142 ;  /* 0x0000008c91917223 */ /* 0x000fc8000001008e */
[----:B------:R-:W-:Y:S01]  /*48d0*/  FFMA.FTZ R144, R147, R145, R144 ;  /* 0x0000009193907223 */ /* 0x000fe20000010090 */
[----:B------:R-:W-:-:S03]  /*48e0*/  ISETP.NE.AND P1, PT, R126, RZ, PT ;  /* 0x000000ff7e00720c */ /* 0x000fc60003f25270 */
[----:B------:R-:W-:-:S04]  /*48f0*/  FFMA.FTZ R149, R149, R144, R146 ;  /* 0x0000009095957223 */ /* 0x000fc80000010092 */
[----:B------:R-:W-:-:S04]  /*4900*/  FFMA.FTZ R148, R151, R149, R148 ;  /* 0x0000009597947223 */ /* 0x000fc80000010094 */
[----:B------:R-:W-:Y:S01]  /*4910*/  FFMA.FTZ R153, R153, R148, R150 ;  /* 0x0000009499997223 */ /* 0x000fe20000010096 */
[----:B------:R-:W-:Y:S03]  /*4920*/  BSSY B0, `(.L_x_4069) ;  /* 0x000000f000007945 */ /* 0x000fe60003800000 */
[----:B------:R-:W-:Y:S02]  /*4930*/  FFMA.FTZ R152, R155, R153, R152 ;  /* 0x000000999b987223 */ /* 0x000fe40000010098 */
[----:B------:R-:W-:Y:S02]  /*4940*/  FFMA.FTZ R17, R16, R15, R17 ;  /* 0x0000000f10117223 */ /* 0x000fe40000010011 */
[----:B---3--:R-:W-:Y:S02]  /*4950*/  FMUL.FTZ R138, R139, R138 ;  /* 0x0000008a8b8a7220 */ /* 0x008fe40000410000 */
[----:B------:R-:W-:-:S02]  /*4960*/  FFMA.FTZ R161, R161, R152, R154 ;  /* 0x00000098a1a17223 */ /* 0x000fc4000001009a */
[----:B------:R-:W-:Y:S01]  /*4970*/  FMUL.FTZ R16, R16, R14 ;  /* 0x0000000e10107220 */ /* 0x000fe20000410000 */
        /* <DEDUP_REMOVED lines=9> */
.L_x_4070:
[----:B------:R-:W-:Y:S05]  /*4a10*/  BSYNC B0 ;  /* 0x0000000000007941 */ /* 0x000fea0003800000 */
.L_x_4069:
[----:B------:R-:W-:Y:S01]  /*4a20*/  FFMA.FTZ R136, R136, R161, R137 ;  /* 0x000000a188887223 */ /* 0x000fe20000010089 */
[----:B0-----:R-:W-:Y:S01]  /*4a30*/  IADD3 R127, R127, 0x1, RZ ;  /* 0x000000017f7f7810 */ /* 0x001fe20007ffe0ff */
[----:B------:R-:W-:Y:S02]  /*4a40*/  FFMA.FTZ R94, R138, R163, R94 ;  /* 0x000000a38a5e7223 */ /* 0x000fe4000001005e */
[----:B------:R-:W-:Y:S01]  /*4a50*/  FFMA.FTZ R135, R134, R136, R135 ;  /* 0x0000008886877223 */ /* 0x000fe20000010087 */
[----:B------:R-:W-:Y:S01]  /*4a60*/  ISETP.GE.AND P1, PT, R127, c[0x0][0x16c], PT ;  /* 0x00005b007f007a0c */ /* 0x000fe20003f26270 */
[----:B------:R-:W-:Y:S02]  /*4a70*/  FFMA.FTZ R95, R138, R158, R95 ;  /* 0x0000009e8a5f7223 */ /* 0x000fe4000001005f */
[----:B------:R-:W-:Y:S02]  /*4a80*/  FFMA.FTZ R132, R132, R135, R133 ;  /* 0x0000008784847223 */ /* 0x000fe40000010085 */
[----:B------:R-:W-:-:S02]  /*4a90*/  FFMA.FTZ R96, R138, R157, R96 ;  /* 0x0000009d8a607223 */ /* 0x000fc40000010060 */
[----:B------:R-:W-:Y:S02]  /*4aa0*/  FFMA.FTZ R131, R130, R132, R131 ;  /* 0x0000008482837223 */ /* 0x000fe40000010083 */
[----:B------:R-:W-:Y:S02]  /*4ab0*/  FFMA.FTZ R97, R138, R140, R97 ;  /* 0x0000008c8a617223 */ /* 0x000fe40000010061 */
[----:B------:R-:W-:Y:S02]  /*4ac0*/  FFMA.FTZ R128, R128, R131, R129 ;  /* 0x0000008380807223 */ /* 0x000fe40000010081 */
        /* <DEDUP_REMOVED lines=11> */
[----:B------:R-:W-:Y:S01]  /*4b80*/  FFMA.FTZ R109, R138, R128, R109 ;  /* 0x000000808a6d7223 */ /* 0x000fe2000001006d */
[----:B------:R-:W-:Y:S05]  /*4b90*/  @!P1 BRA `(.L_x_4071) ;  /* 0xfffff17000009947 */ /* 0x000fea000383ffff */
.L_x_4068:
[----:B------:R-:W-:Y:S01]  /*4ba0*/  BAR.SYNC.DEFER_BLOCKING 0x0 ;  /* 0x0000000000007b1d */ /* 0x000fe20000010000 */
[----:B------:R-:W-:Y:S02]  /*4bb0*/  ISETP.NE.AND P0, PT, R126, RZ, PT ;  /* 0x000000ff7e00720c */ /* 0x000fe40003f05270 */
[----:B------:R-:W-:Y:S02]  /*4bc0*/  F2FP.BF16.PACK_AB R94, R95, R94 ;  /* 0x0000005e5f5e723e */ /* 0x000fe400000010ff */
[----:B------:R-:W-:Y:S01]  /*4bd0*/  F2FP.BF16.PACK_AB R96, R97, R96 ;  /* 0x000000606160723e */ /* 0x000fe200000010ff */
[----:B------:R-:W-:Y:S01]  /*4be0*/  BSSY B0, `(.L_x_4072) ;  /* 0x0000049000007945 */ /* 0x000fe20003800000 */
[----:B------:R-:W-:-:S02]  /*4bf0*/  F2FP.BF16.PACK_AB R98, R99, R98 ;  /* 0x000000626362723e */ /* 0x000fc400000010ff */
[----:B------:R-:W-:Y:S02]  /*4c00*/  PRMT R12, R94, 0x7632, R12 ;  /* 0x000076325e0c7816 */ /* 0x000fe4000000000c */
[----:B------:R-:W-:Y:S02]  /*4c10*/  PRMT R13, R96, 0x7632, R13 ;  /* 0x00007632600d7816 */ /* 0x000fe4000000000d */
[----:B------:R-:W-:Y:S02]  /*4c20*/  F2FP.BF16.PACK_AB R100, R101, R100 ;  /* 0x000000646564723e */ /* 0x000fe400000010ff */
[----:B------:R-:W-:Y:S02]  /*4c30*/  PRMT R14, R98, 0x7632, R14 ;  /* 0x00007632620e7816 */ /* 0x000fe4000000000e */
[----:B------:R-:W-:Y:S02]  /*4c40*/  F2FP.BF16.PACK_AB R102, R103, R102 ;  /* 0x000000666766723e */ /* 0x000fe400000010ff */
[----:B------:R-:W-:-:S02]  /*4c50*/  F2FP.BF16.PACK_AB R104, R105, R104 ;  /* 0x000000686968723e */ /* 0x000fc400000010ff */
[----:B------:R-:W-:Y:S02]  /*4c60*/  F2FP.BF16.PACK_AB R106, R107, R106 ;  /* 0x0000006a6b6a723e */ /* 0x000fe400000010ff */
[----:B------:R-:W-:Y:S01]  /*4c70*/  F2FP.BF16.PACK_AB R108, R109, R108 ;  /* 0x0000006c6d6c723e */ /* 0x000fe200000010ff */
[----:B------:R0:W-:Y:S01]  /*4c80*/  STS.U16 [R77+0x2], R12 ;  /* 0x0000020c4d007388 */ /* 0x0001e20000000400 */
[----:B------:R-:W-:Y:S02]  /*4c90*/  PRMT R15, R100, 0x7632, R15 ;  /* 0x00007632640f7816 */ /* 0x000fe4000000000f */
[----:B------:R-:W-:Y:S01]  /*4ca0*/  PRMT R16, R102, 0x7632, R16 ;  /* 0x0000763266107816 */ /* 0x000fe20000000010 */
[----:B------:R1:W-:Y:S01]  /*4cb0*/  STS.U16 [R77+0x6], R13 ;  /* 0x0000060d4d007388 */ /* 0x0003e20000000400 */
[----:B------:R-:W-:Y:S02]  /*4cc0*/  PRMT R17, R106, 0x7632, R17 ;  /* 0x000076326a117816 */ /* 0x000fe40000000011 */
[----:B------:R-:W-:Y:S01]  /*4cd0*/  PRMT R78, R108, 0x7632, R78 ;  /* 0x000076326c4e7816 */ /* 0x000fe2000000004e */
[----:B------:R2:W-:Y:S01]  /*4ce0*/  STS.U16 [R77+0xa], R14 ;  /* 0x00000a0e4d007388 */ /* 0x0005e20000000400 */
[----:B0-----:R-:W-:-:S03]  /*4cf0*/  LEA.HI.SX32 R12, R25, R25, 0x1b ;  /* 0x00000019190c7211 */ /* 0x001fc600078fdaff */
[----:B------:R0:W-:Y:S01]  /*4d00*/  STS.U16 [R77+0xe], R15 ;  /* 0x00000e0f4d007388 */ /* 0x0001e20000000400 */
[----:B-1----:R-:W-:Y:S01]  /*4d10*/  @!P0 IMAD.MOV.U32 R13, RZ, RZ, -0x200 ;  /* 0xfffffe00ff0d8424 */ /* 0x002fe200078e00ff */
[----:B------:R-:W-:Y:S02]  /*4d20*/  SHF.L.U32 R61, R12, 0x1, RZ ;  /* 0x000000010c3d7819 */ /* 0x000fe400000006ff */
[----:B------:R-:W-:Y:S01]  /*4d30*/  STS.U16 [R77], R94 ;  /* 0x0000005e4d007388 */ /* 0x000fe20000000400 */
[----:B--2---:R-:W-:-:S03]  /*4d40*/  PRMT R14, R104, 0x7632, R14 ;  /* 0x00007632680e7816 */ /* 0x004fc6000000000e */
[----:B------:R-:W-:Y:S01]  /*4d50*/  STS.U16 [R77+0x4], R96 ;  /* 0x000004604d007388 */ /* 0x000fe20000000400 */
[----:B0-----:R-:W-:-:S03]  /*4d60*/  @!P0 IMAD R15, R26, R13, c[0x0][0x168] ;  /* 0x00005a001a0f8624 */ /* 0x001fc600078e020d */
[----:B------:R-:W-:Y:S01]  /*4d70*/  STS.U16 [R77+0x8], R98 ;  /* 0x000008624d007388 */ /* 0x000fe20000000400 */
[----:B------:R-:W-:-:S03]  /*4d80*/  IMAD.WIDE.U32 R12, R21, c[0x0][0x200], RZ ;  /* 0x00008000150c7a25 */ /* 0x000fc600078e00ff */
[----:B------:R-:W-:Y:S04]  /*4d90*/  STS.U16 [R77+0xc], R100 ;  /* 0x00000c644d007388 */ /* 0x000fe80000000400 */
[----:B------:R-:W-:Y:S04]  /*4da0*/  STS.U16 [R77+0x10], R102 ;  /* 0x000010664d007388 */ /* 0x000fe80000000400 */
[----:B------:R-:W-:Y:S04]  /*4db0*/  STS.U16 [R77+0x12], R16 ;  /* 0x000012104d007388 */ /* 0x000fe80000000400 */
[----:B------:R-:W-:Y:S04]  /*4dc0*/  STS.U16 [R77+0x14], R104 ;  /* 0x000014684d007388 */ /* 0x000fe80000000400 */
[----:B------:R0:W-:Y:S04]  /*4dd0*/  STS.U16 [R77+0x16], R14 ;  /* 0x0000160e4d007388 */ /* 0x0001e80000000400 */
[----:B------:R-:W-:Y:S04]  /*4de0*/  STS.U16 [R77+0x18], R106 ;  /* 0x0000186a4d007388 */ /* 0x000fe80000000400 */
[----:B------:R1:W-:Y:S01]  /*4df0*/  STS.U16 [R77+0x1a], R17 ;  /* 0x00001a114d007388 */ /* 0x0003e20000000400 */
[----:B0-----:R-:W-:-:S03]  /*4e00*/  IMAD R14, R143, c[0x0][0x200], RZ ;  /* 0x000080008f0e7a24 */ /* 0x001fc600078e02ff */
[----:B------:R-:W-:Y:S04]  /*4e10*/  STS.U16 [R77+0x1c], R108 ;  /* 0x00001c6c4d007388 */ /* 0x000fe80000000400 */
[----:B------:R-:W-:Y:S01]  /*4e20*/  STS.U16 [R77+0x1e], R78 ;  /* 0x00001e4e4d007388 */ /* 0x000fe20000000400 */
[----:B------:R-:W-:-:S06]  /*4e30*/  NOP ;  /* 0x0000000000007918 */ /* 0x000fcc0000000000 */
[----:B------:R-:W-:Y:S01]  /*4e40*/  LDS.U16 R79, [R62+0x40] ;  /* 0x000040003e4f7984 */ /* 0x000fe20000000400 */
[----:B-1----:R-:W-:-:S03]  /*4e50*/  IMAD R17, R21, c[0x0][0x204], R14 ;  /* 0x0000810015117a24 */ /* 0x002fc600078e020e */
        /* <DEDUP_REMOVED lines=33> */
.L_x_4073:
[----:B------:R-:W-:Y:S05]  /*5070*/  BSYNC B0 ;  /* 0x0000000000007941 */ /* 0x000fea0003800000 */
.L_x_4072:
[----:B------:R-:W-:Y:S01]  /*5080*/  MOV R15, R93 ;  /* 0x0000005d000f7202 */ /* 0x000fe20000000f00 */
[----:B------:R-:W-:Y:S01]  /*5090*/  IMAD.MOV.U32 R14, RZ, RZ, R12 ;  /* 0x000000ffff0e7224 */ /* 0x000fe200078e000c */
[----:B0-----:R-:W-:Y:S01]  /*50a0*/  SHF.L.U32 R17, R26, 0x9, RZ ;  /* 0x000000091a117819 */ /* 0x001fe200000006ff */
[----:B------:R-:W-:Y:S01]  /*50b0*/  IMAD R13, R19, c[0x0][0x208], RZ ;  /* 0x00008200130d7a24 */ /* 0x000fe200078e02ff */
[-C--:B------:R-:W-:Y:S01]  /*50c0*/  ISETP.GE.AND P3, PT, R50, R62.reuse, PT ;  /* 0x0000003e3200720c */ /* 0x080fe20003f66270 */
[C---:B------:R-:W-:Y:S01]  /*50d0*/  IMAD.WIDE.U32 R14, R0.reuse, c[0x0][0x208], R14 ;  /* 0x00008200000e7a25 */ /* 0x040fe200078e000e */
[----:B------:R-:W-:Y:S02]  /*50e0*/  SHF.R.S32.HI R61, RZ, 0x1f, R17 ;  /* 0x0000001fff3d7819 */ /* 0x000fe40000011411 */
[----:B------:R-:W-:Y:S01]  /*50f0*/  ISETP.GE.AND P4, PT, R51, R62, PT ;  /* 0x0000003e3300720c */ /* 0x000fe20003f86270 */
[----:B------:R-:W-:Y:S01]  /*5100*/  IMAD.MOV.U32 R12, RZ, RZ, 0x2 ;  /* 0x00000002ff0c7424 */ /* 0x000fe200078e00ff */
[----:B------:R-:W-:Y:S01]  /*5110*/  IADD3 R17, P0, R17, R14, RZ ;  /* 0x0000000e11117210 */ /* 0x000fe20007f1e0ff */
[----:B------:R-:W-:Y:S01]  /*5120*/  IMAD R16, R0, c[0x0][0x20c], R13 ;  /* 0x0000830000107a24 */ /* 0x000fe200078e020d */
[----:B------:R-:W-:Y:S01]  /*5130*/  ISETP.GE.AND P5, PT, R52, R62, PT ;  /* 0x0000003e3400720c */ /* 0x000fe20003fa6270 */
[----:B------:R-:W-:Y:S01]  /*5140*/  IMAD.WIDE R12, R23, R12, c[0x0][0x258] ;  /* 0x00009600170c7625 */ /* 0x000fe200078e020c */
[----:B------:R-:W-:-:S02]  /*5150*/  ISETP.GE.AND P6, PT, R53, R62, PT ;  /* 0x0000003e3500720c */ /* 0x000fc40003fc6270 */
[----:B------:R-:W-:Y:S02]  /*5160*/  IADD3.X R14, R61, R16, R15, P0, !PT ;  /* 0x000000103d0e7210 */ /* 0x000fe400007fe40f */
[C---:B------:R-:W-:Y:S02]  /*5170*/  LEA R12, P0, R17.reuse, R12, 0x1 ;  /* 0x0000000c110c7211 */ /* 0x040fe400078008ff */
[-C--:B------:R-:W-:Y:S02]  /*5180*/  ISETP.GE.AND P2, PT, R46, R62.reuse, PT ;  /* 0x0000003e2e00720c */ /* 0x080fe40003f46270 */
[----:B------:R-:W-:Y:S02]  /*5190*/  LEA.HI.X R13, R17, R13, R14, 0x1, P0 ;  /* 0x0000000d110d7211 */ /* 0x000fe400000f0c0e */
[-C--:B------:R-:W-:Y:S02]  /*51a0*/  ISETP.GE.AND P0, PT, R48, R62.reuse, PT ;  /* 0x0000003e3000720c */ /* 0x080fe40003f06270 */
[-C--:B------:R-:W-:Y:S01]  /*51b0*/  ISETP.GE.AND P1, PT, R47, R62.reuse, PT ;  /* 0x0000003e2f00720c */ /* 0x080fe20003f26270 */
[----:B------:R-:W-:Y:S01]  /*51c0*/  @!P3 STG.E.U16 [R12.64+0x140], R83 ;  /* 0x000140530c00b986 */ /* 0x000fe2000c101504 */
[----:B------:R-:W-:-:S02]  /*51d0*/  ISETP.GE.AND P3, PT, R57, R62, PT ;  /* 0x0000003e3900720c */ /* 0x000fc40003f66270 */
[----:B------:R-:W-:Y:S01]  /*51e0*/  IADD3 R26, R26, 0x1, RZ ;  /* 0x000000011a1a7810 */ /* 0x000fe20007ffe0ff */
[----:B------:R-:W-:Y:S01]  /*51f0*/  @!P4 STG.E.U16 [R12.64+0x180], R67 ;  /* 0x000180430c00c986 */ /* 0x000fe2000c101504 */
        /* <DEDUP_REMOVED lines=23> */
[----:B0-----:R-:W-:Y:S02]  /*5370*/  IADD3.X R85, RZ, R3, RZ, P1, !PT ;  /* 0x00000003ff557210 */ /* 0x001fe40000ffe4ff */
[----:B------:R-:W-:Y:S01]  /*5380*/  IADD3.X R5, RZ, R5, RZ, P2, !PT ;  /* 0x00000005ff057210 */ /* 0x000fe200017fe4ff */
[----:B------:R-:W-:Y:S01]  /*5390*/  @P0 CALL.REL.NOINC `(.L_x_4074) ;  /* 0x0000001000000944 */ /* 0x000fe20003c00000 */
[----:B------:R-:W-:Y:S05]  /*53a0*/  BRA `(.L_x_4075) ;  /* 0xffffb24000007947 */ /* 0x000fea000383ffff */
.L_x_4074:
[----:B------:R-:W-:Y:S05]  /*53b0*/  EXIT ;  /* 0x000000000000794d */ /* 0x000fea0003800000 */
.L_x_4076:
        /* <DEDUP_REMOVED lines=12> */
.L_x_5432:


//--------------------- .text._Z25selective_scan_fwd_kernelI32Selective_Scan_fwd_kernel_traitsILi32ELi16ELi1ELb0ELb0ELb0ELb1EN3c108BFloat16EfEEv13SSMParamsBase --------------------------
	.section	.text._Z25selective_scan_fwd_kernelI32Selective_Scan_fwd_kernel_traitsILi32ELi16ELi1ELb0ELb0ELb0ELb1EN3c108BFloat16EfEEv13SSMParamsBase,"ax",@progbits
	.sectioninfo	@"SHI_REGISTERS=168"
	.align	128
        .global         _Z25selective_scan_fwd_kernelI32Selective_Scan_fwd_kernel_traitsILi32ELi16ELi1ELb0ELb0ELb0ELb1EN3c108BFloat16EfEEv13SSMParamsBase
        .type           _Z25selective_scan_fwd_kernelI32Selective_Scan_fwd_kernel_traitsILi32ELi16ELi1ELb0ELb0ELb0ELb1EN3c108BFloat16EfEEv13SSMParamsBase,@function
        .size           _Z25selective_scan_fwd_kernelI32Selective_Scan_fwd_kernel_traitsILi32ELi16ELi1ELb0ELb0ELb0ELb1EN3c108BFloat16EfEEv13SSMParamsBase,(.L_x_5433 - _Z25selective_scan_fwd_kernelI32Selective_Scan_fwd_kernel_traitsILi32ELi16ELi1ELb0ELb0ELb0ELb1EN3c108BFloat16EfEEv13SSMParamsBase)
        .other          _Z25selective_scan_fwd_kernelI32Selective_Scan_fwd_kernel_traitsILi32ELi16ELi1ELb0ELb0ELb0ELb1EN3c108BFloat16EfEEv13SSMParamsBase,@"STO_CUDA_ENTRY STV_DEFAULT"
_Z25selective_scan_fwd_kernelI32Selective_Scan_fwd_kernel_traitsILi32ELi16ELi1ELb0ELb0ELb0ELb1EN3c108BFloat16EfEEv13SSMParamsBase:
.text._Z25selective_scan_fwd_kernelI32Selective_Scan_fwd_kernel_traitsILi32ELi16ELi1ELb0ELb0ELb0ELb1EN3c108BFloat16EfEEv13SSMParamsBase:
[----:B------:R-:W-:Y:S02]  /*0000*/  IMAD.MOV.U32 R1, RZ, RZ, c[0x0][0x28] ;  /* 0x00000a00ff017624 */ /* 0x000fe400078e00ff */
        /* <DEDUP_REMOVED lines=25> */
[----:B------:R-:W-:-:S04]  /*01a0*/  IMAD.WIDE.U32 R4, R81, c[0x0][0x1e8], RZ ;  /* 0x00007a0051047a25 */ /* 0x000fc800078e00ff */
[----:B------:R-:W-:Y:S02]  /*01b0*/  IMAD R9, R81, c[0x0][0x1ec], R6 ;  /* 0x00007b0051097a24 */ /* 0x000fe400078e0206 */
[----:B------:R-:W-:Y:S02]  /*01c0*/  IMAD.IADD R3, R3, 0x1, R7 ;  /* 0x0000000103037824 */ /* 0x000fe400078e0207 */
[C---:B------:R-:W-:Y:S01]  /*01d0*/  IMAD R10, R78.reuse, c[0x0][0x198], RZ ;  /* 0x000066004e0a7a24 */ /* 0x040fe200078e02ff */
[----:B------:R-:W-:Y:S01]  /*01e0*/  IADD3 R5, R5, R9, RZ ;  /* 0x0000000905057210 */ /* 0x000fe20007ffe0ff */
[----:B------:R-:W-:Y:S02]  /*01f0*/  IMAD R12, R78, c[0x0][0x1b8], RZ ;  /* 0x00006e004e0c7a24 */ /* 0x000fe400078e02ff */
[----:B------:R-:W-:Y:S01]  /*0200*/  IMAD R71, R81, c[0x0][0x19c], R10 ;  /* 0x0000670051477a24 */ /* 0x000fe200078e020a */
[----:B0-----:R-:W-:Y:S01]  /*0210*/  SHF.R.S32.HI R107, RZ, 0x1f, R79 ;  /* 0x0000001fff6b7819 */ /* 0x001fe2000001144f */
[----:B------:R-:W-:Y:S01]  /*0220*/  IMAD.WIDE.U32 R2, R79, c[0x0][0x1d0], R2 ;  /* 0x000074004f027a25 */ /* 0x000fe200078e0002 */
[----:B-1----:R-:W-:-:S03]  /*0230*/  LOP3.LUT R72, R96, 0x1f, RZ, 0xc0, !PT ;  /* 0x0000001f60487812 */ /* 0x002fc600078ec0ff */
[----:B------:R-:W-:Y:S02]  /*0240*/  IMAD.SHL.U32 R53, R96, 0x10, RZ ;  /* 0x0000001060357824 */ /* 0x000fe400078e00ff */
        /* <DEDUP_REMOVED lines=11> */
[C---:B------:R-:W-:Y:S01]  /*0300*/  IADD3.X R2, R75.reuse, R3, R0, P0, !PT ;  /* 0x000000034b027210 */ /* 0x040fe200007fe400 */
[----:B------:R-:W-:Y:S01]  /*0310*/  IMAD R0, R78, c[0x0][0x180], RZ ;  /* 0x000060004e007a24 */ /* 0x000fe200078e02ff */
[----:B------:R-:W-:Y:S01]  /*0320*/  IADD3.X R4, R75, R5, R6, P1, !PT ;  /* 0x000000054b047210 */ /* 0x000fe20000ffe406 */
[----:B------:R-:W-:Y:S01]  /*0330*/  IMAD.WIDE.U32 R6, R81, c[0x0][0x180], RZ ;  /* 0x0000600051067a25 */ /* 0x000fe200078e00ff */
[----:B------:R-:W-:-:S02]  /*0340*/  LEA R8, P0, R9, c[0x0][0x240], 0x1 ;  /* 0x0000900009087a11 */ /* 0x000fc400078008ff */
[----:B------:R-:W-:Y:S01]  /*0350*/  LEA R84, P1, R87, c[0x0][0x248], 0x1 ;  /* 0x0000920057547a11 */ /* 0x000fe200078208ff */
[----:B------:R-:W-:Y:S01]  /*0360*/  IMAD R73, R81, c[0x0][0x184], R0 ;  /* 0x0000610051497a24 */ /* 0x000fe200078e0200 */
[----:B------:R-:W-:Y:S01]  /*0370*/  LEA.HI.X R9, R9, c[0x0][0x244], R2, 0x1, P0 ;  /* 0x0000910009097a11 */ /* 0x000fe200000f0c02 */
[----:B------:R-:W-:Y:S01]  /*0380*/  IMAD R0, R79, c[0x0][0x164], R81 ;  /* 0x000059004f007a24 */ /* 0x000fe200078e0251 */
[----:B------:R-:W-:Y:S01]  /*0390*/  LEA.HI.X R87, R87, c[0x0][0x24c], R4, 0x1, P1 ;  /* 0x0000930057577a11 */ /* 0x000fe200008f0c04 */
[----:B------:R-:W-:Y:S01]  /*03a0*/  IMAD.WIDE.U32 R4, R81, c[0x0][0x198], RZ ;  /* 0x0000660051047a25 */ /* 0x000fe200078e00ff */
[C---:B------:R-:W-:Y:S02]  /*03b0*/  IADD3 R66, R53.reuse, 0x2, RZ ;  /* 0x0000000235427810 */ /* 0x040fe40007ffe0ff */
[----:B------:R-:W-:Y:S01]  /*03c0*/  IADD3 R65, R53, 0x3, RZ ;  /* 0x0000000335417810 */ /* 0x000fe20007ffe0ff */
[----:B------:R-:W-:Y:S01]  /*03d0*/  IMAD.WIDE.U32 R2, R81, c[0x0][0x1b8], RZ ;  /* 0x00006e0051027a25 */ /* 0x000fe200078e00ff */
[----:B------:R-:W-:-:S02]  /*03e0*/  IADD3 R64, R53, 0x4, RZ ;  /* 0x0000000435407810 */ /* 0x000fc40007ffe0ff */
[C---:B------:R-:W-:Y:S01]  /*03f0*/  IADD3 R63, R53.reuse, 0x5, RZ ;  /* 0x00000005353f7810 */ /* 0x040fe20007ffe0ff */
[----:B------:R-:W-:Y:S01]  /*0400*/  IMAD R0, R0, c[0x0][0x174], RZ ;  /* 0x00005d0000007a24 */ /* 0x000fe200078e02ff */
[C---:B------:R-:W-:Y:S01]  /*0410*/  IADD3 R62, R53.reuse, 0x6, RZ ;  /* 0x00000006353e7810 */ /* 0x040fe20007ffe0ff */
[----:B------:R-:W-:Y:S01]  /*0420*/  IMAD.MOV.U32 R68, RZ, RZ, RZ ;  /* 0x000000ffff447224 */ /* 0x000fe200078e00ff */
[----:B------:R-:W-:Y:S01]  /*0430*/  IADD3 R61, R53, 0x7, RZ ;  /* 0x00000007353d7810 */ /* 0x000fe20007ffe0ff */
[----:B------:R-:W-:Y:S01]  /*0440*/  IMAD.IADD R71, R5, 0x1, R71 ;  /* 0x0000000105477824 */ /* 0x000fe200078e0247 */
[----:B------:R-:W-:Y:S01]  /*0450*/  IADD3 R60, R53, 0x8, RZ ;  /* 0x00000008353c7810 */ /* 0x000fe20007ffe0ff */
[----:B------:R-:W-:Y:S01]  /*0460*/  IMAD.IADD R69, R3, 0x1, R69 ;  /* 0x0000000103457824 */ /* 0x000fe200078e0245 */
[C---:B------:R-:W-:Y:S01]  /*0470*/  IADD3 R59, R53.reuse, 0x9, RZ ;  /* 0x00000009353b7810 */ /* 0x040fe20007ffe0ff */
[----:B------:R-:W-:Y:S01]  /*0480*/  IMAD R52, R0, c[0x0][0x16c], RZ ;  /* 0x00005b0000347a24 */ /* 0x000fe200078e02ff */
[----:B------:R-:W-:-:S02]  /*0490*/  IADD3 R58, R53, 0xa, RZ ;  /* 0x0000000a353a7810 */ /* 0x000fc40007ffe0ff */
[C---:B------:R-:W-:Y:S02]  /*04a0*/  IADD3 R57, R53.reuse, 0xb, RZ ;  /* 0x0000000b35397810 */ /* 0x040fe40007ffe0ff */
[C---:B------:R-:W-:Y:S02]  /*04b0*/  IADD3 R56, R53.reuse, 0xc, RZ ;  /* 0x0000000c35387810 */ /* 0x040fe40007ffe0ff */
[C---:B------:R-:W-:Y:S02]  /*04c0*/  IADD3 R55, R53.reuse, 0xd, RZ ;  /* 0x0000000d35377810 */ /* 0x040fe40007ffe0ff */
[----:B------:R-:W-:Y:S02]  /*04d0*/  IADD3 R54, R53, 0xe, RZ ;  /* 0x0000000e35367810 */ /* 0x000fe40007ffe0ff */
[----:B------:R-:W-:Y:S02]  /*04e0*/  IADD3 R73, R7, R73, RZ ;  /* 0x0000004907497210 */ /* 0x000fe40007ffe0ff */
[----:B------:R-:W-:-:S02]  /*04f0*/  IADD3 R53, R53, 0xf, RZ ;  /* 0x0000000f35357810 */ /* 0x000fc40007ffe0ff */
        /* <DEDUP_REMOVED lines=14> */
[----:B--2---:R-:W-:Y:S02]  /*05e0*/  LOP3.LUT R38, R77, 0x1e0, RZ, 0xfc, !PT ;  /* 0x000001e04d267812 */ /* 0x004fe400078efcff */
.L_x_4118:
[----:B------:R-:W-:Y:S01]  /*05f0*/  BAR.SYNC.DEFER_BLOCKING 0x0 ;  /* 0x0000000000007b1d */ /* 0x000fe20000010000 */
[----:B------:R-:W-:Y:S02]  /*0600*/  MOV R11, 0xfffffe00 ;  /* 0xfffffe00000b7802 */ /* 0x000fe40000000f00 */
[----:B------:R-:W-:-:S03]  /*0610*/  PRMT R0, RZ, 0x7610, R0 ;  /* 0x00007610ff007816 */ /* 0x000fc60000000000 */
[----:B------:R-:W-:-:S05]  /*0620*/  IMAD R18, R68, R11, c[0x0][0x168] ;  /* 0x00005a0044127624 */ /* 0x000fca00078e020b */
[-C--:B------:R-:W-:Y:S02]  /*0630*/  ISETP.GE.AND P0, PT, R77, R18.reuse, PT ;  /* 0x000000124d00720c */ /* 0x080fe40003f06270 */
[-C--:B------:R-:W-:Y:S02]  /*0640*/  ISETP.GE.AND P1, PT, R51, R18.reuse, PT ;  /* 0x000000123300720c */ /* 0x080fe40003f26270 */
[-C--:B------:R-:W-:Y:S02]  /*0650*/  ISETP.GE.AND P2, PT, R50, R18.reuse, PT ;  /* 0x000000123200720c */ /* 0x080fe40003f46270 */
[-C--:B------:R-:W-:Y:S02]  /*0660*/  ISETP.GE.AND P3, PT, R49, R18.reuse, PT ;  /* 0x000000123100720c */ /* 0x080fe40003f66270 */
[----:B------:R-:W-:-:S05]  /*0670*/  ISETP.GE.AND P4, PT, R48, R18, PT ;  /* 0x000000123000720c */ /* 0x000fca0003f86270 */
[----:B------:R-:W2:Y:S01]  /*0680*/  @!P0 LDG.E.U16 R0, [R8.64] ;  /* 0x0000000408008981 */ /* 0x000ea2000c1e1500 */
[-C--:B------:R-:W-:Y:S02]  /*0690*/  ISETP.GE.AND P0, PT, R99, R18.reuse, PT ;  /* 0x000000126300720c */ /* 0x080fe40003f06270 */
[----:B------:R-:W-:Y:S02]  /*06a0*/  PRMT R11, RZ, 0x7610, R11 ;  /* 0x00007610ff0b7816 */ /* 0x000fe4000000000b */
[----:B------:R-:W-:Y:S02]  /*06b0*/  PRMT R10, RZ, 0x7610, R10 ;  /* 0x00007610ff0a7816 */ /* 0x000fe4000000000a */
[----:B-1----:R-:W-:Y:S02]  /*06c0*/  PRMT R13, RZ, 0x7610, R13 ;  /* 0x00007610ff0d7816 */ /* 0x002fe4000000000d */
[----:B------:R-:W-:Y:S02]  /*06d0*/  PRMT R12, RZ, 0x7610, R12 ;  /* 0x00007610ff0c7816 */ /* 0x000fe4000000000c */
[----:B------:R-:W-:Y:S01]  /*06e0*/  PRMT R15, RZ, 0x7610, R15 ;  /* 0x00007610ff0f7816 */ /* 0x000fe2000000000f */
[----:B------:R-:W3:Y:S01]  /*06f0*/  @!P1 LDG.E.U16 R10, [R8.64+0x80] ;  /* 0x00008004080a9981 */ /* 0x000ee2000c1e1500 */
[----:B------:R-:W-:-:S03]  /*0700*/  ISETP.GE.AND P1, PT, R46, R18, PT ;  /* 0x000000122e00720c */ /* 0x000fc60003f26270 */
[----:B------:R-:W4:Y:S01]  /*0710*/  @!P0 LDG.E.U16 R11, [R8.64+0x40] ;  /* 0x00004004080b8981 */ /* 0x000f22000c1e1500 */
[----:B------:R-:W-:-:S03]  /*0720*/  ISETP.GE.AND P0, PT, R47, R18, PT ;  /* 0x000000122f00720c */ /* 0x000fc60003f06270 */
[----:B------:R-:W3:Y:S01]  /*0730*/  @!P2 LDG.E.U16 R13, [R8.64+0xc0] ;  /* 0x0000c004080da981 */ /* 0x000ee2000c1e1500 */
[----:B------:R-:W-:-:S03]  /*0740*/  ISETP.GE.AND P2, PT, R45, R18, PT ;  /* 0x000000122d00720c */ /* 0x000fc60003f46270 */
[----:B------:R-:W3:Y:S01]  /*0750*/  @!P3 LDG.E.U16 R12, [R8.64+0x100] ;  /* 0x00010004080cb981 */ /* 0x000ee2000c1e1500 */
[----:B------:R-:W-:-:S03]  /*0760*/  ISETP.GE.AND P3, PT, R44, R18, PT ;  /* 0x000000122c00720c */ /* 0x000fc60003f66270 */
[----:B------:R-:W3:Y:S01]  /*0770*/  @!P4 LDG.E.U16 R15, [R8.64+0x140] ;  /* 0x00014004080fc981 */ /* 0x000ee2000c1e1500 */
[----:B------:R-:W-:Y:S02]  /*0780*/  ISETP.GE.AND P4, PT, R43, R18, PT ;  /* 0x000000122b00720c */ /* 0x000fe40003f86270 */
[----:B------:R-:W-:Y:S02]  /*0790*/  PRMT R14, RZ, 0x7610, R14 ;  /* 0x00007610ff0e7816 */ /* 0x000fe4000000000e */
[----:B------:R-:W-:Y:S02]  /*07a0*/  PRMT R17, RZ, 0x7610, R17 ;  /* 0x00007610ff117816 */ /* 0x000fe40000000011 */
[----:B------:R-:W-:Y:S02]  /*07b0*/  PRMT R16, RZ, 0x7610, R16 ;  /* 0x00007610ff107816 */ /* 0x000fe40000000010 */
[----:B------:R-:W-:Y:S01]  /*07c0*/  PRMT R19, RZ, 0x7610, R19 ;  /* 0x00007610ff137816 */ /* 0x000fe20000000013 */
[----:B------:R-:W3:Y:S01]  /*07d0*/  @!P0 LDG.E.U16 R14, [R8.64+0x180] ;  /* 0x00018004080e8981 */ /* 0x000ee2000c1e1500 */
[----:B------:R-:W-:-:S02]  /*07e0*/  PRMT R20, RZ, 0x7610, R20 ;  /* 0x00007610ff147816 */ /* 0x000fc40000000014 */
[-C--:B------:R-:W-:Y:S01]  /*07f0*/  ISETP.GE.AND P0, PT, R42, R18.reuse, PT ;  /* 0x000000122a00720c */ /* 0x080fe20003f06270 */
[----:B------:R-:W3:Y:S01]  /*0800*/  @!P1 LDG.E.U16 R17, [R8.64+0x1c0] ;  /* 0x0001c00408119981 */ /* 0x000ee2000c1e1500 */
        /* <DEDUP_REMOVED lines=16> */
[----:B------:R-:W3:Y:S01]  /*0910*/  @!P4 LDG.E.U16 R85, [R8.64+0x3c0] ;  /* 0x0003c0040855c981 */ /* 0x000ee2000c1e1500 */
[----:B------:R-:W-:-:S02]  /*0920*/  IADD3 R23, R70, 0x20, RZ ;  /* 0x0000002046177810 */ /* 0x000fc40007ffe0ff */
[C---:B------:R-:W-:Y:S02]  /*0930*/  IADD3 R25, R70.reuse, 0x40, RZ ;  /* 0x0000004046197810 */ /* 0x040fe40007ffe0ff */
[C---:B------:R-:W-:Y:S02]  /*0940*/  IADD3 R27, R70.reuse, 0x60, RZ ;  /* 0x00000060461b7810 */ /* 0x040fe40007ffe0ff */
[CC--:B------:R-:W-:Y:S02]  /*0950*/  LEA.HI.SX32 R37, R70.reuse, R70.reuse, 0x1b ;  /* 0x0000004646257211 */ /* 0x0c0fe400078fdaff */
[C---:B------:R-:W-:Y:S02]  /*0960*/  IADD3 R29, R70.reuse, 0x80, RZ ;  /* 0x00000080461d7810 */ /* 0x040fe40007ffe0ff */
[----:B------:R-:W-:Y:S02]  /*0970*/  IADD3 R31, R70, 0xa0, RZ ;  /* 0x000000a0461f7810 */ /* 0x000fe40007ffe0ff */
[----:B------:R-:W-:-:S02]  /*0980*/  LEA.HI.SX32 R23, R23, R70, 0x1b ;  /* 0x0000004617177211 */ /* 0x000fc400078fdaff */
[-C--:B------:R-:W-:Y:S02]  /*0990*/  LEA.HI.SX32 R25, R25, R70.reuse, 0x1b ;  /* 0x0000004619197211 */ /* 0x080fe400078fdaff */
[-C--:B------:R-:W-:Y:S01]  /*09a0*/  LEA.HI.SX32 R27, R27, R70.reuse, 0x1b ;  /* 0x000000461b1b7211 */ /* 0x080fe200078fdaff */
[----:B------:R-:W-:Y:S01]  /*09b0*/  IMAD.SHL.U32 R37, R37, 0x2, RZ ;  /* 0x0000000225257824 */ /* 0x000fe200078e00ff */
[-C--:B------:R-:W-:Y:S01]  /*09c0*/  LEA.HI.SX32 R29, R29, R70.reuse, 0x1b ;  /* 0x000000461d1d7211 */ /* 0x080fe200078fdaff */
[----:B------:R-:W-:Y:S01]  /*09d0*/  IMAD.SHL.U32 R36, R23, 0x2, RZ ;  /* 0x0000000217247824 */ /* 0x000fe200078e00ff */
[----:B------:R-:W-:Y:S02]  /*09e0*/  LEA.HI.SX32 R31, R31, R70, 0x1b ;  /* 0x000000461f1f7211 */ /* 0x000fe400078fdaff */
[----:B------:R-:W-:Y:S01]  /*09f0*/  IADD3 R23, R70, 0xc0, RZ ;  /* 0x000000c046177810 */ /* 0x000fe20007ffe0ff */
[----:B------:R-:W-:Y:S01]  /*0a00*/  IMAD.SHL.U32 R34, R27, 0x2, RZ ;  /* 0x000000021b227824 */ /* 0x000fe200078e00ff */
[----:B------:R-:W-:Y:S01]  /*0a10*/  SHF.L.U32 R35, R25, 0x1, RZ ;  /* 0x0000000119237819 */ /* 0x000fe200000006ff */
[----:B------:R-:W-:Y:S01]  /*0a20*/  IMAD.SHL.U32 R33, R29, 0x2, RZ ;  /* 0x000000021d217824 */ /* 0x000fe200078e00ff */
[----:B------:R-:W-:-:S02]  /*0a30*/  SHF.L.U32 R32, R31, 0x1, RZ ;  /* 0x000000011f207819 */ /* 0x000fc400000006ff */
[C---:B------:R-:W-:Y:S02]  /*0a40*/  IADD3 R25, R70.reuse, 0xe0, RZ ;  /* 0x000000e046197810 */ /* 0x040fe40007ffe0ff */
[C---:B------:R-:W-:Y:S02]  /*0a50*/  IADD3 R27, R70.reuse, 0x100, RZ ;  /* 0x00000100461b7810 */ /* 0x040fe40007ffe0ff */
[C---:B------:R-:W-:Y:S02]  /*0a60*/  IADD3 R31, R70.reuse, 0x140, RZ ;  /* 0x00000140461f7810 */ /* 0x040fe40007ffe0ff */
[-C--:B------:R-:W-:Y:S02]  /*0a70*/  LEA.HI.SX32 R23, R23, R70.reuse, 0x1b ;  /* 0x0000004617177211 */ /* 0x080fe400078fdaff */
[----:B------:R-:W-:Y:S02]  /*0a80*/  IADD3 R29, R70, 0x120, RZ ;  /* 0x00000120461d7810 */ /* 0x000fe40007ffe0ff */
[----:B------:R-:W-:-:S02]  /*0a90*/  LEA.HI.SX32 R25, R25, R70, 0x1b ;  /* 0x0000004619197211 */ /* 0x000fc400078fdaff */
[-C--:B------:R-:W-:Y:S02]  /*0aa0*/  LEA.HI.SX32 R27, R27, R70.reuse, 0x1b ;  /* 0x000000461b1b7211 */ /* 0x080fe400078fdaff */
[----:B------:R-:W-:Y:S01]  /*0ab0*/  LEA.HI.SX32 R28, R29, R70, 0x1b ;  /* 0x000000461d1c7211 */ /* 0x000fe200078fdaff */
[----:B------:R-:W-:Y:S01]  /*0ac0*/  IMAD.SHL.U32 R30, R25, 0x2, RZ ;  /* 0x00000002191e7824 */ /* 0x000fe200078e00ff */
[----:B------:R-:W-:Y:S02]  /*0ad0*/  SHF.L.U32 R29, R27, 0x1, RZ ;  /* 0x000000011b1d7819 */ /* 0x000fe400000006ff */
[----:B------:R-:W-:Y:S01]  /*0ae0*/  IADD3 R25, R70, 0x1e0, RZ ;  /* 0x000001e046197810 */ /* 0x000fe20007ffe0ff */
[----:B------:R-:W-:-:S03]  /*0af0*/  IMAD.SHL.U32 R28, R28, 0x2, RZ ;  /* 0x000000021c1c7824 */ /* 0x000fc600078e00ff */
[----:B------:R-:W-:-:S04]  /*0b00*/  LEA.HI.SX32 R22, R25, R70, 0x1b ;  /* 0x0000004619167211 */ /* 0x000fc800078fdaff */
        /* <DEDUP_REMOVED lines=22> */
[----:B0-----:R-:W-:Y:S01]  /*0c70*/  LEA.HI.SX32 R0, R31, R70, 0x1b ;  /* 0x000000461f007211 */ /* 0x001fe200078fdaff */
[----:B------:R-:W-:Y:S01]  /*0c80*/  IMAD.SHL.U32 R31, R23, 0x2, RZ ;  /* 0x00000002171f7824 */ /* 0x000fe200078e00ff */
[----:B----4-:R0:W-:Y:S04]  /*0c90*/  STS.U16 [R36+0x40], R11 ;  /* 0x0000400b24007388 */ /* 0x0101e80000000400 */
[----:B---3--:R-:W-:Y:S01]  /*0ca0*/  STS.U16 [R35+0x80], R10 ;  /* 0x0000800a23007388 */ /* 0x008fe20000000400 */
[----:B------:R-:W-:-:S03]  /*0cb0*/  IADD3 R23, R70, 0x1c0, RZ ;  /* 0x000001c046177810 */ /* 0x000fc60007ffe0ff */
[----:B------:R1:W-:Y:S01]  /*0cc0*/  STS.U16 [R34+0xc0], R13 ;  /* 0x0000c00d22007388 */ /* 0x0003e20000000400 */
[----:B0-----:R-:W-:-:S03]  /*0cd0*/  IADD3 R11, R70, 0x160, RZ ;  /* 0x00000160460b7810 */ /* 0x001fc60007ffe0ff */
[----:B------:R-:W-:Y:S01]  /*0ce0*/  STS.U16 [R33+0x100], R12 ;  /* 0x0001000c21007388 */ /* 0x000fe20000000400 */
[----:B------:R-:W-:-:S03]  /*0cf0*/  IMAD.SHL.U32 R27, R0, 0x2, RZ ;  /* 0x00000002001b7824 */ /* 0x000fc600078e00ff */
[----:B------:R0:W-:Y:S01]  /*0d00*/  STS.U16 [R32+0x140], R15 ;  /* 0x0001400f20007388 */ /* 0x0001e20000000400 */
[C---:B-1----:R-:W-:Y:S01]  /*0d10*/  IADD3 R13, R70.reuse, 0x180, RZ ;  /* 0x00000180460d7810 */ /* 0x042fe20007ffe0ff */
[C---:B------:R-:W-:Y:S01]  /*0d20*/  IMAD.SHL.U32 R0, R70.reuse, 0x10, RZ ;  /* 0x0000001046007824 */ /* 0x040fe200078e00ff */
[-C--:B------:R-:W-:Y:S02]  /*0d30*/  LEA.HI.SX32 R11, R11, R70.reuse, 0x1b ;  /* 0x000000460b0b7211 */ /* 0x080fe400078fdaff */
[-C--:B------:R-:W-:Y:S02]  /*0d40*/  LEA.HI.SX32 R13, R13, R70.reuse, 0x1b ;  /* 0x000000460d0d7211 */ /* 0x080fe400078fdaff */
[----:B0-----:R-:W-:Y:S02]  /*0d50*/  IADD3 R15, R70, 0x1a0, RZ ;  /* 0x000001a0460f7810 */ /* 0x001fe40007ffe0ff */
[-C--:B------:R-:W-:Y:S02]  /*0d60*/  LEA.HI.SX32 R23, R23, R70.reuse, 0x1b ;  /* 0x0000004617177211 */ /* 0x080fe400078fdaff */
[----:B------:R-:W-:Y:S01]  /*0d70*/  LEA.HI.SX32 R15, R15, R70, 0x1b ;  /* 0x000000460f0f7211 */ /* 0x000fe200078fdaff */
[----:B------:R-:W-:Y:S01]  /*0d80*/  STS.U16 [R31+0x180], R14 ;  /* 0x0001800e1f007388 */ /* 0x000fe20000000400 */
[----:B------:R-:W-:Y:S01]  /*0d90*/  SHF.L.U32 R26, R11, 0x1, RZ ;  /* 0x000000010b1a7819 */ /* 0x000fe200000006ff */
[----:B------:R-:W-:Y:S01]  /*0da0*/  IMAD.SHL.U32 R25, R13, 0x2, RZ ;  /* 0x000000020d197824 */ /* 0x000fe200078e00ff */
[----:B------:R-:W-:Y:S01]  /*0db0*/  SHF.L.U32 R24, R15, 0x1, RZ ;  /* 0x000000010f187819 */ /* 0x000fe200000006ff */
[----:B------:R-:W-:Y:S01]  /*0dc0*/  STS.U16 [R30+0x1c0], R17 ;  /* 0x0001c0111e007388 */ /* 0x000fe20000000400 */
[----:B------:R-:W-:Y:S01]  /*0dd0*/  LEA.HI.SX32 R0, R0, R0, 0x1b ;  /* 0x0000000000007211 */ /* 0x000fe200078fdaff */
[----:B------:R-:W-:-:S02]  /*0de0*/  IMAD.SHL.U32 R23, R23, 0x2, RZ ;  /* 0x0000000217177824 */ /* 0x000fc400078e00ff */
[----:B------:R-:W-:Y:S01]  /*0df0*/  STS.U16 [R29+0x200], R16 ;  /* 0x000200101d007388 */ /* 0x000fe20000000400 */
[----:B------:R-:W-:-:S03]  /*0e00*/  SHF.L.U32 R0, R0, 0x1, RZ ;  /* 0x0000000100007819 */ /* 0x000fc600000006ff */
[----:B------:R0:W-:Y:S04]  /*0e10*/  STS.U16 [R28+0x240], R19 ;  /* 0x000240131c007388 */ /* 0x0001e80000000400 */
[----:B------:R1:W-:Y:S04]  /*0e20*/  STS.U16 [R27+0x280], R20 ;  /* 0x000280141b007388 */ /* 0x0003e80000000400 */
[----:B------:R2:W-:Y:S04]  /*0e30*/  STS.U16 [R26+0x2c0], R21 ;  /* 0x0002c0151a007388 */ /* 0x0005e80000000400 */
[----:B------:R-:W-:Y:S01]  /*0e40*/  STS.U16 [R25+0x300], R80 ;  /* 0x0003005019007388 */ /* 0x000fe20000000400 */
[----:B------:R-:W-:-:S03]  /*0e50*/  IMAD.MOV.U32 R10, RZ, RZ, R84 ;  /* 0x000000ffff0a7224 */ /* 0x000fc600078e0054 */
[----:B------:R-:W-:Y:S01]  /*0e60*/  STS.U16 [R24+0x340], R83 ;  /* 0x0003405318007388 */ /* 0x000fe20000000400 */
[----:B------:R-:W-:-:S03]  /*0e70*/  MOV R11, R87 ;  /* 0x00000057000b7202 */ /* 0x000fc60000000f00 */
        /* <DEDUP_REMOVED lines=23> */
[----:B------:R-:W2:Y:S01]  /*0ff0*/  @!P2 LDG.E.U16 R19, [R10.64+0x40] ;  /* 0x000040040a13a981 */ /* 0x000ea2000c1e1500 */
[----:B------:R-:W-:-:S03]  /*1000*/  ISETP.GE.AND P2, PT, R46, R18, PT ;  /* 0x000000122e00720c */ /* 0x000fc60003f46270 */
[----:B------:R-:W3:Y:S01]  /*1010*/  @!P1 LDG.E.U16 R20, [R10.64] ;  /* 0x000000040a149981 */ /* 0x000ee2000c1e1500 */
        /* <DEDUP_REMOVED lines=113> */
.L_x_4078:
[----:B------:R-:W-:Y:S05]  /*1730*/  BSYNC B0 ;  /* 0x0000000000007941 */ /* 0x000fea0003800000 */
.L_x_4077:
        /* <DEDUP_REMOVED lines=36> */
.L_x_4080:
[----:B------:R-:W-:Y:S05]  /*1980*/  BSYNC B0 ;  /* 0x0000000000007941 */ /* 0x000fea0003800000 */
.L_x_4079:
        /* <DEDUP_REMOVED lines=38> */
.L_x_4082:
[----:B------:R-:W-:Y:S05]  /*1bf0*/  BSYNC B0 ;  /* 0x0000000000007941 */ /* 0x000fea0003800000 */
.L_x_4081:
        /* <DEDUP_REMOVED lines=36> */
.L_x_4084:
[----:B------:R-:W-:Y:S05]  /*1e40*/  BSYNC B0 ;  /* 0x0000000000007941 */ /* 0x000fea0003800000 */
.L_x_4083:
        /* <DEDUP_REMOVED lines=38> */
.L_x_4086:
[----:B------:R-:W-:Y:S05]  /*20b0*/  BSYNC B0 ;  /* 0x0000000000007941 */ /* 0x000fea0003800000 */
.L_x_4085:
        /* <DEDUP_REMOVED lines=36> */
.L_x_4088:
[----:B------:R-:W-:Y:S05]  /*2300*/  BSYNC B0 ;  /* 0x0000000000007941 */ /* 0x000fea0003800000 */
.L_x_4087:
        /* <DEDUP_REMOVED lines=38> */
.L_x_4090:
[----:B------:R-:W-:Y:S05]  /*2570*/  BSYNC B0 ;  /* 0x0000000000007941 */ /* 0x000fea0003800000 */
.L_x_4089:
        /* <DEDUP_REMOVED lines=36> */
.L_x_4092:
[----:B------:R-:W-:Y:S05]  /*27c0*/  BSYNC B0 ;  /* 0x0000000000007941 */ /* 0x000fea0003800000 */
.L_x_4091:
        /* <DEDUP_REMOVED lines=41> */
.L_x_4094:
[----:B------:R-:W-:Y:S05]  /*2a60*/  BSYNC B0 ;  /* 0x0000000000007941 */ /* 0x000fea0003800000 */
.L_x_4093:
        /* <DEDUP_REMOVED lines=41> */
.L_x_4096:
[----:B------:R-:W-:Y:S05]  /*2d00*/  BSYNC B0 ;  /* 0x0000000000007941 */ /* 0x000fea0003800000 */
.L_x_4095:
        /* <DEDUP_REMOVED lines=47> */
.L_x_4098:
[----:B------:R-:W-:Y:S05]  /*3000*/  BSYNC B0 ;  /* 0x0000000000007941 */ /* 0x000fea0003800000 */
.L_x_4097:
        /* <DEDUP_REMOVED lines=33> */
.L_x_4100:
[----:B------:R-:W-:Y:S05]  /*3220*/  BSYNC B0 ;  /* 0x0000000000007941 */ /* 0x000fea0003800000 */
.L_x_4099:
        /* <DEDUP_REMOVED lines=33> */
.L_x_4102:
[----:B------:R-:W-:Y:S05]  /*3440*/  BSYNC B0 ;  /* 0x0000000000007941 */ /* 0x000fea0003800000 */
.L_x_4101:
        /* <DEDUP_REMOVED lines=33> */
.L_x_4104:
[----:B------:R-:W-:Y:S05]  /*3660*/  BSYNC B0 ;  /* 0x0000000000007941 */ /* 0x000fea0003800000 */
.L_x_4103:
        /* <DEDUP_REMOVED lines=33> */
.L_x_4106:
[----:B------:R-:W-:Y:S05]  /*3880*/  BSYNC B0 ;  /* 0x0000000000007941 */ /* 0x000fea0003800000 */
.L_x_4105:
        /* <DEDUP_REMOVED lines=33> */
.L_x_4108:
[----:B------:R-:W-:Y:S05]  /*3aa0*/  BSYNC B0 ;  /* 0x0000000000007941 */ /* 0x000fea0003800000 */
.L_x_4107:
        /* <DEDUP_REMOVED lines=20> */
[----:B------:R-:W-:-:S02]  /*3bf0*/  FMUL.FTZ R120, R121, R20 ;  /* 0x0000001479787220 */ /* 0x000fc40000410000 */
[----:B------:R-:W-:Y:S01]  /*3c00*/  FMUL.FTZ R124, R129, R104 ;  /* 0x00000068817c7220 */ /* 0x000fe20000410000 */
[----:B------:R-:W-:Y:S01]  /*3c10*/  HFMA2.MMA R129, -RZ, RZ, 0, 0 ;  /* 0x00000000ff817435 */ /* 0x000fe200000001ff */
[----:B------:R-:W-:Y:S01]  /*3c20*/  FMUL.FTZ R121, R123, R98 ;  /* 0x000000627b797220 */ /* 0x000fe20000410000 */
[----:B------:R-:W-:Y:S01]  /*3c30*/  ISETP.EQ.OR P0, PT, R68, RZ, P0 ;  /* 0x000000ff4400720c */ /* 0x000fe20000702670 */
        /* <DEDUP_REMOVED lines=13> */
.L_x_4112:
[----:B------:R-:W-:Y:S01]  /*3d10*/  SHF.R.S32.HI R17, RZ, 0x1f, R129 ;  /* 0x0000001fff117819 */ /* 0x000fe20000011481 */
[----:B------:R-:W-:Y:S01]  /*3d20*/  IMAD.MOV.U32 R12, RZ, RZ, R6 ;  /* 0x000000ffff0c7224 */ /* 0x000fe200078e0006 */
[----:B------:R-:W-:-:S03]  /*3d30*/  MOV R13, R73 ;  /* 0x00000049000d7202 */ /* 0x000fc60000000f00 */
[----:B------:R-:W-:Y:S02]  /*3d40*/  IMAD R14, R17, c[0x0][0x188], RZ ;  /* 0x00006200110e7a24 */ /* 0x000fe400078e02ff */
[----:B------:R-:W-:-:S04]  /*3d50*/  IMAD.WIDE.U32 R12, R129, c[0x0][0x188], R12 ;  /* 0x00006200810c7a25 */ /* 0x000fc800078e000c */
[----:B------:R-:W-:Y:S01]  /*3d60*/  IMAD R15, R129, c[0x0][0x18c], R14 ;  /* 0x00006300810f7a24 */ /* 0x000fe200078e020e */
[----:B------:R-:W-:-:S03]  /*3d70*/  LEA R14, P1, R12, c[0x0][0x220], 0x2 ;  /* 0x000088000c0e7a11 */ /* 0x000fc600078210ff */
[----:B------:R-:W-:-:S05]  /*3d80*/  IMAD.IADD R13, R13, 0x1, R15 ;  /* 0x000000010d0d7824 */ /* 0x000fca00078e020f */
[----:B------:R-:W-:-:S05]  /*3d90*/  LEA.HI.X R15, R12, c[0x0][0x224], R13, 0x2, P1 ;  /* 0x000089000c0f7a11 */ /* 0x000fca00008f140d */
[----:B------:R0:W2:Y:S01]  /*3da0*/  LDG.E R14, [R14.64] ;  /* 0x000000040e0e7981 */ /* 0x0000a2000c1e1900 */
[----:B------:R-:W-:Y:S02]  /*3db0*/  IMAD.MOV.U32 R13, RZ, RZ, R71 ;  /* 0x000000ffff0d7224 */ /* 0x000fe400078e0047 */
[----:B------:R-:W-:Y:S01]  /*3dc0*/  IMAD R132, R17, c[0x0][0x1a0], RZ ;  /* 0x0000680011847a24 */ /* 0x000fe200078e02ff */
[----:B------:R-:W1:Y:S03]  /*3dd0*/  S2R R96, SR_TID.X ;  /* 0x0000000000607919 */ /* 0x000e660000002100 */
[----:B------:R-:W-:Y:S02]  /*3de0*/  IMAD R131, R129, c[0x0][0x1a4], R132 ;  /* 0x0000690081837a24 */ /* 0x000fe400078e0284 */
[----:B------:R-:W-:Y:S02]  /*3df0*/  IMAD R132, R17, c[0x0][0x1c0], RZ ;  /* 0x0000700011847a24 */ /* 0x000fe400078e02ff */
[----:B0-----:R-:W-:-:S02]  /*3e00*/  IMAD.MOV.U32 R15, RZ, RZ, R69 ;  /* 0x000000ffff0f7224 */ /* 0x001fc400078e0045 */
[----:B------:R-:W-:Y:S01]  /*3e10*/  IMAD R133, R129, c[0x0][0x1c4], R132 ;  /* 0x0000710081857a24 */ /* 0x000fe200078e0284 */
[-C--:B------:R-:W-:Y:S02]  /*3e20*/  ISETP.GE.U32.AND P3, PT, R67, R18.reuse, PT ;  /* 0x000000124300720c */ /* 0x080fe40003f66070 */
[-C--:B------:R-:W-:Y:S02]  /*3e30*/  ISETP.GE.U32.AND P4, PT, R66, R18.reuse, PT ;  /* 0x000000124200720c */ /* 0x080fe40003f86070 */
[----:B------:R-:W-:Y:S02]  /*3e40*/  FSEL R159, R120, RZ, !P3 ;  /* 0x000000ff789f7208 */ /* 0x000fe40005800000 */
[-C--:B------:R-:W-:Y:S02]  /*3e50*/  ISETP.GE.U32.AND P5, PT, R65, R18.reuse, PT ;  /* 0x000000124100720c */ /* 0x080fe40003fa6070 */
[----:B------:R-:W-:Y:S02]  /*3e60*/  FSEL R156, R118, RZ, !P4 ;  /* 0x000000ff769c7208 */ /* 0x000fe40006000000 */
[----:B------:R-:W-:-:S02]  /*3e70*/  ISETP.GE.U32.AND P6, PT, R64, R18, PT ;  /* 0x000000124000720c */ /* 0x000fc40003fc6070 */
[----:B------:R-:W-:Y:S02]  /*3e80*/  FSEL R140, R121, RZ, !P5 ;  /* 0x000000ff798c7208 */ /* 0x000fe40006800000 */
[----:B------:R-:W-:Y:S01]  /*3e90*/  FSEL R142, R117, RZ, !P6 ;  /* 0x000000ff758e7208 */ /* 0x000fe20007000000 */
[----:B--2---:R-:W-:Y:S01]  /*3ea0*/  FMUL.FTZ R128, R14, 1.4426950216293334961 ;  /* 0x3fb8aa3b0e807820 */ /* 0x004fe20000410000 */
[----:B------:R-:W-:-:S03]  /*3eb0*/  MOV R14, R2 ;  /* 0x00000002000e7202 */ /* 0x000fc60000000f00 */
[C---:B------:R-:W-:Y:S02]  /*3ec0*/  FMUL.FTZ R12, R128.reuse, R19 ;  /* 0x00000013800c7220 */ /* 0x040fe40000410000 */
[----:B------:R-:W-:Y:S02]  /*3ed0*/  FMUL.FTZ R16, R128, R20 ;  /* 0x0000001480107220 */ /* 0x000fe40000410000 */
[----:B------:R0:W-:Y:S01]  /*3ee0*/  MUFU.EX2 R163, R12 ;  /* 0x0000000c00a37308 */ /* 0x0001e20000000800 */
[----:B------:R-:W-:-:S04]  /*3ef0*/  IMAD.WIDE.U32 R14, R129, c[0x0][0x1c0], R14 ;  /* 0x00007000810e7a25 */ /* 0x000fc800078e000e */
[C---:B------:R-:W-:Y:S02]  /*3f00*/  FMUL.FTZ R157, R128.reuse, R21 ;  /* 0x00000015809d7220 */ /* 0x040fe40000410000 */
[C---:B------:R-:W-:Y:S01]  /*3f10*/  FMUL.FTZ R143, R128.reuse, R98 ;  /* 0x00000062808f7220 */ /* 0x040fe20000410000 */
[----:B------:R2:W3:Y:S01]  /*3f20*/  MUFU.EX2 R158, R16 ;  /* 0x00000010009e7308 */ /* 0x0004e20000000800 */
[----:B0-----:R-:W-:Y:S01]  /*3f30*/  MOV R12, R4 ;  /* 0x00000004000c7202 */ /* 0x001fe20000000f00 */
[----:B------:R-:W-:-:S04]  /*3f40*/  FMUL.FTZ R130, R128, R99 ;  /* 0x0000006380827220 */ /* 0x000fc80000410000 */
[----:B------:R-:W-:Y:S02]  /*3f50*/  IMAD.WIDE.U32 R12, R129, c[0x0][0x1a0], R12 ;  /* 0x00006800810c7a25 */ /* 0x000fe400078e000c */
[----:B------:R-:W0:Y:S03]  /*3f60*/  MUFU.EX2 R157, R157 ;  /* 0x0000009d009d7308 */ /* 0x000e260000000800 */
[----:B--2---:R-:W-:Y:S02]  /*3f70*/  LEA R16, P1, R12, c[0x0][0x228], 0x2 ;  /* 0x00008a000c107a11 */ /* 0x004fe400078210ff */
[----:B------:R-:W-:Y:S01]  /*3f80*/  IADD3 R13, R13, R131, RZ ;  /* 0x000000830d0d7210 */ /* 0x000fe20007ffe0ff */
[----:B------:R-:W-:Y:S02]  /*3f90*/  FMUL.FTZ R131, R128, R100 ;  /* 0x0000006480837220 */ /* 0x000fe40000410000 */
[----:B------:R-:W2:Y:S01]  /*3fa0*/  MUFU.EX2 R143, R143 ;  /* 0x0000008f008f7308 */ /* 0x000ea20000000800 */
[----:B------:R-:W-:Y:S01]  /*3fb0*/  LEA.HI.X R17, R12, c[0x0][0x22c], R13, 0x2, P1 ;  /* 0x00008b000c117a11 */ /* 0x000fe200008f140d */
[----:B------:R-:W-:Y:S01]  /*3fc0*/  IMAD.IADD R13, R15, 0x1, R133 ;  /* 0x000000010f0d7824 */ /* 0x000fe200078e0285 */
[----:B------:R-:W-:Y:S01]  /*3fd0*/  LEA R12, P1, R14, c[0x0][0x230], 0x2 ;  /* 0x00008c000e0c7a11 */ /* 0x000fe200078210ff */
[----:B------:R-:W-:Y:S01]  /*3fe0*/  FMUL.FTZ R15, R128, R101 ;  /* 0x00000065800f7220 */ /* 0x000fe20000410000 */
[----:B-1----:R-:W-:Y:S01]  /*3ff0*/  SHF.L.U32 R133, R96, 0x4, RZ ;  /* 0x0000000460857819 */ /* 0x002fe200000006ff */
[----:B------:R-:W-:Y:S01]  /*4000*/  FMUL.FTZ R132, R128, R103 ;  /* 0x0000006780847220 */ /* 0x000fe20000410000 */
[----:B------:R-:W-:Y:S01]  /*4010*/  LEA.HI.X R13, R14, c[0x0][0x234], R13, 0x2, P1 ;  /* 0x00008d000e0d7a11 */ /* 0x000fe200008f140d */
[C---:B------:R-:W-:Y:S01]  /*4020*/  FMUL.FTZ R14, R128.reuse, R102 ;  /* 0x00000066800e7220 */ /* 0x040fe20000410000 */
[----:B------:R-:W-:Y:S01]  /*4030*/  MUFU.EX2 R130, R130 ;  /* 0x0000008200827308 */ /* 0x000fe20000000800 */
[----:B------:R-:W-:Y:S01]  /*4040*/  ISETP.GE.U32.AND P2, PT, R133, R18, PT ;  /* 0x000000128500720c */ /* 0x000fe20003f46070 */
[----:B------:R-:W-:Y:S01]  /*4050*/  FMUL.FTZ R155, R128, R104 ;  /* 0x00000068809b7220 */ /* 0x000fe20000410000 */
[----:B---3--:R-:W-:Y:S01]  /*4060*/  FSEL R158, R158, 1, !P3 ;  /* 0x3f8000009e9e7808 */ /* 0x008fe20005800000 */
[----:B------:R1:W3:Y:S04]  /*4070*/  LDG.E R141, [R12.64] ;  /* 0x000000040c8d7981 */ /* 0x0002e8000c1e1900 */
[----:B------:R-:W4:Y:S01]  /*4080*/  MUFU.EX2 R14, R14 ;  /* 0x0000000e000e7308 */ /* 0x000f220000000800 */
[----:B------:R-:W-:Y:S01]  /*4090*/  FSEL R160, R119, RZ, !P2 ;  /* 0x000000ff77a07208 */ /* 0x000fe20005000000 */
[C---:B------:R-:W-:Y:S01]  /*40a0*/  FMUL.FTZ R161, R128.reuse, R105 ;  /* 0x0000006980a17220 */ /* 0x040fe20000410000 */
[----:B------:R-:W-:Y:S01]  /*40b0*/  FSEL R163, R163, 1, !P2 ;  /* 0x3f800000a3a37808 */ /* 0x000fe20005000000 */
[----:B------:R-:W-:Y:S01]  /*40c0*/  FMUL.FTZ R136, R128, R106 ;  /* 0x0000006a80887220 */ /* 0x000fe20000410000 */
[----:B------:R-:W-:-:S03]  /*40d0*/  ISETP.GE.U32.AND P3, PT, R61, R18, PT ;  /* 0x000000123d00720c */ /* 0x000fc60003f66070 */
[----:B------:R-:W5:Y:S01]  /*40e0*/  MUFU.EX2 R131, R131 ;  /* 0x0000008300837308 */ /* 0x000f620000000800 */
[----:B0-----:R-:W-:Y:S01]  /*40f0*/  FSEL R157, R157, 1, !P4 ;  /* 0x3f8000009d9d7808 */ /* 0x001fe20006000000 */
[----:B-1----:R-:W-:Y:S01]  /*4100*/  FFMA.FTZ R12, R160, R158, R159 ;  /* 0x0000009ea00c7223 */ /* 0x002fe2000001009f */
[----:B--2---:R-:W-:Y:S01]  /*4110*/  FSEL R143, R143, 1, !P5 ;  /* 0x3f8000008f8f7808 */ /* 0x004fe20006800000 */
[----:B------:R-:W-:Y:S01]  /*4120*/  FMUL.FTZ R134, R128, R108 ;  /* 0x0000006c80867220 */ /* 0x000fe20000410000 */
[----:B------:R0:W3:Y:S03]  /*4130*/  LDG.E R138, [R16.64] ;  /* 0x00000004108a7981 */ /* 0x0000e6000c1e1900 */
[----:B------:R-:W1:Y:S01]  /*4140*/  MUFU.EX2 R15, R15 ;  /* 0x0000000f000f7308 */ /* 0x000e620000000800 */
[----:B----4-:R-:W-:Y:S01]  /*4150*/  FSEL R151, R14, 1, !P3 ;  /* 0x3f8000000e977808 */ /* 0x010fe20005800000 */
[----:B------:R-:W-:-:S02]  /*4160*/  FMUL.FTZ R14, R163, R158 ;  /* 0x0000009ea30e7220 */ /* 0x000fc40000410000 */
[C---:B------:R-:W-:Y:S02]  /*4170*/  FFMA.FTZ R12, R157.reuse, R12, R156 ;  /* 0x0000000c9d0c7223 */ /* 0x040fe4000001009c */
[----:B------:R-:W-:Y:S02]  /*4180*/  FMUL.FTZ R14, R157, R14 ;  /* 0x0000000e9d0e7220 */ /* 0x000fe40000410000 */
[----:B------:R-:W2:Y:S01]  /*4190*/  MUFU.EX2 R132, R132 ;  /* 0x0000008400847308 */ /* 0x000ea20000000800 */
[----:B------:R-:W-:Y:S01]  /*41a0*/  ISETP.GE.U32.AND P1, PT, R63, R18, PT ;  /* 0x000000123f00720c */ /* 0x000fe20003f26070 */
[C---:B------:R-:W-:Y:S01]  /*41b0*/  FFMA.FTZ R12, R143.reuse, R12, R140 ;  /* 0x0000000c8f0c7223 */ /* 0x040fe2000001008c */
[----:B------:R-:W-:Y:S01]  /*41c0*/  FSEL R145, R130, 1, !P6 ;  /* 0x3f80000082917808 */ /* 0x000fe20007000000 */
[----:B------:R-:W-:Y:S01]  /*41d0*/  FMUL.FTZ R14, R143, R14 ;  /* 0x0000000e8f0e7220 */ /* 0x000fe20000410000 */
[----:B------:R-:W-:Y:S02]  /*41e0*/  ISETP.GE.U32.AND P2, PT, R62, R18, PT ;  /* 0x000000123e00720c */ /* 0x000fe40003f46070 */
[----:B------:R-:W-:Y:S01]  /*41f0*/  FSEL R144, R122, RZ, !P1 ;  /* 0x000000ff7a907208 */ /* 0x000fe20004800000 */
[----:B------:R-:W4:Y:S01]  /*4200*/  MUFU.EX2 R155, R155 ;  /* 0x0000009b009b7308 */ /* 0x000f220000000800 */
[----:B-----5:R-:W-:Y:S01]  /*4210*/  FSEL R147, R131, 1, !P1 ;  /* 0x3f80000083937808 */ /* 0x020fe20004800000 */
[----:B------:R-:W-:-:S02]  /*4220*/  FFMA.FTZ R12, R145, R12, R142 ;  /* 0x0000000c910c7223 */ /* 0x000fc4000001008e */
[----:B------:R-:W-:Y:S01]  /*4230*/  FMUL.FTZ R14, R145, R14 ;  /* 0x0000000e910e7220 */ /* 0x000fe20000410000 */
[----:B------:R-:W-:Y:S01]  /*4240*/  FSEL R146, R116, RZ, !P2 ;  /* 0x000000ff74927208 */ /* 0x000fe20005000000 */
[----:B------:R-:W-:Y:S01]  /*4250*/  FFMA.FTZ R12, R147, R12, R144 ;  /* 0x0000000c930c7223 */ /* 0x000fe20000010090 */
[----:B-1----:R-:W-:Y:S01]  /*4260*/  FSEL R149, R15, 1, !P2 ;  /* 0x3f8000000f957808 */ /* 0x002fe20005000000 */
[----:B------:R-:W1:Y:S01]  /*4270*/  MUFU.EX2 R161, R161 ;  /* 0x000000a100a17308 */ /* 0x000e620000000800 */
[----:B------:R-:W-:Y:S01]  /*4280*/  ISETP.GE.U32.AND P4, PT, R60, R18, PT ;  /* 0x000000123c00720c */ /* 0x000fe20003f86070 */
[----:B------:R-:W-:Y:S01]  /*4290*/  FMUL.FTZ R14, R147, R14 ;  /* 0x0000000e930e7220 */ /* 0x000fe20000410000 */
[----:B------:R-:W-:Y:S01]  /*42a0*/  FSEL R148, R123, RZ, !P3 ;  /* 0x000000ff7b947208 */ /* 0x000fe20005800000 */
[----:B------:R-:W-:Y:S01]  /*42b0*/  FFMA.FTZ R12, R149, R12, R146 ;  /* 0x0000000c950c7223 */ /* 0x000fe20000010092 */
[----:B--2---:R-:W-:Y:S01]  /*42c0*/  FSEL R153, R132, 1, !P4 ;  /* 0x3f80000084997808 */ /* 0x004fe20006000000 */
[----:B------:R-:W-:-:S02]  /*42d0*/  FMUL.FTZ R132, R128, R109 ;  /* 0x0000006d80847220 */ /* 0x000fc40000410000 */
[----:B------:R-:W2:Y:S01]  /*42e0*/  MUFU.EX2 R136, R136 ;  /* 0x0000008800887308 */ /* 0x000ea20000000800 */
[----:B------:R-:W-:Y:S01]  /*42f0*/  FMUL.FTZ R14, R149, R14 ;  /* 0x0000000e950e7220 */ /* 0x000fe20000410000 */
[----:B------:R-:W-:Y:S01]  /*4300*/  ISETP.GE.U32.AND P5, PT, R59, R18, PT ;  /* 0x000000123b00720c */ /* 0x000fe20003fa6070 */
[----:B------:R-:W-:Y:S01]  /*4310*/  FFMA.FTZ R12, R151, R12, R148 ;  /* 0x0000000c970c7223 */ /* 0x000fe20000010094 */
[----:B------:R-:W-:Y:S01]  /*4320*/  FSEL R150, R115, RZ, !P4 ;  /* 0x000000ff73967208 */ /* 0x000fe20006000000 */
[----:B------:R-:W-:-:S03]  /*4330*/  FMUL.FTZ R130, R128, R110 ;  /* 0x0000006e80827220 */ /* 0x000fc60000410000 */
[----:B------:R-:W5:Y:S01]  /*4340*/  MUFU.EX2 R134, R134 ;  /* 0x0000008600867308 */ /* 0x000f620000000800 */
[----:B------:R-:W-:Y:S01]  /*4350*/  FMUL.FTZ R14, R151, R14 ;  /* 0x0000000e970e7220 */ /* 0x000fe20000410000 */
[----:B------:R-:W-:Y:S01]  /*4360*/  ISETP.GE.U32.AND P6, PT, R58, R18, PT ;  /* 0x000000123a00720c */ /* 0x000fe20003fc6070 */
[----:B------:R-:W-:Y:S01]  /*4370*/  FFMA.FTZ R12, R153, R12, R150 ;  /* 0x0000000c990c7223 */ /* 0x000fe20000010096 */
[----:B------:R-:W-:Y:S02]  /*4380*/  FSEL R152, R124, RZ, !P5 ;  /* 0x000000ff7c987208 */ /* 0x000fe40006800000 */
[----:B----4-:R-:W-:Y:S02]  /*4390*/  FSEL R155, R155, 1, !P5 ;  /* 0x3f8000009b9b7808 */ /* 0x010fe40006800000 */
[----:B------:R-:W4:Y:S01]  /*43a0*/  MUFU.EX2 R132, R132 ;  /* 0x0000008400847308 */ /* 0x000f220000000800 */
[----:B------:R-:W-:Y:S02]  /*43b0*/  FMUL.FTZ R14, R153, R14 ;  /* 0x0000000e990e7220 */ /* 0x000fe40000410000 */
[----:B------:R-:W-:Y:S01]  /*43c0*/  FMUL.FTZ R128, R128, R111 ;  /* 0x0000006f80807220 */ /* 0x000fe20000410000 */
[----:B------:R-:W-:Y:S01]  /*43d0*/  ISETP.GE.U32.AND P1, PT, R57, R18, PT ;  /* 0x000000123900720c */ /* 0x000fe20003f26070 */
[----:B------:R-:W-:Y:S01]  /*43e0*/  FFMA.FTZ R12, R155, R12, R152 ;  /* 0x0000000c9b0c7223 */ /* 0x000fe20000010098 */
[----:B------:R-:W-:-:S02]  /*43f0*/  FSEL R154, R114, RZ, !P6 ;  /* 0x000000ff729a7208 */ /* 0x000fc40007000000 */
[----:B------:R-:W0:Y:S01]  /*4400*/  MUFU.EX2 R130, R130 ;  /* 0x0000008200827308 */ /* 0x000e220000000800 */
[----:B-1----:R-:W-:Y:S01]  /*4410*/  FSEL R161, R161, 1, !P6 ;  /* 0x3f800000a1a17808 */ /* 0x002fe20007000000 */
[----:B------:R-:W-:Y:S01]  /*4420*/  FMUL.FTZ R14, R155, R14 ;  /* 0x0000000e9b0e7220 */ /* 0x000fe20000410000 */
[----:B------:R-:W-:Y:S02]  /*4430*/  ISETP.GE.U32.AND P2, PT, R56, R18, PT ;  /* 0x000000123800720c */ /* 0x000fe40003f46070 */
        /* <DEDUP_REMOVED lines=8> */
[----:B-----5:R-:W-:Y:S01]  /*44c0*/  FSEL R134, R134, 1, !P2 ;  /* 0x3f80000086867808 */ /* 0x020fe20005000000 */
        /* <DEDUP_REMOVED lines=9> */
[----:B0-----:R-:W-:Y:S01]  /*4560*/  FSEL R130, R130, 1, !P4 ;  /* 0x3f80000082827808 */ /* 0x001fe20006000000 */
        /* <DEDUP_REMOVED lines=25> */
[----:B------:R-:W-:Y:S01]  /*4700*/  IMAD.MOV.U32 R15, RZ, RZ, RZ ;  /* 0x000000ffff0f7224 */ /* 0x000fe200078e00ff */
[----:B------:R-:W-:Y:S02]  /*4710*/  MOV R14, 0x3f800000 ;  /* 0x3f800000000e7802 */ /* 0x000fe40000000f00 */
[----:B------:R-:W-:-:S04]  /*4720*/  ISETP.NE.AND P2, PT, R70, 0x1f, PT ;  /* 0x0000001f4600780c */ /* 0x000fc80003f45270 */
[----:B------:R-:W-:Y:S05]  /*4730*/  @!P0 LDS.64 R14, [R129.X8+0x450] ;  /* 0x00045000810e8984 */ /* 0x000fea0000008a00 */
        /* <DEDUP_REMOVED lines=17> */
[----:B0-----:R-:W-:Y:S01]  /*4850*/  @!P3 MOV R162, R14 ;  /* 0x0000000e00a2b202 */ /* 0x001fe20000000f00 */
[----:B-1----:R-:W-:-:S10]  /*4860*/  @!P3 IMAD.MOV.U32 R164, RZ, RZ, R15 ;  /* 0x000000ffffa4b224 */ /* 0x002fd400078e000f */
        /* <DEDUP_REMOVED lines=26> */
.L_x_4111:
[----:B------:R-:W-:Y:S05]  /*4a10*/  BSYNC B0 ;  /* 0x0000000000007941 */ /* 0x000fea0003800000 */
.L_x_4110:
        /* <DEDUP_REMOVED lines=24> */
.L_x_4109:
[----:B------:R-:W-:Y:S01]  /*4ba0*/  BAR.SYNC.DEFER_BLOCKING 0x0 ;  /* 0x0000000000007b1d */ /* 0x000fe20000010000 */
[----:B------:R-:W-:Y:S02]  /*4bb0*/  F2FP.BF16.PACK_AB R12, R83, R80 ;  /* 0x00000050530c723e */ /* 0x000fe400000010ff */
[----:B------:R-:W-:Y:S02]  /*4bc0*/  F2FP.BF16.PACK_AB R13, R85, R82 ;  /* 0x00000052550d723e */ /* 0x000fe400000010ff */
[C---:B------:R-:W-:Y:S01]  /*4bd0*/  PRMT R14, R12.reuse, 0x7610, R14 ;  /* 0x000076100c0e7816 */ /* 0x040fe2000000000e */
[----:B------:R-:W-:Y:S01]  /*4be0*/  BSSY B0, `(.L_x_4113) ;  /* 0x0000060000007945 */ /* 0x000fe20003800000 */
[----:B------:R-:W-:-:S02]  /*4bf0*/  PRMT R15, R12, 0x7632, R15 ;  /* 0x000076320c0f7816 */ /* 0x000fc4000000000f */
[----:B------:R-:W-:Y:S02]  /*4c00*/  F2FP.BF16.PACK_AB R12, R87, R84 ;  /* 0x00000054570c723e */ /* 0x000fe400000010ff */
[C---:B------:R-:W-:Y:S02]  /*4c10*/  PRMT R16, R13.reuse, 0x7610, R16 ;  /* 0x000076100d107816 */ /* 0x040fe40000000010 */
[----:B------:R-:W-:Y:S02]  /*4c20*/  PRMT R17, R13, 0x7632, R17 ;  /* 0x000076320d117816 */ /* 0x000fe40000000011 */
[----:B------:R-:W-:Y:S02]  /*4c30*/  F2FP.BF16.PACK_AB R13, R89, R86 ;  /* 0x00000056590d723e */ /* 0x000fe400000010ff */
[----:B------:R-:W-:Y:S02]  /*4c40*/  ISETP.NE.AND P0, PT, R96, RZ, PT ;  /* 0x000000ff6000720c */ /* 0x000fe40003f05270 */
[----:B------:R-:W-:-:S02]  /*4c50*/  PRMT R18, R12, 0x7610, R18 ;  /* 0x000076100c127816 */ /* 0x000fc40000000012 */
[----:B------:R-:W-:Y:S02]  /*4c60*/  PRMT R20, R13, 0x7610, R20 ;  /* 0x000076100d147816 */ /* 0x000fe40000000014 */
[----:B------:R-:W-:Y:S01]  /*4c70*/  PRMT R19, R12, 0x7632, R19 ;  /* 0x000076320c137816 */ /* 0x000fe20000000013 */
[----:B------:R0:W-:Y:S01]  /*4c80*/  STS.U16 [R0], R14 ;  /* 0x0000000e00007388 */ /* 0x0001e20000000400 */
[----:B------:R-:W-:Y:S02]  /*4c90*/  F2FP.BF16.PACK_AB R12, R91, R88 ;  /* 0x000000585b0c723e */ /* 0x000fe400000010ff */
[----:B------:R-:W-:Y:S01]  /*4ca0*/  LOP3.LUT R99, R77, 0x20, RZ, 0xfc, !PT ;  /* 0x000000204d637812 */ /* 0x000fe200078efcff */
[----:B------:R1:W-:Y:S01]  /*4cb0*/  STS.U16 [R0+0x6], R17 ;  /* 0x0000061100007388 */ /* 0x0003e20000000400 */
[----:B------:R-:W-:Y:S02]  /*4cc0*/  MOV R135, 0xfffffe00 ;  /* 0xfffffe0000877802 */ /* 0x000fe40000000f00 */
[C---:B------:R-:W-:Y:S01]  /*4cd0*/  SHF.L.U64.HI R100, R99.reuse, 0x1, R75 ;  /* 0x0000000163647819 */ /* 0x040fe2000001024b */
[----:B------:R2:W-:Y:S01]  /*4ce0*/  STS.U16 [R0+0x8], R18 ;  /* 0x0000081200007388 */ /* 0x0005e20000000400 */
[----:B------:R-:W-:Y:S01]  /*4cf0*/  IMAD.SHL.U32 R98, R99, 0x2, RZ ;  /* 0x0000000263627824 */ /* 0x000fe200078e00ff */
[----:B0-----:R-:W-:Y:S01]  /*4d00*/  PRMT R14, R13, 0x7632, R14 ;  /* 0x000076320d0e7816 */ /* 0x001fe2000000000e */
[----:B------:R-:W-:Y:S01]  /*4d10*/  IMAD R102, R68, R135, c[0x0][0x168] ;  /* 0x00005a0044667624 */ /* 0x000fe200078e0287 */
[----:B------:R-:W-:Y:S01]  /*4d20*/  F2FP.BF16.PACK_AB R13, R93, R90 ;  /* 0x0000005a5d0d723e */ /* 0x000fe200000010ff */
[----:B------:R0:W-:Y:S03]  /*4d30*/  STS.U16 [R0+0x2], R15 ;  /* 0x0000020f00007388 */ /* 0x0001e60000000400 */
[C---:B-1----:R-:W-:Y:S01]  /*4d40*/  PRMT R17, R13.reuse, 0x7610, R17 ;  /* 0x000076100d117816 */ /* 0x042fe20000000011 */
[----:B------:R1:W-:Y:S01]  /*4d50*/  STS.U16 [R0+0x4], R16 ;  /* 0x0000041000007388 */ /* 0x0003e20000000400 */
[----:B--2---:R-:W-:-:S02]  /*4d60*/  PRMT R18, R13, 0x7632, R18 ;  /* 0x000076320d127816 */ /* 0x004fc40000000012 */
[----:B------:R-:W-:Y:S01]  /*4d70*/  F2FP.BF16.PACK_AB R13, R97, R94 ;  /* 0x0000005e610d723e */ /* 0x000fe200000010ff */
[----:B------:R2:W-:Y:S01]  /*4d80*/  STS.U16 [R0+0xa], R19 ;  /* 0x00000a1300007388 */ /* 0x0005e20000000400 */
[----:B------:R-:W-:Y:S02]  /*4d90*/  ISETP.GE.AND P2, PT, R77, R102, PT ;  /* 0x000000664d00720c */ /* 0x000fe40003f46270 */
[C---:B0-----:R-:W-:Y:S01]  /*4da0*/  PRMT R15, R12.reuse, 0x7610, R15 ;  /* 0x000076100c0f7816 */ /* 0x041fe2000000000f */
[----:B------:R0:W-:Y:S01]  /*4db0*/  STS.U16 [R0+0xc], R20 ;  /* 0x00000c1400007388 */ /* 0x0001e20000000400 */
[----:B-1----:R-:W-:Y:S02]  /*4dc0*/  PRMT R16, R12, 0x7632, R16 ;  /* 0x000076320c107816 */ /* 0x002fe40000000010 */
[----:B------:R-:W-:Y:S01]  /*4dd0*/  F2FP.BF16.PACK_AB R12, R95, R92 ;  /* 0x0000005c5f0c723e */ /* 0x000fe200000010ff */
[----:B------:R1:W-:Y:S01]  /*4de0*/  STS.U16 [R0+0xe], R14 ;  /* 0x00000e0e00007388 */ /* 0x0003e20000000400 */
[----:B--2---:R-:W-:-:S03]  /*4df0*/  PRMT R19, R13, 0x7610, R19 ;  /* 0x000076100d137816 */ /* 0x004fc60000000013 */
[----:B------:R2:W-:Y:S01]  /*4e00*/  STS.U16 [R0+0x12], R16 ;  /* 0x0000121000007388 */ /* 0x0005e20000000400 */
[----:B0-----:R-:W-:Y:S01]  /*4e10*/  PRMT R20, R13, 0x7632, R20 ;  /* 0x000076320d147816 */ /* 0x001fe20000000014 */
[----:B------:R-:W-:Y:S02]  /*4e20*/  @!P0 IMAD.MOV.U32 R13, RZ, RZ, -0x200 ;  /* 0xfffffe00ff0d8424 */ /* 0x000fe400078e00ff */
[----:B------:R-:W-:Y:S01]  /*4e30*/  STS.U16 [R0+0x10], R15 ;  /* 0x0000100f00007388 */ /* 0x000fe20000000400 */
[----:B-1----:R-:W-:-:S03]  /*4e40*/  PRMT R14, R12, 0x7632, R14 ;  /* 0x000076320c0e7816 */ /* 0x002fc6000000000e */
[----:B------:R-:W-:Y:S01]  /*4e50*/  STS.U16 [R0+0x14], R17 ;  /* 0x0000141100007388 */ /* 0x000fe20000000400 */
[----:B--2---:R-:W-:-:S03]  /*4e60*/  @!P0 IMAD R16, R68, R13, c[0x0][0x168] ;  /* 0x00005a0044108624 */ /* 0x004fc600078e020d */
[----:B------:R0:W-:Y:S04]  /*4e70*/  STS.U16 [R0+0x16], R18 ;  /* 0x0000161200007388 */ /* 0x0001e80000000400 */
[----:B------:R1:W-:Y:S04]  /*4e80*/  STS.U16 [R0+0x18], R12 ;  /* 0x0000180c00007388 */ /* 0x0003e80000000400 */
[----:B------:R2:W-:Y:S01]  /*4e90*/  STS.U16 [R0+0x1a], R14 ;  /* 0x00001a0e00007388 */ /* 0x0005e20000000400 */
[----:B0-----:R-:W-:-:S03]  /*4ea0*/  IMAD R18, R78, c[0x0][0x208], RZ ;  /* 0x000082004e127a24 */ /* 0x001fc600078e02ff */
[----:B------:R0:W-:Y:S01]  /*4eb0*/  STS.U16 [R0+0x1c], R19 ;  /* 0x00001c1300007388 */ /* 0x0001e20000000400 */
[----:B-1----:R-:W-:-:S03]  /*4ec0*/  IMAD R12, R107, c[0x0][0x200], RZ ;  /* 0x000080006b0c7a24 */ /* 0x002fc600078e02ff */
[----:B------:R-:W-:Y:S01]  /*4ed0*/  STS.U16 [R0+0x1e], R20 ;  /* 0x00001e1400007388 */ /* 0x000fe20000000400 */
[----:B------:R-:W-:-:S06]  /*4ee0*/  NOP ;  /* 0x0000000000007918 */ /* 0x000fcc0000000000 */
[----:B------:R-:W-:Y:S01]  /*4ef0*/  LDS.U16 R111, [R37] ;  /* 0x00000000256f7984 */ /* 0x000fe20000000400 */
[----:B--2---:R-:W-:-:S03]  /*4f00*/  IMAD.WIDE.U32 R14, R79, c[0x0][0x200], RZ ;  /* 0x000080004f0e7a25 */ /* 0x004fc600078e00ff */
[----:B------:R-:W-:Y:S01]  /*4f10*/  LDS.U16 R113, [R36+0x40] ;  /* 0x0000400024717984 */ /* 0x000fe20000000400 */
[----:B------:R-:W-:Y:S02]  /*4f20*/  IMAD R21, R79, c[0x0][0x204], R12 ;  /* 0x000081004f157a24 */ /* 0x000fe400078e020c */
[----:B------:R-:W-:Y:S01]  /*4f30*/  IMAD.SHL.U32 R12, R68, 0x200, RZ ;  /* 0x00000200440c7824 */ /* 0x000fe200078e00ff */
[----:B------:R-:W-:Y:S01]  /*4f40*/  LDS.U16 R115, [R35+0x80] ;  /* 0x0000800023737984 */ /* 0x000fe20000000400 */
[----:B0-----:R-:W-:Y:S01]  /*4f50*/  IMAD R19, R81, c[0x0][0x20c], R18 ;  /* 0x0000830051137a24 */ /* 0x001fe200078e0212 */
[----:B------:R-:W-:Y:S02]  /*4f60*/  IADD3 R15, R15, R21, RZ ;  /* 0x000000150f0f7210 */ /* 0x000fe40007ffe0ff */
[----:B------:R-:W-:Y:S01]  /*4f70*/  LDS.U16 R117, [R34+0xc0] ;  /* 0x0000c00022757984 */ /* 0x000fe20000000400 */
[----:B------:R-:W-:Y:S02]  /*4f80*/  SHF.R.S32.HI R13, RZ, 0x1f, R12 ;  /* 0x0000001fff0d7819 */ /* 0x000fe4000001140c */
[----:B------:R-:W-:Y:S01]  /*4f90*/  IMAD.WIDE.U32 R14, R81, c[0x0][0x208], R14 ;  /* 0x00008200510e7a25 */ /* 0x000fe200078e000e */
[----:B------:R-:W-:Y:S04]  /*4fa0*/  LDS.U16 R119, [R33+0x100] ;  /* 0x0001000021777984 */ /* 0x000fe80000000400 */
[----:B------:R-:W-:Y:S01]  /*4fb0*/  LDS.U16 R121, [R32+0x140] ;  /* 0x0001400020797984 */ /* 0x000fe20000000400 */
[----:B------:R-:W-:-:S02]  /*4fc0*/  IADD3 R17, P1, R12, R14, RZ ;  /* 0x0000000e0c117210 */ /* 0x000fc40007f3e0ff */
[----:B------:R-:W-:Y:S01]  /*4fd0*/  IADD3 R14, P5, R98, c[0x0][0x258], RZ ;  /* 0x00009600620e7a10 */ /* 0x000fe20007fbe0ff */
[----:B------:R-:W-:Y:S01]  /*4fe0*/  LDS.U16 R123, [R31+0x180] ;  /* 0x000180001f7b7984 */ /* 0x000fe20000000400 */
[----:B------:R-:W-:Y:S02]  /*4ff0*/  IADD3.X R18, R13, R19, R15, P1, !PT ;  /* 0x000000130d127210 */ /* 0x000fe40000ffe40f */
[----:B------:R-:W-:Y:S01]  /*5000*/  IADD3.X R15, R100, c[0x0][0x25c], RZ, P5, !PT ;  /* 0x00009700640f7a10 */ /* 0x000fe20002ffe4ff */
[----:B------:R-:W-:Y:S01]  /*5010*/  LDS.U16 R125, [R30+0x1c0] ;  /* 0x0001c0001e7d7984 */ /* 0x000fe20000000400 */
[----:B------:R-:W-:-:S03]  /*5020*/  LEA R14, P6, R17, R14, 0x1 ;  /* 0x0000000e110e7211 */ /* 0x000fc600078c08ff */
[----:B------:R-:W-:Y:S01]  /*5030*/  LDS.U16 R127, [R29+0x200] ;  /* 0x000200001d7f7984 */ /* 0x000fe20000000400 */
[----:B------:R-:W-:-:S03]  /*5040*/  LEA.HI.X R15, R17, R15, R18, 0x1, P6 ;  /* 0x0000000f110f7211 */ /* 0x000fc600030f0c12 */
        /* <DEDUP_REMOVED lines=9> */
[----:B0-----:R-:W-:-:S04]  /*50e0*/  IADD3 R16, P5, R77, R12, RZ ;  /* 0x0000000c4d107210 */ /* 0x001fc80007fbe0ff */
[----:B------:R-:W-:Y:S01]  /*50f0*/  IADD3.X R17, R75, R13, RZ, P5, !PT ;  /* 0x0000000d4b117210 */ /* 0x000fe20002ffe4ff */
[----:B------:R-:W0:Y:S02]  /*5100*/  LDS R104, [0x420] ;  /* 0x00042000ff687984 */ /* 0x000e240000000800 */
[-C--:B0-----:R-:W-:Y:S02]  /*5110*/  ISETP.GE.AND P4, PT, R77, R104.reuse, PT ;  /* 0x000000684d00720c */ /* 0x081fe40003f86270 */
        /* <DEDUP_REMOVED lines=12> */
.L_x_4114:
[----:B------:R-:W-:Y:S05]  /*51e0*/  BSYNC B0 ;  /* 0x0000000000007941 */ /* 0x000fea0003800000 */
.L_x_4113:
[-C--:B------:R-:W-:Y:S01]  /*51f0*/  ISETP.GE.AND P5, PT, R50, R104.reuse, PT ;  /* 0x000000683200720c */ /* 0x080fe20003fa6270 */
[----:B0-----:R-:W-:Y:S01]  /*5200*/  IMAD R20, R107, c[0x0][0x1f0], RZ ;  /* 0x00007c006b147a24 */ /* 0x001fe200078e02ff */
[----:B------:R-:W-:Y:S01]  /*5210*/  @!P3 STG.E.U16 [R14.64+0x40], R115 ;  /* 0x000040730e00b986 */ /* 0x000fe2000c101504 */
[-C--:B------:R-:W-:Y:S01]  /*5220*/  ISETP.GE.AND P4, PT, R49, R104.reuse, PT ;  /* 0x000000683100720c */ /* 0x080fe20003f86270 */
[----:B------:R-:W-:Y:S01]  /*5230*/  IMAD.WIDE.U32 R18, R79, c[0x0][0x1f0], RZ ;  /* 0x00007c004f127a25 */ /* 0x000fe200078e00ff */
[-C--:B------:R-:W-:Y:S01]  /*5240*/  ISETP.GE.AND P3, PT, R48, R104.reuse, PT ;  /* 0x000000683000720c */ /* 0x080fe20003f66270 */
[----:B------:R0:W-:Y:S01]  /*5250*/  @!P1 STG.E.U16 [R14.64], R113 ;  /* 0x000000710e009986 */ /* 0x0001e2000c101504 */
[-C--:B------:R-:W-:Y:S01]  /*5260*/  ISETP.GE.AND P1, PT, R47, R104.reuse, PT ;  /* 0x000000682f00720c */ /* 0x080fe20003f26270 */
[C---:B------:R-:W-:Y:S01]  /*5270*/  IMAD R111, R79.reuse, c[0x0][0x1f4], R20 ;  /* 0x00007d004f6f7a24 */ /* 0x040fe200078e0214 */
[----:B------:R-:W-:Y:S01]  /*5280*/  ISETP.GE.AND P6, PT, R46, R104, PT ;  /* 0x000000682e00720c */ /* 0x000fe20003fc6270 */
[----:B------:R-:W-:-:S03]  /*5290*/  @!P2 IMAD.WIDE.U32 R20, R79, c[0x0][0x1f0], R12 ;  /* 0x00007c004f14aa25 */ /* 0x000fc600078e000c */
[----:B------:R-:W-:Y:S01]  /*52a0*/  @!P5 STG.E.U16 [R14.64+0x80], R117 ;  /* 0x000080750e00d986 */ /* 0x000fe2000c101504 */
[-C--:B------:R-:W-:Y:S01]  /*52b0*/  ISETP.GE.AND P5, PT, R45, R104.reuse, PT ;  /* 0x000000682d00720c */ /* 0x080fe20003fa6270 */
[----:B------:R-:W-:Y:S01]  /*52c0*/  IMAD R106, R78, c[0x0][0x1f8], RZ ;  /* 0x00007e004e6a7a24 */ /* 0x000fe200078e02ff */
[----:B------:R-:W-:Y:S01]  /*52d0*/  @!P2 IADD3 R21, R111, R21, RZ ;  /* 0x000000156f15a210 */ /* 0x000fe20007ffe0ff */
[----:B------:R-:W-:Y:S01]  /*52e0*/  IMAD.IADD R19, R19, 0x1, R111 ;  /* 0x0000000113137824 */ /* 0x000fe200078e026f */
[----:B------:R-:W-:Y:S01]  /*52f0*/  @!P4 STG.E.U16 [R14.64+0xc0], R119 ;  /* 0x0000c0770e00c986 */ /* 0x000fe2000c101504 */
[-C--:B------:R-:W-:Y:S01]  /*5300*/  ISETP.GE.AND P4, PT, R43, R104.reuse, PT ;  /* 0x000000682b00720c */ /* 0x080fe20003f86270 */
[C---:B0-----:R-:W-:Y:S02]  /*5310*/  IMAD R113, R81.reuse, c[0x0][0x1fc], R106 ;  /* 0x00007f0051717a24 */ /* 0x041fe400078e026a */
[----:B------:R-:W-:Y:S01]  /*5320*/  @!P2 IMAD.WIDE.U32 R20, R81, c[0x0][0x1f8], R20 ;  /* 0x00007e005114aa25 */ /* 0x000fe200078e0014 */
[----:B------:R-:W-:Y:S01]  /*5330*/  @!P3 STG.E.U16 [R14.64+0x100], R121 ;  /* 0x000100790e00b986 */ /* 0x000fe2000c101504 */
[----:B------:R-:W-:-:S02]  /*5340*/  ISETP.GE.AND P3, PT, R42, R104, PT ;  /* 0x000000682a00720c */ /* 0x000fc40003f66270 */
[----:B------:R-:W-:Y:S01]  /*5350*/  IMAD.WIDE.U32 R18, R81, c[0x0][0x1f8], R18 ;  /* 0x00007e0051127a25 */ /* 0x000fe200078e0012 */
[----:B------:R-:W-:Y:S01]  /*5360*/  @!P1 STG.E.U16 [R14.64+0x140], R123 ;  /* 0x0001407b0e009986 */ /* 0x000fe2000c101504 */
[----:B------:R-:W-:-:S03]  /*5370*/  ISETP.GE.AND P1, PT, R44, R104, PT ;  /* 0x000000682c00720c */ /* 0x000fc60003f26270 */
[----:B------:R-:W-:Y:S01]  /*5380*/  @!P6 STG.E.U16 [R14.64+0x180], R125 ;  /* 0x0001807d0e00e986 */ /* 0x000fe2000c101504 */
[----:B------:R-:W-:-:S03]  /*5390*/  @!P2 IADD3 R106, P6, R77, R20, RZ ;  /* 0x000000144d6aa210 */ /* 0x000fc60007fde0ff */
[----:B------:R-:W-:Y:S01]  /*53a0*/  @!P5 STG.E.U16 [R14.64+0x1c0], R127 ;  /* 0x0001c07f0e00d986 */ /* 0x000fe2000c101504 */
[----:B------:R-:W-:Y:S02]  /*53b0*/  @!P2 IADD3.X R111, R75, R21, R113, P6, !PT ;  /* 0x000000154b6fa210 */ /* 0x000fe400037fe471 */
[----:B------:R-:W-:Y:S01]  /*53c0*/  IADD3 R20, P6, R12, R18, RZ ;  /* 0x000000120c147210 */ /* 0x000fe20007fde0ff */
[----:B------:R-:W-:Y:S01]  /*53d0*/  @!P4 STG.E.U16 [R14.64+0x240], R131 ;  /* 0x000240830e00c986 */ /* 0x000fe2000c101504 */
[----:B------:R-:W-:Y:S02]  /*53e0*/  IADD3 R18, P5, R98, c[0x0][0x268], RZ ;  /* 0x00009a0062127a10 */ /* 0x000fe40007fbe0ff */
[----:B------:R-:W-:Y:S01]  /*53f0*/  IADD3.X R21, R13, R113, R19, P6, !PT ;  /* 0x000000710d157210 */ /* 0x000fe200037fe413 */
[----:B------:R-:W-:Y:S01]  /*5400*/  @!P1 STG.E.U16 [R14.64+0x200], R129 ;  /* 0x000200810e009986 */ /* 0x000fe2000c101504 */
[----:B------:R-:W-:Y:S02]  /*5410*/  IADD3.X R19, R100, c[0x0][0x26c], RZ, P5, !PT ;  /* 0x00009b0064137a10 */ /* 0x000fe40002ffe4ff */
[-C--:B------:R-:W-:Y:S01]  /*5420*/  ISETP.GE.AND P4, PT, R41, R104.reuse, PT ;  /* 0x000000682900720c */ /* 0x080fe20003f86270 */
[----:B------:R-:W-:Y:S01]  /*5430*/  @!P3 STG.E.U16 [R14.64+0x280], R133 ;  /* 0x000280850e00b986 */ /* 0x000fe2000c101504 */
[----:B------:R-:W-:-:S02]  /*5440*/  ISETP.GE.AND P3, PT, R40, R104, PT ;  /* 0x000000682800720c */ /* 0x000fc40003f66270 */
[-C--:B------:R-:W-:Y:S02]  /*5450*/  ISETP.GE.AND P1, PT, R39, R104.reuse, PT ;  /* 0x000000682700720c */ /* 0x080fe40003f26270 */
[----:B------:R-:W-:Y:S02]  /*5460*/  ISETP.GE.AND P5, PT, R38, R104, PT ;  /* 0x000000682600720c */ /* 0x000fe40003fa6270 */
[C---:B------:R-:W-:Y:S02]  /*5470*/  LEA R18, P6, R20.reuse, R18, 0x1 ;  /* 0x0000001214127211 */ /* 0x040fe400078c08ff */
[----:B------:R-:W-:Y:S02]  /*5480*/  PRMT R104, RZ, 0x7610, R104 ;  /* 0x00007610ff687816 */ /* 0x000fe40000000068 */
[----:B------:R-:W-:Y:S01]  /*5490*/  LEA.HI.X R19, R20, R19, R21, 0x1, P6 ;  /* 0x0000001314137211 */ /* 0x000fe200030f0c15 */
[----:B------:R0:W-:Y:S01]  /*54a0*/  @!P4 STG.E.U16 [R14.64+0x2c0], R103 ;  /* 0x0002c0670e00c986 */ /* 0x0001e2000c101504 */
[----:B------:R-:W-:-:S03]  /*54b0*/  @!P2 LEA R20, P6, R106, c[0x0][0x268], 0x1 ;  /* 0x00009a006a14aa11 */ /* 0x000fc600078c08ff */
[----:B------:R-:W-:Y:S01]  /*54c0*/  @!P3 STG.E.U16 [R14.64+0x300], R105 ;  /* 0x000300690e00b986 */ /* 0x000fe2000c101504 */
[----:B------:R-:W-:Y:S02]  /*54d0*/  @!P2 LEA.HI.X R21, R106, c[0x0][0x26c], R111, 0x1, P6 ;  /* 0x00009b006a15aa11 */ /* 0x000fe400030f0c6f */
[-C--:B------:R-:W-:Y:S01]  /*54e0*/  ISETP.GE.AND P3, PT, R99, R102.reuse, PT ;  /* 0x000000666300720c */ /* 0x080fe20003f66270 */
[----:B------:R-:W-:Y:S04]  /*54f0*/  @!P1 STG.E.U16 [R14.64+0x340], R109 ;  /* 0x0003406d0e009986 */ /* 0x000fe8000c101504 */
[----:B------:R1:W-:Y:S04]  /*5500*/  @!P5 STG.E.U16 [R14.64+0x380], R101 ;  /* 0x000380650e00d986 */ /* 0x0003e8000c101504 */
[----:B------:R-:W-:Y:S01]  /*5510*/  BAR.SYNC.DEFER_BLOCKING 0x0 ;  /* 0x0000000000007b1d */ /* 0x000fe20000010000 */
[----:B------:R-:W-:-:S02]  /*5520*/  ISETP.GE.AND P1, PT, R49, R102, PT ;  /* 0x000000663100720c */ /* 0x000fc40003f26270 */
[-C--:B------:R-:W-:Y:S02]  /*5530*/  ISETP.GE.AND P5, PT, R48, R102.reuse, PT ;  /* 0x000000663000720c */ /* 0x080fe40003fa6270 */
[----:B------:R-:W-:Y:S02]  /*5540*/  PRMT R111, RZ, 0x7610, R111 ;  /* 0x00007610ff6f7816 */ /* 0x000fe4000000006f */
[----:B0-----:R-:W-:Y:S02]  /*5550*/  PRMT R103, RZ, 0x7610, R103 ;  /* 0x00007610ff677816 */ /* 0x001fe40000000067 */
[----:B-1----:R-:W-:Y:S02]  /*5560*/  PRMT R14, RZ, 0x7610, R14 ;  /* 0x00007610ff0e7816 */ /* 0x002fe4000000000e */
        /* <DEDUP_REMOVED lines=15> */
[----:B0-----:R-:W-:Y:S01]  /*5660*/  PRMT R21, RZ, 0x7610, R21 ;  /* 0x00007610ff157816 */ /* 0x001fe20000000015 */
[----:B------:R-:W4:Y:S01]  /*5670*/  @!P4 LDG.E.U16 R108, [R18.64+0x140] ;  /* 0x00014004126cc981 */ /* 0x000f22000c1e1500 */
[----:B------:R-:W-:Y:S02]  /*5680*/  PRMT R20, RZ, 0x7610, R20 ;  /* 0x00007610ff147816 */ /* 0x000fe40000000014 */
        /* <DEDUP_REMOVED lines=43> */
[----:B------:R-:W-:Y:S04]  /*5940*/  LDS.U16 R15, [R0+0x8] ;  /* 0x00000800000f7984 */ /* 0x000fe80000000400 */
[----:B------:R-:W4:Y:S04]  /*5950*/  LDS.U16 R18, [R0+0xa] ;  /* 0x00000a0000127984 */ /* 0x000f280000000400 */
[----:B------:R-:W5:Y:S04]  /*5960*/  LDS.U16 R111, [R0+0x10] ;  /* 0x00001000006f7984 */ /* 0x000f680000000400 */
[----:B------:R-:W4:Y:S04]  /*5970*/  LDS.U16 R20, [R0+0x12] ;  /* 0x0000120000147984 */ /* 0x000f280000000400 */
[----:B------:R-:W-:Y:S04]  /*5980*/  LDS.U16 R21, [R0+0xc] ;  /* 0x00000c0000157984 */ /* 0x000fe80000000400 */
[----:B------:R-:W-:Y:S01]  /*5990*/  LDS.U16 R108, [R0+0xe] ;  /* 0x00000e00006c7984 */ /* 0x000fe20000000400 */
[----:B0-----:R-:W-:-:S03]  /*59a0*/  PRMT R14, RZ, 0x5410, R14 ;  /* 0x00005410ff0e7816 */ /* 0x001fc6000000000e */
[----:B------:R-:W-:Y:S02]  /*59b0*/  LDS.U16 R106, [R0+0x16] ;  /* 0x00001600006a7984 */ /* 0x000fe40000000400 */
[----:B------:R-:W-:Y:S01]  /*59c0*/  FMUL.FTZ R104, R14, -1.4426950216293334961 ;  /* 0xbfb8aa3b0e687820 */ /* 0x000fe20000410000 */
[----:B-1----:R-:W-:Y:S01]  /*59d0*/  PRMT R103, RZ, 0x5410, R103 ;  /* 0x00005410ff677816 */ /* 0x002fe20000000067 */
[----:B------:R-:W-:Y:S02]  /*59e0*/  LDS.U16 R110, [R0+0x18] ;  /* 0x00001800006e7984 */ /* 0x000fe40000000400 */
[----:B------:R0:W1:Y:S01]  /*59f0*/  MUFU.EX2 R114, R104 ;  /* 0x0000006800727308 */ /* 0x0000620000000800 */
[----:B--2---:R-:W-:Y:S01]  /*5a00*/  PRMT R19, RZ, 0x5410, R19 ;  /* 0x00005410ff137816 */ /* 0x004fe20000000013 */
[----:B------:R-:W-:Y:S01]  /*5a10*/  FMUL.FTZ R105, R103, -1.4426950216293334961 ;  /* 0xbfb8aa3b67697820 */ /* 0x000fe20000410000 */
[----:B0-----:R-:W0:Y:S05]  /*5a20*/  LDS.U16 R104, [R0+0x14] ;  /* 0x0000140000687984 */ /* 0x001e2a0000000400 */
[----:B------:R2:W-:Y:S01]  /*5a30*/  MUFU.EX2 R115, R105 ;  /* 0x0000006900737308 */ /* 0x0005e20000000800 */
[----:B---3--:R-:W-:Y:S01]  /*5a40*/  PRMT R101, RZ, 0x5410, R101 ;  /* 0x00005410ff657816 */ /* 0x008fe20000000065 */
[----:B------:R-:W-:Y:S01]  /*5a50*/  FMUL.FTZ R109, R19, -1.4426950216293334961 ;  /* 0xbfb8aa3b136d7820 */ /* 0x000fe20000410000 */
[----:B--2---:R-:W2:Y:S05]  /*5a60*/  LDS.U16 R105, [R0+0x1a] ;  /* 0x00001a0000697984 */ /* 0x004eaa0000000400 */
[----:B------:R3:W0:Y:S01]  /*5a70*/  MUFU.EX2 R116, R109 ;  /* 0x0000006d00747308 */ /* 0x0006220000000800 */
[----:B------:R-:W-:Y:S01]  /*5a80*/  FMUL.FTZ R112, R101, -1.4426950216293334961 ;  /* 0xbfb8aa3b65707820 */ /* 0x000fe20000410000 */
[----:B----4-:R-:W-:-:S02]  /*5a90*/  PRMT R18, RZ, 0x5410, R18 ;  /* 0x00005410ff127816 */ /* 0x010fc40000000012 */
[----:B-----5:R-:W-:Y:S02]  /*5aa0*/  PRMT R111, RZ, 0x5410, R111 ;  /* 0x00005410ff6f7816 */ /* 0x020fe4000000006f */
[----:B---3--:R-:W-:Y:S02]  /*5ab0*/  PRMT R109, RZ, 0x5410, R15 ;  /* 0x00005410ff6d7816 */ /* 0x008fe4000000000f */
[----:B------:R3:W-:Y:S03]  /*5ac0*/  MUFU.EX2 R117, R112 ;  /* 0x0000007000757308 */ /* 0x0007e60000000800 */
[----:B------:R-:W-:Y:S01]  /*5ad0*/  FMUL.FTZ R15, R109, -1.4426950216293334961 ;  /* 0xbfb8aa3b6d0f7820 */ /* 0x000fe20000410000 */
[----:B---3--:R-:W3:Y:S04]  /*5ae0*/  LDS.U16 R112, [R0+0x1c] ;  /* 0x00001c0000707984 */ /* 0x008ee80000000400 */
[----:B------:R4:W5:Y:S01]  /*5af0*/  MUFU.EX2 R118, R15 ;  /* 0x0000000f00767308 */ /* 0x0009620000000800 */
[----:B------:R-:W-:-:S02]  /*5b00*/  FMUL.FTZ R113, R18, -1.4426950216293334961 ;  /* 0xbfb8aa3b12717820 */ /* 0x000fc40000410000 */
[----:B----4-:R-:W-:-:S05]  /*5b10*/  FMUL.FTZ R15, R111, -1.4426950216293334961 ;  /* 0xbfb8aa3b6f0f7820 */ /* 0x010fca0000410000 */
[----:B------:R4:W0:Y:S08]  /*5b20*/  MUFU.EX2 R119, R113 ;  /* 0x0000007100777308 */ /* 0x0008300000000800 */
[----:B------:R0:W-:Y:S01]  /*5b30*/  MUFU.EX2 R122, R15 ;  /* 0x0000000f007a7308 */ /* 0x0001e20000000800 */
[----:B----4-:R-:W4:Y:S01]  /*5b40*/  LDS.U16 R113, [R0+0x1e] ;  /* 0x00001e0000717984 */ /* 0x010f220000000400 */
[----:B0-----:R-:W-:-:S05]  /*5b50*/  PRMT R15, RZ, 0x5410, R20 ;  /* 0x00005410ff0f7816 */ /* 0x001fca0000000014 */
[----:B------:R-:W-:-:S04]  /*5b60*/  FMUL.FTZ R20, R15, -1.4426950216293334961 ;  /* 0xbfb8aa3b0f147820 */ /* 0x000fc80000410000 */
[----:B------:R0:W-:Y:S02]  /*5b70*/  MUFU.EX2 R123, R20 ;  /* 0x00000014007b7308 */ /* 0x0001e40000000800 */
[----:B0-----:R-:W-:-:S05]  /*5b80*/  PRMT R20, RZ, 0x5410, R104 ;  /* 0x00005410ff147816 */ /* 0x001fca0000000068 */
[----:B------:R-:W-:-:S04]  /*5b90*/  FMUL.FTZ R104, R20, -1.4426950216293334961 ;  /* 0xbfb8aa3b14687820 */ /* 0x000fc80000410000 */
[----:B------:R2:W-:Y:S02]  /*5ba0*/  MUFU.EX2 R124, R104 ;  /* 0x00000068007c7308 */ /* 0x0005e40000000800 */
[----:B--2---:R-:W-:-:S05]  /*5bb0*/  PRMT R104, RZ, 0x5410, R105 ;  /* 0x00005410ff687816 */ /* 0x004fca0000000069 */
[----:B------:R-:W-:-:S04]  /*5bc0*/  FMUL.FTZ R105, R104, -1.4426950216293334961 ;  /* 0xbfb8aa3b68697820 */ /* 0x000fc80000410000 */
[----:B------:R3:W-:Y:S02]  /*5bd0*/  MUFU.EX2 R127, R105 ;  /* 0x00000069007f7308 */ /* 0x0007e40000000800 */
[----:B---3--:R-:W-:-:S05]  /*5be0*/  PRMT R105, RZ, 0x5410, R112 ;  /* 0x00005410ff697816 */ /* 0x008fca0000000070 */
[----:B------:R-:W-:Y:S01]  /*5bf0*/  FMUL.FTZ R112, R105, -1.4426950216293334961 ;  /* 0xbfb8aa3b69707820 */ /* 0x000fe20000410000 */
[----:B------:R-:W-:Y:S02]  /*5c00*/  PRMT R21, RZ, 0x5410, R21 ;  /* 0x00005410ff157816 */ /* 0x000fe40000000015 */
[----:B------:R-:W-:Y:S01]  /*5c10*/  PRMT R108, RZ, 0x5410, R108 ;  /* 0x00005410ff6c7816 */ /* 0x000fe2000000006c */
[----:B------:R4:W-:Y:S01]  /*5c20*/  MUFU.EX2 R128, R112 ;  /* 0x0000007000807308 */ /* 0x0009e20000000800 */
[----:B------:R-:W-:Y:S02]  /*5c30*/  PRMT R106, RZ, 0x5410, R106 ;  /* 0x00005410ff6a7816 */ /* 0x000fe4000000006a */
[----:B------:R-:W-:Y:S01]  /*5c40*/  PRMT R110, RZ, 0x5410, R110 ;  /* 0x00005410ff6e7816 */ /* 0x000fe2000000006e */
[----:B------:R-:W-:Y:S01]  /*5c50*/  FMUL.FTZ R120, R21, -1.4426950216293334961 ;  /* 0xbfb8aa3b15787820 */ /* 0x000fe20000410000 */
[----:B----4-:R-:W-:Y:S01]  /*5c60*/  PRMT R112, RZ, 0x5410, R113 ;  /* 0x00005410ff707816 */ /* 0x010fe20000000071 */
[----:B------:R-:W-:-:S02]  /*5c70*/  FMUL.FTZ R121, R108, -1.4426950216293334961 ;  /* 0xbfb8aa3b6c797820 */ /* 0x000fc40000410000 */
[----:B------:R-:W-:Y:S02]  /*5c80*/  FMUL.FTZ R125, R106, -1.4426950216293334961 ;  /* 0xbfb8aa3b6a7d7820 */ /* 0x000fe40000410000 */
[----:B------:R-:W-:Y:S02]  /*5c90*/  FMUL.FTZ R113, R112, -1.4426950216293334961 ;  /* 0xbfb8aa3b70717820 */ /* 0x000fe40000410000 */
[----:B------:R-:W-:Y:S01]  /*5ca0*/  FMUL.FTZ R126, R110, -1.4426950216293334961 ;  /* 0xbfb8aa3b6e7e7820 */ /* 0x000fe20000410000 */
[----:B------:R-:W0:Y:S01]  /*5cb0*/  MUFU.EX2 R120, R120 ;  /* 0x0000007800787308 */ /* 0x000e220000000800 */
[----:B-1----:R-:W-:-:S07]  /*5cc0*/  FADD.FTZ R114, R114, 1 ;  /* 0x3f80000072727421 */ /* 0x002fce0000010000 */
[----:B------:R-:W1:Y:S08]  /*5cd0*/  MUFU.EX2 R121, R121 ;  /* 0x0000007900797308 */ /* 0x000e700000000800 */
[----:B------:R-:W2:Y:S08]  /*5ce0*/  MUFU.EX2 R125, R125 ;  /* 0x0000007d007d7308 */ /* 0x000eb00000000800 */
[----:B------:R-:W3:Y:S08]  /*5cf0*/  MUFU.EX2 R113, R113 ;  /* 0x0000007100717308 */ /* 0x000ef00000000800 */
[----:B------:R-:W4:Y:S01]  /*5d00*/  MUFU.EX2 R126, R126 ;  /* 0x0000007e007e7308 */ /* 0x000f220000000800 */
[----:B------:R-:W-:-:S02]  /*5d10*/  FADD.FTZ R116, R116, 1 ;  /* 0x3f80000074747421 */ /* 0x000fc40000010000 */
[----:B-----5:R-:W-:Y:S02]  /*5d20*/  FADD.FTZ R118, R118, 1 ;  /* 0x3f80000076767421 */ /* 0x020fe40000010000 */
[----:B------:R-:W-:Y:S02]  /*5d30*/  FADD.FTZ R119, R119, 1 ;  /* 0x3f80000077777421 */ /* 0x000fe40000010000 */
[----:B------:R-:W-:Y:S01]  /*5d40*/  FADD.FTZ R115, R115, 1 ;  /* 0x3f80000073737421 */ /* 0x000fe20000010000 */
[----:B------:R-:W5:Y:S01]  /*5d50*/  MUFU.RCP R129, R114 ;  /* 0x0000007200817308 */ /* 0x000f620000001000 */
[----:B------:R-:W-:Y:S02]  /*5d60*/  FADD.FTZ R117, R117, 1 ;  /* 0x3f80000075757421 */ /* 0x000fe40000010000 */
[----:B0-----:R-:W-:Y:S02]  /*5d70*/  FADD.FTZ R120, R120, 1 ;  /* 0x3f80000078787421 */ /* 0x001fe40000010000 */
[----:B-1----:R-:W-:-:S02]  /*5d80*/  FADD.FTZ R121, R121, 1 ;  /* 0x3f80000079797421 */ /* 0x002fc40000010000 */
[----:B------:R-:W-:Y:S01]  /*5d90*/  FADD.FTZ R122, R122, 1 ;  /* 0x3f8000007a7a7421 */ /* 0x000fe20000010000 */
[----:B------:R5:W0:Y:S01]  /*5da0*/  MUFU.RCP R130, R115 ;  /* 0x0000007300827308 */ /* 0x000a220000001000 */
[----:B--2---:R-:W-:Y:S02]  /*5db0*/  FADD.FTZ R125, R125, 1 ;  /* 0x3f8000007d7d7421 */ /* 0x004fe40000010000 */
[----:B------:R-:W-:Y:S02]  /*5dc0*/  FADD.FTZ R127, R127, 1 ;  /* 0x3f8000007f7f7421 */ /* 0x000fe40000010000 */
[----:B------:R-:W-:Y:S02]  /*5dd0*/  FADD.FTZ R128, R128, 1 ;  /* 0x3f80000080807421 */ /* 0x000fe40000010000 */
[----:B---3--:R-:W-:Y:S01]  /*5de0*/  FADD.FTZ R113, R113, 1 ;  /* 0x3f80000071717421 */ /* 0x008fe20000010000 */
[----:B------:R-:W1:Y:S01]  /*5df0*/  MUFU.RCP R116, R116 ;  /* 0x0000007400747308 */ /* 0x000e620000001000 */
[----:B------:R-:W-:-:S02]  /*5e00*/  FADD.FTZ R123, R123, 1 ;  /* 0x3f8000007b7b7421 */ /* 0x000fc40000010000 */
[----:B------:R-:W-:Y:S02]  /*5e10*/  FADD.FTZ R124, R124, 1 ;  /* 0x3f8000007c7c7421 */ /* 0x000fe40000010000 */
[----:B----4-:R-:W-:-:S03]  /*5e20*/  FADD.FTZ R126, R126, 1 ;  /* 0x3f8000007e7e7421 */ /* 0x010fc60000010000 */
[----:B------:R-:W2:Y:S08]  /*5e30*/  MUFU.RCP R132, R117 ;  /* 0x0000007500847308 */ /* 0x000eb00000001000 */
[----:B------:R-:W3:Y:S08]  /*5e40*/  MUFU.RCP R118, R118 ;  /* 0x0000007600767308 */ /* 0x000ef00000001000 */
[----:B------:R-:W4:Y:S01]  /*5e50*/  MUFU.RCP R119, R119 ;  /* 0x0000007700777308 */ /* 0x000f220000001000 */
[----:B-----5:R-:W-:-:S07]  /*5e60*/  FMUL.FTZ R115, R14, R129 ;  /* 0x000000810e737220 */ /* 0x020fce0000410000 */
        /* <DEDUP_REMOVED lines=8> */
[----:B------:R-:W3:Y:S08]  /*5ef0*/  MUFU.RCP R128, R128 ;  /* 0x0000008000807308 */ /* 0x000ef00000001000 */
[----:B------:R-:W5:Y:S01]  /*5f00*/  MUFU.RCP R113, R113 ;  /* 0x0000007100717308 */ /* 0x000f620000001000 */
[----:B------:R-:W-:-:S02]  /*5f10*/  FMUL.FTZ R115, R115, R80 ;  /* 0x0000005073737220 */ /* 0x000fc40000410000 */
[----:B0-----:R-:W-:Y:S02]  /*5f20*/  FMUL.FTZ R14, R103, R130 ;  /* 0x00000082670e7220 */ /* 0x001fe40000410000 */
[----:B-1----:R-:W-:Y:S02]  /*5f30*/  FMUL.FTZ R19, R19, R116 ;  /* 0x0000007413137220 */ /* 0x002fe40000410000 */
[----:B--2---:R-:W-:Y:S02]  /*5f40*/  FMUL.FTZ R80, R101, R132 ;  /* 0x0000008465507220 */ /* 0x004fe40000410000 */
[----:B---3--:R-:W-:Y:S02]  /*5f50*/  FMUL.FTZ R109, R109, R118 ;  /* 0x000000766d6d7220 */ /* 0x008fe40000410000 */
[----:B----4-:R-:W-:Y:S02]  /*5f60*/  FMUL.FTZ R18, R18, R119 ;  /* 0x0000007712127220 */ /* 0x010fe40000410000 */
[----:B------:R-:W-:-:S02]  /*5f70*/  FMUL.FTZ R14, R14, R83 ;  /* 0x000000530e0e7220 */ /* 0x000fc40000410000 */
[----:B------:R-:W-:Y:S02]  /*5f80*/  FMUL.FTZ R19, R19, R82 ;  /* 0x0000005213137220 */ /* 0x000fe40000410000 */
[----:B------:R-:W-:Y:S01]  /*5f90*/  FMUL.FTZ R80, R80, R85 ;  /* 0x0000005550507220 */ /* 0x000fe20000410000 */
[----:B------:R-:W-:Y:S01]  /*5fa0*/  BAR.SYNC.DEFER_BLOCKING 0x0 ;  /* 0x0000000000007b1d */ /* 0x000fe20000010000 */
[----:B------:R-:W-:Y:S02]  /*5fb0*/  FMUL.FTZ R109, R109, R84 ;  /* 0x000000546d6d7220 */ /* 0x000fe40000410000 */
[----:B------:R-:W-:Y:S02]  /*5fc0*/  FMUL.FTZ R18, R18, R87 ;  /* 0x0000005712127220 */ /* 0x000fe40000410000 */
        /* <DEDUP_REMOVED lines=31> */
[----:B------:R0:W-:Y:S04]  /*61c0*/  STS.U16 [R0], R14 ;  /* 0x0000000e00007388 */ /* 0x0001e80000000400 */
[----:B------:R1:W-:Y:S04]  /*61d0*/  STS.U16 [R0+0x2], R20 ;  /* 0x0000021400007388 */ /* 0x0003e80000000400 */
[----:B------:R2:W-:Y:S01]  /*61e0*/  STS.U16 [R0+0x4], R19 ;  /* 0x0000041300007388 */ /* 0x0005e20000000400 */
[----:B0-----:R-:W-:-:S03]  /*61f0*/  PRMT R14, R21, 0x7632, R14 ;  /* 0x00007632150e7816 */ /* 0x001fc6000000000e */
[----:B------:R0:W-:Y:S01]  /*6200*/  STS.U16 [R0+0x6], R80 ;  /* 0x0000065000007388 */ /* 0x0001e20000000400 */
[----:B-1----:R-:W-:-:S03]  /*6210*/  PRMT R20, R82, 0x7632, R20 ;  /* 0x0000763252147816 */ /* 0x002fc60000000014 */
[----:B------:R1:W-:Y:S01]  /*6220*/  STS.U16 [R0+0x8], R18 ;  /* 0x0000081200007388 */ /* 0x0003e20000000400 */
[----:B--2---:R-:W-:-:S03]  /*6230*/  PRMT R19, R83, 0x7610, R19 ;  /* 0x0000761053137816 */ /* 0x004fc60000000013 */
        /* <DEDUP_REMOVED lines=34> */
[----:B0-----:R-:W-:Y:S01]  /*6460*/  IMAD R18, R107, c[0x0][0x210], RZ ;  /* 0x000084006b127a24 */ /* 0x001fe200078e02ff */
[----:B------:R-:W-:Y:S01]  /*6470*/  BSSY B0, `(.L_x_4115) ;  /* 0x000000f000007945 */ /* 0x000fe20003800000 */
[----:B------:R-:W-:-:S04]  /*6480*/  IMAD.WIDE.U32 R14, R79, c[0x0][0x210], RZ ;  /* 0x000084004f0e7a25 */ /* 0x000fc800078e00ff */
[----:B-1----:R-:W-:-:S04]  /*6490*/  IMAD R19, R79, c[0x0][0x214], R18 ;  /* 0x000085004f137a24 */ /* 0x002fc800078e0212 */
[----:B------:R-:W-:Y:S01]  /*64a0*/  IMAD.IADD R97, R15, 0x1, R19 ;  /* 0x000000010f617824 */ /* 0x000fe200078e0213 */
[----:B--2---:R-:W-:-:S13]  /*64b0*/  ISETP.GE.AND P0, PT, R77, R0, PT ;  /* 0x000000004d00720c */ /* 0x004fda0003f06270 */
        /* <DEDUP_REMOVED lines=10> */
.L_x_4116:
[----:B------:R-:W-:Y:S05]  /*6560*/  BSYNC B0 ;  /* 0x0000000000007941 */ /* 0x000fea0003800000 */
.L_x_4115:
[----:B------:R-:W-:Y:S01]  /*6570*/  MOV R15, R97 ;  /* 0x00000061000f7202 */ /* 0x000fe20000000f00 */
[----:B------:R-:W-:Y:S01]  /*6580*/  IMAD R16, R78, c[0x0][0x218], RZ ;  /* 0x000086004e107a24 */ /* 0x000fe200078e02ff */
[----:B------:R-:W-:Y:S02]  /*6590*/  IADD3 R98, P1, R98, c[0x0][0x270], RZ ;  /* 0x00009c0062627a10 */ /* 0x000fe40007f3e0ff */
[-C--:B------:R-:W-:Y:S01]  /*65a0*/  ISETP.GE.AND P3, PT, R48, R0.reuse, PT ;  /* 0x000000003000720c */ /* 0x080fe20003f66270 */
[----:B------:R-:W-:Y:S01]  /*65b0*/  IMAD.WIDE.U32 R14, R81, c[0x0][0x218], R14 ;  /* 0x00008600510e7a25 */ /* 0x000fe200078e000e */
[----:B------:R-:W-:Y:S02]  /*65c0*/  IADD3.X R100, R100, c[0x0][0x274], RZ, P1, !PT ;  /* 0x00009d0064647a10 */ /* 0x000fe40000ffe4ff */
[----:B------:R-:W-:Y:S01]  /*65d0*/  ISETP.GE.AND P4, PT, R47, R0, PT ;  /* 0x000000002f00720c */ /* 0x000fe20003f86270 */
[----:B0-----:R-:W-:Y:S01]  /*65e0*/  IMAD R19, R81, c[0x0][0x21c], R16 ;  /* 0x0000870051137a24 */ /* 0x001fe200078e0210 */
[----:B------:R-:W-:-:S02]  /*65f0*/  IADD3 R17, P0, R12, R14, RZ ;  /* 0x0000000e0c117210 */ /* 0x000fc40007f1e0ff */
[----:B------:R-:W-:Y:S02]  /*6600*/  ISETP.GE.AND P5, PT, R46, R0, PT ;  /* 0x000000002e00720c */ /* 0x000fe40003fa6270 */
[----:B------:R-:W-:Y:S02]  /*6610*/  IADD3.X R13, R13, R19, R15, P0, !PT ;  /* 0x000000130d0d7210 */ /* 0x000fe400007fe40f */
[----:B------:R-:W-:Y:S02]  /*6620*/  LEA R12, P0, R17, R98, 0x1 ;  /* 0x00000062110c7211 */ /* 0x000fe400078008ff */
[-C--:B------:R-:W-:Y:S02]  /*6630*/  ISETP.GE.AND P6, PT, R45, R0.reuse, PT ;  /* 0x000000002d00720c */ /* 0x080fe40003fc6270 */
[----:B------:R-:W-:Y:S02]  /*6640*/  ISETP.GE.AND P2, PT, R99, R0, PT ;  /* 0x000000006300720c */ /* 0x000fe40003f46270 */
[----:B------:R-:W-:-:S02]  /*6650*/  LEA.HI.X R13, R17, R100, R13, 0x1, P0 ;  /* 0x00000064110d7211 */ /* 0x000fc400000f0c0d */
[-C--:B------:R-:W-:Y:S02]  /*6660*/  ISETP.GE.AND P0, PT, R50, R0.reuse, PT ;  /* 0x000000003200720c */ /* 0x080fe40003f06270 */
[-C--:B------:R-:W-:Y:S01]  /*6670*/  ISETP.GE.AND P1, PT, R51, R0.reuse, PT ;  /* 0x000000003300720c */ /* 0x080fe20003f26270 */
[----:B------:R-:W-:Y:S01]  /*6680*/  @!P3 STG.E.U16 [R12.64+0x100], R85 ;  /* 0x000100550c00b986 */ /* 0x000fe2000c101504 */
[-C--:B------:R-:W-:Y:S02]  /*6690*/  ISETP.GE.AND P3, PT, R41, R0.reuse, PT ;  /* 0x000000002900720c */ /* 0x080fe40003f66270 */
[----:B------:R-:W-:Y:S01]  /*66a0*/  IADD3 R68, R68, 0x1, RZ ;  /* 0x0000000144447810 */ /* 0x000fe20007ffe0ff */
[----:B------:R-:W-:Y:S01]  /*66b0*/  @!P4 STG.E.U16 [R12.64+0x140], R31 ;  /* 0x0001401f0c00c986 */ /* 0x000fe2000c101504 */
[----:B------:R-:W-:-:S03]  /*66c0*/  ISETP.GE.AND P4, PT, R40, R0, PT ;  /* 0x000000002800720c */ /* 0x000fc60003f86270 */
        /* <DEDUP_REMOVED lines=17> */
[----:B------:R-:W-:-:S03]  /*67e0*/  ISETP.GE.AND P0, PT, R68, c[0x0][0x174], PT ;  /* 0x00005d0044007a0c */ /* 0x000fc60003f06270 */
[----:B------:R1:W-:Y:S01]  /*67f0*/  @!P1 STG.E.U16 [R12.64+0x240], R27 ;  /* 0x0002401b0c009986 */ /* 0x0003e2000c101504 */
[----:B------:R-:W-:-:S05]  /*6800*/  IADD3 R84, P1, R10, 0x400, RZ ;  /* 0x000004000a547810 */ /* 0x000fca0007f3e0ff */
[----:B------:R1:W-:Y:S01]  /*6810*/  @!P2 STG.E.U16 [R12.64+0x280], R91 ;  /* 0x0002805b0c00a986 */ /* 0x0003e2000c101504 */
[----:B------:R-:W-:Y:S01]  /*6820*/  IADD3 R8, P2, R8, 0x400, RZ ;  /* 0x0000040008087810 */ /* 0x000fe20007f5e0ff */
[----:B0-----:R-:W-:-:S03]  /*6830*/  IMAD.X R87, RZ, RZ, R11, P1 ;  /* 0x000000ffff577224 */ /* 0x001fc600008e060b */
[----:B------:R-:W-:Y:S01]  /*6840*/  IADD3.X R9, RZ, R9, RZ, P2, !PT ;  /* 0x00000009ff097210 */ /* 0x000fe200017fe4ff */
[----:B------:R-:W-:Y:S01]  /*6850*/  @P0 CALL.REL.NOINC `(.L_x_4117) ;  /* 0x0000001000000944 */ /* 0x000fe20003c00000 */
[----:B------:R-:W-:Y:S05]  /*6860*/  BRA `(.L_x_4118) ;  /* 0xffff9d8000007947 */ /* 0x000fea000383ffff */
.L_x_4117:
[----:B------:R-:W-:Y:S05]  /*6870*/  EXIT ;  /* 0x000000000000794d */ /* 0x000fea0003800000 */
.L_x_4119:
        /* <DEDUP_REMOVED lines=16> */
.L_x_5433:


//--------------------- .text._Z25selective_scan_fwd_kernelI32Selective_Scan_fwd_kernel_traitsILi32ELi16ELi1ELb0ELb0ELb1ELb0EN3c108BFloat16EfEEv13SSMParamsBase --------------------------
	.section	.text._Z25selective_scan_fwd_kernelI32Selective_Scan_fwd_kernel_traitsILi32ELi16ELi1ELb0ELb0ELb1ELb0EN3c108BFloat16EfEEv13SSMParamsBase,"ax",@progbits
	.sectioninfo	@"SHI_REGISTERS=166"
	.align	128
        .global         _Z25selective_scan_fwd_kernelI32Selective_Scan_fwd_kernel_traitsILi32ELi16ELi1ELb0ELb0ELb1ELb0EN3c108BFloat16EfEEv13SSMParamsBase
        .type           _Z25selective_scan_fwd_kernelI32Selective_Scan_fwd_kernel_traitsILi32ELi16ELi1ELb0ELb0ELb1ELb0EN3c108BFloat16EfEEv13SSMParamsBase,@function
        .size           _Z25selective_scan_fwd_kernelI32Selective_Scan_fwd_kernel_traitsILi32ELi16ELi1ELb0ELb0ELb1ELb0EN3c108BFloat16EfEEv13SSMParamsBase,(.L_x_5434 - _Z25selective_scan_fwd_kernelI32Selective_Scan_fwd_kernel_traitsILi32ELi16ELi1ELb0ELb0ELb1ELb0EN3c108BFloat16EfEEv13SSMParamsBase)
        .other          _Z25selective_scan_fwd_kernelI32Selective_Scan_fwd_kernel_traitsILi32ELi16ELi1ELb0ELb0ELb1ELb0EN3c108BFloat16EfEEv13SSMParamsBase,@"STO_CUDA_ENTRY STV_DEFAULT"
_Z25selective_scan_fwd_kernelI32Selective_Scan_fwd_kernel_traitsILi32ELi16ELi1ELb0ELb0ELb1ELb0EN3c108BFloat16EfEEv13SSMParamsBase:
.text._Z25selective_scan_fwd_kernelI32Selective_Scan_fwd_kernel_traitsILi32ELi16ELi1ELb0ELb0ELb1ELb0EN3c108BFloat16EfEEv13SSMParamsBase:
[----:B------:R-:W-:Y:S02]  /*0000*/  IMAD.MOV.U32 R1, RZ, RZ, c[0x0][0x28] ;  /* 0x00000a00ff017624 */ /* 0x000fe400078e00ff */
[----:B------:R-:W-:Y:S01]  /*0010*/  IABS R9, c[0x0][0x178] ;  /* 0x00005e0000097a13 */ /* 0x000fe20000000000 */
[----:B------:R-:W0:Y:S01]  /*0020*/  S2R R0, SR_CTAID.Y ;  /* 0x0000000000007919 */ /* 0x000e220000002600 */
[----:B------:R-:W-:Y:S01]  /*0030*/  ISETP.NE.U32.AND P0, PT, RZ, c[0x0][0x238], PT ;  /* 0x00008e00ff007a0c */ /* 0x000fe20003f05070 */
[----:B------:R-:W-:Y:S01]  /*0040*/  IMAD.MOV.U32 R14, RZ, RZ, RZ ;  /* 0x000000ffff0e7224 */ /* 0x000fe200078e00ff */
[----:B------:R-:W1:Y:S01]  /*0050*/  I2F.RP R8, R9 ;  /* 0x0000000900087306 */ /* 0x000e620000209400 */
[----:B------:R-:W-:Y:S01]  /*0060*/  ULDC.64 UR4, c[0x0][0x118] ;  /* 0x0000460000047ab9 */ /* 0x000fe20000000a00 */
[----:B------:R-:W-:Y:S01]  /*0070*/  ISETP.NE.AND.EX P0, PT, RZ, c[0x0][0x23c], PT, P0 ;  /* 0x00008f00ff007a0c */ /* 0x000fe20003f05300 */
[----:B------:R-:W-:Y:S01]  /*0080*/  HFMA2.MMA R16, -RZ, RZ, 0, 0 ;  /* 0x00000000ff107435 */ /* 0x000fe200000001ff */
[----:B------:R-:W-:Y:S01]  /*0090*/  ISETP.NE.U32.AND P1, PT, RZ, c[0x0][0x250], PT ;  /* 0x00009400ff007a0c */ /* 0x000fe20003f25070 */
[----:B------:R-:W2:Y:S03]  /*00a0*/  S2R R17, SR_CTAID.X ;  /* 0x0000000000117919 */ /* 0x000ea60000002500 */
[----:B------:R-:W-:Y:S01]  /*00b0*/  ISETP.NE.AND.EX P1, PT, RZ, c[0x0][0x254], PT, P1 ;  /* 0x00009500ff007a0c */ /* 0x000fe20003f25310 */
[----:B-1----:R-:W1:Y:S01]  /*00c0*/  MUFU.RCP R8, R8 ;  /* 0x0000000800087308 */ /* 0x002e620000001000 */
[----:B0-----:R-:W-:-:S05]  /*00d0*/  SHF.R.S32.HI R15, RZ, 0x1f, R0 ;  /* 0x0000001fff0f7819 */ /* 0x001fca0000011400 */
[----:B------:R-:W-:-:S06]  /*00e0*/  @P0 LEA R2, P2, R0, c[0x0][0x238], 0x2 ;  /* 0x00008e0000020a11 */ /* 0x000fcc00078410ff */
[C---:B------:R-:W-:Y:S02]  /*00f0*/  @P1 LEA R4, P3, R0.reuse, c[0x0][0x250], 0x2 ;  /* 0x0000940000041a11 */ /* 0x040fe400078610ff */
[C-C-:B------:R-:W-:Y:S02]  /*0100*/  @P0 LEA.HI.X R3, R0.reuse, c[0x0][0x23c], R15.reuse, 0x2, P2 ;  /* 0x00008f0000030a11 */ /* 0x140fe400010f140f */
[----:B------:R-:W-:Y:S02]  /*0110*/  @P1 LEA.HI.X R5, R0, c[0x0][0x254], R15, 0x2, P3 ;  /* 0x0000950000051a11 */ /* 0x000fe400018f140f */
[----:B-1----:R-:W-:Y:S01]  /*0120*/  IADD3 R6, R8, 0xffffffe, RZ ;  /* 0x0ffffffe08067810 */ /* 0x002fe20007ffe0ff */
[----:B------:R0:W5:Y:S03]  /*0130*/  @P0 LDG.E R14, [R2.64] ;  /* 0x00000004020e0981 */ /* 0x000166000c1e1900 */
[----:B------:R1:W3:Y:S01]  /*0140*/  F2I.FTZ.U32.TRUNC.NTZ R7, R6 ;  /* 0x0000000600077305 */ /* 0x0002e2000021f000 */
[----:B------:R4:W5:Y:S01]  /*0150*/  @P1 LDG.E R16, [R4.64] ;  /* 0x0000000404101981 */ /* 0x000962000c1e1900 */
[----:B0-----:R-:W-:Y:S01]  /*0160*/  IABS R2, R0 ;  /* 0x0000000000027213 */ /* 0x001fe20000000000 */
[----:B-1----:R-:W-:-:S02]  /*0170*/  IMAD.MOV.U32 R6, RZ, RZ, RZ ;  /* 0x000000ffff067224 */ /* 0x002fc400078e00ff */
[----:B---3--:R-:W-:-:S04]  /*0180*/  IMAD.MOV R10, RZ, RZ, -R7 ;  /* 0x000000ffff0a7224 */ /* 0x008fc800078e0a07 */
[----:B------:R-:W-:-:S04]  /*0190*/  IMAD R11, R10, R9, RZ ;  /* 0x000000090a0b7224 */ /* 0x000fc800078e02ff */
[----:B------:R-:W-:-:S06]  /*01a0*/  IMAD.HI.U32 R7, R7, R11, R6 ;  /* 0x0000000b07077227 */ /* 0x000fcc00078e0006 */
[----:B------:R-:W-:-:S05]  /*01b0*/  IMAD.HI.U32 R7, R7, R2, RZ ;  /* 0x0000000207077227 */ /* 0x000fca00078e00ff */
[----:B------:R-:W-:-:S05]  /*01c0*/  IADD3 R3, -R7, RZ, RZ ;  /* 0x000000ff07037210 */ /* 0x000fca0007ffe1ff */
[----:B------:R-:W-:Y:S02]  /*01d0*/  IMAD R2, R9, R3, R2 ;  /* 0x0000000309027224 */ /* 0x000fe400078e0202 */
[----:B------:R-:W-:-:S03]  /*01e0*/  IMAD.MOV.U32 R3, RZ, RZ, c[0x0][0x174] ;  /* 0x00005d00ff037624 */ /* 0x000fc600078e00ff */
[----:B------:R-:W-:Y:S02]  /*01f0*/  ISETP.GT.U32.AND P1, PT, R9, R2, PT ;  /* 0x000000020900720c */ /* 0x000fe40003f24070 */
[----:B------:R-:W-:Y:S02]  /*0200*/  ISETP.GE.AND P0, PT, R3, 0x1, PT ;  /* 0x000000010300780c */ /* 0x000fe40003f06270 */
[----:B------:R-:W-:-:S11]  /*0210*/  LOP3.LUT R3, R0, c[0x0][0x178], RZ, 0x3c, !PT ;  /* 0x00005e0000037a12 */ /* 0x000fd600078e3cff */
[----:B------:R-:W-:Y:S05]  /*0220*/  @!P0 EXIT ;  /* 0x000000000000894d */ /* 0x000fea0003800000 */
[----:B--2-4-:R-:W-:Y:S01]  /*0230*/  @!P1 IMAD.IADD R2, R2, 0x1, -R9 ;  /* 0x0000000102029824 */ /* 0x014fe200078e0a09 */
[----:B------:R-:W0:Y:S01]  /*0240*/  S2R R102, SR_TID.X ;  /* 0x0000000000667919 */ /* 0x000e220000002100 */
[----:B------:R-:W-:Y:S01]  /*0250*/  IMAD R5, R15, c[0x0][0x1d8], RZ ;  /* 0x000076000f057a24 */ /* 0x000fe200078e02ff */
[----:B------:R-:W-:Y:S01]  /*0260*/  SHF.R.S32.HI R141, RZ, 0x1f, R17 ;  /* 0x0000001fff8d7819 */ /* 0x000fe20000011411 */
[----:B------:R-:W-:Y:S01]  /*0270*/  IMAD.MOV.U32 R20, RZ, RZ, RZ ;  /* 0x000000ffff147224 */ /* 0x000fe200078e00ff */
[----:B------:R-:W-:Y:S01]  /*0280*/  ISETP.GE.U32.AND P0, PT, R2, R9, PT ;  /* 0x000000090200720c */ /* 0x000fe20003f06070 */
[C---:B------:R-:W-:Y:S01]  /*0290*/  IMAD R11, R0.reuse, c[0x0][0x1dc], R5 ;  /* 0x00007700000b7a24 */ /* 0x040fe200078e0205 */
[----:B------:R-:W-:Y:S01]  /*02a0*/  ISETP.GE.AND P2, PT, R3, RZ, PT ;  /* 0x000000ff0300720c */ /* 0x000fe20003f46270 */
[----:B------:R-:W-:Y:S01]  /*02b0*/  IMAD.WIDE.U32 R2, R0, c[0x0][0x1d8], RZ ;  /* 0x0000760000027a25 */ /* 0x000fe200078e00ff */
[----:B------:R-:W-:Y:S02]  /*02c0*/  @!P1 IADD3 R7, R7, 0x1, RZ ;  /* 0x0000000107079810 */ /* 0x000fe40007ffe0ff */
[----:B------:R-:W-:Y:S01]  /*02d0*/  ISETP.NE.AND P1, PT, RZ, c[0x0][0x178], PT ;  /* 0x00005e00ff007a0c */ /* 0x000fe20003f25270 */
[----:B------:R-:W-:Y:S01]  /*02e0*/  IMAD R9, R15, c[0x0][0x1e8], RZ ;  /* 0x00007a000f097a24 */ /* 0x000fe200078e02ff */
[----:B------:R-:W-:Y:S01]  /*02f0*/  IADD3 R3, R3, R11, RZ ;  /* 0x0000000b03037210 */ /* 0x000fe20007ffe0ff */
[----:B------:R-:W-:-:S02]  /*0300*/  IMAD R6, R141, c[0x0][0x1b0], RZ ;  /* 0x00006c008d067a24 */ /* 0x000fc400078e02ff */
[----:B------:R-:W-:Y:S02]  /*0310*/  IMAD R13, R0, c[0x0][0x1ec], R9 ;  /* 0x00007b00000d7a24 */ /* 0x000fe400078e0209 */
[----:B------:R-:W-:Y:S01]  /*0320*/  IMAD.WIDE.U32 R8, R17, c[0x0][0x1b0], RZ ;  /* 0x00006c0011087a25 */ /* 0x000fe200078e00ff */
[----:B------:R-:W-:-:S03]  /*0330*/  @P0 IADD3 R7, R7, 0x1, RZ ;  /* 0x0000000107070810 */ /* 0x000fc60007ffe0ff */
[----:B------:R-:W-:Y:S02]  /*0340*/  IMAD R11, R17, c[0x0][0x1b4], R6 ;  /* 0x00006d00110b7a24 */ /* 0x000fe400078e0206 */
[----:B------:R-:W-:Y:S01]  /*0350*/  IMAD.WIDE.U32 R4, R0, c[0x0][0x1e8], RZ ;  /* 0x00007a0000047a25 */ /* 0x000fe200078e00ff */
[----:B0-----:R-:W-:-:S03]  /*0360*/  LOP3.LUT R18, R102, 0x1f, RZ, 0xc0, !PT ;  /* 0x0000001f66127812 */ /* 0x001fc600078ec0ff */
[----:B------:R-:W-:Y:S01]  /*0370*/  IMAD.IADD R9, R9, 0x1, R11 ;  /* 0x0000000109097824 */ /* 0x000fe200078e020b */
[----:B------:R-:W-:Y:S01]  /*0380*/  MOV R11, R7 ;  /* 0x00000007000b7202 */ /* 0x000fe20000000f00 */
[----:B------:R-:W-:Y:S02]  /*0390*/  IMAD R10, R141, c[0x0][0x1e0], RZ ;  /* 0x000078008d0a7a24 */ /* 0x000fe400078e02ff */
[----:B------:R-:W-:Y:S02]  /*03a0*/  IMAD.IADD R5, R5, 0x1, R13 ;  /* 0x0000000105057824 */ /* 0x000fe400078e020d */
[----:B------:R-:W-:Y:S01]  /*03b0*/  @!P2 IMAD.MOV R11, RZ, RZ, -R11 ;  /* 0x000000ffff0ba224 */ /* 0x000fe200078e0a0b */
[----:B------:R-:W-:Y:S01]  /*03c0*/  @!P1 LOP3.LUT R11, RZ, c[0x0][0x178], RZ, 0x33, !PT ;  /* 0x00005e00ff0b9a12 */ /* 0x000fe200078e33ff */
[----:B------:R-:W-:Y:S02]  /*03d0*/  IMAD R6, R141, c[0x0][0x1d0], RZ ;  /* 0x000074008d067a24 */ /* 0x000fe400078e02ff */
[----:B------:R-:W-:-:S02]  /*03e0*/  IMAD.SHL.U32 R7, R102, 0x10, RZ ;  /* 0x0000001066077824 */ /* 0x000fc400078e00ff */
[C---:B------:R-:W-:Y:S01]  /*03f0*/  IMAD R13, R17.reuse, c[0x0][0x1e4], R10 ;  /* 0x00007900110d7a24 */ /* 0x040fe200078e020a */
[----:B------:R-:W-:Y:S01]  /*0400*/  SHF.R.S32.HI R10, RZ, 0x1f, R11 ;  /* 0x0000001fff0a7819 */ /* 0x000fe2000001140b */
[C---:B------:R-:W-:Y:S01]  /*0410*/  IMAD R19, R17.reuse, c[0x0][0x1d4], R6 ;  /* 0x0000750011137a24 */ /* 0x040fe200078e0206 */
[----:B------:R-:W-:Y:S01]  /*0420*/  LOP3.LUT R6, R18, 0xfffffe00, R7, 0xf8, !PT ;  /* 0xfffffe0012067812 */ /* 0x000fe200078ef807 */
[----:B------:R-:W-:-:S03]  /*0430*/  IMAD.WIDE.U32 R2, R17, c[0x0][0x1d0], R2 ;  /* 0x0000740011027a25 */ /* 0x000fc600078e0002 */
[----:B------:R-:W-:Y:S01]  /*0440*/  SHF.R.S32.HI R7, RZ, 0x1f, R6 ;  /* 0x0000001fff077819 */ /* 0x000fe20000011406 */
[C---:B------:R-:W-:Y:S01]  /*0450*/  IMAD.WIDE.U32 R4, R17.reuse, c[0x0][0x1e0], R4 ;  /* 0x0000780011047a25 */ /* 0x040fe200078e0004 */
[C---:B------:R-:W-:Y:S02]  /*0460*/  IADD3 R12, P0, R6.reuse, R2, RZ ;  /* 0x00000002060c7210 */ /* 0x040fe40007f1e0ff */
[----:B------:R-:W-:Y:S01]  /*0470*/  LOP3.LUT R22, R6, 0x20, RZ, 0xfc, !PT ;  /* 0x0000002006167812 */ /* 0x000fe200078efcff */
[----:B------:R-:W-:Y:S01]  /*0480*/  IMAD R10, R10, c[0x0][0x1c8], RZ ;  /* 0x000072000a0a7a24 */ /* 0x000fe200078e02ff */
[----:B------:R-:W-:Y:S01]  /*0490*/  IADD3 R62, P1, R6, R4, RZ ;  /* 0x00000004063e7210 */ /* 0x000fe20007f3e0ff */
[----:B------:R-:W-:Y:S01]  /*04a0*/  IMAD R4, R17, c[0x0][0x164], R0 ;  /* 0x0000590011047a24 */ /* 0x000fe200078e0200 */
[----:B------:R-:W-:Y:S01]  /*04b0*/  IADD3.X R19, R7, R3, R19, P0, !PT ;  /* 0x0000000307137210 */ /* 0x000fe200007fe413 */
[----:B------:R-:W-:Y:S01]  /*04c0*/  IMAD R39, R11, c[0x0][0x1cc], R10 ;  /* 0x000073000b277a24 */ /* 0x000fe200078e020a */
[----:B------:R-:W-:Y:S01]  /*04d0*/  IADD3.X R13, R7, R5, R13, P1, !PT ;  /* 0x00000005070d7210 */ /* 0x000fe20000ffe40d */
[----:B------:R-:W-:Y:S01]  /*04e0*/  IMAD.WIDE.U32 R2, R11, c[0x0][0x1c8], R8 ;  /* 0x000072000b027a25 */ /* 0x000fe200078e0008 */
[----:B------:R-:W-:-:S02]  /*04f0*/  LEA R10, P1, R12, c[0x0][0x240], 0x1 ;  /* 0x000090000c0a7a11 */ /* 0x000fc400078208ff */
[----:B------:R-:W-:Y:S01]  /*0500*/  LEA R61, P2, R62, c[0x0][0x248], 0x1 ;  /* 0x000092003e3d7a11 */ /* 0x000fe200078408ff */
[----:B------:R-:W-:Y:S01]  /*0510*/  IMAD R4, R4, c[0x0][0x174], RZ ;  /* 0x00005d0004047a24 */ /* 0x000fe200078e02ff */
[----:B------:R-:W-:Y:S02]  /*0520*/  LEA.HI.X R5, R12, c[0x0][0x244], R19, 0x1, P1 ;  /* 0x000091000c057a11 */ /* 0x000fe400008f0c13 */
[----:B------:R-:W0:Y:S01]  /*0530*/  S2R R19, SR_LANEID ;  /* 0x0000000000137919 */ /* 0x000e220000000000 */
[----:B------:R-:W-:Y:S01]  /*0540*/  LEA R37, P0, R2, c[0x0][0x230], 0x1 ;  /* 0x00008c0002257a11 */ /* 0x000fe200078008ff */
[----:B------:R-:W-:Y:S01]  /*0550*/  IMAD R21, R4, c[0x0][0x16c], RZ ;  /* 0x00005b0004157a24 */ /* 0x000fe200078e02ff */
[----:B------:R-:W-:Y:S02]  /*0560*/  IADD3 R39, R3, R39, RZ ;  /* 0x0000002703277210 */ /* 0x000fe40007ffe0ff */
[----:B------:R-:W-:Y:S02]  /*0570*/  LEA.HI.X R62, R62, c[0x0][0x24c], R13, 0x1, P2 ;  /* 0x000093003e3e7a11 */ /* 0x000fe400010f0c0d */
[----:B------:R-:W-:-:S02]  /*0580*/  LEA.HI.X R39, R2, c[0x0][0x234], R39, 0x1, P0 ;  /* 0x00008d0002277a11 */ /* 0x000fc400000f0c27 */
        /* <DEDUP_REMOVED lines=13> */
[----:B0-----:R-:W-:Y:S02]  /*0660*/  LOP3.LUT R36, R6, 0x1e0, RZ, 0xfc, !PT ;  /* 0x000001e006247812 */ /* 0x001fe400078efcff */
.L_x_4159:
[----:B------:R-:W-:Y:S01]  /*0670*/  BAR.SYNC.DEFER_BLOCKING 0x0 ;  /* 0x0000000000007b1d */ /* 0x000fe20000010000 */
[----:B------:R-:W-:Y:S01]  /*0680*/  IMAD.MOV.U32 R109, RZ, RZ, -0x200 ;  /* 0xfffffe00ff6d7424 */ /* 0x000fe200078e00ff */
[----:B------:R-:W-:Y:S02]  /*0690*/  PRMT R3, RZ, 0x7610, R3 ;  /* 0x00007610ff037816 */ /* 0x000fe40000000003 */
[----:B------:R-:W-:Y:S01]  /*06a0*/  MOV R4, R10 ;  /* 0x0000000a00047202 */ /* 0x000fe20000000f00 */
[----:B------:R-:W-:-:S05]  /*06b0*/  IMAD R109, R20, R109, c[0x0][0x168] ;  /* 0x00005a00146d7624 */ /* 0x000fca00078e026d */
[-C--:B------:R-:W-:Y:S02]  /*06c0*/  ISETP.GE.AND P0, PT, R6, R109.reuse, PT ;  /* 0x0000006d0600720c */ /* 0x080fe40003f06270 */
[-C--:B------:R-:W-:Y:S02]  /*06d0*/  ISETP.GE.AND P1, PT, R23, R109.reuse, PT ;  /* 0x0000006d1700720c */ /* 0x080fe40003f26270 */
[----:B------:R-:W-:Y:S02]  /*06e0*/  ISETP.GE.AND P2, PT, R24, R109, PT ;  /* 0x0000006d1800720c */ /* 0x000fe40003f46270 */
[----:B-1----:R-:W-:-:S07]  /*06f0*/  PRMT R9, RZ, 0x7610, R9 ;  /* 0x00007610ff097816 */ /* 0x002fce0000000009 */
        /* <DEDUP_REMOVED lines=46> */
[CC--:B------:R-:W-:Y:S02]  /*09e0*/  LEA.HI.SX32 R38, R19.reuse, R19.reuse, 0x1b ;  /* 0x0000001313267211 */ /* 0x0c0fe400078fdaff */
[----:B------:R-:W-:Y:S02]  /*09f0*/  IADD3 R46, R19, 0x80, RZ ;  /* 0x00000080132e7810 */ /* 0x000fe40007ffe0ff */
[-C--:B------:R-:W-:Y:S02]  /*0a00*/  LEA.HI.SX32 R40, R40, R19.reuse, 0x1b ;  /* 0x0000001328287211 */ /* 0x080fe400078fdaff */
[----:B------:R-:W-:-:S02]  /*0a10*/  LEA.HI.SX32 R41, R42, R19, 0x1b ;  /* 0x000000132a297211 */ /* 0x000fc400078fdaff */
[-C--:B------:R-:W-:Y:S01]  /*0a20*/  LEA.HI.SX32 R42, R44, R19.reuse, 0x1b ;  /* 0x000000132c2a7211 */ /* 0x080fe200078fdaff */
[----:B------:R-:W-:Y:S01]  /*0a30*/  IMAD.SHL.U32 R38, R38, 0x2, RZ ;  /* 0x0000000226267824 */ /* 0x000fe200078e00ff */
[----:B------:R-:W-:Y:S02]  /*0a40*/  IADD3 R48, R19, 0xa0, RZ ;  /* 0x000000a013307810 */ /* 0x000fe40007ffe0ff */
[-C--:B------:R-:W-:Y:S01]  /*0a50*/  LEA.HI.SX32 R43, R46, R19.reuse, 0x1b ;  /* 0x000000132e2b7211 */ /* 0x080fe200078fdaff */
[----:B------:R-:W-:Y:S01]  /*0a60*/  IMAD.SHL.U32 R40, R40, 0x2, RZ ;  /* 0x0000000228287824 */ /* 0x000fe200078e00ff */
[----:B------:R-:W-:Y:S01]  /*0a70*/  SHF.L.U32 R41, R41, 0x1, RZ ;  /* 0x0000000129297819 */ /* 0x000fe200000006ff */
[----:B------:R-:W-:Y:S01]  /*0a80*/  IMAD.SHL.U32 R42, R42, 0x2, RZ ;  /* 0x000000022a2a7824 */ /* 0x000fe200078e00ff */
[----:B------:R-:W-:Y:S01]  /*0a90*/  LEA.HI.SX32 R44, R48, R19, 0x1b ;  /* 0x00000013302c7211 */ /* 0x000fe200078fdaff */
[----:B------:R-:W-:Y:S01]  /*0aa0*/  IMAD.SHL.U32 R43, R43, 0x2, RZ ;  /* 0x000000022b2b7824 */ /* 0x000fe200078e00ff */
[----:B------:R-:W-:-:S02]  /*0ab0*/  IADD3 R46, R19, 0xc0, RZ ;  /* 0x000000c0132e7810 */ /* 0x000fc40007ffe0ff */
[C---:B------:R-:W-:Y:S02]  /*0ac0*/  IADD3 R48, R19.reuse, 0xe0, RZ ;  /* 0x000000e013307810 */ /* 0x040fe40007ffe0ff */
[-C--:B------:R-:W-:Y:S02]  /*0ad0*/  LEA.HI.SX32 R45, R46, R19.reuse, 0x1b ;  /* 0x000000132e2d7211 */ /* 0x080fe400078fdaff */
[C---:B------:R-:W-:Y:S02]  /*0ae0*/  IADD3 R50, R19.reuse, 0x100, RZ ;  /* 0x0000010013327810 */ /* 0x040fe40007ffe0ff */
[C---:B------:R-:W-:Y:S02]  /*0af0*/  IADD3 R54, R19.reuse, 0x120, RZ ;  /* 0x0000012013367810 */ /* 0x040fe40007ffe0ff */
[-C--:B------:R-:W-:Y:S02]  /*0b00*/  LEA.HI.SX32 R46, R48, R19.reuse, 0x1b ;  /* 0x00000013302e7211 */ /* 0x080fe400078fdaff */
[----:B------:R-:W-:Y:S01]  /*0b10*/  IADD3 R60, R19, 0x140, RZ ;  /* 0x00000140133c7810 */ /* 0x000fe20007ffe0ff */
[----:B------:R-:W-:Y:S01]  /*0b20*/  IMAD.SHL.U32 R45, R45, 0x2, RZ ;  /* 0x000000022d2d7824 */ /* 0x000fe200078e00ff */
[----:B------:R-:W-:Y:S01]  /*0b30*/  SHF.L.U32 R44, R44, 0x1, RZ ;  /* 0x000000012c2c7819 */ /* 0x000fe200000006ff */
[----:B------:R-:W-:Y:S01]  /*0b40*/  IMAD.SHL.U32 R46, R46, 0x2, RZ ;  /* 0x000000022e2e7824 */ /* 0x000fe200078e00ff */
[----:B------:R-:W-:-:S02]  /*0b50*/  LEA.HI.SX32 R47, R50, R19, 0x1b ;  /* 0x00000013322f7211 */ /* 0x000fc400078fdaff */
[-C--:B------:R-:W-:Y:S02]  /*0b60*/  LEA.HI.SX32 R48, R54, R19.reuse, 0x1b ;  /* 0x0000001336307211 */ /* 0x080fe400078fdaff */
[----:B------:R-:W-:Y:S02]  /*0b70*/  LEA.HI.SX32 R49, R60, R19, 0x1b ;  /* 0x000000133c317211 */ /* 0x000fe400078fdaff */
[----:B------:R-:W-:Y:S01]  /*0b80*/  IADD3 R50, R19, 0x1a0, RZ ;  /* 0x000001a013327810 */ /* 0x000fe20007ffe0ff */
[----:B------:R-:W-:Y:S01]  /*0b90*/  IMAD.SHL.U32 R48, R48, 0x2, RZ ;  /* 0x0000000230307824 */ /* 0x000fe200078e00ff */
[----:B------:R-:W-:Y:S01]  /*0ba0*/  SHF.L.U32 R47, R47, 0x1, RZ ;  /* 0x000000012f2f7819 */ /* 0x000fe200000006ff */
[----:B------:R-:W-:Y:S01]  /*0bb0*/  IMAD.SHL.U32 R49, R49, 0x2, RZ ;  /* 0x0000000231317824 */ /* 0x000fe200078e00ff */
[C---:B------:R-:W-:Y:S02]  /*0bc0*/  IADD3 R54, R19.reuse, 0x1c0, RZ ;  /* 0x000001c013367810 */ /* 0x040fe40007ffe0ff */
[----:B------:R-:W-:-:S02]  /*0bd0*/  IADD3 R60, R19, 0x1e0, RZ ;  /* 0x000001e0133c7810 */ /* 0x000fc40007ffe0ff */
[-C--:B------:R-:W-:Y:S02]  /*0be0*/  LEA.HI.SX32 R54, R54, R19.reuse, 0x1b ;  /* 0x0000001336367211 */ /* 0x080fe400078fdaff */
[----:B------:R-:W-:Y:S02]  /*0bf0*/  LEA.HI.SX32 R60, R60, R19, 0x1b ;  /* 0x000000133c3c7211 */ /* 0x000fe400078fdaff */
[-C--:B------:R-:W-:Y:S02]  /*0c00*/  ISETP.GE.AND P2, PT, R6, R109.reuse, PT ;  /* 0x0000006d0600720c */ /* 0x080fe40003f46270 */
[-C--:B------:R-:W-:Y:S02]  /*0c10*/  ISETP.GE.AND P1, PT, R22, R109.reuse, PT ;  /* 0x0000006d1600720c */ /* 0x080fe40003f26270 */
[-C--:B------:R-:W-:Y:S02]  /*0c20*/  ISETP.GE.AND P0, PT, R23, R109.reuse, PT ;  /* 0x0000006d1700720c */ /* 0x080fe40003f06270 */
[----:B------:R-:W-:-:S02]  /*0c30*/  ISETP.GE.AND P4, PT, R24, R109, PT ;  /* 0x0000006d1800720c */ /* 0x000fc40003f86270 */
[-C--:B------:R-:W-:Y:S02]  /*0c40*/  ISETP.GE.AND P6, PT, R25, R109.reuse, PT ;  /* 0x0000006d1900720c */ /* 0x080fe40003fc6270 */
[-C--:B------:R-:W-:Y:S02]  /*0c50*/  ISETP.GE.AND P5, PT, R26, R109.reuse, PT ;  /* 0x0000006d1a00720c */ /* 0x080fe40003fa6270 */
[----:B------:R-:W-:Y:S02]  /*0c60*/  ISETP.GE.AND P3, PT, R27, R109, PT ;  /* 0x0000006d1b00720c */ /* 0x000fe40003f66270 */
[----:B------:R-:W-:Y:S02]  /*0c70*/  PRMT R63, RZ, 0x7610, R63 ;  /* 0x00007610ff3f7816 */ /* 0x000fe4000000003f */
[----:B------:R-:W-:Y:S02]  /*0c80*/  PRMT R65, RZ, 0x7610, R65 ;  /* 0x00007610ff417816 */ /* 0x000fe40000000041 */
[----:B------:R-:W-:Y:S01]  /*0c90*/  PRMT R67, RZ, 0x7610, R67 ;  /* 0x00007610ff437816 */ /* 0x000fe20000000043 */
[----:B--2---:R-:W-:Y:S04]  /*0ca0*/  STS.U16 [R38], R3 ;  /* 0x0000000326007388 */ /* 0x004fe80000000400 */
[----:B---3--:R-:W-:Y:S04]  /*0cb0*/  STS.U16 [R40+0x40], R9 ;  /* 0x0000400928007388 */ /* 0x008fe80000000400 */
[----:B----4-:R0:W-:Y:S04]  /*0cc0*/  STS.U16 [R41+0x80], R2 ;  /* 0x0000800229007388 */ /* 0x0101e80000000400 */
[----:B------:R-:W-:Y:S04]  /*0cd0*/  STS.U16 [R42+0xc0], R11 ;  /* 0x0000c00b2a007388 */ /* 0x000fe80000000400 */
[----:B------:R1:W-:Y:S01]  /*0ce0*/  STS.U16 [R43+0x100], R8 ;  /* 0x000100082b007388 */ /* 0x0003e20000000400 */
[----:B0-----:R-:W-:-:S03]  /*0cf0*/  IADD3 R2, R19, 0x160, RZ ;  /* 0x0000016013027810 */ /* 0x001fc60007ffe0ff */
[----:B------:R-:W-:Y:S01]  /*0d00*/  STS.U16 [R44+0x140], R13 ;  /* 0x0001400d2c007388 */ /* 0x000fe20000000400 */
[----:B-1----:R-:W-:Y:S02]  /*0d10*/  IADD3 R8, R19, 0x180, RZ ;  /* 0x0000018013087810 */ /* 0x002fe40007ffe0ff */
[-C--:B------:R-:W-:Y:S02]  /*0d20*/  LEA.HI.SX32 R2, R2, R19.reuse, 0x1b ;  /* 0x0000001302027211 */ /* 0x080fe400078fdaff */
[-C--:B------:R-:W-:Y:S01]  /*0d30*/  LEA.HI.SX32 R8, R8, R19.reuse, 0x1b ;  /* 0x0000001308087211 */ /* 0x080fe200078fdaff */
[----:B------:R-:W-:Y:S01]  /*0d40*/  STS.U16 [R45+0x180], R10 ;  /* 0x0001800a2d007388 */ /* 0x000fe20000000400 */
[----:B------:R-:W-:Y:S02]  /*0d50*/  LEA.HI.SX32 R3, R50, R19, 0x1b ;  /* 0x0000001332037211 */ /* 0x000fe400078fdaff */
[----:B------:R-:W-:Y:S01]  /*0d60*/  SHF.L.U32 R50, R2, 0x1, RZ ;  /* 0x0000000102327819 */ /* 0x000fe200000006ff */
[----:B------:R0:W-:Y:S04]  /*0d70*/  STS.U16 [R46+0x1c0], R51 ;  /* 0x0001c0332e007388 */ /* 0x0001e80000000400 */
[----:B------:R-:W-:Y:S01]  /*0d80*/  STS.U16 [R47+0x200], R12 ;  /* 0x0002000c2f007388 */ /* 0x000fe20000000400 */
[----:B0-----:R-:W-:-:S02]  /*0d90*/  IMAD.SHL.U32 R51, R8, 0x2, RZ ;  /* 0x0000000208337824 */ /* 0x001fc400078e00ff */
[----:B------:R-:W-:Y:S01]  /*0da0*/  IMAD.SHL.U32 R8, R19, 0x10, RZ ;  /* 0x0000001013087824 */ /* 0x000fe200078e00ff */
[----:B------:R0:W-:Y:S04]  /*0db0*/  STS.U16 [R48+0x240], R53 ;  /* 0x0002403530007388 */ /* 0x0001e80000000400 */
[----:B------:R1:W-:Y:S04]  /*0dc0*/  STS.U16 [R49+0x280], R52 ;  /* 0x0002803431007388 */ /* 0x0003e80000000400 */
[----:B------:R2:W-:Y:S01]  /*0dd0*/  STS.U16 [R50+0x2c0], R55 ;  /* 0x0002c03732007388 */ /* 0x0005e20000000400 */
[----:B0-----:R-:W-:Y:S01]  /*0de0*/  SHF.L.U32 R53, R54, 0x1, RZ ;  /* 0x0000000136357819 */ /* 0x001fe200000006ff */
[----:B------:R-:W-:-:S02]  /*0df0*/  IMAD.SHL.U32 R54, R60, 0x2, RZ ;  /* 0x000000023c367824 */ /* 0x000fc400078e00ff */
[----:B-1----:R-:W-:Y:S01]  /*0e00*/  IMAD.SHL.U32 R52, R3, 0x2, RZ ;  /* 0x0000000203347824 */ /* 0x002fe200078e00ff */
[----:B--2---:R-:W-:Y:S01]  /*0e10*/  LEA.HI.SX32 R55, R8, R8, 0x1b ;  /* 0x0000000808377211 */ /* 0x004fe200078fdaff */
[----:B------:R0:W-:Y:S04]  /*0e20*/  STS.U16 [R51+0x300], R56 ;  /* 0x0003003833007388 */ /* 0x0001e80000000400 */
[----:B------:R-:W-:Y:S01]  /*0e30*/  IMAD.SHL.U32 R55, R55, 0x2, RZ ;  /* 0x0000000237377824 */ /* 0x000fe200078e00ff */
        /* <DEDUP_REMOVED lines=20> */
[----:B------:R-:W-:Y:S01]  /*0f80*/  PRMT R9, RZ, 0x7610, R9 ;  /* 0x00007610ff097816 */ /* 0x000fe20000000009 */
[----:B------:R-:W-:Y:S01]  /*0f90*/  IMAD.MOV.U32 R2, RZ, RZ, R61 ;  /* 0x000000ffff027224 */ /* 0x000fe200078e003d */
[----:B------:R-:W-:Y:S01]  /*0fa0*/  MOV R3, R62 ;  /* 0x0000003e00037202 */ /* 0x000fe20000000f00 */
[----:B------:R-:W-:Y:S01]  /*0fb0*/  BAR.SYNC.DEFER_BLOCKING 0x0 ;  /* 0x0000000000007b1d */ /* 0x000fe20000010000 */
[----:B------:R-:W-:-:S02]  /*0fc0*/  PRMT R11, RZ, 0x7610, R11 ;  /* 0x00007610ff0b7816 */ /* 0x000fc4000000000b */
[----:B------:R-:W-:Y:S02]  /*0fd0*/  PRMT R10, RZ, 0x7610, R10 ;  /* 0x00007610ff0a7816 */ /* 0x000fe4000000000a */
[----:B------:R-:W-:Y:S02]  /*0fe0*/  PRMT R13, RZ, 0x7610, R13 ;  /* 0x00007610ff0d7816 */ /* 0x000fe4000000000d */
[----:B------:R-:W-:Y:S02]  /*0ff0*/  PRMT R12, RZ, 0x7610, R12 ;  /* 0x00007610ff0c7816 */ /* 0x000fe4000000000c */
[----:B------:R-:W-:Y:S02]  /*1000*/  PRMT R61, RZ, 0x7610, R61 ;  /* 0x00007610ff3d7816 */ /* 0x000fe4000000003d */
[----:B0-----:R-:W-:Y:S02]  /*1010*/  PRMT R56, RZ, 0x7610, R56 ;  /* 0x00007610ff387816 */ /* 0x001fe40000000038 */
[----:B-1----:R-:W-:-:S02]  /*1020*/  PRMT R57, RZ, 0x7610, R57 ;  /* 0x00007610ff397816 */ /* 0x002fc40000000039 */
[----:B------:R-:W-:Y:S01]  /*1030*/  PRMT R8, RZ, 0x7610, R8 ;  /* 0x00007610ff087816 */ /* 0x000fe20000000008 */
        /* <DEDUP_REMOVED lines=18> */
[----:B--2---:R-:W-:Y:S01]  /*1160*/  PRMT R59, RZ, 0x7610, R59 ;  /* 0x00007610ff3b7816 */ /* 0x004fe2000000003b */
[----:B------:R-:W2:Y:S01]  /*1170*/  @!P6 LDG.E.U16 R63, [R2.64+0x2c0] ;  /* 0x0002c004023fe981 */ /* 0x000ea2000c1e1500 */
[----:B------:R-:W-:Y:S02]  /*1180*/  PRMT R58, RZ, 0x7610, R58 ;  /* 0x00007610ff3a7816 */ /* 0x000fe4000000003a */
[----:B------:R-:W-:Y:S01]  /*1190*/  PRMT R60, RZ, 0x7610, R60 ;  /* 0x00007610ff3c7816 */ /* 0x000fe2000000003c */
[----:B------:R-:W2:Y:S01]  /*11a0*/  @!P3 LDG.E.U16 R65, [R2.64+0x340] ;  /* 0x000340040241b981 */ /* 0x000ea2000c1e1500 */
[----:B------:R-:W-:-:S03]  /*11b0*/  PRMT R62, RZ, 0x7610, R62 ;  /* 0x00007610ff3e7816 */ /* 0x000fc6000000003e */
[----:B------:R-:W2:Y:S04]  /*11c0*/  @!P0 LDG.E.U16 R59, [R2.64+0x240] ;  /* 0x00024004023b8981 */ /* 0x000ea8000c1e1500 */
[----:B------:R-:W2:Y:S04]  /*11d0*/  @!P4 LDG.E.U16 R58, [R2.64+0x280] ;  /* 0x00028004023ac981 */ /* 0x000ea8000c1e1500 */
[----:B------:R-:W2:Y:S04]  /*11e0*/  @!P5 LDG.E.U16 R60, [R2.64+0x300] ;  /* 0x00030004023cd981 */ /* 0x000ea8000c1e1500 */
[----:B------:R-:W2:Y:S04]  /*11f0*/  @!P2 LDG.E.U16 R62, [R2.64+0x380] ;  /* 0x00038004023ea981 */ /* 0x000ea8000c1e1500 */
[----:B------:R-:W2:Y:S01]  /*1200*/  @!P1 LDG.E.U16 R67, [R2.64+0x3c0] ;  /* 0x0003c00402439981 */ /* 0x000ea2000c1e1500 */
[----:B------:R-:W-:Y:S01]  /*1210*/  ULDC.U8 UR6, c[0x0][0x17e] ;  /* 0x00005f8000067ab9 */ /* 0x000fe20000000000 */
[----:B------:R-:W-:Y:S02]  /*1220*/  BSSY B0, `(.L_x_4120) ;  /* 0x000005a000007945 */ /* 0x000fe40003800000 */
[----:B---3--:R-:W-:Y:S04]  /*1230*/  STS.U16 [R38], R9 ;  /* 0x0000000926007388 */ /* 0x008fe80000000400 */
        /* <DEDUP_REMOVED lines=8> */
[----:B--2---:R-:W-:Y:S04]  /*12c0*/  STS.U16 [R48+0x240], R59 ;  /* 0x0002403b30007388 */ /* 0x004fe80000000400 */
        /* <DEDUP_REMOVED lines=28> */
[----:B--2---:R-:W-:Y:S02]  /*1490*/  PRMT R61, RZ, 0x5410, R61 ;  /* 0x00005410ff3d7816 */ /* 0x004fe4000000003d */
[----:B---3--:R-:W-:Y:S01]  /*14a0*/  PRMT R63, RZ, 0x5410, R63 ;  /* 0x00005410ff3f7816 */ /* 0x008fe2000000003f */
[----:B------:R-:W-:Y:S01]  /*14b0*/  FADD.FTZ R57, R57, R16 ;  /* 0x0000001039397221 */ /* 0x000fe20000010000 */
[----:B------:R-:W-:-:S02]  /*14c0*/  MOV R60, c[0x0][0x16c] ;  /* 0x00005b00003c7a02 */ /* 0x000fc40000000f00 */
        /* <DEDUP_REMOVED lines=47> */
.L_x_4121:
[----:B------:R-:W-:Y:S05]  /*17c0*/  BSYNC B0 ;  /* 0x0000000000007941 */ /* 0x000fea0003800000 */
.L_x_4120:
        /* <DEDUP_REMOVED lines=36> */
.L_x_4123:
[----:B------:R-:W-:Y:S05]  /*1a10*/  BSYNC B0 ;  /* 0x0000000000007941 */ /* 0x000fea0003800000 */
.L_x_4122:
        /* <DEDUP_REMOVED lines=38> */
.L_x_4125:
[----:B------:R-:W-:Y:S05]  /*1c80*/  BSYNC B0 ;  /* 0x0000000000007941 */ /* 0x000fea0003800000 */
.L_x_4124:
[----:B------:R-:W-:Y:S01]  /*1c90*/  PRMT R65, RZ, 0x5410, R65 ;  /* 0x00005410ff417816 */ /* 0x000fe20000000041 */
[----:B------:R-:W-:Y:S01]  /*1ca0*/  BSSY B0, `(.L_x_4126) ;  /* 0x0000023000007945 */ /* 0x000fe20003800000 */
[----:B------:R-:W-:-:S03]  /*1cb0*/  FSETP.GTU.FTZ.AND P3, PT, R64, 20, PT ;  /* 0x41a000004000780b */ /* 0x000fc60003f7c000 */
[----:B------:R-:W-:Y:S01]  /*1cc0*/  FADD.FTZ R65, R65, R16 ;  /* 0x0000001041417221 */ /* 0x000fe20000010000 */
        /* <DEDUP_REMOVED lines=32> */
.L_x_4127:
[----:B------:R-:W-:Y:S05]  /*1ed0*/  BSYNC B0 ;  /* 0x0000000000007941 */ /* 0x000fea0003800000 */
.L_x_4126:
        /* <DEDUP_REMOVED lines=38> */
.L_x_4129:
[----:B------:R-:W-:Y:S05]  /*2140*/  BSYNC B0 ;  /* 0x0000000000007941 */ /* 0x000fea0003800000 */
.L_x_4128:
        /* <DEDUP_REMOVED lines=36> */
.L_x_4131:
[----:B------:R-:W-:Y:S05]  /*2390*/  BSYNC B0 ;  /* 0x0000000000007941 */ /* 0x000fea0003800000 */
.L_x_4130:
        /* <DEDUP_REMOVED lines=38> */
.L_x_4133:
[----:B------:R-:W-:Y:S05]  /*2600*/  BSYNC B0 ;  /* 0x0000000000007941 */ /* 0x000fea0003800000 */
.L_x_4132:
        /* <DEDUP_REMOVED lines=36> */
.L_x_4135:
[----:B------:R-:W-:Y:S05]  /*2850*/  BSYNC B0 ;  /* 0x0000000000007941 */ /* 0x000fea0003800000 */
.L_x_4134:
        /* <DEDUP_REMOVED lines=41> */
.L_x_4137:
[----:B------:R-:W-:Y:S05]  /*2af0*/  BSYNC B0 ;  /* 0x0000000000007941 */ /* 0x000fea0003800000 */
.L_x_4136:
        /* <DEDUP_REMOVED lines=41> */
.L_x_4139:
[----:B------:R-:W-:Y:S05]  /*2d90*/  BSYNC B0 ;  /* 0x0000000000007941 */ /* 0x000fea0003800000 */
.L_x_4138:
        /* <DEDUP_REMOVED lines=47> */
.L_x_4141:
[----:B------:R-:W-:Y:S05]  /*3090*/  BSYNC B0 ;  /* 0x0000000000007941 */ /* 0x000fea0003800000 */
.L_x_4140:
        /* <DEDUP_REMOVED lines=33> */
.L_x_4143:
[----:B------:R-:W-:Y:S05]  /*32b0*/  BSYNC B0 ;  /* 0x0000000000007941 */ /* 0x000fea0003800000 */
.L_x_4142:
        /* <DEDUP_REMOVED lines=33> */
.L_x_4145:
[----:B------:R-:W-:Y:S05]  /*34d0*/  BSYNC B0 ;  /* 0x0000000000007941 */ /* 0x000fea0003800000 */
.L_x_4144:
        /* <DEDUP_REMOVED lines=33> */
.L_x_4147:
[----:B------:R-:W-:Y:S05]  /*36f0*/  BSYNC B0 ;  /* 0x0000000000007941 */ /* 0x000fea0003800000 */
.L_x_4146:
        /* <DEDUP_REMOVED lines=33> */
.L_x_4149:
[----:B------:R-:W-:Y:S05]  /*3910*/  BSYNC B0 ;  /* 0x0000000000007941 */ /* 0x000fea0003800000 */
.L_x_4148:
        /* <DEDUP_REMOVED lines=33> */
.L_x_4151:
[----:B------:R-:W-:Y:S05]  /*3b30*/  BSYNC B0 ;  /* 0x0000000000007941 */ /* 0x000fea0003800000 */
.L_x_4150:
        /* <DEDUP_REMOVED lines=20> */
[----:B------:R-:W-:-:S03]  /*3c80*/  IMAD.MOV.U32 R107, RZ, RZ, RZ ;  /* 0x000000ffff6b7224 */ /* 0x000fc600078e00ff */
[----:B------:R-:W-:Y:S02]  /*3c90*/  ISETP.EQ.OR P0, PT, R20, RZ, P0 ;  /* 0x000000ff1400720c */ /* 0x000fe40000702670 */
.L_x_4155:
[----:B------:R-:W-:Y:S01]  /*3ca0*/  IMAD R11, R15, c[0x0][0x180], RZ ;  /* 0x000060000f0b7a24 */ /* 0x000fe200078e02ff */
[----:B------:R-:W-:Y:S01]  /*3cb0*/  SHF.R.S32.HI R118, RZ, 0x1f, R107 ;  /* 0x0000001fff767819 */ /* 0x000fe2000001146b */
[----:B0-----:R-:W-:-:S04]  /*3cc0*/  IMAD.WIDE.U32 R8, R0, c[0x0][0x180], RZ ;  /* 0x0000600000087a25 */ /* 0x001fc800078e00ff */
[----:B------:R-:W-:Y:S02]  /*3cd0*/  IMAD R11, R0, c[0x0][0x184], R11 ;  /* 0x00006100000b7a24 */ /* 0x000fe400078e020b */
[----:B------:R-:W-:-:S03]  /*3ce0*/  IMAD R10, R118, c[0x0][0x188], RZ ;  /* 0x00006200760a7a24 */ /* 0x000fc600078e02ff */
[----:B------:R-:W-:Y:S01]  /*3cf0*/  IADD3 R9, R9, R11, RZ ;  /* 0x0000000b09097210 */ /* 0x000fe20007ffe0ff */
[----:B------:R-:W-:-:S04]  /*3d00*/  IMAD R11, R107, c[0x0][0x18c], R10 ;  /* 0x000063006b0b7a24 */ /* 0x000fc800078e020a */
[----:B------:R-:W-:-:S04]  /*3d10*/  IMAD.WIDE.U32 R8, R107, c[0x0][0x188], R8 ;  /* 0x000062006b087a25 */ /* 0x000fc800078e0008 */
[----:B------:R-:W-:Y:S01]  /*3d20*/  IMAD.IADD R9, R9, 0x1, R11 ;  /* 0x0000000109097824 */ /* 0x000fe200078e020b */
[----:B------:R-:W-:-:S04]  /*3d30*/  LEA R10, P1, R8, c[0x0][0x220], 0x2 ;  /* 0x00008800080a7a11 */ /* 0x000fc800078210ff */
[----:B------:R-:W-:Y:S02]  /*3d40*/  LEA.HI.X R11, R8, c[0x0][0x224], R9, 0x2, P1 ;  /* 0x00008900080b7a11 */ /* 0x000fe400008f1409 */
[----:B------:R-:W-:-:S03]  /*3d50*/  MOV R109, 0xfffffe00 ;  /* 0xfffffe00006d7802 */ /* 0x000fc60000000f00 */
[----:B------:R0:W2:Y:S01]  /*3d60*/  LDG.E R10, [R10.64] ;  /* 0x000000040a0a7981 */ /* 0x0000a2000c1e1900 */
[----:B------:R-:W-:Y:S01]  /*3d70*/  IMAD R12, R118, c[0x0][0x1c0], RZ ;  /* 0x00007000760c7a24 */ /* 0x000fe200078e02ff */
[----:B------:R-:W-:Y:S01]  /*3d80*/  PRMT R119, RZ, 0x7610, R119 ;  /* 0x00007610ff777816 */ /* 0x000fe20000000077 */
[----:B------:R-:W-:Y:S01]  /*3d90*/  IMAD R109, R20, R109, c[0x0][0x168] ;  /* 0x00005a00146d7624 */ /* 0x000fe200078e026d */
[----:B------:R-:W-:Y:S01]  /*3da0*/  PRMT R133, RZ, 0x7610, R133 ;  /* 0x00007610ff857816 */ /* 0x000fe20000000085 */
[C---:B------:R-:W-:Y:S01]  /*3db0*/  IMAD.WIDE.U32 R8, R107.reuse, c[0x0][0x1c0], R6 ;  /* 0x000070006b087a25 */ /* 0x040fe200078e0006 */
[----:B------:R-:W-:Y:S02]  /*3dc0*/  PRMT R108, RZ, 0x7610, R108 ;  /* 0x00007610ff6c7816 */ /* 0x000fe4000000006c */
[-C--:B------:R-:W-:Y:S01]  /*3dd0*/  ISETP.GE.AND P2, PT, R6, R109.reuse, PT ;  /* 0x0000006d0600720c */ /* 0x080fe20003f46270 */
[----:B------:R-:W-:Y:S01]  /*3de0*/  IMAD R13, R107, c[0x0][0x1c4], R12 ;  /* 0x000071006b0d7a24 */ /* 0x000fe200078e020c */
[----:B------:R-:W-:-:S02]  /*3df0*/  ISETP.GE.AND P3, PT, R22, R109, PT ;  /* 0x0000006d1600720c */ /* 0x000fc40003f66270 */
[-C--:B------:R-:W-:Y:S01]  /*3e00*/  ISETP.GE.AND P4, PT, R23, R109.reuse, PT ;  /* 0x0000006d1700720c */ /* 0x080fe20003f86270 */
[----:B------:R-:W-:Y:S01]  /*3e10*/  IMAD.IADD R9, R9, 0x1, R13 ;  /* 0x0000000109097824 */ /* 0x000fe200078e020d */
[----:B------:R-:W-:Y:S02]  /*3e20*/  ISETP.GE.AND P5, PT, R24, R109, PT ;  /* 0x0000006d1800720c */ /* 0x000fe40003fa6270 */
[C---:B------:R-:W-:Y:S02]  /*3e30*/  LEA R12, P1, R8.reuse, R37, 0x1 ;  /* 0x00000025080c7211 */ /* 0x040fe400078208ff */
[----:B------:R-:W-:Y:S02]  /*3e40*/  PRMT R137, RZ, 0x7610, R137 ;  /* 0x00007610ff897816 */ /* 0x000fe40000000089 */
[----:B------:R-:W-:Y:S02]  /*3e50*/  LEA.HI.X R13, R8, R39, R9, 0x1, P1 ;  /* 0x00000027080d7211 */ /* 0x000fe400008f0c09 */
[----:B------:R-:W-:-:S02]  /*3e60*/  ISETP.GE.AND P6, PT, R25, R109, PT ;  /* 0x0000006d1900720c */ /* 0x000fc40003fc6270 */
[-C--:B------:R-:W-:Y:S01]  /*3e70*/  ISETP.GE.AND P1, PT, R26, R109.reuse, PT ;  /* 0x0000006d1a00720c */ /* 0x080fe20003f26270 */
[----:B------:R1:W3:Y:S01]  /*3e80*/  @!P2 LDG.E.U16 R119, [R12.64] ;  /* 0x000000040c77a981 */ /* 0x0002e2000c1e1500 */
[-C--:B------:R-:W-:Y:S02]  /*3e90*/  ISETP.GE.AND P2, PT, R27, R109.reuse, PT ;  /* 0x0000006d1b00720c */ /* 0x080fe40003f46270 */
[----:B------:R-:W-:Y:S01]  /*3ea0*/  PRMT R106, RZ, 0x7610, R106 ;  /* 0x00007610ff6a7816 */ /* 0x000fe2000000006a */
[----:B------:R1:W4:Y:S01]  /*3eb0*/  @!P3 LDG.E.U16 R133, [R12.64+0x40] ;  /* 0x000040040c85b981 */ /* 0x000322000c1e1500 */
[-C--:B------:R-:W-:Y:S02]  /*3ec0*/  ISETP.GE.AND P3, PT, R28, R109.reuse, PT ;  /* 0x0000006d1c00720c */ /* 0x080fe40003f66270 */
[----:B------:R-:W-:Y:S01]  /*3ed0*/  PRMT R131, RZ, 0x7610, R131 ;  /* 0x00007610ff837816 */ /* 0x000fe20000000083 */
[----:B------:R1:W5:Y:S01]  /*3ee0*/  @!P4 LDG.E.U16 R108, [R12.64+0x80] ;  /* 0x000080040c6cc981 */ /* 0x000362000c1e1500 */
[----:B------:R-:W-:-:S02]  /*3ef0*/  ISETP.GE.AND P4, PT, R29, R109, PT ;  /* 0x0000006d1d00720c */ /* 0x000fc40003f86270 */
[----:B------:R-:W-:Y:S01]  /*3f00*/  PRMT R110, RZ, 0x7610, R110 ;  /* 0x00007610ff6e7816 */ /* 0x000fe2000000006e */
[----:B------:R1:W3:Y:S01]  /*3f10*/  @!P5 LDG.E.U16 R137, [R12.64+0xc0] ;  /* 0x0000c0040c89d981 */ /* 0x0002e2000c1e1500 */
[-C--:B------:R-:W-:Y:S02]  /*3f20*/  ISETP.GE.AND P5, PT, R30, R109.reuse, PT ;  /* 0x0000006d1e00720c */ /* 0x080fe40003fa6270 */
[----:B------:R-:W-:Y:S01]  /*3f30*/  PRMT R115, RZ, 0x7610, R115 ;  /* 0x00007610ff737816 */ /* 0x000fe20000000073 */
[----:B------:R1:W3:Y:S01]  /*3f40*/  @!P6 LDG.E.U16 R106, [R12.64+0x100] ;  /* 0x000100040c6ae981 */ /* 0x0002e2000c1e1500 */
[----:B------:R-:W-:Y:S02]  /*3f50*/  PRMT R112, RZ, 0x7610, R112 ;  /* 0x00007610ff707816 */ /* 0x000fe40000000070 */
[----:B------:R-:W-:Y:S01]  /*3f60*/  PRMT R135, RZ, 0x7610, R135 ;  /* 0x00007610ff877816 */ /* 0x000fe20000000087 */
[----:B------:R1:W3:Y:S01]  /*3f70*/  @!P1 LDG.E.U16 R131, [R12.64+0x140] ;  /* 0x000140040c839981 */ /* 0x0002e2000c1e1500 */
[----:B------:R-:W-:-:S02]  /*3f80*/  ISETP.GE.AND P6, PT, R31, R109, PT ;  /* 0x0000006d1f00720c */ /* 0x000fc40003fc6270 */
[-C--:B------:R-:W-:Y:S01]  /*3f90*/  ISETP.GE.AND P1, PT, R32, R109.reuse, PT ;  /* 0x0000006d2000720c */ /* 0x080fe20003f26270 */
        /* <DEDUP_REMOVED lines=19> */
[----:B------:R1:W5:Y:S04]  /*40d0*/  @!P5 LDG.E.U16 R117, [R12.64+0x3c0] ;  /* 0x0003c0040c75d981 */ /* 0x000368000c1e1500 */
[----:B------:R-:W1:Y:S01]  /*40e0*/  S2R R102, SR_TID.X ;  /* 0x0000000000667919 */ /* 0x000e620000002100 */
[----:B0-----:R-:W-:-:S02]  /*40f0*/  IMAD R11, R15, c[0x0][0x198], RZ ;  /* 0x000066000f0b7a24 */ /* 0x001fc400078e02ff */
[----:B------:R-:W-:-:S04]  /*4100*/  IMAD.WIDE.U32 R8, R0, c[0x0][0x198], RZ ;  /* 0x0000660000087a25 */ /* 0x000fc800078e00ff */
[----:B------:R-:W-:Y:S02]  /*4110*/  IMAD R11, R0, c[0x0][0x19c], R11 ;  /* 0x00006700000b7a24 */ /* 0x000fe400078e020b */
[----:B------:R-:W-:Y:S02]  /*4120*/  IMAD R118, R118, c[0x0][0x1a0], RZ ;  /* 0x0000680076767a24 */ /* 0x000fe400078e02ff */
[----:B------:R-:W-:Y:S02]  /*4130*/  IMAD.IADD R9, R9, 0x1, R11 ;  /* 0x0000000109097824 */ /* 0x000fe400078e020b */
[C---:B------:R-:W-:Y:S02]  /*4140*/  IMAD R121, R107.reuse, c[0x0][0x1a4], R118 ;  /* 0x000069006b797a24 */ /* 0x040fe400078e0276 */
[----:B------:R-:W-:Y:S01]  /*4150*/  IMAD.WIDE.U32 R8, R107, c[0x0][0x1a0], R8 ;  /* 0x000068006b087a25 */ /* 0x000fe200078e0008 */
[----:B-1----:R-:W-:-:S04]  /*4160*/  SHF.L.U32 R120, R102, 0x4, RZ ;  /* 0x0000000466787819 */ /* 0x002fc800000006ff */
[C---:B------:R-:W-:Y:S02]  /*4170*/  IADD3 R12, R120.reuse, 0x1, RZ ;  /* 0x00000001780c7810 */ /* 0x040fe40007ffe0ff */
[----:B------:R-:W-:Y:S02]  /*4180*/  IADD3 R116, R120, 0x2, RZ ;  /* 0x0000000278747810 */ /* 0x000fe40007ffe0ff */
[-C--:B------:R-:W-:Y:S02]  /*4190*/  ISETP.GE.U32.AND P3, PT, R12, R109.reuse, PT ;  /* 0x0000006d0c00720c */ /* 0x080fe40003f66070 */
[----:B------:R-:W-:Y:S02]  /*41a0*/  ISETP.GE.U32.AND P4, PT, R116, R109, PT ;  /* 0x0000006d7400720c */ /* 0x000fe40003f86070 */
[----:B------:R-:W-:Y:S02]  /*41b0*/  IADD3 R9, R9, R121, RZ ;  /* 0x0000007909097210 */ /* 0x000fe40007ffe0ff */
[----:B------:R-:W-:Y:S01]  /*41c0*/  IADD3 R116, R120, 0x4, RZ ;  /* 0x0000000478747810 */ /* 0x000fe20007ffe0ff */
[----:B------:R-:W-:-:S03]  /*41d0*/  FMUL.FTZ R129, R71, R56 ;  /* 0x0000003847817220 */ /* 0x000fc60000410000 */
[----:B------:R-:W-:Y:S02]  /*41e0*/  ISETP.GE.U32.AND P6, PT, R116, R109, PT ;  /* 0x0000006d7400720c */ /* 0x000fe40003fc6070 */
[----:B------:R-:W-:Y:S01]  /*41f0*/  IADD3 R116, R120, 0x6, RZ ;  /* 0x0000000678747810 */ /* 0x000fe20007ffe0ff */
[----:B------:R-:W-:-:S05]  /*4200*/  FMUL.FTZ R156, R70, R57 ;  /* 0x00000039469c7220 */ /* 0x000fca0000410000 */
[----:B------:R-:W-:Y:S02]  /*4210*/  FSEL R156, R156, RZ, !P3 ;  /* 0x000000ff9c9c7208 */ /* 0x000fe40005800000 */
[----:B------:R-:W-:Y:S01]  /*4220*/  IADD3 R118, R120, 0x5, RZ ;  /* 0x0000000578767810 */ /* 0x000fe20007ffe0ff */
[----:B------:R-:W-:Y:S02]  /*4230*/  FMUL.FTZ R153, R73, R58 ;  /* 0x0000003a49997220 */ /* 0x000fe40000410000 */
[----:B------:R-:W-:Y:S01]  /*4240*/  FMUL.FTZ R149, R75, R60 ;  /* 0x0000003c4b957220 */ /* 0x000fe20000410000 */
[----:B------:R-:W-:Y:S02]  /*4250*/  ISETP.GE.U32.AND P1, PT, R118, R109, PT ;  /* 0x0000006d7600720c */ /* 0x000fe40003f26070 */
[----:B------:R-:W-:Y:S01]  /*4260*/  IADD3 R118, R120, 0x8, RZ ;  /* 0x0000000878767810 */ /* 0x000fe20007ffe0ff */
[----:B------:R-:W-:Y:S01]  /*4270*/  FMUL.FTZ R147, R76, R61 ;  /* 0x0000003d4c937220 */ /* 0x000fe20000410000 */
[----:B------:R-:W-:Y:S01]  /*4280*/  FSEL R153, R153, RZ, !P4 ;  /* 0x000000ff99997208 */ /* 0x000fe20006000000 */
[----:B------:R-:W-:Y:S01]  /*4290*/  FMUL.FTZ R151, R74, R59 ;  /* 0x0000003b4a977220 */ /* 0x000fe20000410000 */
[----:B------:R-:W-:-:S02]  /*42a0*/  FSEL R149, R149, RZ, !P6 ;  /* 0x000000ff95957208 */ /* 0x000fc40007000000 */
[----:B------:R-:W-:Y:S02]  /*42b0*/  FSEL R147, R147, RZ, !P1 ;  /* 0x000000ff93937208 */ /* 0x000fe40004800000 */
[C---:B------:R-:W-:Y:S02]  /*42c0*/  IADD3 R122, R120.reuse, 0xd, RZ ;  /* 0x0000000d787a7810 */ /* 0x040fe40007ffe0ff */
[----:B------:R-:W-:Y:S01]  /*42d0*/  IADD3 R128, R120, 0xf, RZ ;  /* 0x0000000f78807810 */ /* 0x000fe20007ffe0ff */
[----:B--2---:R-:W-:-:S04]  /*42e0*/  FMUL.FTZ R111, R10, 1.4426950216293334961 ;  /* 0x3fb8aa3b0a6f7820 */ /* 0x004fc80000410000 */
[C---:B------:R-:W-:Y:S02]  /*42f0*/  FMUL.FTZ R13, R111.reuse, R59 ;  /* 0x0000003b6f0d7220 */ /* 0x040fe40000410000 */
[C---:B------:R-:W-:Y:S02]  /*4300*/  FMUL.FTZ R10, R111.reuse, R56 ;  /* 0x000000386f0a7220 */ /* 0x040fe40000410000 */
[C---:B------:R-:W-:Y:S02]  /*4310*/  FMUL.FTZ R11, R111.reuse, R57 ;  /* 0x000000396f0b7220 */ /* 0x040fe40000410000 */
[----:B------:R0:W-:Y:S01]  /*4320*/  MUFU.EX2 R158, R10 ;  /* 0x0000000a009e7308 */ /* 0x0001e20000000800 */
[----:B------:R-:W-:-:S07]  /*4330*/  FMUL.FTZ R12, R111, R58 ;  /* 0x0000003a6f0c7220 */ /* 0x000fce0000410000 */
[----:B------:R-:W1:Y:S01]  /*4340*/  MUFU.EX2 R13, R13 ;  /* 0x0000000d000d7308 */ /* 0x000e620000000800 */
[----:B0-----:R-:W-:-:S04]  /*4350*/  IADD3 R10, R120, 0x3, RZ ;  /* 0x00000003780a7810 */ /* 0x001fc80007ffe0ff */
[----:B------:R-:W-:-:S03]  /*4360*/  ISETP.GE.U32.AND P5, PT, R10, R109, PT ;  /* 0x0000006d0a00720c */ /* 0x000fc60003fa6070 */
[----:B------:R0:W2:Y:S01]  /*4370*/  MUFU.EX2 R155, R11 ;  /* 0x0000000b009b7308 */ /* 0x0000a20000000800 */
[----:B------:R-:W-:-:S07]  /*4380*/  LEA R10, P2, R8, c[0x0][0x228], 0x2 ;  /* 0x00008a00080a7a11 */ /* 0x000fce00078410ff */
[----:B------:R-:W4:Y:S01]  /*4390*/  MUFU.EX2 R12, R12 ;  /* 0x0000000c000c7308 */ /* 0x000f220000000800 */
[----:B0-----:R-:W-:Y:S01]  /*43a0*/  LEA.HI.X R11, R8, c[0x0][0x22c], R9, 0x2, P2 ;  /* 0x00008b00080b7a11 */ /* 0x001fe200010f1409 */
[C---:B------:R-:W-:Y:S01]  /*43b0*/  FMUL.FTZ R8, R111.reuse, R60 ;  /* 0x0000003c6f087220 */ /* 0x040fe20000410000 */
[----:B------:R-:W-:Y:S01]  /*43c0*/  ISETP.GE.U32.AND P2, PT, R120, R109, PT ;  /* 0x0000006d7800720c */ /* 0x000fe20003f46070 */
[----:B------:R-:W-:Y:S01]  /*43d0*/  FMUL.FTZ R9, R111, R61 ;  /* 0x0000003d6f097220 */ /* 0x000fe20000410000 */
[----:B-1----:R-:W-:Y:S01]  /*43e0*/  FSEL R152, R13, 1, !P5 ;  /* 0x3f8000000d987808 */ /* 0x002fe20006800000 */
[----:B------:R-:W-:Y:S01]  /*43f0*/  FMUL.FTZ R13, R111, R64 ;  /* 0x000000406f0d7220 */ /* 0x000fe20000410000 */
[----:B------:R-:W-:Y:S02]  /*4400*/  FSEL R129, R129, RZ, !P2 ;  /* 0x000000ff81817208 */ /* 0x000fe40005000000 */
[----:B------:R-:W-:Y:S01]  /*4410*/  FSEL R158, R158, 1, !P2 ;  /* 0x3f8000009e9e7808 */ /* 0x000fe20005000000 */
[----:B------:R-:W0:Y:S01]  /*4420*/  MUFU.EX2 R8, R8 ;  /* 0x0000000800087308 */ /* 0x000e220000000800 */
[----:B------:R-:W-:-:S02]  /*4430*/  ISETP.GE.U32.AND P2, PT, R116, R109, PT ;  /* 0x0000006d7400720c */ /* 0x000fc40003f46070 */
[----:B------:R-:W-:Y:S02]  /*4440*/  IADD3 R116, R120, 0x7, RZ ;  /* 0x0000000778747810 */ /* 0x000fe40007ffe0ff */
[----:B--2---:R-:W-:Y:S02]  /*4450*/  FSEL R155, R155, 1, !P3 ;  /* 0x3f8000009b9b7808 */ /* 0x004fe40005800000 */
[----:B------:R-:W-:Y:S01]  /*4460*/  ISETP.GE.U32.AND P3, PT, R116, R109, PT ;  /* 0x0000006d7400720c */ /* 0x000fe20003f66070 */
[----:B------:R-:W1:Y:S01]  /*4470*/  MUFU.EX2 R9, R9 ;  /* 0x0000000900097308 */ /* 0x000e620000000800 */
[C---:B------:R-:W-:Y:S01]  /*4480*/  FMUL.FTZ R116, R111.reuse, R62 ;  /* 0x0000003e6f747220 */ /* 0x040fe20000410000 */
[----:B----4-:R-:W-:Y:S01]  /*4490*/  FSEL R154, R12, 1, !P4 ;  /* 0x3f8000000c9a7808 */ /* 0x010fe20006000000 */
[C---:B------:R-:W-:Y:S02]  /*44a0*/  FMUL.FTZ R12, R111.reuse, R63 ;  /* 0x0000003f6f0c7220 */ /* 0x040fe40000410000 */
[----:B------:R-:W-:-:S03]  /*44b0*/  FMUL.FTZ R124, R111, R65 ;  /* 0x000000416f7c7220 */ /* 0x000fc60000410000 */
[----:B------:R-:W2:Y:S01]  /*44c0*/  MUFU.EX2 R13, R13 ;  /* 0x0000000d000d7308 */ /* 0x000ea20000000800 */
[----:B---3--:R-:W-:Y:S07]  /*44d0*/  STS.U16 [R38], R119 ;  /* 0x0000007726007388 */ /* 0x008fee0000000400 */
[----:B------:R3:W4:Y:S01]  /*44e0*/  MUFU.EX2 R121, R116 ;  /* 0x0000007400797308 */ /* 0x0007220000000800 */
[----:B------:R-:W-:Y:S01]  /*44f0*/  STS.U16 [R40+0x40], R133 ;  /* 0x0000408528007388 */ /* 0x000fe20000000400 */
[----:B0-----:R-:W-:-:S03]  /*4500*/  FSEL R150, R8, 1, !P6 ;  /* 0x3f80000008967808 */ /* 0x001fc60007000000 */
[----:B-----5:R-:W-:Y:S03]  /*4510*/  STS.U16 [R41+0x80], R108 ;  /* 0x0000806c29007388 */ /* 0x020fe60000000400 */
[----:B------:R-:W0:Y:S01]  /*4520*/  MUFU.EX2 R12, R12 ;  /* 0x0000000c000c7308 */ /* 0x000e220000000800 */
[----:B---3--:R-:W-:Y:S01]  /*4530*/  IADD3 R116, R120, 0xa, RZ ;  /* 0x0000000a78747810 */ /* 0x008fe20007ffe0ff */
[----:B------:R-:W-:Y:S01]  /*4540*/  STS.U16 [R42+0xc0], R137 ;  /* 0x0000c0892a007388 */ /* 0x000fe20000000400 */
[----:B------:R-:W-:-:S05]  /*4550*/  ISETP.GE.U32.AND P4, PT, R118, R109, PT ;  /* 0x0000006d7600720c */ /* 0x000fca0003f86070 */
[----:B------:R-:W3:Y:S01]  /*4560*/  MUFU.EX2 R124, R124 ;  /* 0x0000007c007c7308 */ /* 0x000ee20000000800 */
[----:B------:R-:W-:Y:S01]  /*4570*/  IADD3 R8, R120, 0xb, RZ ;  /* 0x0000000b78087810 */ /* 0x000fe20007ffe0ff */
[----:B------:R-:W-:Y:S01]  /*4580*/  STS.U16 [R43+0x100], R106 ;  /* 0x0001006a2b007388 */ /* 0x000fe20000000400 */
[----:B------:R-:W-:Y:S01]  /*4590*/  ISETP.GE.U32.AND P6, PT, R116, R109, PT ;  /* 0x0000006d7400720c */ /* 0x000fe20003fc6070 */
[----:B------:R-:W-:Y:S02]  /*45a0*/  FMUL.FTZ R116, R77, R62 ;  /* 0x0000003e4d747220 */ /* 0x000fe40000410000 */
[----:B------:R-:W-:Y:S01]  /*45b0*/  STS.U16 [R44+0x140], R131 ;  /* 0x000140832c007388 */ /* 0x000fe20000000400 */
[----:B-1----:R-:W-:-:S03]  /*45c0*/  FSEL R148, R9, 1, !P1 ;  /* 0x3f80000009947808 */ /* 0x002fc60004800000 */
[----:B------:R-:W-:Y:S01]  /*45d0*/  STS.U16 [R45+0x180], R110 ;  /* 0x0001806e2d007388 */ /* 0x000fe20000000400 */
[----:B------:R-:W-:Y:S02]  /*45e0*/  IADD3 R118, R120, 0x9, RZ ;  /* 0x0000000978767810 */ /* 0x000fe40007ffe0ff */
[----:B------:R-:W-:Y:S01]  /*45f0*/  ISETP.GE.U32.AND P1, PT, R8, R109, PT ;  /* 0x0000006d0800720c */ /* 0x000fe20003f26070 */
[----:B------:R1:W-:Y:S01]  /*4600*/  STS.U16 [R46+0x1c0], R115 ;  /* 0x0001c0732e007388 */ /* 0x0003e20000000400 */
[----:B--2---:R-:W-:Y:S01]  /*4610*/  FSEL R125, R13, 1, !P4 ;  /* 0x3f8000000d7d7808 */ /* 0x004fe20006000000 */
[----:B------:R-:W-:Y:S01]  /*4620*/  FFMA.FTZ R13, R129, R155, R156 ;  /* 0x0000009b810d7223 */ /* 0x000fe2000001009c */
[----:B------:R-:W-:Y:S01]  /*4630*/  IADD3 R8, R120, 0xc, RZ ;  /* 0x0000000c78087810 */ /* 0x000fe20007ffe0ff */
[----:B------:R-:W-:Y:S01]  /*4640*/  STS.U16 [R47+0x200], R112 ;  /* 0x000200702f007388 */ /* 0x000fe20000000400 */
[----:B------:R-:W-:-:S03]  /*4650*/  FSEL R151, R151, RZ, !P5 ;  /* 0x000000ff97977208 */ /* 0x000fc60006800000 */
[----:B------:R-:W-:Y:S01]  /*4660*/  STS.U16 [R48+0x240], R135 ;  /* 0x0002408730007388 */ /* 0x000fe20000000400 */
[----:B-1----:R-:W-:-:S03]  /*4670*/  FMUL.FTZ R115, R158, R155 ;  /* 0x0000009b9e737220 */ /* 0x002fc60000410000 */
[----:B------:R-:W-:Y:S01]  /*4680*/  STS.U16 [R49+0x280], R114 ;  /* 0x0002807231007388 */ /* 0x000fe20000000400 */
[----:B------:R-:W-:Y:S01]  /*4690*/  ISETP.GE.U32.AND P5, PT, R118, R109, PT ;  /* 0x0000006d7600720c */ /* 0x000fe20003fa6070 */
[----:B------:R-:W-:Y:S01]  /*46a0*/  FFMA.FTZ R106, R154, R13, R153 ;  /* 0x0000000d9a6a7223 */ /* 0x000fe20000010099 */
[----:B------:R-:W-:Y:S01]  /*46b0*/  FSEL R116, R116, RZ, !P2 ;  /* 0x000000ff74747208 */ /* 0x000fe20005000000 */
[----:B------:R-:W-:Y:S01]  /*46c0*/  STS.U16 [R50+0x2c0], R139 ;  /* 0x0002c08b32007388 */ /* 0x000fe20000000400 */
[----:B----4-:R-:W-:Y:S01]  /*46d0*/  FSEL R121, R121, 1, !P2 ;  /* 0x3f80000079797808 */ /* 0x010fe20005000000 */
[----:B------:R-:W-:Y:S01]  /*46e0*/  FMUL.FTZ R115, R154, R115 ;  /* 0x000000739a737220 */ /* 0x000fe20000410000 */
[----:B------:R-:W-:Y:S01]  /*46f0*/  ISETP.GE.U32.AND P2, PT, R8, R109, PT ;  /* 0x0000006d0800720c */ /* 0x000fe20003f46070 */
[----:B------:R-:W-:Y:S01]  /*4700*/  STS.U16 [R51+0x300], R104 ;  /* 0x0003006833007388 */ /* 0x000fe20000000400 */
[----:B------:R-:W-:-:S03]  /*4710*/  FMUL.FTZ R8, R81, R64 ;  /* 0x0000004051087220 */ /* 0x000fc60000410000 */
[----:B------:R-:W-:Y:S01]  /*4720*/  STS.U16 [R52+0x340], R113 ;  /* 0x0003407134007388 */ /* 0x000fe20000000400 */
[----:B0-----:R-:W-:-:S03]  /*4730*/  FSEL R123, R12, 1, !P3 ;  /* 0x3f8000000c7b7808 */ /* 0x001fc60005800000 */
[----:B------:R0:W-:Y:S01]  /*4740*/  STS.U16 [R53+0x380], R126 ;  /* 0x0003807e35007388 */ /* 0x0001e20000000400 */
[----:B---3--:R-:W-:Y:S01]  /*4750*/  FSEL R127, R124, 1, !P5 ;  /* 0x3f8000007c7f7808 */ /* 0x008fe20006800000 */
[----:B------:R-:W-:Y:S02]  /*4760*/  FFMA.FTZ R106, R152, R106, R151 ;  /* 0x0000006a986a7223 */ /* 0x000fe40000010097 */
[----:B------:R1:W-:Y:S01]  /*4770*/  STS.U16 [R54+0x3c0], R117 ;  /* 0x0003c07536007388 */ /* 0x0003e20000000400 */
[----:B------:R-:W-:-:S06]  /*4780*/  NOP ;  /* 0x0000000000007918 */ /* 0x000fcc0000000000 */
[----:B------:R-:W-:Y:S01]  /*4790*/  IADD3 R12, R120, 0xe, RZ ;  /* 0x0000000e780c7810 */ /* 0x000fe20007ffe0ff */
[----:B------:R2:W3:Y:S01]  /*47a0*/  LDG.E R124, [R10.64] ;  /* 0x000000040a7c7981 */ /* 0x0004e2000c1e1900 */
[----:B------:R-:W-:Y:S01]  /*47b0*/  FSEL R120, R8, RZ, !P4 ;  /* 0x000000ff08787208 */ /* 0x000fe20006000000 */
[C---:B------:R-:W-:Y:S01]  /*47c0*/  FMUL.FTZ R8, R111.reuse, R66 ;  /* 0x000000426f087220 */ /* 0x040fe20000410000 */
[----:B------:R-:W-:Y:S01]  /*47d0*/  ISETP.GE.U32.AND P4, PT, R12, R109, PT ;  /* 0x0000006d0c00720c */ /* 0x000fe20003f86070 */
[----:B------:R-:W-:Y:S01]  /*47e0*/  FFMA.FTZ R106, R150, R106, R149 ;  /* 0x0000006a966a7223 */ /* 0x000fe20000010095 */
[----:B------:R-:W-:Y:S01]  /*47f0*/  LDS.U16 R130, [R55+0x2] ;  /* 0x0000020037827984 */ /* 0x000fe20000000400 */
[----:B------:R-:W-:Y:S02]  /*4800*/  FMUL.FTZ R12, R111, R67 ;  /* 0x000000436f0c7220 */ /* 0x000fe40000410000 */
[----:B------:R-:W-:Y:S01]  /*4810*/  FMUL.FTZ R118, R79, R63 ;  /* 0x0000003f4f767220 */ /* 0x000fe20000410000 */
[----:B------:R-:W-:Y:S01]  /*4820*/  LDS.U16 R132, [R55+0x4] ;  /* 0x0000040037847984 */ /* 0x000fe20000000400 */
[----:B--2---:R-:W-:Y:S01]  /*4830*/  FMUL.FTZ R11, R152, R115 ;  /* 0x00000073980b7220 */ /* 0x004fe20000410000 */
[----:B------:R-:W2:Y:S01]  /*4840*/  MUFU.EX2 R131, R8 ;  /* 0x0000000800837308 */ /* 0x000ea20000000800 */
[----:B------:R-:W-:Y:S01]  /*4850*/  FMUL.FTZ R13, R111, R68 ;  /* 0x000000446f0d7220 */ /* 0x000fe20000410000 */
[----:B------:R-:W-:Y:S01]  /*4860*/  LDS.U16 R133, [R55+0x6] ;  /* 0x0000060037857984 */ /* 0x000fe20000000400 */
[----:B------:R-:W-:-:S02]  /*4870*/  FMUL.FTZ R11, R150, R11 ;  /* 0x0000000b960b7220 */ /* 0x000fc40000410000 */
[C---:B------:R-:W-:Y:S01]  /*4880*/  FFMA.FTZ R108, R148.reuse, R106, R147 ;  /* 0x0000006a946c7223 */ /* 0x040fe20000010093 */
[----:B------:R-:W-:Y:S01]  /*4890*/  LDS.U16 R134, [R55+0x8] ;  /* 0x0000080037867984 */ /* 0x000fe20000000400 */
[----:B------:R-:W-:Y:S01]  /*48a0*/  FMUL.FTZ R106, R148, R11 ;  /* 0x0000000b946a7220 */ /* 0x000fe20000410000 */
[----:B------:R-:W-:Y:S01]  /*48b0*/  FSEL R118, R118, RZ, !P3 ;  /* 0x000000ff76767208 */ /* 0x000fe20005800000 */
[----:B------:R-:W4:Y:S01]  /*48c0*/  MUFU.EX2 R12, R12 ;  /* 0x0000000c000c7308 */ /* 0x000f220000000800 */
[----:B------:R-:W-:Y:S01]  /*48d0*/  FFMA.FTZ R108, R121, R108, R116 ;  /* 0x0000006c796c7223 */ /* 0x000fe20000010074 */
[----:B------:R-:W-:Y:S01]  /*48e0*/  ISETP.GE.U32.AND P3, PT, R122, R109, PT ;  /* 0x0000006d7a00720c */ /* 0x000fe20003f66070 */
[----:B------:R-:W-:Y:S01]  /*48f0*/  FMUL.FTZ R10, R111, R69 ;  /* 0x000000456f0a7220 */ /* 0x000fe20000410000 */
[----:B------:R-:W-:Y:S01]  /*4900*/  LDS.U16 R135, [R55+0xa] ;  /* 0x00000a0037877984 */ /* 0x000fe20000000400 */
[----:B------:R-:W-:Y:S02]  /*4910*/  FMUL.FTZ R106, R121, R106 ;  /* 0x0000006a796a7220 */ /* 0x000fe40000410000 */
[----:B------:R-:W-:Y:S01]  /*4920*/  FMUL.FTZ R122, R80, R65 ;  /* 0x00000041507a7220 */ /* 0x000fe20000410000 */
[----:B------:R-:W5:Y:S01]  /*4930*/  MUFU.EX2 R13, R13 ;  /* 0x0000000d000d7308 */ /* 0x000f620000000800 */
[----:B------:R-:W-:Y:S01]  /*4940*/  FFMA.FTZ R108, R123, R108, R118 ;  /* 0x0000006c7b6c7223 */ /* 0x000fe20000010076 */
[----:B------:R-:W-:Y:S01]  /*4950*/  LDS.U16 R136, [R55+0xc] ;  /* 0x00000c0037887984 */ /* 0x000fe20000000400 */
[----:B------:R-:W-:-:S02]  /*4960*/  FMUL.FTZ R11, R111, R72 ;  /* 0x000000486f0b7220 */ /* 0x000fc40000410000 */
[----:B------:R-:W-:Y:S01]  /*4970*/  FMUL.FTZ R106, R123, R106 ;  /* 0x0000006a7b6a7220 */ /* 0x000fe20000410000 */
[----:B------:R-:W-:Y:S01]  /*4980*/  FSEL R122, R122, RZ, !P5 ;  /* 0x000000ff7a7a7208 */ /* 0x000fe20006800000 */
[----:B------:R-:W-:Y:S01]  /*4990*/  FMUL.FTZ R9, R83, R66 ;  /* 0x0000004253097220 */ /* 0x000fe20000410000 */
[----:B------:R-:W5:Y:S01]  /*49a0*/  MUFU.EX2 R10, R10 ;  /* 0x0000000a000a7308 */ /* 0x000f620000000800 */
[C---:B------:R-:W-:Y:S01]  /*49b0*/  FFMA.FTZ R108, R125.reuse, R108, R120 ;  /* 0x0000006c7d6c7223 */ /* 0x040fe20000010078 */
[----:B------:R-:W-:Y:S01]  /*49c0*/  LDS.U16 R137, [R55+0xe] ;  /* 0x00000e0037897984 */ /* 0x000fe20000000400 */
[----:B------:R-:W-:Y:S01]  /*49d0*/  FMUL.FTZ R106, R125, R106 ;  /* 0x0000006a7d6a7220 */ /* 0x000fe20000410000 */
[----:B0-----:R-:W-:Y:S01]  /*49e0*/  FSEL R126, R9, RZ, !P6 ;  /* 0x000000ff097e7208 */ /* 0x001fe20007000000 */
[----:B------:R-:W-:Y:S01]  /*49f0*/  FMUL.FTZ R104, R82, R67 ;  /* 0x0000004352687220 */ /* 0x000fe20000410000 */
[----:B--2---:R-:W-:Y:S01]  /*4a00*/  FSEL R131, R131, 1, !P6 ;  /* 0x3f80000083837808 */ /* 0x004fe20007000000 */
[----:B------:R-:W-:Y:S01]  /*4a10*/  FMUL.FTZ R111, R111, R78 ;  /* 0x0000004e6f6f7220 */ /* 0x000fe20000410000 */
[----:B------:R-:W0:Y:S01]  /*4a20*/  MUFU.EX2 R11, R11 ;  /* 0x0000000b000b7308 */ /* 0x000e220000000800 */
[C---:B------:R-:W-:Y:S01]  /*4a30*/  FFMA.FTZ R9, R127.reuse, R108, R122 ;  /* 0x0000006c7f097223 */ /* 0x040fe2000001007a */
[----:B------:R-:W-:Y:S01]  /*4a40*/  LDS.U16 R138, [R55+0x10] ;  /* 0x00001000378a7984 */ /* 0x000fe20000000400 */
[----:B------:R-:W-:Y:S01]  /*4a50*/  FMUL.FTZ R106, R127, R106 ;  /* 0x0000006a7f6a7220 */ /* 0x000fe20000410000 */
[----:B------:R-:W-:Y:S01]  /*4a60*/  FSEL R104, R104, RZ, !P1 ;  /* 0x000000ff68687208 */ /* 0x000fe20004800000 */
[----:B-1----:R-:W-:Y:S01]  /*4a70*/  FMUL.FTZ R117, R85, R68 ;  /* 0x0000004455757220 */ /* 0x002fe20000410000 */
[----:B----4-:R-:W-:Y:S01]  /*4a80*/  FSEL R119, R12, 1, !P1 ;  /* 0x3f8000000c777808 */ /* 0x010fe20004800000 */
[C---:B------:R-:W-:Y:S01]  /*4a90*/  FFMA.FTZ R9, R131.reuse, R9, R126 ;  /* 0x0000000983097223 */ /* 0x040fe2000001007e */
[----:B------:R1:W2:Y:S01]  /*4aa0*/  MUFU.EX2 R108, R111 ;  /* 0x0000006f006c7308 */ /* 0x0002a20000000800 */
[----:B------:R-:W-:Y:S01]  /*4ab0*/  FMUL.FTZ R106, R131, R106 ;  /* 0x0000006a836a7220 */ /* 0x000fe20000410000 */
[----:B------:R-:W-:Y:S01]  /*4ac0*/  FSEL R117, R117, RZ, !P2 ;  /* 0x000000ff75757208 */ /* 0x000fe20005000000 */
[----:B------:R-:W-:Y:S01]  /*4ad0*/  FMUL.FTZ R115, R84, R69 ;  /* 0x0000004554737220 */ /* 0x000fe20000410000 */
[----:B-----5:R-:W-:Y:S01]  /*4ae0*/  FSEL R114, R13, 1, !P2 ;  /* 0x3f8000000d727808 */ /* 0x020fe20005000000 */
[C---:B------:R-:W-:Y:S01]  /*4af0*/  FFMA.FTZ R12, R119.reuse, R9, R104 ;  /* 0x00000009770c7223 */ /* 0x040fe20000010068 */
[----:B------:R-:W-:Y:S01]  /*4b00*/  LDS.U16 R139, [R55+0x12] ;  /* 0x00001200378b7984 */ /* 0x000fe20000000400 */
[----:B------:R-:W-:Y:S01]  /*4b10*/  FMUL.FTZ R9, R119, R106 ;  /* 0x0000006a77097220 */ /* 0x000fe20000410000 */
[----:B------:R-:W-:Y:S01]  /*4b20*/  FSEL R115, R115, RZ, !P3 ;  /* 0x000000ff73737208 */ /* 0x000fe20005800000 */
[----:B------:R-:W-:Y:S01]  /*4b30*/  FMUL.FTZ R113, R87, R72 ;  /* 0x0000004857717220 */ /* 0x000fe20000410000 */
[----:B------:R-:W-:Y:S01]  /*4b40*/  FSEL R112, R10, 1, !P3 ;  /* 0x3f8000000a707808 */ /* 0x000fe20005800000 */
[C---:B------:R-:W-:Y:S01]  /*4b50*/  FFMA.FTZ R12, R114.reuse, R12, R117 ;  /* 0x0000000c720c7223 */ /* 0x040fe20000010075 */
[----:B------:R-:W-:Y:S01]  /*4b60*/  LDS.U16 R140, [R55+0x14] ;  /* 0x00001400378c7984 */ /* 0x000fe20000000400 */
[----:B------:R-:W-:Y:S01]  /*4b70*/  FMUL.FTZ R9, R114, R9 ;  /* 0x0000000972097220 */ /* 0x000fe20000410000 */
[----:B------:R-:W-:Y:S01]  /*4b80*/  ISETP.GE.U32.AND P5, PT, R128, R109, PT ;  /* 0x0000006d8000720c */ /* 0x000fe20003fa6070 */
[----:B------:R-:W-:Y:S01]  /*4b90*/  FMUL.FTZ R8, R89, R78 ;  /* 0x0000004e59087220 */ /* 0x000fe20000410000 */
[----:B------:R-:W-:Y:S01]  /*4ba0*/  FSEL R113, R113, RZ, !P4 ;  /* 0x000000ff71717208 */ /* 0x000fe20006000000 */
[C---:B------:R-:W-:Y:S01]  /*4bb0*/  FFMA.FTZ R12, R112.reuse, R12, R115 ;  /* 0x0000000c700c7223 */ /* 0x040fe20000010073 */
[----:B0-----:R-:W-:Y:S01]  /*4bc0*/  FSEL R110, R11, 1, !P4 ;  /* 0x3f8000000b6e7808 */ /* 0x001fe20006000000 */
[----:B------:R-:W-:Y:S01]  /*4bd0*/  FMUL.FTZ R9, R112, R9 ;  /* 0x0000000970097220 */ /* 0x000fe20000410000 */
[----:B-1----:R-:W-:Y:S01]  /*4be0*/  FSEL R111, R8, RZ, !P5 ;  /* 0x000000ff086f7208 */ /* 0x002fe20006800000 */
[----:B------:R-:W-:Y:S01]  /*4bf0*/  LDS.U16 R142, [R55+0x16] ;  /* 0x00001600378e7984 */ /* 0x000fe20000000400 */
[----:B--2---:R-:W-:Y:S01]  /*4c00*/  FSEL R108, R108, 1, !P5 ;  /* 0x3f8000006c6c7808 */ /* 0x004fe20006800000 */
[----:B------:R-:W-:-:S02]  /*4c10*/  FFMA.FTZ R12, R110, R12, R113 ;  /* 0x0000000c6e0c7223 */ /* 0x000fc40000010071 */
[----:B------:R-:W-:Y:S01]  /*4c20*/  FMUL.FTZ R11, R110, R9 ;  /* 0x000000096e0b7220 */ /* 0x000fe20000410000 */
[----:B------:R-:W-:Y:S01]  /*4c30*/  ISETP.GE.AND P1, PT, R19, 0x1, PT ;  /* 0x000000011300780c */ /* 0x000fe20003f26270 */
[C---:B------:R-:W-:Y:S01]  /*4c40*/  FFMA.FTZ R9, R108.reuse, R12, R111 ;  /* 0x0000000c6c097223 */ /* 0x040fe2000001006f */
[----:B------:R-:W-:Y:S01]  /*4c50*/  LDS.U16 R128, [R55] ;  /* 0x0000000037807984 */ /* 0x000fe20000000400 */
[----:B------:R-:W-:-:S03]  /*4c60*/  FMUL.FTZ R8, R108, R11 ;  /* 0x0000000b6c087220 */ /* 0x000fc60000410000 */
[----:B------:R-:W0:Y:S04]  /*4c70*/  SHFL.UP PT, R10, R9, 0x1, RZ ;  /* 0x04200000090a7989 */ /* 0x000e2800000e00ff */
[----:B------:R-:W1:Y:S04]  /*4c80*/  SHFL.UP PT, R11, R8, 0x1, RZ ;  /* 0x04200000080b7989 */ /* 0x000e6800000e00ff */
[----:B------:R-:W-:Y:S04]  /*4c90*/  LDS.U16 R143, [R55+0x18] ;  /* 0x00001800378f7984 */ /* 0x000fe80000000400 */
[----:B------:R-:W-:Y:S04]  /*4ca0*/  LDS.U16 R144, [R55+0x1a] ;  /* 0x00001a0037907984 */ /* 0x000fe80000000400 */
[----:B------:R-:W-:Y:S04]  /*4cb0*/  LDS.U16 R145, [R55+0x1c] ;  /* 0x00001c0037917984 */ /* 0x000fe80000000400 */
[----:B------:R-:W-:Y:S01]  /*4cc0*/  LDS.U16 R146, [R55+0x1e] ;  /* 0x00001e0037927984 */ /* 0x000fe20000000400 */
[----:B0-----:R-:W-:-:S02]  /*4cd0*/  @P1 FFMA.FTZ R9, R8, R10, R9 ;  /* 0x0000000a08091223 */ /* 0x001fc40000010009 */
        /* <DEDUP_REMOVED lines=19> */
[----:B------:R-:W-:Y:S01]  /*4e10*/  HFMA2.MMA R11, -RZ, RZ, 0, 0 ;  /* 0x00000000ff0b7435 */ /* 0x000fe200000001ff */
[----:B------:R-:W-:Y:S02]  /*4e20*/  IMAD.MOV.U32 R10, RZ, RZ, 0x3f800000 ;  /* 0x3f800000ff0a7424 */ /* 0x000fe400078e00ff */
[----:B------:R-:W-:-:S07]  /*4e30*/  IMAD.SHL.U32 R106, R107, 0x8, RZ ;  /* 0x000000086b6a7824 */ /* 0x000fce00078e00ff */
[----:B------:R-:W2:Y:S02]  /*4e40*/  @!P0 LDS.64 R10, [R106+0x450] ;  /* 0x000450006a0a8984 */ /* 0x000ea40000000a00 */
[C---:B0-----:R-:W-:Y:S02]  /*4e50*/  @P1 FFMA.FTZ R9, R8.reuse, R12, R9 ;  /* 0x0000000c08091223 */ /* 0x041fe40000010009 */
[----:B-1----:R-:W-:Y:S01]  /*4e60*/  @P1 FMUL.FTZ R8, R8, R13 ;  /* 0x0000000d08081220 */ /* 0x002fe20000410000 */
[----:B------:R-:W-:-:S13]  /*4e70*/  ISETP.NE.AND P1, PT, R19, 0x1f, PT ;  /* 0x0000001f1300780c */ /* 0x000fda0003f25270 */
[----:B------:R-:W-:Y:S04]  /*4e80*/  @!P1 STS.64 [0x430], R8 ;  /* 0x00043008ff009388 */ /* 0x000fe80000000a00 */
[----:B------:R-:W-:Y:S01]  /*4e90*/  BAR.SYNC.DEFER_BLOCKING 0x0 ;  /* 0x0000000000007b1d */ /* 0x000fe20000010000 */
[----:B------:R-:W-:-:S13]  /*4ea0*/  ISETP.NE.AND P2, PT, R19, RZ, PT ;  /* 0x000000ff1300720c */ /* 0x000fda0003f45270 */
[----:B--2---:R-:W-:Y:S04]  /*4eb0*/  @!P2 STS.64 [0x440], R10 ;  /* 0x0004400aff00a388 */ /* 0x004fe80000000a00 */
        /* <DEDUP_REMOVED lines=18> */
[----:B------:R-:W-:Y:S01]  /*4fe0*/  FFMA.FTZ R125, R125, R118, R120 ;  /* 0x000000767d7d7223 */ /* 0x000fe20000010078 */
[----:B------:R-:W-:-:S03]  /*4ff0*/  PRMT R123, RZ, 0x5410, R130 ;  /* 0x00005410ff7b7816 */ /* 0x000fc60000000082 */
[----:B------:R-:W-:Y:S01]  /*5000*/  FFMA.FTZ R122, R127, R125, R122 ;  /* 0x0000007d7f7a7223 */ /* 0x000fe2000001007a */
        /* <DEDUP_REMOVED lines=15> */
[-C--:B---3--:R-:W-:Y:S01]  /*5100*/  FMUL.FTZ R120, R123, R124.reuse ;  /* 0x0000007c7b787220 */ /* 0x088fe20000410000 */
[----:B------:R-:W-:Y:S01]  /*5110*/  BSSY B0, `(.L_x_4153) ;  /* 0x000001c000007945 */ /* 0x000fe20003800000 */
        /* <DEDUP_REMOVED lines=13> */
[----:B------:R-:W-:Y:S02]  /*51f0*/  FMUL.FTZ R145, R145, R124 ;  /* 0x0000007c91917220 */ /* 0x000fe40000410000 */
[----:B------:R-:W-:-:S02]  /*5200*/  FFMA.FTZ R13, R12, R11, R13 ;  /* 0x0000000b0c0d7223 */ /* 0x000fc4000001000d */
[----:B------:R-:W-:Y:S02]  /*5210*/  FMUL.FTZ R124, R163, R124 ;  /* 0x0000007ca37c7220 */ /* 0x000fe40000410000 */
[----:B------:R-:W-:Y:S02]  /*5220*/  FFMA.FTZ R126, R131, R122, R126 ;  /* 0x0000007a837e7223 */ /* 0x000fe4000001007e */
[----:B------:R-:W-:Y:S01]  /*5230*/  FMUL.FTZ R12, R12, R10 ;  /* 0x0000000a0c0c7220 */ /* 0x000fe20000410000 */
[----:B------:R-:W-:Y:S05]  /*5240*/  @P1 BRA `(.L_x_4154) ;  /* 0x0000008000001947 */ /* 0x000fea0003800000 */
[----:B------:R-:W-:Y:S01]  /*5250*/  IMAD R8, R20, c[0x0][0x16c], R107 ;  /* 0x00005b0014087a24 */ /* 0x000fe200078e026b */
[----:B------:R0:W-:Y:S04]  /*5260*/  STS.64 [R106+0x450], R12 ;  /* 0x0004500c6a007388 */ /* 0x0001e80000000a00 */
[----:B------:R-:W-:-:S02]  /*5270*/  SHF.R.S32.HI R10, RZ, 0x1f, R8 ;  /* 0x0000001fff0a7819 */ /* 0x000fc40000011408 */
[----:B------:R-:W-:-:S04]  /*5280*/  IADD3 R9, P1, R21, R8, RZ ;  /* 0x0000000815097210 */ /* 0x000fc80007f3e0ff */
[----:B------:R-:W-:Y:S02]  /*5290*/  LEA.HI.X.SX32 R10, R21, R10, 0x1, P1 ;  /* 0x0000000a150a7211 */ /* 0x000fe400008f0eff */
[----:B------:R-:W-:-:S04]  /*52a0*/  LEA R8, P1, R9, c[0x0][0x260], 0x3 ;  /* 0x0000980009087a11 */ /* 0x000fc800078218ff */
[----:B------:R-:W-:-:S05]  /*52b0*/  LEA.HI.X R9, R9, c[0x0][0x264], R10, 0x3, P1 ;  /* 0x0000990009097a11 */ /* 0x000fca00008f1c0a */
[----:B------:R0:W-:Y:S04]  /*52c0*/  STG.E.64 [R8.64], R12 ;  /* 0x0000000c08007986 */ /* 0x0001e8000c101b04 */
.L_x_4154:
[----:B------:R-:W-:Y:S05]  /*52d0*/  BSYNC B0 ;  /* 0x0000000000007941 */ /* 0x000fea0003800000 */
.L_x_4153:
[----:B------:R-:W-:Y:S01]  /*52e0*/  FFMA.FTZ R104, R119, R126, R104 ;  /* 0x0000007e77687223 */ /* 0x000fe20000010068 */
[----:B------:R-:W-:Y:S01]  /*52f0*/  IADD3 R107, R107, 0x1, RZ ;  /* 0x000000016b6b7810 */ /* 0x000fe20007ffe0ff */
        /* <DEDUP_REMOVED lines=20> */
[----:B------:R-:W-:Y:S01]  /*5440*/  FFMA.FTZ R105, R108, R124, R105 ;  /* 0x0000007c6c697223 */ /* 0x000fe20000010069 */
[----:B------:R-:W-:Y:S01]  /*5450*/  @P1 CALL.REL.NOINC `(.L_x_4152) ;  /* 0x0000001000001944 */ /* 0x000fe20003c00000 */
[----:B------:R-:W-:Y:S05]  /*5460*/  BRA `(.L_x_4155) ;  /* 0xffffe83000007947 */ /* 0x000fea000383ffff */
.L_x_4152:
[----:B------:R-:W-:Y:S01]  /*5470*/  BAR.SYNC.DEFER_BLOCKING 0x0 ;  /* 0x0000000000007b1d */ /* 0x000fe20000010000 */
[----:B------:R-:W-:Y:S02]  /*5480*/  F2FP.BF16.PACK_AB R86, R91, R86 ;  /* 0x000000565b56723e */ /* 0x000fe400000010ff */
[----:B------:R-:W-:Y:S02]  /*5490*/  F2FP.BF16.PACK_AB R88, R93, R88 ;  /* 0x000000585d58723e */ /* 0x000fe400000010ff */
[----:B------:R-:W-:Y:S01]  /*54a0*/  F2FP.BF16.PACK_AB R90, R95, R90 ;  /* 0x0000005a5f5a723e */ /* 0x000fe200000010ff */
[----:B------:R-:W-:Y:S01]  /*54b0*/  BSSY B0, `(.L_x_4156) ;  /* 0x0000045000007945 */ /* 0x000fe20003800000 */
[----:B0-----:R-:W-:-:S02]  /*54c0*/  PRMT R8, R86, 0x7632, R8 ;  /* 0x0000763256087816 */ /* 0x001fc40000000008 */
[----:B------:R-:W-:Y:S02]  /*54d0*/  PRMT R9, R88, 0x7632, R9 ;  /* 0x0000763258097816 */ /* 0x000fe40000000009 */
[----:B------:R-:W-:Y:S02]  /*54e0*/  PRMT R10, R90, 0x7632, R10 ;  /* 0x000076325a0a7816 */ /* 0x000fe4000000000a */
[----:B------:R-:W-:Y:S02]  /*54f0*/  ISETP.NE.AND P0, PT, R102, RZ, PT ;  /* 0x000000ff6600720c */ /* 0x000fe40003f05270 */
[----:B------:R-:W-:Y:S02]  /*5500*/  F2FP.BF16.PACK_AB R92, R97, R92 ;  /* 0x0000005c615c723e */ /* 0x000fe400000010ff */
[----:B------:R-:W-:Y:S02]  /*5510*/  F2FP.BF16.PACK_AB R94, R99, R94 ;  /* 0x0000005e635e723e */ /* 0x000fe400000010ff */
[----:B------:R-:W-:-:S02]  /*5520*/  F2FP.BF16.PACK_AB R96, R101, R96 ;  /* 0x000000606560723e */ /* 0x000fc400000010ff */
        /* <DEDUP_REMOVED lines=56> */
[----:B------:R-:W-:-:S04]  /*58b0*/  IMAD.WIDE.U32 R10, R0, c[0x0][0x208], R10 ;  /* 0x00008200000a7a25 */ /* 0x000fc800078e000a */
[----:B------:R-:W-:Y:S01]  /*58c0*/  IMAD.IADD R11, R11, 0x1, R77 ;  /* 0x000000010b0b7824 */ /* 0x000fe200078e024d */
[----:B------:R-:W-:-:S04]  /*58d0*/  LEA R12, P0, R10, c[0x0][0x258], 0x1 ;  /* 0x000096000a0c7a11 */ /* 0x000fc800078008ff */
[----:B------:R-:W-:-:S05]  /*58e0*/  LEA.HI.X R13, R10, c[0x0][0x25c], R11, 0x1, P0 ;  /* 0x000097000a0d7a11 */ /* 0x000fca00000f0c0b */
[----:B------:R0:W-:Y:S04]  /*58f0*/  STG.E.U16 [R12.64], R57 ;  /* 0x000000390c007986 */ /* 0x0001e8000c101504 */
.L_x_4157:
[----:B------:R-:W-:Y:S05]  /*5900*/  BSYNC B0 ;  /* 0x0000000000007941 */ /* 0x000fea0003800000 */
.L_x_4156:
[----:B------:R-:W-:Y:S01]  /*5910*/  MOV R10, R8 ;  /* 0x00000008000a7202 */ /* 0x000fe20000000f00 */
[----:B------:R-:W-:Y:S01]  /*5920*/  IMAD.MOV.U32 R11, RZ, RZ, R75 ;  /* 0x000000ffff0b7224 */ /* 0x000fe200078e004b */
[----:B0-----:R-:W-:Y:S01]  /*5930*/  SHF.L.U32 R13, R20, 0x9, RZ ;  /* 0x00000009140d7819 */ /* 0x001fe200000006ff */
[----:B------:R-:W-:Y:S01]  /*5940*/  IMAD R57, R15, c[0x0][0x208], RZ ;  /* 0x000082000f397a24 */ /* 0x000fe200078e02ff */
[-C--:B------:R-:W-:Y:S01]  /*5950*/  ISETP.GE.AND P2, PT, R22, R73.reuse, PT ;  /* 0x000000491600720c */ /* 0x080fe20003f46270 */
[----:B------:R-:W-:Y:S01]  /*5960*/  IMAD.WIDE.U32 R10, R0, c[0x0][0x208], R10 ;  /* 0x00008200000a7a25 */ /* 0x000fe200078e000a */
[-C--:B------:R-:W-:Y:S02]  /*5970*/  ISETP.GE.AND P4, PT, R27, R73.reuse, PT ;  /* 0x000000491b00720c */ /* 0x080fe40003f86270 */
[-C--:B------:R-:W-:Y:S01]  /*5980*/  ISETP.GE.AND P5, PT, R28, R73.reuse, PT ;  /* 0x000000491c00720c */ /* 0x080fe20003fa6270 */
[----:B------:R-:W-:Y:S01]  /*5990*/  IMAD.MOV.U32 R9, RZ, RZ, 0x2 ;  /* 0x00000002ff097424 */ /* 0x000fe200078e00ff */
[----:B------:R-:W-:Y:S01]  /*59a0*/  ISETP.GE.AND P6, PT, R29, R73, PT ;  /* 0x000000491d00720c */ /* 0x000fe20003fc6270 */
[----:B------:R-:W-:Y:S01]  /*59b0*/  IMAD R12, R0, c[0x0][0x20c], R57 ;  /* 0x00008300000c7a24 */ /* 0x000fe200078e0239 */
[----:B------:R-:W-:Y:S01]  /*59c0*/  SHF.R.S32.HI R57, RZ, 0x1f, R13 ;  /* 0x0000001fff397819 */ /* 0x000fe2000001140d */
[----:B------:R-:W-:Y:S01]  /*59d0*/  IMAD.WIDE R8, R6, R9, c[0x0][0x258] ;  /* 0x0000960006087625 */ /* 0x000fe200078e0209 */
[----:B------:R-:W-:-:S02]  /*59e0*/  IADD3 R13, P0, R13, R10, RZ ;  /* 0x0000000a0d0d7210 */ /* 0x000fc40007f1e0ff */
[-C--:B------:R-:W-:Y:S02]  /*59f0*/  ISETP.GE.AND P1, PT, R23, R73.reuse, PT ;  /* 0x000000491700720c */ /* 0x080fe40003f26270 */
[----:B------:R-:W-:Y:S02]  /*5a00*/  IADD3.X R10, R57, R12, R11, P0, !PT ;  /* 0x0000000c390a7210 */ /* 0x000fe400007fe40b */
[C---:B------:R-:W-:Y:S02]  /*5a10*/  LEA R8, P0, R13.reuse, R8, 0x1 ;  /* 0x000000080d087211 */ /* 0x040fe400078008ff */
[----:B------:R-:W-:Y:S02]  /*5a20*/  ISETP.GE.AND P3, PT, R26, R73, PT ;  /* 0x000000491a00720c */ /* 0x000fe40003f66270 */
[----:B------:R-:W-:Y:S02]  /*5a30*/  LEA.HI.X R9, R13, R9, R10, 0x1, P0 ;  /* 0x000000090d097211 */ /* 0x000fe400000f0c0a */
[----:B------:R-:W-:-:S02]  /*5a40*/  ISETP.GE.AND P0, PT, R24, R73, PT ;  /* 0x000000491800720c */ /* 0x000fc40003f06270 */
[----:B------:R-:W-:Y:S01]  /*5a50*/  IADD3 R20, R20, 0x1, RZ ;  /* 0x0000000114147810 */ /* 0x000fe20007ffe0ff */
[----:B------:R-:W-:Y:S01]  /*5a60*/  @!P2 STG.E.U16 [R8.64+0x40], R59 ;  /* 0x0000403b0800a986 */ /* 0x000fe2000c101504 */
[----:B------:R-:W-:-:S03]  /*5a70*/  ISETP.GE.AND P2, PT, R25, R73, PT ;  /* 0x000000491900720c */ /* 0x000fc60003f46270 */
[----:B------:R-:W-:Y:S01]  /*5a80*/  @!P4 STG.E.U16 [R8.64+0x180], R45 ;  /* 0x0001802d0800c986 */ /* 0x000fe2000c101504 */
[----:B------:R-:W-:-:S03]  /*5a90*/  ISETP.GE.AND P4, PT, R34, R73, PT ;  /* 0x000000492200720c */ /* 0x000fc60003f86270 */
[----:B------:R-:W-:Y:S01]  /*5aa0*/  @!P5 STG.E.U16 [R8.64+0x1c0], R65 ;  /* 0x0001c0410800d986 */ /* 0x000fe2000c101504 */
[----:B------:R-:W-:-:S03]  /*5ab0*/  ISETP.GE.AND P5, PT, R35, R73, PT ;  /* 0x000000492300720c */ /* 0x000fc60003fa6270 */
[----:B------:R-:W-:Y:S01]  /*5ac0*/  @!P6 STG.E.U16 [R8.64+0x200], R47 ;  /* 0x0002002f0800e986 */ /* 0x000fe2000c101504 */
        /* <DEDUP_REMOVED lines=17> */
[----:B0-----:R-:W-:Y:S01]  /*5be0*/  IADD3 R61, P1, R2, 0x400, RZ ;  /* 0x00000400023d7810 */ /* 0x001fe20007f3e0ff */
[----:B------:R-:W-:Y:S02]  /*5bf0*/  IMAD.X R5, RZ, RZ, R5, P2 ;  /* 0x000000ffff057224 */ /* 0x000fe400010e0605 */
[----:B------:R1:W-:Y:S01]  /*5c00*/  @!P3 STG.E.U16 [R8.64+0x300], R51 ;  /* 0x000300330800b986 */ /* 0x0003e2000c101504 */
[----:B------:R-:W-:Y:S02]  /*5c10*/  IADD3 R37, P3, R37, 0x400, RZ ;  /* 0x0000040025257810 */ /* 0x000fe40007f7e0ff */
[----:B------:R-:W-:Y:S02]  /*5c20*/  IADD3.X R62, RZ, R3, RZ, P1, !PT ;  /* 0x00000003ff3e7210 */ /* 0x000fe40000ffe4ff */
[----:B------:R-:W-:Y:S01]  /*5c30*/  IADD3.X R39, RZ, R39, RZ, P3, !PT ;  /* 0x00000027ff277210 */ /* 0x000fe20001ffe4ff */
[----:B------:R-:W-:Y:S01]  /*5c40*/  @P0 CALL.REL.NOINC `(.L_x_4158) ;  /* 0x0000001000000944 */ /* 0x000fe20003c00000 */
[----:B------:R-:W-:Y:S05]  /*5c50*/  BRA `(.L_x_4159) ;  /* 0xffffaa1000007947 */ /* 0x000fea000383ffff */
.L_x_4158:
[----:B------:R-:W-:Y:S05]  /*5c60*/  EXIT ;  /* 0x000000000000794d */ /* 0x000fea0003800000 */
.L_x_4160:
        /* <DEDUP_REMOVED lines=9> */
.L_x_5434:


//--------------------- .text._Z25selective_scan_fwd_kernelI32Selective_Scan_fwd_kernel_traitsILi32ELi16ELi1ELb0ELb0ELb1ELb1EN3c108BFloat16EfEEv13SSMParamsBase --------------------------
	.section	.text._Z25selective_scan_fwd_kernelI32Selective_Scan_fwd_kernel_traitsILi32ELi16ELi1ELb0ELb0ELb1ELb1EN3c108BFloat16EfEEv13SSMParamsBase,"ax",@progbits
	.sectioninfo	@"SHI_REGISTERS=166"
	.align	128
        .global         _Z25selective_scan_fwd_kernelI32Selective_Scan_fwd_kernel_traitsILi32ELi16ELi1ELb0ELb0ELb1ELb1EN3c108BFloat16EfEEv13SSMParamsBase
        .type           _Z25selective_scan_fwd_kernelI32Selective_Scan_fwd_kernel_traitsILi32ELi16ELi1ELb0ELb0ELb1ELb1EN3c108BFloat16EfEEv13SSMParamsBase,@function
        .size           _Z25selective_scan_fwd_kernelI32Selective_Scan_fwd_kernel_traitsILi32ELi16ELi1ELb0ELb0ELb1ELb1EN3c108BFloat16EfEEv13SSMParamsBase,(.L_x_5435 - _Z25selective_scan_fwd_kernelI32Selective_Scan_fwd_kernel_traitsILi32ELi16ELi1ELb0ELb0ELb1ELb1EN3c108BFloat16EfEEv13SSMParamsBase)
        .other          _Z25selective_scan_fwd_kernelI32Selective_Scan_fwd_kernel_traitsILi32ELi16ELi1ELb0ELb0ELb1ELb1EN3c108BFloat16EfEEv13SSMParamsBase,@"STO_CUDA_ENTRY STV_DEFAULT"
_Z25selective_scan_fwd_kernelI32Selective_Scan_fwd_kernel_traitsILi32ELi16ELi1ELb0ELb0ELb1ELb1EN3c108BFloat16EfEEv13SSMParamsBase:
.text._Z25selective_scan_fwd_kernelI32Selective_Scan_fwd_kernel_traitsILi32ELi16ELi1ELb0ELb0ELb1ELb1EN3c108BFloat16EfEEv13SSMParamsBase:
        /* <DEDUP_REMOVED lines=8> */
[----:B------:R-:W-:Y:S01]  /*0080*/  IMAD.MOV.U32 R16, RZ, RZ, RZ ;  /* 0x000000ffff107224 */ /* 0x000fe200078e00ff */
        /* <DEDUP_REMOVED lines=14> */
[----:B-1----:R-:W-:Y:S01]  /*0170*/  IMAD.MOV.U32 R6, RZ, RZ, RZ ;  /* 0x000000ffff067224 */ /* 0x002fe200078e00ff */
[----:B---3--:R-:W-:-:S05]  /*0180*/  IADD3 R10, RZ, -R7, RZ ;  /* 0x80000007ff0a7210 */ /* 0x008fca0007ffe0ff */
[----:B------:R-:W-:-:S04]  /*0190*/  IMAD R11, R10, R9, RZ ;  /* 0x000000090a0b7224 */ /* 0x000fc800078e02ff */
[----:B------:R-:W-:-:S06]  /*01a0*/  IMAD.HI.U32 R7, R7, R11, R6 ;  /* 0x0000000b07077227 */ /* 0x000fcc00078e0006 */
[----:B------:R-:W-:-:S04]  /*01b0*/  IMAD.HI.U32 R7, R7, R2, RZ ;  /* 0x0000000207077227 */ /* 0x000fc800078e00ff */
[----:B------:R-:W-:-:S04]  /*01c0*/  IMAD.MOV R3, RZ, RZ, -R7 ;  /* 0x000000ffff037224 */ /* 0x000fc800078e0a07 */
[----:B------:R-:W-:Y:S01]  /*01d0*/  IMAD R2, R9, R3, R2 ;  /* 0x0000000309027224 */ /* 0x000fe200078e0202 */
[----:B------:R-:W-:-:S04]  /*01e0*/  MOV R3, c[0x0][0x174] ;  /* 0x00005d0000037a02 */ /* 0x000fc80000000f00 */
[----:B------:R-:W-:Y:S02]  /*01f0*/  ISETP.GE.AND P0, PT, R3, 0x1, PT ;  /* 0x000000010300780c */ /* 0x000fe40003f06270 */
[----:B------:R-:W-:Y:S02]  /*0200*/  ISETP.GT.U32.AND P1, PT, R9, R2, PT ;  /* 0x000000020900720c */ /* 0x000fe40003f24070 */
[----:B------:R-:W-:-:S09]  /*0210*/  LOP3.LUT R3, R0, c[0x0][0x178], RZ, 0x3c, !PT ;  /* 0x00005e0000037a12 */ /* 0x000fd200078e3cff */
[----:B------:R-:W-:Y:S05]  /*0220*/  @!P0 EXIT ;  /* 0x000000000000894d */ /* 0x000fea0003800000 */
[----:B--2-4-:R-:W-:Y:S01]  /*0230*/  @!P1 IMAD.IADD R2, R2, 0x1, -R9 ;  /* 0x0000000102029824 */ /* 0x014fe200078e0a09 */
[----:B------:R-:W0:Y:S01]  /*0240*/  S2R R102, SR_TID.X ;  /* 0x0000000000667919 */ /* 0x000e220000002100 */
[C---:B------:R-:W-:Y:S01]  /*0250*/  IMAD R5, R15.reuse, c[0x0][0x1d8], RZ ;  /* 0x000076000f057a24 */ /* 0x040fe200078e02ff */
[----:B------:R-:W-:Y:S01]  /*0260*/  SHF.R.S32.HI R141, RZ, 0x1f, R17 ;  /* 0x0000001fff8d7819 */ /* 0x000fe20000011411 */
[----:B------:R-:W-:Y:S01]  /*0270*/  HFMA2.MMA R20, -RZ, RZ, 0, 0 ;  /* 0x00000000ff147435 */ /* 0x000fe200000001ff */
[----:B------:R-:W-:Y:S01]  /*0280*/  ISETP.GE.U32.AND P0, PT, R2, R9, PT ;  /* 0x000000090200720c */ /* 0x000fe20003f06070 */
[----:B------:R-:W-:Y:S01]  /*0290*/  IMAD R9, R15, c[0x0][0x1e8], RZ ;  /* 0x00007a000f097a24 */ /* 0x000fe200078e02ff */
[----:B------:R-:W-:Y:S01]  /*02a0*/  ISETP.GE.AND P2, PT, R3, RZ, PT ;  /* 0x000000ff0300720c */ /* 0x000fe20003f46270 */
[C---:B------:R-:W-:Y:S01]  /*02b0*/  IMAD.WIDE.U32 R2, R0.reuse, c[0x0][0x1d8], RZ ;  /* 0x0000760000027a25 */ /* 0x040fe200078e00ff */
[----:B------:R-:W-:Y:S02]  /*02c0*/  @!P1 IADD3 R7, R7, 0x1, RZ ;  /* 0x0000000107079810 */ /* 0x000fe40007ffe0ff */
[----:B------:R-:W-:Y:S01]  /*02d0*/  ISETP.NE.AND P1, PT, RZ, c[0x0][0x178], PT ;  /* 0x00005e00ff007a0c */ /* 0x000fe20003f25270 */
[----:B------:R-:W-:-:S02]  /*02e0*/  IMAD R11, R0, c[0x0][0x1dc], R5 ;  /* 0x00007700000b7a24 */ /* 0x000fc400078e0205 */
[----:B------:R-:W-:Y:S02]  /*02f0*/  IMAD R6, R141, c[0x0][0x1b0], RZ ;  /* 0x00006c008d067a24 */ /* 0x000fe400078e02ff */
[----:B------:R-:W-:Y:S02]  /*0300*/  IMAD R13, R0, c[0x0][0x1ec], R9 ;  /* 0x00007b00000d7a24 */ /* 0x000fe400078e0209 */
[----:B------:R-:W-:Y:S01]  /*0310*/  IMAD.IADD R3, R3, 0x1, R11 ;  /* 0x0000000103037824 */ /* 0x000fe200078e020b */
[----:B------:R-:W-:Y:S01]  /*0320*/  @P0 IADD3 R7, R7, 0x1, RZ ;  /* 0x0000000107070810 */ /* 0x000fe20007ffe0ff */
[----:B------:R-:W-:-:S04]  /*0330*/  IMAD.WIDE.U32 R8, R17, c[0x0][0x1b0], RZ ;  /* 0x00006c0011087a25 */ /* 0x000fc800078e00ff */
[----:B------:R-:W-:Y:S01]  /*0340*/  IMAD R11, R17, c[0x0][0x1b4], R6 ;  /* 0x00006d00110b7a24 */ /* 0x000fe200078e0206 */
[----:B0-----:R-:W-:Y:S01]  /*0350*/  LOP3.LUT R18, R102, 0x1f, RZ, 0xc0, !PT ;  /* 0x0000001f66127812 */ /* 0x001fe200078ec0ff */
[----:B------:R-:W-:-:S04]  /*0360*/  IMAD.WIDE.U32 R4, R0, c[0x0][0x1e8], RZ ;  /* 0x00007a0000047a25 */ /* 0x000fc800078e00ff */
[----:B------:R-:W-:Y:S01]  /*0370*/  IMAD.IADD R9, R9, 0x1, R11 ;  /* 0x0000000109097824 */ /* 0x000fe200078e020b */
[----:B------:R-:W-:Y:S01]  /*0380*/  IADD3 R5, R5, R13, RZ ;  /* 0x0000000d05057210 */ /* 0x000fe20007ffe0ff */
[----:B------:R-:W-:Y:S01]  /*0390*/  IMAD.MOV.U32 R11, RZ, RZ, R7 ;  /* 0x000000ffff0b7224 */ /* 0x000fe200078e0007 */
[----:B------:R-:W-:Y:S01]  /*03a0*/  SHF.L.U32 R7, R102, 0x4, RZ ;  /* 0x0000000466077819 */ /* 0x000fe200000006ff */
[C---:B------:R-:W-:Y:S02]  /*03b0*/  IMAD R10, R141.reuse, c[0x0][0x1e0], RZ ;  /* 0x000078008d0a7a24 */ /* 0x040fe400078e02ff */
[----:B------:R-:W-:Y:S01]  /*03c0*/  @!P2 IMAD.MOV R11, RZ, RZ, -R11 ;  /* 0x000000ffff0ba224 */ /* 0x000fe200078e0a0b */
[----:B------:R-:W-:Y:S01]  /*03d0*/  @!P1 LOP3.LUT R11, RZ, c[0x0][0x178], RZ, 0x33, !PT ;  /* 0x00005e00ff0b9a12 */ /* 0x000fe200078e33ff */
[----:B------:R-:W-:Y:S02]  /*03e0*/  IMAD R6, R141, c[0x0][0x1d0], RZ ;  /* 0x000074008d067a24 */ /* 0x000fe400078e02ff */
        /* <DEDUP_REMOVED lines=18> */
[----:B------:R-:W-:Y:S01]  /*0510*/  IMAD.IADD R39, R3, 0x1, R39 ;  /* 0x0000000103277824 */ /* 0x000fe200078e0227 */
[----:B------:R-:W-:Y:S01]  /*0520*/  LEA.HI.X R5, R12, c[0x0][0x244], R19, 0x1, P1 ;  /* 0x000091000c057a11 */ /* 0x000fe200008f0c13 */
[----:B------:R-:W-:Y:S01]  /*0530*/  IMAD R4, R4, c[0x0][0x174], RZ ;  /* 0x00005d0004047a24 */ /* 0x000fe200078e02ff */
[----:B------:R-:W0:Y:S01]  /*0540*/  S2R R19, SR_LANEID ;  /* 0x0000000000137919 */ /* 0x000e220000000000 */
[----:B------:R-:W-:Y:S02]  /*0550*/  LEA R37, P0, R2, c[0x0][0x230], 0x1 ;  /* 0x00008c0002257a11 */ /* 0x000fe400078008ff */
[----:B------:R-:W-:Y:S01]  /*0560*/  LEA.HI.X R62, R62, c[0x0][0x24c], R13, 0x1, P2 ;  /* 0x000093003e3e7a11 */ /* 0x000fe200010f0c0d */
[----:B------:R-:W-:Y:S01]  /*0570*/  IMAD R21, R4, c[0x0][0x16c], RZ ;  /* 0x00005b0004157a24 */ /* 0x000fe200078e02ff */
[----:B------:R-:W-:Y:S02]  /*0580*/  LEA.HI.X R39, R2, c[0x0][0x234], R39, 0x1, P0 ;  /* 0x00008d0002277a11 */ /* 0x000fe400000f0c27 */
        /* <DEDUP_REMOVED lines=13> */
[----:B0-----:R-:W-:Y:S02]  /*0660*/  LOP3.LUT R36, R6, 0x1e0, RZ, 0xfc, !PT ;  /* 0x000001e006247812 */ /* 0x001fe400078efcff */
.L_x_4202:
[----:B------:R-:W-:Y:S01]  /*0670*/  BAR.SYNC.DEFER_BLOCKING 0x0 ;  /* 0x0000000000007b1d */ /* 0x000fe20000010000 */
[----:B------:R-:W-:Y:S01]  /*0680*/  IMAD.MOV.U32 R109, RZ, RZ, -0x200 ;  /* 0xfffffe00ff6d7424 */ /* 0x000fe200078e00ff */
[----:B------:R-:W-:Y:S01]  /*0690*/  PRMT R3, RZ, 0x7610, R3 ;  /* 0x00007610ff037816 */ /* 0x000fe20000000003 */
[----:B------:R-:W-:Y:S02]  /*06a0*/  IMAD.MOV.U32 R4, RZ, RZ, R10 ;  /* 0x000000ffff047224 */ /* 0x000fe400078e000a */
        /* <DEDUP_REMOVED lines=41> */
[----:B0-----:R-:W-:Y:S02]  /*0940*/  PRMT R57, RZ, 0x7610, R57 ;  /* 0x00007610ff397816 */ /* 0x001fe40000000039 */
        /* <DEDUP_REMOVED lines=10> */
[-C--:B------:R-:W-:Y:S02]  /*09f0*/  LEA.HI.SX32 R38, R19, R19.reuse, 0x1b ;  /* 0x0000001313267211 */ /* 0x080fe400078fdaff */
[-C--:B------:R-:W-:Y:S02]  /*0a00*/  LEA.HI.SX32 R40, R40, R19.reuse, 0x1b ;  /* 0x0000001328287211 */ /* 0x080fe400078fdaff */
[----:B------:R-:W-:-:S02]  /*0a10*/  LEA.HI.SX32 R41, R42, R19, 0x1b ;  /* 0x000000132a297211 */ /* 0x000fc400078fdaff */
[----:B------:R-:W-:Y:S02]  /*0a20*/  IADD3 R48, R19, 0xa0, RZ ;  /* 0x000000a013307810 */ /* 0x000fe40007ffe0ff */
[-C--:B------:R-:W-:Y:S02]  /*0a30*/  LEA.HI.SX32 R42, R44, R19.reuse, 0x1b ;  /* 0x000000132c2a7211 */ /* 0x080fe400078fdaff */
[-C--:B------:R-:W-:Y:S01]  /*0a40*/  LEA.HI.SX32 R43, R46, R19.reuse, 0x1b ;  /* 0x000000132e2b7211 */ /* 0x080fe200078fdaff */
[----:B------:R-:W-:Y:S01]  /*0a50*/  IMAD.SHL.U32 R40, R40, 0x2, RZ ;  /* 0x0000000228287824 */ /* 0x000fe200078e00ff */
[----:B------:R-:W-:Y:S01]  /*0a60*/  SHF.L.U32 R38, R38, 0x1, RZ ;  /* 0x0000000126267819 */ /* 0x000fe200000006ff */
[----:B------:R-:W-:Y:S01]  /*0a70*/  IMAD.SHL.U32 R41, R41, 0x2, RZ ;  /* 0x0000000229297824 */ /* 0x000fe200078e00ff */
[----:B------:R-:W-:Y:S02]  /*0a80*/  LEA.HI.SX32 R44, R48, R19, 0x1b ;  /* 0x00000013302c7211 */ /* 0x000fe400078fdaff */
[----:B------:R-:W-:Y:S01]  /*0a90*/  IADD3 R46, R19, 0xc0, RZ ;  /* 0x000000c0132e7810 */ /* 0x000fe20007ffe0ff */
[----:B------:R-:W-:Y:S01]  /*0aa0*/  IMAD.SHL.U32 R43, R43, 0x2, RZ ;  /* 0x000000022b2b7824 */ /* 0x000fe200078e00ff */
[----:B------:R-:W-:-:S02]  /*0ab0*/  SHF.L.U32 R42, R42, 0x1, RZ ;  /* 0x000000012a2a7819 */ /* 0x000fc400000006ff */
[C---:B------:R-:W-:Y:S02]  /*0ac0*/  IADD3 R48, R19.reuse, 0xe0, RZ ;  /* 0x000000e013307810 */ /* 0x040fe40007ffe0ff */
[C---:B------:R-:W-:Y:S02]  /*0ad0*/  IADD3 R50, R19.reuse, 0x100, RZ ;  /* 0x0000010013327810 */ /* 0x040fe40007ffe0ff */
[-C--:B------:R-:W-:Y:S02]  /*0ae0*/  LEA.HI.SX32 R45, R46, R19.reuse, 0x1b ;  /* 0x000000132e2d7211 */ /* 0x080fe400078fdaff */
[C---:B------:R-:W-:Y:S02]  /*0af0*/  IADD3 R54, R19.reuse, 0x120, RZ ;  /* 0x0000012013367810 */ /* 0x040fe40007ffe0ff */
[----:B------:R-:W-:Y:S02]  /*0b00*/  IADD3 R60, R19, 0x140, RZ ;  /* 0x00000140133c7810 */ /* 0x000fe40007ffe0ff */
[-C--:B------:R-:W-:Y:S01]  /*0b10*/  LEA.HI.SX32 R46, R48, R19.reuse, 0x1b ;  /* 0x00000013302e7211 */ /* 0x080fe200078fdaff */
[----:B------:R-:W-:Y:S01]  /*0b20*/  IMAD.SHL.U32 R44, R44, 0x2, RZ ;  /* 0x000000022c2c7824 */ /* 0x000fe200078e00ff */
[----:B------:R-:W-:-:S02]  /*0b30*/  LEA.HI.SX32 R47, R50, R19, 0x1b ;  /* 0x00000013322f7211 */ /* 0x000fc400078fdaff */
[-C--:B------:R-:W-:Y:S01]  /*0b40*/  LEA.HI.SX32 R48, R54, R19.reuse, 0x1b ;  /* 0x0000001336307211 */ /* 0x080fe200078fdaff */
[----:B------:R-:W-:Y:S01]  /*0b50*/  IMAD.SHL.U32 R46, R46, 0x2, RZ ;  /* 0x000000022e2e7824 */ /* 0x000fe200078e00ff */
[----:B------:R-:W-:Y:S02]  /*0b60*/  LEA.HI.SX32 R49, R60, R19, 0x1b ;  /* 0x000000133c317211 */ /* 0x000fe400078fdaff */
[----:B------:R-:W-:Y:S02]  /*0b70*/  SHF.L.U32 R45, R45, 0x1, RZ ;  /* 0x000000012d2d7819 */ /* 0x000fe400000006ff */
[----:B------:R-:W-:Y:S01]  /*0b80*/  IADD3 R50, R19, 0x1a0, RZ ;  /* 0x000001a013327810 */ /* 0x000fe20007ffe0ff */
[----:B------:R-:W-:Y:S01]  /*0b90*/  IMAD.SHL.U32 R47, R47, 0x2, RZ ;  /* 0x000000022f2f7824 */ /* 0x000fe200078e00ff */
[----:B------:R-:W-:Y:S01]  /*0ba0*/  SHF.L.U32 R48, R48, 0x1, RZ ;  /* 0x0000000130307819 */ /* 0x000fe200000006ff */
[----:B------:R-:W-:Y:S01]  /*0bb0*/  IMAD.SHL.U32 R49, R49, 0x2, RZ ;  /* 0x0000000231317824 */ /* 0x000fe200078e00ff */
[----:B------:R-:W-:-:S02]  /*0bc0*/  IADD3 R54, R19, 0x1c0, RZ ;  /* 0x000001c013367810 */ /* 0x000fc40007ffe0ff */
[----:B------:R-:W-:Y:S02]  /*0bd0*/  IADD3 R60, R19, 0x1e0, RZ ;  /* 0x000001e0133c7810 */ /* 0x000fe40007ffe0ff */
[-C--:B------:R-:W-:Y:S02]  /*0be0*/  LEA.HI.SX32 R54, R54, R19.reuse, 0x1b ;  /* 0x0000001336367211 */ /* 0x080fe400078fdaff */
[----:B------:R-:W-:Y:S02]  /*0bf0*/  LEA.HI.SX32 R60, R60, R19, 0x1b ;  /* 0x000000133c3c7211 */ /* 0x000fe400078fdaff */
[-C--:B------:R-:W-:Y:S02]  /*0c00*/  ISETP.GE.AND P2, PT, R6, R109.reuse, PT ;  /* 0x0000006d0600720c */ /* 0x080fe40003f46270 */
[-C--:B------:R-:W-:Y:S02]  /*0c10*/  ISETP.GE.AND P1, PT, R23, R109.reuse, PT ;  /* 0x0000006d1700720c */ /* 0x080fe40003f26270 */
[----:B------:R-:W-:-:S02]  /*0c20*/  ISETP.GE.AND P0, PT, R22, R109, PT ;  /* 0x0000006d1600720c */ /* 0x000fc40003f06270 */
[-C--:B------:R-:W-:Y:S02]  /*0c30*/  ISETP.GE.AND P4, PT, R24, R109.reuse, PT ;  /* 0x0000006d1800720c */ /* 0x080fe40003f86270 */
[-C--:B------:R-:W-:Y:S02]  /*0c40*/  ISETP.GE.AND P6, PT, R25, R109.reuse, PT ;  /* 0x0000006d1900720c */ /* 0x080fe40003fc6270 */
[-C--:B------:R-:W-:Y:S02]  /*0c50*/  ISETP.GE.AND P5, PT, R26, R109.reuse, PT ;  /* 0x0000006d1a00720c */ /* 0x080fe40003fa6270 */
[----:B------:R-:W-:Y:S02]  /*0c60*/  ISETP.GE.AND P3, PT, R27, R109, PT ;  /* 0x0000006d1b00720c */ /* 0x000fe40003f66270 */
[----:B------:R-:W-:Y:S02]  /*0c70*/  PRMT R63, RZ, 0x7610, R63 ;  /* 0x00007610ff3f7816 */ /* 0x000fe4000000003f */
[----:B------:R-:W-:-:S02]  /*0c80*/  PRMT R65, RZ, 0x7610, R65 ;  /* 0x00007610ff417816 */ /* 0x000fc40000000041 */
[----:B------:R-:W-:Y:S01]  /*0c90*/  PRMT R67, RZ, 0x7610, R67 ;  /* 0x00007610ff437816 */ /* 0x000fe20000000043 */
[----:B--2---:R-:W-:Y:S04]  /*0ca0*/  STS.U16 [R38], R3 ;  /* 0x0000000326007388 */ /* 0x004fe80000000400 */
[----:B---3--:R-:W-:Y:S04]  /*0cb0*/  STS.U16 [R40+0x40], R9 ;  /* 0x0000400928007388 */ /* 0x008fe80000000400 */
[----:B----4-:R0:W-:Y:S04]  /*0cc0*/  STS.U16 [R41+0x80], R2 ;  /* 0x0000800229007388 */ /* 0x0101e80000000400 */
[----:B------:R-:W-:Y:S04]  /*0cd0*/  STS.U16 [R42+0xc0], R11 ;  /* 0x0000c00b2a007388 */ /* 0x000fe80000000400 */
[----:B------:R1:W-:Y:S01]  /*0ce0*/  STS.U16 [R43+0x100], R8 ;  /* 0x000100082b007388 */ /* 0x0003e20000000400 */
[----:B0-----:R-:W-:-:S04]  /*0cf0*/  IADD3 R2, R19, 0x160, RZ ;  /* 0x0000016013027810 */ /* 0x001fc80007ffe0ff */
[-C--:B------:R-:W-:Y:S02]  /*0d00*/  LEA.HI.SX32 R2, R2, R19.reuse, 0x1b ;  /* 0x0000001302027211 */ /* 0x080fe400078fdaff */
[----:B-1----:R-:W-:Y:S01]  /*0d10*/  IADD3 R8, R19, 0x180, RZ ;  /* 0x0000018013087810 */ /* 0x002fe20007ffe0ff */
[----:B------:R-:W-:Y:S01]  /*0d20*/  STS.U16 [R44+0x140], R13 ;  /* 0x0001400d2c007388 */ /* 0x000fe20000000400 */
[-C--:B------:R-:W-:Y:S02]  /*0d30*/  LEA.HI.SX32 R3, R50, R19.reuse, 0x1b ;  /* 0x0000001332037211 */ /* 0x080fe400078fdaff */
[----:B------:R-:W-:Y:S01]  /*0d40*/  LEA.HI.SX32 R8, R8, R19, 0x1b ;  /* 0x0000001308087211 */ /* 0x000fe200078fdaff */
[----:B------:R-:W-:Y:S01]  /*0d50*/  STS.U16 [R45+0x180], R10 ;  /* 0x0001800a2d007388 */ /* 0x000fe20000000400 */
[----:B------:R-:W-:-:S03]  /*0d60*/  IMAD.SHL.U32 R50, R2, 0x2, RZ ;  /* 0x0000000202327824 */ /* 0x000fc600078e00ff */
[----:B------:R0:W-:Y:S04]  /*0d70*/  STS.U16 [R46+0x1c0], R51 ;  /* 0x0001c0332e007388 */ /* 0x0001e80000000400 */
[----:B------:R-:W-:Y:S04]  /*0d80*/  STS.U16 [R47+0x200], R12 ;  /* 0x0002000c2f007388 */ /* 0x000fe80000000400 */
[----:B------:R1:W-:Y:S01]  /*0d90*/  STS.U16 [R48+0x240], R53 ;  /* 0x0002403530007388 */ /* 0x0003e20000000400 */
[----:B0-----:R-:W-:Y:S02]  /*0da0*/  SHF.L.U32 R51, R8, 0x1, RZ ;  /* 0x0000000108337819 */ /* 0x001fe400000006ff */
[----:B------:R-:W-:Y:S01]  /*0db0*/  SHF.L.U32 R8, R19, 0x4, RZ ;  /* 0x0000000413087819 */ /* 0x000fe200000006ff */
[----:B------:R0:W-:Y:S04]  /*0dc0*/  STS.U16 [R49+0x280], R52 ;  /* 0x0002803431007388 */ /* 0x0001e80000000400 */
[----:B------:R2:W-:Y:S01]  /*0dd0*/  STS.U16 [R50+0x2c0], R55 ;  /* 0x0002c03732007388 */ /* 0x0005e20000000400 */
[----:B-1----:R-:W-:Y:S01]  /*0de0*/  IMAD.SHL.U32 R53, R54, 0x2, RZ ;  /* 0x0000000236357824 */ /* 0x002fe200078e00ff */
[----:B------:R-:W-:Y:S01]  /*0df0*/  SHF.L.U32 R54, R60, 0x1, RZ ;  /* 0x000000013c367819 */ /* 0x000fe200000006ff */
[----:B0-----:R-:W-:Y:S01]  /*0e00*/  IMAD.SHL.U32 R52, R3, 0x2, RZ ;  /* 0x0000000203347824 */ /* 0x001fe200078e00ff */
        /* <DEDUP_REMOVED lines=25> */
[----:B------:R-:W-:Y:S01]  /*0fa0*/  PRMT R11, RZ, 0x7610, R11 ;  /* 0x00007610ff0b7816 */ /* 0x000fe2000000000b */
[----:B------:R-:W-:Y:S01]  /*0fb0*/  IMAD.MOV.U32 R3, RZ, RZ, R62 ;  /* 0x000000ffff037224 */ /* 0x000fe200078e003e */
[----:B------:R-:W-:Y:S01]  /*0fc0*/  BAR.SYNC.DEFER_BLOCKING 0x0 ;  /* 0x0000000000007b1d */ /* 0x000fe20000010000 */
[----:B------:R-:W-:-:S02]  /*0fd0*/  PRMT R10, RZ, 0x7610, R10 ;  /* 0x00007610ff0a7816 */ /* 0x000fc4000000000a */
[----:B------:R-:W-:Y:S02]  /*0fe0*/  PRMT R13, RZ, 0x7610, R13 ;  /* 0x00007610ff0d7816 */ /* 0x000fe4000000000d */
[----:B------:R-:W-:Y:S02]  /*0ff0*/  PRMT R12, RZ, 0x7610, R12 ;  /* 0x00007610ff0c7816 */ /* 0x000fe4000000000c */
[----:B------:R-:W-:Y:S02]  /*1000*/  PRMT R61, RZ, 0x7610, R61 ;  /* 0x00007610ff3d7816 */ /* 0x000fe4000000003d */
[----:B0-----:R-:W-:Y:S02]  /*1010*/  PRMT R56, RZ, 0x7610, R56 ;  /* 0x00007610ff387816 */ /* 0x001fe40000000038 */
[----:B-1----:R-:W-:Y:S02]  /*1020*/  PRMT R57, RZ, 0x7610, R57 ;  /* 0x00007610ff397816 */ /* 0x002fe40000000039 */
        /* <DEDUP_REMOVED lines=69> */
[----:B------:R-:W-:Y:S01]  /*1480*/  ISETP.EQ.OR P4, PT, RZ, UR6, P4 ;  /* 0x00000006ff007c0c */ /* 0x000fe2000a782670 */
[----:B------:R-:W-:Y:S01]  /*1490*/  IMAD.MOV.U32 R60, RZ, RZ, c[0x0][0x16c] ;  /* 0x00005b00ff3c7624 */ /* 0x000fe200078e00ff */
[----:B--2---:R-:W-:Y:S02]  /*14a0*/  PRMT R61, RZ, 0x5410, R61 ;  /* 0x00005410ff3d7816 */ /* 0x004fe4000000003d */
[----:B---3--:R-:W-:Y:S01]  /*14b0*/  PRMT R63, RZ, 0x5410, R63 ;  /* 0x00005410ff3f7816 */ /* 0x008fe2000000003f */
[----:B------:R-:W-:Y:S01]  /*14c0*/  FADD.FTZ R57, R57, R16 ;  /* 0x0000001039397221 */ /* 0x000fe20000010000 */
[----:B----4-:R-:W-:-:S02]  /*14d0*/  PRMT R59, RZ, 0x5410, R59 ;  /* 0x00005410ff3b7816 */ /* 0x010fc4000000003b */
        /* <DEDUP_REMOVED lines=46> */
.L_x_4162:
[----:B------:R-:W-:Y:S05]  /*17c0*/  BSYNC B0 ;  /* 0x0000000000007941 */ /* 0x000fea0003800000 */
.L_x_4161:
        /* <DEDUP_REMOVED lines=36> */
.L_x_4164:
[----:B------:R-:W-:Y:S05]  /*1a10*/  BSYNC B0 ;  /* 0x0000000000007941 */ /* 0x000fea0003800000 */
.L_x_4163:
        /* <DEDUP_REMOVED lines=38> */
.L_x_4166:
[----:B------:R-:W-:Y:S05]  /*1c80*/  BSYNC B0 ;  /* 0x0000000000007941 */ /* 0x000fea0003800000 */
.L_x_4165:
        /* <DEDUP_REMOVED lines=36> */
.L_x_4168:
[----:B------:R-:W-:Y:S05]  /*1ed0*/  BSYNC B0 ;  /* 0x0000000000007941 */ /* 0x000fea0003800000 */
.L_x_4167:
        /* <DEDUP_REMOVED lines=38> */
.L_x_4170:
[----:B------:R-:W-:Y:S05]  /*2140*/  BSYNC B0 ;  /* 0x0000000000007941 */ /* 0x000fea0003800000 */
.L_x_4169:
        /* <DEDUP_REMOVED lines=36> */
.L_x_4172:
[----:B------:R-:W-:Y:S05]  /*2390*/  BSYNC B0 ;  /* 0x0000000000007941 */ /* 0x000fea0003800000 */
.L_x_4171:
        /* <DEDUP_REMOVED lines=38> */
.L_x_4174:
[----:B------:R-:W-:Y:S05]  /*2600*/  BSYNC B0 ;  /* 0x0000000000007941 */ /* 0x000fea0003800000 */
.L_x_4173:
        /* <DEDUP_REMOVED lines=36> */
.L_x_4176:
[----:B------:R-:W-:Y:S05]  /*2850*/  BSYNC B0 ;  /* 0x0000000000007941 */ /* 0x000fea0003800000 */
.L_x_4175:
        /* <DEDUP_REMOVED lines=41> */
.L_x_4178:
[----:B------:R-:W-:Y:S05]  /*2af0*/  BSYNC B0 ;  /* 0x0000000000007941 */ /* 0x000fea0003800000 */
.L_x_4177:
        /* <DEDUP_REMOVED lines=41> */
.L_x_4180:
[----:B------:R-:W-:Y:S05]  /*2d90*/  BSYNC B0 ;  /* 0x0000000000007941 */ /* 0x000fea0003800000 */
.L_x_4179:
        /* <DEDUP_REMOVED lines=47> */
.L_x_4182:
[----:B------:R-:W-:Y:S05]  /*3090*/  BSYNC B0 ;  /* 0x0000000000007941 */ /* 0x000fea0003800000 */
.L_x_4181:
        /* <DEDUP_REMOVED lines=33> */
.L_x_4184:
[----:B------:R-:W-:Y:S05]  /*32b0*/  BSYNC B0 ;  /* 0x0000000000007941 */ /* 0x000fea0003800000 */
.L_x_4183:
        /* <DEDUP_REMOVED lines=33> */
.L_x_4186:
[----:B------:R-:W-:Y:S05]  /*34d0*/  BSYNC B0 ;  /* 0x0000000000007941 */ /* 0x000fea0003800000 */
.L_x_4185:
        /* <DEDUP_REMOVED lines=33> */
.L_x_4188:
[----:B------:R-:W-:Y:S05]  /*36f0*/  BSYNC B0 ;  /* 0x0000000000007941 */ /* 0x000fea0003800000 */
.L_x_4187:
        /* <DEDUP_REMOVED lines=33> */
.L_x_4190:
[----:B------:R-:W-:Y:S05]  /*3910*/  BSYNC B0 ;  /* 0x0000000000007941 */ /* 0x000fea0003800000 */
.L_x_4189:
        /* <DEDUP_REMOVED lines=33> */
.L_x_4192:
[----:B------:R-:W-:Y:S05]  /*3b30*/  BSYNC B0 ;  /* 0x0000000000007941 */ /* 0x000fea0003800000 */
.L_x_4191:
        /* <DEDUP_REMOVED lines=22> */
.L_x_4196:
[----:B------:R-:W-:Y:S01]  /*3ca0*/  IMAD R11, R15, c[0x0][0x180], RZ ;  /* 0x000060000f0b7a24 */ /* 0x000fe200078e02ff */
[----:B------:R-:W-:Y:S01]  /*3cb0*/  SHF.R.S32.HI R118, RZ, 0x1f, R107 ;  /* 0x0000001fff767819 */ /* 0x000fe2000001146b */
[----:B0-----:R-:W-:-:S04]  /*3cc0*/  IMAD.WIDE.U32 R8, R0, c[0x0][0x180], RZ ;  /* 0x0000600000087a25 */ /* 0x001fc800078e00ff */
[----:B------:R-:W-:Y:S02]  /*3cd0*/  IMAD R11, R0, c[0x0][0x184], R11 ;  /* 0x00006100000b7a24 */ /* 0x000fe400078e020b */
[----:B------:R-:W-:Y:S02]  /*3ce0*/  IMAD R10, R118, c[0x0][0x188], RZ ;  /* 0x00006200760a7a24 */ /* 0x000fe400078e02ff */
[----:B------:R-:W-:Y:S02]  /*3cf0*/  IMAD.IADD R9, R9, 0x1, R11 ;  /* 0x0000000109097824 */ /* 0x000fe400078e020b */
[C---:B------:R-:W-:Y:S02]  /*3d00*/  IMAD R11, R107.reuse, c[0x0][0x18c], R10 ;  /* 0x000063006b0b7a24 */ /* 0x040fe400078e020a */
[----:B------:R-:W-:-:S05]  /*3d10*/  IMAD.WIDE.U32 R8, R107, c[0x0][0x188], R8 ;  /* 0x000062006b087a25 */ /* 0x000fca00078e0008 */
[----:B------:R-:W-:Y:S02]  /*3d20*/  IADD3 R9, R9, R11, RZ ;  /* 0x0000000b09097210 */ /* 0x000fe40007ffe0ff */
[----:B------:R-:W-:-:S04]  /*3d30*/  LEA R10, P1, R8, c[0x0][0x220], 0x2 ;  /* 0x00008800080a7a11 */ /* 0x000fc800078210ff */
[----:B------:R-:W-:Y:S01]  /*3d40*/  LEA.HI.X R11, R8, c[0x0][0x224], R9, 0x2, P1 ;  /* 0x00008900080b7a11 */ /* 0x000fe200008f1409 */
[----:B------:R-:W-:-:S04]  /*3d50*/  IMAD.MOV.U32 R109, RZ, RZ, -0x200 ;  /* 0xfffffe00ff6d7424 */ /* 0x000fc800078e00ff */
        /* <DEDUP_REMOVED lines=67> */
[-C--:B------:R-:W-:Y:S01]  /*4190*/  ISETP.GE.U32.AND P3, PT, R12, R109.reuse, PT ;  /* 0x0000006d0c00720c */ /* 0x080fe20003f66070 */
[----:B------:R-:W-:Y:S01]  /*41a0*/  IMAD.IADD R9, R9, 0x1, R121 ;  /* 0x0000000109097824 */ /* 0x000fe200078e0279 */
[----:B------:R-:W-:Y:S02]  /*41b0*/  ISETP.GE.U32.AND P4, PT, R116, R109, PT ;  /* 0x0000006d7400720c */ /* 0x000fe40003f86070 */
        /* <DEDUP_REMOVED lines=163> */
[----:B------:R-:W-:Y:S01]  /*4bf0*/  LDS.U16 R128, [R55] ;  /* 0x0000000037807984 */ /* 0x000fe20000000400 */
[----:B--2---:R-:W-:Y:S01]  /*4c00*/  FSEL R108, R108, 1, !P5 ;  /* 0x3f8000006c6c7808 */ /* 0x004fe20006800000 */
[----:B------:R-:W-:-:S02]  /*4c10*/  FFMA.FTZ R12, R110, R12, R113 ;  /* 0x0000000c6e0c7223 */ /* 0x000fc40000010071 */
[----:B------:R-:W-:Y:S01]  /*4c20*/  FMUL.FTZ R11, R110, R9 ;  /* 0x000000096e0b7220 */ /* 0x000fe20000410000 */
[----:B------:R-:W-:Y:S01]  /*4c30*/  LDS.U16 R142, [R55+0x16] ;  /* 0x00001600378e7984 */ /* 0x000fe20000000400 */
[C---:B------:R-:W-:Y:S02]  /*4c40*/  FFMA.FTZ R9, R108.reuse, R12, R111 ;  /* 0x0000000c6c097223 */ /* 0x040fe4000001006f */
[----:B------:R-:W-:Y:S01]  /*4c50*/  FMUL.FTZ R8, R108, R11 ;  /* 0x0000000b6c087220 */ /* 0x000fe20000410000 */
[----:B------:R-:W-:Y:S04]  /*4c60*/  LDS.U16 R143, [R55+0x18] ;  /* 0x00001800378f7984 */ /* 0x000fe80000000400 */
[----:B------:R-:W0:Y:S04]  /*4c70*/  SHFL.UP PT, R10, R9, 0x1, RZ ;  /* 0x04200000090a7989 */ /* 0x000e2800000e00ff */
[----:B------:R-:W1:Y:S01]  /*4c80*/  SHFL.UP PT, R11, R8, 0x1, RZ ;  /* 0x04200000080b7989 */ /* 0x000e6200000e00ff */
[----:B------:R-:W-:-:S03]  /*4c90*/  ISETP.GE.AND P1, PT, R19, 0x1, PT ;  /* 0x000000011300780c */ /* 0x000fc60003f26270 */
[----:B------:R-:W-:Y:S04]  /*4ca0*/  LDS.U16 R144, [R55+0x1a] ;  /* 0x00001a0037907984 */ /* 0x000fe80000000400 */
[----:B------:R-:W-:Y:S04]  /*4cb0*/  LDS.U16 R145, [R55+0x1c] ;  /* 0x00001c0037917984 */ /* 0x000fe80000000400 */
[----:B------:R-:W-:Y:S02]  /*4cc0*/  LDS.U16 R146, [R55+0x1e] ;  /* 0x00001e0037927984 */ /* 0x000fe40000000400 */
        /* <DEDUP_REMOVED lines=20> */
[----:B------:R-:W-:Y:S01]  /*4e10*/  IMAD.MOV.U32 R11, RZ, RZ, RZ ;  /* 0x000000ffff0b7224 */ /* 0x000fe200078e00ff */
[----:B------:R-:W-:Y:S01]  /*4e20*/  SHF.L.U32 R106, R107, 0x3, RZ ;  /* 0x000000036b6a7819 */ /* 0x000fe200000006ff */
[----:B------:R-:W-:-:S06]  /*4e30*/  IMAD.MOV.U32 R10, RZ, RZ, 0x3f800000 ;  /* 0x3f800000ff0a7424 */ /* 0x000fcc00078e00ff */
[----:B------:R-:W2:Y:S04]  /*4e40*/  @!P0 LDS.64 R10, [R106+0x450] ;  /* 0x000450006a0a8984 */ /* 0x000ea80000000a00 */
        /* <DEDUP_REMOVED lines=72> */
.L_x_4195:
[----:B------:R-:W-:Y:S05]  /*52d0*/  BSYNC B0 ;  /* 0x0000000000007941 */ /* 0x000fea0003800000 */
.L_x_4194:
        /* <DEDUP_REMOVED lines=25> */
.L_x_4193:
[----:B------:R-:W-:Y:S01]  /*5470*/  BAR.SYNC.DEFER_BLOCKING 0x0 ;  /* 0x0000000000007b1d */ /* 0x000fe20000010000 */
[----:B0-----:R-:W-:Y:S02]  /*5480*/  F2FP.BF16.PACK_AB R8, R91, R86 ;  /* 0x000000565b08723e */ /* 0x001fe400000010ff */
[----:B------:R-:W-:Y:S02]  /*5490*/  F2FP.BF16.PACK_AB R9, R93, R88 ;  /* 0x000000585d09723e */ /* 0x000fe400000010ff */
[C---:B------:R-:W-:Y:S01]  /*54a0*/  PRMT R10, R8.reuse, 0x7610, R10 ;  /* 0x00007610080a7816 */ /* 0x040fe2000000000a */
[----:B------:R-:W-:Y:S01]  /*54b0*/  BSSY B0, `(.L_x_4197) ;  /* 0x000005b000007945 */ /* 0x000fe20003800000 */
[----:B------:R-:W-:-:S02]  /*54c0*/  PRMT R11, R8, 0x7632, R11 ;  /* 0x00007632080b7816 */ /* 0x000fc4000000000b */
[----:B------:R-:W-:Y:S02]  /*54d0*/  F2FP.BF16.PACK_AB R8, R95, R90 ;  /* 0x0000005a5f08723e */ /* 0x000fe400000010ff */
[C---:B------:R-:W-:Y:S02]  /*54e0*/  PRMT R12, R9.reuse, 0x7610, R12 ;  /* 0x00007610090c7816 */ /* 0x040fe4000000000c */
[----:B------:R-:W-:Y:S02]  /*54f0*/  PRMT R13, R9, 0x7632, R13 ;  /* 0x00007632090d7816 */ /* 0x000fe4000000000d */
[C---:B------:R-:W-:Y:S02]  /*5500*/  PRMT R56, R8.reuse, 0x7610, R56 ;  /* 0x0000761008387816 */ /* 0x040fe40000000038 */
[----:B------:R-:W-:Y:S02]  /*5510*/  PRMT R57, R8, 0x7632, R57 ;  /* 0x0000763208397816 */ /* 0x000fe40000000039 */
[----:B------:R-:W-:-:S02]  /*5520*/  F2FP.BF16.PACK_AB R8, R97, R92 ;  /* 0x0000005c6108723e */ /* 0x000fc400000010ff */
[----:B------:R-:W-:Y:S02]  /*5530*/  F2FP.BF16.PACK_AB R9, R99, R94 ;  /* 0x0000005e6309723e */ /* 0x000fe400000010ff */
        /* <DEDUP_REMOVED lines=17> */
[----:B------:R0:W-:Y:S01]  /*5650*/  STS.U16 [R55+0xc], R58 ;  /* 0x00000c3a37007388 */ /* 0x0001e20000000400 */
[----:B-1----:R-:W-:-:S03]  /*5660*/  PRMT R56, R9, 0x7632, R56 ;  /* 0x0000763209387816 */ /* 0x002fc60000000038 */
[----:B------:R-:W-:Y:S04]  /*5670*/  STS.U16 [R55+0xe], R11 ;  /* 0x00000e0b37007388 */ /* 0x000fe80000000400 */
[----:B------:R-:W-:Y:S01]  /*5680*/  STS.U16 [R55+0x10], R59 ;  /* 0x0000103b37007388 */ /* 0x000fe20000000400 */
[----:B0-----:R-:W-:-:S03]  /*5690*/  IMAD R58, R141, c[0x0][0x1f0], RZ ;  /* 0x00007c008d3a7a24 */ /* 0x001fc600078e02ff */
[----:B------:R-:W-:Y:S01]  /*56a0*/  STS.U16 [R55+0x12], R60 ;  /* 0x0000123c37007388 */ /* 0x000fe20000000400 */
[----:B------:R-:W-:-:S03]  /*56b0*/  IMAD R115, R17, c[0x0][0x1f4], R58 ;  /* 0x00007d0011737a24 */ /* 0x000fc600078e023a */
[----:B------:R0:W-:Y:S04]  /*56c0*/  STS.U16 [R55+0x14], R10 ;  /* 0x0000140a37007388 */ /* 0x0001e80000000400 */
[----:B------:R-:W-:Y:S04]  /*56d0*/  STS.U16 [R55+0x16], R12 ;  /* 0x0000160c37007388 */ /* 0x000fe80000000400 */
[----:B------:R1:W-:Y:S01]  /*56e0*/  STS.U16 [R55+0x18], R8 ;  /* 0x0000180837007388 */ /* 0x0003e20000000400 */
[----:B0-----:R-:W-:-:S03]  /*56f0*/  IMAD.WIDE.U32 R10, R17, c[0x0][0x200], RZ ;  /* 0x00008000110a7a25 */ /* 0x001fc600078e00ff */
[----:B------:R-:W-:Y:S04]  /*5700*/  STS.U16 [R55+0x1a], R13 ;  /* 0x00001a0d37007388 */ /* 0x000fe80000000400 */
[----:B------:R0:W-:Y:S01]  /*5710*/  STS.U16 [R55+0x1c], R9 ;  /* 0x00001c0937007388 */ /* 0x0001e20000000400 */
[----:B-1----:R-:W-:-:S03]  /*5720*/  IMAD R8, R141, c[0x0][0x200], RZ ;  /* 0x000080008d087a24 */ /* 0x002fc600078e02ff */
[----:B------:R1:W-:Y:S01]  /*5730*/  STS.U16 [R55+0x1e], R56 ;  /* 0x00001e3837007388 */ /* 0x0003e20000000400 */
[----:B------:R-:W-:-:S06]  /*5740*/  NOP ;  /* 0x0000000000007918 */ /* 0x000fcc0000000000 */
[----:B------:R-:W-:Y:S01]  /*5750*/  LDS.U16 R63, [R38] ;  /* 0x00000000263f7984 */ /* 0x000fe20000000400 */
[----:B------:R-:W-:Y:S01]  /*5760*/  IMAD R61, R17, c[0x0][0x204], R8 ;  /* 0x00008100113d7a24 */ /* 0x000fe200078e0208 */
[----:B------:R-:W-:Y:S01]  /*5770*/  SHF.L.U32 R8, R20, 0x9, RZ ;  /* 0x0000000914087819 */ /* 0x000fe200000006ff */
[----:B0-----:R-:W-:Y:S01]  /*5780*/  IMAD R9, R15, c[0x0][0x208], RZ ;  /* 0x000082000f097a24 */ /* 0x001fe200078e02ff */
[----:B------:R-:W-:Y:S01]  /*5790*/  LDS.U16 R65, [R40+0x40] ;  /* 0x0000400028417984 */ /* 0x000fe20000000400 */
[----:B------:R-:W-:Y:S02]  /*57a0*/  IMAD.IADD R11, R11, 0x1, R61 ;  /* 0x000000010b0b7824 */ /* 0x000fe400078e023d */
[----:B------:R-:W-:Y:S01]  /*57b0*/  IMAD.MOV.U32 R13, RZ, RZ, 0x2 ;  /* 0x00000002ff0d7424 */ /* 0x000fe200078e00ff */
[----:B------:R-:W-:Y:S01]  /*57c0*/  LDS.U16 R67, [R41+0x80] ;  /* 0x0000800029437984 */ /* 0x000fe20000000400 */
[----:B------:R-:W-:-:S03]  /*57d0*/  IMAD.WIDE.U32 R10, R0, c[0x0][0x208], R10 ;  /* 0x00008200000a7a25 */ /* 0x000fc600078e000a */
[----:B------:R-:W-:Y:S01]  /*57e0*/  LDS.U16 R69, [R42+0xc0] ;  /* 0x0000c0002a457984 */ /* 0x000fe20000000400 */
[----:B------:R-:W-:Y:S01]  /*57f0*/  IMAD R59, R0, c[0x0][0x20c], R9 ;  /* 0x00008300003b7a24 */ /* 0x000fe200078e0209 */
[----:B------:R-:W-:Y:S01]  /*5800*/  SHF.R.S32.HI R9, RZ, 0x1f, R8 ;  /* 0x0000001fff097819 */ /* 0x000fe20000011408 */
[----:B------:R-:W-:Y:S01]  /*5810*/  IMAD.WIDE R12, R6, R13, c[0x0][0x258] ;  /* 0x00009600060c7625 */ /* 0x000fe200078e020d */
[----:B------:R-:W-:Y:S01]  /*5820*/  LDS.U16 R71, [R43+0x100] ;  /* 0x000100002b477984 */ /* 0x000fe20000000400 */
[----:B------:R-:W-:Y:S02]  /*5830*/  IADD3 R57, P2, R8, R10, RZ ;  /* 0x0000000a08397210 */ /* 0x000fe40007f5e0ff */
[----:B------:R-:W-:Y:S01]  /*5840*/  IADD3 R10, P3, R6, R8, RZ ;  /* 0x00000008060a7210 */ /* 0x000fe20007f7e0ff */
[----:B------:R-:W-:Y:S01]  /*5850*/  LDS.U16 R73, [R44+0x140] ;  /* 0x000140002c497984 */ /* 0x000fe20000000400 */
[----:B-1----:R-:W-:Y:S02]  /*5860*/  IADD3.X R56, R9, R59, R11, P2, !PT ;  /* 0x0000003b09387210 */ /* 0x002fe400017fe40b */
[----:B------:R-:W-:Y:S01]  /*5870*/  LEA R12, P5, R57, R12, 0x1 ;  /* 0x0000000c390c7211 */ /* 0x000fe200078a08ff */
[----:B------:R-:W-:Y:S01]  /*5880*/  LDS.U16 R75, [R45+0x180] ;  /* 0x000180002d4b7984 */ /* 0x000fe20000000400 */
[----:B------:R-:W-:-:S02]  /*5890*/  IMAD.X R11, R7, 0x1, R9, P3 ;  /* 0x00000001070b7824 */ /* 0x000fc400018e0609 */
[----:B------:R-:W-:Y:S01]  /*58a0*/  LEA.HI.X R13, R57, R13, R56, 0x1, P5 ;  /* 0x0000000d390d7211 */ /* 0x000fe200028f0c38 */
[----:B------:R-:W-:Y:S01]  /*58b0*/  LDS.U16 R77, [R46+0x1c0] ;  /* 0x0001c0002e4d7984 */ /* 0x000fe20000000400 */
[----:B------:R-:W-:-:S03]  /*58c0*/  @!P1 IMAD.WIDE.U32 R56, R17, c[0x0][0x1f0], R8 ;  /* 0x00007c0011389a25 */ /* 0x000fc600078e0008 */
        /* <DEDUP_REMOVED lines=25> */
.L_x_4198:
[----:B------:R-:W-:Y:S05]  /*5a60*/  BSYNC B0 ;  /* 0x0000000000007941 */ /* 0x000fea0003800000 */
.L_x_4197:
[----:B------:R1:W-:Y:S01]  /*5a70*/  @!P2 STG.E.U16 [R12.64+0x40], R65 ;  /* 0x000040410c00a986 */ /* 0x0003e2000c101504 */
[-C--:B------:R-:W-:Y:S01]  /*5a80*/  ISETP.GE.AND P4, PT, R25, R113.reuse, PT ;  /* 0x000000711900720c */ /* 0x080fe20003f86270 */
[----:B------:R-:W-:Y:S01]  /*5a90*/  @!P1 IMAD.IADD R57, R115, 0x1, R57 ;  /* 0x0000000173399824 */ /* 0x000fe200078e0239 */
[-C--:B------:R-:W-:Y:S01]  /*5aa0*/  ISETP.GE.AND P5, PT, R26, R113.reuse, PT ;  /* 0x000000711a00720c */ /* 0x080fe20003fa6270 */
[----:B------:R-:W-:Y:S01]  /*5ab0*/  @!P3 STG.E.U16 [R12.64+0x80], R67 ;  /* 0x000080430c00b986 */ /* 0x000fe2000c101504 */
[-C--:B------:R-:W-:Y:S01]  /*5ac0*/  ISETP.GE.AND P2, PT, R27, R113.reuse, PT ;  /* 0x000000711b00720c */ /* 0x080fe20003f46270 */
[----:B------:R-:W-:Y:S01]  /*5ad0*/  IMAD R23, R15, c[0x0][0x1f8], RZ ;  /* 0x00007e000f177a24 */ /* 0x000fe200078e02ff */
[----:B------:R-:W-:Y:S01]  /*5ae0*/  ISETP.GE.AND P3, PT, R28, R113, PT ;  /* 0x000000711c00720c */ /* 0x000fe20003f66270 */
[----:B------:R-:W-:Y:S01]  /*5af0*/  @!P1 IMAD.WIDE.U32 R56, R0, c[0x0][0x1f8], R56 ;  /* 0x00007e0000389a25 */ /* 0x000fe200078e0038 */
[----:B------:R-:W-:Y:S01]  /*5b00*/  @!P6 STG.E.U16 [R12.64+0xc0], R69 ;  /* 0x0000c0450c00e986 */ /* 0x000fe2000c101504 */
[----:B0-----:R-:W-:-:S02]  /*5b10*/  PRMT R63, RZ, 0x7610, R63 ;  /* 0x00007610ff3f7816 */ /* 0x001fc4000000003f */
[----:B------:R-:W-:Y:S01]  /*5b20*/  IMAD R61, R0, c[0x0][0x1fc], R23 ;  /* 0x00007f00003d7a24 */ /* 0x000fe200078e0217 */
[----:B------:R-:W-:Y:S01]  /*5b30*/  @!P1 IADD3 R23, P6, R6, R56, RZ ;  /* 0x0000003806179210 */ /* 0x000fe20007fde0ff */
[----:B------:R-:W-:Y:S01]  /*5b40*/  @!P4 STG.E.U16 [R12.64+0x100], R71 ;  /* 0x000100470c00c986 */ /* 0x000fe2000c101504 */
[----:B------:R-:W-:Y:S01]  /*5b50*/  ISETP.GE.AND P4, PT, R29, R113, PT ;  /* 0x000000711d00720c */ /* 0x000fe20003f86270 */
[----:B------:R-:W-:Y:S01]  /*5b60*/  IMAD.WIDE.U32 R58, R17, c[0x0][0x1f0], RZ ;  /* 0x00007c00113a7a25 */ /* 0x000fe200078e00ff */
[----:B------:R-:W-:Y:S01]  /*5b70*/  @!P1 IADD3.X R60, R7, R57, R61, P6, !PT ;  /* 0x00000039073c9210 */ /* 0x000fe200037fe43d */
[----:B------:R-:W-:Y:S01]  /*5b80*/  @!P5 STG.E.U16 [R12.64+0x140], R73 ;  /* 0x000140490c00d986 */ /* 0x000fe2000c101504 */
[----:B------:R-:W-:Y:S02]  /*5b90*/  ISETP.GE.AND P5, PT, R30, R113, PT ;  /* 0x000000711e00720c */ /* 0x000fe40003fa6270 */
[----:B------:R-:W-:Y:S01]  /*5ba0*/  IADD3 R59, R59, R115, RZ ;  /* 0x000000733b3b7210 */ /* 0x000fe20007ffe0ff */
[----:B------:R-:W-:Y:S01]  /*5bb0*/  @!P2 STG.E.U16 [R12.64+0x180], R75 ;  /* 0x0001804b0c00a986 */ /* 0x000fe2000c101504 */
[----:B------:R-:W-:-:S02]  /*5bc0*/  ISETP.GE.AND P2, PT, R31, R113, PT ;  /* 0x000000711f00720c */ /* 0x000fc40003f46270 */
[C---:B------:R-:W-:Y:S01]  /*5bd0*/  @!P1 LEA R56, P6, R23.reuse, c[0x0][0x268], 0x1 ;  /* 0x00009a0017389a11 */ /* 0x040fe200078c08ff */
[----:B------:R-:W-:Y:S01]  /*5be0*/  @!P3 STG.E.U16 [R12.64+0x1c0], R77 ;  /* 0x0001c04d0c00b986 */ /* 0x000fe2000c101504 */
[-C--:B------:R-:W-:Y:S01]  /*5bf0*/  ISETP.GE.AND P3, PT, R32, R113.reuse, PT ;  /* 0x000000712000720c */ /* 0x080fe20003f66270 */
[----:B------:R-:W-:Y:S01]  /*5c00*/  IMAD.WIDE.U32 R58, R0, c[0x0][0x1f8], R58 ;  /* 0x00007e00003a7a25 */ /* 0x000fe200078e003a */
[----:B------:R-:W-:Y:S01]  /*5c10*/  @!P1 LEA.HI.X R57, R23, c[0x0][0x26c], R60, 0x1, P6 ;  /* 0x00009b0017399a11 */ /* 0x000fe200030f0c3c */
[----:B------:R-:W-:Y:S01]  /*5c20*/  @!P4 STG.E.U16 [R12.64+0x200], R79 ;  /* 0x0002004f0c00c986 */ /* 0x000fe2000c101504 */
[-C--:B------:R-:W-:Y:S02]  /*5c30*/  ISETP.GE.AND P4, PT, R33, R113.reuse, PT ;  /* 0x000000712100720c */ /* 0x080fe40003f86270 */
[----:B------:R-:W-:Y:S01]  /*5c40*/  LOP3.LUT R23, R6, 0x20, RZ, 0xfc, !PT ;  /* 0x0000002006177812 */ /* 0x000fe200078efcff */
[----:B------:R-:W-:Y:S01]  /*5c50*/  @!P5 STG.E.U16 [R12.64+0x240], R81 ;  /* 0x000240510c00d986 */ /* 0x000fe2000c101504 */
[----:B------:R-:W-:-:S02]  /*5c60*/  ISETP.GE.AND P5, PT, R35, R113, PT ;  /* 0x000000712300720c */ /* 0x000fc40003fa6270 */
[----:B------:R-:W-:Y:S01]  /*5c70*/  IADD3 R62, P6, R8, R58, RZ ;  /* 0x0000003a083e7210 */ /* 0x000fe20007fde0ff */
[----:B------:R-:W-:Y:S01]  /*5c80*/  @!P2 STG.E.U16 [R12.64+0x280], R83 ;  /* 0x000280530c00a986 */ /* 0x000fe2000c101504 */
[----:B------:R-:W-:Y:S01]  /*5c90*/  ISETP.GE.AND P2, PT, R34, R113, PT ;  /* 0x000000712200720c */ /* 0x000fe20003f46270 */
[----:B------:R-:W-:Y:S01]  /*5ca0*/  IMAD.SHL.U32 R60, R23, 0x2, RZ ;  /* 0x00000002173c7824 */ /* 0x000fe200078e00ff */
[----:B------:R-:W-:Y:S01]  /*5cb0*/  IADD3.X R64, R9, R61, R59, P6, !PT ;  /* 0x0000003d09407210 */ /* 0x000fe200037fe43b */
[----:B------:R-:W-:Y:S01]  /*5cc0*/  @!P3 STG.E.U16 [R12.64+0x2c0], R85 ;  /* 0x0002c0550c00b986 */ /* 0x000fe2000c101504 */
[----:B------:R-:W-:Y:S02]  /*5cd0*/  ISETP.GE.AND P3, PT, R36, R113, PT ;  /* 0x000000712400720c */ /* 0x000fe40003f66270 */
[----:B------:R-:W-:Y:S01]  /*5ce0*/  SHF.L.U64.HI R61, R23, 0x1, R7 ;  /* 0x00000001173d7819 */ /* 0x000fe20000010207 */
[----:B------:R-:W-:Y:S01]  /*5cf0*/  @!P4 STG.E.U16 [R12.64+0x300], R87 ;  /* 0x000300570c00c986 */ /* 0x000fe2000c101504 */
[----:B------:R-:W-:-:S02]  /*5d00*/  IADD3 R58, P4, R60, c[0x0][0x268], RZ ;  /* 0x00009a003c3a7a10 */ /* 0x000fc40007f9e0ff */
[-C--:B------:R-:W-:Y:S01]  /*5d10*/  ISETP.GE.AND P6, PT, R22, R109.reuse, PT ;  /* 0x0000006d1600720c */ /* 0x080fe20003fc6270 */
[----:B------:R-:W-:Y:S01]  /*5d20*/  @!P5 STG.E.U16 [R12.64+0x380], R107 ;  /* 0x0003806b0c00d986 */ /* 0x000fe2000c101504 */
[----:B------:R-:W-:Y:S02]  /*5d30*/  ISETP.GE.AND P5, PT, R23, R109, PT ;  /* 0x0000006d1700720c */ /* 0x000fe40003fa6270 */
[----:B------:R-:W-:Y:S01]  /*5d40*/  IADD3.X R59, R61, c[0x0][0x26c], RZ, P4, !PT ;  /* 0x00009b003d3b7a10 */ /* 0x000fe200027fe4ff */
[----:B------:R-:W-:Y:S01]  /*5d50*/  @!P2 STG.E.U16 [R12.64+0x340], R89 ;  /* 0x000340590c00a986 */ /* 0x000fe2000c101504 */
[----:B------:R-:W-:-:S03]  /*5d60*/  LEA R58, P2, R62, R58, 0x1 ;  /* 0x0000003a3e3a7211 */ /* 0x000fc600078408ff */
[----:B------:R0:W-:Y:S01]  /*5d70*/  @!P3 STG.E.U16 [R12.64+0x3c0], R111 ;  /* 0x0003c06f0c00b986 */ /* 0x0001e2000c101504 */
[----:B-1----:R-:W-:Y:S02]  /*5d80*/  PRMT R65, RZ, 0x7610, R65 ;  /* 0x00007610ff417816 */ /* 0x002fe40000000041 */
[----:B------:R-:W-:Y:S01]  /*5d90*/  LEA.HI.X R59, R62, R59, R64, 0x1, P2 ;  /* 0x0000003b3e3b7211 */ /* 0x000fe200010f0c40 */
[----:B------:R-:W-:Y:S01]  /*5da0*/  BAR.SYNC.DEFER_BLOCKING 0x0 ;  /* 0x0000000000007b1d */ /* 0x000fe20000010000 */
[-C--:B------:R-:W-:Y:S02]  /*5db0*/  ISETP.GE.AND P2, PT, R25, R109.reuse, PT ;  /* 0x0000006d1900720c */ /* 0x080fe40003f46270 */
[----:B------:R-:W-:Y:S02]  /*5dc0*/  ISETP.GE.AND P3, PT, R26, R109, PT ;  /* 0x0000006d1a00720c */ /* 0x000fe40003f66270 */
[----:B0-----:R-:W-:Y:S02]  /*5dd0*/  PRMT R12, RZ, 0x7610, R12 ;  /* 0x00007610ff0c7816 */ /* 0x001fe4000000000c */
[----:B------:R-:W-:-:S02]  /*5de0*/  PRMT R13, RZ, 0x7610, R13 ;  /* 0x00007610ff0d7816 */ /* 0x000fc4000000000d */
[-C--:B------:R-:W-:Y:S01]  /*5df0*/  ISETP.GE.AND P4, PT, R27, R109.reuse, PT ;  /* 0x0000006d1b00720c */ /* 0x080fe20003f86270 */
[----:B------:R0:W2:Y:S01]  /*5e00*/  @!P1 LDG.E.U16 R63, [R56.64] ;  /* 0x00000004383f9981 */ /* 0x0000a2000c1e1500 */
[----:B------:R-:W-:-:S03]  /*5e10*/  ISETP.GE.AND P1, PT, R24, R109, PT ;  /* 0x0000006d1800720c */ /* 0x000fc60003f26270 */
[----:B------:R-:W3:Y:S01]  /*5e20*/  @!P5 LDG.E.U16 R65, [R58.64] ;  /* 0x000000043a41d981 */ /* 0x000ee2000c1e1500 */
[-C--:B------:R-:W-:Y:S02]  /*5e30*/  ISETP.GE.AND P5, PT, R28, R109.reuse, PT ;  /* 0x0000006d1c00720c */ /* 0x080fe40003fa6270 */
[----:B------:R-:W-:Y:S01]  /*5e40*/  PRMT R62, RZ, 0x7610, R62 ;  /* 0x00007610ff3e7816 */ /* 0x000fe2000000003e */
[----:B------:R-:W4:Y:S01]  /*5e50*/  @!P6 LDG.E.U16 R12, [R58.64+0x40] ;  /* 0x000040043a0ce981 */ /* 0x000f22000c1e1500 */
[-C--:B------:R-:W-:Y:S02]  /*5e60*/  ISETP.GE.AND P6, PT, R29, R109.reuse, PT ;  /* 0x0000006d1d00720c */ /* 0x080fe40003fc6270 */
[----:B0-----:R-:W-:Y:S02]  /*5e70*/  PRMT R57, RZ, 0x7610, R57 ;  /* 0x00007610ff397816 */ /* 0x001fe40000000039 */
[----:B------:R-:W-:Y:S01]  /*5e80*/  PRMT R56, RZ, 0x7610, R56 ;  /* 0x00007610ff387816 */ /* 0x000fe20000000038 */
[----:B------:R-:W5:Y:S01]  /*5e90*/  @!P1 LDG.E.U16 R13, [R58.64+0x80] ;  /* 0x000080043a0d9981 */ /* 0x000f62000c1e1500 */
[----:B------:R-:W-:-:S02]  /*5ea0*/  ISETP.GE.AND P1, PT, R30, R109, PT ;  /* 0x0000006d1e00720c */ /* 0x000fc40003f26270 */
[----:B------:R-:W-:Y:S01]  /*5eb0*/  PRMT R67, RZ, 0x7610, R67 ;  /* 0x00007610ff437816 */ /* 0x000fe20000000043 */
[----:B------:R-:W5:Y:S01]  /*5ec0*/  @!P2 LDG.E.U16 R62, [R58.64+0xc0] ;  /* 0x0000c0043a3ea981 */ /* 0x000f62000c1e1500 */
[----:B------:R-:W-:Y:S02]  /*5ed0*/  PRMT R64, RZ, 0x7610, R64 ;  /* 0x00007610ff407816 */ /* 0x000fe40000000040 */
[----:B------:R-:W-:Y:S01]  /*5ee0*/  PRMT R69, RZ, 0x7610, R69 ;  /* 0x00007610ff457816 */ /* 0x000fe20000000045 */
[----:B------:R-:W5:Y:S01]  /*5ef0*/  @!P3 LDG.E.U16 R57, [R58.64+0x100] ;  /* 0x000100043a39b981 */ /* 0x000f62000c1e1500 */
[-C--:B------:R-:W-:Y:S02]  /*5f00*/  ISETP.GE.AND P2, PT, R31, R109.reuse, PT ;  /* 0x0000006d1f00720c */ /* 0x080fe40003f46270 */
        /* <DEDUP_REMOVED lines=43> */
[----:B------:R-:W-:Y:S04]  /*61c0*/  LDS.U16 R58, [R55+0x8] ;  /* 0x00000800373a7984 */ /* 0x000fe80000000400 */
[----:B------:R-:W-:Y:S04]  /*61d0*/  LDS.U16 R59, [R55+0xc] ;  /* 0x00000c00373b7984 */ /* 0x000fe80000000400 */
[----:B------:R-:W-:Y:S01]  /*61e0*/  LDS.U16 R64, [R55+0xe] ;  /* 0x00000e0037407984 */ /* 0x000fe20000000400 */
[----:B0-----:R-:W-:-:S03]  /*61f0*/  PRMT R70, RZ, 0x5410, R13 ;  /* 0x00005410ff467816 */ /* 0x001fc6000000000d */
[----:B------:R-:W-:Y:S01]  /*6200*/  LDS.U16 R13, [R55+0x12] ;  /* 0x00001200370d7984 */ /* 0x000fe20000000400 */
[----:B-1----:R-:W-:Y:S01]  /*6210*/  PRMT R68, RZ, 0x5410, R12 ;  /* 0x00005410ff447816 */ /* 0x002fe2000000000c */
[----:B------:R-:W-:Y:S02]  /*6220*/  FMUL.FTZ R65, R70, -1.4426950216293334961 ;  /* 0xbfb8aa3b46417820 */ /* 0x000fe40000410000 */
[----:B------:R-:W0:Y:S01]  /*6230*/  LDS.U16 R12, [R55+0x10] ;  /* 0x00001000370c7984 */ /* 0x000e220000000400 */
[----:B--2---:R-:W-:Y:S01]  /*6240*/  PRMT R74, RZ, 0x5410, R57 ;  /* 0x00005410ff4a7816 */ /* 0x004fe20000000039 */
[----:B------:R1:W-:Y:S04]  /*6250*/  MUFU.EX2 R71, R65 ;  /* 0x0000004100477308 */ /* 0x0003e80000000800 */
[----:B------:R-:W-:Y:S01]  /*6260*/  FMUL.FTZ R57, R74, -1.4426950216293334961 ;  /* 0xbfb8aa3b4a397820 */ /* 0x000fe20000410000 */
[----:B-1----:R-:W1:Y:S01]  /*6270*/  LDS.U16 R65, [R55+0x18] ;  /* 0x0000180037417984 */ /* 0x002e620000000400 */
[----:B---3--:R-:W-:-:S02]  /*6280*/  PRMT R72, RZ, 0x5410, R56 ;  /* 0x00005410ff487816 */ /* 0x008fc40000000038 */
[----:B------:R2:W-:Y:S01]  /*6290*/  MUFU.EX2 R75, R57 ;  /* 0x00000039004b7308 */ /* 0x0005e20000000800 */
[----:B------:R-:W-:Y:S02]  /*62a0*/  LDS.U16 R56, [R55+0x14] ;  /* 0x0000140037387984 */ /* 0x000fe40000000400 */
[----:B------:R-:W-:Y:S02]  /*62b0*/  FMUL.FTZ R66, R72, -1.4426950216293334961 ;  /* 0xbfb8aa3b48427820 */ /* 0x000fe40000410000 */
[----:B--2---:R-:W2:Y:S03]  /*62c0*/  LDS.U16 R57, [R55+0x1a] ;  /* 0x00001a0037397984 */ /* 0x004ea60000000400 */
[----:B------:R3:W-:Y:S01]  /*62d0*/  MUFU.EX2 R73, R66 ;  /* 0x0000004200497308 */ /* 0x0007e20000000800 */
[----:B----4-:R-:W-:Y:S01]  /*62e0*/  PRMT R62, RZ, 0x5410, R62 ;  /* 0x00005410ff3e7816 */ /* 0x010fe2000000003e */
[----:B------:R-:W-:Y:S01]  /*62f0*/  FMUL.FTZ R63, R68, -1.4426950216293334961 ;  /* 0xbfb8aa3b443f7820 */ /* 0x000fe20000410000 */
[----:B---3--:R-:W3:Y:S03]  /*6300*/  LDS.U16 R66, [R55+0x1c] ;  /* 0x00001c0037427984 */ /* 0x008ee60000000400 */
[----:B------:R-:W-:-:S02]  /*6310*/  FMUL.FTZ R67, R62, -1.4426950216293334961 ;  /* 0xbfb8aa3b3e437820 */ /* 0x000fc40000410000 */
[----:B------:R4:W5:Y:S08]  /*6320*/  MUFU.EX2 R69, R63 ;  /* 0x0000003f00457308 */ /* 0x0009700000000800 */
[----:B------:R1:W-:Y:S01]  /*6330*/  MUFU.EX2 R78, R67 ;  /* 0x00000043004e7308 */ /* 0x0003e20000000800 */
[----:B----4-:R-:W4:Y:S01]  /*6340*/  LDS.U16 R63, [R55+0x16] ;  /* 0x00001600373f7984 */ /* 0x010f220000000400 */
[----:B0-----:R-:W-:-:S03]  /*6350*/  PRMT R81, RZ, 0x5410, R12 ;  /* 0x00005410ff517816 */ /* 0x001fc6000000000c */
[----:B-1----:R-:W0:Y:S01]  /*6360*/  LDS.U16 R67, [R55+0x1e] ;  /* 0x00001e0037437984 */ /* 0x002e220000000400 */
[----:B------:R-:W-:Y:S01]  /*6370*/  PRMT R76, RZ, 0x5410, R58 ;  /* 0x00005410ff4c7816 */ /* 0x000fe2000000003a */
[----:B------:R-:W-:Y:S01]  /*6380*/  FMUL.FTZ R12, R81, -1.4426950216293334961 ;  /* 0xbfb8aa3b510c7820 */ /* 0x000fe20000410000 */
[----:B------:R-:W-:Y:S02]  /*6390*/  PRMT R65, RZ, 0x5410, R65 ;  /* 0x00005410ff417816 */ /* 0x000fe40000000041 */
[----:B------:R-:W-:Y:S01]  /*63a0*/  PRMT R13, RZ, 0x5410, R13 ;  /* 0x00005410ff0d7816 */ /* 0x000fe2000000000d */
[----:B------:R1:W-:Y:S01]  /*63b0*/  MUFU.EX2 R82, R12 ;  /* 0x0000000c00527308 */ /* 0x0003e20000000800 */
[----:B------:R-:W-:Y:S02]  /*63c0*/  FMUL.FTZ R58, R76, -1.4426950216293334961 ;  /* 0xbfb8aa3b4c3a7820 */ /* 0x000fe40000410000 */
[----:B-1----:R-:W-:-:S05]  /*63d0*/  FMUL.FTZ R12, R65, -1.4426950216293334961 ;  /* 0xbfb8aa3b410c7820 */ /* 0x002fca0000410000 */
[----:B------:R1:W0:Y:S08]  /*63e0*/  MUFU.EX2 R77, R58 ;  /* 0x0000003a004d7308 */ /* 0x0002300000000800 */
[----:B------:R2:W-:Y:S01]  /*63f0*/  MUFU.EX2 R87, R12 ;  /* 0x0000000c00577308 */ /* 0x0005e20000000800 */
[----:B-1----:R-:W-:Y:S01]  /*6400*/  FMUL.FTZ R58, R13, -1.4426950216293334961 ;  /* 0xbfb8aa3b0d3a7820 */ /* 0x002fe20000410000 */
[----:B--2---:R-:W-:-:S06]  /*6410*/  PRMT R12, RZ, 0x5410, R57 ;  /* 0x00005410ff0c7816 */ /* 0x004fcc0000000039 */
[----:B------:R1:W2:Y:S01]  /*6420*/  MUFU.EX2 R83, R58 ;  /* 0x0000003a00537308 */ /* 0x0002a20000000800 */
[----:B------:R-:W-:Y:S01]  /*6430*/  FMUL.FTZ R57, R12, -1.4426950216293334961 ;  /* 0xbfb8aa3b0c397820 */ /* 0x000fe20000410000 */
[----:B-1----:R-:W-:-:S06]  /*6440*/  PRMT R58, RZ, 0x5410, R56 ;  /* 0x00005410ff3a7816 */ /* 0x002fcc0000000038 */
[----:B------:R3:W1:Y:S01]  /*6450*/  MUFU.EX2 R89, R57 ;  /* 0x0000003900597308 */ /* 0x0006620000000800 */
[----:B------:R-:W-:Y:S01]  /*6460*/  FMUL.FTZ R56, R58, -1.4426950216293334961 ;  /* 0xbfb8aa3b3a387820 */ /* 0x000fe20000410000 */
[----:B---3--:R-:W-:-:S06]  /*6470*/  PRMT R57, RZ, 0x5410, R66 ;  /* 0x00005410ff397816 */ /* 0x008fcc0000000042 */
[----:B------:R3:W0:Y:S01]  /*6480*/  MUFU.EX2 R84, R56 ;  /* 0x0000003800547308 */ /* 0x0006220000000800 */
[----:B------:R-:W-:Y:S02]  /*6490*/  PRMT R59, RZ, 0x5410, R59 ;  /* 0x00005410ff3b7816 */ /* 0x000fe4000000003b */
[----:B------:R-:W-:Y:S02]  /*64a0*/  PRMT R64, RZ, 0x5410, R64 ;  /* 0x00005410ff407816 */ /* 0x000fe40000000040 */
[----:B----4-:R-:W-:Y:S01]  /*64b0*/  PRMT R63, RZ, 0x5410, R63 ;  /* 0x00005410ff3f7816 */ /* 0x010fe2000000003f */
[----:B---3--:R-:W-:-:S04]  /*64c0*/  FMUL.FTZ R56, R57, -1.4426950216293334961 ;  /* 0xbfb8aa3b39387820 */ /* 0x008fc80000410000 */
[----:B------:R0:W-:Y:S01]  /*64d0*/  MUFU.EX2 R66, R56 ;  /* 0x0000003800427308 */ /* 0x0001e20000000800 */
[----:B------:R-:W-:Y:S02]  /*64e0*/  FMUL.FTZ R79, R59, -1.4426950216293334961 ;  /* 0xbfb8aa3b3b4f7820 */ /* 0x000fe40000410000 */
[----:B------:R-:W-:Y:S02]  /*64f0*/  FMUL.FTZ R80, R64, -1.4426950216293334961 ;  /* 0xbfb8aa3b40507820 */ /* 0x000fe40000410000 */
[----:B------:R-:W-:Y:S01]  /*6500*/  FMUL.FTZ R85, R63, -1.4426950216293334961 ;  /* 0xbfb8aa3b3f557820 */ /* 0x000fe20000410000 */
[----:B0-----:R-:W-:Y:S01]  /*6510*/  PRMT R56, RZ, 0x5410, R67 ;  /* 0x00005410ff387816 */ /* 0x001fe20000000043 */
[----:B-----5:R-:W-:Y:S02]  /*6520*/  FADD.FTZ R69, R69, 1 ;  /* 0x3f80000045457421 */ /* 0x020fe40000010000 */
[----:B------:R-:W-:Y:S02]  /*6530*/  FADD.FTZ R73, R73, 1 ;  /* 0x3f80000049497421 */ /* 0x000fe40000010000 */
[----:B------:R-:W-:Y:S01]  /*6540*/  FMUL.FTZ R67, R56, -1.4426950216293334961 ;  /* 0xbfb8aa3b38437820 */ /* 0x000fe20000410000 */
[----:B------:R-:W0:Y:S08]  /*6550*/  MUFU.EX2 R79, R79 ;  /* 0x0000004f004f7308 */ /* 0x000e300000000800 */
[----:B------:R-:W3:Y:S08]  /*6560*/  MUFU.EX2 R80, R80 ;  /* 0x0000005000507308 */ /* 0x000ef00000000800 */
[----:B------:R-:W4:Y:S08]  /*6570*/  MUFU.EX2 R85, R85 ;  /* 0x0000005500557308 */ /* 0x000f300000000800 */
[----:B------:R-:W5:Y:S01]  /*6580*/  MUFU.EX2 R104, R67 ;  /* 0x0000004300687308 */ /* 0x000f620000000800 */
[----:B------:R-:W-:-:S07]  /*6590*/  FADD.FTZ R71, R71, 1 ;  /* 0x3f80000047477421 */ /* 0x000fce0000010000 */
[----:B------:R-:W0:Y:S01]  /*65a0*/  MUFU.RCP R69, R69 ;  /* 0x0000004500457308 */ /* 0x000e220000001000 */
[----:B------:R-:W-:-:S07]  /*65b0*/  FADD.FTZ R75, R75, 1 ;  /* 0x3f8000004b4b7421 */ /* 0x000fce0000010000 */
[----:B------:R-:W3:Y:S01]  /*65c0*/  MUFU.RCP R73, R73 ;  /* 0x0000004900497308 */ /* 0x000ee20000001000 */
[----:B------:R-:W-:Y:S02]  /*65d0*/  FADD.FTZ R77, R77, 1 ;  /* 0x3f8000004d4d7421 */ /* 0x000fe40000010000 */
[----:B------:R-:W-:Y:S02]  /*65e0*/  FADD.FTZ R78, R78, 1 ;  /* 0x3f8000004e4e7421 */ /* 0x000fe40000010000 */
[----:B------:R-:W-:Y:S02]  /*65f0*/  FADD.FTZ R82, R82, 1 ;  /* 0x3f80000052527421 */ /* 0x000fe40000010000 */
[----:B--2---:R-:W-:Y:S01]  /*6600*/  FADD.FTZ R83, R83, 1 ;  /* 0x3f80000053537421 */ /* 0x004fe20000010000 */
[----:B------:R-:W2:Y:S01]  /*6610*/  MUFU.RCP R71, R71 ;  /* 0x0000004700477308 */ /* 0x000ea20000001000 */
[----:B-1----:R-:W-:Y:S02]  /*6620*/  FADD.FTZ R89, R89, 1 ;  /* 0x3f80000059597421 */ /* 0x002fe40000010000 */
[----:B------:R-:W-:-:S02]  /*6630*/  FADD.FTZ R84, R84, 1 ;  /* 0x3f80000054547421 */ /* 0x000fc40000010000 */
[----:B0-----:R-:W-:-:S03]  /*6640*/  FADD.FTZ R79, R79, 1 ;  /* 0x3f8000004f4f7421 */ /* 0x001fc60000010000 */
[----:B------:R-:W0:Y:S01]  /*6650*/  MUFU.RCP R75, R75 ;  /* 0x0000004b004b7308 */ /* 0x000e220000001000 */
[----:B---3--:R-:W-:Y:S02]  /*6660*/  FADD.FTZ R80, R80, 1 ;  /* 0x3f80000050507421 */ /* 0x008fe40000010000 */
[----:B----4-:R-:W-:Y:S02]  /*6670*/  FADD.FTZ R85, R85, 1 ;  /* 0x3f80000055557421 */ /* 0x010fe40000010000 */
[----:B------:R-:W-:Y:S02]  /*6680*/  FADD.FTZ R87, R87, 1 ;  /* 0x3f80000057577421 */ /* 0x000fe40000010000 */
[----:B------:R-:W-:Y:S02]  /*6690*/  FADD.FTZ R66, R66, 1 ;  /* 0x3f80000042427421 */ /* 0x000fe40000010000 */
[----:B-----5:R-:W-:Y:S01]  /*66a0*/  FADD.FTZ R104, R104, 1 ;  /* 0x3f80000068687421 */ /* 0x020fe20000010000 */
[----:B------:R-:W1:Y:S01]  /*66b0*/  MUFU.RCP R77, R77 ;  /* 0x0000004d004d7308 */ /* 0x000e620000001000 */
[----:B------:R-:W-:-:S02]  /*66c0*/  FMUL.FTZ R67, R68, R69 ;  /* 0x0000004544437220 */ /* 0x000fc40000410000 */
[----:B------:R-:W-:-:S05]  /*66d0*/  FMUL.FTZ R69, R72, R73 ;  /* 0x0000004948457220 */ /* 0x000fca0000410000 */
[----:B------:R-:W3:Y:S08]  /*66e0*/  MUFU.RCP R107, R78 ;  /* 0x0000004e006b7308 */ /* 0x000ef00000001000 */
[----:B------:R-:W4:Y:S08]  /*66f0*/  MUFU.RCP R108, R83 ;  /* 0x00000053006c7308 */ /* 0x000f300000001000 */
[----:B------:R-:W5:Y:S08]  /*6700*/  MUFU.RCP R113, R84 ;  /* 0x0000005400717308 */ /* 0x000f700000001000 */
[----:B------:R-:W0:Y:S08]  /*6710*/  MUFU.RCP R106, R79 ;  /* 0x0000004f006a7308 */ /* 0x000e300000001000 */
[----:B------:R-:W0:Y:S08]  /*6720*/  MUFU.RCP R111, R80 ;  /* 0x00000050006f7308 */ /* 0x000e300000001000 */
[----:B------:R-:W0:Y:S08]  /*6730*/  MUFU.RCP R82, R82 ;  /* 0x0000005200527308 */ /* 0x000e300000001000 */
[----:B------:R-:W0:Y:S08]  /*6740*/  MUFU.RCP R78, R85 ;  /* 0x00000055004e7308 */ /* 0x000e300000001000 */
[----:B------:R-:W0:Y:S08]  /*6750*/  MUFU.RCP R110, R87 ;  /* 0x00000057006e7308 */ /* 0x000e300000001000 */
[----:B------:R-:W0:Y:S08]  /*6760*/  MUFU.RCP R89, R89 ;  /* 0x0000005900597308 */ /* 0x000e300000001000 */
[----:B------:R4:W1:Y:S08]  /*6770*/  MUFU.RCP R68, R66 ;  /* 0x0000004200447308 */ /* 0x0008700000001000 */
[----:B------:R-:W4:Y:S01]  /*6780*/  MUFU.RCP R73, R104 ;  /* 0x0000006800497308 */ /* 0x000f220000001000 */
[----:B--2---:R-:W-:-:S02]  /*6790*/  FMUL.FTZ R70, R70, R71 ;  /* 0x0000004746467220 */ /* 0x004fc40000410000 */
[----:B0-----:R-:W-:Y:S01]  /*67a0*/  FMUL.FTZ R74, R74, R75 ;  /* 0x0000004b4a4a7220 */ /* 0x001fe20000410000 */
[----:B------:R-:W-:Y:S01]  /*67b0*/  BAR.SYNC.DEFER_BLOCKING 0x0 ;  /* 0x0000000000007b1d */ /* 0x000fe20000010000 */
[----:B------:R-:W-:Y:S02]  /*67c0*/  FMUL.FTZ R67, R67, R86 ;  /* 0x0000005643437220 */ /* 0x000fe40000410000 */
[----:B------:R-:W-:Y:S02]  /*67d0*/  FMUL.FTZ R70, R70, R91 ;  /* 0x0000005b46467220 */ /* 0x000fe40000410000 */
[----:B-1----:R-:W-:Y:S02]  /*67e0*/  FMUL.FTZ R71, R76, R77 ;  /* 0x0000004d4c477220 */ /* 0x002fe40000410000 */
[----:B------:R-:W-:Y:S02]  /*67f0*/  FMUL.FTZ R69, R69, R88 ;  /* 0x0000005845457220 */ /* 0x000fe40000410000 */
[----:B------:R-:W-:-:S02]  /*6800*/  FMUL.FTZ R74, R74, R93 ;  /* 0x0000005d4a4a7220 */ /* 0x000fc40000410000 */
[----:B---3--:R-:W-:Y:S02]  /*6810*/  FMUL.FTZ R62, R62, R107 ;  /* 0x0000006b3e3e7220 */ /* 0x008fe40000410000 */
[----:B----4-:R-:W-:Y:S02]  /*6820*/  FMUL.FTZ R66, R13, R108 ;  /* 0x0000006c0d427220 */ /* 0x010fe40000410000 */
[----:B-----5:R-:W-:Y:S02]  /*6830*/  FMUL.FTZ R13, R58, R113 ;  /* 0x000000713a0d7220 */ /* 0x020fe40000410000 */
        /* <DEDUP_REMOVED lines=8> */
[----:B------:R-:W-:Y:S01]  /*68c0*/  F2FP.BF16.PACK_AB R67, R70, R67 ;  /* 0x000000434643723e */ /* 0x000fe200000010ff */
[----:B------:R-:W-:Y:S01]  /*68d0*/  FMUL.FTZ R71, R71, R90 ;  /* 0x0000005a47477220 */ /* 0x000fe20000410000 */
[----:B------:R-:W-:Y:S01]  /*68e0*/  F2FP.BF16.PACK_AB R69, R74, R69 ;  /* 0x000000454a45723e */ /* 0x000fe200000010ff */
        /* <DEDUP_REMOVED lines=11> */
[----:B------:R-:W-:Y:S02]  /*69a0*/  PRMT R63, R67, 0x7632, R63 ;  /* 0x00007632433f7816 */ /* 0x000fe4000000003f */
[----:B------:R-:W-:Y:S02]  /*69b0*/  F2FP.BF16.PACK_AB R62, R62, R71 ;  /* 0x000000473e3e723e */ /* 0x000fe400000010ff */
[----:B------:R-:W-:-:S02]  /*69c0*/  PRMT R68, R69, 0x7632, R68 ;  /* 0x0000763245447816 */ /* 0x000fc40000000044 */
        /* <DEDUP_REMOVED lines=11> */
[----:B0-----:R-:W-:Y:S02]  /*6a80*/  PRMT R63, R66, 0x7632, R63 ;  /* 0x00007632423f7816 */ /* 0x001fe4000000003f */
[----:B-1----:R-:W-:Y:S02]  /*6a90*/  PRMT R68, R56, 0x7632, R68 ;  /* 0x0000763238447816 */ /* 0x002fe40000000044 */
[----:B--2---:R-:W-:Y:S01]  /*6aa0*/  PRMT R62, R13, 0x7632, R62 ;  /* 0x000076320d3e7816 */ /* 0x004fe2000000003e */
        /* <DEDUP_REMOVED lines=49> */
.L_x_4200:
[----:B------:R-:W-:Y:S05]  /*6dc0*/  BSYNC B0 ;  /* 0x0000000000007941 */ /* 0x000fea0003800000 */
.L_x_4199:
[----:B------:R-:W-:Y:S01]  /*6dd0*/  MOV R11, R79 ;  /* 0x0000004f000b7202 */ /* 0x000fe20000000f00 */
[----:B------:R-:W-:Y:S01]  /*6de0*/  IMAD.MOV.U32 R10, RZ, RZ, R12 ;  /* 0x000000ffff0a7224 */ /* 0x000fe200078e000c */
[----:B------:R-:W-:Y:S01]  /*6df0*/  IADD3 R60, P1, R60, c[0x0][0x270], RZ ;  /* 0x00009c003c3c7a10 */ /* 0x000fe20007f3e0ff */
[----:B------:R-:W-:Y:S01]  /*6e00*/  IMAD R13, R15, c[0x0][0x218], RZ ;  /* 0x000086000f0d7a24 */ /* 0x000fe200078e02ff */
[-C--:B------:R-:W-:Y:S01]  /*6e10*/  ISETP.GE.AND P2, PT, R23, R77.reuse, PT ;  /* 0x0000004d1700720c */ /* 0x080fe20003f46270 */
[C---:B------:R-:W-:Y:S01]  /*6e20*/  IMAD.WIDE.U32 R10, R0.reuse, c[0x0][0x218], R10 ;  /* 0x00008600000a7a25 */ /* 0x040fe200078e000a */
[----:B------:R-:W-:Y:S02]  /*6e30*/  IADD3.X R61, R61, c[0x0][0x274], RZ, P1, !PT ;  /* 0x00009d003d3d7a10 */ /* 0x000fe40000ffe4ff */
[----:B------:R-:W-:Y:S01]  /*6e40*/  ISETP.GE.AND P4, PT, R27, R77, PT ;  /* 0x0000004d1b00720c */ /* 0x000fe20003f86270 */
[----:B------:R-:W-:Y:S01]  /*6e50*/  IMAD R13, R0, c[0x0][0x21c], R13 ;  /* 0x00008700000d7a24 */ /* 0x000fe200078e020d */
[----:B------:R-:W-:-:S02]  /*6e60*/  IADD3 R10, P0, R8, R10, RZ ;  /* 0x0000000a080a7210 */ /* 0x000fc40007f1e0ff */
[----:B------:R-:W-:Y:S02]  /*6e70*/  ISETP.GE.AND P5, PT, R28, R77, PT ;  /* 0x0000004d1c00720c */ /* 0x000fe40003fa6270 */
[----:B------:R-:W-:Y:S02]  /*6e80*/  IADD3.X R9, R9, R13, R11, P0, !PT ;  /* 0x0000000d09097210 */ /* 0x000fe400007fe40b */
[C---:B------:R-:W-:Y:S02]  /*6e90*/  LEA R8, P0, R10.reuse, R60, 0x1 ;  /* 0x0000003c0a087211 */ /* 0x040fe400078008ff */
[----:B------:R-:W-:Y:S02]  /*6ea0*/  ISETP.GE.AND P6, PT, R29, R77, PT ;  /* 0x0000004d1d00720c */ /* 0x000fe40003fc6270 */
[----:B------:R-:W-:Y:S02]  /*6eb0*/  LEA.HI.X R9, R10, R61, R9, 0x1, P0 ;  /* 0x0000003d0a097211 */ /* 0x000fe400000f0c09 */
[----:B------:R-:W-:-:S02]  /*6ec0*/  ISETP.GE.AND P0, PT, R24, R77, PT ;  /* 0x0000004d1800720c */ /* 0x000fc40003f06270 */
[-C--:B------:R-:W-:Y:S01]  /*6ed0*/  ISETP.GE.AND P1, PT, R22, R77.reuse, PT ;  /* 0x0000004d1600720c */ /* 0x080fe20003f26270 */
[----:B------:R1:W-:Y:S01]  /*6ee0*/  @!P2 STG.E.U16 [R8.64], R59 ;  /* 0x0000003b0800a986 */ /* 0x0003e2000c101504 */
        /* <DEDUP_REMOVED lines=29> */
[----:B------:R-:W-:-:S03]  /*70c0*/  IMAD.X R5, RZ, RZ, R5, P2 ;  /* 0x000000ffff057224 */ /* 0x000fc600010e0605 */
[----:B------:R-:W-:Y:S01]  /*70d0*/  IADD3.X R39, RZ, R39, RZ, P3, !PT ;  /* 0x00000027ff277210 */ /* 0x000fe20001ffe4ff */
[----:B------:R-:W-:Y:S01]  /*70e0*/  @P0 CALL.REL.NOINC `(.L_x_4201) ;  /* 0x0000001000000944 */ /* 0x000fe20003c00000 */
[----:B------:R-:W-:Y:S05]  /*70f0*/  BRA `(.L_x_4202) ;  /* 0xffff957000007947 */ /* 0x000fea000383ffff */
.L_x_4201:
[----:B------:R-:W-:Y:S05]  /*7100*/  EXIT ;  /* 0x000000000000794d */ /* 0x000fea0003800000 */
.L_x_4203:
        /* <DEDUP_REMOVED lines=15> */
.L_x_5435:


//--------------------- .text._Z25selective_scan_fwd_kernelI32Selective_Scan_fwd_kernel_traitsILi32ELi16ELi1ELb0ELb1ELb0ELb0EN3c108BFloat16EfEEv13SSMParamsBase --------------------------
	.section	.text._Z25selective_scan_fwd_kernelI32Selective_Scan_fwd_kernel_traitsILi32ELi16ELi1ELb0ELb1ELb0ELb0EN3c108BFloat16EfEEv13SSMParamsBase,"ax",@progbits
	.sectioninfo	@"SHI_REGISTERS=167"
	.align	128
        .global         _Z25selective_scan_fwd_kernelI32Selective_Scan_fwd_kernel_traitsILi32ELi16ELi1ELb0ELb1ELb0ELb0EN3c108BFloat16EfEEv13SSMParamsBase
        .type           _Z25selective_scan_fwd_kernelI32Selective_Scan_fwd_kernel_traitsILi32ELi16ELi1ELb0ELb1ELb0ELb0EN3c108BFloat16EfEEv13SSMParamsBase,@function
        .size           _Z25selective_scan_fwd_kernelI32Selective_Scan_fwd_kernel_traitsILi32ELi16ELi1ELb0ELb1ELb0ELb0EN3c108BFloat16EfEEv13SSMParamsBase,(.L_x_5436 - _Z25selective_scan_fwd_kernelI32Selective_Scan_fwd_kernel_traitsILi32ELi16ELi1ELb0ELb1ELb0ELb0EN3c108BFloat16EfEEv13SSMParamsBase)
        .other          _Z25selective_scan_fwd_kernelI32Selective_Scan_fwd_kernel_traitsILi32ELi16ELi1ELb0ELb1ELb0ELb0EN3c108BFloat16EfEEv13SSMParamsBase,@"STO_CUDA_ENTRY STV_DEFAULT"
_Z25selective_scan_fwd_kernelI32Selective_Scan_fwd_kernel_traitsILi32ELi16ELi1ELb0ELb1ELb0ELb0EN3c108BFloat16EfEEv13SSMParamsBase:
.text._Z25selective_scan_fwd_kernelI32Selective_Scan_fwd_kernel_traitsILi32ELi16ELi1ELb0ELb1ELb0ELb0EN3c108BFloat16EfEEv13SSMParamsBase:
[----:B------:R-:W-:Y:S02]  /*0000*/  IMAD.MOV.U32 R1, RZ, RZ, c[0x0][0x28] ;  /* 0x00000a00ff017624 */ /* 0x000fe400078e00ff */
[----:B------:R-:W-:Y:S01]  /*0010*/  IABS R9, c[0x0][0x178] ;  /* 0x00005e0000097a13 */ /* 0x000fe20000000000 */
[----:B------:R-:W0:Y:S01]  /*0020*/  S2R R0, SR_CTAID.Y ;  /* 0x0000000000007919 */ /* 0x000e220000002600 */
[----:B------:R-:W-:Y:S01]  /*0030*/  ISETP.NE.U32.AND P0, PT, RZ, c[0x0][0x238], PT ;  /* 0x00008e00ff007a0c */ /* 0x000fe20003f05070 */
[----:B------:R-:W-:Y:S01]  /*0040*/  HFMA2.MMA R20, -RZ, RZ, 0, 0 ;  /* 0x00000000ff147435 */ /* 0x000fe200000001ff */
[----:B------:R-:W1:Y:S01]  /*0050*/  I2F.RP R8, R9 ;  /* 0x0000000900087306 */ /* 0x000e620000209400 */
[----:B------:R-:W-:Y:S01]  /*0060*/  ISETP.NE.U32.AND P1, PT, RZ, c[0x0][0x250], PT ;  /* 0x00009400ff007a0c */ /* 0x000fe20003f25070 */
[----:B------:R-:W-:Y:S01]  /*0070*/  IMAD.MOV.U32 R18, RZ, RZ, RZ ;  /* 0x000000ffff127224 */ /* 0x000fe200078e00ff */
[----:B------:R-:W-:Y:S01]  /*0080*/  ISETP.NE.AND.EX P0, PT, RZ, c[0x0][0x23c], PT, P0 ;  /* 0x00008f00ff007a0c */ /* 0x000fe20003f05300 */
[----:B------:R-:W-:Y:S01]  /*0090*/  ULDC.64 UR4, c[0x0][0x118] ;  /* 0x0000460000047ab9 */ /* 0x000fe20000000a00 */
[----:B------:R-:W-:-:S03]  /*00a0*/  ISETP.NE.AND.EX P1, PT, RZ, c[0x0][0x254], PT, P1 ;  /* 0x00009500ff007a0c */ /* 0x000fc60003f25310 */
[----:B-1----:R-:W1:Y:S01]  /*00b0*/  MUFU.RCP R8, R8 ;  /* 0x0000000800087308 */ /* 0x002e620000001000 */
[----:B0-----:R-:W-:-:S07]  /*00c0*/  SHF.R.S32.HI R19, RZ, 0x1f, R0 ;  /* 0x0000001fff137819 */ /* 0x001fce0000011400 */
[C---:B------:R-:W-:Y:S02]  /*00d0*/  @P0 LEA R2, P2, R0.reuse, c[0x0][0x238], 0x2 ;  /* 0x00008e0000020a11 */ /* 0x040fe400078410ff */
[C---:B------:R-:W-:Y:S02]  /*00e0*/  @P1 LEA R4, P3, R0.reuse, c[0x0][0x250], 0x2 ;  /* 0x0000940000041a11 */ /* 0x040fe400078610ff */
[C-C-:B------:R-:W-:Y:S02]  /*00f0*/  @P0 LEA.HI.X R3, R0.reuse, c[0x0][0x23c], R19.reuse, 0x2, P2 ;  /* 0x00008f0000030a11 */ /* 0x140fe400010f1413 */
[----:B------:R-:W-:Y:S02]  /*0100*/  @P1 LEA.HI.X R5, R0, c[0x0][0x254], R19, 0x2, P3 ;  /* 0x0000950000051a11 */ /* 0x000fe400018f1413 */
[----:B-1----:R-:W-:Y:S01]  /*0110*/  IADD3 R6, R8, 0xffffffe, RZ ;  /* 0x0ffffffe08067810 */ /* 0x002fe20007ffe0ff */
[----:B------:R-:W0:Y:S03]  /*0120*/  S2R R21, SR_CTAID.X ;  /* 0x0000000000157919 */ /* 0x000e260000002500 */
[----:B------:R1:W2:Y:S01]  /*0130*/  F2I.FTZ.U32.TRUNC.NTZ R7, R6 ;  /* 0x0000000600077305 */ /* 0x0002a2000021f000 */
[----:B------:R3:W5:Y:S04]  /*0140*/  @P0 LDG.E R18, [R2.64] ;  /* 0x0000000402120981 */ /* 0x000768000c1e1900 */
[----:B------:R4:W5:Y:S01]  /*0150*/  @P1 LDG.E R20, [R4.64] ;  /* 0x0000000404141981 */ /* 0x000962000c1e1900 */
[----:B-1----:R-:W-:Y:S01]  /*0160*/  IMAD.MOV.U32 R6, RZ, RZ, RZ ;  /* 0x000000ffff067224 */ /* 0x002fe200078e00ff */
[----:B---3--:R-:W-:Y:S01]  /*0170*/  IABS R2, R0 ;  /* 0x0000000000027213 */ /* 0x008fe20000000000 */
[----:B----4-:R-:W-:-:S02]  /*0180*/  IMAD.MOV.U32 R4, RZ, RZ, c[0x0][0x174] ;  /* 0x00005d00ff047624 */ /* 0x010fc400078e00ff */
[----:B--2---:R-:W-:-:S03]  /*0190*/  IMAD.MOV R10, RZ, RZ, -R7 ;  /* 0x000000ffff0a7224 */ /* 0x004fc600078e0a07 */
[----:B------:R-:W-:Y:S01]  /*01a0*/  ISETP.GE.AND P0, PT, R4, 0x1, PT ;  /* 0x000000010400780c */ /* 0x000fe20003f06270 */
[----:B------:R-:W-:Y:S01]  /*01b0*/  IMAD R11, R10, R9, RZ ;  /* 0x000000090a0b7224 */ /* 0x000fe200078e02ff */
[----:B0-----:R-:W-:-:S03]  /*01c0*/  SHF.R.S32.HI R144, RZ, 0x1f, R21 ;  /* 0x0000001fff907819 */ /* 0x001fc60000011415 */
        /* <DEDUP_REMOVED lines=8> */
[----:B------:R-:W-:Y:S01]  /*0250*/  @!P1 IMAD.IADD R2, R2, 0x1, -R9 ;  /* 0x0000000102029824 */ /* 0x000fe200078e0a09 */
[----:B------:R-:W-:Y:S01]  /*0260*/  ISETP.GE.AND P2, PT, R3, RZ, PT ;  /* 0x000000ff0300720c */ /* 0x000fe20003f46270 */
[----:B------:R-:W-:Y:S01]  /*0270*/  IMAD R4, R144, c[0x0][0x190], RZ ;  /* 0x0000640090047a24 */ /* 0x000fe200078e02ff */
[----:B------:R-:W-:Y:S01]  /*0280*/  @!P1 IADD3 R8, R8, 0x1, RZ ;  /* 0x0000000108089810 */ /* 0x000fe20007ffe0ff */
[C---:B------:R-:W-:Y:S01]  /*0290*/  IMAD R11, R19.reuse, c[0x0][0x1e8], RZ ;  /* 0x00007a00130b7a24 */ /* 0x040fe200078e02ff */
[----:B------:R-:W-:Y:S01]  /*02a0*/  ISETP.GE.U32.AND P0, PT, R2, R9, PT ;  /* 0x000000090200720c */ /* 0x000fe20003f06070 */
[----:B------:R-:W-:Y:S01]  /*02b0*/  IMAD R9, R19, c[0x0][0x1d8], RZ ;  /* 0x0000760013097a24 */ /* 0x000fe200078e02ff */
[----:B------:R-:W-:Y:S01]  /*02c0*/  ISETP.NE.AND P1, PT, RZ, c[0x0][0x178], PT ;  /* 0x00005e00ff007a0c */ /* 0x000fe20003f25270 */
[----:B------:R-:W-:Y:S01]  /*02d0*/  IMAD.WIDE.U32 R2, R0, c[0x0][0x1d8], RZ ;  /* 0x0000760000027a25 */ /* 0x000fe200078e00ff */
[----:B------:R-:W1:Y:S01]  /*02e0*/  S2R R23, SR_LANEID ;  /* 0x0000000000177919 */ /* 0x000e620000000000 */
[----:B------:R-:W-:-:S02]  /*02f0*/  MOV R24, RZ ;  /* 0x000000ff00187202 */ /* 0x000fc40000000f00 */
[----:B------:R-:W-:Y:S02]  /*0300*/  IMAD R9, R0, c[0x0][0x1dc], R9 ;  /* 0x0000770000097a24 */ /* 0x000fe400078e0209 */
[----:B------:R-:W-:Y:S02]  /*0310*/  IMAD R13, R21, c[0x0][0x194], R4 ;  /* 0x00006500150d7a24 */ /* 0x000fe400078e0204 */
[----:B------:R-:W-:Y:S02]  /*0320*/  IMAD.IADD R3, R3, 0x1, R9 ;  /* 0x0000000103037824 */ /* 0x000fe400078e0209 */
[----:B------:R-:W-:Y:S01]  /*0330*/  @P0 IADD3 R8, R8, 0x1, RZ ;  /* 0x0000000108080810 */ /* 0x000fe20007ffe0ff */
[----:B------:R-:W-:-:S03]  /*0340*/  IMAD.WIDE.U32 R6, R21, c[0x0][0x190], RZ ;  /* 0x0000640015067a25 */ /* 0x000fc600078e00ff */
[----:B------:R-:W-:Y:S01]  /*0350*/  @!P2 IADD3 R8, -R8, RZ, RZ ;  /* 0x000000ff0808a210 */ /* 0x000fe20007ffe1ff */
[C---:B0-----:R-:W-:Y:S01]  /*0360*/  IMAD.SHL.U32 R41, R124.reuse, 0x10, RZ ;  /* 0x000000107c297824 */ /* 0x041fe200078e00ff */
[----:B------:R-:W-:Y:S01]  /*0370*/  LOP3.LUT R22, R124, 0x1f, RZ, 0xc0, !PT ;  /* 0x0000001f7c167812 */ /* 0x000fe200078ec0ff */
[----:B------:R-:W-:Y:S01]  /*0380*/  IMAD.WIDE.U32 R4, R0, c[0x0][0x1e8], RZ ;  /* 0x00007a0000047a25 */ /* 0x000fe200078e00ff */
[----:B------:R-:W-:Y:S02]  /*0390*/  @!P1 LOP3.LUT R8, RZ, c[0x0][0x178], RZ, 0x33, !PT ;  /* 0x00005e00ff089a12 */ /* 0x000fe400078e33ff */
[----:B------:R-:W-:Y:S01]  /*03a0*/  LOP3.LUT R10, R22, 0xfffffe00, R41, 0xf8, !PT ;  /* 0xfffffe00160a7812 */ /* 0x000fe200078ef829 */
[----:B------:R-:W-:Y:S01]  /*03b0*/  IMAD R11, R0, c[0x0][0x1ec], R11 ;  /* 0x00007b00000b7a24 */ /* 0x000fe200078e020b */
[----:B------:R-:W-:Y:S01]  /*03c0*/  SHF.R.S32.HI R9, RZ, 0x1f, R8 ;  /* 0x0000001fff097819 */ /* 0x000fe20000011408 */
[----:B------:R-:W-:Y:S01]  /*03d0*/  IMAD R12, R144, c[0x0][0x1d0], RZ ;  /* 0x00007400900c7a24 */ /* 0x000fe200078e02ff */
[----:B------:R-:W-:Y:S01]  /*03e0*/  IADD3 R7, R7, R13, RZ ;  /* 0x0000000d07077210 */ /* 0x000fe20007ffe0ff */
[----:B------:R-:W-:Y:S01]  /*03f0*/  IMAD.WIDE.U32 R2, R21, c[0x0][0x1d0], R2 ;  /* 0x0000740015027a25 */ /* 0x000fe200078e0002 */
[----:B------:R-:W-:-:S02]  /*0400*/  IADD3 R26, R41, 0x1, RZ ;  /* 0x00000001291a7810 */ /* 0x000fc40007ffe0ff */
[----:B------:R-:W-:Y:S01]  /*0410*/  IADD3 R28, R41, 0x2, RZ ;  /* 0x00000002291c7810 */ /* 0x000fe20007ffe0ff */
[----:B------:R-:W-:Y:S01]  /*0420*/  IMAD.IADD R5, R5, 0x1, R11 ;  /* 0x0000000105057824 */ /* 0x000fe200078e020b */
[----:B------:R-:W-:Y:S01]  /*0430*/  SHF.R.S32.HI R11, RZ, 0x1f, R10 ;  /* 0x0000001fff0b7819 */ /* 0x000fe2000001140a */
[----:B------:R-:W-:Y:S01]  /*0440*/  IMAD R15, R21, c[0x0][0x1d4], R12 ;  /* 0x00007500150f7a24 */ /* 0x000fe200078e020c */
[----:B------:R-:W-:Y:S01]  /*0450*/  IADD3 R12, P0, R10, R2, RZ ;  /* 0x000000020a0c7210 */ /* 0x000fe20007f1e0ff */
[----:B------:R-:W-:Y:S01]  /*0460*/  IMAD R13, R9, c[0x0][0x1a8], RZ ;  /* 0x00006a00090d7a24 */ /* 0x000fe200078e02ff */
[----:B------:R-:W-:Y:S01]  /*0470*/  IADD3 R30, R41, 0x3, RZ ;  /* 0x00000003291e7810 */ /* 0x000fe20007ffe0ff */
[----:B------:R-:W-:Y:S01]  /*0480*/  IMAD R14, R144, c[0x0][0x1e0], RZ ;  /* 0x00007800900e7a24 */ /* 0x000fe200078e02ff */
[----:B------:R-:W-:Y:S01]  /*0490*/  IADD3.X R9, R11, R3, R15, P0, !PT ;  /* 0x000000030b097210 */ /* 0x000fe200007fe40f */
[----:B------:R-:W-:Y:S01]  /*04a0*/  IMAD.WIDE.U32 R4, R21, c[0x0][0x1e0], R4 ;  /* 0x0000780015047a25 */ /* 0x000fe200078e0004 */
[----:B------:R-:W-:-:S02]  /*04b0*/  IADD3 R31, R41, 0x4, RZ ;  /* 0x00000004291f7810 */ /* 0x000fc40007ffe0ff */
[C---:B------:R-:W-:Y:S01]  /*04c0*/  IADD3 R32, R41.reuse, 0x6, RZ ;  /* 0x0000000629207810 */ /* 0x040fe20007ffe0ff */
[----:B------:R-:W-:Y:S01]  /*04d0*/  IMAD.WIDE.U32 R2, R8, c[0x0][0x1a8], R6 ;  /* 0x00006a0008027a25 */ /* 0x000fe200078e0006 */
[----:B------:R-:W-:Y:S02]  /*04e0*/  IADD3 R82, P1, R10, R4, RZ ;  /* 0x000000040a527210 */ /* 0x000fe40007f3e0ff */
[----:B------:R-:W-:Y:S01]  /*04f0*/  IADD3 R33, R41, 0x7, RZ ;  /* 0x0000000729217810 */ /* 0x000fe20007ffe0ff */
[----:B------:R-:W-:Y:S01]  /*0500*/  IMAD R13, R8, c[0x0][0x1ac], R13 ;  /* 0x00006b00080d7a24 */ /* 0x000fe200078e020d */
[----:B------:R-:W-:Y:S01]  /*0510*/  LEA R57, P0, R2, c[0x0][0x228], 0x1 ;  /* 0x00008a0002397a11 */ /* 0x000fe200078008ff */
[----:B------:R-:W-:Y:S01]  /*0520*/  IMAD R17, R21, c[0x0][0x1e4], R14 ;  /* 0x0000790015117a24 */ /* 0x000fe200078e020e */
[----:B------:R-:W-:Y:S01]  /*0530*/  LEA R81, P2, R82, c[0x0][0x248], 0x1 ;  /* 0x0000920052517a11 */ /* 0x000fe200078408ff */
[----:B------:R-:W-:Y:S01]  /*0540*/  IMAD.IADD R59, R3, 0x1, R13 ;  /* 0x00000001033b7824 */ /* 0x000fe200078e020d */
[----:B------:R-:W-:Y:S01]  /*0550*/  IADD3 R34, R41, 0x8, RZ ;  /* 0x0000000829227810 */ /* 0x000fe20007ffe0ff */
[----:B------:R-:W-:Y:S01]  /*0560*/  IMAD R3, R19, c[0x0][0x180], RZ ;  /* 0x0000600013037a24 */ /* 0x000fe200078e02ff */
[----:B------:R-:W-:Y:S01]  /*0570*/  IADD3.X R7, R11, R5, R17, P1, !PT ;  /* 0x000000050b077210 */ /* 0x000fe20000ffe411 */
[----:B------:R-:W-:Y:S01]  /*0580*/  IMAD R13, R19, c[0x0][0x1b8], RZ ;  /* 0x00006e00130d7a24 */ /* 0x000fe200078e02ff */
[----:B------:R-:W-:Y:S01]  /*0590*/  LEA R4, P1, R12, c[0x0][0x240], 0x1 ;  /* 0x000090000c047a11 */ /* 0x000fe200078208ff */
[----:B------:R-:W-:Y:S01]  /*05a0*/  IMAD R3, R0, c[0x0][0x184], R3 ;  /* 0x0000610000037a24 */ /* 0x000fe200078e0203 */
[----:B------:R-:W-:Y:S01]  /*05b0*/  LEA.HI.X R59, R2, c[0x0][0x22c], R59, 0x1, P0 ;  /* 0x00008b00023b7a11 */ /* 0x000fe200000f0c3b */
[----:B------:R-:W-:Y:S01]  /*05c0*/  IMAD R2, R21, c[0x0][0x164], R0 ;  /* 0x0000590015027a24 */ /* 0x000fe200078e0200 */
[----:B------:R-:W-:Y:S01]  /*05d0*/  LEA.HI.X R5, R12, c[0x0][0x244], R9, 0x1, P1 ;  /* 0x000091000c057a11 */ /* 0x000fe200008f0c09 */
[----:B------:R-:W-:Y:S01]  /*05e0*/  IMAD.WIDE.U32 R8, R0, c[0x0][0x180], RZ ;  /* 0x0000600000087a25 */ /* 0x000fe200078e00ff */
[----:B------:R-:W-:-:S02]  /*05f0*/  LEA.HI.X R82, R82, c[0x0][0x24c], R7, 0x1, P2 ;  /* 0x0000930052527a11 */ /* 0x000fc400010f0c07 */
[C---:B------:R-:W-:Y:S01]  /*0600*/  IADD3 R35, R41.reuse, 0x9, RZ ;  /* 0x0000000929237810 */ /* 0x040fe20007ffe0ff */
[----:B------:R-:W-:Y:S01]  /*0610*/  IMAD.WIDE.U32 R6, R0, c[0x0][0x1b8], RZ ;  /* 0x00006e0000067a25 */ /* 0x000fe200078e00ff */
[C---:B------:R-:W-:Y:S02]  /*0620*/  IADD3 R36, R41.reuse, 0xa, RZ ;  /* 0x0000000a29247810 */ /* 0x040fe40007ffe0ff */
[C---:B------:R-:W-:Y:S01]  /*0630*/  IADD3 R37, R41.reuse, 0xb, RZ ;  /* 0x0000000b29257810 */ /* 0x040fe20007ffe0ff */
[----:B------:R-:W-:Y:S01]  /*0640*/  IMAD R2, R2, c[0x0][0x174], RZ ;  /* 0x00005d0002027a24 */ /* 0x000fe200078e02ff */
[C---:B------:R-:W-:Y:S01]  /*0650*/  IADD3 R38, R41.reuse, 0xc, RZ ;  /* 0x0000000c29267810 */ /* 0x040fe20007ffe0ff */
[----:B------:R-:W-:Y:S01]  /*0660*/  IMAD R13, R0, c[0x0][0x1bc], R13 ;  /* 0x00006f00000d7a24 */ /* 0x000fe200078e020d */
[C---:B------:R-:W-:Y:S01]  /*0670*/  IADD3 R39, R41.reuse, 0xd, RZ ;  /* 0x0000000d29277810 */ /* 0x040fe20007ffe0ff */
[----:B------:R-:W-:Y:S01]  /*0680*/  IMAD R25, R2, c[0x0][0x16c], RZ ;  /* 0x00005b0002197a24 */ /* 0x000fe200078e02ff */
[----:B------:R-:W-:Y:S01]  /*0690*/  IADD3 R40, R41, 0xe, RZ ;  /* 0x0000000e29287810 */ /* 0x000fe20007ffe0ff */
[----:B------:R-:W-:Y:S01]  /*06a0*/  IMAD.IADD R27, R9, 0x1, R3 ;  /* 0x00000001091b7824 */ /* 0x000fe200078e0203 */
[----:B------:R-:W-:Y:S01]  /*06b0*/  IADD3 R41, R41, 0xf, RZ ;  /* 0x0000000f29297810 */ /* 0x000fe20007ffe0ff */
[----:B------:R-:W-:Y:S01]  /*06c0*/  IMAD.IADD R29, R7, 0x1, R13 ;  /* 0x00000001071d7824 */ /* 0x000fe200078e020d */
        /* <DEDUP_REMOVED lines=14> */
[----:B-1----:R-:W-:Y:S02]  /*07b0*/  LOP3.LUT R56, R10, 0x1e0, RZ, 0xfc, !PT ;  /* 0x000001e00a387812 */ /* 0x002fe400078efcff */
.L_x_4243:
[----:B------:R-:W-:Y:S01]  /*07c0*/  BAR.SYNC.DEFER_BLOCKING 0x0 ;  /* 0x0000000000007b1d */ /* 0x000fe20000010000 */
[----:B------:R-:W-:Y:S02]  /*07d0*/  MOV R127, 0xfffffe00 ;  /* 0xfffffe00007f7802 */ /* 0x000fe40000000f00 */
[----:B------:R-:W-:-:S03]  /*07e0*/  PRMT R3, RZ, 0x7610, R3 ;  /* 0x00007610ff037816 */ /* 0x000fc60000000003 */
[----:B------:R-:W-:-:S05]  /*07f0*/  IMAD R127, R24, R127, c[0x0][0x168] ;  /* 0x00005a00187f7624 */ /* 0x000fca00078e027f */
[-C--:B------:R-:W-:Y:S02]  /*0800*/  ISETP.GE.AND P0, PT, R10, R127.reuse, PT ;  /* 0x0000007f0a00720c */ /* 0x080fe40003f06270 */
[-C--:B------:R-:W-:Y:S02]  /*0810*/  ISETP.GE.AND P1, PT, R43, R127.reuse, PT ;  /* 0x0000007f2b00720c */ /* 0x080fe40003f26270 */
[----:B------:R-:W-:-:S09]  /*0820*/  ISETP.GE.AND P2, PT, R44, R127, PT ;  /* 0x0000007f2c00720c */ /* 0x000fd20003f46270 */
[----:B------:R-:W2:Y:S01]  /*0830*/  @!P0 LDG.E.U16 R3, [R4.64] ;  /* 0x0000000404038981 */ /* 0x000ea2000c1e1500 */
[-C--:B------:R-:W-:Y:S02]  /*0840*/  ISETP.GE.AND P0, PT, R42, R127.reuse, PT ;  /* 0x0000007f2a00720c */ /* 0x080fe40003f06270 */
[----:B-1----:R-:W-:Y:S02]  /*0850*/  PRMT R13, RZ, 0x7610, R13 ;  /* 0x00007610ff0d7816 */ /* 0x002fe4000000000d */
[-C--:B------:R-:W-:Y:S02]  /*0860*/  ISETP.GE.AND P3, PT, R45, R127.reuse, PT ;  /* 0x0000007f2d00720c */ /* 0x080fe40003f66270 */
[----:B------:R-:W-:Y:S02]  /*0870*/  ISETP.GE.AND P4, PT, R46, R127, PT ;  /* 0x0000007f2e00720c */ /* 0x000fe40003f86270 */
[----:B------:R-:W-:Y:S02]  /*0880*/  PRMT R2, RZ, 0x7610, R2 ;  /* 0x00007610ff027816 */ /* 0x000fe40000000002 */
[----:B------:R-:W-:-:S02]  /*0890*/  PRMT R15, RZ, 0x7610, R15 ;  /* 0x00007610ff0f7816 */ /* 0x000fc4000000000f */
[----:B------:R-:W-:Y:S01]  /*08a0*/  PRMT R12, RZ, 0x7610, R12 ;  /* 0x00007610ff0c7816 */ /* 0x000fe2000000000c */
[----:B------:R-:W3:Y:S01]  /*08b0*/  @!P0 LDG.E.U16 R13, [R4.64+0x40] ;  /* 0x00004004040d8981 */ /* 0x000ee2000c1e1500 */
[-C--:B------:R-:W-:Y:S02]  /*08c0*/  ISETP.GE.AND P0, PT, R47, R127.reuse, PT ;  /* 0x0000007f2f00720c */ /* 0x080fe40003f06270 */
[----:B------:R-:W-:Y:S01]  /*08d0*/  PRMT R17, RZ, 0x7610, R17 ;  /* 0x00007610ff117816 */ /* 0x000fe20000000011 */
        /* <DEDUP_REMOVED lines=72> */
[----:B------:R-:W-:Y:S02]  /*0d60*/  PRMT R83, RZ, 0x7610, R83 ;  /* 0x00007610ff537816 */ /* 0x000fe40000000053 */
        /* <DEDUP_REMOVED lines=59> */
[--C-:B------:R-:W-:Y:S01]  /*1120*/  IMAD.MOV.U32 R2, RZ, RZ, R81.reuse ;  /* 0x000000ffff027224 */ /* 0x100fe200078e0051 */
[----:B------:R-:W-:-:S02]  /*1130*/  PRMT R81, RZ, 0x7610, R81 ;  /* 0x00007610ff517816 */ /* 0x000fc40000000051 */
[----:B------:R-:W-:Y:S01]  /*1140*/  MOV R3, R82 ;  /* 0x0000005200037202 */ /* 0x000fe20000000f00 */
[----:B------:R-:W-:Y:S01]  /*1150*/  BAR.SYNC.DEFER_BLOCKING 0x0 ;  /* 0x0000000000007b1d */ /* 0x000fe20000010000 */
[----:B------:R-:W-:Y:S02]  /*1160*/  PRMT R80, RZ, 0x7610, R80 ;  /* 0x00007610ff507816 */ /* 0x000fe40000000050 */
[----:B0-----:R-:W-:Y:S02]  /*1170*/  PRMT R76, RZ, 0x7610, R76 ;  /* 0x00007610ff4c7816 */ /* 0x001fe4000000004c */
[----:B------:R-:W-:Y:S02]  /*1180*/  PRMT R82, RZ, 0x7610, R82 ;  /* 0x00007610ff527816 */ /* 0x000fe40000000052 */
        /* <DEDUP_REMOVED lines=119> */
.L_x_4205:
[----:B------:R-:W-:Y:S05]  /*1900*/  BSYNC B0 ;  /* 0x0000000000007941 */ /* 0x000fea0003800000 */
.L_x_4204:
        /* <DEDUP_REMOVED lines=36> */
.L_x_4207:
[----:B------:R-:W-:Y:S05]  /*1b50*/  BSYNC B0 ;  /* 0x0000000000007941 */ /* 0x000fea0003800000 */
.L_x_4206:
        /* <DEDUP_REMOVED lines=38> */
.L_x_4209:
[----:B------:R-:W-:Y:S05]  /*1dc0*/  BSYNC B0 ;  /* 0x0000000000007941 */ /* 0x000fea0003800000 */
.L_x_4208:
        /* <DEDUP_REMOVED lines=36> */
.L_x_4211:
[----:B------:R-:W-:Y:S05]  /*2010*/  BSYNC B0 ;  /* 0x0000000000007941 */ /* 0x000fea0003800000 */
.L_x_4210:
        /* <DEDUP_REMOVED lines=38> */
.L_x_4213:
[----:B------:R-:W-:Y:S05]  /*2280*/  BSYNC B0 ;  /* 0x0000000000007941 */ /* 0x000fea0003800000 */
.L_x_4212:
        /* <DEDUP_REMOVED lines=36> */
.L_x_4215:
[----:B------:R-:W-:Y:S05]  /*24d0*/  BSYNC B0 ;  /* 0x0000000000007941 */ /* 0x000fea0003800000 */
.L_x_4214:
        /* <DEDUP_REMOVED lines=38> */
.L_x_4217:
[----:B------:R-:W-:Y:S05]  /*2740*/  BSYNC B0 ;  /* 0x0000000000007941 */ /* 0x000fea0003800000 */
.L_x_4216:
        /* <DEDUP_REMOVED lines=36> */
.L_x_4219:
[----:B------:R-:W-:Y:S05]  /*2990*/  BSYNC B0 ;  /* 0x0000000000007941 */ /* 0x000fea0003800000 */
.L_x_4218:
        /* <DEDUP_REMOVED lines=41> */
.L_x_4221:
[----:B------:R-:W-:Y:S05]  /*2c30*/  BSYNC B0 ;  /* 0x0000000000007941 */ /* 0x000fea0003800000 */
.L_x_4220:
        /* <DEDUP_REMOVED lines=41> */
.L_x_4223:
[----:B------:R-:W-:Y:S05]  /*2ed0*/  BSYNC B0 ;  /* 0x0000000000007941 */ /* 0x000fea0003800000 */
.L_x_4222:
        /* <DEDUP_REMOVED lines=47> */
.L_x_4225:
[----:B------:R-:W-:Y:S05]  /*31d0*/  BSYNC B0 ;  /* 0x0000000000007941 */ /* 0x000fea0003800000 */
.L_x_4224:
        /* <DEDUP_REMOVED lines=33> */
.L_x_4227:
[----:B------:R-:W-:Y:S05]  /*33f0*/  BSYNC B0 ;  /* 0x0000000000007941 */ /* 0x000fea0003800000 */
.L_x_4226:
        /* <DEDUP_REMOVED lines=33> */
.L_x_4229:
[----:B------:R-:W-:Y:S05]  /*3610*/  BSYNC B0 ;  /* 0x0000000000007941 */ /* 0x000fea0003800000 */
.L_x_4228:
        /* <DEDUP_REMOVED lines=33> */
.L_x_4231:
[----:B------:R-:W-:Y:S05]  /*3830*/  BSYNC B0 ;  /* 0x0000000000007941 */ /* 0x000fea0003800000 */
.L_x_4230:
        /* <DEDUP_REMOVED lines=33> */
.L_x_4233:
[----:B------:R-:W-:Y:S05]  /*3a50*/  BSYNC B0 ;  /* 0x0000000000007941 */ /* 0x000fea0003800000 */
.L_x_4232:
        /* <DEDUP_REMOVED lines=33> */
.L_x_4235:
[----:B------:R-:W-:Y:S05]  /*3c70*/  BSYNC B0 ;  /* 0x0000000000007941 */ /* 0x000fea0003800000 */
.L_x_4234:
        /* <DEDUP_REMOVED lines=38> */
.L_x_4239:
[----:B------:R-:W-:Y:S01]  /*3ee0*/  SHF.R.S32.HI R126, RZ, 0x1f, R125 ;  /* 0x0000001fff7e7819 */ /* 0x000fe2000001147d */
[----:B0-----:R-:W-:Y:S01]  /*3ef0*/  IMAD.MOV.U32 R13, RZ, RZ, R27 ;  /* 0x000000ffff0d7224 */ /* 0x001fe200078e001b */
[----:B------:R-:W-:Y:S01]  /*3f00*/  MOV R12, R8 ;  /* 0x00000008000c7202 */ /* 0x000fe20000000f00 */
[----:B------:R-:W-:Y:S02]  /*3f10*/  IMAD.MOV.U32 R127, RZ, RZ, -0x200 ;  /* 0xfffffe00ff7f7424 */ /* 0x000fe400078e00ff */
[----:B------:R-:W-:Y:S02]  /*3f20*/  IMAD R14, R126, c[0x0][0x188], RZ ;  /* 0x000062007e0e7a24 */ /* 0x000fe400078e02ff */
[----:B------:R-:W-:-:S04]  /*3f30*/  IMAD.WIDE.U32 R16, R125, c[0x0][0x188], R12 ;  /* 0x000062007d107a25 */ /* 0x000fc800078e000c */
[----:B------:R-:W-:Y:S01]  /*3f40*/  IMAD R13, R125, c[0x0][0x18c], R14 ;  /* 0x000063007d0d7a24 */ /* 0x000fe200078e020e */
[----:B------:R-:W-:Y:S01]  /*3f50*/  LEA R12, P1, R16, c[0x0][0x220], 0x2 ;  /* 0x00008800100c7a11 */ /* 0x000fe200078210ff */
[----:B------:R-:W-:Y:S02]  /*3f60*/  IMAD R124, R126, c[0x0][0x1a0], RZ ;  /* 0x000068007e7c7a24 */ /* 0x000fe400078e02ff */
[----:B------:R-:W-:Y:S01]  /*3f70*/  IMAD R127, R24, R127, c[0x0][0x168] ;  /* 0x00005a00187f7624 */ /* 0x000fe200078e027f */
[----:B------:R-:W-:Y:S01]  /*3f80*/  IADD3 R13, R17, R13, RZ ;  /* 0x0000000d110d7210 */ /* 0x000fe20007ffe0ff */
[----:B------:R-:W-:-:S03]  /*3f90*/  IMAD.WIDE.U32 R14, R125, c[0x0][0x1a0], R10 ;  /* 0x000068007d0e7a25 */ /* 0x000fc600078e000a */
[-C--:B------:R-:W-:Y:S01]  /*3fa0*/  ISETP.GE.AND P2, PT, R10, R127.reuse, PT ;  /* 0x0000007f0a00720c */ /* 0x080fe20003f46270 */
[----:B------:R-:W-:Y:S01]  /*3fb0*/  IMAD R17, R125, c[0x0][0x1a4], R124 ;  /* 0x000069007d117a24 */ /* 0x000fe200078e027c */
[----:B------:R-:W-:Y:S02]  /*3fc0*/  LEA.HI.X R13, R16, c[0x0][0x224], R13, 0x2, P1 ;  /* 0x00008900100d7a11 */ /* 0x000fe400008f140d */
[----:B------:R-:W-:Y:S02]  /*3fd0*/  ISETP.GE.AND P3, PT, R42, R127, PT ;  /* 0x0000007f2a00720c */ /* 0x000fe40003f66270 */
[----:B------:R-:W-:Y:S01]  /*3fe0*/  LEA R16, P1, R14, R57, 0x1 ;  /* 0x000000390e107211 */ /* 0x000fe200078208ff */
[----:B------:R0:W2:Y:S01]  /*3ff0*/  LDG.E R136, [R12.64] ;  /* 0x000000040c887981 */ /* 0x0000a2000c1e1900 */
[----:B------:R-:W-:Y:S02]  /*4000*/  IADD3 R15, R15, R17, RZ ;  /* 0x000000110f0f7210 */ /* 0x000fe40007ffe0ff */
[----:B------:R-:W-:-:S02]  /*4010*/  ISETP.GE.AND P4, PT, R43, R127, PT ;  /* 0x0000007f2b00720c */ /* 0x000fc40003f86270 */
[----:B------:R-:W-:Y:S02]  /*4020*/  ISETP.GE.AND P5, PT, R44, R127, PT ;  /* 0x0000007f2c00720c */ /* 0x000fe40003fa6270 */
[--C-:B------:R-:W-:Y:S02]  /*4030*/  LEA.HI.X R17, R14, R59, R15.reuse, 0x1, P1 ;  /* 0x0000003b0e117211 */ /* 0x100fe400008f0c0f */
[----:B------:R-:W-:Y:S02]  /*4040*/  PRMT R15, RZ, 0x7610, R15 ;  /* 0x00007610ff0f7816 */ /* 0x000fe4000000000f */
[----:B------:R-:W-:Y:S02]  /*4050*/  PRMT R129, RZ, 0x7610, R129 ;  /* 0x00007610ff817816 */ /* 0x000fe40000000081 */
[----:B------:R-:W-:Y:S02]  /*4060*/  PRMT R14, RZ, 0x7610, R14 ;  /* 0x00007610ff0e7816 */ /* 0x000fe4000000000e */
[----:B------:R-:W-:Y:S01]  /*4070*/  PRMT R131, RZ, 0x7610, R131 ;  /* 0x00007610ff837816 */ /* 0x000fe20000000083 */
[----:B------:R-:W3:Y:S01]  /*4080*/  @!P2 LDG.E.U16 R15, [R16.64] ;  /* 0x00000004100fa981 */ /* 0x000ee2000c1e1500 */
[----:B------:R-:W-:-:S02]  /*4090*/  ISETP.GE.AND P6, PT, R45, R127, PT ;  /* 0x0000007f2d00720c */ /* 0x000fc40003fc6270 */
[-C--:B------:R-:W-:Y:S01]  /*40a0*/  ISETP.GE.AND P1, PT, R46, R127.reuse, PT ;  /* 0x0000007f2e00720c */ /* 0x080fe20003f26270 */
[----:B------:R-:W4:Y:S01]  /*40b0*/  @!P3 LDG.E.U16 R129, [R16.64+0x40] ;  /* 0x000040041081b981 */ /* 0x000f22000c1e1500 */
[-C--:B------:R-:W-:Y:S02]  /*40c0*/  ISETP.GE.AND P2, PT, R47, R127.reuse, PT ;  /* 0x0000007f2f00720c */ /* 0x080fe40003f46270 */
[-C--:B------:R-:W-:Y:S01]  /*40d0*/  ISETP.GE.AND P3, PT, R48, R127.reuse, PT ;  /* 0x0000007f3000720c */ /* 0x080fe20003f66270 */
[----:B------:R-:W2:Y:S01]  /*40e0*/  @!P4 LDG.E.U16 R14, [R16.64+0x80] ;  /* 0x00008004100ec981 */ /* 0x000ea2000c1e1500 */
[----:B------:R-:W-:-:S03]  /*40f0*/  ISETP.GE.AND P4, PT, R49, R127, PT ;  /* 0x0000007f3100720c */ /* 0x000fc60003f86270 */
[----:B------:R-:W2:Y:S01]  /*4100*/  @!P5 LDG.E.U16 R131, [R16.64+0xc0] ;  /* 0x0000c0041083d981 */ /* 0x000ea2000c1e1500 */
[----:B------:R-:W-:Y:S02]  /*4110*/  ISETP.GE.AND P5, PT, R50, R127, PT ;  /* 0x0000007f3200720c */ /* 0x000fe40003fa6270 */
[----:B------:R-:W-:Y:S02]  /*4120*/  PRMT R124, RZ, 0x7610, R124 ;  /* 0x00007610ff7c7816 */ /* 0x000fe4000000007c */
[----:B------:R-:W-:Y:S02]  /*4130*/  PRMT R133, RZ, 0x7610, R133 ;  /* 0x00007610ff857816 */ /* 0x000fe40000000085 */
[----:B0-----:R-:W-:Y:S02]  /*4140*/  PRMT R12, RZ, 0x7610, R12 ;  /* 0x00007610ff0c7816 */ /* 0x001fe4000000000c */
[----:B------:R-:W-:Y:S01]  /*4150*/  PRMT R13, RZ, 0x7610, R13 ;  /* 0x00007610ff0d7816 */ /* 0x000fe2000000000d */
[----:B------:R-:W2:Y:S01]  /*4160*/  @!P6 LDG.E.U16 R124, [R16.64+0x100] ;  /* 0x00010004107ce981 */ /* 0x000ea2000c1e1500 */
[----:B------:R-:W-:-:S02]  /*4170*/  PRMT R128, RZ, 0x7610, R128 ;  /* 0x00007610ff807816 */ /* 0x000fc40000000080 */
[----:B------:R-:W-:Y:S01]  /*4180*/  PRMT R135, RZ, 0x7610, R135 ;  /* 0x00007610ff877816 */ /* 0x000fe20000000087 */
[----:B------:R-:W2:Y:S01]  /*4190*/  @!P1 LDG.E.U16 R133, [R16.64+0x140] ;  /* 0x0001400410859981 */ /* 0x000ea2000c1e1500 */
[-C--:B------:R-:W-:Y:S02]  /*41a0*/  ISETP.GE.AND P6, PT, R51, R127.reuse, PT ;  /* 0x0000007f3300720c */ /* 0x080fe40003fc6270 */
[-C--:B------:R-:W-:Y:S01]  /*41b0*/  ISETP.GE.AND P1, PT, R52, R127.reuse, PT ;  /* 0x0000007f3400720c */ /* 0x080fe20003f26270 */
[----:B------:R-:W2:Y:S01]  /*41c0*/  @!P2 LDG.E.U16 R12, [R16.64+0x180] ;  /* 0x00018004100ca981 */ /* 0x000ea2000c1e1500 */
[----:B------:R-:W-:-:S03]  /*41d0*/  ISETP.GE.AND P2, PT, R53, R127, PT ;  /* 0x0000007f3500720c */ /* 0x000fc60003f46270 */
[----:B------:R-:W2:Y:S01]  /*41e0*/  @!P3 LDG.E.U16 R13, [R16.64+0x1c0] ;  /* 0x0001c004100db981 */ /* 0x000ea2000c1e1500 */
[----:B------:R-:W-:-:S03]  /*41f0*/  ISETP.GE.AND P3, PT, R54, R127, PT ;  /* 0x0000007f3600720c */ /* 0x000fc60003f66270 */
[----:B------:R-:W2:Y:S01]  /*4200*/  @!P4 LDG.E.U16 R128, [R16.64+0x200] ;  /* 0x000200041080c981 */ /* 0x000ea2000c1e1500 */
[----:B------:R-:W-:-:S03]  /*4210*/  ISETP.GE.AND P4, PT, R55, R127, PT ;  /* 0x0000007f3700720c */ /* 0x000fc60003f86270 */
[----:B------:R-:W2:Y:S01]  /*4220*/  @!P5 LDG.E.U16 R135, [R16.64+0x240] ;  /* 0x000240041087d981 */ /* 0x000ea2000c1e1500 */
[----:B------:R-:W-:Y:S02]  /*4230*/  ISETP.GE.AND P5, PT, R56, R127, PT ;  /* 0x0000007f3800720c */ /* 0x000fe40003fa6270 */
        /* <DEDUP_REMOVED lines=12> */
[----:B------:R-:W-:Y:S01]  /*4300*/  IMAD R126, R126, c[0x0][0x1c0], RZ ;  /* 0x000070007e7e7a24 */ /* 0x000fe200078e02ff */
[----:B------:R-:W-:-:S02]  /*4310*/  ISETP.GE.U32.AND P3, PT, R26, R127, PT ;  /* 0x0000007f1a00720c */ /* 0x000fc40003f66070 */
[-C--:B------:R-:W-:Y:S02]  /*4320*/  ISETP.GE.U32.AND P4, PT, R28, R127.reuse, PT ;  /* 0x0000007f1c00720c */ /* 0x080fe40003f86070 */
[-C--:B------:R-:W-:Y:S02]  /*4330*/  ISETP.GE.U32.AND P5, PT, R30, R127.reuse, PT ;  /* 0x0000007f1e00720c */ /* 0x080fe40003fa6070 */
[----:B------:R-:W-:Y:S01]  /*4340*/  ISETP.GE.U32.AND P6, PT, R31, R127, PT ;  /* 0x0000007f1f00720c */ /* 0x000fe20003fc6070 */
[----:B---3--:R-:W-:Y:S04]  /*4350*/  STS.U16 [R58], R15 ;  /* 0x0000000f3a007388 */ /* 0x008fe80000000400 */
[----:B----4-:R-:W-:Y:S04]  /*4360*/  STS.U16 [R60+0x40], R129 ;  /* 0x000040813c007388 */ /* 0x010fe80000000400 */
[----:B--2---:R-:W-:Y:S04]  /*4370*/  STS.U16 [R61+0x80], R14 ;  /* 0x0000800e3d007388 */ /* 0x004fe80000000400 */
        /* <DEDUP_REMOVED lines=14> */
[----:B------:R-:W2:Y:S04]  /*4460*/  LDS.U16 R17, [R75] ;  /* 0x000000004b117984 */ /* 0x000ea80000000400 */
[----:B0-----:R-:W0:Y:S04]  /*4470*/  S2R R124, SR_TID.X ;  /* 0x00000000007c7919 */ /* 0x001e280000002100 */
[----:B------:R-:W3:Y:S01]  /*4480*/  LDS.U16 R130, [R75+0x4] ;  /* 0x000004004b827984 */ /* 0x000ee20000000400 */
[----:B-1----:R-:W-:Y:S01]  /*4490*/  MOV R13, R29 ;  /* 0x0000001d000d7202 */ /* 0x002fe20000000f00 */
[----:B------:R-:W-:-:S02]  /*44a0*/  FMUL.FTZ R16, R136, 1.4426950216293334961 ;  /* 0x3fb8aa3b88107820 */ /* 0x000fc40000410000 */
[----:B------:R-:W-:Y:S01]  /*44b0*/  IMAD.MOV.U32 R12, RZ, RZ, R6 ;  /* 0x000000ffff0c7224 */ /* 0x000fe200078e0006 */
[----:B------:R-:W1:Y:S01]  /*44c0*/  LDS.U16 R128, [R75+0xa] ;  /* 0x00000a004b807984 */ /* 0x000e620000000400 */
[----:B------:R-:W-:Y:S02]  /*44d0*/  FMUL.FTZ R14, R16, R76 ;  /* 0x0000004c100e7220 */ /* 0x000fe40000410000 */
[C---:B------:R-:W-:Y:S01]  /*44e0*/  IMAD.WIDE.U32 R12, R125.reuse, c[0x0][0x1c0], R12 ;  /* 0x000070007d0c7a25 */ /* 0x040fe200078e000c */
[----:B------:R-:W4:Y:S03]  /*44f0*/  LDS.U16 R129, [R75+0x2] ;  /* 0x000002004b817984 */ /* 0x000f260000000400 */
[----:B------:R-:W-:Y:S01]  /*4500*/  IMAD R15, R125, c[0x0][0x1c4], R126 ;  /* 0x000071007d0f7a24 */ /* 0x000fe200078e027e */
[----:B------:R0:W1:Y:S01]  /*4510*/  MUFU.EX2 R159, R14 ;  /* 0x0000000e009f7308 */ /* 0x0000620000000800 */
[----:B------:R-:W4:Y:S02]  /*4520*/  LDS.U16 R131, [R75+0x6] ;  /* 0x000006004b837984 */ /* 0x000f240000000400 */
[----:B------:R-:W-:-:S02]  /*4530*/  IMAD.IADD R13, R13, 0x1, R15 ;  /* 0x000000010d0d7824 */ /* 0x000fc400078e020f */
[----:B------:R-:W-:Y:S01]  /*4540*/  LDS.U16 R132, [R75+0x8] ;  /* 0x000008004b847984 */ /* 0x000fe20000000400 */
[----:B0-----:R-:W-:Y:S02]  /*4550*/  SHF.L.U32 R126, R124, 0x4, RZ ;  /* 0x000000047c7e7819 */ /* 0x001fe400000006ff */
[----:B------:R-:W-:-:S04]  /*4560*/  LEA R14, P1, R12, c[0x0][0x230], 0x2 ;  /* 0x00008c000c0e7a11 */ /* 0x000fc800078210ff */
[----:B------:R-:W-:Y:S02]  /*4570*/  LEA.HI.X R15, R12, c[0x0][0x234], R13, 0x2, P1 ;  /* 0x00008d000c0f7a11 */ /* 0x000fe400008f140d */
[----:B------:R-:W-:-:S04]  /*4580*/  IADD3 R12, R126, 0x5, RZ ;  /* 0x000000057e0c7810 */ /* 0x000fc80007ffe0ff */
[-C--:B------:R-:W-:Y:S02]  /*4590*/  ISETP.GE.U32.AND P1, PT, R12, R127.reuse, PT ;  /* 0x0000007f0c00720c */ /* 0x080fe40003f26070 */
[----:B--2---:R-:W-:Y:S02]  /*45a0*/  PRMT R12, RZ, 0x5410, R17 ;  /* 0x00005410ff0c7816 */ /* 0x004fe40000000011 */
[----:B------:R-:W-:Y:S01]  /*45b0*/  ISETP.GE.U32.AND P2, PT, R126, R127, PT ;  /* 0x0000007f7e00720c */ /* 0x000fe20003f46070 */
[----:B------:R-:W-:Y:S02]  /*45c0*/  LDS.U16 R17, [R75+0xc] ;  /* 0x00000c004b117984 */ /* 0x000fe40000000400 */
[----:B------:R-:W-:Y:S01]  /*45d0*/  FMUL.FTZ R12, R115, R12 ;  /* 0x0000000c730c7220 */ /* 0x000fe20000410000 */
[----:B---3--:R-:W-:Y:S01]  /*45e0*/  PRMT R13, RZ, 0x5410, R130 ;  /* 0x00005410ff0d7816 */ /* 0x008fe20000000082 */
[----:B------:R-:W-:Y:S01]  /*45f0*/  FMUL.FTZ R156, R16, R77 ;  /* 0x0000004d109c7220 */ /* 0x000fe20000410000 */
[----:B------:R1:W5:Y:S02]  /*4600*/  LDG.E R126, [R14.64] ;  /* 0x000000040e7e7981 */ /* 0x000364000c1e1900 */
[----:B------:R-:W-:-:S02]  /*4610*/  FSEL R160, R12, RZ, !P2 ;  /* 0x000000ff0ca07208 */ /* 0x000fc40005000000 */
[----:B------:R-:W0:Y:S01]  /*4620*/  LDS.U16 R12, [R75+0xe] ;  /* 0x00000e004b0c7984 */ /* 0x000e220000000400 */
[----:B------:R-:W-:-:S03]  /*4630*/  FMUL.FTZ R138, R114, R13 ;  /* 0x0000000d728a7220 */ /* 0x000fc60000410000 */
[----:B------:R-:W2:Y:S01]  /*4640*/  LDS.U16 R13, [R75+0x10] ;  /* 0x000010004b0d7984 */ /* 0x000ea20000000400 */
[C---:B------:R-:W-:Y:S01]  /*4650*/  FMUL.FTZ R141, R16.reuse, R78 ;  /* 0x0000004e108d7220 */ /* 0x040fe20000410000 */
[----:B------:R-:W3:Y:S01]  /*4660*/  MUFU.EX2 R156, R156 ;  /* 0x0000009c009c7308 */ /* 0x000ee20000000800 */
[----:B-1----:R-:W-:Y:S01]  /*4670*/  PRMT R15, RZ, 0x5410, R128 ;  /* 0x00005410ff0f7816 */ /* 0x002fe20000000080 */
[C---:B------:R-:W-:Y:S01]  /*4680*/  FMUL.FTZ R143, R16.reuse, R79 ;  /* 0x0000004f108f7220 */ /* 0x040fe20000410000 */
[----:B------:R-:W1:Y:S01]  /*4690*/  LDS.U16 R128, [R75+0x12] ;  /* 0x000012004b807984 */ /* 0x000e620000000400 */
[----:B------:R-:W-:Y:S01]  /*46a0*/  FMUL.FTZ R145, R16, R80 ;  /* 0x0000005010917220 */ /* 0x000fe20000410000 */
[----:B----4-:R-:W-:-:S03]  /*46b0*/  PRMT R129, RZ, 0x5410, R129 ;  /* 0x00005410ff817816 */ /* 0x010fc60000000081 */
[----:B------:R-:W4:Y:S01]  /*46c0*/  MUFU.EX2 R141, R141 ;  /* 0x0000008d008d7308 */ /* 0x000f220000000800 */
[----:B------:R-:W-:Y:S01]  /*46d0*/  FMUL.FTZ R147, R16, R81 ;  /* 0x0000005110937220 */ /* 0x000fe20000410000 */
[----:B------:R-:W-:Y:S01]  /*46e0*/  PRMT R14, RZ, 0x5410, R131 ;  /* 0x00005410ff0e7816 */ /* 0x000fe20000000083 */
[----:B------:R-:W-:-:S05]  /*46f0*/  FMUL.FTZ R129, R116, R129 ;  /* 0x0000008174817220 */ /* 0x000fca0000410000 */
[----:B------:R-:W0:Y:S01]  /*4700*/  MUFU.EX2 R143, R143 ;  /* 0x0000008f008f7308 */ /* 0x000e220000000800 */
[----:B------:R-:W-:Y:S01]  /*4710*/  FMUL.FTZ R149, R16, R82 ;  /* 0x0000005210957220 */ /* 0x000fe20000410000 */
[----:B------:R-:W-:Y:S01]  /*4720*/  FSEL R159, R159, 1, !P2 ;  /* 0x3f8000009f9f7808 */ /* 0x000fe20005000000 */
[----:B------:R-:W-:Y:S01]  /*4730*/  FMUL.FTZ R14, R117, R14 ;  /* 0x0000000e750e7220 */ /* 0x000fe20000410000 */
[----:B------:R-:W-:-:S04]  /*4740*/  FSEL R157, R129, RZ, !P3 ;  /* 0x000000ff819d7208 */ /* 0x000fc80005800000 */
[----:B------:R-:W1:Y:S01]  /*4750*/  MUFU.EX2 R145, R145 ;  /* 0x0000009100917308 */ /* 0x000e620000000800 */
[----:B---3--:R-:W-:Y:S01]  /*4760*/  FSEL R156, R156, 1, !P3 ;  /* 0x3f8000009c9c7808 */ /* 0x008fe20005800000 */
[C---:B------:R-:W-:Y:S01]  /*4770*/  FMUL.FTZ R151, R16.reuse, R83 ;  /* 0x0000005310977220 */ /* 0x040fe20000410000 */
[----:B------:R-:W-:Y:S01]  /*4780*/  ISETP.GE.U32.AND P3, PT, R33, R127, PT ;  /* 0x0000007f2100720c */ /* 0x000fe20003f66070 */
[----:B------:R-:W-:Y:S01]  /*4790*/  FMUL.FTZ R153, R16, R84 ;  /* 0x0000005410997220 */ /* 0x000fe20000410000 */
[----:B0-----:R-:W-:-:S03]  /*47a0*/  PRMT R12, RZ, 0x5410, R12 ;  /* 0x00005410ff0c7816 */ /* 0x001fc6000000000c */
[----:B------:R-:W0:Y:S01]  /*47b0*/  MUFU.EX2 R147, R147 ;  /* 0x0000009300937308 */ /* 0x000e220000000800 */
[----:B----4-:R-:W-:Y:S01]  /*47c0*/  FSEL R141, R141, 1, !P4 ;  /* 0x3f8000008d8d7808 */ /* 0x010fe20006000000 */
[----:B------:R-:W3:Y:S01]  /*47d0*/  LDS.U16 R129, [R75+0x14] ;  /* 0x000014004b817984 */ /* 0x000ee20000000400 */
[----:B------:R-:W-:Y:S01]  /*47e0*/  FMUL.FTZ R12, R119, R12 ;  /* 0x0000000c770c7220 */ /* 0x000fe20000410000 */
[----:B------:R-:W-:Y:S01]  /*47f0*/  FSEL R140, R14, RZ, !P5 ;  /* 0x000000ff0e8c7208 */ /* 0x000fe20006800000 */
[----:B------:R-:W-:Y:S01]  /*4800*/  FMUL.FTZ R14, R159, R156 ;  /* 0x0000009c9f0e7220 */ /* 0x000fe20000410000 */
[----:B------:R-:W-:Y:S02]  /*4810*/  PRMT R17, RZ, 0x5410, R17 ;  /* 0x00005410ff117816 */ /* 0x000fe40000000011 */
[----:B------:R-:W4:Y:S01]  /*4820*/  MUFU.EX2 R149, R149 ;  /* 0x0000009500957308 */ /* 0x000f220000000800 */
[----:B------:R-:W-:Y:S02]  /*4830*/  FSEL R150, R12, RZ, !P3 ;  /* 0x000000ff0c967208 */ /* 0x000fe40005800000 */
[----:B--2---:R-:W-:Y:S01]  /*4840*/  PRMT R12, RZ, 0x5410, R13 ;  /* 0x00005410ff0c7816 */ /* 0x004fe2000000000d */
[----:B------:R-:W-:Y:S01]  /*4850*/  FMUL.FTZ R17, R112, R17 ;  /* 0x0000001170117220 */ /* 0x000fe20000410000 */
[----:B------:R-:W-:Y:S01]  /*4860*/  FSEL R143, R143, 1, !P5 ;  /* 0x3f8000008f8f7808 */ /* 0x000fe20006800000 */
[----:B------:R-:W-:Y:S01]  /*4870*/  FMUL.FTZ R14, R141, R14 ;  /* 0x0000000e8d0e7220 */ /* 0x000fe20000410000 */
[-C--:B------:R-:W-:Y:S01]  /*4880*/  ISETP.GE.U32.AND P2, PT, R32, R127.reuse, PT ;  /* 0x0000007f2000720c */ /* 0x080fe20003f46070 */
[----:B------:R-:W-:Y:S01]  /*4890*/  FMUL.FTZ R12, R111, R12 ;  /* 0x0000000c6f0c7220 */ /* 0x000fe20000410000 */
[----:B------:R-:W-:Y:S01]  /*48a0*/  FSEL R138, R138, RZ, !P4 ;  /* 0x000000ff8a8a7208 */ /* 0x000fe20006000000 */
[----:B------:R-:W2:Y:S01]  /*48b0*/  MUFU.EX2 R151, R151 ;  /* 0x0000009700977308 */ /* 0x000ea20000000800 */
[----:B------:R-:W-:Y:S01]  /*48c0*/  PRMT R132, RZ, 0x5410, R132 ;  /* 0x00005410ff847816 */ /* 0x000fe20000000084 */
[----:B------:R-:W-:Y:S01]  /*48d0*/  FMUL.FTZ R14, R143, R14 ;  /* 0x0000000e8f0e7220 */ /* 0x000fe20000410000 */
[----:B------:R-:W-:-:S02]  /*48e0*/  ISETP.GE.U32.AND P4, PT, R34, R127, PT ;  /* 0x0000007f2200720c */ /* 0x000fc40003f86070 */
[----:B-1----:R-:W-:Y:S01]  /*48f0*/  FSEL R145, R145, 1, !P6 ;  /* 0x3f80000091917808 */ /* 0x002fe20007000000 */
[----:B------:R-:W-:Y:S01]  /*4900*/  FMUL.FTZ R161, R16, R85 ;  /* 0x0000005510a17220 */ /* 0x000fe20000410000 */
[----:B------:R-:W-:Y:S01]  /*4910*/  FSEL R148, R17, RZ, !P2 ;  /* 0x000000ff11947208 */ /* 0x000fe20005000000 */
[----:B------:R-:W-:Y:S01]  /*4920*/  FMUL.FTZ R15, R118, R15 ;  /* 0x0000000f760f7220 */ /* 0x000fe20000410000 */
[----:B------:R-:W1:Y:S01]  /*4930*/  LDS.U16 R17, [R75+0x16] ;  /* 0x000016004b117984 */ /* 0x000e620000000400 */
[----:B------:R-:W1:Y:S01]  /*4940*/  MUFU.EX2 R153, R153 ;  /* 0x0000009900997308 */ /* 0x000e620000000800 */
[----:B------:R-:W-:Y:S01]  /*4950*/  FMUL.FTZ R132, R113, R132 ;  /* 0x0000008471847220 */ /* 0x000fe20000410000 */
[----:B0-----:R-:W-:Y:S02]  /*4960*/  FSEL R147, R147, 1, !P1 ;  /* 0x3f80000093937808 */ /* 0x001fe40004800000 */
[----:B------:R-:W-:Y:S01]  /*4970*/  FSEL R152, R12, RZ, !P4 ;  /* 0x000000ff0c987208 */ /* 0x000fe20006000000 */
[----:B------:R-:W-:-:S02]  /*4980*/  FMUL.FTZ R12, R145, R14 ;  /* 0x0000000e910c7220 */ /* 0x000fc40000410000 */
[----:B------:R-:W-:Y:S01]  /*4990*/  FMUL.FTZ R154, R16, R86 ;  /* 0x00000056109a7220 */ /* 0x000fe20000410000 */
[----:B------:R-:W0:Y:S01]  /*49a0*/  LDS.U16 R14, [R75+0x18] ;  /* 0x000018004b0e7984 */ /* 0x000e220000000400 */
[----:B------:R-:W1:Y:S01]  /*49b0*/  MUFU.EX2 R161, R161 ;  /* 0x000000a100a17308 */ /* 0x000e620000000800 */
[----:B------:R-:W-:Y:S01]  /*49c0*/  FSEL R146, R15, RZ, !P1 ;  /* 0x000000ff0f927208 */ /* 0x000fe20004800000 */
[----:B------:R-:W-:Y:S01]  /*49d0*/  FMUL.FTZ R12, R147, R12 ;  /* 0x0000000c930c7220 */ /* 0x000fe20000410000 */
[----:B------:R-:W-:Y:S01]  /*49e0*/  FSEL R142, R132, RZ, !P6 ;  /* 0x000000ff848e7208 */ /* 0x000fe20007000000 */
[----:B------:R-:W0:Y:S01]  /*49f0*/  LDS.U16 R15, [R75+0x1a] ;  /* 0x00001a004b0f7984 */ /* 0x000e220000000400 */
[----:B----4-:R-:W-:Y:S01]  /*4a00*/  FSEL R149, R149, 1, !P2 ;  /* 0x3f80000095957808 */ /* 0x010fe20005000000 */
[C---:B------:R-:W-:Y:S01]  /*4a10*/  FMUL.FTZ R132, R16.reuse, R87 ;  /* 0x0000005710847220 */ /* 0x040fe20000410000 */
[----:B------:R-:W-:Y:S01]  /*4a20*/  PRMT R13, RZ, 0x5410, R128 ;  /* 0x00005410ff0d7816 */ /* 0x000fe20000000080 */
[----:B------:R-:W4:Y:S01]  /*4a30*/  MUFU.EX2 R154, R154 ;  /* 0x0000009a009a7308 */ /* 0x000f220000000800 */
[----:B------:R-:W-:-:S02]  /*4a40*/  FMUL.FTZ R133, R16, R88 ;  /* 0x0000005810857220 */ /* 0x000fc40000410000 */
[C---:B------:R-:W-:Y:S02]  /*4a50*/  FMUL.FTZ R131, R16.reuse, R89 ;  /* 0x0000005910837220 */ /* 0x040fe40000410000 */
[C---:B------:R-:W-:Y:S02]  /*4a60*/  FMUL.FTZ R130, R16.reuse, R90 ;  /* 0x0000005a10827220 */ /* 0x040fe40000410000 */
[----:B------:R-:W-:Y:S02]  /*4a70*/  FMUL.FTZ R137, R16, R91 ;  /* 0x0000005b10897220 */ /* 0x000fe40000410000 */
[----:B------:R-:W-:Y:S02]  /*4a80*/  FMUL.FTZ R134, R149, R12 ;  /* 0x0000000c95867220 */ /* 0x000fe40000410000 */
[----:B------:R-:W-:Y:S01]  /*4a90*/  FFMA.FTZ R16, R160, R156, R157 ;  /* 0x0000009ca0107223 */ /* 0x000fe2000001009d */
[----:B------:R-:W0:Y:S01]  /*4aa0*/  LDS.U16 R12, [R75+0x1c] ;  /* 0x00001c004b0c7984 */ /* 0x000e220000000400 */
[----:B------:R-:W3:Y:S01]  /*4ab0*/  MUFU.EX2 R132, R132 ;  /* 0x0000008400847308 */ /* 0x000ee20000000800 */
[----:B--2---:R-:W-:Y:S01]  /*4ac0*/  FSEL R151, R151, 1, !P3 ;  /* 0x3f80000097977808 */ /* 0x004fe20005800000 */
[----:B------:R-:W-:-:S02]  /*4ad0*/  FMUL.FTZ R158, R120, R13 ;  /* 0x0000000d789e7220 */ /* 0x000fc40000410000 */
[----:B------:R-:W-:Y:S01]  /*4ae0*/  FFMA.FTZ R16, R141, R16, R138 ;  /* 0x000000108d107223 */ /* 0x000fe2000001008a */
[----:B------:R-:W2:Y:S01]  /*4af0*/  LDS.U16 R13, [R75+0x1e] ;  /* 0x00001e004b0d7984 */ /* 0x000ea20000000400 */
[-C--:B------:R-:W-:Y:S01]  /*4b00*/  ISETP.GE.U32.AND P5, PT, R35, R127.reuse, PT ;  /* 0x0000007f2300720c */ /* 0x080fe20003fa6070 */
[----:B------:R-:W-:Y:S01]  /*4b10*/  FMUL.FTZ R134, R151, R134 ;  /* 0x0000008697867220 */ /* 0x000fe20000410000 */
[----:B------:R-:W3:Y:S01]  /*4b20*/  MUFU.EX2 R133, R133 ;  /* 0x0000008500857308 */ /* 0x000ee20000000800 */
[----:B-1----:R-:W-:Y:S01]  /*4b30*/  FSEL R153, R153, 1, !P4 ;  /* 0x3f80000099997808 */ /* 0x002fe20006000000 */
[----:B------:R-:W-:Y:S01]  /*4b40*/  FFMA.FTZ R16, R143, R16, R140 ;  /* 0x000000108f107223 */ /* 0x000fe2000001008c */
[----:B------:R-:W-:Y:S02]  /*4b50*/  ISETP.GE.U32.AND P6, PT, R36, R127, PT ;  /* 0x0000007f2400720c */ /* 0x000fe40003fc6070 */
[----:B------:R-:W-:Y:S01]  /*4b60*/  FSEL R161, R161, 1, !P5 ;  /* 0x3f800000a1a17808 */ /* 0x000fe20006800000 */
[----:B------:R-:W-:-:S02]  /*4b70*/  FMUL.FTZ R134, R153, R134 ;  /* 0x0000008699867220 */ /* 0x000fc40000410000 */
[----:B------:R-:W-:Y:S01]  /*4b80*/  FFMA.FTZ R16, R145, R16, R142 ;  /* 0x0000001091107223 */ /* 0x000fe2000001008e */
[-C--:B------:R-:W-:Y:S01]  /*4b90*/  ISETP.GE.U32.AND P1, PT, R37, R127.reuse, PT ;  /* 0x0000007f2500720c */ /* 0x080fe20003f26070 */
[----:B------:R-:W-:Y:S01]  /*4ba0*/  FMUL.FTZ R135, R161, R134 ;  /* 0x00000086a1877220 */ /* 0x000fe20000410000 */
[----:B----4-:R-:W-:Y:S01]  /*4bb0*/  FSEL R154, R154, 1, !P6 ;  /* 0x3f8000009a9a7808 */ /* 0x010fe20007000000 */
[----:B------:R-:W-:Y:S01]  /*4bc0*/  FFMA.FTZ R16, R147, R16, R146 ;  /* 0x0000001093107223 */ /* 0x000fe20000010092 */
[----:B------:R-:W-:Y:S02]  /*4bd0*/  ISETP.GE.U32.AND P2, PT, R38, R127, PT ;  /* 0x0000007f2600720c */ /* 0x000fe40003f46070 */
[----:B---3--:R-:W-:Y:S01]  /*4be0*/  FSEL R132, R132, 1, !P1 ;  /* 0x3f80000084847808 */ /* 0x008fe20004800000 */
[----:B------:R-:W-:Y:S02]  /*4bf0*/  FMUL.FTZ R135, R154, R135 ;  /* 0x000000879a877220 */ /* 0x000fe40000410000 */
[----:B------:R-:W-:Y:S01]  /*4c00*/  FFMA.FTZ R16, R149, R16, R148 ;  /* 0x0000001095107223 */ /* 0x000fe20000010094 */
[----:B------:R-:W-:Y:S01]  /*4c10*/  FSEL R133, R133, 1, !P2 ;  /* 0x3f80000085857808 */ /* 0x000fe20005000000 */
[----:B------:R-:W-:Y:S01]  /*4c20*/  FMUL.FTZ R134, R132, R135 ;  /* 0x0000008784867220 */ /* 0x000fe20000410000 */
[----:B------:R-:W-:Y:S01]  /*4c30*/  PRMT R129, RZ, 0x5410, R129 ;  /* 0x00005410ff817816 */ /* 0x000fe20000000081 */
[----:B------:R-:W-:-:S02]  /*4c40*/  FFMA.FTZ R128, R151, R16, R150 ;  /* 0x0000001097807223 */ /* 0x000fc40000010096 */
[----:B------:R-:W-:Y:S02]  /*4c50*/  FMUL.FTZ R16, R133, R134 ;  /* 0x0000008685107220 */ /* 0x000fe40000410000 */
[----:B------:R-:W-:Y:S01]  /*4c60*/  FFMA.FTZ R134, R153, R128, R152 ;  /* 0x0000008099867223 */ /* 0x000fe20000010098 */
[----:B------:R-:W-:Y:S01]  /*4c70*/  PRMT R128, RZ, 0x5410, R17 ;  /* 0x00005410ff807816 */ /* 0x000fe20000000011 */
[----:B------:R-:W-:Y:S01]  /*4c80*/  FMUL.FTZ R129, R110, R129 ;  /* 0x000000816e817220 */ /* 0x000fe20000410000 */
[----:B------:R-:W-:Y:S01]  /*4c90*/  FSEL R158, R158, RZ, !P5 ;  /* 0x000000ff9e9e7208 */ /* 0x000fe20006800000 */
[----:B------:R-:W1:Y:S01]  /*4ca0*/  MUFU.EX2 R131, R131 ;  /* 0x0000008300837308 */ /* 0x000e620000000800 */
[----:B0-----:R-:W-:Y:S01]  /*4cb0*/  PRMT R14, RZ, 0x5410, R14 ;  /* 0x00005410ff0e7816 */ /* 0x001fe2000000000e */
[----:B------:R-:W-:Y:S01]  /*4cc0*/  FMUL.FTZ R128, R121, R128 ;  /* 0x0000008079807220 */ /* 0x000fe20000410000 */
[----:B------:R-:W-:Y:S01]  /*4cd0*/  FSEL R155, R129, RZ, !P6 ;  /* 0x000000ff819b7208 */ /* 0x000fe20007000000 */
[----:B------:R-:W-:Y:S01]  /*4ce0*/  FFMA.FTZ R134, R161, R134, R158 ;  /* 0x00000086a1867223 */ /* 0x000fe2000001009e */
[----:B------:R-:W-:-:S03]  /*4cf0*/  PRMT R15, RZ, 0x5410, R15 ;  /* 0x00005410ff0f7816 */ /* 0x000fc6000000000f */
[----:B------:R-:W0:Y:S01]  /*4d00*/  MUFU.EX2 R130, R130 ;  /* 0x0000008200827308 */ /* 0x000e220000000800 */
[----:B------:R-:W-:Y:S01]  /*4d10*/  FMUL.FTZ R14, R109, R14 ;  /* 0x0000000e6d0e7220 */ /* 0x000fe20000410000 */
[----:B------:R-:W-:Y:S01]  /*4d20*/  FSEL R129, R128, RZ, !P1 ;  /* 0x000000ff80817208 */ /* 0x000fe20004800000 */
[----:B------:R-:W-:Y:S02]  /*4d30*/  FFMA.FTZ R17, R154, R134, R155 ;  /* 0x000000869a117223 */ /* 0x000fe4000001009b */
[----:B------:R-:W-:Y:S01]  /*4d40*/  FMUL.FTZ R134, R122, R15 ;  /* 0x0000000f7a867220 */ /* 0x000fe20000410000 */
[----:B------:R-:W-:Y:S02]  /*4d50*/  PRMT R15, RZ, 0x5410, R12 ;  /* 0x00005410ff0f7816 */ /* 0x000fe4000000000c */
[----:B------:R-:W3:Y:S01]  /*4d60*/  MUFU.EX2 R137, R137 ;  /* 0x0000008900897308 */ /* 0x000ee20000000800 */
[----:B------:R-:W-:Y:S01]  /*4d70*/  ISETP.GE.U32.AND P3, PT, R39, R127, PT ;  /* 0x0000007f2700720c */ /* 0x000fe20003f66070 */
[----:B------:R-:W-:Y:S01]  /*4d80*/  FFMA.FTZ R17, R132, R17, R129 ;  /* 0x0000001184117223 */ /* 0x000fe20000010081 */
[----:B------:R-:W-:Y:S01]  /*4d90*/  FSEL R128, R14, RZ, !P2 ;  /* 0x000000ff0e807208 */ /* 0x000fe20005000000 */
[----:B------:R-:W-:Y:S01]  /*4da0*/  FMUL.FTZ R15, R108, R15 ;  /* 0x0000000f6c0f7220 */ /* 0x000fe20000410000 */
[----:B--2---:R-:W-:-:S02]  /*4db0*/  PRMT R12, RZ, 0x5410, R13 ;  /* 0x00005410ff0c7816 */ /* 0x004fc4000000000d */
[----:B------:R-:W-:Y:S01]  /*4dc0*/  ISETP.GE.U32.AND P4, PT, R40, R127, PT ;  /* 0x0000007f2800720c */ /* 0x000fe20003f86070 */
[----:B------:R-:W-:Y:S01]  /*4dd0*/  FFMA.FTZ R17, R133, R17, R128 ;  /* 0x0000001185117223 */ /* 0x000fe20000010080 */
[----:B-1----:R-:W-:Y:S02]  /*4de0*/  FSEL R131, R131, 1, !P3 ;  /* 0x3f80000083837808 */ /* 0x002fe40005800000 */
[----:B------:R-:W-:Y:S01]  /*4df0*/  FSEL R134, R134, RZ, !P3 ;  /* 0x000000ff86867208 */ /* 0x000fe20005800000 */
[----:B------:R-:W-:Y:S01]  /*4e00*/  FMUL.FTZ R12, R123, R12 ;  /* 0x0000000c7b0c7220 */ /* 0x000fe20000410000 */
[----:B------:R-:W-:Y:S02]  /*4e10*/  ISETP.GE.U32.AND P5, PT, R41, R127, PT ;  /* 0x0000007f2900720c */ /* 0x000fe40003fa6070 */
[----:B0-----:R-:W-:Y:S01]  /*4e20*/  FSEL R130, R130, 1, !P4 ;  /* 0x3f80000082827808 */ /* 0x001fe20006000000 */
[----:B------:R-:W-:Y:S01]  /*4e30*/  FFMA.FTZ R17, R131, R17, R134 ;  /* 0x0000001183117223 */ /* 0x000fe20000010086 */
[----:B------:R-:W-:Y:S01]  /*4e40*/  FSEL R139, R15, RZ, !P4 ;  /* 0x000000ff0f8b7208 */ /* 0x000fe20006000000 */
[----:B------:R-:W-:Y:S01]  /*4e50*/  FMUL.FTZ R13, R131, R16 ;  /* 0x00000010830d7220 */ /* 0x000fe20000410000 */
[----:B---3--:R-:W-:-:S02]  /*4e60*/  FSEL R137, R137, 1, !P5 ;  /* 0x3f80000089897808 */ /* 0x008fc40006800000 */
[----:B------:R-:W-:Y:S01]  /*4e70*/  FSEL R136, R12, RZ, !P5 ;  /* 0x000000ff0c887208 */ /* 0x000fe20006800000 */
[C---:B------:R-:W-:Y:S02]  /*4e80*/  FFMA.FTZ R17, R130.reuse, R17, R139 ;  /* 0x0000001182117223 */ /* 0x040fe4000001008b */
[----:B------:R-:W-:Y:S02]  /*4e90*/  FMUL.FTZ R12, R130, R13 ;  /* 0x0000000d820c7220 */ /* 0x000fe40000410000 */
        /* <DEDUP_REMOVED lines=22> */
[----:B------:R-:W-:Y:S01]  /*5000*/  IMAD.SHL.U32 R135, R125, 0x8, RZ ;  /* 0x000000087d877824 */ /* 0x000fe200078e00ff */
[----:B------:R-:W-:-:S06]  /*5010*/  ISETP.NE.AND P2, PT, R23, 0x1f, PT ;  /* 0x0000001f1700780c */ /* 0x000fcc0003f45270 */
[----:B------:R-:W-:Y:S02]  /*5020*/  @!P0 LDS.64 R14, [R135+0x450] ;  /* 0x00045000870e8984 */ /* 0x000fe40000000a00 */
        /* <DEDUP_REMOVED lines=44> */
.L_x_4238:
[----:B------:R-:W-:Y:S05]  /*52f0*/  BSYNC B0 ;  /* 0x0000000000007941 */ /* 0x000fea0003800000 */
.L_x_4237:
[----:B------:R-:W-:Y:S01]  /*5300*/  FFMA.FTZ R129, R132, R155, R129 ;  /* 0x0000009b84817223 */ /* 0x000fe20000010081 */
[----:B------:R-:W-:Y:S01]  /*5310*/  IADD3 R125, R125, 0x1, RZ ;  /* 0x000000017d7d7810 */ /* 0x000fe20007ffe0ff */
[C---:B-----5:R-:W-:Y:S02]  /*5320*/  FFMA.FTZ R92, R126.reuse, R159, R92 ;  /* 0x0000009f7e5c7223 */ /* 0x060fe4000001005c */
[----:B------:R-:W-:Y:S01]  /*5330*/  FFMA.FTZ R133, R133, R129, R128 ;  /* 0x0000008185857223 */ /* 0x000fe20000010080 */
[----:B------:R-:W-:Y:S01]  /*5340*/  ISETP.GE.AND P1, PT, R125, c[0x0][0x16c], PT ;  /* 0x00005b007d007a0c */ /* 0x000fe20003f26270 */
[C---:B------:R-:W-:Y:S02]  /*5350*/  FFMA.FTZ R93, R126.reuse, R156, R93 ;  /* 0x0000009c7e5d7223 */ /* 0x040fe4000001005d */
[----:B------:R-:W-:Y:S02]  /*5360*/  FFMA.FTZ R131, R131, R133, R134 ;  /* 0x0000008583837223 */ /* 0x000fe40000010086 */
[----:B------:R-:W-:-:S02]  /*5370*/  FFMA.FTZ R94, R126, R141, R94 ;  /* 0x0000008d7e5e7223 */ /* 0x000fc4000001005e */
[----:B------:R-:W-:Y:S02]  /*5380*/  FFMA.FTZ R139, R130, R131, R139 ;  /* 0x00000083828b7223 */ /* 0x000fe4000001008b */
[C---:B------:R-:W-:Y:S02]  /*5390*/  FFMA.FTZ R95, R126.reuse, R140, R95 ;  /* 0x0000008c7e5f7223 */ /* 0x040fe4000001005f */
        /* <DEDUP_REMOVED lines=13> */
[----:B------:R-:W-:Y:S01]  /*5470*/  @P1 CALL.REL.NOINC `(.L_x_4236) ;  /* 0x0000001000001944 */ /* 0x000fe20003c00000 */
[----:B------:R-:W-:Y:S05]  /*5480*/  BRA `(.L_x_4239) ;  /* 0xffffea5000007947 */ /* 0x000fea000383ffff */
.L_x_4236:
        /* <DEDUP_REMOVED lines=73> */
.L_x_4241:
[----:B------:R-:W-:Y:S05]  /*5920*/  BSYNC B0 ;  /* 0x0000000000007941 */ /* 0x000fea0003800000 */
.L_x_4240:
        /* <DEDUP_REMOVED lines=53> */
.L_x_4242:
[----:B------:R-:W-:Y:S05]  /*5c80*/  EXIT ;  /* 0x000000000000794d */ /* 0x000fea0003800000 */
.L_x_4244:
        /* <DEDUP_REMOVED lines=15> */
.L_x_5436:


//--------------------- .text._Z25selective_scan_fwd_kernelI32Selective_Scan_fwd_kernel_traitsILi32ELi16ELi1ELb0ELb1ELb0ELb1EN3c108BFloat16EfEEv13SSMParamsBase --------------------------
	.section	.text._Z25selective_scan_fwd_kernelI32Selective_Scan_fwd_kernel_traitsILi32ELi16ELi1ELb0ELb1ELb0ELb1EN3c108BFloat16EfEEv13SSMParamsBase,"ax",@progbits
	.sectioninfo	@"SHI_REGISTERS=167"
	.align	128
        .global         _Z25selective_scan_fwd_kernelI32Selective_Scan_fwd_kernel_traitsILi32ELi16ELi1ELb0ELb1ELb0ELb1EN3c108BFloat16EfEEv13SSMParamsBase
        .type           _Z25selective_scan_fwd_kernelI32Selective_Scan_fwd_kernel_traitsILi32ELi16ELi1ELb0ELb1ELb0ELb1EN3c108BFloat16EfEEv13SSMParamsBase,@function
        .size           _Z25selective_scan_fwd_kernelI32Selective_Scan_fwd_kernel_traitsILi32ELi16ELi1ELb0ELb1ELb0ELb1EN3c108BFloat16EfEEv13SSMParamsBase,(.L_x_5437 - _Z25selective_scan_fwd_kernelI32Selective_Scan_fwd_kernel_traitsILi32ELi16ELi1ELb0ELb1ELb0ELb1EN3c108BFloat16EfEEv13SSMParamsBase)
        .other          _Z25selective_scan_fwd_kernelI32Selective_Scan_fwd_kernel_traitsILi32ELi16ELi1ELb0ELb1ELb0ELb1EN3c108BFloat16EfEEv13SSMParamsBase,@"STO_CUDA_ENTRY STV_DEFAULT"
_Z25selective_scan_fwd_kernelI32Selective_Scan_fwd_kernel_traitsILi32ELi16ELi1ELb0ELb1ELb0ELb1EN3c108BFloat16EfEEv13SSMParamsBase:
.text._Z25selective_scan_fwd_kernelI32Selective_Scan_fwd_kernel_traitsILi32ELi16ELi1ELb0ELb1ELb0ELb1EN3c108BFloat16EfEEv13SSMParamsBase:
        /* <DEDUP_REMOVED lines=41> */
[----:B------:R-:W-:Y:S01]  /*0290*/  IMAD R4, R107, c[0x0][0x190], RZ ;  /* 0x000064006b047a24 */ /* 0x000fe200078e02ff */
[----:B------:R-:W-:Y:S01]  /*02a0*/  ISETP.GE.U32.AND P0, PT, R2, R9, PT ;  /* 0x000000090200720c */ /* 0x000fe20003f06070 */
[----:B------:R-:W-:Y:S01]  /*02b0*/  IMAD R10, R79, c[0x0][0x1e8], RZ ;  /* 0x00007a004f0a7a24 */ /* 0x000fe200078e02ff */
[----:B------:R-:W-:Y:S01]  /*02c0*/  ISETP.NE.AND P1, PT, RZ, c[0x0][0x178], PT ;  /* 0x00005e00ff007a0c */ /* 0x000fe20003f25270 */
[C---:B------:R-:W-:Y:S01]  /*02d0*/  IMAD.WIDE.U32 R2, R81.reuse, c[0x0][0x1d8], RZ ;  /* 0x0000760051027a25 */ /* 0x040fe200078e00ff */
[----:B------:R-:W1:Y:S03]  /*02e0*/  S2R R74, SR_LANEID ;  /* 0x00000000004a7919 */ /* 0x000e660000000000 */
[----:B------:R-:W-:-:S02]  /*02f0*/  IMAD R11, R81, c[0x0][0x1dc], R8 ;  /* 0x00007700510b7a24 */ /* 0x000fc400078e0208 */
[----:B------:R-:W-:Y:S02]  /*0300*/  IMAD R9, R77, c[0x0][0x194], R4 ;  /* 0x000065004d097a24 */ /* 0x000fe400078e0204 */
[C---:B------:R-:W-:Y:S02]  /*0310*/  IMAD.WIDE.U32 R4, R81.reuse, c[0x0][0x1e8], RZ ;  /* 0x00007a0051047a25 */ /* 0x040fe400078e00ff */
[----:B------:R-:W-:Y:S02]  /*0320*/  @P0 IADD3 R0, R0, 0x1, RZ ;  /* 0x0000000100000810 */ /* 0x000fe40007ffe0ff */
[----:B------:R-:W-:Y:S02]  /*0330*/  IMAD R13, R81, c[0x0][0x1ec], R10 ;  /* 0x00007b00510d7a24 */ /* 0x000fe400078e020a */
[----:B------:R-:W-:Y:S01]  /*0340*/  IMAD.WIDE.U32 R6, R77, c[0x0][0x190], RZ ;  /* 0x000064004d067a25 */ /* 0x000fe200078e00ff */
[----:B0-----:R-:W-:-:S03]  /*0350*/  LOP3.LUT R75, R96, 0x1f, RZ, 0xc0, !PT ;  /* 0x0000001f604b7812 */ /* 0x001fc600078ec0ff */
[----:B------:R-:W-:Y:S01]  /*0360*/  IMAD.IADD R3, R3, 0x1, R11 ;  /* 0x0000000103037824 */ /* 0x000fe200078e020b */
[----:B------:R-:W-:Y:S01]  /*0370*/  MOV R8, R6 ;  /* 0x0000000600087202 */ /* 0x000fe20000000f00 */
[----:B------:R-:W-:Y:S01]  /*0380*/  @!P2 IMAD.MOV R0, RZ, RZ, -R0 ;  /* 0x000000ffff00a224 */ /* 0x000fe200078e0a00 */
[----:B------:R-:W-:Y:S01]  /*0390*/  @!P1 LOP3.LUT R0, RZ, c[0x0][0x178], RZ, 0x33, !PT ;  /* 0x00005e00ff009a12 */ /* 0x000fe200078e33ff */
[----:B------:R-:W-:Y:S01]  /*03a0*/  IMAD.SHL.U32 R56, R96, 0x10, RZ ;  /* 0x0000001060387824 */ /* 0x000fe200078e00ff */
[----:B------:R-:W-:Y:S01]  /*03b0*/  IADD3 R9, R7, R9, RZ ;  /* 0x0000000907097210 */ /* 0x000fe20007ffe0ff */
[----:B------:R-:W-:Y:S02]  /*03c0*/  IMAD R10, R107, c[0x0][0x1d0], RZ ;  /* 0x000074006b0a7a24 */ /* 0x000fe400078e02ff */
[----:B------:R-:W-:Y:S01]  /*03d0*/  IMAD.IADD R5, R5, 0x1, R13 ;  /* 0x0000000105057824 */ /* 0x000fe200078e020d */
[----:B------:R-:W-:Y:S01]  /*03e0*/  LOP3.LUT R6, R75, 0xfffffe00, R56, 0xf8, !PT ;  /* 0xfffffe004b067812 */ /* 0x000fe200078ef838 */
[----:B------:R-:W-:Y:S01]  /*03f0*/  IMAD.WIDE.U32 R2, R77, c[0x0][0x1d0], R2 ;  /* 0x000074004d027a25 */ /* 0x000fe200078e0002 */
[----:B------:R-:W-:-:S02]  /*0400*/  IADD3 R69, R56, 0x1, RZ ;  /* 0x0000000138457810 */ /* 0x000fc40007ffe0ff */
[----:B------:R-:W-:Y:S01]  /*0410*/  SHF.R.S32.HI R7, RZ, 0x1f, R6 ;  /* 0x0000001fff077819 */ /* 0x000fe20000011406 */
[----:B------:R-:W-:Y:S01]  /*0420*/  IMAD R15, R77, c[0x0][0x1d4], R10 ;  /* 0x000075004d0f7a24 */ /* 0x000fe200078e020a */
[----:B------:R-:W-:Y:S01]  /*0430*/  SHF.R.S32.HI R10, RZ, 0x1f, R0 ;  /* 0x0000001fff0a7819 */ /* 0x000fe20000011400 */
[----:B------:R-:W-:Y:S01]  /*0440*/  IMAD R12, R107, c[0x0][0x1e0], RZ ;  /* 0x000078006b0c7a24 */ /* 0x000fe200078e02ff */
[----:B------:R-:W-:Y:S01]  /*0450*/  IADD3 R11, P0, R6, R2, RZ ;  /* 0x00000002060b7210 */ /* 0x000fe20007f1e0ff */
[C---:B------:R-:W-:Y:S01]  /*0460*/  IMAD.WIDE.U32 R4, R77.reuse, c[0x0][0x1e0], R4 ;  /* 0x000078004d047a25 */ /* 0x040fe200078e0004 */
[C---:B------:R-:W-:Y:S02]  /*0470*/  IADD3 R68, R56.reuse, 0x2, RZ ;  /* 0x0000000238447810 */ /* 0x040fe40007ffe0ff */
[----:B------:R-:W-:Y:S01]  /*0480*/  IADD3 R67, R56, 0x3, RZ ;  /* 0x0000000338437810 */ /* 0x000fe20007ffe0ff */
[----:B------:R-:W-:Y:S01]  /*0490*/  IMAD R17, R77, c[0x0][0x1e4], R12 ;  /* 0x000079004d117a24 */ /* 0x000fe200078e020c */
[----:B------:R-:W-:Y:S01]  /*04a0*/  IADD3 R87, P1, R6, R4, RZ ;  /* 0x0000000406577210 */ /* 0x000fe20007f3e0ff */
[----:B------:R-:W-:Y:S01]  /*04b0*/  IMAD R13, R10, c[0x0][0x1a8], RZ ;  /* 0x00006a000a0d7a24 */ /* 0x000fe200078e02ff */
[C---:B------:R-:W-:Y:S01]  /*04c0*/  IADD3.X R10, R7.reuse, R3, R15, P0, !PT ;  /* 0x00000003070a7210 */ /* 0x040fe200007fe40f */
[----:B------:R-:W-:Y:S01]  /*04d0*/  IMAD.WIDE.U32 R2, R0, c[0x0][0x1a8], R8 ;  /* 0x00006a0000027a25 */ /* 0x000fe200078e0008 */
[----:B------:R-:W-:-:S02]  /*04e0*/  IADD3.X R4, R7, R5, R17, P1, !PT ;  /* 0x0000000507047210 */ /* 0x000fc40000ffe411 */
[----:B------:R-:W-:Y:S01]  /*04f0*/  LEA R8, P1, R11, c[0x0][0x240], 0x1 ;  /* 0x000090000b087a11 */ /* 0x000fe200078208ff */
[----:B------:R-:W-:Y:S01]  /*0500*/  IMAD R13, R0, c[0x0][0x1ac], R13 ;  /* 0x00006b00000d7a24 */ /* 0x000fe200078e020d */
[C---:B------:R-:W-:Y:S01]  /*0510*/  LEA R43, P0, R2.reuse, c[0x0][0x228], 0x1 ;  /* 0x00008a00022b7a11 */ /* 0x040fe200078008ff */
[----:B------:R-:W-:Y:S01]  /*0520*/  IMAD R12, R79, c[0x0][0x1b8], RZ ;  /* 0x00006e004f0c7a24 */ /* 0x000fe200078e02ff */
[----:B------:R-:W-:Y:S01]  /*0530*/  LEA R82, P2, R87, c[0x0][0x248], 0x1 ;  /* 0x0000920057527a11 */ /* 0x000fe200078408ff */
[----:B------:R-:W-:Y:S01]  /*0540*/  IMAD R0, R77, c[0x0][0x164], R81 ;  /* 0x000059004d007a24 */ /* 0x000fe200078e0251 */
[----:B------:R-:W-:Y:S01]  /*0550*/  IADD3 R41, R3, R13, RZ ;  /* 0x0000000d03297210 */ /* 0x000fe20007ffe0ff */
[----:B------:R-:W-:Y:S01]  /*0560*/  IMAD R71, R81, c[0x0][0x1bc], R12 ;  /* 0x00006f0051477a24 */ /* 0x000fe200078e020c */
[----:B------:R-:W-:Y:S01]  /*0570*/  LEA.HI.X R9, R11, c[0x0][0x244], R10, 0x1, P1 ;  /* 0x000091000b097a11 */ /* 0x000fe200008f0c0a */
[----:B------:R-:W-:Y:S01]  /*0580*/  IMAD R10, R79, c[0x0][0x180], RZ ;  /* 0x000060004f0a7a24 */ /* 0x000fe200078e02ff */
[----:B------:R-:W-:Y:S01]  /*0590*/  LEA.HI.X R41, R2, c[0x0][0x22c], R41, 0x1, P0 ;  /* 0x00008b0002297a11 */ /* 0x000fe200000f0c29 */
[----:B------:R-:W-:Y:S01]  /*05a0*/  IMAD.WIDE.U32 R2, R81, c[0x0][0x1b8], RZ ;  /* 0x00006e0051027a25 */ /* 0x000fe200078e00ff */
[----:B------:R-:W-:-:S02]  /*05b0*/  LEA.HI.X R87, R87, c[0x0][0x24c], R4, 0x1, P2 ;  /* 0x0000930057577a11 */ /* 0x000fc400010f0c04 */
[C---:B------:R-:W-:Y:S01]  /*05c0*/  IADD3 R66, R56.reuse, 0x4, RZ ;  /* 0x0000000438427810 */ /* 0x040fe20007ffe0ff */
[C---:B------:R-:W-:Y:S01]  /*05d0*/  IMAD.WIDE.U32 R4, R81.reuse, c[0x0][0x180], RZ ;  /* 0x0000600051047a25 */ /* 0x040fe200078e00ff */
[C---:B------:R-:W-:Y:S02]  /*05e0*/  IADD3 R65, R56.reuse, 0x6, RZ ;  /* 0x0000000638417810 */ /* 0x040fe40007ffe0ff */
[----:B------:R-:W-:Y:S01]  /*05f0*/  IADD3 R64, R56, 0x7, RZ ;  /* 0x0000000738407810 */ /* 0x000fe20007ffe0ff */
[----:B------:R-:W-:Y:S01]  /*0600*/  IMAD R0, R0, c[0x0][0x174], RZ ;  /* 0x00005d0000007a24 */ /* 0x000fe200078e02ff */
[C---:B------:R-:W-:Y:S01]  /*0610*/  IADD3 R63, R56.reuse, 0x8, RZ ;  /* 0x00000008383f7810 */ /* 0x040fe20007ffe0ff */
[----:B------:R-:W-:Y:S01]  /*0620*/  IMAD R73, R81, c[0x0][0x184], R10 ;  /* 0x0000610051497a24 */ /* 0x000fe200078e020a */
[C---:B------:R-:W-:Y:S01]  /*0630*/  IADD3 R62, R56.reuse, 0x9, RZ ;  /* 0x00000009383e7810 */ /* 0x040fe20007ffe0ff */
[----:B------:R-:W-:Y:S01]  /*0640*/  IMAD.MOV.U32 R72, RZ, RZ, RZ ;  /* 0x000000ffff487224 */ /* 0x000fe200078e00ff */
[----:B------:R-:W-:Y:S01]  /*0650*/  IADD3 R61, R56, 0xa, RZ ;  /* 0x0000000a383d7810 */ /* 0x000fe20007ffe0ff */
[----:B------:R-:W-:Y:S01]  /*0660*/  IMAD R70, R0, c[0x0][0x16c], RZ ;  /* 0x00005b0000467a24 */ /* 0x000fe200078e02ff */
[C---:B------:R-:W-:Y:S01]  /*0670*/  IADD3 R60, R56.reuse, 0xb, RZ ;  /* 0x0000000b383c7810 */ /* 0x040fe20007ffe0ff */
[----:B------:R-:W-:Y:S01]  /*0680*/  IMAD.IADD R73, R5, 0x1, R73 ;  /* 0x0000000105497824 */ /* 0x000fe200078e0249 */
[----:B------:R-:W-:-:S02]  /*0690*/  IADD3 R59, R56, 0xc, RZ ;  /* 0x0000000c383b7810 */ /* 0x000fc40007ffe0ff */
[C---:B------:R-:W-:Y:S02]  /*06a0*/  IADD3 R58, R56.reuse, 0xd, RZ ;  /* 0x0000000d383a7810 */ /* 0x040fe40007ffe0ff */
[C---:B------:R-:W-:Y:S02]  /*06b0*/  IADD3 R57, R56.reuse, 0xe, RZ ;  /* 0x0000000e38397810 */ /* 0x040fe40007ffe0ff */
[----:B------:R-:W-:Y:S02]  /*06c0*/  IADD3 R71, R3, R71, RZ ;  /* 0x0000004703477210 */ /* 0x000fe40007ffe0ff */
[----:B------:R-:W-:Y:S02]  /*06d0*/  IADD3 R56, R56, 0xf, RZ ;  /* 0x0000000f38387810 */ /* 0x000fe40007ffe0ff */
        /* <DEDUP_REMOVED lines=14> */
[----:B-1----:R-:W-:Y:S02]  /*07c0*/  LOP3.LUT R40, R6, 0x1e0, RZ, 0xfc, !PT ;  /* 0x000001e006287812 */ /* 0x002fe400078efcff */
.L_x_4286:
[----:B------:R-:W-:Y:S01]  /*07d0*/  BAR.SYNC.DEFER_BLOCKING 0x0 ;  /* 0x0000000000007b1d */ /* 0x000fe20000010000 */
[----:B------:R-:W-:Y:S01]  /*07e0*/  IMAD.MOV.U32 R99, RZ, RZ, -0x200 ;  /* 0xfffffe00ff637424 */ /* 0x000fe200078e00ff */
[----:B------:R-:W-:-:S03]  /*07f0*/  PRMT R0, RZ, 0x7610, R0 ;  /* 0x00007610ff007816 */ /* 0x000fc60000000000 */
[----:B------:R-:W-:-:S05]  /*0800*/  IMAD R99, R72, R99, c[0x0][0x168] ;  /* 0x00005a0048637624 */ /* 0x000fca00078e0263 */
[-C--:B------:R-:W-:Y:S02]  /*0810*/  ISETP.GE.AND P0, PT, R6, R99.reuse, PT ;  /* 0x000000630600720c */ /* 0x080fe40003f06270 */
[-C--:B------:R-:W-:Y:S02]  /*0820*/  ISETP.GE.AND P1, PT, R55, R99.reuse, PT ;  /* 0x000000633700720c */ /* 0x080fe40003f26270 */
[-C--:B------:R-:W-:Y:S02]  /*0830*/  ISETP.GE.AND P2, PT, R54, R99.reuse, PT ;  /* 0x000000633600720c */ /* 0x080fe40003f46270 */
[-C--:B------:R-:W-:Y:S02]  /*0840*/  ISETP.GE.AND P3, PT, R53, R99.reuse, PT ;  /* 0x000000633500720c */ /* 0x080fe40003f66270 */
[----:B------:R-:W-:-:S05]  /*0850*/  ISETP.GE.AND P4, PT, R52, R99, PT ;  /* 0x000000633400720c */ /* 0x000fca0003f86270 */
[----:B--2---:R-:W2:Y:S01]  /*0860*/  @!P0 LDG.E.U16 R0, [R8.64] ;  /* 0x0000000408008981 */ /* 0x004ea2000c1e1500 */
[-C--:B------:R-:W-:Y:S02]  /*0870*/  ISETP.GE.AND P0, PT, R22, R99.reuse, PT ;  /* 0x000000631600720c */ /* 0x080fe40003f06270 */
[----:B------:R-:W-:Y:S02]  /*0880*/  PRMT R11, RZ, 0x7610, R11 ;  /* 0x00007610ff0b7816 */ /* 0x000fe4000000000b */
[----:B------:R-:W-:Y:S02]  /*0890*/  PRMT R10, RZ, 0x7610, R10 ;  /* 0x00007610ff0a7816 */ /* 0x000fe4000000000a */
[----:B------:R-:W-:Y:S02]  /*08a0*/  PRMT R13, RZ, 0x7610, R13 ;  /* 0x00007610ff0d7816 */ /* 0x000fe4000000000d */
        /* <DEDUP_REMOVED lines=15> */
[----:B0-----:R-:W-:Y:S01]  /*09a0*/  PRMT R19, RZ, 0x7610, R19 ;  /* 0x00007610ff137816 */ /* 0x001fe20000000013 */
        /* <DEDUP_REMOVED lines=31> */
[-C--:B------:R-:W-:Y:S02]  /*0ba0*/  LEA.HI.SX32 R33, R33, R74.reuse, 0x1b ;  /* 0x0000004a21217211 */ /* 0x080fe400078fdaff */
[----:B------:R-:W-:Y:S02]  /*0bb0*/  LEA.HI.SX32 R31, R31, R74, 0x1b ;  /* 0x0000004a1f1f7211 */ /* 0x000fe400078fdaff */
[----:B------:R-:W-:Y:S01]  /*0bc0*/  SHF.L.U32 R38, R25, 0x1, RZ ;  /* 0x0000000119267819 */ /* 0x000fe200000006ff */
[----:B------:R-:W-:Y:S01]  /*0bd0*/  IMAD.SHL.U32 R37, R27, 0x2, RZ ;  /* 0x000000021b257824 */ /* 0x000fe200078e00ff */
[C---:B------:R-:W-:Y:S01]  /*0be0*/  IADD3 R25, R74.reuse, 0xc0, RZ ;  /* 0x000000c04a197810 */ /* 0x040fe20007ffe0ff */
[----:B------:R-:W-:Y:S01]  /*0bf0*/  IMAD.SHL.U32 R36, R29, 0x2, RZ ;  /* 0x000000021d247824 */ /* 0x000fe200078e00ff */
[----:B------:R-:W-:Y:S01]  /*0c00*/  IADD3 R29, R74, 0x100, RZ ;  /* 0x000001004a1d7810 */ /* 0x000fe20007ffe0ff */
[----:B------:R-:W-:Y:S01]  /*0c10*/  IMAD.SHL.U32 R34, R33, 0x2, RZ ;  /* 0x0000000221227824 */ /* 0x000fe200078e00ff */
[----:B------:R-:W-:-:S02]  /*0c20*/  SHF.L.U32 R35, R31, 0x1, RZ ;  /* 0x000000011f237819 */ /* 0x000fc400000006ff */
[C---:B------:R-:W-:Y:S02]  /*0c30*/  IADD3 R27, R74.reuse, 0xe0, RZ ;  /* 0x000000e04a1b7810 */ /* 0x040fe40007ffe0ff */
[C---:B------:R-:W-:Y:S02]  /*0c40*/  IADD3 R33, R74.reuse, 0x140, RZ ;  /* 0x000001404a217810 */ /* 0x040fe40007ffe0ff */
[-C--:B------:R-:W-:Y:S02]  /*0c50*/  LEA.HI.SX32 R25, R25, R74.reuse, 0x1b ;  /* 0x0000004a19197211 */ /* 0x080fe400078fdaff */
[----:B------:R-:W-:Y:S02]  /*0c60*/  IADD3 R31, R74, 0x120, RZ ;  /* 0x000001204a1f7810 */ /* 0x000fe40007ffe0ff */
[-C--:B------:R-:W-:Y:S02]  /*0c70*/  LEA.HI.SX32 R29, R29, R74.reuse, 0x1b ;  /* 0x0000004a1d1d7211 */ /* 0x080fe400078fdaff */
[----:B------:R-:W-:-:S02]  /*0c80*/  LEA.HI.SX32 R27, R27, R74, 0x1b ;  /* 0x0000004a1b1b7211 */ /* 0x000fc400078fdaff */
[-C--:B------:R-:W-:Y:S01]  /*0c90*/  LEA.HI.SX32 R30, R31, R74.reuse, 0x1b ;  /* 0x0000004a1f1e7211 */ /* 0x080fe200078fdaff */
[----:B------:R-:W-:Y:S01]  /*0ca0*/  IMAD.SHL.U32 R31, R29, 0x2, RZ ;  /* 0x000000021d1f7824 */ /* 0x000fe200078e00ff */
[----:B------:R-:W-:Y:S02]  /*0cb0*/  IADD3 R85, R74, 0x1e0, RZ ;  /* 0x000001e04a557810 */ /* 0x000fe40007ffe0ff */
[----:B------:R-:W-:Y:S01]  /*0cc0*/  SHF.L.U32 R32, R27, 0x1, RZ ;  /* 0x000000011b207819 */ /* 0x000fe200000006ff */
[----:B------:R-:W-:Y:S01]  /*0cd0*/  IMAD.SHL.U32 R30, R30, 0x2, RZ ;  /* 0x000000021e1e7824 */ /* 0x000fe200078e00ff */
[----:B------:R-:W-:-:S05]  /*0ce0*/  LEA.HI.SX32 R24, R85, R74, 0x1b ;  /* 0x0000004a55187211 */ /* 0x000fca00078fdaff */
[----:B------:R-:W-:Y:S01]  /*0cf0*/  IMAD.SHL.U32 R24, R24, 0x2, RZ ;  /* 0x0000000218187824 */ /* 0x000fe200078e00ff */
[-C--:B------:R-:W-:Y:S02]  /*0d00*/  ISETP.GE.AND P2, PT, R6, R99.reuse, PT ;  /* 0x000000630600720c */ /* 0x080fe40003f46270 */
[-C--:B------:R-:W-:Y:S02]  /*0d10*/  ISETP.GE.AND P1, PT, R22, R99.reuse, PT ;  /* 0x000000631600720c */ /* 0x080fe40003f26270 */
[-C--:B------:R-:W-:Y:S02]  /*0d20*/  ISETP.GE.AND P0, PT, R55, R99.reuse, PT ;  /* 0x000000633700720c */ /* 0x080fe40003f06270 */
[-C--:B------:R-:W-:Y:S02]  /*0d30*/  ISETP.GE.AND P4, PT, R54, R99.reuse, PT ;  /* 0x000000633600720c */ /* 0x080fe40003f86270 */
        /* <DEDUP_REMOVED lines=23> */
[----:B------:R-:W-:-:S03]  /*0eb0*/  SHF.L.U32 R29, R0, 0x1, RZ ;  /* 0x00000001001d7819 */ /* 0x000fc600000006ff */
[----:B------:R0:W-:Y:S01]  /*0ec0*/  STS.U16 [R34+0x140], R15 ;  /* 0x0001400f22007388 */ /* 0x0001e20000000400 */
[C---:B-1----:R-:W-:Y:S02]  /*0ed0*/  IADD3 R13, R74.reuse, 0x180, RZ ;  /* 0x000001804a0d7810 */ /* 0x042fe40007ffe0ff */
[-C--:B------:R-:W-:Y:S01]  /*0ee0*/  LEA.HI.SX32 R11, R11, R74.reuse, 0x1b ;  /* 0x0000004a0b0b7211 */ /* 0x080fe200078fdaff */
[C---:B------:R-:W-:Y:S01]  /*0ef0*/  IMAD.SHL.U32 R0, R74.reuse, 0x10, RZ ;  /* 0x000000104a007824 */ /* 0x040fe200078e00ff */
[-C--:B------:R-:W-:Y:S02]  /*0f00*/  LEA.HI.SX32 R13, R13, R74.reuse, 0x1b ;  /* 0x0000004a0d0d7211 */ /* 0x080fe400078fdaff */
[----:B0-----:R-:W-:Y:S02]  /*0f10*/  IADD3 R15, R74, 0x1a0, RZ ;  /* 0x000001a04a0f7810 */ /* 0x001fe40007ffe0ff */
[-C--:B------:R-:W-:Y:S02]  /*0f20*/  LEA.HI.SX32 R25, R25, R74.reuse, 0x1b ;  /* 0x0000004a19197211 */ /* 0x080fe400078fdaff */
[----:B------:R-:W-:Y:S01]  /*0f30*/  LEA.HI.SX32 R15, R15, R74, 0x1b ;  /* 0x0000004a0f0f7211 */ /* 0x000fe200078fdaff */
[----:B------:R-:W-:Y:S01]  /*0f40*/  STS.U16 [R33+0x180], R14 ;  /* 0x0001800e21007388 */ /* 0x000fe20000000400 */
[----:B------:R-:W-:Y:S01]  /*0f50*/  IMAD.SHL.U32 R28, R11, 0x2, RZ ;  /* 0x000000020b1c7824 */ /* 0x000fe200078e00ff */
[----:B------:R-:W-:Y:S01]  /*0f60*/  LEA.HI.SX32 R0, R0, R0, 0x1b ;  /* 0x0000000000007211 */ /* 0x000fe200078fdaff */
[----:B------:R-:W-:Y:S01]  /*0f70*/  IMAD.SHL.U32 R27, R13, 0x2, RZ ;  /* 0x000000020d1b7824 */ /* 0x000fe200078e00ff */
[----:B------:R-:W-:Y:S01]  /*0f80*/  STS.U16 [R32+0x1c0], R17 ;  /* 0x0001c01120007388 */ /* 0x000fe20000000400 */
[----:B------:R-:W-:Y:S01]  /*0f90*/  SHF.L.U32 R26, R15, 0x1, RZ ;  /* 0x000000010f1a7819 */ /* 0x000fe200000006ff */
[----:B------:R-:W-:-:S02]  /*0fa0*/  IMAD.SHL.U32 R25, R25, 0x2, RZ ;  /* 0x0000000219197824 */ /* 0x000fc400078e00ff */
[----:B------:R-:W-:Y:S01]  /*0fb0*/  STS.U16 [R31+0x200], R16 ;  /* 0x000200101f007388 */ /* 0x000fe20000000400 */
[----:B------:R-:W-:-:S03]  /*0fc0*/  SHF.L.U32 R0, R0, 0x1, RZ ;  /* 0x0000000100007819 */ /* 0x000fc600000006ff */
[----:B------:R-:W-:Y:S04]  /*0fd0*/  STS.U16 [R30+0x240], R19 ;  /* 0x000240131e007388 */ /* 0x000fe80000000400 */
[----:B------:R0:W-:Y:S04]  /*0fe0*/  STS.U16 [R29+0x280], R18 ;  /* 0x000280121d007388 */ /* 0x0001e80000000400 */
[----:B------:R1:W-:Y:S04]  /*0ff0*/  STS.U16 [R28+0x2c0], R21 ;  /* 0x0002c0151c007388 */ /* 0x0003e80000000400 */
[----:B------:R2:W-:Y:S01]  /*1000*/  STS.U16 [R27+0x300], R20 ;  /* 0x000300141b007388 */ /* 0x0005e20000000400 */
[----:B------:R-:W-:-:S03]  /*1010*/  MOV R10, R82 ;  /* 0x00000052000a7202 */ /* 0x000fc60000000f00 */
[----:B------:R3:W-:Y:S01]  /*1020*/  STS.U16 [R26+0x340], R23 ;  /* 0x000340171a007388 */ /* 0x0007e20000000400 */
[----:B------:R-:W-:-:S03]  /*1030*/  IMAD.MOV.U32 R11, RZ, RZ, R87 ;  /* 0x000000ffff0b7224 */ /* 0x000fc600078e0057 */
        /* <DEDUP_REMOVED lines=24> */
[----:B---3--:R-:W-:Y:S01]  /*11c0*/  PRMT R23, RZ, 0x7610, R23 ;  /* 0x00007610ff177816 */ /* 0x008fe20000000017 */
        /* <DEDUP_REMOVED lines=44> */
[----:B------:R-:W1:Y:S04]  /*1490*/  LDS.U16 R18, [R0] ;  /* 0x0000000000127984 */ /* 0x000e680000000400 */
[----:B------:R-:W2:Y:S04]  /*14a0*/  LDS.U16 R19, [R0+0x2] ;  /* 0x0000020000137984 */ /* 0x000ea80000000400 */
[----:B------:R-:W3:Y:S04]  /*14b0*/  LDS.U16 R20, [R0+0x4] ;  /* 0x0000040000147984 */ /* 0x000ee80000000400 */
[----:B------:R-:W4:Y:S04]  /*14c0*/  LDS.U16 R21, [R0+0x6] ;  /* 0x0000060000157984 */ /* 0x000f280000000400 */
[----:B------:R-:W1:Y:S04]  /*14d0*/  LDS.U16 R23, [R0+0x8] ;  /* 0x0000080000177984 */ /* 0x000e680000000400 */
[----:B------:R-:W1:Y:S04]  /*14e0*/  LDS.U16 R98, [R0+0xa] ;  /* 0x00000a0000627984 */ /* 0x000e680000000400 */
[----:B------:R-:W2:Y:S01]  /*14f0*/  LDS.U16 R100, [R0+0xc] ;  /* 0x00000c0000647984 */ /* 0x000ea20000000400 */
[----:B0-----:R-:W-:-:S03]  /*1500*/  IMAD.MOV.U32 R101, RZ, RZ, c[0x0][0x16c] ;  /* 0x00005b00ff657624 */ /* 0x001fc600078e00ff */
[----:B------:R0:W0:Y:S04]  /*1510*/  LDS.U16 R105, [R0+0xe] ;  /* 0x00000e0000697984 */ /* 0x0000280000000400 */
[----:B------:R0:W0:Y:S04]  /*1520*/  LDS.U16 R102, [R0+0x10] ;  /* 0x0000100000667984 */ /* 0x0000280000000400 */
[----:B------:R0:W0:Y:S04]  /*1530*/  LDS.U16 R103, [R0+0x12] ;  /* 0x0000120000677984 */ /* 0x0000280000000400 */
[----:B------:R0:W0:Y:S04]  /*1540*/  LDS.U16 R97, [R0+0x14] ;  /* 0x0000140000617984 */ /* 0x0000280000000400 */
[----:B------:R0:W0:Y:S04]  /*1550*/  LDS.U16 R95, [R0+0x16] ;  /* 0x00001600005f7984 */ /* 0x0000280000000400 */
[----:B------:R0:W0:Y:S04]  /*1560*/  LDS.U16 R94, [R0+0x18] ;  /* 0x00001800005e7984 */ /* 0x0000280000000400 */
[----:B------:R0:W0:Y:S04]  /*1570*/  LDS.U16 R93, [R0+0x1a] ;  /* 0x00001a00005d7984 */ /* 0x0000280000000400 */
[----:B------:R0:W0:Y:S04]  /*1580*/  LDS.U16 R92, [R0+0x1c] ;  /* 0x00001c00005c7984 */ /* 0x0000280000000400 */
[----:B------:R0:W0:Y:S01]  /*1590*/  LDS.U16 R91, [R0+0x1e] ;  /* 0x00001e00005b7984 */ /* 0x0000220000000400 */
[----:B------:R-:W-:-:S02]  /*15a0*/  ISETP.GE.AND P6, PT, R101, 0x1, PT ;  /* 0x000000016500780c */ /* 0x000fc40003fc6270 */
        /* <DEDUP_REMOVED lines=23> */
[----:B0-----:R-:W-:Y:S02]  /*1720*/  FMUL.FTZ R18, R18, 1.4426950216293334961 ;  /* 0x3fb8aa3b12127820 */ /* 0x001fe40000410000 */
        /* <DEDUP_REMOVED lines=30> */
.L_x_4246:
[----:B0-----:R-:W-:Y:S05]  /*1910*/  BSYNC B0 ;  /* 0x0000000000007941 */ /* 0x001fea0003800000 */
.L_x_4245:
        /* <DEDUP_REMOVED lines=36> */
.L_x_4248:
[----:B------:R-:W-:Y:S05]  /*1b60*/  BSYNC B0 ;  /* 0x0000000000007941 */ /* 0x000fea0003800000 */
.L_x_4247:
        /* <DEDUP_REMOVED lines=38> */
.L_x_4250:
[----:B------:R-:W-:Y:S05]  /*1dd0*/  BSYNC B0 ;  /* 0x0000000000007941 */ /* 0x000fea0003800000 */
.L_x_4249:
        /* <DEDUP_REMOVED lines=36> */
.L_x_4252:
[----:B------:R-:W-:Y:S05]  /*2020*/  BSYNC B0 ;  /* 0x0000000000007941 */ /* 0x000fea0003800000 */
.L_x_4251:
        /* <DEDUP_REMOVED lines=38> */
.L_x_4254:
[----:B------:R-:W-:Y:S05]  /*2290*/  BSYNC B0 ;  /* 0x0000000000007941 */ /* 0x000fea0003800000 */
.L_x_4253:
        /* <DEDUP_REMOVED lines=36> */
.L_x_4256:
[----:B------:R-:W-:Y:S05]  /*24e0*/  BSYNC B0 ;  /* 0x0000000000007941 */ /* 0x000fea0003800000 */
.L_x_4255:
        /* <DEDUP_REMOVED lines=38> */
.L_x_4258:
[----:B------:R-:W-:Y:S05]  /*2750*/  BSYNC B0 ;  /* 0x0000000000007941 */ /* 0x000fea0003800000 */
.L_x_4257:
        /* <DEDUP_REMOVED lines=36> */
.L_x_4260:
[----:B------:R-:W-:Y:S05]  /*29a0*/  BSYNC B0 ;  /* 0x0000000000007941 */ /* 0x000fea0003800000 */
.L_x_4259:
        /* <DEDUP_REMOVED lines=41> */
.L_x_4262:
[----:B------:R-:W-:Y:S05]  /*2c40*/  BSYNC B0 ;  /* 0x0000000000007941 */ /* 0x000fea0003800000 */
.L_x_4261:
        /* <DEDUP_REMOVED lines=41> */
.L_x_4264:
[----:B------:R-:W-:Y:S05]  /*2ee0*/  BSYNC B0 ;  /* 0x0000000000007941 */ /* 0x000fea0003800000 */
.L_x_4263:
        /* <DEDUP_REMOVED lines=47> */
.L_x_4266:
[----:B------:R-:W-:Y:S05]  /*31e0*/  BSYNC B0 ;  /* 0x0000000000007941 */ /* 0x000fea0003800000 */
.L_x_4265:
        /* <DEDUP_REMOVED lines=33> */
.L_x_4268:
[----:B------:R-:W-:Y:S05]  /*3400*/  BSYNC B0 ;  /* 0x0000000000007941 */ /* 0x000fea0003800000 */
.L_x_4267:
        /* <DEDUP_REMOVED lines=33> */
.L_x_4270:
[----:B------:R-:W-:Y:S05]  /*3620*/  BSYNC B0 ;  /* 0x0000000000007941 */ /* 0x000fea0003800000 */
.L_x_4269:
        /* <DEDUP_REMOVED lines=33> */
.L_x_4272:
[----:B------:R-:W-:Y:S05]  /*3840*/  BSYNC B0 ;  /* 0x0000000000007941 */ /* 0x000fea0003800000 */
.L_x_4271:
        /* <DEDUP_REMOVED lines=33> */
.L_x_4274:
[----:B------:R-:W-:Y:S05]  /*3a60*/  BSYNC B0 ;  /* 0x0000000000007941 */ /* 0x000fea0003800000 */
.L_x_4273:
        /* <DEDUP_REMOVED lines=33> */
.L_x_4276:
[----:B------:R-:W-:Y:S05]  /*3c80*/  BSYNC B0 ;  /* 0x0000000000007941 */ /* 0x000fea0003800000 */
.L_x_4275:
        /* <DEDUP_REMOVED lines=38> */
.L_x_4280:
[----:B------:R-:W-:Y:S01]  /*3ef0*/  SHF.R.S32.HI R128, RZ, 0x1f, R127 ;  /* 0x0000001fff807819 */ /* 0x000fe2000001147f */
[----:B0-----:R-:W-:Y:S02]  /*3f00*/  IMAD.MOV.U32 R12, RZ, RZ, R4 ;  /* 0x000000ffff0c7224 */ /* 0x001fe400078e0004 */
[----:B------:R-:W-:Y:S02]  /*3f10*/  IMAD.MOV.U32 R13, RZ, RZ, R73 ;  /* 0x000000ffff0d7224 */ /* 0x000fe400078e0049 */
[----:B------:R-:W-:Y:S02]  /*3f20*/  IMAD R14, R128, c[0x0][0x188], RZ ;  /* 0x00006200800e7a24 */ /* 0x000fe400078e02ff */
[----:B------:R-:W-:-:S04]  /*3f30*/  IMAD.WIDE.U32 R16, R127, c[0x0][0x188], R12 ;  /* 0x000062007f107a25 */ /* 0x000fc800078e000c */
[----:B------:R-:W-:Y:S01]  /*3f40*/  IMAD R13, R127, c[0x0][0x18c], R14 ;  /* 0x000063007f0d7a24 */ /* 0x000fe200078e020e */
[----:B------:R-:W-:Y:S01]  /*3f50*/  LEA R12, P1, R16, c[0x0][0x220], 0x2 ;  /* 0x00008800100c7a11 */ /* 0x000fe200078210ff */
[----:B------:R-:W-:Y:S02]  /*3f60*/  IMAD.MOV.U32 R99, RZ, RZ, -0x200 ;  /* 0xfffffe00ff637424 */ /* 0x000fe400078e00ff */
[----:B------:R-:W-:Y:S01]  /*3f70*/  IMAD R96, R128, c[0x0][0x1a0], RZ ;  /* 0x0000680080607a24 */ /* 0x000fe200078e02ff */
[----:B------:R-:W-:Y:S01]  /*3f80*/  IADD3 R13, R17, R13, RZ ;  /* 0x0000000d110d7210 */ /* 0x000fe20007ffe0ff */
[----:B------:R-:W-:Y:S02]  /*3f90*/  IMAD R99, R72, R99, c[0x0][0x168] ;  /* 0x00005a0048637624 */ /* 0x000fe400078e0263 */
[----:B------:R-:W-:Y:S01]  /*3fa0*/  IMAD.WIDE.U32 R14, R127, c[0x0][0x1a0], R6 ;  /* 0x000068007f0e7a25 */ /* 0x000fe200078e0006 */
[----:B------:R-:W-:-:S03]  /*3fb0*/  LEA.HI.X R13, R16, c[0x0][0x224], R13, 0x2, P1 ;  /* 0x00008900100d7a11 */ /* 0x000fc600008f140d */
[----:B------:R-:W-:Y:S01]  /*3fc0*/  IMAD R17, R127, c[0x0][0x1a4], R96 ;  /* 0x000069007f117a24 */ /* 0x000fe200078e0260 */
[-C--:B------:R-:W-:Y:S01]  /*3fd0*/  ISETP.GE.AND P2, PT, R6, R99.reuse, PT ;  /* 0x000000630600720c */ /* 0x080fe20003f46270 */
[----:B------:R0:W2:Y:S01]  /*3fe0*/  LDG.E R140, [R12.64] ;  /* 0x000000040c8c7981 */ /* 0x0000a2000c1e1900 */
[----:B------:R-:W-:Y:S01]  /*3ff0*/  ISETP.GE.AND P3, PT, R22, R99, PT ;  /* 0x000000631600720c */ /* 0x000fe20003f66270 */
[----:B------:R-:W-:Y:S01]  /*4000*/  IMAD.IADD R15, R15, 0x1, R17 ;  /* 0x000000010f0f7824 */ /* 0x000fe200078e0211 */
[----:B------:R-:W-:Y:S02]  /*4010*/  LEA R16, P1, R14, R43, 0x1 ;  /* 0x0000002b0e107211 */ /* 0x000fe400078208ff */
[-C--:B------:R-:W-:Y:S02]  /*4020*/  ISETP.GE.AND P4, PT, R55, R99.reuse, PT ;  /* 0x000000633700720c */ /* 0x080fe40003f86270 */
[----:B------:R-:W-:Y:S02]  /*4030*/  ISETP.GE.AND P5, PT, R54, R99, PT ;  /* 0x000000633600720c */ /* 0x000fe40003fa6270 */
[----:B------:R-:W-:-:S02]  /*4040*/  LEA.HI.X R17, R14, R41, R15, 0x1, P1 ;  /* 0x000000290e117211 */ /* 0x000fc400008f0c0f */
[----:B------:R-:W-:Y:S02]  /*4050*/  PRMT R14, RZ, 0x7610, R14 ;  /* 0x00007610ff0e7816 */ /* 0x000fe4000000000e */
[----:B------:R-:W-:Y:S02]  /*4060*/  PRMT R15, RZ, 0x7610, R15 ;  /* 0x00007610ff0f7816 */ /* 0x000fe4000000000f */
[----:B------:R-:W-:Y:S02]  /*4070*/  PRMT R96, RZ, 0x7610, R96 ;  /* 0x00007610ff607816 */ /* 0x000fe40000000060 */
[----:B------:R-:W-:Y:S01]  /*4080*/  PRMT R129, RZ, 0x7610, R129 ;  /* 0x00007610ff817816 */ /* 0x000fe20000000081 */
[----:B------:R-:W3:Y:S01]  /*4090*/  @!P2 LDG.E.U16 R14, [R16.64] ;  /* 0x00000004100ea981 */ /* 0x000ee2000c1e1500 */
[-C--:B------:R-:W-:Y:S02]  /*40a0*/  ISETP.GE.AND P6, PT, R53, R99.reuse, PT ;  /* 0x000000633500720c */ /* 0x080fe40003fc6270 */
[-C--:B------:R-:W-:Y:S01]  /*40b0*/  ISETP.GE.AND P1, PT, R52, R99.reuse, PT ;  /* 0x000000633400720c */ /* 0x080fe20003f26270 */
[----:B------:R-:W4:Y:S01]  /*40c0*/  @!P3 LDG.E.U16 R15, [R16.64+0x40] ;  /* 0x00004004100fb981 */ /* 0x000f22000c1e1500 */
[----:B------:R-:W-:-:S02]  /*40d0*/  ISETP.GE.AND P2, PT, R51, R99, PT ;  /* 0x000000633300720c */ /* 0x000fc40003f46270 */
        /* <DEDUP_REMOVED lines=42> */
[----:B--2---:R0:W-:Y:S04]  /*4380*/  STS.U16 [R37+0x80], R96 ;  /* 0x0000806025007388 */ /* 0x0041e80000000400 */
[----:B------:R-:W-:Y:S04]  /*4390*/  STS.U16 [R36+0xc0], R129 ;  /* 0x0000c08124007388 */ /* 0x000fe80000000400 */
[----:B------:R-:W-:Y:S04]  /*43a0*/  STS.U16 [R35+0x100], R130 ;  /* 0x0001008223007388 */ /* 0x000fe80000000400 */
[----:B------:R-:W-:Y:S04]  /*43b0*/  STS.U16 [R34+0x140], R131 ;  /* 0x0001408322007388 */ /* 0x000fe80000000400 */
[----:B------:R1:W-:Y:S04]  /*43c0*/  STS.U16 [R33+0x180], R12 ;  /* 0x0001800c21007388 */ /* 0x0003e80000000400 */
        /* <DEDUP_REMOVED lines=11> */
[----:B0-----:R-:W0:Y:S01]  /*4480*/  S2R R96, SR_TID.X ;  /* 0x0000000000607919 */ /* 0x001e220000002100 */
[----:B-1----:R-:W-:-:S03]  /*4490*/  MOV R12, R2 ;  /* 0x00000002000c7202 */ /* 0x002fc60000000f00 */
[----:B------:R-:W1:Y:S01]  /*44a0*/  LDS.U16 R131, [R0+0x4] ;  /* 0x0000040000837984 */ /* 0x000e620000000400 */
[----:B------:R-:W-:Y:S02]  /*44b0*/  FMUL.FTZ R17, R140, 1.4426950216293334961 ;  /* 0x3fb8aa3b8c117820 */ /* 0x000fe40000410000 */
[----:B--2---:R-:W-:Y:S01]  /*44c0*/  IMAD.MOV.U32 R13, RZ, RZ, R71 ;  /* 0x000000ffff0d7224 */ /* 0x004fe200078e0047 */
[----:B------:R-:W2:Y:S01]  /*44d0*/  LDS.U16 R129, [R0+0xa] ;  /* 0x00000a0000817984 */ /* 0x000ea20000000400 */
[----:B------:R-:W-:Y:S02]  /*44e0*/  FMUL.FTZ R14, R17, R18 ;  /* 0x00000012110e7220 */ /* 0x000fe40000410000 */
[C---:B------:R-:W-:Y:S01]  /*44f0*/  IMAD.WIDE.U32 R12, R127.reuse, c[0x0][0x1c0], R12 ;  /* 0x000070007f0c7a25 */ /* 0x040fe200078e000c */
[----:B------:R-:W4:Y:S03]  /*4500*/  LDS.U16 R130, [R0+0x2] ;  /* 0x0000020000827984 */ /* 0x000f260000000400 */
[----:B------:R-:W-:Y:S01]  /*4510*/  IMAD R15, R127, c[0x0][0x1c4], R128 ;  /* 0x000071007f0f7a24 */ /* 0x000fe200078e0280 */
[----:B------:R0:W1:Y:S01]  /*4520*/  MUFU.EX2 R160, R14 ;  /* 0x0000000e00a07308 */ /* 0x0000620000000800 */
[----:B------:R-:W2:Y:S02]  /*4530*/  LDS.U16 R132, [R0+0x6] ;  /* 0x0000060000847984 */ /* 0x000ea40000000400 */
[----:B------:R-:W-:-:S02]  /*4540*/  IMAD.IADD R13, R13, 0x1, R15 ;  /* 0x000000010d0d7824 */ /* 0x000fc400078e020f */
[----:B------:R-:W-:Y:S01]  /*4550*/  LDS.U16 R133, [R0+0x8] ;  /* 0x0000080000857984 */ /* 0x000fe20000000400 */
[----:B0-----:R-:W-:-:S04]  /*4560*/  LEA R14, P1, R12, c[0x0][0x230], 0x2 ;  /* 0x00008c000c0e7a11 */ /* 0x001fc800078210ff */
[----:B------:R-:W-:Y:S02]  /*4570*/  LEA.HI.X R15, R12, c[0x0][0x234], R13, 0x2, P1 ;  /* 0x00008d000c0f7a11 */ /* 0x000fe400008f140d */
[----:B------:R-:W-:Y:S02]  /*4580*/  SHF.L.U32 R128, R96, 0x4, RZ ;  /* 0x0000000460807819 */ /* 0x000fe400000006ff */
[----:B---3--:R-:W-:Y:S02]  /*4590*/  PRMT R13, RZ, 0x5410, R16 ;  /* 0x00005410ff0d7816 */ /* 0x008fe40000000010 */
[----:B------:R-:W-:Y:S01]  /*45a0*/  ISETP.GE.U32.AND P2, PT, R128, R99, PT ;  /* 0x000000638000720c */ /* 0x000fe20003f46070 */
[----:B------:R-:W0:Y:S02]  /*45b0*/  LDS.U16 R16, [R0+0xc] ;  /* 0x00000c0000107984 */ /* 0x000e240000000400 */
[----:B------:R-:W-:Y:S01]  /*45c0*/  FMUL.FTZ R13, R118, R13 ;  /* 0x0000000d760d7220 */ /* 0x000fe20000410000 */
[----:B------:R-:W-:Y:S01]  /*45d0*/  IADD3 R12, R128, 0x5, RZ ;  /* 0x00000005800c7810 */ /* 0x000fe20007ffe0ff */
[----:B------:R-:W-:Y:S01]  /*45e0*/  FMUL.FTZ R155, R17, R19 ;  /* 0x00000013119b7220 */ /* 0x000fe20000410000 */
[----:B------:R1:W5:Y:S02]  /*45f0*/  LDG.E R128, [R14.64] ;  /* 0x000000040e807981 */ /* 0x000364000c1e1900 */
[----:B------:R-:W-:-:S02]  /*4600*/  FSEL R159, R13, RZ, !P2 ;  /* 0x000000ff0d9f7208 */ /* 0x000fc40005000000 */
[----:B------:R-:W3:Y:S01]  /*4610*/  LDS.U16 R13, [R0+0x10] ;  /* 0x00001000000d7984 */ /* 0x000ee20000000400 */
[----:B------:R-:W-:-:S03]  /*4620*/  ISETP.GE.U32.AND P1, PT, R12, R99, PT ;  /* 0x000000630c00720c */ /* 0x000fc60003f26070 */
[----:B------:R-:W3:Y:S01]  /*4630*/  LDS.U16 R12, [R0+0xe] ;  /* 0x00000e00000c7984 */ /* 0x000ee20000000400 */
[----:B-1----:R-:W-:Y:S01]  /*4640*/  PRMT R14, RZ, 0x5410, R131 ;  /* 0x00005410ff0e7816 */ /* 0x002fe20000000083 */
[----:B------:R-:W-:Y:S01]  /*4650*/  FMUL.FTZ R142, R17, R20 ;  /* 0x00000014118e7220 */ /* 0x000fe20000410000 */
[----:B------:R-:W1:Y:S03]  /*4660*/  MUFU.EX2 R155, R155 ;  /* 0x0000009b009b7308 */ /* 0x000e660000000800 */
[----:B------:R-:W-:Y:S02]  /*4670*/  FMUL.FTZ R14, R117, R14 ;  /* 0x0000000e750e7220 */ /* 0x000fe40000410000 */
[----:B------:R-:W-:-:S03]  /*4680*/  FMUL.FTZ R144, R17, R21 ;  /* 0x0000001511907220 */ /* 0x000fc60000410000 */
[----:B------:R-:W0:Y:S01]  /*4690*/  MUFU.EX2 R142, R142 ;  /* 0x0000008e008e7308 */ /* 0x000e220000000800 */
[----:B------:R-:W-:Y:S01]  /*46a0*/  FSEL R139, R14, RZ, !P4 ;  /* 0x000000ff0e8b7208 */ /* 0x000fe20006000000 */
[C---:B------:R-:W-:Y:S01]  /*46b0*/  FMUL.FTZ R146, R17.reuse, R23 ;  /* 0x0000001711927220 */ /* 0x040fe20000410000 */
[----:B--2---:R-:W-:Y:S02]  /*46c0*/  PRMT R14, RZ, 0x5410, R129 ;  /* 0x00005410ff0e7816 */ /* 0x004fe40000000081 */
[----:B------:R-:W2:Y:S01]  /*46d0*/  LDS.U16 R129, [R0+0x12] ;  /* 0x0000120000817984 */ /* 0x000ea20000000400 */
[C---:B------:R-:W-:Y:S02]  /*46e0*/  FMUL.FTZ R148, R17.reuse, R98 ;  /* 0x0000006211947220 */ /* 0x040fe40000410000 */
[----:B------:R-:W0:Y:S01]  /*46f0*/  MUFU.EX2 R144, R144 ;  /* 0x0000009000907308 */ /* 0x000e220000000800 */
[----:B------:R-:W-:Y:S01]  /*4700*/  FMUL.FTZ R150, R17, R100 ;  /* 0x0000006411967220 */ /* 0x000fe20000410000 */
[----:B------:R-:W-:-:S02]  /*4710*/  FSEL R160, R160, 1, !P2 ;  /* 0x3f800000a0a07808 */ /* 0x000fc40005000000 */
[----:B-1----:R-:W-:-:S04]  /*4720*/  FSEL R155, R155, 1, !P3 ;  /* 0x3f8000009b9b7808 */ /* 0x002fc80005800000 */
[----:B------:R-:W1:Y:S01]  /*4730*/  MUFU.EX2 R146, R146 ;  /* 0x0000009200927308 */ /* 0x000e620000000800 */
[----:B----4-:R-:W-:Y:S02]  /*4740*/  PRMT R130, RZ, 0x5410, R130 ;  /* 0x00005410ff827816 */ /* 0x010fe40000000082 */
[----:B------:R-:W-:-:S05]  /*4750*/  PRMT R15, RZ, 0x5410, R132 ;  /* 0x00005410ff0f7816 */ /* 0x000fca0000000084 */
[----:B------:R-:W4:Y:S01]  /*4760*/  MUFU.EX2 R148, R148 ;  /* 0x0000009400947308 */ /* 0x000f220000000800 */
[----:B0-----:R-:W-:Y:S01]  /*4770*/  FSEL R142, R142, 1, !P4 ;  /* 0x3f8000008e8e7808 */ /* 0x001fe20006000000 */
[----:B------:R-:W-:Y:S01]  /*4780*/  FMUL.FTZ R131, R160, R155 ;  /* 0x0000009ba0837220 */ /* 0x000fe20000410000 */
[----:B------:R-:W-:Y:S01]  /*4790*/  PRMT R16, RZ, 0x5410, R16 ;  /* 0x00005410ff107816 */ /* 0x000fe20000000010 */
[----:B------:R-:W-:Y:S01]  /*47a0*/  FMUL.FTZ R152, R17, R101 ;  /* 0x0000006511987220 */ /* 0x000fe20000410000 */
[----:B---3--:R-:W-:-:S03]  /*47b0*/  PRMT R13, RZ, 0x5410, R13 ;  /* 0x00005410ff0d7816 */ /* 0x008fc6000000000d */
[----:B------:R-:W0:Y:S01]  /*47c0*/  MUFU.EX2 R150, R150 ;  /* 0x0000009600967308 */ /* 0x000e220000000800 */
[----:B------:R-:W-:Y:S01]  /*47d0*/  FMUL.FTZ R130, R119, R130 ;  /* 0x0000008277827220 */ /* 0x000fe20000410000 */
[----:B------:R-:W-:Y:S01]  /*47e0*/  FSEL R144, R144, 1, !P5 ;  /* 0x3f80000090907808 */ /* 0x000fe20006800000 */
[----:B------:R-:W-:Y:S01]  /*47f0*/  FMUL.FTZ R15, R120, R15 ;  /* 0x0000000f780f7220 */ /* 0x000fe20000410000 */
[----:B------:R-:W-:Y:S01]  /*4800*/  ISETP.GE.U32.AND P2, PT, R65, R99, PT ;  /* 0x000000634100720c */ /* 0x000fe20003f46070 */
[----:B------:R-:W-:Y:S02]  /*4810*/  FMUL.FTZ R16, R115, R16 ;  /* 0x0000001073107220 */ /* 0x000fe40000410000 */
[----:B------:R-:W-:Y:S01]  /*4820*/  FMUL.FTZ R131, R142, R131 ;  /* 0x000000838e837220 */ /* 0x000fe20000410000 */
[----:B------:R-:W-:Y:S01]  /*4830*/  PRMT R133, RZ, 0x5410, R133 ;  /* 0x00005410ff857816 */ /* 0x000fe20000000085 */
[----:B------:R-:W-:Y:S01]  /*4840*/  FMUL.FTZ R154, R17, R102 ;  /* 0x00000066119a7220 */ /* 0x000fe20000410000 */
[----:B------:R-:W3:Y:S01]  /*4850*/  MUFU.EX2 R152, R152 ;  /* 0x0000009800987308 */ /* 0x000ee20000000800 */
[----:B------:R-:W-:Y:S01]  /*4860*/  FMUL.FTZ R13, R114, R13 ;  /* 0x0000000d720d7220 */ /* 0x000fe20000410000 */
[----:B------:R-:W-:Y:S01]  /*4870*/  FSEL R158, R130, RZ, !P3 ;  /* 0x000000ff829e7208 */ /* 0x000fe20005800000 */
[----:B------:R-:W-:Y:S01]  /*4880*/  FMUL.FTZ R131, R144, R131 ;  /* 0x0000008390837220 */ /* 0x000fe20000410000 */
[----:B------:R-:W-:Y:S01]  /*4890*/  ISETP.GE.U32.AND P4, PT, R63, R99, PT ;  /* 0x000000633f00720c */ /* 0x000fe20003f86070 */
[----:B------:R-:W2:Y:S01]  /*48a0*/  LDS.U16 R130, [R0+0x14] ;  /* 0x0000140000827984 */ /* 0x000ea20000000400 */
[----:B-1----:R-:W-:Y:S01]  /*48b0*/  FSEL R146, R146, 1, !P6 ;  /* 0x3f80000092927808 */ /* 0x002fe20007000000 */
[----:B------:R-:W-:Y:S01]  /*48c0*/  FMUL.FTZ R162, R17, R103 ;  /* 0x0000006711a27220 */ /* 0x000fe20000410000 */
[----:B------:R-:W-:Y:S01]  /*48d0*/  FSEL R141, R15, RZ, !P5 ;  /* 0x000000ff0f8d7208 */ /* 0x000fe20006800000 */
[----:B------:R-:W-:Y:S01]  /*48e0*/  FMUL.FTZ R14, R121, R14 ;  /* 0x0000000e790e7220 */ /* 0x000fe20000410000 */
[----:B------:R-:W-:-:S02]  /*48f0*/  FSEL R147, R16, RZ, !P2 ;  /* 0x000000ff10937208 */ /* 0x000fc40005000000 */
[----:B------:R-:W-:Y:S01]  /*4900*/  PRMT R15, RZ, 0x5410, R12 ;  /* 0x00005410ff0f7816 */ /* 0x000fe2000000000c */
[----:B------:R-:W1:Y:S01]  /*4910*/  LDS.U16 R16, [R0+0x16] ;  /* 0x0000160000107984 */ /* 0x000e620000000400 */
[----:B------:R-:W2:Y:S01]  /*4920*/  MUFU.EX2 R154, R154 ;  /* 0x0000009a009a7308 */ /* 0x000ea20000000800 */
[----:B------:R-:W-:Y:S01]  /*4930*/  FMUL.FTZ R133, R116, R133 ;  /* 0x0000008574857220 */ /* 0x000fe20000410000 */
[----:B----4-:R-:W-:Y:S02]  /*4940*/  FSEL R148, R148, 1, !P1 ;  /* 0x3f80000094947808 */ /* 0x010fe40004800000 */
[----:B------:R-:W-:Y:S01]  /*4950*/  FSEL R151, R13, RZ, !P4 ;  /* 0x000000ff0d977208 */ /* 0x000fe20006000000 */
[----:B------:R-:W-:Y:S02]  /*4960*/  FMUL.FTZ R13, R146, R131 ;  /* 0x00000083920d7220 */ /* 0x000fe40000410000 */
[----:B------:R-:W-:Y:S01]  /*4970*/  FMUL.FTZ R153, R17, R104 ;  /* 0x0000006811997220 */ /* 0x000fe20000410000 */
[----:B------:R-:W-:Y:S01]  /*4980*/  ISETP.GE.U32.AND P3, PT, R64, R99, PT ;  /* 0x000000634000720c */ /* 0x000fe20003f66070 */
[----:B------:R-:W-:Y:S01]  /*4990*/  FMUL.FTZ R15, R122, R15 ;  /* 0x0000000f7a0f7220 */ /* 0x000fe20000410000 */
[----:B------:R-:W4:Y:S01]  /*49a0*/  MUFU.EX2 R162, R162 ;  /* 0x000000a200a27308 */ /* 0x000f220000000800 */
[----:B------:R-:W-:Y:S01]  /*49b0*/  FSEL R145, R14, RZ, !P1 ;  /* 0x000000ff0e917208 */ /* 0x000fe20004800000 */
[----:B------:R-:W-:Y:S01]  /*49c0*/  FMUL.FTZ R13, R148, R13 ;  /* 0x0000000d940d7220 */ /* 0x000fe20000410000 */
[----:B0-----:R-:W-:Y:S01]  /*49d0*/  FSEL R150, R150, 1, !P2 ;  /* 0x3f80000096967808 */ /* 0x001fe20005000000 */
[----:B------:R-:W0:Y:S01]  /*49e0*/  LDS.U16 R14, [R0+0x18] ;  /* 0x00001800000e7984 */ /* 0x000e220000000400 */
[----:B------:R-:W-:Y:S01]  /*49f0*/  FSEL R143, R133, RZ, !P6 ;  /* 0x000000ff858f7208 */ /* 0x000fe20007000000 */
[----:B------:R-:W-:Y:S01]  /*4a00*/  FMUL.FTZ R133, R17, R105 ;  /* 0x0000006911857220 */ /* 0x000fe20000410000 */
[----:B------:R-:W-:Y:S01]  /*4a10*/  FSEL R149, R15, RZ, !P3 ;  /* 0x000000ff0f957208 */ /* 0x000fe20005800000 */
[----:B------:R-:W1:Y:S01]  /*4a20*/  MUFU.EX2 R153, R153 ;  /* 0x0000009900997308 */ /* 0x000e620000000800 */
[----:B------:R-:W0:Y:S01]  /*4a30*/  LDS.U16 R15, [R0+0x1a] ;  /* 0x00001a00000f7984 */ /* 0x000e220000000400 */
[----:B------:R-:W-:-:S02]  /*4a40*/  FMUL.FTZ R135, R150, R13 ;  /* 0x0000000d96877220 */ /* 0x000fc40000410000 */
[----:B------:R-:W-:Y:S01]  /*4a50*/  FMUL.FTZ R134, R17, R106 ;  /* 0x0000006a11867220 */ /* 0x000fe20000410000 */
[----:B------:R-:W0:Y:S01]  /*4a60*/  LDS.U16 R12, [R0+0x1c] ;  /* 0x00001c00000c7984 */ /* 0x000e220000000400 */
[----:B------:R-:W-:Y:S01]  /*4a70*/  FFMA.FTZ R13, R159, R155, R158 ;  /* 0x0000009b9f0d7223 */ /* 0x000fe2000001009e */
[----:B---3--:R-:W-:Y:S01]  /*4a80*/  FSEL R152, R152, 1, !P3 ;  /* 0x3f80000098987808 */ /* 0x008fe20005800000 */
[----:B------:R-:W3:Y:S01]  /*4a90*/  MUFU.EX2 R133, R133 ;  /* 0x0000008500857308 */ /* 0x000ee20000000800 */
[C---:B------:R-:W-:Y:S01]  /*4aa0*/  FMUL.FTZ R132, R17.reuse, R108 ;  /* 0x0000006c11847220 */ /* 0x040fe20000410000 */
[----:B--2---:R-:W-:Y:S01]  /*4ab0*/  PRMT R136, RZ, 0x5410, R129 ;  /* 0x00005410ff887816 */ /* 0x004fe20000000081 */
[C---:B------:R-:W-:Y:S02]  /*4ac0*/  FMUL.FTZ R131, R17.reuse, R109 ;  /* 0x0000006d11837220 */ /* 0x040fe40000410000 */
[----:B------:R-:W-:Y:S02]  /*4ad0*/  FMUL.FTZ R138, R17, R110 ;  /* 0x0000006e118a7220 */ /* 0x000fe40000410000 */
[----:B------:R-:W-:Y:S01]  /*4ae0*/  FFMA.FTZ R17, R142, R13, R139 ;  /* 0x0000000d8e117223 */ /* 0x000fe2000001008b */
[----:B------:R-:W-:Y:S01]  /*4af0*/  ISETP.GE.U32.AND P5, PT, R62, R99, PT ;  /* 0x000000633e00720c */ /* 0x000fe20003fa6070 */
[----:B------:R-:W2:Y:S01]  /*4b00*/  MUFU.EX2 R134, R134 ;  /* 0x0000008600867308 */ /* 0x000ea20000000800 */
[----:B------:R-:W-:Y:S01]  /*4b10*/  FSEL R154, R154, 1, !P4 ;  /* 0x3f8000009a9a7808 */ /* 0x000fe20006000000 */
[----:B------:R-:W0:Y:S01]  /*4b20*/  LDS.U16 R13, [R0+0x1e] ;  /* 0x00001e00000d7984 */ /* 0x000e220000000400 */
[----:B------:R-:W-:-:S02]  /*4b30*/  FMUL.FTZ R135, R152, R135 ;  /* 0x0000008798877220 */ /* 0x000fc40000410000 */
[----:B------:R-:W-:Y:S01]  /*4b40*/  FFMA.FTZ R17, R144, R17, R141 ;  /* 0x0000001190117223 */ /* 0x000fe2000001008d */
[----:B------:R-:W-:Y:S01]  /*4b50*/  ISETP.GE.U32.AND P6, PT, R61, R99, PT ;  /* 0x000000633d00720c */ /* 0x000fe20003fc6070 */
[----:B------:R-:W-:Y:S01]  /*4b60*/  FMUL.FTZ R136, R123, R136 ;  /* 0x000000887b887220 */ /* 0x000fe20000410000 */
[----:B----4-:R-:W-:Y:S01]  /*4b70*/  FSEL R162, R162, 1, !P5 ;  /* 0x3f800000a2a27808 */ /* 0x010fe20006800000 */
[----:B------:R-:W-:Y:S02]  /*4b80*/  FMUL.FTZ R135, R154, R135 ;  /* 0x000000879a877220 */ /* 0x000fe40000410000 */
[----:B------:R-:W-:Y:S01]  /*4b90*/  FFMA.FTZ R17, R146, R17, R143 ;  /* 0x0000001192117223 */ /* 0x000fe2000001008f */
[----:B------:R-:W-:Y:S02]  /*4ba0*/  ISETP.GE.U32.AND P1, PT, R60, R99, PT ;  /* 0x000000633c00720c */ /* 0x000fe40003f26070 */
[----:B------:R-:W-:Y:S01]  /*4bb0*/  FSEL R157, R136, RZ, !P5 ;  /* 0x000000ff889d7208 */ /* 0x000fe20006800000 */
[----:B------:R-:W-:Y:S01]  /*4bc0*/  FMUL.FTZ R136, R162, R135 ;  /* 0x00000087a2887220 */ /* 0x000fe20000410000 */
[----:B-1----:R-:W-:Y:S01]  /*4bd0*/  FSEL R153, R153, 1, !P6 ;  /* 0x3f80000099997808 */ /* 0x002fe20007000000 */
[----:B------:R-:W-:Y:S01]  /*4be0*/  FFMA.FTZ R17, R148, R17, R145 ;  /* 0x0000001194117223 */ /* 0x000fe20000010091 */
[----:B------:R-:W-:-:S02]  /*4bf0*/  ISETP.GE.U32.AND P2, PT, R59, R99, PT ;  /* 0x000000633b00720c */ /* 0x000fc40003f46070 */
[----:B---3--:R-:W-:Y:S01]  /*4c00*/  FSEL R133, R133, 1, !P1 ;  /* 0x3f80000085857808 */ /* 0x008fe20004800000 */
[----:B------:R-:W-:Y:S02]  /*4c10*/  FMUL.FTZ R136, R153, R136 ;  /* 0x0000008899887220 */ /* 0x000fe40000410000 */
[----:B------:R-:W-:Y:S01]  /*4c20*/  FFMA.FTZ R17, R150, R17, R147 ;  /* 0x0000001196117223 */ /* 0x000fe20000010093 */
[----:B--2---:R-:W-:Y:S01]  /*4c30*/  FSEL R134, R134, 1, !P2 ;  /* 0x3f80000086867808 */ /* 0x004fe20005000000 */
[----:B------:R-:W-:Y:S02]  /*4c40*/  FMUL.FTZ R135, R133, R136 ;  /* 0x0000008885877220 */ /* 0x000fe40000410000 */
[----:B------:R-:W-:Y:S01]  /*4c50*/  FFMA.FTZ R129, R152, R17, R149 ;  /* 0x0000001198817223 */ /* 0x000fe20000010095 */
[----:B------:R-:W-:Y:S01]  /*4c60*/  PRMT R130, RZ, 0x5410, R130 ;  /* 0x00005410ff827816 */ /* 0x000fe20000000082 */
[----:B------:R-:W-:Y:S02]  /*4c70*/  FMUL.FTZ R17, R134, R135 ;  /* 0x0000008786117220 */ /* 0x000fe40000410000 */
[----:B------:R-:W-:Y:S01]  /*4c80*/  FFMA.FTZ R135, R154, R129, R151 ;  /* 0x000000819a877223 */ /* 0x000fe20000010097 */
[----:B------:R-:W-:Y:S01]  /*4c90*/  PRMT R129, RZ, 0x5410, R16 ;  /* 0x00005410ff817816 */ /* 0x000fe20000000010 */
[----:B------:R-:W-:Y:S01]  /*4ca0*/  FMUL.FTZ R130, R113, R130 ;  /* 0x0000008271827220 */ /* 0x000fe20000410000 */
[----:B------:R-:W1:Y:S03]  /*4cb0*/  MUFU.EX2 R132, R132 ;  /* 0x0000008400847308 */ /* 0x000e660000000800 */
[----:B------:R-:W-:Y:S01]  /*4cc0*/  FMUL.FTZ R16, R124, R129 ;  /* 0x000000817c107220 */ /* 0x000fe20000410000 */
[----:B0-----:R-:W-:Y:S01]  /*4cd0*/  PRMT R129, RZ, 0x5410, R14 ;  /* 0x00005410ff817816 */ /* 0x001fe2000000000e */
[----:B------:R-:W-:Y:S01]  /*4ce0*/  FFMA.FTZ R135, R162, R135, R157 ;  /* 0x00000087a2877223 */ /* 0x000fe2000001009d */
[----:B------:R-:W-:-:S02]  /*4cf0*/  FSEL R156, R130, RZ, !P6 ;  /* 0x000000ff829c7208 */ /* 0x000fc40007000000 */
[----:B------:R-:W0:Y:S01]  /*4d00*/  MUFU.EX2 R131, R131 ;  /* 0x0000008300837308 */ /* 0x000e220000000800 */
[----:B------:R-:W-:Y:S01]  /*4d10*/  PRMT R14, RZ, 0x5410, R15 ;  /* 0x00005410ff0e7816 */ /* 0x000fe2000000000f */
[----:B------:R-:W-:Y:S01]  /*4d20*/  FMUL.FTZ R129, R112, R129 ;  /* 0x0000008170817220 */ /* 0x000fe20000410000 */
[----:B------:R-:W-:Y:S01]  /*4d30*/  FSEL R130, R16, RZ, !P1 ;  /* 0x000000ff10827208 */ /* 0x000fe20004800000 */
[----:B------:R-:W-:Y:S01]  /*4d40*/  FFMA.FTZ R135, R153, R135, R156 ;  /* 0x0000008799877223 */ /* 0x000fe2000001009c */
[----:B------:R-:W-:-:S03]  /*4d50*/  PRMT R12, RZ, 0x5410, R12 ;  /* 0x00005410ff0c7816 */ /* 0x000fc6000000000c */
[----:B------:R-:W2:Y:S01]  /*4d60*/  MUFU.EX2 R138, R138 ;  /* 0x0000008a008a7308 */ /* 0x000ea20000000800 */
[----:B------:R-:W-:Y:S01]  /*4d70*/  FMUL.FTZ R14, R125, R14 ;  /* 0x0000000e7d0e7220 */ /* 0x000fe20000410000 */
[----:B------:R-:W-:Y:S01]  /*4d80*/  ISETP.GE.U32.AND P3, PT, R58, R99, PT ;  /* 0x000000633a00720c */ /* 0x000fe20003f66070 */
[----:B------:R-:W-:Y:S01]  /*4d90*/  FFMA.FTZ R15, R133, R135, R130 ;  /* 0x00000087850f7223 */ /* 0x000fe20000010082 */
[----:B------:R-:W-:Y:S01]  /*4da0*/  FSEL R129, R129, RZ, !P2 ;  /* 0x000000ff81817208 */ /* 0x000fe20005000000 */
[----:B------:R-:W-:Y:S01]  /*4db0*/  FMUL.FTZ R12, R111, R12 ;  /* 0x0000000c6f0c7220 */ /* 0x000fe20000410000 */
[----:B------:R-:W-:Y:S02]  /*4dc0*/  PRMT R13, RZ, 0x5410, R13 ;  /* 0x00005410ff0d7816 */ /* 0x000fe4000000000d */
[----:B------:R-:W-:Y:S01]  /*4dd0*/  ISETP.GE.U32.AND P4, PT, R57, R99, PT ;  /* 0x000000633900720c */ /* 0x000fe20003f86070 */
[----:B------:R-:W-:Y:S01]  /*4de0*/  FFMA.FTZ R15, R134, R15, R129 ;  /* 0x0000000f860f7223 */ /* 0x000fe20000010081 */
[----:B-1----:R-:W-:-:S02]  /*4df0*/  FSEL R132, R132, 1, !P3 ;  /* 0x3f80000084847808 */ /* 0x002fc40005800000 */
[----:B------:R-:W-:Y:S01]  /*4e00*/  FSEL R135, R14, RZ, !P3 ;  /* 0x000000ff0e877208 */ /* 0x000fe20005800000 */
[----:B------:R-:W-:Y:S01]  /*4e10*/  FMUL.FTZ R13, R126, R13 ;  /* 0x0000000d7e0d7220 */ /* 0x000fe20000410000 */
[----:B------:R-:W-:Y:S02]  /*4e20*/  ISETP.GE.U32.AND P5, PT, R56, R99, PT ;  /* 0x000000633800720c */ /* 0x000fe40003fa6070 */
[----:B0-----:R-:W-:Y:S01]  /*4e30*/  FSEL R131, R131, 1, !P4 ;  /* 0x3f80000083837808 */ /* 0x001fe20006000000 */
[----:B------:R-:W-:Y:S01]  /*4e40*/  FFMA.FTZ R15, R132, R15, R135 ;  /* 0x0000000f840f7223 */ /* 0x000fe20000010087 */
[----:B------:R-:W-:Y:S01]  /*4e50*/  FSEL R140, R12, RZ, !P4 ;  /* 0x000000ff0c8c7208 */ /* 0x000fe20006000000 */
[----:B------:R-:W-:Y:S01]  /*4e60*/  FMUL.FTZ R12, R132, R17 ;  /* 0x00000011840c7220 */ /* 0x000fe20000410000 */
[----:B--2---:R-:W-:Y:S02]  /*4e70*/  FSEL R138, R138, 1, !P5 ;  /* 0x3f8000008a8a7808 */ /* 0x004fe40006800000 */
[----:B------:R-:W-:Y:S01]  /*4e80*/  FSEL R137, R13, RZ, !P5 ;  /* 0x000000ff0d897208 */ /* 0x000fe20006800000 */
[----:B------:R-:W-:-:S02]  /*4e90*/  FFMA.FTZ R13, R131, R15, R140 ;  /* 0x0000000f830d7223 */ /* 0x000fc4000001008c */
        /* <DEDUP_REMOVED lines=22> */
[----:B------:R-:W-:Y:S01]  /*5000*/  MOV R14, 0x3f800000 ;  /* 0x3f800000000e7802 */ /* 0x000fe20000000f00 */
[----:B------:R-:W-:Y:S01]  /*5010*/  IMAD.SHL.U32 R136, R127, 0x8, RZ ;  /* 0x000000087f887824 */ /* 0x000fe200078e00ff */
[----:B------:R-:W-:-:S04]  /*5020*/  ISETP.NE.AND P2, PT, R74, 0x1f, PT ;  /* 0x0000001f4a00780c */ /* 0x000fc80003f45270 */
[----:B------:R-:W-:Y:S05]  /*5030*/  @!P0 LDS.64 R14, [R136+0x450] ;  /* 0x00045000880e8984 */ /* 0x000fea0000000a00 */
        /* <DEDUP_REMOVED lines=16> */
[----:B------:R-:W-:Y:S01]  /*5140*/  ISETP.NE.AND P1, PT, R96, RZ, PT ;  /* 0x000000ff6000720c */ /* 0x000fe20003f25270 */
[----:B0-----:R-:W-:-:S02]  /*5150*/  @!P3 IMAD.MOV.U32 R163, RZ, RZ, R15 ;  /* 0x000000ffffa3b224 */ /* 0x001fc400078e000f */
        /* <DEDUP_REMOVED lines=14> */
[C---:B------:R-:W-:Y:S02]  /*5240*/  FFMA.FTZ R17, R16.reuse, R15, R17 ;  /* 0x0000000f10117223 */ /* 0x040fe40000010011 */
        /* <DEDUP_REMOVED lines=11> */
.L_x_4279:
[----:B------:R-:W-:Y:S05]  /*5300*/  BSYNC B0 ;  /* 0x0000000000007941 */ /* 0x000fea0003800000 */
.L_x_4278:
[----:B------:R-:W-:Y:S01]  /*5310*/  FFMA.FTZ R130, R133, R153, R130 ;  /* 0x0000009985827223 */ /* 0x000fe20000010082 */
[----:B------:R-:W-:Y:S01]  /*5320*/  IADD3 R127, R127, 0x1, RZ ;  /* 0x000000017f7f7810 */ /* 0x000fe20007ffe0ff */
[----:B-----5:R-:W-:Y:S02]  /*5330*/  FFMA.FTZ R80, R128, R159, R80 ;  /* 0x0000009f80507223 */ /* 0x020fe40000010050 */
        /* <DEDUP_REMOVED lines=22> */
.L_x_4277:
        /* <DEDUP_REMOVED lines=38> */
[----:B------:R1:W-:Y:S04]  /*5700*/  STS.U16 [R0+0x16], R16 ;  /* 0x0000161000007388 */ /* 0x0003e80000000400 */
[----:B------:R2:W-:Y:S01]  /*5710*/  STS.U16 [R0+0x18], R12 ;  /* 0x0000180c00007388 */ /* 0x0005e20000000400 */
[----:B0-----:R-:W-:-:S03]  /*5720*/  IMAD.WIDE.U32 R14, R77, c[0x0][0x200], RZ ;  /* 0x000080004d0e7a25 */ /* 0x001fc600078e00ff */
[----:B------:R0:W-:Y:S01]  /*5730*/  STS.U16 [R0+0x1a], R17 ;  /* 0x00001a1100007388 */ /* 0x0001e20000000400 */
[----:B-1----:R-:W-:-:S03]  /*5740*/  IMAD R16, R79, c[0x0][0x208], RZ ;  /* 0x000082004f107a24 */ /* 0x002fc600078e02ff */
[----:B------:R1:W-:Y:S01]  /*5750*/  STS.U16 [R0+0x1c], R13 ;  /* 0x00001c0d00007388 */ /* 0x0003e20000000400 */
[----:B--2---:R-:W-:-:S03]  /*5760*/  IMAD R12, R107, c[0x0][0x200], RZ ;  /* 0x000080006b0c7a24 */ /* 0x004fc600078e02ff */
[----:B------:R2:W-:Y:S01]  /*5770*/  STS.U16 [R0+0x1e], R18 ;  /* 0x00001e1200007388 */ /* 0x0005e20000000400 */
[----:B------:R-:W-:-:S06]  /*5780*/  NOP ;  /* 0x0000000000007918 */ /* 0x000fcc0000000000 */
[----:B------:R-:W-:Y:S01]  /*5790*/  LDS.U16 R101, [R39] ;  /* 0x0000000027657984 */ /* 0x000fe20000000400 */
[----:B------:R-:W-:Y:S02]  /*57a0*/  IMAD R23, R77, c[0x0][0x204], R12 ;  /* 0x000081004d177a24 */ /* 0x000fe400078e020c */
[----:B------:R-:W-:Y:S01]  /*57b0*/  IMAD.SHL.U32 R12, R72, 0x200, RZ ;  /* 0x00000200480c7824 */ /* 0x000fe200078e00ff */
[----:B------:R-:W-:Y:S01]  /*57c0*/  LDS.U16 R103, [R38+0x40] ;  /* 0x0000400026677984 */ /* 0x000fe20000000400 */
[----:B0-----:R-:W-:Y:S01]  /*57d0*/  IMAD.MOV.U32 R17, RZ, RZ, 0x2 ;  /* 0x00000002ff117424 */ /* 0x001fe200078e00ff */
[----:B------:R-:W-:Y:S01]  /*57e0*/  IADD3 R15, R15, R23, RZ ;  /* 0x000000170f0f7210 */ /* 0x000fe20007ffe0ff */
[----:B------:R-:W-:Y:S01]  /*57f0*/  IMAD R21, R81, c[0x0][0x20c], R16 ;  /* 0x0000830051157a24 */ /* 0x000fe200078e0210 */
[----:B------:R-:W-:Y:S01]  /*5800*/  LDS.U16 R105, [R37+0x80] ;  /* 0x0000800025697984 */ /* 0x000fe20000000400 */
[----:B------:R-:W-:Y:S01]  /*5810*/  IMAD.WIDE R16, R6, R17, c[0x0][0x258] ;  /* 0x0000960006107625 */ /* 0x000fe200078e0211 */
[----:B-1----:R-:W-:-:S02]  /*5820*/  SHF.R.S32.HI R13, RZ, 0x1f, R12 ;  /* 0x0000001fff0d7819 */ /* 0x002fc4000001140c */
[----:B------:R-:W-:Y:S01]  /*5830*/  LDS.U16 R109, [R36+0xc0] ;  /* 0x0000c000246d7984 */ /* 0x000fe20000000400 */
[----:B------:R-:W-:-:S03]  /*5840*/  IMAD.WIDE.U32 R14, R81, c[0x0][0x208], R14 ;  /* 0x00008200510e7a25 */ /* 0x000fc600078e000e */
[----:B------:R-:W-:Y:S02]  /*5850*/  LDS.U16 R111, [R35+0x100] ;  /* 0x00010000236f7984 */ /* 0x000fe40000000400 */
[----:B------:R-:W-:Y:S02]  /*5860*/  IADD3 R19, P2, R12, R14, RZ ;  /* 0x0000000e0c137210 */ /* 0x000fe40007f5e0ff */
[----:B------:R-:W-:Y:S01]  /*5870*/  LDS.U16 R113, [R34+0x140] ;  /* 0x0001400022717984 */ /* 0x000fe20000000400 */
[----:B------:R-:W-:Y:S02]  /*5880*/  IADD3 R14, P3, R6, R12, RZ ;  /* 0x0000000c060e7210 */ /* 0x000fe40007f7e0ff */
[----:B--2---:R-:W-:Y:S01]  /*5890*/  IADD3.X R18, R13, R21, R15, P2, !PT ;  /* 0x000000150d127210 */ /* 0x004fe200017fe40f */
[----:B------:R-:W-:Y:S01]  /*58a0*/  LDS.U16 R115, [R33+0x180] ;  /* 0x0001800021737984 */ /* 0x000fe20000000400 */
[----:B------:R-:W-:Y:S02]  /*58b0*/  LEA R16, P5, R19, R16, 0x1 ;  /* 0x0000001013107211 */ /* 0x000fe400078a08ff */
[----:B------:R-:W-:Y:S01]  /*58c0*/  IADD3.X R15, R7, R13, RZ, P3, !PT ;  /* 0x0000000d070f7210 */ /* 0x000fe20001ffe4ff */
[----:B------:R-:W-:Y:S01]  /*58d0*/  LDS.U16 R117, [R32+0x1c0] ;  /* 0x0001c00020757984 */ /* 0x000fe20000000400 */
[----:B------:R-:W-:Y:S01]  /*58e0*/  LEA.HI.X R17, R19, R17, R18, 0x1, P5 ;  /* 0x0000001113117211 */ /* 0x000fe200028f0c12 */
[----:B------:R-:W-:-:S02]  /*58f0*/  @!P1 IMAD.WIDE.U32 R18, R77, c[0x0][0x1f0], R12 ;  /* 0x00007c004d129a25 */ /* 0x000fc400078e000c */
        /* <DEDUP_REMOVED lines=25> */
.L_x_4282:
[----:B------:R-:W-:Y:S05]  /*5a90*/  BSYNC B0 ;  /* 0x0000000000007941 */ /* 0x000fea0003800000 */
.L_x_4281:
[----:B------:R-:W-:Y:S01]  /*5aa0*/  @!P2 STG.E.U16 [R16.64+0x40], R103 ;  /* 0x000040671000a986 */ /* 0x000fe2000c101504 */
[-C--:B------:R-:W-:Y:S01]  /*5ab0*/  ISETP.GE.AND P4, PT, R53, R135.reuse, PT ;  /* 0x000000873500720c */ /* 0x080fe20003f86270 */
[----:B0-----:R-:W-:Y:S01]  /*5ac0*/  IMAD R22, R79, c[0x0][0x1f8], RZ ;  /* 0x00007e004f167a24 */ /* 0x001fe200078e02ff */
[-C--:B------:R-:W-:Y:S01]  /*5ad0*/  ISETP.GE.AND P5, PT, R52, R135.reuse, PT ;  /* 0x000000873400720c */ /* 0x080fe20003fa6270 */
[----:B------:R-:W-:Y:S01]  /*5ae0*/  @!P3 STG.E.U16 [R16.64+0x80], R105 ;  /* 0x000080691000b986 */ /* 0x000fe2000c101504 */
[-C--:B------:R-:W-:Y:S01]  /*5af0*/  ISETP.GE.AND P2, PT, R51, R135.reuse, PT ;  /* 0x000000873300720c */ /* 0x080fe20003f46270 */
[----:B------:R-:W-:Y:S01]  /*5b00*/  IMAD R139, R81, c[0x0][0x1fc], R22 ;  /* 0x00007f00518b7a24 */ /* 0x000fe200078e0216 */
[----:B------:R-:W-:Y:S01]  /*5b10*/  ISETP.GE.AND P3, PT, R50, R135, PT ;  /* 0x000000873200720c */ /* 0x000fe20003f66270 */
[----:B------:R-:W-:Y:S01]  /*5b20*/  @!P6 STG.E.U16 [R16.64+0xc0], R109 ;  /* 0x0000c06d1000e986 */ /* 0x000fe2000c101504 */
[----:B------:R-:W-:Y:S01]  /*5b30*/  @!P1 IADD3 R19, R137, R19, RZ ;  /* 0x0000001389139210 */ /* 0x000fe20007ffe0ff */
[----:B------:R-:W-:Y:S01]  /*5b40*/  IMAD.WIDE.U32 R20, R77, c[0x0][0x1f0], RZ ;  /* 0x00007c004d147a25 */ /* 0x000fe200078e00ff */
[----:B------:R-:W-:-:S03]  /*5b50*/  PRMT R100, RZ, 0x7610, R100 ;  /* 0x00007610ff647816 */ /* 0x000fc60000000064 */
[----:B------:R-:W-:Y:S01]  /*5b60*/  @!P4 STG.E.U16 [R16.64+0x100], R111 ;  /* 0x0001006f1000c986 */ /* 0x000fe2000c101504 */
[-C--:B------:R-:W-:Y:S01]  /*5b70*/  ISETP.GE.AND P4, PT, R49, R135.reuse, PT ;  /* 0x000000873100720c */ /* 0x080fe20003f86270 */
[----:B------:R-:W-:Y:S02]  /*5b80*/  @!P1 IMAD.WIDE.U32 R18, R81, c[0x0][0x1f8], R18 ;  /* 0x00007e0051129a25 */ /* 0x000fe400078e0012 */
[----:B------:R-:W-:Y:S01]  /*5b90*/  @!P5 STG.E.U16 [R16.64+0x140], R113 ;  /* 0x000140711000d986 */ /* 0x000fe2000c101504 */
[-C--:B------:R-:W-:Y:S01]  /*5ba0*/  ISETP.GE.AND P5, PT, R48, R135.reuse, PT ;  /* 0x000000873000720c */ /* 0x080fe20003fa6270 */
[----:B------:R-:W-:Y:S01]  /*5bb0*/  IMAD.IADD R21, R21, 0x1, R137 ;  /* 0x0000000115157824 */ /* 0x000fe200078e0289 */
[----:B------:R-:W-:Y:S01]  /*5bc0*/  @!P1 IADD3 R22, P6, R6, R18, RZ ;  /* 0x0000001206169210 */ /* 0x000fe20007fde0ff */
[----:B------:R-:W-:Y:S01]  /*5bd0*/  @!P2 STG.E.U16 [R16.64+0x180], R115 ;  /* 0x000180731000a986 */ /* 0x000fe2000c101504 */
[----:B------:R-:W-:Y:S01]  /*5be0*/  ISETP.GE.AND P2, PT, R47, R135, PT ;  /* 0x000000872f00720c */ /* 0x000fe20003f46270 */
[----:B------:R-:W-:Y:S01]  /*5bf0*/  IMAD.WIDE.U32 R20, R81, c[0x0][0x1f8], R20 ;  /* 0x00007e0051147a25 */ /* 0x000fe200078e0014 */
[----:B------:R-:W-:Y:S01]  /*5c00*/  @!P1 IADD3.X R19, R7, R19, R139, P6, !PT ;  /* 0x0000001307139210 */ /* 0x000fe200037fe48b */
[----:B------:R-:W-:Y:S01]  /*5c10*/  @!P3 STG.E.U16 [R16.64+0x1c0], R117 ;  /* 0x0001c0751000b986 */ /* 0x000fe2000c101504 */
[----:B------:R-:W-:-:S02]  /*5c20*/  ISETP.GE.AND P3, PT, R46, R135, PT ;  /* 0x000000872e00720c */ /* 0x000fc40003f66270 */
[C---:B------:R-:W-:Y:S01]  /*5c30*/  @!P1 LEA R18, P6, R22.reuse, c[0x0][0x268], 0x1 ;  /* 0x00009a0016129a11 */ /* 0x040fe200078c08ff */
[----:B------:R-:W-:Y:S01]  /*5c40*/  @!P4 STG.E.U16 [R16.64+0x200], R119 ;  /* 0x000200771000c986 */ /* 0x000fe2000c101504 */
[-C--:B------:R-:W-:Y:S02]  /*5c50*/  ISETP.GE.AND P4, PT, R45, R135.reuse, PT ;  /* 0x000000872d00720c */ /* 0x080fe40003f86270 */
        /* <DEDUP_REMOVED lines=9> */
[C---:B------:R-:W-:Y:S01]  /*5cf0*/  IMAD.SHL.U32 R23, R22.reuse, 0x2, RZ ;  /* 0x0000000216177824 */ /* 0x040fe200078e00ff */
[C---:B------:R-:W-:Y:S01]  /*5d00*/  SHF.L.U64.HI R98, R22.reuse, 0x1, R7 ;  /* 0x0000000116627819 */ /* 0x040fe20000010207 */
[----:B------:R-:W-:Y:S01]  /*5d10*/  @!P4 STG.E.U16 [R16.64+0x300], R127 ;  /* 0x0003007f1000c986 */ /* 0x000fe2000c101504 */
[----:B------:R-:W-:Y:S02]  /*5d20*/  IADD3.X R102, R13, R139, R21, P6, !PT ;  /* 0x0000008b0d667210 */ /* 0x000fe400037fe415 */
[----:B------:R-:W-:Y:S01]  /*5d30*/  IADD3 R20, P4, R23, c[0x0][0x268], RZ ;  /* 0x00009a0017147a10 */ /* 0x000fe20007f9e0ff */
[----:B------:R-:W-:Y:S01]  /*5d40*/  @!P5 STG.E.U16 [R16.64+0x380], R131 ;  /* 0x000380831000d986 */ /* 0x000fe2000c101504 */
[----:B------:R-:W-:-:S02]  /*5d50*/  ISETP.GE.AND P5, PT, R22, R99, PT ;  /* 0x000000631600720c */ /* 0x000fc40003fa6270 */
[----:B------:R-:W-:Y:S01]  /*5d60*/  ISETP.GE.AND P6, PT, R55, R99, PT ;  /* 0x000000633700720c */ /* 0x000fe20003fc6270 */
[----:B------:R-:W-:Y:S01]  /*5d70*/  @!P2 STG.E.U16 [R16.64+0x340], R129 ;  /* 0x000340811000a986 */ /* 0x000fe2000c101504 */
[C---:B------:R-:W-:Y:S02]  /*5d80*/  LEA R20, P2, R101.reuse, R20, 0x1 ;  /* 0x0000001465147211 */ /* 0x040fe400078408ff */
[----:B------:R-:W-:Y:S01]  /*5d90*/  IADD3.X R21, R98, c[0x0][0x26c], RZ, P4, !PT ;  /* 0x00009b0062157a10 */ /* 0x000fe200027fe4ff */
[----:B------:R0:W-:Y:S03]  /*5da0*/  @!P3 STG.E.U16 [R16.64+0x3c0], R133 ;  /* 0x0003c0851000b986 */ /* 0x0001e6000c101504 */
[----:B------:R-:W-:Y:S01]  /*5db0*/  LEA.HI.X R21, R101, R21, R102, 0x1, P2 ;  /* 0x0000001565157211 */ /* 0x000fe200010f0c66 */
[----:B------:R-:W-:Y:S01]  /*5dc0*/  BAR.SYNC.DEFER_BLOCKING 0x0 ;  /* 0x0000000000007b1d */ /* 0x000fe20000010000 */
[----:B------:R-:W-:-:S02]  /*5dd0*/  PRMT R101, RZ, 0x7610, R101 ;  /* 0x00007610ff657816 */ /* 0x000fc40000000065 */
[-C--:B------:R-:W-:Y:S02]  /*5de0*/  ISETP.GE.AND P2, PT, R53, R99.reuse, PT ;  /* 0x000000633500720c */ /* 0x080fe40003f46270 */
[----:B0-----:R-:W-:Y:S02]  /*5df0*/  PRMT R16, RZ, 0x7610, R16 ;  /* 0x00007610ff107816 */ /* 0x001fe40000000010 */
[----:B------:R-:W-:Y:S02]  /*5e00*/  PRMT R17, RZ, 0x7610, R17 ;  /* 0x00007610ff117816 */ /* 0x000fe40000000011 */
[-C--:B------:R-:W-:Y:S01]  /*5e10*/  ISETP.GE.AND P3, PT, R52, R99.reuse, PT ;  /* 0x000000633400720c */ /* 0x080fe20003f66270 */
[----:B------:R0:W2:Y:S01]  /*5e20*/  @!P1 LDG.E.U16 R100, [R18.64] ;  /* 0x0000000412649981 */ /* 0x0000a2000c1e1500 */
[-C--:B------:R-:W-:Y:S02]  /*5e30*/  ISETP.GE.AND P1, PT, R54, R99.reuse, PT ;  /* 0x000000633600720c */ /* 0x080fe40003f26270 */
[-C--:B------:R-:W-:Y:S01]  /*5e40*/  ISETP.GE.AND P4, PT, R51, R99.reuse, PT ;  /* 0x000000633300720c */ /* 0x080fe20003f86270 */
[----:B------:R-:W3:Y:S01]  /*5e50*/  @!P5 LDG.E.U16 R101, [R20.64] ;  /* 0x000000041465d981 */ /* 0x000ee2000c1e1500 */
[----:B------:R-:W-:-:S02]  /*5e60*/  ISETP.GE.AND P5, PT, R50, R99, PT ;  /* 0x000000633200720c */ /* 0x000fc40003fa6270 */
[----:B------:R-:W-:Y:S01]  /*5e70*/  PRMT R102, RZ, 0x7610, R102 ;  /* 0x00007610ff667816 */ /* 0x000fe20000000066 */
[----:B------:R-:W4:Y:S01]  /*5e80*/  @!P6 LDG.E.U16 R16, [R20.64+0x40] ;  /* 0x000040041410e981 */ /* 0x000f22000c1e1500 */
[-C--:B------:R-:W-:Y:S02]  /*5e90*/  ISETP.GE.AND P6, PT, R49, R99.reuse, PT ;  /* 0x000000633100720c */ /* 0x080fe40003fc6270 */
[----:B0-----:R-:W-:Y:S02]  /*5ea0*/  PRMT R19, RZ, 0x7610, R19 ;  /* 0x00007610ff137816 */ /* 0x001fe40000000013 */
[----:B------:R-:W-:Y:S01]  /*5eb0*/  PRMT R18, RZ, 0x7610, R18 ;  /* 0x00007610ff127816 */ /* 0x000fe20000000012 */
[----:B------:R-:W5:Y:S01]  /*5ec0*/  @!P1 LDG.E.U16 R17, [R20.64+0x80] ;  /* 0x0000800414119981 */ /* 0x000f62000c1e1500 */
[----:B------:R-:W-:Y:S02]  /*5ed0*/  ISETP.GE.AND P1, PT, R48, R99, PT ;  /* 0x000000633000720c */ /* 0x000fe40003f26270 */
[----:B------:R-:W-:Y:S01]  /*5ee0*/  PRMT R103, RZ, 0x7610, R103 ;  /* 0x00007610ff677816 */ /* 0x000fe20000000067 */
[----:B------:R-:W5:Y:S01]  /*5ef0*/  @!P2 LDG.E.U16 R102, [R20.64+0xc0] ;  /* 0x0000c0041466a981 */ /* 0x000f62000c1e1500 */
[----:B------:R-:W-:-:S02]  /*5f00*/  PRMT R104, RZ, 0x7610, R104 ;  /* 0x00007610ff687816 */ /* 0x000fc40000000068 */
        /* <DEDUP_REMOVED lines=44> */
[----:B------:R-:W3:Y:S04]  /*61d0*/  LDS.U16 R102, [R0+0x6] ;  /* 0x0000060000667984 */ /* 0x000ee80000000400 */
[----:B------:R-:W4:Y:S04]  /*61e0*/  LDS.U16 R105, [R0+0xe] ;  /* 0x00000e0000697984 */ /* 0x000f280000000400 */
[----:B------:R-:W5:Y:S04]  /*61f0*/  LDS.U16 R104, [R0+0x16] ;  /* 0x0000160000687984 */ /* 0x000f680000000400 */
[----:B------:R-:W3:Y:S04]  /*6200*/  LDS.U16 R101, [R0+0xc] ;  /* 0x00000c0000657984 */ /* 0x000ee80000000400 */
[----:B------:R-:W3:Y:S04]  /*6210*/  LDS.U16 R106, [R0+0x8] ;  /* 0x00000800006a7984 */ /* 0x000ee80000000400 */
[----:B------:R-:W3:Y:S04]  /*6220*/  LDS.U16 R19, [R0+0xa] ;  /* 0x00000a0000137984 */ /* 0x000ee80000000400 */
[----:B------:R-:W3:Y:S01]  /*6230*/  LDS.U16 R18, [R0+0x12] ;  /* 0x0000120000127984 */ /* 0x000ee20000000400 */
[----:B0-----:R-:W-:-:S03]  /*6240*/  PRMT R21, RZ, 0x5410, R21 ;  /* 0x00005410ff157816 */ /* 0x001fc60000000015 */
[----:B------:R-:W0:Y:S01]  /*6250*/  LDS.U16 R109, [R0+0x18] ;  /* 0x00001800006d7984 */ /* 0x000e220000000400 */
[----:B-1----:R-:W-:Y:S01]  /*6260*/  PRMT R20, RZ, 0x5410, R20 ;  /* 0x00005410ff147816 */ /* 0x002fe20000000014 */
[----:B------:R-:W-:Y:S02]  /*6270*/  FMUL.FTZ R103, R21, -1.4426950216293334961 ;  /* 0xbfb8aa3b15677820 */ /* 0x000fe40000410000 */
[----:B------:R-:W-:Y:S01]  /*6280*/  LDS.U16 R110, [R0+0x10] ;  /* 0x00001000006e7984 */ /* 0x000fe20000000400 */
[----:B--2---:R-:W-:Y:S01]  /*6290*/  PRMT R16, RZ, 0x5410, R16 ;  /* 0x00005410ff107816 */ /* 0x004fe20000000010 */
[----:B------:R-:W-:Y:S01]  /*62a0*/  FMUL.FTZ R108, R20, -1.4426950216293334961 ;  /* 0xbfb8aa3b146c7820 */ /* 0x000fe20000410000 */
[----:B------:R1:W-:Y:S01]  /*62b0*/  MUFU.EX2 R113, R103 ;  /* 0x0000006700717308 */ /* 0x0003e20000000800 */
[----:B------:R-:W-:Y:S02]  /*62c0*/  LDS.U16 R100, [R0+0x14] ;  /* 0x0000140000647984 */ /* 0x000fe40000000400 */
[----:B------:R-:W-:-:S05]  /*62d0*/  FMUL.FTZ R17, R16, -1.4426950216293334961 ;  /* 0xbfb8aa3b10117820 */ /* 0x000fca0000410000 */
[----:B------:R2:W-:Y:S01]  /*62e0*/  MUFU.EX2 R114, R108 ;  /* 0x0000006c00727308 */ /* 0x0005e20000000800 */
[----:B-1----:R-:W1:Y:S07]  /*62f0*/  LDS.U16 R103, [R0+0x1c] ;  /* 0x00001c0000677984 */ /* 0x002e6e0000000400 */
[----:B------:R4:W0:Y:S01]  /*6300*/  MUFU.EX2 R112, R17 ;  /* 0x0000001100707308 */ /* 0x0008220000000800 */
[----:B--2---:R-:W2:Y:S04]  /*6310*/  LDS.U16 R108, [R0+0x1e] ;  /* 0x00001e00006c7984 */ /* 0x004ea80000000400 */
[----:B----4-:R-:W4:Y:S01]  /*6320*/  LDS.U16 R17, [R0+0x1a] ;  /* 0x00001a0000117984 */ /* 0x010f220000000400 */
[----:B---3--:R-:W-:-:S02]  /*6330*/  PRMT R102, RZ, 0x5410, R102 ;  /* 0x00005410ff667816 */ /* 0x008fc40000000066 */
[----:B------:R-:W-:-:S03]  /*6340*/  PRMT R105, RZ, 0x5410, R105 ;  /* 0x00005410ff697816 */ /* 0x000fc60000000069 */
[----:B------:R-:W-:Y:S01]  /*6350*/  FMUL.FTZ R111, R102, -1.4426950216293334961 ;  /* 0xbfb8aa3b666f7820 */ /* 0x000fe20000410000 */
[----:B-----5:R-:W-:-:S03]  /*6360*/  PRMT R104, RZ, 0x5410, R104 ;  /* 0x00005410ff687816 */ /* 0x020fc60000000068 */
[----:B------:R3:W5:Y:S01]  /*6370*/  MUFU.EX2 R115, R111 ;  /* 0x0000006f00737308 */ /* 0x0007620000000800 */
[----:B------:R-:W-:Y:S02]  /*6380*/  PRMT R101, RZ, 0x5410, R101 ;  /* 0x00005410ff657816 */ /* 0x000fe40000000065 */
[----:B------:R-:W-:Y:S01]  /*6390*/  PRMT R106, RZ, 0x5410, R106 ;  /* 0x00005410ff6a7816 */ /* 0x000fe2000000006a */
[----:B---3--:R-:W-:Y:S01]  /*63a0*/  FMUL.FTZ R111, R105, -1.4426950216293334961 ;  /* 0xbfb8aa3b696f7820 */ /* 0x008fe20000410000 */
[----:B------:R-:W-:Y:S02]  /*63b0*/  PRMT R19, RZ, 0x5410, R19 ;  /* 0x00005410ff137816 */ /* 0x000fe40000000013 */
[----:B------:R-:W-:Y:S01]  /*63c0*/  PRMT R18, RZ, 0x5410, R18 ;  /* 0x00005410ff127816 */ /* 0x000fe20000000012 */
[----:B------:R3:W-:Y:S01]  /*63d0*/  MUFU.EX2 R119, R111 ;  /* 0x0000006f00777308 */ /* 0x0007e20000000800 */
[----:B0-----:R-:W-:Y:S02]  /*63e0*/  PRMT R109, RZ, 0x5410, R109 ;  /* 0x00005410ff6d7816 */ /* 0x001fe4000000006d */
[----:B-1----:R-:W-:Y:S01]  /*63f0*/  PRMT R103, RZ, 0x5410, R103 ;  /* 0x00005410ff677816 */ /* 0x002fe20000000067 */
[----:B------:R-:W-:Y:S01]  /*6400*/  FMUL.FTZ R118, R101, -1.4426950216293334961 ;  /* 0xbfb8aa3b65767820 */ /* 0x000fe20000410000 */
[----:B------:R-:W-:-:S02]  /*6410*/  PRMT R110, RZ, 0x5410, R110 ;  /* 0x00005410ff6e7816 */ /* 0x000fc4000000006e */
[----:B------:R-:W-:Y:S01]  /*6420*/  PRMT R100, RZ, 0x5410, R100 ;  /* 0x00005410ff647816 */ /* 0x000fe20000000064 */
[----:B---3--:R-:W-:Y:S01]  /*6430*/  FMUL.FTZ R111, R104, -1.4426950216293334961 ;  /* 0xbfb8aa3b686f7820 */ /* 0x008fe20000410000 */
[----:B--2---:R-:W-:Y:S01]  /*6440*/  PRMT R108, RZ, 0x5410, R108 ;  /* 0x00005410ff6c7816 */ /* 0x004fe2000000006c */
[----:B------:R-:W-:Y:S02]  /*6450*/  FMUL.FTZ R116, R106, -1.4426950216293334961 ;  /* 0xbfb8aa3b6a747820 */ /* 0x000fe40000410000 */
[----:B------:R0:W-:Y:S01]  /*6460*/  MUFU.EX2 R123, R111 ;  /* 0x0000006f007b7308 */ /* 0x0001e20000000800 */
[----:B------:R-:W-:Y:S01]  /*6470*/  FMUL.FTZ R117, R19, -1.4426950216293334961 ;  /* 0xbfb8aa3b13757820 */ /* 0x000fe20000410000 */
[----:B----4-:R-:W-:Y:S01]  /*6480*/  PRMT R17, RZ, 0x5410, R17 ;  /* 0x00005410ff117816 */ /* 0x010fe20000000011 */
[----:B------:R-:W-:Y:S02]  /*6490*/  FMUL.FTZ R121, R18, -1.4426950216293334961 ;  /* 0xbfb8aa3b12797820 */ /* 0x000fe40000410000 */
[----:B------:R-:W-:-:S02]  /*64a0*/  FMUL.FTZ R124, R109, -1.4426950216293334961 ;  /* 0xbfb8aa3b6d7c7820 */ /* 0x000fc40000410000 */
[----:B------:R-:W-:Y:S02]  /*64b0*/  FMUL.FTZ R126, R103, -1.4426950216293334961 ;  /* 0xbfb8aa3b677e7820 */ /* 0x000fe40000410000 */
[----:B0-----:R-:W-:Y:S02]  /*64c0*/  FMUL.FTZ R111, R108, -1.4426950216293334961 ;  /* 0xbfb8aa3b6c6f7820 */ /* 0x001fe40000410000 */
        /* <DEDUP_REMOVED lines=8> */
[----:B------:R-:W0:Y:S08]  /*6550*/  MUFU.EX2 R126, R126 ;  /* 0x0000007e007e7308 */ /* 0x000e300000000800 */
[----:B------:R-:W0:Y:S08]  /*6560*/  MUFU.EX2 R111, R111 ;  /* 0x0000006f006f7308 */ /* 0x000e300000000800 */
[----:B------:R-:W0:Y:S08]  /*6570*/  MUFU.EX2 R120, R120 ;  /* 0x0000007800787308 */ /* 0x000e300000000800 */
[----:B------:R-:W0:Y:S08]  /*6580*/  MUFU.EX2 R122, R122 ;  /* 0x0000007a007a7308 */ /* 0x000e300000000800 */
[----:B------:R-:W3:Y:S01]  /*6590*/  MUFU.EX2 R125, R125 ;  /* 0x0000007d007d7308 */ /* 0x000ee20000000800 */
[----:B------:R-:W-:-:S02]  /*65a0*/  FADD.FTZ R112, R112, 1 ;  /* 0x3f80000070707421 */ /* 0x000fc40000010000 */
[----:B------:R-:W-:Y:S02]  /*65b0*/  FADD.FTZ R113, R113, 1 ;  /* 0x3f80000071717421 */ /* 0x000fe40000010000 */
[----:B-----5:R-:W-:Y:S02]  /*65c0*/  FADD.FTZ R115, R115, 1 ;  /* 0x3f80000073737421 */ /* 0x020fe40000010000 */
[----:B------:R-:W-:Y:S01]  /*65d0*/  FADD.FTZ R114, R114, 1 ;  /* 0x3f80000072727421 */ /* 0x000fe20000010000 */
[----:B------:R-:W5:Y:S01]  /*65e0*/  MUFU.RCP R127, R112 ;  /* 0x00000070007f7308 */ /* 0x000f620000001000 */
[----:B0-----:R-:W-:Y:S02]  /*65f0*/  FADD.FTZ R118, R118, 1 ;  /* 0x3f80000076767421 */ /* 0x001fe40000010000 */
[----:B-1----:R-:W-:Y:S02]  /*6600*/  FADD.FTZ R116, R116, 1 ;  /* 0x3f80000074747421 */ /* 0x002fe40000010000 */
[----:B--2---:R-:W-:-:S02]  /*6610*/  FADD.FTZ R117, R117, 1 ;  /* 0x3f80000075757421 */ /* 0x004fc40000010000 */
[----:B------:R-:W-:Y:S01]  /*6620*/  FADD.FTZ R119, R119, 1 ;  /* 0x3f80000077777421 */ /* 0x000fe20000010000 */
[----:B------:R5:W0:Y:S01]  /*6630*/  MUFU.RCP R128, R113 ;  /* 0x0000007100807308 */ /* 0x000a220000001000 */
[----:B---3--:R-:W-:Y:S02]  /*6640*/  FADD.FTZ R121, R121, 1 ;  /* 0x3f80000079797421 */ /* 0x008fe40000010000 */
[----:B------:R-:W-:Y:S02]  /*6650*/  FADD.FTZ R123, R123, 1 ;  /* 0x3f8000007b7b7421 */ /* 0x000fe40000010000 */
[----:B----4-:R-:W-:Y:S02]  /*6660*/  FADD.FTZ R124, R124, 1 ;  /* 0x3f8000007c7c7421 */ /* 0x010fe40000010000 */
[----:B------:R-:W-:Y:S01]  /*6670*/  FADD.FTZ R126, R126, 1 ;  /* 0x3f8000007e7e7421 */ /* 0x000fe20000010000 */
[----:B------:R-:W1:Y:S01]  /*6680*/  MUFU.RCP R129, R114 ;  /* 0x0000007200817308 */ /* 0x000e620000001000 */
[----:B------:R-:W-:-:S02]  /*6690*/  FADD.FTZ R111, R111, 1 ;  /* 0x3f8000006f6f7421 */ /* 0x000fc40000010000 */
[----:B------:R-:W-:Y:S02]  /*66a0*/  FADD.FTZ R120, R120, 1 ;  /* 0x3f80000078787421 */ /* 0x000fe40000010000 */
[----:B------:R-:W-:Y:S02]  /*66b0*/  FADD.FTZ R122, R122, 1 ;  /* 0x3f8000007a7a7421 */ /* 0x000fe40000010000 */
[----:B------:R-:W-:Y:S01]  /*66c0*/  FADD.FTZ R125, R125, 1 ;  /* 0x3f8000007d7d7421 */ /* 0x000fe20000010000 */
[----:B------:R-:W2:Y:S08]  /*66d0*/  MUFU.RCP R115, R115 ;  /* 0x0000007300737308 */ /* 0x000eb00000001000 */
[----:B------:R-:W3:Y:S08]  /*66e0*/  MUFU.RCP R131, R116 ;  /* 0x0000007400837308 */ /* 0x000ef00000001000 */
[----:B------:R-:W4:Y:S08]  /*66f0*/  MUFU.RCP R130, R117 ;  /* 0x0000007500827308 */ /* 0x000f300000001000 */
[----:B------:R-:W0:Y:S08]  /*6700*/  MUFU.RCP R118, R118 ;  /* 0x0000007600767308 */ /* 0x000e300000001000 */
        /* <DEDUP_REMOVED lines=8> */
[----:B------:R-:W4:Y:S01]  /*6790*/  MUFU.RCP R111, R111 ;  /* 0x0000006f006f7308 */ /* 0x000f220000001000 */
[----:B-----5:R-:W-:-:S02]  /*67a0*/  FMUL.FTZ R113, R16, R127 ;  /* 0x0000007f10717220 */ /* 0x020fc40000410000 */
[----:B0-----:R-:W-:Y:S02]  /*67b0*/  FMUL.FTZ R16, R21, R128 ;  /* 0x0000008015107220 */ /* 0x001fe40000410000 */
[----:B-1----:R-:W-:Y:S02]  /*67c0*/  FMUL.FTZ R21, R20, R129 ;  /* 0x0000008114157220 */ /* 0x002fe40000410000 */
[----:B--2---:R-:W-:Y:S02]  /*67d0*/  FMUL.FTZ R102, R102, R115 ;  /* 0x0000007366667220 */ /* 0x004fe40000410000 */
[----:B------:R-:W-:Y:S02]  /*67e0*/  FMUL.FTZ R113, R113, R80 ;  /* 0x0000005071717220 */ /* 0x000fe40000410000 */
[----:B------:R-:W-:Y:S02]  /*67f0*/  FMUL.FTZ R16, R16, R83 ;  /* 0x0000005310107220 */ /* 0x000fe40000410000 */
[----:B---3--:R-:W-:-:S02]  /*6800*/  FMUL.FTZ R83, R106, R131 ;  /* 0x000000836a537220 */ /* 0x008fc40000410000 */
[----:B----4-:R-:W-:Y:S02]  /*6810*/  FMUL.FTZ R20, R19, R130 ;  /* 0x0000008213147220 */ /* 0x010fe40000410000 */
        /* <DEDUP_REMOVED lines=26> */
[----:B------:R-:W-:Y:S02]  /*69c0*/  PRMT R17, R16, 0x7632, R17 ;  /* 0x0000763210117816 */ /* 0x000fe40000000011 */
[----:B------:R-:W-:Y:S02]  /*69d0*/  F2FP.BF16.PACK_AB R20, R20, R83 ;  /* 0x000000531414723e */ /* 0x000fe400000010ff */
[----:B------:R-:W-:Y:S02]  /*69e0*/  F2FP.BF16.PACK_AB R80, R80, R101 ;  /* 0x000000655050723e */ /* 0x000fe400000010ff */
[----:B------:R-:W-:Y:S02]  /*69f0*/  F2FP.BF16.PACK_AB R21, R102, R21 ;  /* 0x000000156615723e */ /* 0x000fe400000010ff */
[----:B------:R-:W-:Y:S02]  /*6a00*/  F2FP.BF16.PACK_AB R18, R18, R19 ;  /* 0x000000131212723e */ /* 0x000fe400000010ff */
[----:B------:R-:W-:-:S02]  /*6a10*/  F2FP.BF16.PACK_AB R85, R104, R85 ;  /* 0x000000556855723e */ /* 0x000fc400000010ff */
[----:B------:R-:W-:Y:S02]  /*6a20*/  F2FP.BF16.PACK_AB R82, R82, R109 ;  /* 0x0000006d5252723e */ /* 0x000fe400000010ff */
[----:B------:R-:W-:Y:S01]  /*6a30*/  F2FP.BF16.PACK_AB R103, R108, R103 ;  /* 0x000000676c67723e */ /* 0x000fe200000010ff */
[----:B------:R0:W-:Y:S01]  /*6a40*/  STS.U16 [R0], R16 ;  /* 0x0000001000007388 */ /* 0x0001e20000000400 */
[----:B------:R-:W-:Y:S02]  /*6a50*/  PRMT R84, R20, 0x7632, R84 ;  /* 0x0000763214547816 */ /* 0x000fe40000000054 */
        /* <DEDUP_REMOVED lines=42> */
[C---:B------:R-:W-:Y:S01]  /*6d00*/  IMAD.WIDE.U32 R16, R77.reuse, c[0x0][0x210], RZ ;  /* 0x000084004d107a25 */ /* 0x040fe200078e00ff */
[----:B------:R-:W-:Y:S03]  /*6d10*/  BSSY B0, `(.L_x_4283) ;  /* 0x000000e000007945 */ /* 0x000fe60003800000 */
[----:B------:R-:W-:-:S05]  /*6d20*/  IMAD R19, R77, c[0x0][0x214], R0 ;  /* 0x000085004d137a24 */ /* 0x000fca00078e0200 */
[----:B------:R-:W-:Y:S02]  /*6d30*/  IADD3 R101, R17, R19, RZ ;  /* 0x0000001311657210 */ /* 0x000fe40007ffe0ff */
[----:B-1----:R-:W-:-:S13]  /*6d40*/  ISETP.GE.AND P0, PT, R6, R97, PT ;  /* 0x000000610600720c */ /* 0x002fda0003f06270 */
        /* <DEDUP_REMOVED lines=10> */
.L_x_4284:
[----:B------:R-:W-:Y:S05]  /*6df0*/  BSYNC B0 ;  /* 0x0000000000007941 */ /* 0x000fea0003800000 */
.L_x_4283:
[----:B------:R-:W-:Y:S01]  /*6e00*/  MOV R14, R16 ;  /* 0x00000010000e7202 */ /* 0x000fe20000000f00 */
[----:B------:R-:W-:Y:S01]  /*6e10*/  IMAD.MOV.U32 R15, RZ, RZ, R101 ;  /* 0x000000ffff0f7224 */ /* 0x000fe200078e0065 */
[----:B------:R-:W-:Y:S01]  /*6e20*/  IADD3 R23, P1, R23, c[0x0][0x270], RZ ;  /* 0x00009c0017177a10 */ /* 0x000fe20007f3e0ff */
[----:B------:R-:W-:Y:S01]  /*6e30*/  IMAD R0, R79, c[0x0][0x218], RZ ;  /* 0x000086004f007a24 */ /* 0x000fe200078e02ff */
[-C--:B------:R-:W-:Y:S01]  /*6e40*/  ISETP.GE.AND P2, PT, R22, R97.reuse, PT ;  /* 0x000000611600720c */ /* 0x080fe20003f46270 */
[----:B------:R-:W-:Y:S01]  /*6e50*/  IMAD.WIDE.U32 R14, R81, c[0x0][0x218], R14 ;  /* 0x00008600510e7a25 */ /* 0x000fe200078e000e */
[----:B------:R-:W-:Y:S02]  /*6e60*/  IADD3.X R98, R98, c[0x0][0x274], RZ, P1, !PT ;  /* 0x00009d0062627a10 */ /* 0x000fe40000ffe4ff */
[----:B------:R-:W-:Y:S01]  /*6e70*/  ISETP.GE.AND P4, PT, R51, R97, PT ;  /* 0x000000613300720c */ /* 0x000fe20003f86270 */
[----:B------:R-:W-:Y:S01]  /*6e80*/  IMAD R17, R81, c[0x0][0x21c], R0 ;  /* 0x0000870051117a24 */ /* 0x000fe200078e0200 */
[----:B------:R-:W-:-:S02]  /*6e90*/  IADD3 R0, P0, R12, R14, RZ ;  /* 0x0000000e0c007210 */ /* 0x000fc40007f1e0ff */
[----:B------:R-:W-:Y:S02]  /*6ea0*/  ISETP.GE.AND P5, PT, R50, R97, PT ;  /* 0x000000613200720c */ /* 0x000fe40003fa6270 */
[----:B------:R-:W-:Y:S02]  /*6eb0*/  IADD3.X R13, R13, R17, R15, P0, !PT ;  /* 0x000000110d0d7210 */ /* 0x000fe400007fe40f */
[C---:B------:R-:W-:Y:S02]  /*6ec0*/  LEA R12, P0, R0.reuse, R23, 0x1 ;  /* 0x00000017000c7211 */ /* 0x040fe400078008ff */
[-C--:B------:R-:W-:Y:S02]  /*6ed0*/  ISETP.GE.AND P6, PT, R49, R97.reuse, PT ;  /* 0x000000613100720c */ /* 0x080fe40003fc6270 */
[----:B------:R-:W-:Y:S02]  /*6ee0*/  LEA.HI.X R13, R0, R98, R13, 0x1, P0 ;  /* 0x00000062000d7211 */ /* 0x000fe400000f0c0d */
[----:B------:R-:W-:-:S02]  /*6ef0*/  ISETP.GE.AND P0, PT, R54, R97, PT ;  /* 0x000000613600720c */ /* 0x000fc40003f06270 */
[-C--:B------:R-:W-:Y:S01]  /*6f00*/  ISETP.GE.AND P1, PT, R55, R97.reuse, PT ;  /* 0x000000613700720c */ /* 0x080fe20003f26270 */
[----:B------:R-:W-:Y:S01]  /*6f10*/  @!P2 STG.E.U16 [R12.64], R21 ;  /* 0x000000150c00a986 */ /* 0x000fe2000c101504 */
[-C--:B------:R-:W-:Y:S02]  /*6f20*/  ISETP.GE.AND P2, PT, R53, R97.reuse, PT ;  /* 0x000000613500720c */ /* 0x080fe40003f46270 */
[-C--:B------:R-:W-:Y:S01]  /*6f30*/  ISETP.GE.AND P3, PT, R52, R97.reuse, PT ;  /* 0x000000613400720c */ /* 0x080fe20003f66270 */
[----:B------:R-:W-:Y:S01]  /*6f40*/  @!P4 STG.E.U16 [R12.64+0x140], R33 ;  /* 0x000140210c00c986 */ /* 0x000fe2000c101504 */
        /* <DEDUP_REMOVED lines=26> */
[----:B-1----:R-:W-:Y:S02]  /*70f0*/  IADD3.X R87, RZ, R11, RZ, P1, !PT ;  /* 0x0000000bff577210 */ /* 0x002fe40000ffe4ff */
[----:B------:R-:W-:Y:S01]  /*7100*/  IADD3.X R41, RZ, R41, RZ, P3, !PT ;  /* 0x00000029ff297210 */ /* 0x000fe20001ffe4ff */
[----:B------:R-:W-:Y:S01]  /*7110*/  @P0 CALL.REL.NOINC `(.L_x_4285) ;  /* 0x0000001000000944 */ /* 0x000fe20003c00000 */
[----:B------:R-:W-:Y:S05]  /*7120*/  BRA `(.L_x_4286) ;  /* 0xffff96a000007947 */ /* 0x000fea000383ffff */
.L_x_4285:
[----:B------:R-:W-:Y:S05]  /*7130*/  EXIT ;  /* 0x000000000000794d */ /* 0x000fea0003800000 */
.L_x_4287:
        /* <DEDUP_REMOVED lines=12> */
.L_x_5437:


//--------------------- .text._Z25selective_scan_fwd_kernelI32Selective_Scan_fwd_kernel_traitsILi32ELi16ELi1ELb0ELb1ELb1ELb0EN3c108BFloat16EfEEv13SSMParamsBase --------------------------
	.section	.text._Z25selective_scan_fwd_kernelI32Selective_Scan_fwd_kernel_traitsILi32ELi16ELi1ELb0ELb1ELb1ELb0EN3c108BFloat16EfEEv13SSMParamsBase,"ax",@progbits
	.sectioninfo	@"SHI_REGISTERS=162"
	.align	128
        .global         _Z25selective_scan_fwd_kernelI32Selective_Scan_fwd_kernel_traitsILi32ELi16ELi1ELb0ELb1ELb1ELb0EN3c108BFloat16EfEEv13SSMParamsBase
        .type           _Z25selective_scan_fwd_kernelI32Selective_Scan_fwd_kernel_traitsILi32ELi16ELi1ELb0ELb1ELb1ELb0EN3c108BFloat16EfEEv13SSMParamsBase,@function
        .size           _Z25selective_scan_fwd_kernelI32Selective_Scan_fwd_kernel_traitsILi32ELi16ELi1ELb0ELb1ELb1ELb0EN3c108BFloat16EfEEv13SSMParamsBase,(.L_x_5438 - _Z25selective_scan_fwd_kernelI32Selective_Scan_fwd_kernel_traitsILi32ELi16ELi1ELb0ELb1ELb1ELb0EN3c108BFloat16EfEEv13SSMParamsBase)
        .other          _Z25selective_scan_fwd_kernelI32Selective_Scan_fwd_kernel_traitsILi32ELi16ELi1ELb0ELb1ELb1ELb0EN3c108BFloat16EfEEv13SSMParamsBase,@"STO_CUDA_ENTRY STV_DEFAULT"
_Z25selective_scan_fwd_kernelI32Selective_Scan_fwd_kernel_traitsILi32ELi16ELi1ELb0ELb1ELb1ELb0EN3c108BFloat16EfEEv13SSMParamsBase:
.text._Z25selective_scan_fwd_kernelI32Selective_Scan_fwd_kernel_traitsILi32ELi16ELi1ELb0ELb1ELb1ELb0EN3c108BFloat16EfEEv13SSMParamsBase:
        /* <DEDUP_REMOVED lines=20> */
[----:B------:R2:W5:Y:S01]  /*0140*/  @P0 LDG.E R100, [R2.64] ;  /* 0x0000000402640981 */ /* 0x000562000c1e1900 */
[----:B------:R-:W3:Y:S03]  /*0150*/  S2UR UR6, SR_CTAID.X ;  /* 0x00000000000679c3 */ /* 0x000ee60000002500 */
[----:B------:R4:W5:Y:S01]  /*0160*/  @P1 LDG.E R99, [R4.64] ;  /* 0x0000000404631981 */ /* 0x000962000c1e1900 */
[----:B0-----:R-:W-:Y:S01]  /*0170*/  IMAD.MOV.U32 R6, RZ, RZ, RZ ;  /* 0x000000ffff067224 */ /* 0x001fe200078e00ff */
[----:B--2---:R-:W-:Y:S01]  /*0180*/  IABS R2, R102 ;  /* 0x0000006600027213 */ /* 0x004fe20000000000 */
[----:B------:R-:W-:Y:S02]  /*0190*/  IMAD.MOV.U32 R3, RZ, RZ, c[0x0][0x174] ;  /* 0x00005d00ff037624 */ /* 0x000fe400078e00ff */
[----:B-1----:R-:W-:-:S03]  /*01a0*/  IMAD.MOV R8, RZ, RZ, -R7 ;  /* 0x000000ffff087224 */ /* 0x002fc600078e0a07 */
[----:B------:R-:W-:Y:S01]  /*01b0*/  ISETP.GE.AND P0, PT, R3, 0x1, PT ;  /* 0x000000010300780c */ /* 0x000fe20003f06270 */
[----:B------:R-:W-:-:S04]  /*01c0*/  IMAD R11, R8, R9, RZ ;  /* 0x00000009080b7224 */ /* 0x000fc800078e02ff */
[----:B------:R-:W-:-:S06]  /*01d0*/  IMAD.HI.U32 R7, R7, R11, R6 ;  /* 0x0000000b07077227 */ /* 0x000fcc00078e0006 */
[----:B------:R-:W-:-:S05]  /*01e0*/  IMAD.HI.U32 R14, R7, R2, RZ ;  /* 0x00000002070e7227 */ /* 0x000fca00078e00ff */
[----:B------:R-:W-:-:S05]  /*01f0*/  IADD3 R0, -R14, RZ, RZ ;  /* 0x000000ff0e007210 */ /* 0x000fca0007ffe1ff */
[----:B------:R-:W-:-:S05]  /*0200*/  IMAD R0, R9, R0, R2 ;  /* 0x0000000009007224 */ /* 0x000fca00078e0202 */
[----:B------:R-:W-:Y:S01]  /*0210*/  ISETP.GT.U32.AND P1, PT, R9, R0, PT ;  /* 0x000000000900720c */ /* 0x000fe20003f24070 */
[----:B---3--:R-:W-:-:S12]  /*0220*/  @!P0 EXIT ;  /* 0x000000000000894d */ /* 0x008fd80003800000 */
[----:B----4-:R-:W0:Y:S01]  /*0230*/  S2R R106, SR_TID.X ;  /* 0x00000000006a7919 */ /* 0x010e220000002100 */
[----:B------:R-:W-:Y:S01]  /*0240*/  @!P1 IMAD.IADD R0, R0, 0x1, -R9 ;  /* 0x0000000100009824 */ /* 0x000fe200078e0a09 */
[----:B------:R-:W-:Y:S01]  /*0250*/  LOP3.LUT R4, R102, c[0x0][0x178], RZ, 0x3c, !PT ;  /* 0x00005e0066047a12 */ /* 0x000fe200078e3cff */
[C---:B------:R-:W-:Y:S01]  /*0260*/  IMAD R5, R101.reuse, c[0x0][0x1d8], RZ ;  /* 0x0000760065057a24 */ /* 0x040fe200078e02ff */
[----:B------:R-:W-:Y:S01]  /*0270*/  @!P1 IADD3 R14, R14, 0x1, RZ ;  /* 0x000000010e0e9810 */ /* 0x000fe20007ffe0ff */
[----:B------:R-:W-:Y:S01]  /*0280*/  IMAD.U32 R98, RZ, RZ, UR6 ;  /* 0x00000006ff627e24 */ /* 0x000fe2000f8e00ff */
[----:B------:R-:W-:Y:S01]  /*0290*/  ISETP.GE.U32.AND P0, PT, R0, R9, PT ;  /* 0x000000090000720c */ /* 0x000fe20003f06070 */
[----:B------:R-:W-:Y:S01]  /*02a0*/  IMAD.WIDE.U32 R2, R102, c[0x0][0x1d8], RZ ;  /* 0x0000760066027a25 */ /* 0x000fe200078e00ff */
[----:B------:R-:W-:Y:S01]  /*02b0*/  ISETP.GE.AND P2, PT, R4, RZ, PT ;  /* 0x000000ff0400720c */ /* 0x000fe20003f46270 */
[----:B------:R-:W1:Y:S01]  /*02c0*/  S2R R95, SR_LANEID ;  /* 0x00000000005f7919 */ /* 0x000e620000000000 */
[----:B------:R-:W-:Y:S01]  /*02d0*/  SHF.R.S32.HI R143, RZ, 0x1f, R98 ;  /* 0x0000001fff8f7819 */ /* 0x000fe20000011462 */
[----:B------:R-:W-:Y:S01]  /*02e0*/  IMAD R5, R102, c[0x0][0x1dc], R5 ;  /* 0x0000770066057a24 */ /* 0x000fe200078e0205 */
[----:B------:R-:W-:Y:S01]  /*02f0*/  ISETP.NE.AND P1, PT, RZ, c[0x0][0x178], PT ;  /* 0x00005e00ff007a0c */ /* 0x000fe20003f25270 */
[----:B------:R-:W-:-:S02]  /*0300*/  IMAD R7, R101, c[0x0][0x1e8], RZ ;  /* 0x00007a0065077a24 */ /* 0x000fc400078e02ff */
[----:B------:R-:W-:Y:S02]  /*0310*/  IMAD.IADD R11, R3, 0x1, R5 ;  /* 0x00000001030b7824 */ /* 0x000fe400078e0205 */
[----:B------:R-:W-:Y:S02]  /*0320*/  IMAD.WIDE.U32 R4, R102, c[0x0][0x1e8], RZ ;  /* 0x00007a0066047a25 */ /* 0x000fe400078e00ff */
[----:B------:R-:W-:Y:S02]  /*0330*/  @P0 IADD3 R14, R14, 0x1, RZ ;  /* 0x000000010e0e0810 */ /* 0x000fe40007ffe0ff */
[----:B------:R-:W-:Y:S02]  /*0340*/  IMAD R7, R102, c[0x0][0x1ec], R7 ;  /* 0x00007b0066077a24 */ /* 0x000fe400078e0207 */
[C---:B------:R-:W-:Y:S01]  /*0350*/  IMAD R3, R143.reuse, c[0x0][0x190], RZ ;  /* 0x000064008f037a24 */ /* 0x040fe200078e02ff */
[----:B0-----:R-:W-:Y:S01]  /*0360*/  LOP3.LUT R97, R106, 0x1f, RZ, 0xc0, !PT ;  /* 0x0000001f6a617812 */ /* 0x001fe200078ec0ff */
[----:B------:R-:W-:-:S02]  /*0370*/  IMAD R15, R143, c[0x0][0x1b0], RZ ;  /* 0x00006c008f0f7a24 */ /* 0x000fc400078e02ff */
[----:B------:R-:W-:Y:S02]  /*0380*/  IMAD.IADD R13, R5, 0x1, R7 ;  /* 0x00000001050d7824 */ /* 0x000fe400078e0207 */
[----:B------:R-:W-:Y:S02]  /*0390*/  IMAD.MOV.U32 R10, RZ, RZ, R2 ;  /* 0x000000ffff0a7224 */ /* 0x000fe400078e0002 */
[----:B------:R-:W-:-:S04]  /*03a0*/  IMAD.WIDE.U32 R6, R98, c[0x0][0x190], RZ ;  /* 0x0000640062067a25 */ /* 0x000fc800078e00ff */
[----:B------:R-:W-:Y:S02]  /*03b0*/  IMAD R3, R98, c[0x0][0x194], R3 ;  /* 0x0000650062037a24 */ /* 0x000fe400078e0203 */
[----:B------:R-:W-:Y:S02]  /*03c0*/  IMAD.MOV.U32 R12, RZ, RZ, R4 ;  /* 0x000000ffff0c7224 */ /* 0x000fe400078e0004 */
[----:B------:R-:W-:Y:S02]  /*03d0*/  IMAD.SHL.U32 R2, R106, 0x10, RZ ;  /* 0x000000106a027824 */ /* 0x000fe400078e00ff */
[----:B------:R-:W-:-:S03]  /*03e0*/  IMAD.WIDE.U32 R8, R98, c[0x0][0x1b0], RZ ;  /* 0x00006c0062087a25 */ /* 0x000fc600078e00ff */
[----:B------:R-:W-:Y:S01]  /*03f0*/  LOP3.LUT R2, R97, 0xfffffe00, R2, 0xf8, !PT ;  /* 0xfffffe0061027812 */ /* 0x000fe200078ef802 */
[----:B------:R-:W-:Y:S02]  /*0400*/  IMAD R15, R98, c[0x0][0x1b4], R15 ;  /* 0x00006d00620f7a24 */ /* 0x000fe400078e020f */
[----:B------:R-:W-:Y:S01]  /*0410*/  IMAD.IADD R7, R7, 0x1, R3 ;  /* 0x0000000107077824 */ /* 0x000fe200078e0203 */
[----:B------:R-:W-:Y:S01]  /*0420*/  LOP3.LUT R94, R2, 0x60, RZ, 0xfc, !PT ;  /* 0x00000060025e7812 */ /* 0x000fe200078efcff */
[----:B------:R-:W-:Y:S01]  /*0430*/  IMAD.WIDE.U32 R4, R98, c[0x0][0x1d0], R10 ;  /* 0x0000740062047a25 */ /* 0x000fe200078e000a */
[----:B------:R-:W-:Y:S02]  /*0440*/  IADD3 R9, R9, R15, RZ ;  /* 0x0000000f09097210 */ /* 0x000fe40007ffe0ff */
[C---:B------:R-:W-:Y:S01]  /*0450*/  LOP3.LUT R93, R2.reuse, 0x80, RZ, 0xfc, !PT ;  /* 0x00000080025d7812 */ /* 0x040fe200078efcff */
[C---:B------:R-:W-:Y:S01]  /*0460*/  IMAD R3, R143.reuse, c[0x0][0x1d0], RZ ;  /* 0x000074008f037a24 */ /* 0x040fe200078e02ff */
[C---:B------:R-:W-:Y:S01]  /*0470*/  LOP3.LUT R92, R2.reuse, 0xa0, RZ, 0xfc, !PT ;  /* 0x000000a0025c7812 */ /* 0x040fe200078efcff */
[----:B------:R-:W-:Y:S01]  /*0480*/  IMAD R17, R143, c[0x0][0x1e0], RZ ;  /* 0x000078008f117a24 */ /* 0x000fe200078e02ff */
[----:B------:R-:W-:Y:S01]  /*0490*/  LOP3.LUT R91, R2, 0xc0, RZ, 0xfc, !PT ;  /* 0x000000c0025b7812 */ /* 0x000fe200078efcff */
[----:B------:R-:W-:Y:S01]  /*04a0*/  @!P2 IMAD.MOV R14, RZ, RZ, -R14 ;  /* 0x000000ffff0ea224 */ /* 0x000fe200078e0a0e */
[----:B------:R-:W-:Y:S01]  /*04b0*/  @!P1 LOP3.LUT R14, RZ, c[0x0][0x178], RZ, 0x33, !PT ;  /* 0x00005e00ff0e9a12 */ /* 0x000fe200078e33ff */
[----:B------:R-:W-:Y:S01]  /*04c0*/  IMAD.WIDE.U32 R10, R98, c[0x0][0x1e0], R12 ;  /* 0x00007800620a7a25 */ /* 0x000fe200078e000c */
[----:B------:R-:W-:-:S02]  /*04d0*/  IADD3 R12, P0, R2, R4, RZ ;  /* 0x00000004020c7210 */ /* 0x000fc40007f1e0ff */
[----:B------:R-:W-:Y:S01]  /*04e0*/  SHF.R.S32.HI R0, RZ, 0x1f, R14 ;  /* 0x0000001fff007819 */ /* 0x000fe2000001140e */
[C---:B------:R-:W-:Y:S01]  /*04f0*/  IMAD R15, R98.reuse, c[0x0][0x1d4], R3 ;  /* 0x00007500620f7a24 */ /* 0x040fe200078e0203 */
[----:B------:R-:W-:Y:S01]  /*0500*/  SHF.R.S32.HI R3, RZ, 0x1f, R2 ;  /* 0x0000001fff037819 */ /* 0x000fe20000011402 */
[----:B------:R-:W-:Y:S01]  /*0510*/  IMAD R17, R98, c[0x0][0x1e4], R17 ;  /* 0x0000790062117a24 */ /* 0x000fe200078e0211 */
[----:B------:R-:W-:Y:S01]  /*0520*/  IADD3 R30, P1, R2, R10, RZ ;  /* 0x0000000a021e7210 */ /* 0x000fe20007f3e0ff */
[----:B------:R-:W-:Y:S01]  /*0530*/  IMAD.MOV.U32 R96, RZ, RZ, RZ ;  /* 0x000000ffff607224 */ /* 0x000fe200078e00ff */
[C---:B------:R-:W-:Y:S01]  /*0540*/  IADD3.X R13, R3.reuse, R5, R15, P0, !PT ;  /* 0x00000005030d7210 */ /* 0x040fe200007fe40f */
[C---:B------:R-:W-:Y:S01]  /*0550*/  IMAD R15, R0.reuse, c[0x0][0x1a8], RZ ;  /* 0x00006a00000f7a24 */ /* 0x040fe200078e02ff */
[----:B------:R-:W-:Y:S01]  /*0560*/  IADD3.X R11, R3, R11, R17, P1, !PT ;  /* 0x0000000b030b7210 */ /* 0x000fe20000ffe411 */
[----:B------:R-:W-:Y:S01]  /*0570*/  IMAD R17, R0, c[0x0][0x1c8], RZ ;  /* 0x0000720000117a24 */ /* 0x000fe200078e02ff */
[----:B------:R-:W-:Y:S01]  /*0580*/  LEA R0, P2, R12, c[0x0][0x240], 0x1 ;  /* 0x000090000c007a11 */ /* 0x000fe200078408ff */
[----:B------:R-:W-:Y:S01]  /*0590*/  IMAD.WIDE.U32 R4, R14, c[0x0][0x1a8], R6 ;  /* 0x00006a000e047a25 */ /* 0x000fe200078e0006 */
[----:B------:R-:W-:-:S02]  /*05a0*/  LEA R23, P3, R30, c[0x0][0x248], 0x1 ;  /* 0x000092001e177a11 */ /* 0x000fc400078608ff */
[----:B------:R-:W-:Y:S01]  /*05b0*/  LOP3.LUT R90, R2, 0xe0, RZ, 0xfc, !PT ;  /* 0x000000e0025a7812 */ /* 0x000fe200078efcff */
[----:B------:R-:W-:Y:S01]  /*05c0*/  IMAD.WIDE.U32 R6, R14, c[0x0][0x1c8], R8 ;  /* 0x000072000e067a25 */ /* 0x000fe200078e0008 */
[----:B------:R-:W-:Y:S02]  /*05d0*/  LEA R85, P0, R4, c[0x0][0x228], 0x1 ;  /* 0x00008a0004557a11 */ /* 0x000fe400078008ff */
[----:B------:R-:W-:Y:S01]  /*05e0*/  LEA.HI.X R30, R30, c[0x0][0x24c], R11, 0x1, P3 ;  /* 0x000093001e1e7a11 */ /* 0x000fe200018f0c0b */
[----:B------:R-:W-:Y:S01]  /*05f0*/  IMAD R15, R14, c[0x0][0x1ac], R15 ;  /* 0x00006b000e0f7a24 */ /* 0x000fe200078e020f */
[----:B------:R-:W-:Y:S01]  /*0600*/  LEA R83, P1, R6, c[0x0][0x230], 0x1 ;  /* 0x00008c0006537a11 */ /* 0x000fe200078208ff */
[----:B------:R-:W-:Y:S01]  /*0610*/  IMAD R17, R14, c[0x0][0x1cc], R17 ;  /* 0x000073000e117a24 */ /* 0x000fe200078e0211 */
[----:B------:R-:W-:Y:S01]  /*0620*/  LOP3.LUT R89, R2, 0x100, RZ, 0xfc, !PT ;  /* 0x0000010002597812 */ /* 0x000fe200078efcff */
[----:B------:R-:W-:Y:S01]  /*0630*/  IMAD.IADD R81, R5, 0x1, R15 ;  /* 0x0000000105517824 */ /* 0x000fe200078e020f */
[----:B------:R-:W-:Y:S01]  /*0640*/  LEA.HI.X R5, R12, c[0x0][0x244], R13, 0x1, P2 ;  /* 0x000091000c057a11 */ /* 0x000fe200010f0c0d */
[----:B------:R-:W-:Y:S01]  /*0650*/  IMAD.IADD R79, R7, 0x1, R17 ;  /* 0x00000001074f7824 */ /* 0x000fe200078e0211 */
[----:B------:R-:W-:-:S02]  /*0660*/  LOP3.LUT R88, R2, 0x120, RZ, 0xfc, !PT ;  /* 0x0000012002587812 */ /* 0x000fc400078efcff */
[----:B------:R-:W-:Y:S02]  /*0670*/  LEA.HI.X R81, R4, c[0x0][0x22c], R81, 0x1, P0 ;  /* 0x00008b0004517a11 */ /* 0x000fe400000f0c51 */
[----:B------:R-:W-:Y:S02]  /*0680*/  LEA.HI.X R79, R6, c[0x0][0x234], R79, 0x1, P1 ;  /* 0x00008d00064f7a11 */ /* 0x000fe400008f0c4f */
[C---:B------:R-:W-:Y:S02]  /*0690*/  LOP3.LUT R87, R2.reuse, 0x140, RZ, 0xfc, !PT ;  /* 0x0000014002577812 */ /* 0x040fe400078efcff */
[C---:B------:R-:W-:Y:S02]  /*06a0*/  LOP3.LUT R86, R2.reuse, 0x160, RZ, 0xfc, !PT ;  /* 0x0000016002567812 */ /* 0x040fe400078efcff */
[C---:B------:R-:W-:Y:S02]  /*06b0*/  LOP3.LUT R84, R2.reuse, 0x1a0, RZ, 0xfc, !PT ;  /* 0x000001a002547812 */ /* 0x040fe400078efcff */
[----:B------:R-:W-:-:S02]  /*06c0*/  LOP3.LUT R82, R2, 0x1c0, RZ, 0xfc, !PT ;  /* 0x000001c002527812 */ /* 0x000fc400078efcff */
[----:B-1----:R-:W-:Y:S02]  /*06d0*/  LOP3.LUT R80, R2, 0x1e0, RZ, 0xfc, !PT ;  /* 0x000001e002507812 */ /* 0x002fe400078efcff */
.L_x_4327:
[----:B------:R-:W-:Y:S01]  /*06e0*/  BAR.SYNC.DEFER_BLOCKING 0x0 ;  /* 0x0000000000007b1d */ /* 0x000fe20000010000 */
[----:B------:R-:W-:Y:S01]  /*06f0*/  IMAD.MOV.U32 R107, RZ, RZ, -0x200 ;  /* 0xfffffe00ff6b7424 */ /* 0x000fe200078e00ff */
[----:B------:R-:W-:Y:S01]  /*0700*/  PRMT R7, RZ, 0x7610, R7 ;  /* 0x00007610ff077816 */ /* 0x000fe20000000007 */
[----:B------:R-:W-:Y:S01]  /*0710*/  IMAD.MOV.U32 R4, RZ, RZ, R0 ;  /* 0x000000ffff047224 */ /* 0x000fe200078e0000 */
[----:B------:R-:W-:Y:S01]  /*0720*/  LOP3.LUT R105, R2, 0x20, RZ, 0xfc, !PT ;  /* 0x0000002002697812 */ /* 0x000fe200078efcff */
[----:B------:R-:W-:Y:S01]  /*0730*/  IMAD R107, R96, R107, c[0x0][0x168] ;  /* 0x00005a00606b7624 */ /* 0x000fe200078e026b */
[----:B------:R-:W-:-:S04]  /*0740*/  LOP3.LUT R104, R2, 0x40, RZ, 0xfc, !PT ;  /* 0x0000004002687812 */ /* 0x000fc800078efcff */
        /* <DEDUP_REMOVED lines=8> */
[----:B-1----:R-:W-:Y:S02]  /*07d0*/  PRMT R9, RZ, 0x7610, R9 ;  /* 0x00007610ff097816 */ /* 0x002fe40000000009 */
        /* <DEDUP_REMOVED lines=19> */
[----:B------:R-:W-:Y:S01]  /*0910*/  LOP3.LUT R103, R2, 0x180, RZ, 0xfc, !PT ;  /* 0x0000018002677812 */ /* 0x000fe200078efcff */
[----:B------:R-:W3:Y:S01]  /*0920*/  @!P1 LDG.E.U16 R10, [R4.64+0x1c0] ;  /* 0x0001c004040a9981 */ /* 0x000ee2000c1e1500 */
[-C--:B------:R-:W-:Y:S02]  /*0930*/  ISETP.GE.AND P0, PT, R86, R107.reuse, PT ;  /* 0x0000006b5600720c */ /* 0x080fe40003f06270 */
[-C--:B------:R-:W-:Y:S01]  /*0940*/  ISETP.GE.AND P1, PT, R103, R107.reuse, PT ;  /* 0x0000006b6700720c */ /* 0x080fe20003f26270 */
        /* <DEDUP_REMOVED lines=17> */
[CC--:B------:R-:W-:Y:S02]  /*0a60*/  LEA.HI.SX32 R78, R95.reuse, R95.reuse, 0x1b ;  /* 0x0000005f5f4e7211 */ /* 0x0c0fe400078fdaff */
[C---:B------:R-:W-:Y:S02]  /*0a70*/  IADD3 R22, R95.reuse, 0x40, RZ ;  /* 0x000000405f167810 */ /* 0x040fe40007ffe0ff */
[----:B------:R-:W-:Y:S02]  /*0a80*/  LEA.HI.SX32 R20, R20, R95, 0x1b ;  /* 0x0000005f14147211 */ /* 0x000fe400078fdaff */
[C---:B------:R-:W-:Y:S02]  /*0a90*/  IADD3 R24, R95.reuse, 0x60, RZ ;  /* 0x000000605f187810 */ /* 0x040fe40007ffe0ff */
[C---:B------:R-:W-:Y:S02]  /*0aa0*/  IADD3 R26, R95.reuse, 0x80, RZ ;  /* 0x000000805f1a7810 */ /* 0x040fe40007ffe0ff */
[----:B------:R-:W-:Y:S01]  /*0ab0*/  IADD3 R28, R95, 0xa0, RZ ;  /* 0x000000a05f1c7810 */ /* 0x000fe20007ffe0ff */
[----:B------:R-:W-:Y:S01]  /*0ac0*/  IMAD.SHL.U32 R77, R20, 0x2, RZ ;  /* 0x00000002144d7824 */ /* 0x000fe200078e00ff */
[----:B------:R-:W-:-:S02]  /*0ad0*/  SHF.L.U32 R78, R78, 0x1, RZ ;  /* 0x000000014e4e7819 */ /* 0x000fc400000006ff */
[-C--:B------:R-:W-:Y:S02]  /*0ae0*/  LEA.HI.SX32 R22, R22, R95.reuse, 0x1b ;  /* 0x0000005f16167211 */ /* 0x080fe400078fdaff */
[-C--:B------:R-:W-:Y:S02]  /*0af0*/  LEA.HI.SX32 R24, R24, R95.reuse, 0x1b ;  /* 0x0000005f18187211 */ /* 0x080fe400078fdaff */
[-C--:B------:R-:W-:Y:S02]  /*0b00*/  LEA.HI.SX32 R26, R26, R95.reuse, 0x1b ;  /* 0x0000005f1a1a7211 */ /* 0x080fe400078fdaff */
[-C--:B------:R-:W-:Y:S01]  /*0b10*/  LEA.HI.SX32 R28, R28, R95.reuse, 0x1b ;  /* 0x0000005f1c1c7211 */ /* 0x080fe200078fdaff */
[----:B------:R-:W-:Y:S01]  /*0b20*/  IMAD.SHL.U32 R76, R22, 0x2, RZ ;  /* 0x00000002164c7824 */ /* 0x000fe200078e00ff */
[C---:B------:R-:W-:Y:S01]  /*0b30*/  IADD3 R20, R95.reuse, 0xc0, RZ ;  /* 0x000000c05f147810 */ /* 0x040fe20007ffe0ff */
[----:B------:R-:W-:Y:S01]  /*0b40*/  IMAD.SHL.U32 R75, R24, 0x2, RZ ;  /* 0x00000002184b7824 */ /* 0x000fe200078e00ff */
[C---:B------:R-:W-:Y:S01]  /*0b50*/  IADD3 R22, R95.reuse, 0xe0, RZ ;  /* 0x000000e05f167810 */ /* 0x040fe20007ffe0ff */
[----:B------:R-:W-:Y:S01]  /*0b60*/  IMAD.SHL.U32 R74, R26, 0x2, RZ ;  /* 0x000000021a4a7824 */ /* 0x000fe200078e00ff */
[----:B------:R-:W-:Y:S01]  /*0b70*/  LEA.HI.SX32 R20, R20, R95, 0x1b ;  /* 0x0000005f14147211 */ /* 0x000fe200078fdaff */
[----:B------:R-:W-:Y:S01]  /*0b80*/  IMAD.SHL.U32 R73, R28, 0x2, RZ ;  /* 0x000000021c497824 */ /* 0x000fe200078e00ff */
[----:B------:R-:W-:-:S02]  /*0b90*/  IADD3 R24, R95, 0x100, RZ ;  /* 0x000001005f187810 */ /* 0x000fc40007ffe0ff */
[C---:B------:R-:W-:Y:S02]  /*0ba0*/  IADD3 R26, R95.reuse, 0x120, RZ ;  /* 0x000001205f1a7810 */ /* 0x040fe40007ffe0ff */
[----:B------:R-:W-:Y:S02]  /*0bb0*/  IADD3 R28, R95, 0x140, RZ ;  /* 0x000001405f1c7810 */ /* 0x000fe40007ffe0ff */
[-C--:B------:R-:W-:Y:S01]  /*0bc0*/  LEA.HI.SX32 R22, R22, R95.reuse, 0x1b ;  /* 0x0000005f16167211 */ /* 0x080fe200078fdaff */
[----:B------:R-:W-:Y:S01]  /*0bd0*/  IMAD.SHL.U32 R72, R20, 0x2, RZ ;  /* 0x0000000214487824 */ /* 0x000fe200078e00ff */
[-C--:B------:R-:W-:Y:S02]  /*0be0*/  LEA.HI.SX32 R24, R24, R95.reuse, 0x1b ;  /* 0x0000005f18187211 */ /* 0x080fe400078fdaff */
[-C--:B------:R-:W-:Y:S01]  /*0bf0*/  LEA.HI.SX32 R26, R26, R95.reuse, 0x1b ;  /* 0x0000005f1a1a7211 */ /* 0x080fe200078fdaff */
[----:B------:R-:W-:Y:S01]  /*0c00*/  IMAD.SHL.U32 R71, R22, 0x2, RZ ;  /* 0x0000000216477824 */ /* 0x000fe200078e00ff */
[----:B------:R-:W-:-:S02]  /*0c10*/  LEA.HI.SX32 R28, R28, R95, 0x1b ;  /* 0x0000005f1c1c7211 */ /* 0x000fc400078fdaff */
[C---:B------:R-:W-:Y:S02]  /*0c20*/  IADD3 R20, R95.reuse, 0x1c0, RZ ;  /* 0x000001c05f147810 */ /* 0x040fe40007ffe0ff */
[----:B------:R-:W-:Y:S01]  /*0c30*/  IADD3 R22, R95, 0x1e0, RZ ;  /* 0x000001e05f167810 */ /* 0x000fe20007ffe0ff */
[----:B------:R-:W-:Y:S01]  /*0c40*/  IMAD.SHL.U32 R69, R26, 0x2, RZ ;  /* 0x000000021a457824 */ /* 0x000fe200078e00ff */
[----:B------:R-:W-:Y:S01]  /*0c50*/  SHF.L.U32 R70, R24, 0x1, RZ ;  /* 0x0000000118467819 */ /* 0x000fe200000006ff */
[----:B------:R-:W-:Y:S01]  /*0c60*/  IMAD.SHL.U32 R68, R28, 0x2, RZ ;  /* 0x000000021c447824 */ /* 0x000fe200078e00ff */
[-C--:B------:R-:W-:Y:S02]  /*0c70*/  LEA.HI.SX32 R20, R20, R95.reuse, 0x1b ;  /* 0x0000005f14147211 */ /* 0x080fe400078fdaff */
[----:B------:R-:W-:-:S03]  /*0c80*/  LEA.HI.SX32 R22, R22, R95, 0x1b ;  /* 0x0000005f16167211 */ /* 0x000fc600078fdaff */
[----:B------:R-:W-:Y:S01]  /*0c90*/  IMAD.SHL.U32 R64, R20, 0x2, RZ ;  /* 0x0000000214407824 */ /* 0x000fe200078e00ff */
[----:B------:R-:W-:Y:S02]  /*0ca0*/  SHF.L.U32 R63, R22, 0x1, RZ ;  /* 0x00000001163f7819 */ /* 0x000fe400000006ff */
[-C--:B------:R-:W-:Y:S02]  /*0cb0*/  ISETP.GE.AND P2, PT, R2, R107.reuse, PT ;  /* 0x0000006b0200720c */ /* 0x080fe40003f46270 */
[-C--:B------:R-:W-:Y:S02]  /*0cc0*/  ISETP.GE.AND P1, PT, R105, R107.reuse, PT ;  /* 0x0000006b6900720c */ /* 0x080fe40003f26270 */
[----:B------:R-:W-:Y:S02]  /*0cd0*/  PRMT R24, RZ, 0x7610, R24 ;  /* 0x00007610ff187816 */ /* 0x000fe40000000018 */
        /* <DEDUP_REMOVED lines=19> */
[----:B----4-:R0:W-:Y:S04]  /*0e10*/  STS.U16 [R77+0x40], R0 ;  /* 0x000040004d007388 */ /* 0x0101e80000000400 */
[----:B---3--:R-:W-:Y:S01]  /*0e20*/  STS.U16 [R76+0x80], R9 ;  /* 0x000080094c007388 */ /* 0x008fe20000000400 */
[----:B0-----:R-:W-:-:S03]  /*0e30*/  IADD3 R0, R95, 0x160, RZ ;  /* 0x000001605f007810 */ /* 0x001fc60007ffe0ff */
[----:B------:R0:W-:Y:S01]  /*0e40*/  STS.U16 [R75+0xc0], R6 ;  /* 0x0000c0064b007388 */ /* 0x0001e20000000400 */
[----:B------:R-:W-:-:S03]  /*0e50*/  LEA.HI.SX32 R0, R0, R95, 0x1b ;  /* 0x0000005f00007211 */ /* 0x000fc600078fdaff */
[----:B------:R-:W-:Y:S04]  /*0e60*/  STS.U16 [R74+0x100], R11 ;  /* 0x0001000b4a007388 */ /* 0x000fe80000000400 */
[----:B------:R1:W-:Y:S01]  /*0e70*/  STS.U16 [R73+0x140], R8 ;  /* 0x0001400849007388 */ /* 0x0003e20000000400 */
[C---:B0-----:R-:W-:Y:S01]  /*0e80*/  IADD3 R6, R95.reuse, 0x180, RZ ;  /* 0x000001805f067810 */ /* 0x041fe20007ffe0ff */
[----:B------:R-:W-:Y:S02]  /*0e90*/  IMAD.SHL.U32 R67, R0, 0x2, RZ ;  /* 0x0000000200437824 */ /* 0x000fe400078e00ff */
[C---:B------:R-:W-:Y:S01]  /*0ea0*/  IMAD.SHL.U32 R0, R95.reuse, 0x10, RZ ;  /* 0x000000105f007824 */ /* 0x040fe200078e00ff */
[-C--:B------:R-:W-:Y:S02]  /*0eb0*/  LEA.HI.SX32 R6, R6, R95.reuse, 0x1b ;  /* 0x0000005f06067211 */ /* 0x080fe400078fdaff */
[----:B-1----:R-:W-:Y:S01]  /*0ec0*/  IADD3 R8, R95, 0x1a0, RZ ;  /* 0x000001a05f087810 */ /* 0x002fe20007ffe0ff */
[----:B------:R-:W-:Y:S03]  /*0ed0*/  STS.U16 [R72+0x180], R13 ;  /* 0x0001800d48007388 */ /* 0x000fe60000000400 */
[----:B------:R-:W-:Y:S01]  /*0ee0*/  LEA.HI.SX32 R8, R8, R95, 0x1b ;  /* 0x0000005f08087211 */ /* 0x000fe200078fdaff */
[----:B------:R-:W-:Y:S01]  /*0ef0*/  STS.U16 [R71+0x1c0], R10 ;  /* 0x0001c00a47007388 */ /* 0x000fe20000000400 */
[----:B------:R-:W-:Y:S01]  /*0f00*/  IMAD.SHL.U32 R66, R6, 0x2, RZ ;  /* 0x0000000206427824 */ /* 0x000fe200078e00ff */
[----:B------:R-:W-:-:S02]  /*0f10*/  LEA.HI.SX32 R0, R0, R0, 0x1b ;  /* 0x0000000000007211 */ /* 0x000fc400078fdaff */
[----:B------:R-:W-:Y:S01]  /*0f20*/  STS.U16 [R70+0x200], R15 ;  /* 0x0002000f46007388 */ /* 0x000fe20000000400 */
[----:B------:R-:W-:-:S03]  /*0f30*/  IMAD.SHL.U32 R65, R8, 0x2, RZ ;  /* 0x0000000208417824 */ /* 0x000fc600078e00ff */
[----:B------:R-:W-:Y:S01]  /*0f40*/  STS.U16 [R69+0x240], R12 ;  /* 0x0002400c45007388 */ /* 0x000fe20000000400 */
[----:B------:R-:W-:-:S03]  /*0f50*/  IMAD.SHL.U32 R62, R0, 0x2, RZ ;  /* 0x00000002003e7824 */ /* 0x000fc600078e00ff */
        /* <DEDUP_REMOVED lines=24> */
[----:B------:R-:W-:Y:S01]  /*10e0*/  PRMT R23, RZ, 0x7610, R23 ;  /* 0x00007610ff177816 */ /* 0x000fe20000000017 */
[--C-:B------:R-:W-:Y:S01]  /*10f0*/  IMAD.MOV.U32 R7, RZ, RZ, R30.reuse ;  /* 0x000000ffff077224 */ /* 0x100fe200078e001e */
[----:B------:R-:W-:Y:S01]  /*1100*/  BAR.SYNC.DEFER_BLOCKING 0x0 ;  /* 0x0000000000007b1d */ /* 0x000fe20000010000 */
[----:B------:R-:W-:-:S05]  /*1110*/  PRMT R30, RZ, 0x7610, R30 ;  /* 0x00007610ff1e7816 */ /* 0x000fca000000001e */
        /* <DEDUP_REMOVED lines=116> */
.L_x_4289:
[----:B0-----:R-:W-:Y:S05]  /*1860*/  BSYNC B0 ;  /* 0x0000000000007941 */ /* 0x001fea0003800000 */
.L_x_4288:
        /* <DEDUP_REMOVED lines=36> */
.L_x_4291:
[----:B------:R-:W-:Y:S05]  /*1ab0*/  BSYNC B0 ;  /* 0x0000000000007941 */ /* 0x000fea0003800000 */
.L_x_4290:
        /* <DEDUP_REMOVED lines=38> */
.L_x_4293:
[----:B------:R-:W-:Y:S05]  /*1d20*/  BSYNC B0 ;  /* 0x0000000000007941 */ /* 0x000fea0003800000 */
.L_x_4292:
        /* <DEDUP_REMOVED lines=36> */
.L_x_4295:
[----:B------:R-:W-:Y:S05]  /*1f70*/  BSYNC B0 ;  /* 0x0000000000007941 */ /* 0x000fea0003800000 */
.L_x_4294:
        /* <DEDUP_REMOVED lines=38> */
.L_x_4297:
[----:B------:R-:W-:Y:S05]  /*21e0*/  BSYNC B0 ;  /* 0x0000000000007941 */ /* 0x000fea0003800000 */
.L_x_4296:
        /* <DEDUP_REMOVED lines=36> */
.L_x_4299:
[----:B------:R-:W-:Y:S05]  /*2430*/  BSYNC B0 ;  /* 0x0000000000007941 */ /* 0x000fea0003800000 */
.L_x_4298:
        /* <DEDUP_REMOVED lines=38> */
.L_x_4301:
[----:B------:R-:W-:Y:S05]  /*26a0*/  BSYNC B0 ;  /* 0x0000000000007941 */ /* 0x000fea0003800000 */
.L_x_4300:
        /* <DEDUP_REMOVED lines=36> */
.L_x_4303:
[----:B------:R-:W-:Y:S05]  /*28f0*/  BSYNC B0 ;  /* 0x0000000000007941 */ /* 0x000fea0003800000 */
.L_x_4302:
        /* <DEDUP_REMOVED lines=41> */
.L_x_4305:
[----:B------:R-:W-:Y:S05]  /*2b90*/  BSYNC B0 ;  /* 0x0000000000007941 */ /* 0x000fea0003800000 */
.L_x_4304:
        /* <DEDUP_REMOVED lines=41> */
.L_x_4307:
[----:B------:R-:W-:Y:S05]  /*2e30*/  BSYNC B0 ;  /* 0x0000000000007941 */ /* 0x000fea0003800000 */
.L_x_4306:
        /* <DEDUP_REMOVED lines=47> */
.L_x_4309:
[----:B------:R-:W-:Y:S05]  /*3130*/  BSYNC B0 ;  /* 0x0000000000007941 */ /* 0x000fea0003800000 */
.L_x_4308:
        /* <DEDUP_REMOVED lines=33> */
.L_x_4311:
[----:B------:R-:W-:Y:S05]  /*3350*/  BSYNC B0 ;  /* 0x0000000000007941 */ /* 0x000fea0003800000 */
.L_x_4310:
        /* <DEDUP_REMOVED lines=33> */
.L_x_4313:
[----:B------:R-:W-:Y:S05]  /*3570*/  BSYNC B0 ;  /* 0x0000000000007941 */ /* 0x000fea0003800000 */
.L_x_4312:
        /* <DEDUP_REMOVED lines=33> */
.L_x_4315:
[----:B------:R-:W-:Y:S05]  /*3790*/  BSYNC B0 ;  /* 0x0000000000007941 */ /* 0x000fea0003800000 */
.L_x_4314:
        /* <DEDUP_REMOVED lines=33> */
.L_x_4317:
[----:B------:R-:W-:Y:S05]  /*39b0*/  BSYNC B0 ;  /* 0x0000000000007941 */ /* 0x000fea0003800000 */
.L_x_4316:
        /* <DEDUP_REMOVED lines=33> */
.L_x_4319:
[----:B------:R-:W-:Y:S05]  /*3bd0*/  BSYNC B0 ;  /* 0x0000000000007941 */ /* 0x000fea0003800000 */
.L_x_4318:
        /* <DEDUP_REMOVED lines=36> */
.L_x_4323:
[----:B------:R-:W-:Y:S01]  /*3e20*/  SHF.R.S32.HI R122, RZ, 0x1f, R15 ;  /* 0x0000001fff7a7819 */ /* 0x000fe2000001140f */
[----:B------:R-:W-:Y:S01]  /*3e30*/  IMAD.MOV.U32 R107, RZ, RZ, -0x200 ;  /* 0xfffffe00ff6b7424 */ /* 0x000fe200078e00ff */
[C---:B------:R-:W-:Y:S01]  /*3e40*/  LOP3.LUT R105, R2.reuse, 0x20, RZ, 0xfc, !PT ;  /* 0x0000002002697812 */ /* 0x040fe200078efcff */
[C---:B------:R-:W-:Y:S01]  /*3e50*/  IMAD.WIDE.U32 R8, R15.reuse, c[0x0][0x1a0], R2 ;  /* 0x000068000f087a25 */ /* 0x040fe200078e0002 */
[----:B------:R-:W-:Y:S02]  /*3e60*/  LOP3.LUT R104, R2, 0x40, RZ, 0xfc, !PT ;  /* 0x0000004002687812 */ /* 0x000fe400078efcff */
[----:B------:R-:W-:Y:S01]  /*3e70*/  PRMT R109, RZ, 0x7610, R109 ;  /* 0x00007610ff6d7816 */ /* 0x000fe2000000006d */
[----:B------:R-:W-:Y:S01]  /*3e80*/  IMAD R10, R122, c[0x0][0x1a0], RZ ;  /* 0x000068007a0a7a24 */ /* 0x000fe200078e02ff */
[----:B------:R-:W-:Y:S01]  /*3e90*/  PRMT R106, RZ, 0x7610, R106 ;  /* 0x00007610ff6a7816 */ /* 0x000fe2000000006a */
[----:B------:R-:W-:Y:S01]  /*3ea0*/  IMAD R107, R96, R107, c[0x0][0x168] ;  /* 0x00005a00606b7624 */ /* 0x000fe200078e026b */
[----:B------:R-:W-:Y:S01]  /*3eb0*/  PRMT R111, RZ, 0x7610, R111 ;  /* 0x00007610ff6f7816 */ /* 0x000fe2000000006f */
[----:B------:R-:W-:Y:S01]  /*3ec0*/  IMAD R11, R15, c[0x0][0x1a4], R10 ;  /* 0x000069000f0b7a24 */ /* 0x000fe200078e020a */
[----:B------:R-:W-:-:S02]  /*3ed0*/  LEA R10, P0, R8, R85, 0x1 ;  /* 0x00000055080a7211 */ /* 0x000fc400078008ff */
[-C--:B------:R-:W-:Y:S01]  /*3ee0*/  ISETP.GE.AND P2, PT, R2, R107.reuse, PT ;  /* 0x0000006b0200720c */ /* 0x080fe20003f46270 */
[----:B------:R-:W-:Y:S01]  /*3ef0*/  IMAD.IADD R9, R9, 0x1, R11 ;  /* 0x0000000109097824 */ /* 0x000fe200078e020b */
[-C--:B------:R-:W-:Y:S02]  /*3f00*/  ISETP.GE.AND P1, PT, R105, R107.reuse, PT ;  /* 0x0000006b6900720c */ /* 0x080fe40003f26270 */
[----:B------:R-:W-:Y:S02]  /*3f10*/  ISETP.GE.AND P4, PT, R94, R107, PT ;  /* 0x0000006b5e00720c */ /* 0x000fe40003f86270 */
[----:B------:R-:W-:Y:S02]  /*3f20*/  LEA.HI.X R11, R8, R81, R9, 0x1, P0 ;  /* 0x00000051080b7211 */ /* 0x000fe400000f0c09 */
[-C--:B------:R-:W-:Y:S02]  /*3f30*/  ISETP.GE.AND P0, PT, R104, R107.reuse, PT ;  /* 0x0000006b6800720c */ /* 0x080fe40003f06270 */
[----:B------:R-:W-:-:S02]  /*3f40*/  ISETP.GE.AND P6, PT, R93, R107, PT ;  /* 0x0000006b5d00720c */ /* 0x000fc40003fc6270 */
[-C--:B------:R-:W-:Y:S01]  /*3f50*/  ISETP.GE.AND P5, PT, R92, R107.reuse, PT ;  /* 0x0000006b5c00720c */ /* 0x080fe20003fa6270 */
[----:B------:R0:W2:Y:S01]  /*3f60*/  @!P2 LDG.E.U16 R109, [R10.64] ;  /* 0x000000040a6da981 */ /* 0x0000a2000c1e1500 */
[-C--:B------:R-:W-:Y:S02]  /*3f70*/  ISETP.GE.AND P3, PT, R91, R107.reuse, PT ;  /* 0x0000006b5b00720c */ /* 0x080fe40003f66270 */
[-C--:B------:R-:W-:Y:S01]  /*3f80*/  ISETP.GE.AND P2, PT, R90, R107.reuse, PT ;  /* 0x0000006b5a00720c */ /* 0x080fe20003f46270 */
[----:B------:R0:W3:Y:S01]  /*3f90*/  @!P1 LDG.E.U16 R106, [R10.64+0x40] ;  /* 0x000040040a6a9981 */ /* 0x0000e2000c1e1500 */
[----:B------:R-:W-:Y:S02]  /*3fa0*/  ISETP.GE.AND P1, PT, R89, R107, PT ;  /* 0x0000006b5900720c */ /* 0x000fe40003f26270 */
[----:B------:R-:W-:Y:S01]  /*3fb0*/  PRMT R108, RZ, 0x7610, R108 ;  /* 0x00007610ff6c7816 */ /* 0x000fe2000000006c */
[----:B------:R0:W4:Y:S01]  /*3fc0*/  @!P0 LDG.E.U16 R111, [R10.64+0x80] ;  /* 0x000080040a6f8981 */ /* 0x000122000c1e1500 */
[----:B------:R-:W-:-:S02]  /*3fd0*/  PRMT R113, RZ, 0x7610, R113 ;  /* 0x00007610ff717816 */ /* 0x000fc40000000071 */
[----:B------:R-:W-:Y:S02]  /*3fe0*/  PRMT R110, RZ, 0x7610, R110 ;  /* 0x00007610ff6e7816 */ /* 0x000fe4000000006e */
[----:B------:R-:W-:Y:S01]  /*3ff0*/  PRMT R115, RZ, 0x7610, R115 ;  /* 0x00007610ff737816 */ /* 0x000fe20000000073 */
[----:B------:R0:W5:Y:S01]  /*4000*/  @!P4 LDG.E.U16 R108, [R10.64+0xc0] ;  /* 0x0000c0040a6cc981 */ /* 0x000162000c1e1500 */
[----:B------:R-:W-:Y:S02]  /*4010*/  PRMT R112, RZ, 0x7610, R112 ;  /* 0x00007610ff707816 */ /* 0x000fe40000000070 */
[----:B------:R-:W-:Y:S01]  /*4020*/  PRMT R117, RZ, 0x7610, R117 ;  /* 0x00007610ff757816 */ /* 0x000fe20000000075 */
[----:B------:R0:W5:Y:S01]  /*4030*/  @!P6 LDG.E.U16 R113, [R10.64+0x100] ;  /* 0x000100040a71e981 */ /* 0x000162000c1e1500 */
[----:B------:R-:W-:Y:S02]  /*4040*/  LOP3.LUT R103, R2, 0x180, RZ, 0xfc, !PT ;  /* 0x0000018002677812 */ /* 0x000fe400078efcff */
        /* <DEDUP_REMOVED lines=39> */
[----:B------:R-:W-:-:S03]  /*42c0*/  LEA R10, P0, R8, R83, 0x1 ;  /* 0x00000053080a7211 */ /* 0x000fc600078008ff */
[----:B------:R-:W-:Y:S01]  /*42d0*/  IMAD.IADD R9, R9, 0x1, R11 ;  /* 0x0000000109097824 */ /* 0x000fe200078e020b */
[----:B------:R-:W-:-:S04]  /*42e0*/  ISETP.GE.AND P1, PT, R105, R107, PT ;  /* 0x0000006b6900720c */ /* 0x000fc80003f26270 */
[----:B------:R-:W-:Y:S02]  /*42f0*/  LEA.HI.X R11, R8, R79, R9, 0x1, P0 ;  /* 0x0000004f080b7211 */ /* 0x000fe400000f0c09 */
[-C--:B------:R-:W-:Y:S02]  /*4300*/  ISETP.GE.AND P0, PT, R2, R107.reuse, PT ;  /* 0x0000006b0200720c */ /* 0x080fe40003f06270 */
[-C--:B------:R-:W-:Y:S02]  /*4310*/  ISETP.GE.AND P2, PT, R104, R107.reuse, PT ;  /* 0x0000006b6800720c */ /* 0x080fe40003f46270 */
[----:B------:R-:W-:Y:S02]  /*4320*/  ISETP.GE.AND P3, PT, R91, R107, PT ;  /* 0x0000006b5b00720c */ /* 0x000fe40003f66270 */
[----:B------:R-:W-:Y:S02]  /*4330*/  PRMT R142, RZ, 0x7610, R142 ;  /* 0x00007610ff8e7816 */ /* 0x000fe4000000008e */
[----:B------:R-:W-:-:S02]  /*4340*/  PRMT R141, RZ, 0x7610, R141 ;  /* 0x00007610ff8d7816 */ /* 0x000fc4000000008d */
[----:B------:R-:W-:Y:S02]  /*4350*/  ISETP.GE.AND P4, PT, R80, R107, PT ;  /* 0x0000006b5000720c */ /* 0x000fe40003f86270 */
[----:B------:R-:W-:Y:S02]  /*4360*/  PRMT R140, RZ, 0x7610, R140 ;  /* 0x00007610ff8c7816 */ /* 0x000fe4000000008c */
[----:B-1----:R-:W-:Y:S02]  /*4370*/  PRMT R13, RZ, 0x7610, R13 ;  /* 0x00007610ff0d7816 */ /* 0x002fe4000000000d */
        /* <DEDUP_REMOVED lines=8> */
[----:B------:R2:W-:Y:S04]  /*4400*/  STS.U16 [R71+0x1c0], R112 ;  /* 0x0001c07047007388 */ /* 0x0005e80000000400 */
[----:B------:R3:W-:Y:S01]  /*4410*/  STS.U16 [R70+0x200], R117 ;  /* 0x0002007546007388 */ /* 0x0007e20000000400 */
[----:B0-----:R-:W-:-:S03]  /*4420*/  PRMT R73, RZ, 0x7610, R73 ;  /* 0x00007610ff497816 */ /* 0x001fc60000000049 */
[----:B------:R0:W-:Y:S01]  /*4430*/  STS.U16 [R69+0x240], R114 ;  /* 0x0002407245007388 */ /* 0x0001e20000000400 */
[----:B-1----:R-:W-:-:S03]  /*4440*/  PRMT R72, RZ, 0x7610, R72 ;  /* 0x00007610ff487816 */ /* 0x002fc60000000048 */
[----:B------:R1:W-:Y:S04]  /*4450*/  STS.U16 [R68+0x280], R119 ;  /* 0x0002807744007388 */ /* 0x0003e80000000400 */
[----:B------:R4:W-:Y:S04]  /*4460*/  STS.U16 [R67+0x2c0], R116 ;  /* 0x0002c07443007388 */ /* 0x0009e80000000400 */
[----:B------:R2:W-:Y:S04]  /*4470*/  STS.U16 [R66+0x300], R121 ;  /* 0x0003007942007388 */ /* 0x0005e80000000400 */
[----:B------:R-:W-:Y:S04]  /*4480*/  STS.U16 [R65+0x340], R118 ;  /* 0x0003407641007388 */ /* 0x000fe80000000400 */
[----:B------:R-:W-:Y:S04]  /*4490*/  STS.U16 [R64+0x380], R123 ;  /* 0x0003807b40007388 */ /* 0x000fe80000000400 */
[----:B------:R0:W-:Y:S01]  /*44a0*/  STS.U16 [R63+0x3c0], R120 ;  /* 0x0003c0783f007388 */ /* 0x0001e20000000400 */
[----:B------:R-:W-:-:S06]  /*44b0*/  NOP ;  /* 0x0000000000007918 */ /* 0x000fcc0000000000 */
[----:B------:R1:W5:Y:S01]  /*44c0*/  @!P0 LDG.E.U16 R73, [R10.64] ;  /* 0x000000040a498981 */ /* 0x000362000c1e1500 */
[-C--:B------:R-:W-:Y:S02]  /*44d0*/  ISETP.GE.AND P0, PT, R94, R107.reuse, PT ;  /* 0x0000006b5e00720c */ /* 0x080fe40003f06270 */
[----:B--2---:R-:W-:Y:S01]  /*44e0*/  PRMT R71, RZ, 0x7610, R71 ;  /* 0x00007610ff477816 */ /* 0x004fe20000000047 */
[----:B------:R2:W5:Y:S01]  /*44f0*/  @!P1 LDG.E.U16 R72, [R10.64+0x40] ;  /* 0x000040040a489981 */ /* 0x000562000c1e1500 */
[----:B------:R-:W-:Y:S02]  /*4500*/  ISETP.GE.AND P1, PT, R93, R107, PT ;  /* 0x0000006b5d00720c */ /* 0x000fe40003f26270 */
[----:B---3--:R-:W-:Y:S01]  /*4510*/  PRMT R70, RZ, 0x7610, R70 ;  /* 0x00007610ff467816 */ /* 0x008fe20000000046 */
[----:B------:R-:W3:Y:S01]  /*4520*/  S2R R106, SR_TID.X ;  /* 0x00000000006a7919 */ /* 0x000ee20000002100 */
[----:B0-----:R-:W-:-:S03]  /*4530*/  PRMT R69, RZ, 0x7610, R69 ;  /* 0x00007610ff457816 */ /* 0x001fc60000000045 */
[----:B------:R2:W5:Y:S01]  /*4540*/  @!P2 LDG.E.U16 R71, [R10.64+0x80] ;  /* 0x000080040a47a981 */ /* 0x000562000c1e1500 */
[----:B------:R-:W-:-:S03]  /*4550*/  ISETP.GE.AND P2, PT, R92, R107, PT ;  /* 0x0000006b5c00720c */ /* 0x000fc60003f46270 */
[----:B------:R2:W5:Y:S01]  /*4560*/  @!P0 LDG.E.U16 R70, [R10.64+0xc0] ;  /* 0x0000c0040a468981 */ /* 0x000562000c1e1500 */
[-C--:B------:R-:W-:Y:S02]  /*4570*/  ISETP.GE.AND P0, PT, R90, R107.reuse, PT ;  /* 0x0000006b5a00720c */ /* 0x080fe40003f06270 */
[----:B-1----:R-:W-:Y:S01]  /*4580*/  PRMT R68, RZ, 0x7610, R68 ;  /* 0x00007610ff447816 */ /* 0x002fe20000000044 */
[----:B------:R2:W5:Y:S01]  /*4590*/  @!P1 LDG.E.U16 R69, [R10.64+0x100] ;  /* 0x000100040a459981 */ /* 0x000562000c1e1500 */
[----:B----4-:R-:W-:Y:S02]  /*45a0*/  PRMT R67, RZ, 0x7610, R67 ;  /* 0x00007610ff437816 */ /* 0x010fe40000000043 */
[----:B------:R-:W-:Y:S01]  /*45b0*/  ISETP.GE.AND P1, PT, R89, R107, PT ;  /* 0x0000006b5900720c */ /* 0x000fe20003f26270 */
[----:B------:R-:W0:Y:S01]  /*45c0*/  LDS.U16 R9, [R62] ;  /* 0x000000003e097984 */ /* 0x000e220000000400 */
[----:B------:R-:W-:-:S03]  /*45d0*/  PRMT R66, RZ, 0x7610, R66 ;  /* 0x00007610ff427816 */ /* 0x000fc60000000042 */
[----:B------:R2:W4:Y:S01]  /*45e0*/  @!P2 LDG.E.U16 R68, [R10.64+0x140] ;  /* 0x000140040a44a981 */ /* 0x000522000c1e1500 */
[-C--:B------:R-:W-:Y:S02]  /*45f0*/  ISETP.GE.AND P2, PT, R88, R107.reuse, PT ;  /* 0x0000006b5800720c */ /* 0x080fe40003f46270 */
[----:B------:R-:W-:Y:S01]  /*4600*/  PRMT R63, RZ, 0x7610, R63 ;  /* 0x00007610ff3f7816 */ /* 0x000fe2000000003f */
[----:B------:R2:W4:Y:S01]  /*4610*/  @!P3 LDG.E.U16 R67, [R10.64+0x180] ;  /* 0x000180040a43b981 */ /* 0x000522000c1e1500 */
[----:B------:R-:W-:-:S03]  /*4620*/  ISETP.GE.AND P3, PT, R87, R107, PT ;  /* 0x0000006b5700720c */ /* 0x000fc60003f66270 */
[----:B------:R2:W4:Y:S01]  /*4630*/  @!P0 LDG.E.U16 R66, [R10.64+0x1c0] ;  /* 0x0001c0040a428981 */ /* 0x000522000c1e1500 */
[----:B------:R-:W-:Y:S02]  /*4640*/  PRMT R64, RZ, 0x7610, R64 ;  /* 0x00007610ff407816 */ /* 0x000fe40000000040 */
[-C--:B------:R-:W-:Y:S01]  /*4650*/  ISETP.GE.AND P0, PT, R86, R107.reuse, PT ;  /* 0x0000006b5600720c */ /* 0x080fe20003f06270 */
[----:B------:R2:W4:Y:S01]  /*4660*/  @!P1 LDG.E.U16 R63, [R10.64+0x200] ;  /* 0x000200040a3f9981 */ /* 0x000522000c1e1500 */
[----:B------:R-:W-:Y:S02]  /*4670*/  PRMT R65, RZ, 0x7610, R65 ;  /* 0x00007610ff417816 */ /* 0x000fe40000000041 */
[-C--:B------:R-:W-:Y:S01]  /*4680*/  ISETP.GE.AND P1, PT, R103, R107.reuse, PT ;  /* 0x0000006b6700720c */ /* 0x080fe20003f26270 */
[----:B------:R2:W4:Y:S01]  /*4690*/  @!P2 LDG.E.U16 R64, [R10.64+0x240] ;  /* 0x000240040a40a981 */ /* 0x000522000c1e1500 */
[----:B------:R-:W-:-:S03]  /*46a0*/  ISETP.GE.AND P2, PT, R84, R107, PT ;  /* 0x0000006b5400720c */ /* 0x000fc60003f46270 */
[----:B------:R2:W4:Y:S01]  /*46b0*/  @!P3 LDG.E.U16 R65, [R10.64+0x280] ;  /* 0x000280040a41b981 */ /* 0x000522000c1e1500 */
[----:B------:R-:W-:-:S03]  /*46c0*/  ISETP.GE.AND P3, PT, R82, R107, PT ;  /* 0x0000006b5200720c */ /* 0x000fc60003f66270 */
[----:B------:R2:W4:Y:S04]  /*46d0*/  @!P0 LDG.E.U16 R142, [R10.64+0x2c0] ;  /* 0x0002c0040a8e8981 */ /* 0x000528000c1e1500 */
[----:B------:R2:W4:Y:S04]  /*46e0*/  @!P1 LDG.E.U16 R141, [R10.64+0x300] ;  /* 0x000300040a8d9981 */ /* 0x000528000c1e1500 */
[----:B------:R-:W1:Y:S01]  /*46f0*/  LDS.U16 R75, [R62+0x2] ;  /* 0x000002003e4b7984 */ /* 0x000e620000000400 */
[----:B---3--:R-:W-:-:S03]  /*4700*/  IMAD.SHL.U32 R74, R106, 0x10, RZ ;  /* 0x000000106a4a7824 */ /* 0x008fc600078e00ff */
[----:B------:R2:W3:Y:S04]  /*4710*/  @!P2 LDG.E.U16 R140, [R10.64+0x340] ;  /* 0x000340040a8ca981 */ /* 0x0004e8000c1e1500 */
[----:B------:R2:W3:Y:S04]  /*4720*/  @!P3 LDG.E.U16 R13, [R10.64+0x380] ;  /* 0x000380040a0db981 */ /* 0x0004e8000c1e1500 */
[----:B------:R2:W3:Y:S01]  /*4730*/  @!P4 LDG.E.U16 R12, [R10.64+0x3c0] ;  /* 0x0003c0040a0cc981 */ /* 0x0004e2000c1e1500 */
[----:B------:R-:W-:Y:S01]  /*4740*/  IADD3 R76, R74, 0x1, RZ ;  /* 0x000000014a4c7810 */ /* 0x000fe20007ffe0ff */
[----:B------:R-:W-:-:S02]  /*4750*/  FMUL.FTZ R8, R124, 1.4426950216293334961 ;  /* 0x3fb8aa3b7c087820 */ /* 0x000fc40000410000 */
[----:B--2---:R-:W2:Y:S01]  /*4760*/  LDS.U16 R10, [R62+0x6] ;  /* 0x000006003e0a7984 */ /* 0x004ea20000000400 */
[----:B------:R-:W-:-:S03]  /*4770*/  ISETP.GE.U32.AND P1, PT, R76, R107, PT ;  /* 0x0000006b4c00720c */ /* 0x000fc60003f26070 */
[----:B------:R-:W2:Y:S01]  /*4780*/  LDS.U16 R76, [R62+0x4] ;  /* 0x000004003e4c7984 */ /* 0x000ea20000000400 */
[C---:B------:R-:W-:Y:S01]  /*4790*/  FMUL.FTZ R77, R8.reuse, R61 ;  /* 0x0000003d084d7220 */ /* 0x040fe20000410000 */
[----:B0-----:R-:W-:Y:S01]  /*47a0*/  PRMT R9, RZ, 0x5410, R9 ;  /* 0x00005410ff097816 */ /* 0x001fe20000000009 */
[----:B------:R-:W-:Y:S01]  /*47b0*/  FMUL.FTZ R78, R8, R60 ;  /* 0x0000003c084e7220 */ /* 0x000fe20000410000 */
[----:B------:R-:W-:Y:S01]  /*47c0*/  ISETP.GE.U32.AND P2, PT, R74, R107, PT ;  /* 0x0000006b4a00720c */ /* 0x000fe20003f46070 */
[----:B------:R-:W-:Y:S02]  /*47d0*/  LDS.U16 R11, [R62+0x8] ;  /* 0x000008003e0b7984 */ /* 0x000fe40000000400 */
[----:B------:R-:W0:Y:S01]  /*47e0*/  MUFU.EX2 R77, R77 ;  /* 0x0000004d004d7308 */ /* 0x000e220000000800 */
[----:B------:R-:W-:Y:S02]  /*47f0*/  FMUL.FTZ R128, R22, R9 ;  /* 0x0000000916807220 */ /* 0x000fe40000410000 */
[----:B------:R-:W2:Y:S05]  /*4800*/  LDS.U16 R9, [R62+0xa] ;  /* 0x00000a003e097984 */ /* 0x000eaa0000000400 */
[----:B------:R0:W-:Y:S02]  /*4810*/  MUFU.EX2 R130, R78 ;  /* 0x0000004e00827308 */ /* 0x0001e40000000800 */
[----:B0-----:R-:W-:-:S06]  /*4820*/  FMUL.FTZ R78, R8, R58 ;  /* 0x0000003a084e7220 */ /* 0x001fcc0000410000 */
[----:B------:R1:W0:Y:S01]  /*4830*/  MUFU.EX2 R135, R78 ;  /* 0x0000004e00877308 */ /* 0x0002220000000800 */
[----:B------:R-:W-:Y:S01]  /*4840*/  FSEL R129, R77, 1, !P2 ;  /* 0x3f8000004d817808 */ /* 0x000fe20005000000 */
[----:B------:R-:W-:Y:S01]  /*4850*/  FMUL.FTZ R109, R8, R57 ;  /* 0x00000039086d7220 */ /* 0x000fe20000410000 */
[----:B------:R-:W-:Y:S01]  /*4860*/  LDS.U16 R77, [R62+0xe] ;  /* 0x00000e003e4d7984 */ /* 0x000fe20000000400 */
[----:B-1----:R-:W-:-:S03]  /*4870*/  PRMT R78, RZ, 0x5410, R75 ;  /* 0x00005410ff4e7816 */ /* 0x002fc6000000004b */
[----:B------:R-:W1:Y:S01]  /*4880*/  LDS.U16 R75, [R62+0xc] ;  /* 0x00000c003e4b7984 */ /* 0x000e620000000400 */
[----:B------:R2:W0:Y:S01]  /*4890*/  MUFU.EX2 R137, R109 ;  /* 0x0000006d00897308 */ /* 0x0004220000000800 */
[C---:B------:R-:W-:Y:S02]  /*48a0*/  IADD3 R112, R74.reuse, 0x3, RZ ;  /* 0x000000034a707810 */ /* 0x040fe40007ffe0ff */
[----:B------:R-:W-:Y:S02]  /*48b0*/  IADD3 R110, R74, 0x2, RZ ;  /* 0x000000024a6e7810 */ /* 0x000fe40007ffe0ff */
[----:B--2---:R-:W-:Y:S02]  /*48c0*/  PRMT R109, RZ, 0x5410, R10 ;  /* 0x00005410ff6d7816 */ /* 0x004fe4000000000a */
[----:B------:R-:W-:Y:S02]  /*48d0*/  ISETP.GE.U32.AND P4, PT, R112, R107, PT ;  /* 0x0000006b7000720c */ /* 0x000fe40003f86070 */
[----:B------:R-:W-:Y:S01]  /*48e0*/  IADD3 R10, R74, 0xa, RZ ;  /* 0x0000000a4a0a7810 */ /* 0x000fe20007ffe0ff */
[----:B------:R-:W-:Y:S01]  /*48f0*/  FMUL.FTZ R109, R20, R109 ;  /* 0x0000006d146d7220 */ /* 0x000fe20000410000 */
[----:B------:R-:W-:-:S02]  /*4900*/  PRMT R76, RZ, 0x5410, R76 ;  /* 0x00005410ff4c7816 */ /* 0x000fc4000000004c */
[-C--:B------:R-:W-:Y:S02]  /*4910*/  ISETP.GE.U32.AND P0, PT, R110, R107.reuse, PT ;  /* 0x0000006b6e00720c */ /* 0x080fe40003f06070 */
[----:B------:R-:W-:Y:S02]  /*4920*/  IADD3 R110, R74, 0x4, RZ ;  /* 0x000000044a6e7810 */ /* 0x000fe40007ffe0ff */
[----:B------:R-:W-:Y:S02]  /*4930*/  FSEL R134, R109, RZ, !P4 ;  /* 0x000000ff6d867208 */ /* 0x000fe40006000000 */
[----:B0-----:R-:W-:Y:S01]  /*4940*/  FSEL R135, R135, 1, !P4 ;  /* 0x3f80000087877808 */ /* 0x001fe20006000000 */
[----:B------:R-:W-:Y:S01]  /*4950*/  FMUL.FTZ R76, R23, R76 ;  /* 0x0000004c174c7220 */ /* 0x000fe20000410000 */
[-C--:B------:R-:W-:Y:S02]  /*4960*/  ISETP.GE.U32.AND P4, PT, R10, R107.reuse, PT ;  /* 0x0000006b0a00720c */ /* 0x080fe40003f86070 */
[----:B------:R-:W0:Y:S01]  /*4970*/  LDS.U16 R10, [R62+0x10] ;  /* 0x000010003e0a7984 */ /* 0x000e220000000400 */
[----:B------:R-:W-:Y:S01]  /*4980*/  ISETP.GE.U32.AND P6, PT, R110, R107, PT ;  /* 0x0000006b6e00720c */ /* 0x000fe20003fc6070 */
[----:B------:R-:W-:Y:S01]  /*4990*/  FMUL.FTZ R78, R21, R78 ;  /* 0x0000004e154e7220 */ /* 0x000fe20000410000 */
[----:B------:R-:W-:Y:S01]  /*49a0*/  IADD3 R110, R74, 0x6, RZ ;  /* 0x000000064a6e7810 */ /* 0x000fe20007ffe0ff */
[----:B------:R-:W-:Y:S01]  /*49b0*/  FMUL.FTZ R108, R8, R59 ;  /* 0x0000003b086c7220 */ /* 0x000fe20000410000 */
[----:B------:R-:W-:-:S02]  /*49c0*/  FSEL R132, R76, RZ, !P0 ;  /* 0x000000ff4c847208 */ /* 0x000fc40004000000 */
[----:B------:R-:W-:Y:S01]  /*49d0*/  ISETP.GE.U32.AND P3, PT, R110, R107, PT ;  /* 0x0000006b6e00720c */ /* 0x000fe20003f66070 */
[----:B------:R-:W-:Y:S01]  /*49e0*/  FMUL.FTZ R110, R8, R56 ;  /* 0x00000038086e7220 */ /* 0x000fe20000410000 */
[----:B------:R-:W-:Y:S02]  /*49f0*/  PRMT R76, RZ, 0x5410, R9 ;  /* 0x00005410ff4c7816 */ /* 0x000fe40000000009 */
[----:B------:R-:W-:Y:S02]  /*4a00*/  IADD3 R112, R74, 0x5, RZ ;  /* 0x000000054a707810 */ /* 0x000fe40007ffe0ff */
[----:B------:R-:W-:Y:S01]  /*4a10*/  FSEL R131, R78, RZ, !P1 ;  /* 0x000000ff4e837208 */ /* 0x000fe20004800000 */
[C---:B------:R-:W-:Y:S02]  /*4a20*/  FMUL.FTZ R78, R8.reuse, R55 ;  /* 0x00000037084e7220 */ /* 0x040fe40000410000 */
[----:B------:R-:W-:Y:S01]  /*4a30*/  FMUL.FTZ R111, R8, R54 ;  /* 0x00000036086f7220 */ /* 0x000fe20000410000 */
[----:B------:R-:W2:Y:S01]  /*4a40*/  MUFU.EX2 R108, R108 ;  /* 0x0000006c006c7308 */ /* 0x000ea20000000800 */
[----:B------:R-:W-:Y:S01]  /*4a50*/  FMUL.FTZ R76, R19, R76 ;  /* 0x0000004c134c7220 */ /* 0x000fe20000410000 */
[----:B------:R-:W-:-:S02]  /*4a60*/  ISETP.GE.U32.AND P5, PT, R112, R107, PT ;  /* 0x0000006b7000720c */ /* 0x000fc40003fa6070 */
[----:B------:R-:W-:-:S04]  /*4a70*/  IADD3 R112, R74, 0x7, RZ ;  /* 0x000000074a707810 */ /* 0x000fc80007ffe0ff */
[----:B------:R-:W0:Y:S01]  /*4a80*/  MUFU.EX2 R110, R110 ;  /* 0x0000006e006e7308 */ /* 0x000e220000000800 */
[----:B------:R-:W-:Y:S02]  /*4a90*/  FSEL R138, R76, RZ, !P5 ;  /* 0x000000ff4c8a7208 */ /* 0x000fe40006800000 */
[----:B-1----:R-:W-:Y:S02]  /*4aa0*/  PRMT R76, RZ, 0x5410, R75 ;  /* 0x00005410ff4c7816 */ /* 0x002fe4000000004b */
[----:B------:R-:W-:Y:S02]  /*4ab0*/  FSEL R128, R128, RZ, !P2 ;  /* 0x000000ff80807208 */ /* 0x000fe40005000000 */
[----:B------:R-:W-:Y:S01]  /*4ac0*/  PRMT R77, RZ, 0x5410, R77 ;  /* 0x00005410ff4d7816 */ /* 0x000fe2000000004d */
[----:B------:R-:W1:Y:S01]  /*4ad0*/  MUFU.EX2 R78, R78 ;  /* 0x0000004e004e7308 */ /* 0x000e620000000800 */
[----:B------:R-:W-:Y:S02]  /*4ae0*/  ISETP.GE.U32.AND P2, PT, R112, R107, PT ;  /* 0x0000006b7000720c */ /* 0x000fe40003f46070 */
[----:B------:R-:W-:-:S02]  /*4af0*/  FSEL R130, R130, 1, !P1 ;  /* 0x3f80000082827808 */ /* 0x000fc40004800000 */
[----:B------:R-:W-:Y:S02]  /*4b00*/  PRMT R11, RZ, 0x5410, R11 ;  /* 0x00005410ff0b7816 */ /* 0x000fe4000000000b */
[----:B------:R-:W-:Y:S01]  /*4b10*/  FSEL R137, R137, 1, !P6 ;  /* 0x3f80000089897808 */ /* 0x000fe20007000000 */
[----:B------:R-:W1:Y:S01]  /*4b20*/  MUFU.EX2 R111, R111 ;  /* 0x0000006f006f7308 */ /* 0x000e620000000800 */
[----:B------:R-:W-:Y:S01]  /*4b30*/  IADD3 R112, R74, 0x8, RZ ;  /* 0x000000084a707810 */ /* 0x000fe20007ffe0ff */
[----:B------:R-:W-:Y:S01]  /*4b40*/  FMUL.FTZ R76, R25, R76 ;  /* 0x0000004c194c7220 */ /* 0x000fe20000410000 */
[----:B--2---:R-:W-:Y:S01]  /*4b50*/  FSEL R133, R108, 1, !P0 ;  /* 0x3f8000006c857808 */ /* 0x004fe20004000000 */
[----:B------:R-:W-:Y:S01]  /*4b60*/  FMUL.FTZ R9, R8, R50 ;  /* 0x0000003208097220 */ /* 0x000fe20000410000 */
[----:B------:R-:W-:Y:S01]  /*4b70*/  ISETP.GE.U32.AND P1, PT, R112, R107, PT ;  /* 0x0000006b7000720c */ /* 0x000fe20003f26070 */
[----:B------:R-:W-:Y:S01]  /*4b80*/  FMUL.FTZ R120, R8, R52 ;  /* 0x0000003408787220 */ /* 0x000fe20000410000 */
[----:B------:R-:W-:Y:S01]  /*4b90*/  IADD3 R112, R74, 0x9, RZ ;  /* 0x000000094a707810 */ /* 0x000fe20007ffe0ff */
[----:B------:R-:W-:Y:S01]  /*4ba0*/  FMUL.FTZ R77, R18, R77 ;  /* 0x0000004d124d7220 */ /* 0x000fe20000410000 */
[----:B------:R-:W-:Y:S01]  /*4bb0*/  FSEL R126, R76, RZ, !P3 ;  /* 0x000000ff4c7e7208 */ /* 0x000fe20005800000 */
[----:B------:R-:W-:Y:S01]  /*4bc0*/  FMUL.FTZ R11, R24, R11 ;  /* 0x0000000b180b7220 */ /* 0x000fe20000410000 */
[----:B------:R-:W-:Y:S01]  /*4bd0*/  IADD3 R76, R74, 0xe, RZ ;  /* 0x0000000e4a4c7810 */ /* 0x000fe20007ffe0ff */
[----:B------:R-:W-:Y:S01]  /*4be0*/  LDS.U16 R75, [R62+0x14] ;  /* 0x000014003e4b7984 */ /* 0x000fe20000000400 */
[----:B------:R-:W-:-:S02]  /*4bf0*/  ISETP.GE.U32.AND P0, PT, R112, R107, PT ;  /* 0x0000006b7000720c */ /* 0x000fc40003f06070 */
[----:B0-----:R-:W-:Y:S02]  /*4c00*/  FSEL R139, R110, 1, !P5 ;  /* 0x3f8000006e8b7808 */ /* 0x001fe40006800000 */
[C---:B------:R-:W-:Y:S02]  /*4c10*/  IADD3 R112, R74.reuse, 0xb, RZ ;  /* 0x0000000b4a707810 */ /* 0x040fe40007ffe0ff */
[----:B------:R-:W-:Y:S02]  /*4c20*/  IADD3 R110, R74, 0xd, RZ ;  /* 0x0000000d4a6e7810 */ /* 0x000fe40007ffe0ff */
[----:B-1----:R-:W-:Y:S01]  /*4c30*/  FSEL R127, R78, 1, !P3 ;  /* 0x3f8000004e7f7808 */ /* 0x002fe20005800000 */
[----:B------:R-:W-:Y:S01]  /*4c40*/  FMUL.FTZ R78, R129, R130 ;  /* 0x00000082814e7220 */ /* 0x000fe20000410000 */
[----:B------:R-:W-:Y:S02]  /*4c50*/  FSEL R125, R77, RZ, !P2 ;  /* 0x000000ff4d7d7208 */ /* 0x000fe40005000000 */
[----:B------:R-:W-:Y:S01]  /*4c60*/  FSEL R124, R111, 1, !P2 ;  /* 0x3f8000006f7c7808 */ /* 0x000fe20005000000 */
[----:B------:R-:W-:Y:S01]  /*4c70*/  FMUL.FTZ R108, R8, R53 ;  /* 0x00000035086c7220 */ /* 0x000fe20000410000 */
[----:B------:R-:W-:-:S02]  /*4c80*/  FSEL R136, R11, RZ, !P6 ;  /* 0x000000ff0b887208 */ /* 0x000fc40007000000 */
[-C--:B------:R-:W-:Y:S02]  /*4c90*/  ISETP.GE.U32.AND P2, PT, R76, R107.reuse, PT ;  /* 0x0000006b4c00720c */ /* 0x080fe40003f46070 */
[-C--:B------:R-:W-:Y:S01]  /*4ca0*/  ISETP.GE.U32.AND P6, PT, R112, R107.reuse, PT ;  /* 0x0000006b7000720c */ /* 0x080fe20003fc6070 */
[----:B------:R-:W0:Y:S01]  /*4cb0*/  LDS.U16 R76, [R62+0x12] ;  /* 0x000012003e4c7984 */ /* 0x000e220000000400 */
[-C--:B------:R-:W-:Y:S02]  /*4cc0*/  ISETP.GE.U32.AND P3, PT, R110, R107.reuse, PT ;  /* 0x0000006b6e00720c */ /* 0x080fe40003f66070 */
[C---:B------:R-:W-:Y:S02]  /*4cd0*/  IADD3 R112, R74.reuse, 0xc, RZ ;  /* 0x0000000c4a707810 */ /* 0x040fe40007ffe0ff */
[----:B------:R-:W-:Y:S01]  /*4ce0*/  IADD3 R110, R74, 0xf, RZ ;  /* 0x0000000f4a6e7810 */ /* 0x000fe20007ffe0ff */
[----:B------:R-:W-:Y:S01]  /*4cf0*/  FMUL.FTZ R74, R133, R78 ;  /* 0x0000004e854a7220 */ /* 0x000fe20000410000 */
[----:B------:R1:W-:Y:S01]  /*4d00*/  MUFU.EX2 R118, R9 ;  /* 0x0000000900767308 */ /* 0x0003e20000000800 */
[----:B------:R-:W-:Y:S01]  /*4d10*/  ISETP.GE.U32.AND P5, PT, R112, R107, PT ;  /* 0x0000006b7000720c */ /* 0x000fe20003fa6070 */
[----:B------:R-:W-:-:S02]  /*4d20*/  FMUL.FTZ R121, R8, R51 ;  /* 0x0000003308797220 */ /* 0x000fc40000410000 */
[----:B------:R-:W-:Y:S02]  /*4d30*/  FMUL.FTZ R112, R135, R74 ;  /* 0x0000004a87707220 */ /* 0x000fe40000410000 */
[----:B------:R-:W2:Y:S02]  /*4d40*/  LDS.U16 R74, [R62+0x16] ;  /* 0x000016003e4a7984 */ /* 0x000ea40000000400 */
[----:B------:R-:W0:Y:S01]  /*4d50*/  MUFU.EX2 R108, R108 ;  /* 0x0000006c006c7308 */ /* 0x000e220000000800 */
[----:B-1----:R-:W-:Y:S01]  /*4d60*/  PRMT R9, RZ, 0x5410, R10 ;  /* 0x00005410ff097816 */ /* 0x002fe2000000000a */
[----:B------:R-:W-:Y:S01]  /*4d70*/  FMUL.FTZ R11, R8, R49 ;  /* 0x00000031080b7220 */ /* 0x000fe20000410000 */
[----:B------:R-:W-:Y:S01]  /*4d80*/  LDS.U16 R10, [R62+0x1c] ;  /* 0x00001c003e0a7984 */ /* 0x000fe20000000400 */
[----:B------:R-:W-:Y:S02]  /*4d90*/  FMUL.FTZ R112, R137, R112 ;  /* 0x0000007089707220 */ /* 0x000fe40000410000 */
[----:B------:R-:W-:-:S02]  /*4da0*/  FMUL.FTZ R123, R26, R9 ;  /* 0x000000091a7b7220 */ /* 0x000fc40000410000 */
[----:B------:R-:W1:Y:S01]  /*4db0*/  MUFU.EX2 R120, R120 ;  /* 0x0000007800787308 */ /* 0x000e620000000800 */
[----:B------:R-:W2:Y:S01]  /*4dc0*/  LDS.U16 R9, [R62+0x18] ;  /* 0x000018003e097984 */ /* 0x000ea20000000400 */
[----:B------:R-:W-:-:S06]  /*4dd0*/  FMUL.FTZ R112, R139, R112 ;  /* 0x000000708b707220 */ /* 0x000fcc0000410000 */
[----:B------:R-:W1:Y:S01]  /*4de0*/  MUFU.EX2 R121, R121 ;  /* 0x0000007900797308 */ /* 0x000e620000000800 */
[----:B------:R-:W-:Y:S02]  /*4df0*/  FMUL.FTZ R111, R127, R112 ;  /* 0x000000707f6f7220 */ /* 0x000fe40000410000 */
[----:B------:R-:W-:-:S05]  /*4e00*/  FMUL.FTZ R77, R8, R48 ;  /* 0x00000030084d7220 */ /* 0x000fca0000410000 */
[----:B------:R1:W2:Y:S01]  /*4e10*/  MUFU.EX2 R119, R11 ;  /* 0x0000000b00777308 */ /* 0x0002a20000000800 */
[----:B0-----:R-:W-:Y:S01]  /*4e20*/  FSEL R122, R108, 1, !P1 ;  /* 0x3f8000006c7a7808 */ /* 0x001fe20004800000 */
[----:B------:R-:W-:Y:S01]  /*4e30*/  FMUL.FTZ R78, R8, R47 ;  /* 0x0000002f084e7220 */ /* 0x000fe20000410000 */
[----:B-1----:R-:W0:Y:S01]  /*4e40*/  LDS.U16 R11, [R62+0x1a] ;  /* 0x00001a003e0b7984 */ /* 0x002e220000000400 */
[----:B------:R-:W-:Y:S02]  /*4e50*/  FFMA.FTZ R108, R128, R130, R131 ;  /* 0x00000082806c7223 */ /* 0x000fe40000010083 */
[----:B------:R-:W-:Y:S02]  /*4e60*/  FMUL.FTZ R109, R8, R46 ;  /* 0x0000002e086d7220 */ /* 0x000fe40000410000 */
[----:B------:R-:W-:Y:S01]  /*4e70*/  FMUL.FTZ R111, R124, R111 ;  /* 0x0000006f7c6f7220 */ /* 0x000fe20000410000 */
[----:B------:R1:W5:Y:S01]  /*4e80*/  LDS.U16 R8, [R62+0x1e] ;  /* 0x00001e003e087984 */ /* 0x0003620000000400 */
[----:B------:R-:W1:Y:S01]  /*4e90*/  MUFU.EX2 R77, R77 ;  /* 0x0000004d004d7308 */ /* 0x000e620000000800 */
[----:B------:R-:W-:Y:S01]  /*4ea0*/  FSEL R120, R120, 1, !P0 ;  /* 0x3f80000078787808 */ /* 0x000fe20004000000 */
[----:B------:R-:W-:-:S02]  /*4eb0*/  FFMA.FTZ R108, R133, R108, R132 ;  /* 0x0000006c856c7223 */ /* 0x000fc40000010084 */
[----:B------:R-:W-:Y:S01]  /*4ec0*/  FMUL.FTZ R111, R122, R111 ;  /* 0x0000006f7a6f7220 */ /* 0x000fe20000410000 */
[----:B------:R-:W-:Y:S01]  /*4ed0*/  FSEL R123, R123, RZ, !P1 ;  /* 0x000000ff7b7b7208 */ /* 0x000fe20004800000 */
[----:B------:R-:W-:Y:S01]  /*4ee0*/  FFMA.FTZ R108, R135, R108, R134 ;  /* 0x0000006c876c7223 */ /* 0x000fe20000010086 */
[----:B------:R-:W-:Y:S01]  /*4ef0*/  ISETP.GE.U32.AND P1, PT, R110, R107, PT ;  /* 0x0000006b6e00720c */ /* 0x000fe20003f26070 */
[----:B------:R-:W-:Y:S01]  /*4f00*/  FMUL.FTZ R110, R120, R111 ;  /* 0x0000006f786e7220 */ /* 0x000fe20000410000 */
[----:B------:R-:W-:Y:S01]  /*4f10*/  FSEL R121, R121, 1, !P4 ;  /* 0x3f80000079797808 */ /* 0x000fe20006000000 */
[----:B------:R-:W-:Y:S01]  /*4f20*/  FFMA.FTZ R108, R137, R108, R136 ;  /* 0x0000006c896c7223 */ /* 0x000fe20000010088 */
[----:B------:R-:W-:-:S03]  /*4f30*/  FSEL R118, R118, 1, !P6 ;  /* 0x3f80000076767808 */ /* 0x000fc60007000000 */
[----:B------:R-:W-:Y:S01]  /*4f40*/  FMUL.FTZ R111, R121, R110 ;  /* 0x0000006e796f7220 */ /* 0x000fe20000410000 */
[----:B--2---:R-:W-:Y:S01]  /*4f50*/  FSEL R119, R119, 1, !P5 ;  /* 0x3f80000077777808 */ /* 0x004fe20006800000 */
[----:B------:R-:W-:Y:S01]  /*4f60*/  FFMA.FTZ R108, R139, R108, R138 ;  /* 0x0000006c8b6c7223 */ /* 0x000fe2000001008a */
[----:B------:R-:W-:Y:S01]  /*4f70*/  PRMT R76, RZ, 0x5410, R76 ;  /* 0x00005410ff4c7816 */ /* 0x000fe2000000004c */
[----:B-1----:R-:W-:Y:S01]  /*4f80*/  FMUL.FTZ R62, R118, R111 ;  /* 0x0000006f763e7220 */ /* 0x002fe20000410000 */
[----:B------:R-:W-:Y:S01]  /*4f90*/  FSEL R116, R77, 1, !P3 ;  /* 0x3f8000004d747808 */ /* 0x000fe20005800000 */
[----:B------:R-:W-:Y:S02]  /*4fa0*/  FFMA.FTZ R108, R127, R108, R126 ;  /* 0x0000006c7f6c7223 */ /* 0x000fe4000001007e */
[----:B------:R-:W-:Y:S01]  /*4fb0*/  FMUL.FTZ R77, R119, R62 ;  /* 0x0000003e774d7220 */ /* 0x000fe20000410000 */
[----:B------:R-:W-:Y:S01]  /*4fc0*/  PRMT R62, RZ, 0x5410, R75 ;  /* 0x00005410ff3e7816 */ /* 0x000fe2000000004b */
[----:B------:R-:W-:Y:S01]  /*4fd0*/  FMUL.FTZ R76, R17, R76 ;  /* 0x0000004c114c7220 */ /* 0x000fe20000410000 */
[----:B------:R-:W-:Y:S01]  /*4fe0*/  PRMT R75, RZ, 0x5410, R74 ;  /* 0x00005410ff4b7816 */ /* 0x000fe2000000004a */
[----:B------:R-:W-:-:S02]  /*4ff0*/  FFMA.FTZ R108, R124, R108, R125 ;  /* 0x0000006c7c6c7223 */ /* 0x000fc4000001007d */
[----:B------:R-:W-:Y:S01]  /*5000*/  FMUL.FTZ R62, R27, R62 ;  /* 0x0000003e1b3e7220 */ /* 0x000fe20000410000 */
[----:B------:R-:W-:Y:S01]  /*5010*/  FSEL R115, R76, RZ, !P0 ;  /* 0x000000ff4c737208 */ /* 0x000fe20004000000 */
[----:B------:R-:W-:Y:S01]  /*5020*/  FFMA.FTZ R108, R122, R108, R123 ;  /* 0x0000006c7a6c7223 */ /* 0x000fe2000001007b */
[----:B------:R-:W-:Y:S01]  /*5030*/  PRMT R9, RZ, 0x5410, R9 ;  /* 0x00005410ff097816 */ /* 0x000fe20000000009 */
[----:B------:R-:W-:Y:S01]  /*5040*/  FMUL.FTZ R75, R16, R75 ;  /* 0x0000004b104b7220 */ /* 0x000fe20000410000 */
[----:B------:R-:W1:Y:S01]  /*5050*/  MUFU.EX2 R78, R78 ;  /* 0x0000004e004e7308 */ /* 0x000e620000000800 */
[----:B------:R-:W-:Y:S01]  /*5060*/  FSEL R114, R62, RZ, !P4 ;  /* 0x000000ff3e727208 */ /* 0x000fe20006000000 */
[----:B------:R-:W-:Y:S01]  /*5070*/  FFMA.FTZ R108, R120, R108, R115 ;  /* 0x0000006c786c7223 */ /* 0x000fe20000010073 */
[----:B0-----:R-:W-:Y:S01]  /*5080*/  PRMT R11, RZ, 0x5410, R11 ;  /* 0x00005410ff0b7816 */ /* 0x001fe2000000000b */
[----:B------:R-:W-:Y:S01]  /*5090*/  FMUL.FTZ R9, R28, R9 ;  /* 0x000000091c097220 */ /* 0x000fe20000410000 */
[----:B------:R-:W-:Y:S01]  /*50a0*/  FSEL R113, R75, RZ, !P6 ;  /* 0x000000ff4b717208 */ /* 0x000fe20007000000 */
[----:B------:R-:W-:-:S02]  /*50b0*/  FFMA.FTZ R108, R121, R108, R114 ;  /* 0x0000006c796c7223 */ /* 0x000fc40000010072 */
[----:B------:R-:W0:Y:S01]  /*50c0*/  MUFU.EX2 R109, R109 ;  /* 0x0000006d006d7308 */ /* 0x000e220000000800 */
[----:B------:R-:W-:Y:S01]  /*50d0*/  PRMT R10, RZ, 0x5410, R10 ;  /* 0x00005410ff0a7816 */ /* 0x000fe2000000000a */
[----:B------:R-:W-:Y:S01]  /*50e0*/  FMUL.FTZ R11, R14, R11 ;  /* 0x0000000b0e0b7220 */ /* 0x000fe20000410000 */
[----:B------:R-:W-:Y:S01]  /*50f0*/  FSEL R112, R9, RZ, !P5 ;  /* 0x000000ff09707208 */ /* 0x000fe20006800000 */
[----:B------:R-:W-:Y:S01]  /*5100*/  FFMA.FTZ R108, R118, R108, R113 ;  /* 0x0000006c766c7223 */ /* 0x000fe20000010071 */
[----:B-----5:R-:W-:Y:S01]  /*5110*/  PRMT R9, RZ, 0x5410, R8 ;  /* 0x00005410ff097816 */ /* 0x020fe20000000008 */
[----:B------:R-:W-:Y:S01]  /*5120*/  FMUL.FTZ R10, R29, R10 ;  /* 0x0000000a1d0a7220 */ /* 0x000fe20000410000 */
[----:B------:R-:W-:Y:S01]  /*5130*/  FSEL R111, R11, RZ, !P3 ;  /* 0x000000ff0b6f7208 */ /* 0x000fe20005800000 */
[----:B------:R-:W-:Y:S01]  /*5140*/  FFMA.FTZ R108, R119, R108, R112 ;  /* 0x0000006c776c7223 */ /* 0x000fe20000010070 */
[----:B-1----:R-:W-:Y:S01]  /*5150*/  FSEL R117, R78, 1, !P2 ;  /* 0x3f8000004e757808 */ /* 0x002fe20005000000 */
[----:B------:R-:W-:Y:S01]  /*5160*/  FMUL.FTZ R9, R0, R9 ;  /* 0x0000000900097220 */ /* 0x000fe20000410000 */
[----:B------:R-:W-:Y:S01]  /*5170*/  FSEL R110, R10, RZ, !P2 ;  /* 0x000000ff0a6e7208 */ /* 0x000fe20005000000 */
[----:B------:R-:W-:-:S02]  /*5180*/  FFMA.FTZ R10, R116, R108, R111 ;  /* 0x0000006c740a7223 */ /* 0x000fc4000001006f */
[----:B------:R-:W-:Y:S01]  /*5190*/  FMUL.FTZ R8, R116, R77 ;  /* 0x0000004d74087220 */ /* 0x000fe20000410000 */
[----:B------:R-:W-:Y:S01]  /*51a0*/  FSEL R108, R9, RZ, !P1 ;  /* 0x000000ff096c7208 */ /* 0x000fe20004800000 */
[----:B------:R-:W-:Y:S01]  /*51b0*/  FFMA.FTZ R10, R117, R10, R110 ;  /* 0x0000000a750a7223 */ /* 0x000fe2000001006e */
[----:B0-----:R-:W-:Y:S01]  /*51c0*/  FSEL R109, R109, 1, !P1 ;  /* 0x3f8000006d6d7808 */ /* 0x001fe20004800000 */
        /* <DEDUP_REMOVED lines=10> */
[C---:B------:R-:W-:Y:S02]  /*5270*/  ISETP.GE.AND P0, PT, R95.reuse, 0x2, PT ;  /* 0x000000025f00780c */ /* 0x040fe40003f06270 */
[----:B------:R-:W-:-:S04]  /*5280*/  IADD3 R74, R95, 0x20, RZ ;  /* 0x000000205f4a7810 */ /* 0x000fc80007ffe0ff */
[----:B------:R-:W-:-:S05]  /*5290*/  LEA.HI.SX32 R74, R74, R95, 0x1b ;  /* 0x0000005f4a4a7211 */ /* 0x000fca00078fdaff */
[----:B------:R-:W-:Y:S02]  /*52a0*/  IMAD.SHL.U32 R77, R74, 0x2, RZ ;  /* 0x000000024a4d7824 */ /* 0x000fe400078e00ff */
[C---:B0-----:R-:W-:Y:S01]  /*52b0*/  @P0 FFMA.FTZ R9, R8.reuse, R10, R9 ;  /* 0x0000000a08090223 */ /* 0x041fe20000010009 */
[----:B------:R-:W-:Y:S01]  /*52c0*/  IADD3 R10, R95, 0x80, RZ ;  /* 0x000000805f0a7810 */ /* 0x000fe20007ffe0ff */
[----:B-1----:R-:W-:-:S03]  /*52d0*/  @P0 FMUL.FTZ R8, R8, R11 ;  /* 0x0000000b08080220 */ /* 0x002fc60000410000 */
[-C--:B------:R-:W-:Y:S02]  /*52e0*/  LEA.HI.SX32 R74, R10, R95.reuse, 0x1b ;  /* 0x0000005f0a4a7211 */ /* 0x080fe400078fdaff */
[----:B------:R-:W0:Y:S04]  /*52f0*/  SHFL.UP PT, R10, R9, 0x4, RZ ;  /* 0x04800000090a7989 */ /* 0x000e2800000e00ff */
[----:B------:R-:W1:Y:S01]  /*5300*/  SHFL.UP PT, R11, R8, 0x4, RZ ;  /* 0x04800000080b7989 */ /* 0x000e6200000e00ff */
[C---:B------:R-:W-:Y:S02]  /*5310*/  IADD3 R62, R95.reuse, 0x40, RZ ;  /* 0x000000405f3e7810 */ /* 0x040fe40007ffe0ff */
[----:B------:R-:W-:Y:S02]  /*5320*/  ISETP.GE.AND P0, PT, R95, 0x4, PT ;  /* 0x000000045f00780c */ /* 0x000fe40003f06270 */
[----:B------:R-:W-:-:S02]  /*5330*/  LEA.HI.SX32 R62, R62, R95, 0x1b ;  /* 0x0000005f3e3e7211 */ /* 0x000fc400078fdaff */
[----:B------:R-:W-:-:S03]  /*5340*/  LEA.HI.SX32 R78, R95, R95, 0x1b ;  /* 0x0000005f5f4e7211 */ /* 0x000fc600078fdaff */
[----:B------:R-:W-:Y:S01]  /*5350*/  IMAD.SHL.U32 R76, R62, 0x2, RZ ;  /* 0x000000023e4c7824 */ /* 0x000fe200078e00ff */
[C---:B------:R-:W-:Y:S02]  /*5360*/  IADD3 R62, R95.reuse, 0x60, RZ ;  /* 0x000000605f3e7810 */ /* 0x040fe40007ffe0ff */
[----:B------:R-:W-:Y:S02]  /*5370*/  SHF.L.U32 R78, R78, 0x1, RZ ;  /* 0x000000014e4e7819 */ /* 0x000fe400000006ff */
[----:B------:R-:W-:Y:S02]  /*5380*/  LEA.HI.SX32 R75, R62, R95, 0x1b ;  /* 0x0000005f3e4b7211 */ /* 0x000fe400078fdaff */
[C---:B------:R-:W-:Y:S02]  /*5390*/  IADD3 R62, R95.reuse, 0xa0, RZ ;  /* 0x000000a05f3e7810 */ /* 0x040fe40007ffe0ff */
[----:B------:R-:W-:Y:S01]  /*53a0*/  IADD3 R144, R95, 0xc0, RZ ;  /* 0x000000c05f907810 */ /* 0x000fe20007ffe0ff */
[C---:B0-----:R-:W-:Y:S01]  /*53b0*/  @P0 FFMA.FTZ R9, R8.reuse, R10, R9 ;  /* 0x0000000a08090223 */ /* 0x041fe20000010009 */
[----:B------:R0:W-:Y:S01]  /*53c0*/  STS.U16 [R78+0x420], R73 ;  /* 0x000420494e007388 */ /* 0x0001e20000000400 */
[----:B-1----:R-:W-:Y:S01]  /*53d0*/  @P0 FMUL.FTZ R8, R8, R11 ;  /* 0x0000000b08080220 */ /* 0x002fe20000410000 */
[----:B------:R-:W-:-:S02]  /*53e0*/  LEA.HI.SX32 R144, R144, R95, 0x1b ;  /* 0x0000005f90907211 */ /* 0x000fc400078fdaff */
[----:B------:R-:W1:Y:S01]  /*53f0*/  SHFL.UP PT, R10, R9, 0x8, RZ ;  /* 0x05000000090a7989 */ /* 0x000e6200000e00ff */
[-C--:B0-----:R-:W-:Y:S02]  /*5400*/  LEA.HI.SX32 R73, R62, R95.reuse, 0x1b ;  /* 0x0000005f3e497211 */ /* 0x081fe400078fdaff */
[----:B------:R-:W-:Y:S01]  /*5410*/  IADD3 R62, R95, 0xe0, RZ ;  /* 0x000000e05f3e7810 */ /* 0x000fe20007ffe0ff */
[----:B------:R-:W0:Y:S01]  /*5420*/  SHFL.UP PT, R11, R8, 0x8, RZ ;  /* 0x05000000080b7989 */ /* 0x000e2200000e00ff */
[----:B------:R-:W-:Y:S02]  /*5430*/  IMAD.SHL.U32 R75, R75, 0x2, RZ ;  /* 0x000000024b4b7824 */ /* 0x000fe400078e00ff */
[----:B------:R-:W-:Y:S01]  /*5440*/  LEA.HI.SX32 R62, R62, R95, 0x1b ;  /* 0x0000005f3e3e7211 */ /* 0x000fe200078fdaff */
[----:B------:R2:W-:Y:S01]  /*5450*/  STS.U16 [R77+0x460], R72 ;  /* 0x000460484d007388 */ /* 0x0005e20000000400 */
[----:B------:R-:W-:Y:S01]  /*5460*/  IMAD.SHL.U32 R74, R74, 0x2, RZ ;  /* 0x000000024a4a7824 */ /* 0x000fe200078e00ff */
[----:B------:R-:W-:Y:S01]  /*5470*/  IADD3 R146, R95, 0x100, RZ ;  /* 0x000001005f927810 */ /* 0x000fe20007ffe0ff */
[----:B------:R-:W-:Y:S01]  /*5480*/  IMAD.SHL.U32 R73, R73, 0x2, RZ ;  /* 0x0000000249497824 */ /* 0x000fe200078e00ff */
[----:B------:R5:W-:Y:S01]  /*5490*/  STS.U16 [R76+0x4a0], R71 ;  /* 0x0004a0474c007388 */ /* 0x000be20000000400 */
[----:B--2---:R-:W-:Y:S01]  /*54a0*/  IMAD.SHL.U32 R72, R144, 0x2, RZ ;  /* 0x0000000290487824 */ /* 0x004fe200078e00ff */
[----:B------:R-:W-:-:S02]  /*54b0*/  IADD3 R144, R95, 0x120, RZ ;  /* 0x000001205f907810 */ /* 0x000fc40007ffe0ff */
[----:B------:R-:W-:Y:S01]  /*54c0*/  STS.U16 [R75+0x4e0], R70 ;  /* 0x0004e0464b007388 */ /* 0x000fe20000000400 */
[----:B-----5:R-:W-:Y:S02]  /*54d0*/  SHF.L.U32 R71, R62, 0x1, RZ ;  /* 0x000000013e477819 */ /* 0x020fe400000006ff */
[C---:B------:R-:W-:Y:S01]  /*54e0*/  IADD3 R62, R95.reuse, 0x140, RZ ;  /* 0x000001405f3e7810 */ /* 0x040fe20007ffe0ff */
[----:B------:R2:W-:Y:S01]  /*54f0*/  STS.U16 [R74+0x520], R69 ;  /* 0x000520454a007388 */ /* 0x0005e20000000400 */
[-C--:B------:R-:W-:Y:S02]  /*5500*/  LEA.HI.SX32 R144, R144, R95.reuse, 0x1b ;  /* 0x0000005f90907211 */ /* 0x080fe400078fdaff */
[-C--:B------:R-:W-:Y:S01]  /*5510*/  LEA.HI.SX32 R146, R146, R95.reuse, 0x1b ;  /* 0x0000005f92927211 */ /* 0x080fe200078fdaff */
[----:B----4-:R4:W-:Y:S01]  /*5520*/  STS.U16 [R73+0x560], R68 ;  /* 0x0005604449007388 */ /* 0x0109e20000000400 */
[----:B------:R-:W-:Y:S02]  /*5530*/  ISETP.GE.AND P1, PT, R95, 0x8, PT ;  /* 0x000000085f00780c */ /* 0x000fe40003f26270 */
[----:B------:R-:W-:Y:S01]  /*5540*/  LEA.HI.SX32 R62, R62, R95, 0x1b ;  /* 0x0000005f3e3e7211 */ /* 0x000fe200078fdaff */
[----:B------:R-:W-:Y:S01]  /*5550*/  STS.U16 [R72+0x5a0], R67 ;  /* 0x0005a04348007388 */ /* 0x000fe20000000400 */
[----:B--2---:R-:W-:-:S03]  /*5560*/  IMAD.SHL.U32 R69, R144, 0x2, RZ ;  /* 0x0000000290457824 */ /* 0x004fc600078e00ff */
[----:B------:R2:W-:Y:S01]  /*5570*/  STS.U16 [R71+0x5e0], R66 ;  /* 0x0005e04247007388 */ /* 0x0005e20000000400 */
[C---:B------:R-:W-:Y:S01]  /*5580*/  IADD3 R144, R95.reuse, 0x180, RZ ;  /* 0x000001805f907810 */ /* 0x040fe20007ffe0ff */
[----:B------:R-:W-:Y:S02]  /*5590*/  IMAD.SHL.U32 R70, R146, 0x2, RZ ;  /* 0x0000000292467824 */ /* 0x000fe400078e00ff */
[----:B----4-:R-:W-:Y:S01]  /*55a0*/  IMAD.SHL.U32 R68, R62, 0x2, RZ ;  /* 0x000000023e447824 */ /* 0x010fe200078e00ff */
[C---:B------:R-:W-:Y:S02]  /*55b0*/  IADD3 R62, R95.reuse, 0x1a0, RZ ;  /* 0x000001a05f3e7810 */ /* 0x040fe40007ffe0ff */
[----:B--2---:R-:W-:Y:S02]  /*55c0*/  IADD3 R66, R95, 0x160, RZ ;  /* 0x000001605f427810 */ /* 0x004fe40007ffe0ff */
[-C--:B------:R-:W-:Y:S02]  /*55d0*/  LEA.HI.SX32 R144, R144, R95.reuse, 0x1b ;  /* 0x0000005f90907211 */ /* 0x080fe400078fdaff */
[----:B------:R-:W-:-:S02]  /*55e0*/  LEA.HI.SX32 R67, R66, R95, 0x1b ;  /* 0x0000005f42437211 */ /* 0x000fc400078fdaff */
[----:B------:R-:W-:Y:S01]  /*55f0*/  IADD3 R66, R95, 0x1c0, RZ ;  /* 0x000001c05f427810 */ /* 0x000fe20007ffe0ff */
[----:B------:R2:W-:Y:S01]  /*5600*/  STS.U16 [R70+0x620], R63 ;  /* 0x0006203f46007388 */ /* 0x0005e20000000400 */
[----:B------:R-:W-:Y:S01]  /*5610*/  ISETP.NE.AND P0, PT, R97, RZ, PT ;  /* 0x000000ff6100720c */ /* 0x000fe20003f05270 */
[----:B------:R-:W-:Y:S02]  /*5620*/  IMAD.SHL.U32 R67, R67, 0x2, RZ ;  /* 0x0000000243437824 */ /* 0x000fe400078e00ff */
[----:B------:R4:W-:Y:S01]  /*5630*/  STS.U16 [R69+0x660], R64 ;  /* 0x0006604045007388 */ /* 0x0009e20000000400 */
[----:B-1----:R-:W-:Y:S01]  /*5640*/  @P1 FFMA.FTZ R9, R8, R10, R9 ;  /* 0x0000000a08091223 */ /* 0x002fe20000010009 */
[----:B------:R-:W-:Y:S01]  /*5650*/  ISETP.EQ.OR P0, PT, R96, RZ, P0 ;  /* 0x000000ff6000720c */ /* 0x000fe20000702670 */
[----:B0-----:R-:W-:Y:S01]  /*5660*/  @P1 FMUL.FTZ R8, R8, R11 ;  /* 0x0000000b08081220 */ /* 0x001fe20000410000 */
[----:B--2---:R-:W-:Y:S02]  /*5670*/  LEA.HI.SX32 R63, R62, R95, 0x1b ;  /* 0x0000005f3e3f7211 */ /* 0x004fe400078fdaff */
[----:B------:R-:W-:-:S02]  /*5680*/  IADD3 R62, R95, 0x1e0, RZ ;  /* 0x000001e05f3e7810 */ /* 0x000fc40007ffe0ff */
[-C--:B----4-:R-:W-:Y:S01]  /*5690*/  LEA.HI.SX32 R64, R66, R95.reuse, 0x1b ;  /* 0x0000005f42407211 */ /* 0x090fe200078fdaff */
[----:B------:R-:W-:Y:S01]  /*56a0*/  IMAD.SHL.U32 R66, R144, 0x2, RZ ;  /* 0x0000000290427824 */ /* 0x000fe200078e00ff */
[----:B------:R0:W-:Y:S01]  /*56b0*/  STS.U16 [R68+0x6a0], R65 ;  /* 0x0006a04144007388 */ /* 0x0001e20000000400 */
[----:B------:R-:W-:-:S03]  /*56c0*/  LEA.HI.SX32 R62, R62, R95, 0x1b ;  /* 0x0000005f3e3e7211 */ /* 0x000fc600078fdaff */
[----:B------:R-:W-:Y:S01]  /*56d0*/  STS.U16 [R67+0x6e0], R142 ;  /* 0x0006e08e43007388 */ /* 0x000fe20000000400 */
[----:B------:R-:W-:-:S03]  /*56e0*/  SHF.L.U32 R64, R64, 0x1, RZ ;  /* 0x0000000140407819 */ /* 0x000fc600000006ff */
[----:B------:R-:W-:Y:S01]  /*56f0*/  STS.U16 [R66+0x720], R141 ;  /* 0x0007208d42007388 */ /* 0x000fe20000000400 */
[----:B0-----:R-:W-:-:S03]  /*5700*/  IMAD.SHL.U32 R65, R63, 0x2, RZ ;  /* 0x000000023f417824 */ /* 0x001fc600078e00ff */
[----:B------:R-:W0:Y:S01]  /*5710*/  SHFL.UP PT, R142, R9, 0x10, RZ ;  /* 0x06000000098e7989 */ /* 0x000e2200000e00ff */
[----:B------:R-:W-:-:S03]  /*5720*/  IMAD.SHL.U32 R63, R62, 0x2, RZ ;  /* 0x000000023e3f7824 */ /* 0x000fc600078e00ff */
[----:B------:R-:W1:Y:S01]  /*5730*/  SHFL.UP PT, R141, R8, 0x10, RZ ;  /* 0x06000000088d7989 */ /* 0x000e6200000e00ff */
[----:B------:R-:W-:Y:S02]  /*5740*/  IMAD.MOV.U32 R11, RZ, RZ, RZ ;  /* 0x000000ffff0b7224 */ /* 0x000fe400078e00ff */
[----:B------:R-:W-:Y:S01]  /*5750*/  IMAD.MOV.U32 R10, RZ, RZ, 0x3f800000 ;  /* 0x3f800000ff0a7424 */ /* 0x000fe200078e00ff */
[----:B---3--:R-:W-:Y:S04]  /*5760*/  STS.U16 [R65+0x760], R140 ;  /* 0x0007608c41007388 */ /* 0x008fe80000000400 */
[----:B------:R2:W-:Y:S04]  /*5770*/  STS.U16 [R64+0x7a0], R13 ;  /* 0x0007a00d40007388 */ /* 0x0005e80000000400 */
[----:B------:R-:W-:Y:S01]  /*5780*/  STS.U16 [R63+0x7e0], R12 ;  /* 0x0007e00c3f007388 */ /* 0x000fe20000000400 */
[----:B------:R-:W-:-:S06]  /*5790*/  NOP ;  /* 0x0000000000007918 */ /* 0x000fcc0000000000 */
[----:B------:R-:W3:Y:S01]  /*57a0*/  @!P0 LDS.64 R10, [R15.X8+0x860] ;  /* 0x000860000f0a8984 */ /* 0x000ee20000008a00 */
[C---:B------:R-:W-:Y:S01]  /*57b0*/  ISETP.GE.AND P0, PT, R95.reuse, 0x10, PT ;  /* 0x000000105f00780c */ /* 0x040fe20003f06270 */
[----:B--2---:R-:W-:-:S05]  /*57c0*/  IMAD.SHL.U32 R13, R95, 0x10, RZ ;  /* 0x000000105f0d7824 */ /* 0x004fca00078e00ff */
[----:B------:R-:W-:-:S07]  /*57d0*/  LEA.HI.SX32 R13, R13, R13, 0x1b ;  /* 0x0000000d0d0d7211 */ /* 0x000fce00078fdaff */
[C---:B0-----:R-:W-:Y:S02]  /*57e0*/  @P0 FFMA.FTZ R9, R8.reuse, R142, R9 ;  /* 0x0000008e08090223 */ /* 0x041fe40000010009 */
[----:B-1----:R-:W-:Y:S01]  /*57f0*/  @P0 FMUL.FTZ R8, R8, R141 ;  /* 0x0000008d08080220 */ /* 0x002fe20000410000 */
[----:B------:R-:W-:Y:S01]  /*5800*/  ISETP.NE.AND P0, PT, R95, 0x1f, PT ;  /* 0x0000001f5f00780c */ /* 0x000fe20003f05270 */
[----:B------:R-:W-:-:S05]  /*5810*/  IMAD.SHL.U32 R62, R13, 0x2, RZ ;  /* 0x000000020d3e7824 */ /* 0x000fca00078e00ff */
        /* <DEDUP_REMOVED lines=16> */
[----:B------:R-:W-:Y:S04]  /*5920*/  @!P0 STS.64 [0x840], R8 ;  /* 0x00084008ff008388 */ /* 0x000fe80000000a00 */
[----:B------:R-:W-:Y:S01]  /*5930*/  BAR.SYNC.DEFER_BLOCKING 0x0 ;  /* 0x0000000000007b1d */ /* 0x000fe20000010000 */
[----:B------:R-:W-:-:S13]  /*5940*/  ISETP.NE.AND P1, PT, R95, RZ, PT ;  /* 0x000000ff5f00720c */ /* 0x000fda0003f25270 */
[----:B---3--:R-:W-:Y:S04]  /*5950*/  @!P1 STS.64 [0x850], R10 ;  /* 0x0008500aff009388 */ /* 0x008fe80000000a00 */
[----:B------:R-:W-:Y:S04]  /*5960*/  LDS.64 R12, [0x840] ;  /* 0x00084000ff0c7984 */ /* 0x000fe80000000a00 */
[----:B------:R-:W-:Y:S06]  /*5970*/  BAR.SYNC.DEFER_BLOCKING 0x0 ;  /* 0x0000000000007b1d */ /* 0x000fec0000010000 */
[----:B------:R-:W0:Y:S04]  /*5980*/  SHFL.UP PT, R157, R8, 0x1, RZ ;  /* 0x04200000089d7989 */ /* 0x000e2800000e00ff */
[----:B------:R-:W1:Y:S04]  /*5990*/  SHFL.UP PT, R159, R9, 0x1, RZ ;  /* 0x04200000099f7989 */ /* 0x000e6800000e00ff */
[----:B------:R-:W2:Y:S01]  /*59a0*/  LDS R158, [0x854] ;  /* 0x00085400ff9e7984 */ /* 0x000ea20000000800 */
[----:B------:R-:W-:-:S02]  /*59b0*/  ISETP.NE.AND P0, PT, R106, RZ, PT ;  /* 0x000000ff6a00720c */ /* 0x000fc40003f05270 */
[----:B0-----:R-:W-:Y:S01]  /*59c0*/  @!P1 MOV R157, R10 ;  /* 0x0000000a009d9202 */ /* 0x001fe20000000f00 */
[----:B-1----:R-:W-:Y:S01]  /*59d0*/  @!P1 IMAD.MOV.U32 R159, RZ, RZ, R11 ;  /* 0x000000ffff9f9224 */ /* 0x002fe200078e000b */
[----:B------:R-:W-:Y:S01]  /*59e0*/  BSSY B0, `(.L_x_4321) ;  /* 0x000001d000007945 */ /* 0x000fe20003800000 */
[----:B------:R-:W-:-:S08]  /*59f0*/  FFMA.FTZ R13, R12, R11, R13 ;  /* 0x0000000b0c0d7223 */ /* 0x000fd0000001000d */
[----:B--2---:R-:W-:-:S04]  /*5a00*/  @P0 FFMA.FTZ R159, R158, R157, R159 ;  /* 0x0000009d9e9f0223 */ /* 0x004fc8000001009f */
[----:B------:R-:W-:-:S04]  /*5a10*/  FFMA.FTZ R128, R129, R159, R128 ;  /* 0x0000009f81807223 */ /* 0x000fc80000010080 */
[----:B------:R-:W-:Y:S01]  /*5a20*/  FFMA.FTZ R131, R130, R128, R131 ;  /* 0x0000008082837223 */ /* 0x000fe20000010083 */
[----:B------:R-:W-:-:S03]  /*5a30*/  ISETP.NE.AND P0, PT, R106, RZ, PT ;  /* 0x000000ff6a00720c */ /* 0x000fc60003f05270 */
[----:B------:R-:W-:-:S04]  /*5a40*/  FFMA.FTZ R132, R133, R131, R132 ;  /* 0x0000008385847223 */ /* 0x000fc80000010084 */
[----:B------:R-:W-:-:S04]  /*5a50*/  FFMA.FTZ R135, R135, R132, R134 ;  /* 0x0000008487877223 */ /* 0x000fc80000010086 */
[----:B------:R-:W-:-:S04]  /*5a60*/  FFMA.FTZ R136, R137, R135, R136 ;  /* 0x0000008789887223 */ /* 0x000fc80000010088 */
[----:B------:R-:W-:Y:S01]  /*5a70*/  FFMA.FTZ R139, R139, R136, R138 ;  /* 0x000000888b8b7223 */ /* 0x000fe2000001008a */
[----:B------:R-:W-:Y:S01]  /*5a80*/  PRMT R156, RZ, 0x5410, R156 ;  /* 0x00005410ff9c7816 */ /* 0x000fe2000000009c */
[----:B------:R-:W-:Y:S02]  /*5a90*/  FMUL.FTZ R12, R12, R10 ;  /* 0x0000000a0c0c7220 */ /* 0x000fe40000410000 */
[----:B------:R-:W-:Y:S01]  /*5aa0*/  FFMA.FTZ R126, R127, R139, R126 ;  /* 0x0000008b7f7e7223 */ /* 0x000fe2000001007e */
[----:B------:R-:W-:Y:S05]  /*5ab0*/  @P0 BRA `(.L_x_4322) ;  /* 0x000000f000000947 */ /* 0x000fea0003800000 */
[----:B------:R-:W0:Y:S01]  /*5ac0*/  S2UR UR6, SR_CTAID.Y ;  /* 0x00000000000679c3 */ /* 0x000e220000002600 */
[----:B------:R1:W-:Y:S07]  /*5ad0*/  STS.64 [R15.X8+0x860], R12 ;  /* 0x0008600c0f007388 */ /* 0x0003ee0000008a00 */
[----:B------:R-:W2:Y:S01]  /*5ae0*/  S2UR UR7, SR_CTAID.X ;  /* 0x00000000000779c3 */ /* 0x000ea20000002500 */
[----:B0-----:R-:W-:-:S02]  /*5af0*/  IMAD.U32 R102, RZ, RZ, UR6 ;  /* 0x00000006ff667e24 */ /* 0x001fc4000f8e00ff */
        /* <DEDUP_REMOVED lines=11> */
.L_x_4322:
[----:B------:R-:W-:Y:S05]  /*5bb0*/  BSYNC B0 ;  /* 0x0000000000007941 */ /* 0x000fea0003800000 */
.L_x_4321:
[----:B------:R-:W-:Y:S01]  /*5bc0*/  FFMA.FTZ R124, R124, R126, R125 ;  /* 0x0000007e7c7c7223 */ /* 0x000fe2000001007d */
[----:B-1----:R-:W-:Y:S01]  /*5bd0*/  IADD3 R15, R15, 0x1, RZ ;  /* 0x000000010f0f7810 */ /* 0x002fe20007ffe0ff */
[----:B------:R-:W-:Y:S01]  /*5be0*/  FFMA.FTZ R45, R156, R128, R45 ;  /* 0x000000809c2d7223 */ /* 0x000fe2000001002d */
[----:B------:R-:W-:Y:S01]  /*5bf0*/  PRMT R9, RZ, 0x5410, R142 ;  /* 0x00005410ff097816 */ /* 0x000fe2000000008e */
[----:B------:R-:W-:Y:S01]  /*5c00*/  FFMA.FTZ R122, R122, R124, R123 ;  /* 0x0000007c7a7a7223 */ /* 0x000fe2000001007b */
[----:B------:R-:W-:Y:S02]  /*5c10*/  ISETP.GE.AND P0, PT, R15, c[0x0][0x16c], PT ;  /* 0x00005b000f007a0c */ /* 0x000fe40003f06270 */
[----:B------:R-:W-:Y:S01]  /*5c20*/  PRMT R155, RZ, 0x5410, R155 ;  /* 0x00005410ff9b7816 */ /* 0x000fe2000000009b */
[----:B------:R-:W-:Y:S01]  /*5c30*/  FFMA.FTZ R115, R120, R122, R115 ;  /* 0x0000007a78737223 */ /* 0x000fe20000010073 */
[----:B------:R-:W-:Y:S02]  /*5c40*/  PRMT R154, RZ, 0x5410, R154 ;  /* 0x00005410ff9a7816 */ /* 0x000fe4000000009a */
[----:B------:R-:W-:Y:S01]  /*5c50*/  PRMT R153, RZ, 0x5410, R153 ;  /* 0x00005410ff997816 */ /* 0x000fe20000000099 */
[----:B------:R-:W-:Y:S01]  /*5c60*/  FFMA.FTZ R114, R121, R115, R114 ;  /* 0x0000007379727223 */ /* 0x000fe20000010072 */
        /* <DEDUP_REMOVED lines=15> */
[-C--:B------:R-:W-:Y:S01]  /*5d60*/  FFMA.FTZ R110, R117, R111.reuse, R110 ;  /* 0x0000006f756e7223 */ /* 0x080fe2000001006e */
[----:B------:R-:W-:Y:S01]  /*5d70*/  PRMT R144, RZ, 0x5410, R144 ;  /* 0x00005410ff907816 */ /* 0x000fe20000000090 */
[----:B------:R-:W-:Y:S01]  /*5d80*/  FFMA.FTZ R32, R9, R111, R32 ;  /* 0x0000006f09207223 */ /* 0x000fe20000010020 */
[----:B------:R-:W-:Y:S01]  /*5d90*/  PRMT R8, RZ, 0x5410, R141 ;  /* 0x00005410ff087816 */ /* 0x000fe2000000008d */
[----:B------:R-:W-:Y:S01]  /*5da0*/  FFMA.FTZ R108, R109, R110, R108 ;  /* 0x0000006e6d6c7223 */ /* 0x000fe2000001006c */
[----:B------:R-:W-:Y:S01]  /*5db0*/  PRMT R9, RZ, 0x5410, R140 ;  /* 0x00005410ff097816 */ /* 0x000fe2000000008c */
        /* <DEDUP_REMOVED lines=12> */
.L_x_4320:
[----:B------:R-:W-:Y:S01]  /*5e80*/  BAR.SYNC.DEFER_BLOCKING 0x0 ;  /* 0x0000000000007b1d */ /* 0x000fe20000010000 */
[----:B------:R-:W-:Y:S01]  /*5e90*/  F2FP.BF16.PACK_AB R44, R44, R45 ;  /* 0x0000002d2c2c723e */ /* 0x000fe200000010ff */
[----:B------:R-:W-:Y:S01]  /*5ea0*/  IMAD R11, R143, c[0x0][0x200], RZ ;  /* 0x000080008f0b7a24 */ /* 0x000fe200078e02ff */
[----:B------:R-:W-:Y:S02]  /*5eb0*/  F2FP.BF16.PACK_AB R42, R42, R43 ;  /* 0x0000002b2a2a723e */ /* 0x000fe400000010ff */
[----:B------:R-:W-:Y:S01]  /*5ec0*/  F2FP.BF16.PACK_AB R40, R40, R41 ;  /* 0x000000292828723e */ /* 0x000fe200000010ff */
[----:B------:R-:W-:Y:S01]  /*5ed0*/  IMAD R13, R98, c[0x0][0x204], R11 ;  /* 0x00008100620d7a24 */ /* 0x000fe200078e020b */
[----:B------:R-:W-:Y:S01]  /*5ee0*/  PRMT R0, R44, 0x7632, R0 ;  /* 0x000076322c007816 */ /* 0x000fe20000000000 */
[----:B------:R-:W-:Y:S01]  /*5ef0*/  BSSY B0, `(.L_x_4324) ;  /* 0x0000042000007945 */ /* 0x000fe20003800000 */
        /* <DEDUP_REMOVED lines=58> */
[----:B------:R-:W-:-:S04]  /*62a0*/  IMAD.WIDE.U32 R10, R98, c[0x0][0x200], R10 ;  /* 0x00008000620a7a25 */ /* 0x000fc800078e000a */
[----:B------:R-:W-:-:S04]  /*62b0*/  IMAD.IADD R11, R13, 0x1, R11 ;  /* 0x000000010d0b7824 */ /* 0x000fc800078e020b */
[----:B------:R-:W-:-:S04]  /*62c0*/  IMAD.WIDE.U32 R10, R102, c[0x0][0x208], R10 ;  /* 0x00008200660a7a25 */ /* 0x000fc800078e000a */
[----:B------:R-:W-:Y:S01]  /*62d0*/  IMAD.IADD R11, R11, 0x1, R35 ;  /* 0x000000010b0b7824 */ /* 0x000fe200078e0223 */
[----:B------:R-:W-:-:S04]  /*62e0*/  LEA R12, P0, R10, c[0x0][0x258], 0x1 ;  /* 0x000096000a0c7a11 */ /* 0x000fc800078008ff */
[----:B------:R-:W-:-:S05]  /*62f0*/  LEA.HI.X R13, R10, c[0x0][0x25c], R11, 0x1, P0 ;  /* 0x000097000a0d7a11 */ /* 0x000fca00000f0c0b */
[----:B------:R0:W-:Y:S04]  /*6300*/  STG.E.U16 [R12.64], R15 ;  /* 0x0000000f0c007986 */ /* 0x0001e8000c101504 */
.L_x_4325:
[----:B------:R-:W-:Y:S05]  /*6310*/  BSYNC B0 ;  /* 0x0000000000007941 */ /* 0x000fea0003800000 */
.L_x_4324:
[----:B------:R-:W-:Y:S01]  /*6320*/  MOV R9, R33 ;  /* 0x0000002100097202 */ /* 0x000fe20000000f00 */
[----:B0-----:R-:W-:Y:S01]  /*6330*/  IMAD R15, R101, c[0x0][0x208], RZ ;  /* 0x00008200650f7a24 */ /* 0x001fe200078e02ff */
[----:B------:R-:W-:Y:S01]  /*6340*/  LEA R11, P0, R2, c[0x0][0x258], 0x1 ;  /* 0x00009600020b7a11 */ /* 0x000fe200078008ff */
[----:B------:R-:W-:Y:S01]  /*6350*/  IMAD.SHL.U32 R13, R96, 0x200, RZ ;  /* 0x00000200600d7824 */ /* 0x000fe200078e00ff */
[-C--:B------:R-:W-:Y:S01]  /*6360*/  ISETP.GE.AND P5, PT, R105, R31.reuse, PT ;  /* 0x0000001f6900720c */ /* 0x080fe20003fa6270 */
[----:B------:R-:W-:Y:S01]  /*6370*/  IMAD.WIDE.U32 R8, R102, c[0x0][0x208], R8 ;  /* 0x0000820066087a25 */ /* 0x000fe200078e0008 */
[----:B------:R-:W-:Y:S02]  /*6380*/  LEA.HI.X R10, R2, c[0x0][0x25c], R3, 0x1, P0 ;  /* 0x00009700020a7a11 */ /* 0x000fe400000f0c03 */
[----:B------:R-:W-:Y:S01]  /*6390*/  ISETP.GE.AND P6, PT, R104, R31, PT ;  /* 0x0000001f6800720c */ /* 0x000fe20003fc6270 */
[----:B------:R-:W-:Y:S01]  /*63a0*/  IMAD R12, R102, c[0x0][0x20c], R15 ;  /* 0x00008300660c7a24 */ /* 0x000fe200078e020f */
[----:B------:R-:W-:-:S02]  /*63b0*/  SHF.R.S32.HI R15, RZ, 0x1f, R13 ;  /* 0x0000001fff0f7819 */ /* 0x000fc4000001140d */
[----:B------:R-:W-:Y:S02]  /*63c0*/  IADD3 R0, P1, R13, R8, RZ ;  /* 0x000000080d007210 */ /* 0x000fe40007f3e0ff */
[----:B------:R-:W-:Y:S02]  /*63d0*/  ISETP.GE.AND P2, PT, R92, R31, PT ;  /* 0x0000001f5c00720c */ /* 0x000fe40003f46270 */
[----:B------:R-:W-:Y:S02]  /*63e0*/  IADD3.X R9, R15, R12, R9, P1, !PT ;  /* 0x0000000c0f097210 */ /* 0x000fe40000ffe409 */
[C---:B------:R-:W-:Y:S02]  /*63f0*/  LEA R8, P0, R0.reuse, R11, 0x1 ;  /* 0x0000000b00087211 */ /* 0x040fe400078008ff */
[----:B------:R-:W-:Y:S02]  /*6400*/  ISETP.GE.AND P1, PT, R93, R31, PT ;  /* 0x0000001f5d00720c */ /* 0x000fe40003f26270 */
[----:B------:R-:W-:-:S02]  /*6410*/  LEA.HI.X R9, R0, R10, R9, 0x1, P0 ;  /* 0x0000000a00097211 */ /* 0x000fc400000f0c09 */
[-C--:B------:R-:W-:Y:S02]  /*6420*/  ISETP.GE.AND P0, PT, R94, R31.reuse, PT ;  /* 0x0000001f5e00720c */ /* 0x080fe40003f06270 */
[-C--:B------:R-:W-:Y:S01]  /*6430*/  ISETP.GE.AND P3, PT, R91, R31.reuse, PT ;  /* 0x0000001f5b00720c */ /* 0x080fe20003f66270 */
[----:B------:R-:W-:Y:S01]  /*6440*/  @!P5 STG.E.U16 [R8.64+0x40], R77 ;  /* 0x0000404d0800d986 */ /* 0x000fe2000c101504 */
        /* <DEDUP_REMOVED lines=35> */
.L_x_4326:
[----:B------:R-:W-:Y:S05]  /*6680*/  EXIT ;  /* 0x000000000000794d */ /* 0x000fea0003800000 */
.L_x_4328:
        /* <DEDUP_REMOVED lines=15> */
.L_x_5438:


//--------------------- .text._Z25selective_scan_fwd_kernelI32Selective_Scan_fwd_kernel_traitsILi32ELi16ELi1ELb0ELb1ELb1ELb1EN3c108BFloat16EfEEv13SSMParamsBase --------------------------
	.section	.text._Z25selective_scan_fwd_kernelI32Selective_Scan_fwd_kernel_traitsILi32ELi16ELi1ELb0ELb1ELb1ELb1EN3c108BFloat16EfEEv13SSMParamsBase,"ax",@progbits
	.sectioninfo	@"SHI_REGISTERS=162"
	.align	128
        .global         _Z25selective_scan_fwd_kernelI32Selective_Scan_fwd_kernel_traitsILi32ELi16ELi1ELb0ELb1ELb1ELb1EN3c108BFloat16EfEEv13SSMParamsBase
        .type           _Z25selective_scan_fwd_kernelI32Selective_Scan_fwd_kernel_traitsILi32ELi16ELi1ELb0ELb1ELb1ELb1EN3c108BFloat16EfEEv13SSMParamsBase,@function
        .size           _Z25selective_scan_fwd_kernelI32Selective_Scan_fwd_kernel_traitsILi32ELi16ELi1ELb0ELb1ELb1ELb1EN3c108BFloat16EfEEv13SSMParamsBase,(.L_x_5439 - _Z25selective_scan_fwd_kernelI32Selective_Scan_fwd_kernel_traitsILi32ELi16ELi1ELb0ELb1ELb1ELb1EN3c108BFloat16EfEEv13SSMParamsBase)
        .other          _Z25selective_scan_fwd_kernelI32Selective_Scan_fwd_kernel_traitsILi32ELi16ELi1ELb0ELb1ELb1ELb1EN3c108BFloat16EfEEv13SSMParamsBase,@"STO_CUDA_ENTRY STV_DEFAULT"
_Z25selective_scan_fwd_kernelI32Selective_Scan_fwd_kernel_traitsILi32ELi16ELi1ELb0ELb1ELb1ELb1EN3c108BFloat16EfEEv13SSMParamsBase:
.text._Z25selective_scan_fwd_kernelI32Selective_Scan_fwd_kernel_traitsILi32ELi16ELi1ELb0ELb1ELb1ELb1EN3c108BFloat16EfEEv13SSMParamsBase:
        /* <DEDUP_REMOVED lines=15> */
[----:B------:R-:W-:-:S03]  /*00f0*/  @P0 LEA R2, P2, R68, c[0x0][0x238], 0x2 ;  /* 0x00008e0044020a11 */ /* 0x000fc600078410ff */
[----:B------:R-:W-:Y:S02]  /*0100*/  @P1 LEA R4, P3, R68, c[0x0][0x250], 0x2 ;  /* 0x0000940044041a11 */ /* 0x000fe400078610ff */
[----:B-1----:R-:W-:Y:S02]  /*0110*/  IADD3 R6, R0, 0xffffffe, RZ ;  /* 0x0ffffffe00067810 */ /* 0x002fe40007ffe0ff */
[C-C-:B------:R-:W-:Y:S02]  /*0120*/  @P0 LEA.HI.X R3, R68.reuse, c[0x0][0x23c], R67.reuse, 0x2, P2 ;  /* 0x00008f0044030a11 */ /* 0x140fe400010f1443 */
[----:B------:R0:W1:Y:S01]  /*0130*/  F2I.FTZ.U32.TRUNC.NTZ R7, R6 ;  /* 0x0000000600077305 */ /* 0x000062000021f000 */
[----:B------:R-:W-:Y:S02]  /*0140*/  @P1 LEA.HI.X R5, R68, c[0x0][0x254], R67, 0x2, P3 ;  /* 0x0000950044051a11 */ /* 0x000fe400018f1443 */
[----:B------:R3:W5:Y:S01]  /*0150*/  @P0 LDG.E R66, [R2.64] ;  /* 0x0000000402420981 */ /* 0x000762000c1e1900 */
[----:B--2---:R-:W-:-:S03]  /*0160*/  IMAD.U32 R64, RZ, RZ, UR6 ;  /* 0x00000006ff407e24 */ /* 0x004fc6000f8e00ff */
[----:B------:R2:W5:Y:S01]  /*0170*/  @P1 LDG.E R65, [R4.64] ;  /* 0x0000000404411981 */ /* 0x000562000c1e1900 */
[----:B0-----:R-:W-:Y:S01]  /*0180*/  IMAD.MOV.U32 R6, RZ, RZ, RZ ;  /* 0x000000ffff067224 */ /* 0x001fe200078e00ff */
[----:B------:R-:W-:Y:S02]  /*0190*/  SHF.R.S32.HI R140, RZ, 0x1f, R64 ;  /* 0x0000001fff8c7819 */ /* 0x000fe40000011440 */
[----:B---3--:R-:W-:Y:S01]  /*01a0*/  IABS R2, R68 ;  /* 0x0000004400027213 */ /* 0x008fe20000000000 */
[----:B-1----:R-:W-:-:S04]  /*01b0*/  IMAD.MOV R8, RZ, RZ, -R7 ;  /* 0x000000ffff087224 */ /* 0x002fc800078e0a07 */
[----:B------:R-:W-:-:S04]  /*01c0*/  IMAD R3, R8, R9, RZ ;  /* 0x0000000908037224 */ /* 0x000fc800078e02ff */
[----:B------:R-:W-:-:S06]  /*01d0*/  IMAD.HI.U32 R7, R7, R3, R6 ;  /* 0x0000000307077227 */ /* 0x000fcc00078e0006 */
[----:B------:R-:W-:-:S04]  /*01e0*/  IMAD.HI.U32 R0, R7, R2, RZ ;  /* 0x0000000207007227 */ /* 0x000fc800078e00ff */
[----:B------:R-:W-:Y:S02]  /*01f0*/  IMAD.MOV R3, RZ, RZ, -R0 ;  /* 0x000000ffff037224 */ /* 0x000fe400078e0a00 */
[----:B------:R-:W-:-:S04]  /*0200*/  IMAD.WIDE.U32 R6, R64, c[0x0][0x190], RZ ;  /* 0x0000640040067a25 */ /* 0x000fc800078e00ff */
[----:B------:R-:W-:Y:S02]  /*0210*/  IMAD R2, R9, R3, R2 ;  /* 0x0000000309027224 */ /* 0x000fe400078e0202 */
[----:B------:R-:W-:-:S03]  /*0220*/  IMAD.MOV.U32 R3, RZ, RZ, c[0x0][0x174] ;  /* 0x00005d00ff037624 */ /* 0x000fc600078e00ff */
[----:B------:R-:W-:Y:S02]  /*0230*/  ISETP.GT.U32.AND P1, PT, R9, R2, PT ;  /* 0x000000020900720c */ /* 0x000fe40003f24070 */
[----:B------:R-:W-:Y:S01]  /*0240*/  ISETP.GE.AND P0, PT, R3, 0x1, PT ;  /* 0x000000010300780c */ /* 0x000fe20003f06270 */
[----:B------:R-:W-:-:S04]  /*0250*/  IMAD R3, R140, c[0x0][0x190], RZ ;  /* 0x000064008c037a24 */ /* 0x000fc800078e02ff */
[----:B------:R-:W-:-:S06]  /*0260*/  IMAD R3, R64, c[0x0][0x194], R3 ;  /* 0x0000650040037a24 */ /* 0x000fcc00078e0203 */
[----:B------:R-:W-:Y:S02]  /*0270*/  @!P1 IMAD.IADD R2, R2, 0x1, -R9 ;  /* 0x0000000102029824 */ /* 0x000fe400078e0a09 */
[----:B------:R-:W-:Y:S05]  /*0280*/  @!P0 EXIT ;  /* 0x000000000000894d */ /* 0x000fea0003800000 */
[----:B--2---:R-:W0:Y:S01]  /*0290*/  S2R R107, SR_TID.X ;  /* 0x00000000006b7919 */ /* 0x004e220000002100 */
[----:B------:R-:W-:Y:S01]  /*02a0*/  ISETP.GE.U32.AND P0, PT, R2, R9, PT ;  /* 0x000000090200720c */ /* 0x000fe20003f06070 */
[C---:B------:R-:W-:Y:S01]  /*02b0*/  IMAD R5, R67.reuse, c[0x0][0x1d8], RZ ;  /* 0x0000760043057a24 */ /* 0x040fe200078e02ff */
[----:B------:R-:W-:Y:S01]  /*02c0*/  LOP3.LUT R8, R68, c[0x0][0x178], RZ, 0x3c, !PT ;  /* 0x00005e0044087a12 */ /* 0x000fe200078e3cff */
[----:B------:R-:W-:Y:S01]  /*02d0*/  IMAD R11, R67, c[0x0][0x1e8], RZ ;  /* 0x00007a00430b7a24 */ /* 0x000fe200078e02ff */
[----:B------:R-:W-:Y:S01]  /*02e0*/  @!P1 IADD3 R0, R0, 0x1, RZ ;  /* 0x0000000100009810 */ /* 0x000fe20007ffe0ff */
[----:B------:R-:W-:Y:S01]  /*02f0*/  IMAD.IADD R9, R7, 0x1, R3 ;  /* 0x0000000107097824 */ /* 0x000fe200078e0203 */
[----:B------:R-:W-:Y:S01]  /*0300*/  ISETP.GE.AND P2, PT, R8, RZ, PT ;  /* 0x000000ff0800720c */ /* 0x000fe20003f46270 */
[C---:B------:R-:W-:Y:S01]  /*0310*/  IMAD R7, R68.reuse, c[0x0][0x1dc], R5 ;  /* 0x0000770044077a24 */ /* 0x040fe200078e0205 */
[----:B------:R-:W-:Y:S01]  /*0320*/  ISETP.NE.AND P1, PT, RZ, c[0x0][0x178], PT ;  /* 0x00005e00ff007a0c */ /* 0x000fe20003f25270 */
[C---:B------:R-:W-:Y:S01]  /*0330*/  IMAD.WIDE.U32 R4, R68.reuse, c[0x0][0x1e8], RZ ;  /* 0x00007a0044047a25 */ /* 0x040fe200078e00ff */
[----:B------:R-:W1:Y:S03]  /*0340*/  S2R R62, SR_LANEID ;  /* 0x00000000003e7919 */ /* 0x000e660000000000 */
[----:B------:R-:W-:Y:S01]  /*0350*/  IMAD R11, R68, c[0x0][0x1ec], R11 ;  /* 0x00007b00440b7a24 */ /* 0x000fe200078e020b */
[----:B------:R-:W-:Y:S01]  /*0360*/  @P0 IADD3 R0, R0, 0x1, RZ ;  /* 0x0000000100000810 */ /* 0x000fe20007ffe0ff */
[----:B------:R-:W-:-:S03]  /*0370*/  IMAD.WIDE.U32 R2, R68, c[0x0][0x1d8], RZ ;  /* 0x0000760044027a25 */ /* 0x000fc600078e00ff */
[----:B------:R-:W-:Y:S01]  /*0380*/  IADD3 R5, R5, R11, RZ ;  /* 0x0000000b05057210 */ /* 0x000fe20007ffe0ff */
[----:B------:R-:W-:Y:S02]  /*0390*/  IMAD.MOV.U32 R8, RZ, RZ, R6 ;  /* 0x000000ffff087224 */ /* 0x000fe400078e0006 */
[----:B------:R-:W-:Y:S02]  /*03a0*/  IMAD R13, R140, c[0x0][0x1b0], RZ ;  /* 0x00006c008c0d7a24 */ /* 0x000fe400078e02ff */
[----:B------:R-:W-:Y:S01]  /*03b0*/  IMAD.IADD R3, R3, 0x1, R7 ;  /* 0x0000000103037824 */ /* 0x000fe200078e0207 */
[C---:B0-----:R-:W-:Y:S01]  /*03c0*/  LOP3.LUT R63, R107.reuse, 0x1f, RZ, 0xc0, !PT ;  /* 0x0000001f6b3f7812 */ /* 0x041fe200078ec0ff */
[----:B------:R-:W-:Y:S02]  /*03d0*/  IMAD.SHL.U32 R6, R107, 0x10, RZ ;  /* 0x000000106b067824 */ /* 0x000fe400078e00ff */
[----:B------:R-:W-:-:S03]  /*03e0*/  IMAD.WIDE.U32 R10, R64, c[0x0][0x1b0], RZ ;  /* 0x00006c00400a7a25 */ /* 0x000fc600078e00ff */
[----:B------:R-:W-:Y:S01]  /*03f0*/  LOP3.LUT R6, R63, 0xfffffe00, R6, 0xf8, !PT ;  /* 0xfffffe003f067812 */ /* 0x000fe200078ef806 */
[C---:B------:R-:W-:Y:S02]  /*0400*/  IMAD R13, R64.reuse, c[0x0][0x1b4], R13 ;  /* 0x00006d00400d7a24 */ /* 0x040fe400078e020d */
[----:B------:R-:W-:Y:S01]  /*0410*/  IMAD.WIDE.U32 R2, R64, c[0x0][0x1d0], R2 ;  /* 0x0000740040027a25 */ /* 0x000fe200078e0002 */
[C---:B------:R-:W-:Y:S02]  /*0420*/  LOP3.LUT R60, R6.reuse, 0x80, RZ, 0xfc, !PT ;  /* 0x00000080063c7812 */ /* 0x040fe400078efcff */
[----:B------:R-:W-:Y:S01]  /*0430*/  LOP3.LUT R59, R6, 0xa0, RZ, 0xfc, !PT ;  /* 0x000000a0063b7812 */ /* 0x000fe200078efcff */
[----:B------:R-:W-:Y:S01]  /*0440*/  IMAD R7, R140, c[0x0][0x1d0], RZ ;  /* 0x000074008c077a24 */ /* 0x000fe200078e02ff */
[----:B------:R-:W-:Y:S01]  /*0450*/  LOP3.LUT R58, R6, 0xc0, RZ, 0xfc, !PT ;  /* 0x000000c0063a7812 */ /* 0x000fe200078efcff */
[----:B------:R-:W-:Y:S01]  /*0460*/  IMAD R17, R140, c[0x0][0x1e0], RZ ;  /* 0x000078008c117a24 */ /* 0x000fe200078e02ff */
[----:B------:R-:W-:Y:S01]  /*0470*/  LOP3.LUT R57, R6, 0xe0, RZ, 0xfc, !PT ;  /* 0x000000e006397812 */ /* 0x000fe200078efcff */
[----:B------:R-:W-:Y:S01]  /*0480*/  @!P2 IMAD.MOV R0, RZ, RZ, -R0 ;  /* 0x000000ffff00a224 */ /* 0x000fe200078e0a00 */
[----:B------:R-:W-:Y:S01]  /*0490*/  @!P1 LOP3.LUT R0, RZ, c[0x0][0x178], RZ, 0x33, !PT ;  /* 0x00005e00ff009a12 */ /* 0x000fe200078e33ff */
[----:B------:R-:W-:Y:S01]  /*04a0*/  IMAD.WIDE.U32 R4, R64, c[0x0][0x1e0], R4 ;  /* 0x0000780040047a25 */ /* 0x000fe200078e0004 */
[----:B------:R-:W-:-:S02]  /*04b0*/  LOP3.LUT R56, R6, 0x100, RZ, 0xfc, !PT ;  /* 0x0000010006387812 */ /* 0x000fc400078efcff */
[C---:B------:R-:W-:Y:S01]  /*04c0*/  LOP3.LUT R55, R6.reuse, 0x120, RZ, 0xfc, !PT ;  /* 0x0000012006377812 */ /* 0x040fe200078efcff */
[----:B------:R-:W-:Y:S01]  /*04d0*/  IMAD.IADD R11, R11, 0x1, R13 ;  /* 0x000000010b0b7824 */ /* 0x000fe200078e020d */
[----:B------:R-:W-:Y:S01]  /*04e0*/  IADD3 R13, P0, R6, R2, RZ ;  /* 0x00000002060d7210 */ /* 0x000fe20007f1e0ff */
[C---:B------:R-:W-:Y:S01]  /*04f0*/  IMAD R15, R64.reuse, c[0x0][0x1d4], R7 ;  /* 0x00007500400f7a24 */ /* 0x040fe200078e0207 */
[----:B------:R-:W-:Y:S01]  /*0500*/  SHF.R.S32.HI R7, RZ, 0x1f, R6 ;  /* 0x0000001fff077819 */ /* 0x000fe20000011406 */
[----:B------:R-:W-:Y:S01]  /*0510*/  IMAD R17, R64, c[0x0][0x1e4], R17 ;  /* 0x0000790040117a24 */ /* 0x000fe200078e0211 */
[----:B------:R-:W-:Y:S01]  /*0520*/  IADD3 R77, P1, R6, R4, RZ ;  /* 0x00000004064d7210 */ /* 0x000fe20007f3e0ff */
[----:B------:R-:W-:Y:S01]  /*0530*/  IMAD.MOV.U32 R61, RZ, RZ, RZ ;  /* 0x000000ffff3d7224 */ /* 0x000fe200078e00ff */
[----:B------:R-:W-:Y:S02]  /*0540*/  SHF.R.S32.HI R2, RZ, 0x1f, R0 ;  /* 0x0000001fff027819 */ /* 0x000fe40000011400 */
[----:B------:R-:W-:-:S02]  /*0550*/  IADD3.X R4, R7, R3, R15, P0, !PT ;  /* 0x0000000307047210 */ /* 0x000fc400007fe40f */
[----:B------:R-:W-:Y:S01]  /*0560*/  IADD3.X R14, R7, R5, R17, P1, !PT ;  /* 0x00000005070e7210 */ /* 0x000fe20000ffe411 */
[C---:B------:R-:W-:Y:S01]  /*0570*/  IMAD R5, R2.reuse, c[0x0][0x1a8], RZ ;  /* 0x00006a0002057a24 */ /* 0x040fe200078e02ff */
[----:B------:R-:W-:Y:S01]  /*0580*/  LEA R12, P0, R13, c[0x0][0x240], 0x1 ;  /* 0x000090000d0c7a11 */ /* 0x000fe200078008ff */
[----:B------:R-:W-:Y:S01]  /*0590*/  IMAD R15, R2, c[0x0][0x1c8], RZ ;  /* 0x00007200020f7a24 */ /* 0x000fe200078e02ff */
[----:B------:R-:W-:Y:S01]  /*05a0*/  LEA R20, P2, R77, c[0x0][0x248], 0x1 ;  /* 0x000092004d147a11 */ /* 0x000fe200078408ff */
[C---:B------:R-:W-:Y:S01]  /*05b0*/  IMAD R49, R0.reuse, c[0x0][0x1ac], R5 ;  /* 0x00006b0000317a24 */ /* 0x040fe200078e0205 */
[----:B------:R-:W-:Y:S01]  /*05c0*/  LEA.HI.X R13, R13, c[0x0][0x244], R4, 0x1, P0 ;  /* 0x000091000d0d7a11 */ /* 0x000fe200000f0c04 */
[----:B------:R-:W-:Y:S01]  /*05d0*/  IMAD.WIDE.U32 R2, R0, c[0x0][0x1a8], R8 ;  /* 0x00006a0000027a25 */ /* 0x000fe200078e0008 */
[----:B------:R-:W-:Y:S02]  /*05e0*/  LEA.HI.X R77, R77, c[0x0][0x24c], R14, 0x1, P2 ;  /* 0x000093004d4d7a11 */ /* 0x000fe400010f0c0e */
[----:B------:R-:W-:Y:S01]  /*05f0*/  LOP3.LUT R54, R6, 0x140, RZ, 0xfc, !PT ;  /* 0x0000014006367812 */ /* 0x000fe200078efcff */
[----:B------:R-:W-:Y:S01]  /*0600*/  IMAD.WIDE.U32 R4, R0, c[0x0][0x1c8], R10 ;  /* 0x0000720000047a25 */ /* 0x000fe200078e000a */
[----:B------:R-:W-:-:S02]  /*0610*/  LEA R53, P0, R2, c[0x0][0x228], 0x1 ;  /* 0x00008a0002357a11 */ /* 0x000fc400078008ff */
[----:B------:R-:W-:Y:S01]  /*0620*/  LOP3.LUT R52, R6, 0x160, RZ, 0xfc, !PT ;  /* 0x0000016006347812 */ /* 0x000fe200078efcff */
[----:B------:R-:W-:Y:S01]  /*0630*/  IMAD R15, R0, c[0x0][0x1cc], R15 ;  /* 0x00007300000f7a24 */ /* 0x000fe200078e020f */
[----:B------:R-:W-:Y:S01]  /*0640*/  LEA R51, P1, R4, c[0x0][0x230], 0x1 ;  /* 0x00008c0004337a11 */ /* 0x000fe200078208ff */
[----:B------:R-:W-:Y:S01]  /*0650*/  IMAD.IADD R49, R3, 0x1, R49 ;  /* 0x0000000103317824 */ /* 0x000fe200078e0231 */
[C---:B------:R-:W-:Y:S01]  /*0660*/  LOP3.LUT R50, R6.reuse, 0x180, RZ, 0xfc, !PT ;  /* 0x0000018006327812 */ /* 0x040fe200078efcff */
[----:B------:R-:W-:Y:S01]  /*0670*/  IMAD.IADD R47, R5, 0x1, R15 ;  /* 0x00000001052f7824 */ /* 0x000fe200078e020f */
[----:B------:R-:W-:Y:S02]  /*0680*/  LOP3.LUT R48, R6, 0x1c0, RZ, 0xfc, !PT ;  /* 0x000001c006307812 */ /* 0x000fe400078efcff */
[----:B------:R-:W-:Y:S02]  /*0690*/  LEA.HI.X R49, R2, c[0x0][0x22c], R49, 0x1, P0 ;  /* 0x00008b0002317a11 */ /* 0x000fe400000f0c31 */
[----:B------:R-:W-:-:S02]  /*06a0*/  LEA.HI.X R47, R4, c[0x0][0x234], R47, 0x1, P1 ;  /* 0x00008d00042f7a11 */ /* 0x000fc400008f0c2f */
[----:B-1----:R-:W-:Y:S02]  /*06b0*/  LOP3.LUT R46, R6, 0x1e0, RZ, 0xfc, !PT ;  /* 0x000001e0062e7812 */ /* 0x002fe400078efcff */
.L_x_4370:
[----:B------:R-:W-:Y:S01]  /*06c0*/  BAR.SYNC.DEFER_BLOCKING 0x0 ;  /* 0x0000000000007b1d */ /* 0x000fe20000010000 */
[----:B------:R-:W-:Y:S01]  /*06d0*/  IMAD.MOV.U32 R0, RZ, RZ, -0x200 ;  /* 0xfffffe00ff007424 */ /* 0x000fe200078e00ff */
[C---:B------:R-:W-:Y:S01]  /*06e0*/  LOP3.LUT R72, R6.reuse, 0x20, RZ, 0xfc, !PT ;  /* 0x0000002006487812 */ /* 0x040fe200078efcff */
[----:B------:R-:W-:Y:S01]  /*06f0*/  IMAD.MOV.U32 R4, RZ, RZ, R12 ;  /* 0x000000ffff047224 */ /* 0x000fe200078e000c */
[----:B------:R-:W-:Y:S01]  /*0700*/  LOP3.LUT R71, R6, 0x40, RZ, 0xfc, !PT ;  /* 0x0000004006477812 */ /* 0x000fe200078efcff */
[----:B------:R-:W-:Y:S01]  /*0710*/  IMAD R73, R61, R0, c[0x0][0x168] ;  /* 0x00005a003d497624 */ /* 0x000fe200078e0200 */
[----:B------:R-:W-:Y:S01]  /*0720*/  PRMT R0, RZ, 0x7610, R0 ;  /* 0x00007610ff007816 */ /* 0x000fe20000000000 */
[----:B------:R-:W-:-:S03]  /*0730*/  IMAD.MOV.U32 R5, RZ, RZ, R13 ;  /* 0x000000ffff057224 */ /* 0x000fc600078e000d */
[CC--:B------:R-:W-:Y:S02]  /*0740*/  ISETP.GE.AND P0, PT, R6.reuse, R73.reuse, PT ;  /* 0x000000490600720c */ /* 0x0c0fe40003f06270 */
[----:B------:R-:W-:Y:S02]  /*0750*/  LOP3.LUT R70, R6, 0x60, RZ, 0xfc, !PT ;  /* 0x0000006006467812 */ /* 0x000fe400078efcff */
[-C--:B------:R-:W-:Y:S02]  /*0760*/  ISETP.GE.AND P1, PT, R71, R73.reuse, PT ;  /* 0x000000494700720c */ /* 0x080fe40003f26270 */
[-C--:B------:R-:W-:Y:S02]  /*0770*/  ISETP.GE.AND P2, PT, R70, R73.reuse, PT ;  /* 0x000000494600720c */ /* 0x080fe40003f46270 */
[----:B------:R-:W-:-:S05]  /*0780*/  ISETP.GE.AND P3, PT, R60, R73, PT ;  /* 0x000000493c00720c */ /* 0x000fca0003f66270 */
[----:B------:R-:W2:Y:S01]  /*0790*/  @!P0 LDG.E.U16 R0, [R4.64] ;  /* 0x0000000404008981 */ /* 0x000ea2000c1e1500 */
[-C--:B------:R-:W-:Y:S02]  /*07a0*/  ISETP.GE.AND P0, PT, R72, R73.reuse, PT ;  /* 0x000000494800720c */ /* 0x080fe40003f06270 */
[----:B------:R-:W-:Y:S02]  /*07b0*/  ISETP.GE.AND P4, PT, R59, R73, PT ;  /* 0x000000493b00720c */ /* 0x000fe40003f86270 */
[----:B------:R-:W-:Y:S02]  /*07c0*/  PRMT R3, RZ, 0x7610, R3 ;  /* 0x00007610ff037816 */ /* 0x000fe40000000003 */
[----:B------:R-:W-:Y:S02]  /*07d0*/  PRMT R2, RZ, 0x7610, R2 ;  /* 0x00007610ff027816 */ /* 0x000fe40000000002 */
[----:B-1----:R-:W-:Y:S02]  /*07e0*/  PRMT R9, RZ, 0x7610, R9 ;  /* 0x00007610ff097816 */ /* 0x002fe40000000009 */
[----:B------:R-:W-:-:S02]  /*07f0*/  PRMT R8, RZ, 0x7610, R8 ;  /* 0x00007610ff087816 */ /* 0x000fc40000000008 */
[----:B------:R-:W-:Y:S01]  /*0800*/  PRMT R11, RZ, 0x7610, R11 ;  /* 0x00007610ff0b7816 */ /* 0x000fe2000000000b */
        /* <DEDUP_REMOVED lines=10> */
[----:B------:R-:W-:Y:S02]  /*08b0*/  PRMT R10, RZ, 0x7610, R10 ;  /* 0x00007610ff0a7816 */ /* 0x000fe4000000000a */
[----:B------:R-:W-:Y:S02]  /*08c0*/  PRMT R13, RZ, 0x7610, R13 ;  /* 0x00007610ff0d7816 */ /* 0x000fe4000000000d */
[----:B------:R-:W-:Y:S02]  /*08d0*/  PRMT R12, RZ, 0x7610, R12 ;  /* 0x00007610ff0c7816 */ /* 0x000fe4000000000c */
[----:B0-----:R-:W-:Y:S01]  /*08e0*/  PRMT R15, RZ, 0x7610, R15 ;  /* 0x00007610ff0f7816 */ /* 0x001fe2000000000f */
[----:B------:R-:W4:Y:S01]  /*08f0*/  @!P0 LDG.E.U16 R10, [R4.64+0x180] ;  /* 0x00018004040a8981 */ /* 0x000f22000c1e1500 */
[----:B------:R-:W-:-:S02]  /*0900*/  PRMT R14, RZ, 0x7610, R14 ;  /* 0x00007610ff0e7816 */ /* 0x000fc4000000000e */
[----:B------:R-:W-:Y:S01]  /*0910*/  LOP3.LUT R69, R6, 0x1a0, RZ, 0xfc, !PT ;  /* 0x000001a006457812 */ /* 0x000fe200078efcff */
        /* <DEDUP_REMOVED lines=21> */
[CC--:B------:R-:W-:Y:S02]  /*0a70*/  LEA.HI.SX32 R45, R62.reuse, R62.reuse, 0x1b ;  /* 0x0000003e3e2d7211 */ /* 0x0c0fe400078fdaff */
[C---:B------:R-:W-:Y:S02]  /*0a80*/  IADD3 R27, R62.reuse, 0x60, RZ ;  /* 0x000000603e1b7810 */ /* 0x040fe40007ffe0ff */
[C---:B------:R-:W-:Y:S02]  /*0a90*/  IADD3 R29, R62.reuse, 0x80, RZ ;  /* 0x000000803e1d7810 */ /* 0x040fe40007ffe0ff */
[----:B------:R-:W-:Y:S02]  /*0aa0*/  IADD3 R31, R62, 0xa0, RZ ;  /* 0x000000a03e1f7810 */ /* 0x000fe40007ffe0ff */
[----:B------:R-:W-:-:S02]  /*0ab0*/  LEA.HI.SX32 R23, R23, R62, 0x1b ;  /* 0x0000003e17177211 */ /* 0x000fc400078fdaff */
[-C--:B------:R-:W-:Y:S01]  /*0ac0*/  LEA.HI.SX32 R25, R25, R62.reuse, 0x1b ;  /* 0x0000003e19197211 */ /* 0x080fe200078fdaff */
[----:B------:R-:W-:Y:S01]  /*0ad0*/  IMAD.SHL.U32 R45, R45, 0x2, RZ ;  /* 0x000000022d2d7824 */ /* 0x000fe200078e00ff */
[-C--:B------:R-:W-:Y:S02]  /*0ae0*/  LEA.HI.SX32 R27, R27, R62.reuse, 0x1b ;  /* 0x0000003e1b1b7211 */ /* 0x080fe400078fdaff */
[-C--:B------:R-:W-:Y:S01]  /*0af0*/  LEA.HI.SX32 R29, R29, R62.reuse, 0x1b ;  /* 0x0000003e1d1d7211 */ /* 0x080fe200078fdaff */
[----:B------:R-:W-:Y:S01]  /*0b00*/  IMAD.SHL.U32 R44, R23, 0x2, RZ ;  /* 0x00000002172c7824 */ /* 0x000fe200078e00ff */
[----:B------:R-:W-:Y:S01]  /*0b10*/  LEA.HI.SX32 R31, R31, R62, 0x1b ;  /* 0x0000003e1f1f7211 */ /* 0x000fe200078fdaff */
[----:B------:R-:W-:Y:S01]  /*0b20*/  IMAD.SHL.U32 R43, R25, 0x2, RZ ;  /* 0x00000002192b7824 */ /* 0x000fe200078e00ff */
[C---:B------:R-:W-:Y:S01]  /*0b30*/  IADD3 R23, R62.reuse, 0xc0, RZ ;  /* 0x000000c03e177810 */ /* 0x040fe20007ffe0ff */
[----:B------:R-:W-:Y:S01]  /*0b40*/  IMAD.SHL.U32 R41, R29, 0x2, RZ ;  /* 0x000000021d297824 */ /* 0x000fe200078e00ff */
[----:B------:R-:W-:Y:S01]  /*0b50*/  SHF.L.U32 R42, R27, 0x1, RZ ;  /* 0x000000011b2a7819 */ /* 0x000fe200000006ff */
[----:B------:R-:W-:Y:S01]  /*0b60*/  IMAD.SHL.U32 R40, R31, 0x2, RZ ;  /* 0x000000021f287824 */ /* 0x000fe200078e00ff */
[----:B------:R-:W-:-:S02]  /*0b70*/  IADD3 R25, R62, 0xe0, RZ ;  /* 0x000000e03e197810 */ /* 0x000fc40007ffe0ff */
        /* <DEDUP_REMOVED lines=9> */
[-C--:B------:R-:W-:Y:S02]  /*0c10*/  LEA.HI.SX32 R31, R31, R62.reuse, 0x1b ;  /* 0x0000003e1f1f7211 */ /* 0x080fe400078fdaff */
[C---:B------:R-:W-:Y:S01]  /*0c20*/  IADD3 R23, R62.reuse, 0x1c0, RZ ;  /* 0x000001c03e177810 */ /* 0x040fe20007ffe0ff */
[----:B------:R-:W-:Y:S01]  /*0c30*/  IMAD.SHL.U32 R37, R27, 0x2, RZ ;  /* 0x000000021b257824 */ /* 0x000fe200078e00ff */
[----:B------:R-:W-:Y:S01]  /*0c40*/  IADD3 R25, R62, 0x1e0, RZ ;  /* 0x000001e03e197810 */ /* 0x000fe20007ffe0ff */
[----:B------:R-:W-:Y:S01]  /*0c50*/  IMAD.SHL.U32 R36, R29, 0x2, RZ ;  /* 0x000000021d247824 */ /* 0x000fe200078e00ff */
[-C--:B------:R-:W-:Y:S01]  /*0c60*/  LEA.HI.SX32 R23, R23, R62.reuse, 0x1b ;  /* 0x0000003e17177211 */ /* 0x080fe200078fdaff */
[----:B------:R-:W-:Y:S01]  /*0c70*/  IMAD.SHL.U32 R35, R31, 0x2, RZ ;  /* 0x000000021f237824 */ /* 0x000fe200078e00ff */
[----:B------:R-:W-:-:S03]  /*0c80*/  LEA.HI.SX32 R25, R25, R62, 0x1b ;  /* 0x0000003e19197211 */ /* 0x000fc600078fdaff */
[----:B------:R-:W-:Y:S01]  /*0c90*/  IMAD.SHL.U32 R31, R23, 0x2, RZ ;  /* 0x00000002171f7824 */ /* 0x000fe200078e00ff */
[----:B------:R-:W-:Y:S02]  /*0ca0*/  SHF.L.U32 R30, R25, 0x1, RZ ;  /* 0x00000001191e7819 */ /* 0x000fe400000006ff */
[-C--:B------:R-:W-:Y:S02]  /*0cb0*/  ISETP.GE.AND P2, PT, R6, R73.reuse, PT ;  /* 0x000000490600720c */ /* 0x080fe40003f46270 */
[-C--:B------:R-:W-:Y:S02]  /*0cc0*/  ISETP.GE.AND P1, PT, R72, R73.reuse, PT ;  /* 0x000000494800720c */ /* 0x080fe40003f26270 */
[----:B------:R-:W-:Y:S02]  /*0cd0*/  PRMT R24, RZ, 0x7610, R24 ;  /* 0x00007610ff187816 */ /* 0x000fe40000000018 */
        /* <DEDUP_REMOVED lines=26> */
[C---:B-1----:R-:W-:Y:S01]  /*0e80*/  IADD3 R9, R62.reuse, 0x180, RZ ;  /* 0x000001803e097810 */ /* 0x042fe20007ffe0ff */
[C---:B------:R-:W-:Y:S01]  /*0e90*/  IMAD.SHL.U32 R0, R62.reuse, 0x10, RZ ;  /* 0x000000103e007824 */ /* 0x040fe200078e00ff */
[-C--:B------:R-:W-:Y:S02]  /*0ea0*/  LEA.HI.SX32 R3, R3, R62.reuse, 0x1b ;  /* 0x0000003e03037211 */ /* 0x080fe400078fdaff */
[-C--:B------:R-:W-:Y:S02]  /*0eb0*/  LEA.HI.SX32 R9, R9, R62.reuse, 0x1b ;  /* 0x0000003e09097211 */ /* 0x080fe400078fdaff */
[----:B0-----:R-:W-:Y:S01]  /*0ec0*/  IADD3 R11, R62, 0x1a0, RZ ;  /* 0x000001a03e0b7810 */ /* 0x001fe20007ffe0ff */
[----:B------:R-:W-:Y:S03]  /*0ed0*/  STS.U16 [R39+0x180], R10 ;  /* 0x0001800a27007388 */ /* 0x000fe60000000400 */
[----:B------:R-:W-:Y:S01]  /*0ee0*/  LEA.HI.SX32 R11, R11, R62, 0x1b ;  /* 0x0000003e0b0b7211 */ /* 0x000fe200078fdaff */
[----:B------:R-:W-:Y:S01]  /*0ef0*/  IMAD.SHL.U32 R34, R3, 0x2, RZ ;  /* 0x0000000203227824 */ /* 0x000fe200078e00ff */
[----:B------:R-:W-:Y:S01]  /*0f00*/  STS.U16 [R38+0x1c0], R13 ;  /* 0x0001c00d26007388 */ /* 0x000fe20000000400 */
[----:B------:R-:W-:Y:S01]  /*0f10*/  IMAD.SHL.U32 R33, R9, 0x2, RZ ;  /* 0x0000000209217824 */ /* 0x000fe200078e00ff */
[----:B------:R-:W-:Y:S01]  /*0f20*/  LEA.HI.SX32 R0, R0, R0, 0x1b ;  /* 0x0000000000007211 */ /* 0x000fe200078fdaff */
[----:B------:R-:W-:Y:S01]  /*0f30*/  IMAD.SHL.U32 R32, R11, 0x2, RZ ;  /* 0x000000020b207824 */ /* 0x000fe200078e00ff */
[----:B------:R-:W-:Y:S04]  /*0f40*/  STS.U16 [R37+0x200], R12 ;  /* 0x0002000c25007388 */ /* 0x000fe80000000400 */
[----:B------:R-:W-:Y:S01]  /*0f50*/  STS.U16 [R36+0x240], R15 ;  /* 0x0002400f24007388 */ /* 0x000fe20000000400 */
[----:B------:R-:W-:-:S03]  /*0f60*/  IMAD.SHL.U32 R28, R0, 0x2, RZ ;  /* 0x00000002001c7824 */ /* 0x000fc600078e00ff */
[----:B------:R-:W-:Y:S01]  /*0f70*/  STS.U16 [R35+0x280], R14 ;  /* 0x0002800e23007388 */ /* 0x000fe20000000400 */
[----:B------:R-:W-:-:S03]  /*0f80*/  IMAD.MOV.U32 R2, RZ, RZ, R20 ;  /* 0x000000ffff027224 */ /* 0x000fc600078e0014 */
        /* <DEDUP_REMOVED lines=22> */
[----:B------:R-:W-:-:S03]  /*10f0*/  IMAD.MOV.U32 R3, RZ, RZ, R77 ;  /* 0x000000ffff037224 */ /* 0x000fc600078e004d */
        /* <DEDUP_REMOVED lines=118> */
.L_x_4330:
[----:B------:R-:W-:Y:S05]  /*1860*/  BSYNC B0 ;  /* 0x0000000000007941 */ /* 0x000fea0003800000 */
.L_x_4329:
        /* <DEDUP_REMOVED lines=36> */
.L_x_4332:
[----:B------:R-:W-:Y:S05]  /*1ab0*/  BSYNC B0 ;  /* 0x0000000000007941 */ /* 0x000fea0003800000 */
.L_x_4331:
        /* <DEDUP_REMOVED lines=38> */
.L_x_4334:
[----:B------:R-:W-:Y:S05]  /*1d20*/  BSYNC B0 ;  /* 0x0000000000007941 */ /* 0x000fea0003800000 */
.L_x_4333:
        /* <DEDUP_REMOVED lines=36> */
.L_x_4336:
[----:B------:R-:W-:Y:S05]  /*1f70*/  BSYNC B0 ;  /* 0x0000000000007941 */ /* 0x000fea0003800000 */
.L_x_4335:
        /* <DEDUP_REMOVED lines=38> */
.L_x_4338:
[----:B------:R-:W-:Y:S05]  /*21e0*/  BSYNC B0 ;  /* 0x0000000000007941 */ /* 0x000fea0003800000 */
.L_x_4337:
        /* <DEDUP_REMOVED lines=36> */
.L_x_4340:
[----:B------:R-:W-:Y:S05]  /*2430*/  BSYNC B0 ;  /* 0x0000000000007941 */ /* 0x000fea0003800000 */
.L_x_4339:
        /* <DEDUP_REMOVED lines=38> */
.L_x_4342:
[----:B------:R-:W-:Y:S05]  /*26a0*/  BSYNC B0 ;  /* 0x0000000000007941 */ /* 0x000fea0003800000 */
.L_x_4341:
        /* <DEDUP_REMOVED lines=36> */
.L_x_4344:
[----:B------:R-:W-:Y:S05]  /*28f0*/  BSYNC B0 ;  /* 0x0000000000007941 */ /* 0x000fea0003800000 */
.L_x_4343:
        /* <DEDUP_REMOVED lines=41> */
.L_x_4346:
[----:B------:R-:W-:Y:S05]  /*2b90*/  BSYNC B0 ;  /* 0x0000000000007941 */ /* 0x000fea0003800000 */
.L_x_4345:
        /* <DEDUP_REMOVED lines=41> */
.L_x_4348:
[----:B------:R-:W-:Y:S05]  /*2e30*/  BSYNC B0 ;  /* 0x0000000000007941 */ /* 0x000fea0003800000 */
.L_x_4347:
        /* <DEDUP_REMOVED lines=47> */
.L_x_4350:
[----:B------:R-:W-:Y:S05]  /*3130*/  BSYNC B0 ;  /* 0x0000000000007941 */ /* 0x000fea0003800000 */
.L_x_4349:
        /* <DEDUP_REMOVED lines=33> */
.L_x_4352:
[----:B------:R-:W-:Y:S05]  /*3350*/  BSYNC B0 ;  /* 0x0000000000007941 */ /* 0x000fea0003800000 */
.L_x_4351:
        /* <DEDUP_REMOVED lines=33> */
.L_x_4354:
[----:B------:R-:W-:Y:S05]  /*3570*/  BSYNC B0 ;  /* 0x0000000000007941 */ /* 0x000fea0003800000 */
.L_x_4353:
        /* <DEDUP_REMOVED lines=33> */
.L_x_4356:
[----:B------:R-:W-:Y:S05]  /*3790*/  BSYNC B0 ;  /* 0x0000000000007941 */ /* 0x000fea0003800000 */
.L_x_4355:
        /* <DEDUP_REMOVED lines=33> */
.L_x_4358:
[----:B------:R-:W-:Y:S05]  /*39b0*/  BSYNC B0 ;  /* 0x0000000000007941 */ /* 0x000fea0003800000 */
.L_x_4357:
        /* <DEDUP_REMOVED lines=33> */
.L_x_4360:
[----:B------:R-:W-:Y:S05]  /*3bd0*/  BSYNC B0 ;  /* 0x0000000000007941 */ /* 0x000fea0003800000 */
.L_x_4359:
        /* <DEDUP_REMOVED lines=36> */
.L_x_4364:
[----:B------:R-:W-:Y:S01]  /*3e20*/  SHF.R.S32.HI R123, RZ, 0x1f, R75 ;  /* 0x0000001fff7b7819 */ /* 0x000fe2000001144b */
[----:B------:R-:W-:Y:S01]  /*3e30*/  IMAD.WIDE.U32 R10, R75, c[0x0][0x1a0], R6 ;  /* 0x000068004b0a7a25 */ /* 0x000fe200078e0006 */
[----:B------:R-:W-:Y:S02]  /*3e40*/  MOV R12, 0xfffffe00 ;  /* 0xfffffe00000c7802 */ /* 0x000fe40000000f00 */
[C---:B------:R-:W-:Y:S01]  /*3e50*/  LOP3.LUT R72, R6.reuse, 0x20, RZ, 0xfc, !PT ;  /* 0x0000002006487812 */ /* 0x040fe200078efcff */
[----:B------:R-:W-:Y:S01]  /*3e60*/  IMAD R8, R123, c[0x0][0x1a0], RZ ;  /* 0x000068007b087a24 */ /* 0x000fe200078e02ff */
[C---:B------:R-:W-:Y:S01]  /*3e70*/  LOP3.LUT R71, R6.reuse, 0x40, RZ, 0xfc, !PT ;  /* 0x0000004006477812 */ /* 0x040fe200078efcff */
[----:B------:R-:W-:Y:S01]  /*3e80*/  IMAD R73, R61, R12, c[0x0][0x168] ;  /* 0x00005a003d497624 */ /* 0x000fe200078e020c */
[----:B------:R-:W-:Y:S01]  /*3e90*/  LOP3.LUT R70, R6, 0x60, RZ, 0xfc, !PT ;  /* 0x0000006006467812 */ /* 0x000fe200078efcff */
[----:B------:R-:W-:Y:S01]  /*3ea0*/  IMAD R9, R75, c[0x0][0x1a4], R8 ;  /* 0x000069004b097a24 */ /* 0x000fe200078e0208 */
[----:B------:R-:W-:-:S02]  /*3eb0*/  LEA R8, P0, R10, R53, 0x1 ;  /* 0x000000350a087211 */ /* 0x000fc400078008ff */
[-C--:B------:R-:W-:Y:S01]  /*3ec0*/  ISETP.GE.AND P2, PT, R6, R73.reuse, PT ;  /* 0x000000490600720c */ /* 0x080fe20003f46270 */
[----:B------:R-:W-:Y:S01]  /*3ed0*/  IMAD.IADD R9, R11, 0x1, R9 ;  /* 0x000000010b097824 */ /* 0x000fe200078e0209 */
[----:B------:R-:W-:Y:S02]  /*3ee0*/  ISETP.GE.AND P1, PT, R72, R73, PT ;  /* 0x000000494800720c */ /* 0x000fe40003f26270 */
[----:B------:R-:W-:Y:S02]  /*3ef0*/  PRMT R108, RZ, 0x7610, R108 ;  /* 0x00007610ff6c7816 */ /* 0x000fe4000000006c */
[----:B------:R-:W-:Y:S02]  /*3f00*/  LEA.HI.X R9, R10, R49, R9, 0x1, P0 ;  /* 0x000000310a097211 */ /* 0x000fe400000f0c09 */
[----:B------:R-:W-:Y:S02]  /*3f10*/  PRMT R107, RZ, 0x7610, R107 ;  /* 0x00007610ff6b7816 */ /* 0x000fe4000000006b */
[----:B------:R-:W-:-:S02]  /*3f20*/  ISETP.GE.AND P0, PT, R71, R73, PT ;  /* 0x000000494700720c */ /* 0x000fc40003f06270 */
[-C--:B------:R-:W-:Y:S01]  /*3f30*/  ISETP.GE.AND P4, PT, R70, R73.reuse, PT ;  /* 0x000000494600720c */ /* 0x080fe20003f86270 */
[----:B------:R0:W2:Y:S01]  /*3f40*/  @!P2 LDG.E.U16 R108, [R8.64] ;  /* 0x00000004086ca981 */ /* 0x0000a2000c1e1500 */
[-C--:B------:R-:W-:Y:S02]  /*3f50*/  ISETP.GE.AND P6, PT, R60, R73.reuse, PT ;  /* 0x000000493c00720c */ /* 0x080fe40003fc6270 */
[-C--:B------:R-:W-:Y:S01]  /*3f60*/  ISETP.GE.AND P5, PT, R59, R73.reuse, PT ;  /* 0x000000493b00720c */ /* 0x080fe20003fa6270 */
[----:B------:R0:W3:Y:S01]  /*3f70*/  @!P1 LDG.E.U16 R107, [R8.64+0x40] ;  /* 0x00004004086b9981 */ /* 0x0000e2000c1e1500 */
        /* <DEDUP_REMOVED lines=8> */
[----:B------:R-:W-:Y:S02]  /*4000*/  PRMT R114, RZ, 0x7610, R114 ;  /* 0x00007610ff727816 */ /* 0x000fe40000000072 */
[----:B------:R-:W-:Y:S01]  /*4010*/  PRMT R113, RZ, 0x7610, R113 ;  /* 0x00007610ff717816 */ /* 0x000fe20000000071 */
[----:B------:R0:W5:Y:S01]  /*4020*/  @!P4 LDG.E.U16 R109, [R8.64+0xc0] ;  /* 0x0000c004086dc981 */ /* 0x000162000c1e1500 */
[----:B------:R-:W-:-:S02]  /*4030*/  PRMT R116, RZ, 0x7610, R116 ;  /* 0x00007610ff747816 */ /* 0x000fc40000000074 */
[----:B------:R-:W-:Y:S01]  /*4040*/  LOP3.LUT R69, R6, 0x1a0, RZ, 0xfc, !PT ;  /* 0x000001a006457812 */ /* 0x000fe200078efcff */
[----:B------:R0:W5:Y:S01]  /*4050*/  @!P6 LDG.E.U16 R112, [R8.64+0x100] ;  /* 0x000100040870e981 */ /* 0x000162000c1e1500 */
[-C--:B------:R-:W-:Y:S02]  /*4060*/  ISETP.GE.AND P0, PT, R55, R73.reuse, PT ;  /* 0x000000493700720c */ /* 0x080fe40003f06270 */
        /* <DEDUP_REMOVED lines=35> */
[----:B------:R-:W-:Y:S02]  /*42a0*/  IMAD R10, R123, c[0x0][0x1c0], RZ ;  /* 0x000070007b0a7a24 */ /* 0x000fe400078e02ff */
[----:B0-----:R-:W-:-:S04]  /*42b0*/  IMAD.WIDE.U32 R8, R75, c[0x0][0x1c0], R6 ;  /* 0x000070004b087a25 */ /* 0x001fc800078e0006 */
[----:B------:R-:W-:Y:S01]  /*42c0*/  IMAD R11, R75, c[0x0][0x1c4], R10 ;  /* 0x000071004b0b7a24 */ /* 0x000fe200078e020a */
[----:B------:R-:W-:-:S03]  /*42d0*/  LEA R10, P0, R8, R51, 0x1 ;  /* 0x00000033080a7211 */ /* 0x000fc600078008ff */
[----:B------:R-:W-:-:S05]  /*42e0*/  IMAD.IADD R9, R9, 0x1, R11 ;  /* 0x0000000109097824 */ /* 0x000fca00078e020b */
[----:B------:R-:W-:Y:S02]  /*42f0*/  LEA.HI.X R11, R8, R47, R9, 0x1, P0 ;  /* 0x0000002f080b7211 */ /* 0x000fe400000f0c09 */
[-C--:B------:R-:W-:Y:S02]  /*4300*/  ISETP.GE.AND P0, PT, R6, R73.reuse, PT ;  /* 0x000000490600720c */ /* 0x080fe40003f06270 */
[-C--:B------:R-:W-:Y:S02]  /*4310*/  ISETP.GE.AND P1, PT, R72, R73.reuse, PT ;  /* 0x000000494800720c */ /* 0x080fe40003f26270 */
[-C--:B------:R-:W-:Y:S02]  /*4320*/  ISETP.GE.AND P2, PT, R71, R73.reuse, PT ;  /* 0x000000494700720c */ /* 0x080fe40003f46270 */
[----:B------:R-:W-:Y:S02]  /*4330*/  ISETP.GE.AND P3, PT, R58, R73, PT ;  /* 0x000000493a00720c */ /* 0x000fe40003f66270 */
[----:B------:R-:W-:-:S02]  /*4340*/  PRMT R143, RZ, 0x7610, R143 ;  /* 0x00007610ff8f7816 */ /* 0x000fc4000000008f */
[----:B------:R-:W-:Y:S02]  /*4350*/  PRMT R142, RZ, 0x7610, R142 ;  /* 0x00007610ff8e7816 */ /* 0x000fe4000000008e */
        /* <DEDUP_REMOVED lines=14> */
[----:B------:R0:W-:Y:S04]  /*4440*/  STS.U16 [R36+0x240], R115 ;  /* 0x0002407324007388 */ /* 0x0001e80000000400 */
        /* <DEDUP_REMOVED lines=8> */
[----:B-1----:R-:W-:Y:S02]  /*44d0*/  PRMT R39, RZ, 0x7610, R39 ;  /* 0x00007610ff277816 */ /* 0x002fe40000000027 */
[----:B--2---:R-:W-:Y:S01]  /*44e0*/  PRMT R38, RZ, 0x7610, R38 ;  /* 0x00007610ff267816 */ /* 0x004fe20000000026 */
[----:B------:R-:W1:Y:S01]  /*44f0*/  LDS.U16 R9, [R28] ;  /* 0x000000001c097984 */ /* 0x000e620000000400 */
[----:B------:R-:W-:-:S03]  /*4500*/  ISETP.GE.AND P0, PT, R70, R73, PT ;  /* 0x000000494600720c */ /* 0x000fc60003f06270 */
[----:B------:R2:W5:Y:S01]  /*4510*/  @!P1 LDG.E.U16 R39, [R10.64+0x40] ;  /* 0x000040040a279981 */ /* 0x000562000c1e1500 */
[----:B------:R-:W-:-:S03]  /*4520*/  ISETP.GE.AND P1, PT, R60, R73, PT ;  /* 0x000000493c00720c */ /* 0x000fc60003f26270 */
[----:B------:R2:W5:Y:S01]  /*4530*/  @!P2 LDG.E.U16 R38, [R10.64+0x80] ;  /* 0x000080040a26a981 */ /* 0x000562000c1e1500 */
[-C--:B------:R-:W-:Y:S02]  /*4540*/  ISETP.GE.AND P2, PT, R59, R73.reuse, PT ;  /* 0x000000493b00720c */ /* 0x080fe40003f46270 */
[----:B---3--:R-:W-:Y:S01]  /*4550*/  PRMT R37, RZ, 0x7610, R37 ;  /* 0x00007610ff257816 */ /* 0x008fe20000000025 */
[----:B------:R-:W3:Y:S01]  /*4560*/  S2R R107, SR_TID.X ;  /* 0x00000000006b7919 */ /* 0x000ee20000002100 */
[----:B0-----:R-:W-:Y:S02]  /*4570*/  PRMT R36, RZ, 0x7610, R36 ;  /* 0x00007610ff247816 */ /* 0x001fe40000000024 */
[----:B----4-:R-:W-:Y:S01]  /*4580*/  PRMT R35, RZ, 0x7610, R35 ;  /* 0x00007610ff237816 */ /* 0x010fe20000000023 */
[----:B------:R-:W0:Y:S04]  /*4590*/  LDS.U16 R41, [R28+0x2] ;  /* 0x000002001c297984 */ /* 0x000e280000000400 */
[----:B------:R2:W4:Y:S01]  /*45a0*/  @!P0 LDG.E.U16 R37, [R10.64+0xc0] ;  /* 0x0000c0040a258981 */ /* 0x000522000c1e1500 */
[----:B------:R-:W-:-:S03]  /*45b0*/  ISETP.GE.AND P0, PT, R57, R73, PT ;  /* 0x000000493900720c */ /* 0x000fc60003f06270 */
[----:B------:R2:W4:Y:S01]  /*45c0*/  @!P1 LDG.E.U16 R36, [R10.64+0x100] ;  /* 0x000100040a249981 */ /* 0x000522000c1e1500 */
[-C--:B------:R-:W-:Y:S02]  /*45d0*/  ISETP.GE.AND P1, PT, R56, R73.reuse, PT ;  /* 0x000000493800720c */ /* 0x080fe40003f26270 */
[----:B------:R-:W-:Y:S01]  /*45e0*/  PRMT R34, RZ, 0x7610, R34 ;  /* 0x00007610ff227816 */ /* 0x000fe20000000022 */
[----:B------:R2:W4:Y:S01]  /*45f0*/  @!P2 LDG.E.U16 R35, [R10.64+0x140] ;  /* 0x000140040a23a981 */ /* 0x000522000c1e1500 */
[-C--:B------:R-:W-:Y:S02]  /*4600*/  ISETP.GE.AND P2, PT, R55, R73.reuse, PT ;  /* 0x000000493700720c */ /* 0x080fe40003f46270 */
[----:B------:R-:W-:Y:S01]  /*4610*/  PRMT R33, RZ, 0x7610, R33 ;  /* 0x00007610ff217816 */ /* 0x000fe20000000021 */
[----:B------:R2:W4:Y:S01]  /*4620*/  @!P4 LDG.E.U16 R13, [R10.64+0x3c0] ;  /* 0x0003c0040a0dc981 */ /* 0x000522000c1e1500 */
[----:B------:R-:W-:Y:S02]  /*4630*/  PRMT R30, RZ, 0x7610, R30 ;  /* 0x00007610ff1e7816 */ /* 0x000fe4000000001e */
[----:B------:R-:W-:Y:S01]  /*4640*/  PRMT R31, RZ, 0x7610, R31 ;  /* 0x00007610ff1f7816 */ /* 0x000fe2000000001f */
[----:B------:R2:W4:Y:S01]  /*4650*/  @!P3 LDG.E.U16 R34, [R10.64+0x180] ;  /* 0x000180040a22b981 */ /* 0x000522000c1e1500 */
[----:B------:R-:W-:-:S03]  /*4660*/  ISETP.GE.AND P3, PT, R54, R73, PT ;  /* 0x000000493600720c */ /* 0x000fc60003f66270 */
[----:B------:R2:W4:Y:S01]  /*4670*/  @!P0 LDG.E.U16 R33, [R10.64+0x1c0] ;  /* 0x0001c0040a218981 */ /* 0x000522000c1e1500 */
[----:B------:R-:W-:-:S03]  /*4680*/  ISETP.GE.AND P0, PT, R52, R73, PT ;  /* 0x000000493400720c */ /* 0x000fc60003f06270 */
[----:B------:R2:W4:Y:S01]  /*4690*/  @!P1 LDG.E.U16 R30, [R10.64+0x200] ;  /* 0x000200040a1e9981 */ /* 0x000522000c1e1500 */
[-C--:B------:R-:W-:Y:S02]  /*46a0*/  ISETP.GE.AND P1, PT, R50, R73.reuse, PT ;  /* 0x000000493200720c */ /* 0x080fe40003f26270 */
[----:B------:R-:W-:Y:S01]  /*46b0*/  PRMT R32, RZ, 0x7610, R32 ;  /* 0x00007610ff207816 */ /* 0x000fe20000000020 */
[----:B------:R2:W4:Y:S01]  /*46c0*/  @!P2 LDG.E.U16 R31, [R10.64+0x240] ;  /* 0x000240040a1fa981 */ /* 0x000522000c1e1500 */
[-C--:B------:R-:W-:Y:S01]  /*46d0*/  ISETP.GE.AND P2, PT, R69, R73.reuse, PT ;  /* 0x000000494500720c */ /* 0x080fe20003f46270 */
[----:B------:R-:W-:Y:S02]  /*46e0*/  FMUL.FTZ R8, R124, 1.4426950216293334961 ;  /* 0x3fb8aa3b7c087820 */ /* 0x000fe40000410000 */
[----:B------:R-:W-:Y:S04]  /*46f0*/  LDS.U16 R43, [R28+0x4] ;  /* 0x000004001c2b7984 */ /* 0x000fe80000000400 */
[----:B------:R2:W4:Y:S01]  /*4700*/  @!P3 LDG.E.U16 R32, [R10.64+0x280] ;  /* 0x000280040a20b981 */ /* 0x000522000c1e1500 */
[----:B------:R-:W-:-:S03]  /*4710*/  ISETP.GE.AND P3, PT, R48, R73, PT ;  /* 0x000000493000720c */ /* 0x000fc60003f66270 */
[----:B------:R2:W4:Y:S04]  /*4720*/  @!P0 LDG.E.U16 R143, [R10.64+0x2c0] ;  /* 0x0002c0040a8f8981 */ /* 0x000528000c1e1500 */
[----:B------:R2:W4:Y:S04]  /*4730*/  @!P1 LDG.E.U16 R142, [R10.64+0x300] ;  /* 0x000300040a8e9981 */ /* 0x000528000c1e1500 */
[----:B------:R2:W4:Y:S04]  /*4740*/  @!P2 LDG.E.U16 R141, [R10.64+0x340] ;  /* 0x000340040a8da981 */ /* 0x000528000c1e1500 */
[----:B------:R2:W4:Y:S01]  /*4750*/  @!P3 LDG.E.U16 R12, [R10.64+0x380] ;  /* 0x000380040a0cb981 */ /* 0x000522000c1e1500 */
[----:B------:R-:W-:-:S03]  /*4760*/  FMUL.FTZ R44, R8, R106 ;  /* 0x0000006a082c7220 */ /* 0x000fc60000410000 */
[----:B--2---:R-:W2:Y:S01]  /*4770*/  LDS.U16 R10, [R28+0x6] ;  /* 0x000006001c0a7984 */ /* 0x004ea20000000400 */
[----:B---3--:R-:W-:Y:S01]  /*4780*/  IMAD.SHL.U32 R42, R107, 0x10, RZ ;  /* 0x000000106b2a7824 */ /* 0x008fe200078e00ff */
[----:B------:R3:W-:Y:S02]  /*4790*/  MUFU.EX2 R129, R44 ;  /* 0x0000002c00817308 */ /* 0x0007e40000000800 */
[----:B------:R-:W2:Y:S01]  /*47a0*/  LDS.U16 R11, [R28+0x8] ;  /* 0x000008001c0b7984 */ /* 0x000ea20000000400 */
[----:B------:R-:W-:Y:S01]  /*47b0*/  FMUL.FTZ R45, R8, R105 ;  /* 0x00000069082d7220 */ /* 0x000fe20000410000 */
[----:B---3--:R-:W-:-:S04]  /*47c0*/  IADD3 R44, R42, 0x4, RZ ;  /* 0x000000042a2c7810 */ /* 0x008fc80007ffe0ff */
[-C--:B------:R-:W-:Y:S02]  /*47d0*/  ISETP.GE.U32.AND P6, PT, R44, R73.reuse, PT ;  /* 0x000000492c00720c */ /* 0x080fe40003fc6070 */
[----:B------:R-:W-:Y:S01]  /*47e0*/  IADD3 R44, R42, 0x6, RZ ;  /* 0x000000062a2c7810 */ /* 0x000fe20007ffe0ff */
[----:B------:R-:W3:Y:S03]  /*47f0*/  MUFU.EX2 R45, R45 ;  /* 0x0000002d002d7308 */ /* 0x000ee60000000800 */
[-C--:B------:R-:W-:Y:S02]  /*4800*/  ISETP.GE.U32.AND P3, PT, R44, R73.reuse, PT ;  /* 0x000000492c00720c */ /* 0x080fe40003f66070 */
[----:B-1----:R-:W-:Y:S02]  /*4810*/  PRMT R44, RZ, 0x5410, R9 ;  /* 0x00005410ff2c7816 */ /* 0x002fe40000000009 */
[----:B0-----:R-:W-:Y:S01]  /*4820*/  PRMT R41, RZ, 0x5410, R41 ;  /* 0x00005410ff297816 */ /* 0x001fe20000000029 */
[----:B------:R-:W0:Y:S01]  /*4830*/  LDS.U16 R9, [R28+0xa] ;  /* 0x00000a001c097984 */ /* 0x000e220000000400 */
[C---:B------:R-:W-:Y:S01]  /*4840*/  ISETP.GE.U32.AND P2, PT, R42.reuse, R73, PT ;  /* 0x000000492a00720c */ /* 0x040fe20003f46070 */
[----:B------:R-:W-:Y:S01]  /*4850*/  FMUL.FTZ R44, R83, R44 ;  /* 0x0000002c532c7220 */ /* 0x000fe20000410000 */
[----:B------:R-:W-:Y:S01]  /*4860*/  IADD3 R108, R42, 0x1, RZ ;  /* 0x000000012a6c7810 */ /* 0x000fe20007ffe0ff */
[----:B------:R-:W-:-:S02]  /*4870*/  FMUL.FTZ R131, R82, R41 ;  /* 0x0000002952837220 */ /* 0x000fc40000410000 */
[----:B------:R-:W1:Y:S01]  /*4880*/  LDS.U16 R41, [R28+0xc] ;  /* 0x00000c001c297984 */ /* 0x000e620000000400 */
[----:B------:R-:W-:Y:S02]  /*4890*/  FSEL R128, R44, RZ, !P2 ;  /* 0x000000ff2c807208 */ /* 0x000fe40005000000 */
[-C--:B------:R-:W-:Y:S02]  /*48a0*/  ISETP.GE.U32.AND P1, PT, R108, R73.reuse, PT ;  /* 0x000000496c00720c */ /* 0x080fe40003f26070 */
[----:B------:R-:W-:Y:S02]  /*48b0*/  IADD3 R44, R42, 0x8, RZ ;  /* 0x000000082a2c7810 */ /* 0x000fe40007ffe0ff */
[----:B------:R-:W-:Y:S02]  /*48c0*/  FSEL R131, R131, RZ, !P1 ;  /* 0x000000ff83837208 */ /* 0x000fe40004800000 */
[----:B---3--:R-:W-:Y:S02]  /*48d0*/  FSEL R130, R45, 1, !P1 ;  /* 0x3f8000002d827808 */ /* 0x008fe40004800000 */
[----:B------:R-:W-:-:S02]  /*48e0*/  ISETP.GE.U32.AND P1, PT, R44, R73, PT ;  /* 0x000000492c00720c */ /* 0x000fc40003f26070 */
[----:B------:R-:W3:Y:S01]  /*48f0*/  LDS.U16 R44, [R28+0xe] ;  /* 0x00000e001c2c7984 */ /* 0x000ee20000000400 */
[----:B--2---:R-:W-:Y:S02]  /*4900*/  PRMT R10, RZ, 0x5410, R10 ;  /* 0x00005410ff0a7816 */ /* 0x004fe4000000000a */
[----:B------:R-:W-:Y:S01]  /*4910*/  IADD3 R112, R42, 0x3, RZ ;  /* 0x000000032a707810 */ /* 0x000fe20007ffe0ff */
[----:B------:R-:W-:Y:S01]  /*4920*/  FMUL.FTZ R108, R8, R104 ;  /* 0x00000068086c7220 */ /* 0x000fe20000410000 */
[----:B------:R-:W-:Y:S01]  /*4930*/  IADD3 R110, R42, 0x2, RZ ;  /* 0x000000022a6e7810 */ /* 0x000fe20007ffe0ff */
[----:B------:R-:W-:Y:S01]  /*4940*/  FMUL.FTZ R10, R81, R10 ;  /* 0x0000000a510a7220 */ /* 0x000fe20000410000 */
[----:B------:R-:W-:Y:S01]  /*4950*/  ISETP.GE.U32.AND P4, PT, R112, R73, PT ;  /* 0x000000497000720c */ /* 0x000fe20003f86070 */
[----:B------:R-:W-:Y:S01]  /*4960*/  FMUL.FTZ R109, R8, R103 ;  /* 0x00000067086d7220 */ /* 0x000fe20000410000 */
[----:B------:R-:W-:Y:S02]  /*4970*/  ISETP.GE.U32.AND P0, PT, R110, R73, PT ;  /* 0x000000496e00720c */ /* 0x000fe40003f06070 */
[----:B------:R-:W-:Y:S01]  /*4980*/  IADD3 R110, R42, 0x5, RZ ;  /* 0x000000052a6e7810 */ /* 0x000fe20007ffe0ff */
[----:B------:R-:W2:Y:S01]  /*4990*/  MUFU.EX2 R108, R108 ;  /* 0x0000006c006c7308 */ /* 0x000ea20000000800 */
[----:B------:R-:W-:-:S02]  /*49a0*/  FSEL R134, R10, RZ, !P4 ;  /* 0x000000ff0a867208 */ /* 0x000fc40006000000 */
[----:B------:R-:W-:Y:S02]  /*49b0*/  PRMT R10, RZ, 0x5410, R11 ;  /* 0x00005410ff0a7816 */ /* 0x000fe4000000000b */
[----:B------:R-:W-:Y:S01]  /*49c0*/  ISETP.GE.U32.AND P5, PT, R110, R73, PT ;  /* 0x000000496e00720c */ /* 0x000fe20003fa6070 */
[C---:B------:R-:W-:Y:S02]  /*49d0*/  FMUL.FTZ R110, R8.reuse, R102 ;  /* 0x00000066086e7220 */ /* 0x040fe40000410000 */
[----:B------:R-:W0:Y:S01]  /*49e0*/  MUFU.EX2 R109, R109 ;  /* 0x0000006d006d7308 */ /* 0x000e220000000800 */
[----:B------:R-:W-:Y:S02]  /*49f0*/  FMUL.FTZ R136, R85, R10 ;  /* 0x0000000a55887220 */ /* 0x000fe40000410000 */
[----:B------:R-:W3:Y:S01]  /*4a00*/  LDS.U16 R10, [R28+0x10] ;  /* 0x000010001c0a7984 */ /* 0x000ee20000000400 */
[----:B------:R-:W-:-:S04]  /*4a10*/  FMUL.FTZ R111, R8, R101 ;  /* 0x00000065086f7220 */ /* 0x000fc80000410000 */
[----:B------:R-:W1:Y:S01]  /*4a20*/  MUFU.EX2 R110, R110 ;  /* 0x0000006e006e7308 */ /* 0x000e620000000800 */
[----:B------:R-:W-:Y:S01]  /*4a30*/  IADD3 R112, R42, 0x7, RZ ;  /* 0x000000072a707810 */ /* 0x000fe20007ffe0ff */
[----:B------:R-:W-:Y:S01]  /*4a40*/  FMUL.FTZ R45, R8, R100 ;  /* 0x00000064082d7220 */ /* 0x000fe20000410000 */
[----:B------:R-:W-:Y:S02]  /*4a50*/  FSEL R129, R129, 1, !P2 ;  /* 0x3f80000081817808 */ /* 0x000fe40005000000 */
[----:B--2---:R-:W-:-:S03]  /*4a60*/  FSEL R133, R108, 1, !P0 ;  /* 0x3f8000006c857808 */ /* 0x004fc60004000000 */
[----:B------:R-:W2:Y:S01]  /*4a70*/  MUFU.EX2 R111, R111 ;  /* 0x0000006f006f7308 */ /* 0x000ea20000000800 */
[----:B------:R-:W-:Y:S01]  /*4a80*/  ISETP.GE.U32.AND P2, PT, R112, R73, PT ;  /* 0x000000497000720c */ /* 0x000fe20003f46070 */
[----:B------:R-:W-:Y:S01]  /*4a90*/  FMUL.FTZ R112, R8, R99 ;  /* 0x0000006308707220 */ /* 0x000fe20000410000 */
[----:B------:R-:W-:Y:S02]  /*4aa0*/  IADD3 R108, R42, 0xa, RZ ;  /* 0x0000000a2a6c7810 */ /* 0x000fe40007ffe0ff */
[----:B------:R-:W-:Y:S02]  /*4ab0*/  PRMT R43, RZ, 0x5410, R43 ;  /* 0x00005410ff2b7816 */ /* 0x000fe4000000002b */
[----:B0-----:R-:W-:Y:S01]  /*4ac0*/  FSEL R135, R109, 1, !P4 ;  /* 0x3f8000006d877808 */ /* 0x001fe20006000000 */
[----:B------:R-:W0:Y:S01]  /*4ad0*/  MUFU.EX2 R45, R45 ;  /* 0x0000002d002d7308 */ /* 0x000e220000000800 */
[----:B------:R-:W-:Y:S02]  /*4ae0*/  PRMT R9, RZ, 0x5410, R9 ;  /* 0x00005410ff097816 */ /* 0x000fe40000000009 */
[----:B------:R-:W-:-:S02]  /*4af0*/  ISETP.GE.U32.AND P4, PT, R108, R73, PT ;  /* 0x000000496c00720c */ /* 0x000fc40003f86070 */
[----:B------:R-:W-:Y:S01]  /*4b00*/  IADD3 R108, R42, 0xb, RZ ;  /* 0x0000000b2a6c7810 */ /* 0x000fe20007ffe0ff */
[----:B------:R-:W-:Y:S01]  /*4b10*/  FMUL.FTZ R43, R84, R43 ;  /* 0x0000002b542b7220 */ /* 0x000fe20000410000 */
[----:B------:R-:W-:Y:S01]  /*4b20*/  FSEL R136, R136, RZ, !P6 ;  /* 0x000000ff88887208 */ /* 0x000fe20007000000 */
[----:B------:R-:W0:Y:S01]  /*4b30*/  MUFU.EX2 R112, R112 ;  /* 0x0000007000707308 */ /* 0x000e220000000800 */
[----:B-1----:R-:W-:Y:S01]  /*4b40*/  FSEL R137, R110, 1, !P6 ;  /* 0x3f8000006e897808 */ /* 0x002fe20007000000 */
[----:B------:R-:W-:Y:S01]  /*4b50*/  FMUL.FTZ R9, R80, R9 ;  /* 0x0000000950097220 */ /* 0x000fe20000410000 */
[----:B------:R-:W-:Y:S02]  /*4b60*/  PRMT R41, RZ, 0x5410, R41 ;  /* 0x00005410ff297816 */ /* 0x000fe40000000029 */
[----:B------:R-:W-:Y:S02]  /*4b70*/  ISETP.GE.U32.AND P6, PT, R108, R73, PT ;  /* 0x000000496c00720c */ /* 0x000fe40003fc6070 */
[----:B------:R-:W-:Y:S01]  /*4b80*/  IADD3 R108, R42, 0xc, RZ ;  /* 0x0000000c2a6c7810 */ /* 0x000fe20007ffe0ff */
[----:B------:R-:W-:Y:S01]  /*4b90*/  FMUL.FTZ R41, R86, R41 ;  /* 0x0000002956297220 */ /* 0x000fe20000410000 */
[----:B---3--:R-:W-:-:S02]  /*4ba0*/  PRMT R44, RZ, 0x5410, R44 ;  /* 0x00005410ff2c7816 */ /* 0x008fc4000000002c */
[----:B------:R-:W-:Y:S01]  /*4bb0*/  FSEL R132, R43, RZ, !P0 ;  /* 0x000000ff2b847208 */ /* 0x000fe20004000000 */
[----:B------:R-:W-:Y:S01]  /*4bc0*/  FMUL.FTZ R43, R8, R98 ;  /* 0x00000062082b7220 */ /* 0x000fe20000410000 */
[----:B------:R-:W-:Y:S02]  /*4bd0*/  FSEL R138, R9, RZ, !P5 ;  /* 0x000000ff098a7208 */ /* 0x000fe40006800000 */
[----:B--2---:R-:W-:Y:S02]  /*4be0*/  FSEL R139, R111, 1, !P5 ;  /* 0x3f8000006f8b7808 */ /* 0x004fe40006800000 */
[----:B------:R-:W-:Y:S02]  /*4bf0*/  ISETP.GE.U32.AND P5, PT, R108, R73, PT ;  /* 0x000000496c00720c */ /* 0x000fe40003fa6070 */
[----:B------:R-:W-:Y:S01]  /*4c00*/  IADD3 R108, R42, 0xd, RZ ;  /* 0x0000000d2a6c7810 */ /* 0x000fe20007ffe0ff */
[----:B------:R-:W-:Y:S01]  /*4c10*/  FMUL.FTZ R44, R79, R44 ;  /* 0x0000002c4f2c7220 */ /* 0x000fe20000410000 */
[----:B------:R-:W-:Y:S01]  /*4c20*/  FSEL R126, R41, RZ, !P3 ;  /* 0x000000ff297e7208 */ /* 0x000fe20005800000 */
[----:B------:R1:W2:Y:S01]  /*4c30*/  MUFU.EX2 R122, R43 ;  /* 0x0000002b007a7308 */ /* 0x0002a20000000800 */
[----:B0-----:R-:W-:-:S02]  /*4c40*/  FSEL R127, R45, 1, !P3 ;  /* 0x3f8000002d7f7808 */ /* 0x001fc40005800000 */
[----:B------:R-:W-:Y:S02]  /*4c50*/  FSEL R124, R112, 1, !P2 ;  /* 0x3f800000707c7808 */ /* 0x000fe40005000000 */
[----:B------:R-:W-:Y:S01]  /*4c60*/  IADD3 R114, R42, 0x9, RZ ;  /* 0x000000092a727810 */ /* 0x000fe20007ffe0ff */
[----:B------:R-:W-:Y:S01]  /*4c70*/  FMUL.FTZ R120, R8, R97 ;  /* 0x0000006108787220 */ /* 0x000fe20000410000 */
[----:B------:R-:W-:Y:S01]  /*4c80*/  ISETP.GE.U32.AND P3, PT, R108, R73, PT ;  /* 0x000000496c00720c */ /* 0x000fe20003f66070 */
[----:B------:R-:W-:Y:S01]  /*4c90*/  FMUL.FTZ R9, R8, R95 ;  /* 0x0000005f08097220 */ /* 0x000fe20000410000 */
[----:B------:R-:W-:Y:S01]  /*4ca0*/  IADD3 R108, R42, 0xe, RZ ;  /* 0x0000000e2a6c7810 */ /* 0x000fe20007ffe0ff */
[----:B-1----:R-:W0:Y:S01]  /*4cb0*/  LDS.U16 R43, [R28+0x12] ;  /* 0x000012001c2b7984 */ /* 0x002e220000000400 */
[----:B------:R-:W-:Y:S01]  /*4cc0*/  FSEL R125, R44, RZ, !P2 ;  /* 0x000000ff2c7d7208 */ /* 0x000fe20005000000 */
[----:B------:R-:W-:Y:S01]  /*4cd0*/  FMUL.FTZ R44, R129, R130 ;  /* 0x00000082812c7220 */ /* 0x000fe20000410000 */
[----:B------:R-:W-:Y:S01]  /*4ce0*/  ISETP.GE.U32.AND P2, PT, R108, R73, PT ;  /* 0x000000496c00720c */ /* 0x000fe20003f46070 */
[----:B------:R-:W-:Y:S01]  /*4cf0*/  LDS.U16 R41, [R28+0x16] ;  /* 0x000016001c297984 */ /* 0x000fe20000000400 */
[----:B------:R-:W-:Y:S01]  /*4d00*/  IADD3 R108, R42, 0xf, RZ ;  /* 0x0000000f2a6c7810 */ /* 0x000fe20007ffe0ff */
[----:B------:R-:W-:-:S02]  /*4d10*/  FMUL.FTZ R110, R133, R44 ;  /* 0x0000002c856e7220 */ /* 0x000fc40000410000 */
[----:B------:R-:W1:Y:S01]  /*4d20*/  LDS.U16 R42, [R28+0x14] ;  /* 0x000014001c2a7984 */ /* 0x000e620000000400 */
[----:B------:R-:W-:Y:S01]  /*4d30*/  PRMT R10, RZ, 0x5410, R10 ;  /* 0x00005410ff0a7816 */ /* 0x000fe2000000000a */
[----:B------:R-:W-:Y:S01]  /*4d40*/  FMUL.FTZ R110, R135, R110 ;  /* 0x0000006e876e7220 */ /* 0x000fe20000410000 */
[----:B------:R3:W-:Y:S01]  /*4d50*/  MUFU.EX2 R118, R9 ;  /* 0x0000000900767308 */ /* 0x0007e20000000800 */
[C---:B------:R-:W-:Y:S02]  /*4d60*/  FMUL.FTZ R121, R8.reuse, R96 ;  /* 0x0000006008797220 */ /* 0x040fe40000410000 */
[----:B------:R-:W-:Y:S02]  /*4d70*/  FMUL.FTZ R11, R8, R94 ;  /* 0x0000005e080b7220 */ /* 0x000fe40000410000 */
[----:B------:R-:W-:Y:S02]  /*4d80*/  FMUL.FTZ R10, R87, R10 ;  /* 0x0000000a570a7220 */ /* 0x000fe40000410000 */
[----:B------:R-:W-:Y:S01]  /*4d90*/  FMUL.FTZ R110, R137, R110 ;  /* 0x0000006e896e7220 */ /* 0x000fe20000410000 */
[----:B------:R-:W0:Y:S01]  /*4da0*/  MUFU.EX2 R120, R120 ;  /* 0x0000007800787308 */ /* 0x000e220000000800 */
[----:B---3--:R-:W3:Y:S01]  /*4db0*/  LDS.U16 R9, [R28+0x18] ;  /* 0x000018001c097984 */ /* 0x008ee20000000400 */
[----:B------:R-:W-:Y:S01]  /*4dc0*/  FSEL R123, R10, RZ, !P1 ;  /* 0x000000ff0a7b7208 */ /* 0x000fe20004800000 */
[----:B------:R-:W-:-:S02]  /*4dd0*/  FMUL.FTZ R110, R139, R110 ;  /* 0x0000006e8b6e7220 */ /* 0x000fc40000410000 */
[----:B------:R-:W-:Y:S03]  /*4de0*/  LDS.U16 R10, [R28+0x1c] ;  /* 0x00001c001c0a7984 */ /* 0x000fe60000000400 */
[----:B------:R0:W-:Y:S01]  /*4df0*/  MUFU.EX2 R119, R11 ;  /* 0x0000000b00777308 */ /* 0x0001e20000000800 */
[----:B--2---:R-:W-:Y:S01]  /*4e00*/  FSEL R122, R122, 1, !P1 ;  /* 0x3f8000007a7a7808 */ /* 0x004fe20004800000 */
[----:B------:R-:W-:-:S06]  /*4e10*/  FMUL.FTZ R111, R127, R110 ;  /* 0x0000006e7f6f7220 */ /* 0x000fcc0000410000 */
[----:B------:R-:W2:Y:S01]  /*4e20*/  MUFU.EX2 R121, R121 ;  /* 0x0000007900797308 */ /* 0x000ea20000000800 */
[----:B0-----:R-:W0:Y:S01]  /*4e30*/  LDS.U16 R11, [R28+0x1a] ;  /* 0x00001a001c0b7984 */ /* 0x001e220000000400 */
[----:B------:R-:W-:Y:S01]  /*4e40*/  FMUL.FTZ R45, R8, R92 ;  /* 0x0000005c082d7220 */ /* 0x000fe20000410000 */
[----:B------:R-:W-:Y:S01]  /*4e50*/  ISETP.GE.U32.AND P1, PT, R108, R73, PT ;  /* 0x000000496c00720c */ /* 0x000fe20003f26070 */
[----:B------:R-:W-:Y:S01]  /*4e60*/  FMUL.FTZ R44, R8, R93 ;  /* 0x0000005d082c7220 */ /* 0x000fe20000410000 */
[----:B------:R-:W-:Y:S01]  /*4e70*/  ISETP.GE.U32.AND P0, PT, R114, R73, PT ;  /* 0x000000497200720c */ /* 0x000fe20003f06070 */
[----:B------:R-:W-:Y:S02]  /*4e80*/  FFMA.FTZ R108, R128, R130, R131 ;  /* 0x00000082806c7223 */ /* 0x000fe40000010083 */
[----:B------:R-:W-:Y:S02]  /*4e90*/  FMUL.FTZ R109, R8, R91 ;  /* 0x0000005b086d7220 */ /* 0x000fe40000410000 */
[----:B------:R1:W0:Y:S01]  /*4ea0*/  LDS.U16 R8, [R28+0x1e] ;  /* 0x00001e001c087984 */ /* 0x0002220000000400 */
[----:B------:R-:W-:Y:S01]  /*4eb0*/  FMUL.FTZ R111, R124, R111 ;  /* 0x0000006f7c6f7220 */ /* 0x000fe20000410000 */
[----:B------:R-:W3:Y:S01]  /*4ec0*/  MUFU.EX2 R45, R45 ;  /* 0x0000002d002d7308 */ /* 0x000ee20000000800 */
[----:B------:R-:W-:Y:S01]  /*4ed0*/  FFMA.FTZ R108, R133, R108, R132 ;  /* 0x0000006c856c7223 */ /* 0x000fe20000010084 */
[----:B------:R-:W-:Y:S01]  /*4ee0*/  FSEL R120, R120, 1, !P0 ;  /* 0x3f80000078787808 */ /* 0x000fe20004000000 */
[----:B------:R-:W-:Y:S01]  /*4ef0*/  FMUL.FTZ R111, R122, R111 ;  /* 0x0000006f7a6f7220 */ /* 0x000fe20000410000 */
[----:B--2---:R-:W-:Y:S01]  /*4f00*/  FSEL R121, R121, 1, !P4 ;  /* 0x3f80000079797808 */ /* 0x004fe20006000000 */
[----:B------:R-:W-:-:S02]  /*4f10*/  FFMA.FTZ R108, R135, R108, R134 ;  /* 0x0000006c876c7223 */ /* 0x000fc40000010086 */
[----:B------:R-:W-:Y:S01]  /*4f20*/  FMUL.FTZ R110, R120, R111 ;  /* 0x0000006f786e7220 */ /* 0x000fe20000410000 */
[----:B------:R-:W-:Y:S01]  /*4f30*/  FSEL R118, R118, 1, !P6 ;  /* 0x3f80000076767808 */ /* 0x000fe20007000000 */
[----:B------:R-:W-:Y:S01]  /*4f40*/  FFMA.FTZ R108, R137, R108, R136 ;  /* 0x0000006c896c7223 */ /* 0x000fe20000010088 */
[----:B------:R-:W-:Y:S01]  /*4f50*/  PRMT R43, RZ, 0x5410, R43 ;  /* 0x00005410ff2b7816 */ /* 0x000fe2000000002b */
[----:B------:R-:W-:Y:S01]  /*4f60*/  FMUL.FTZ R111, R121, R110 ;  /* 0x0000006e796f7220 */ /* 0x000fe20000410000 */
[----:B------:R-:W-:Y:S01]  /*4f70*/  FSEL R119, R119, 1, !P5 ;  /* 0x3f80000077777808 */ /* 0x000fe20006800000 */
[----:B------:R-:W-:Y:S02]  /*4f80*/  FFMA.FTZ R108, R139, R108, R138 ;  /* 0x0000006c8b6c7223 */ /* 0x000fe4000001008a */
[----:B-1----:R-:W-:Y:S01]  /*4f90*/  FMUL.FTZ R28, R118, R111 ;  /* 0x0000006f761c7220 */ /* 0x002fe20000410000 */
[----:B---3--:R-:W-:Y:S01]  /*4fa0*/  FSEL R117, R45, 1, !P2 ;  /* 0x3f8000002d757808 */ /* 0x008fe20005000000 */
[----:B------:R-:W-:-:S02]  /*4fb0*/  FFMA.FTZ R108, R127, R108, R126 ;  /* 0x0000006c7f6c7223 */ /* 0x000fc4000001007e */
[----:B------:R-:W-:Y:S01]  /*4fc0*/  FMUL.FTZ R115, R78, R43 ;  /* 0x0000002b4e737220 */ /* 0x000fe20000410000 */
[----:B------:R-:W-:Y:S01]  /*4fd0*/  PRMT R43, RZ, 0x5410, R42 ;  /* 0x00005410ff2b7816 */ /* 0x000fe2000000002a */
[----:B------:R-:W-:Y:S01]  /*4fe0*/  FMUL.FTZ R45, R119, R28 ;  /* 0x0000001c772d7220 */ /* 0x000fe20000410000 */
[----:B------:R-:W-:Y:S01]  /*4ff0*/  PRMT R28, RZ, 0x5410, R41 ;  /* 0x00005410ff1c7816 */ /* 0x000fe20000000029 */
[----:B------:R-:W-:Y:S01]  /*5000*/  FFMA.FTZ R108, R124, R108, R125 ;  /* 0x0000006c7c6c7223 */ /* 0x000fe2000001007d */
[----:B------:R-:W1:Y:S01]  /*5010*/  MUFU.EX2 R44, R44 ;  /* 0x0000002c002c7308 */ /* 0x000e620000000800 */
[----:B------:R-:W-:Y:S01]  /*5020*/  FMUL.FTZ R43, R88, R43 ;  /* 0x0000002b582b7220 */ /* 0x000fe20000410000 */
[----:B------:R-:W-:Y:S01]  /*5030*/  FSEL R115, R115, RZ, !P0 ;  /* 0x000000ff73737208 */ /* 0x000fe20004000000 */
[----:B------:R-:W-:Y:S02]  /*5040*/  FFMA.FTZ R108, R122, R108, R123 ;  /* 0x0000006c7a6c7223 */ /* 0x000fe4000001007b */
[----:B------:R-:W-:Y:S01]  /*5050*/  FMUL.FTZ R113, R77, R28 ;  /* 0x0000001c4d717220 */ /* 0x000fe20000410000 */
[----:B------:R-:W-:Y:S01]  /*5060*/  PRMT R28, RZ, 0x5410, R9 ;  /* 0x00005410ff1c7816 */ /* 0x000fe20000000009 */
[----:B------:R-:W-:Y:S01]  /*5070*/  FFMA.FTZ R108, R120, R108, R115 ;  /* 0x0000006c786c7223 */ /* 0x000fe20000010073 */
[----:B------:R-:W-:-:S02]  /*5080*/  FSEL R114, R43, RZ, !P4 ;  /* 0x000000ff2b727208 */ /* 0x000fc40006000000 */
[----:B0-----:R-:W-:Y:S01]  /*5090*/  PRMT R11, RZ, 0x5410, R11 ;  /* 0x00005410ff0b7816 */ /* 0x001fe2000000000b */
[----:B------:R-:W-:Y:S01]  /*50a0*/  FMUL.FTZ R28, R89, R28 ;  /* 0x0000001c591c7220 */ /* 0x000fe20000410000 */
[----:B------:R-:W0:Y:S01]  /*50b0*/  MUFU.EX2 R109, R109 ;  /* 0x0000006d006d7308 */ /* 0x000e220000000800 */
[----:B------:R-:W-:Y:S01]  /*50c0*/  FSEL R113, R113, RZ, !P6 ;  /* 0x000000ff71717208 */ /* 0x000fe20007000000 */
[----:B------:R-:W-:Y:S01]  /*50d0*/  FFMA.FTZ R108, R121, R108, R114 ;  /* 0x0000006c796c7223 */ /* 0x000fe20000010072 */
[----:B------:R-:W-:Y:S01]  /*50e0*/  PRMT R9, RZ, 0x5410, R10 ;  /* 0x00005410ff097816 */ /* 0x000fe2000000000a */
[----:B------:R-:W-:Y:S01]  /*50f0*/  FMUL.FTZ R11, R76, R11 ;  /* 0x0000000b4c0b7220 */ /* 0x000fe20000410000 */
[----:B------:R-:W-:Y:S01]  /*5100*/  FSEL R112, R28, RZ, !P5 ;  /* 0x000000ff1c707208 */ /* 0x000fe20006800000 */
[----:B------:R-:W-:Y:S02]  /*5110*/  FFMA.FTZ R108, R118, R108, R113 ;  /* 0x0000006c766c7223 */ /* 0x000fe40000010071 */
[----:B------:R-:W-:Y:S01]  /*5120*/  FMUL.FTZ R110, R90, R9 ;  /* 0x000000095a6e7220 */ /* 0x000fe20000410000 */
[----:B------:R-:W-:Y:S01]  /*5130*/  PRMT R9, RZ, 0x5410, R8 ;  /* 0x00005410ff097816 */ /* 0x000fe20000000008 */
[----:B------:R-:W-:Y:S01]  /*5140*/  FFMA.FTZ R108, R119, R108, R112 ;  /* 0x0000006c776c7223 */ /* 0x000fe20000010070 */
[----:B-1----:R-:W-:-:S02]  /*5150*/  FSEL R116, R44, 1, !P3 ;  /* 0x3f8000002c747808 */ /* 0x002fc40005800000 */
[----:B------:R-:W-:Y:S01]  /*5160*/  FSEL R111, R11, RZ, !P3 ;  /* 0x000000ff0b6f7208 */ /* 0x000fe20005800000 */
[----:B------:R-:W-:Y:S01]  /*5170*/  FMUL.FTZ R9, R74, R9 ;  /* 0x000000094a097220 */ /* 0x000fe20000410000 */
[----:B------:R-:W-:Y:S01]  /*5180*/  FSEL R110, R110, RZ, !P2 ;  /* 0x000000ff6e6e7208 */ /* 0x000fe20005000000 */
[C---:B------:R-:W-:Y:S02]  /*5190*/  FMUL.FTZ R8, R116.reuse, R45 ;  /* 0x0000002d74087220 */ /* 0x040fe40000410000 */
[----:B------:R-:W-:Y:S01]  /*51a0*/  FFMA.FTZ R10, R116, R108, R111 ;  /* 0x0000006c740a7223 */ /* 0x000fe2000001006f */
[----:B0-----:R-:W-:Y:S02]  /*51b0*/  FSEL R109, R109, 1, !P1 ;  /* 0x3f8000006d6d7808 */ /* 0x001fe40004800000 */
[----:B------:R-:W-:Y:S01]  /*51c0*/  FSEL R108, R9, RZ, !P1 ;  /* 0x000000ff096c7208 */ /* 0x000fe20004800000 */
[C---:B------:R-:W-:Y:S02]  /*51d0*/  FFMA.FTZ R10, R117.reuse, R10, R110 ;  /* 0x0000000a750a7223 */ /* 0x040fe4000001006e */
[----:B------:R-:W-:-:S02]  /*51e0*/  FMUL.FTZ R8, R117, R8 ;  /* 0x0000000875087220 */ /* 0x000fc40000410000 */
        /* <DEDUP_REMOVED lines=10> */
[----:B------:R-:W-:-:S05]  /*5290*/  LEA.HI.SX32 R45, R62, R62, 0x1b ;  /* 0x0000003e3e2d7211 */ /* 0x000fca00078fdaff */
[----:B------:R-:W-:-:S05]  /*52a0*/  IMAD.SHL.U32 R45, R45, 0x2, RZ ;  /* 0x000000022d2d7824 */ /* 0x000fca00078e00ff */
[----:B-----5:R2:W-:Y:S01]  /*52b0*/  STS.U16 [R45+0x420], R40 ;  /* 0x000420282d007388 */ /* 0x0205e20000000400 */
[C---:B0-----:R-:W-:Y:S02]  /*52c0*/  @P0 FFMA.FTZ R9, R8.reuse, R10, R9 ;  /* 0x0000000a08090223 */ /* 0x041fe40000010009 */
[----:B-1----:R-:W-:Y:S01]  /*52d0*/  @P0 FMUL.FTZ R8, R8, R11 ;  /* 0x0000000b08080220 */ /* 0x002fe20000410000 */
[C---:B------:R-:W-:Y:S02]  /*52e0*/  IADD3 R11, R62.reuse, 0xa0, RZ ;  /* 0x000000a03e0b7810 */ /* 0x040fe40007ffe0ff */
[----:B------:R-:W0:Y:S02]  /*52f0*/  SHFL.UP PT, R10, R9, 0x4, RZ ;  /* 0x04800000090a7989 */ /* 0x000e2400000e00ff */
[----:B--2---:R-:W-:Y:S02]  /*5300*/  LEA.HI.SX32 R40, R11, R62, 0x1b ;  /* 0x0000003e0b287211 */ /* 0x004fe400078fdaff */
[----:B------:R-:W1:Y:S01]  /*5310*/  SHFL.UP PT, R11, R8, 0x4, RZ ;  /* 0x04800000080b7989 */ /* 0x000e6200000e00ff */
[----:B------:R-:W-:-:S02]  /*5320*/  ISETP.GE.AND P0, PT, R62, 0x4, PT ;  /* 0x000000043e00780c */ /* 0x000fc40003f06270 */
[C---:B------:R-:W-:Y:S02]  /*5330*/  IADD3 R43, R62.reuse, 0x20, RZ ;  /* 0x000000203e2b7810 */ /* 0x040fe40007ffe0ff */
[C---:B------:R-:W-:Y:S02]  /*5340*/  IADD3 R41, R62.reuse, 0x40, RZ ;  /* 0x000000403e297810 */ /* 0x040fe40007ffe0ff */
[-C--:B------:R-:W-:Y:S02]  /*5350*/  LEA.HI.SX32 R43, R43, R62.reuse, 0x1b ;  /* 0x0000003e2b2b7211 */ /* 0x080fe400078fdaff */
[-C--:B------:R-:W-:Y:S02]  /*5360*/  LEA.HI.SX32 R41, R41, R62.reuse, 0x1b ;  /* 0x0000003e29297211 */ /* 0x080fe400078fdaff */
[----:B------:R-:W-:Y:S01]  /*5370*/  IADD3 R145, R62, 0x60, RZ ;  /* 0x000000603e917810 */ /* 0x000fe20007ffe0ff */
[----:B------:R-:W-:Y:S02]  /*5380*/  IMAD.SHL.U32 R44, R43, 0x2, RZ ;  /* 0x000000022b2c7824 */ /* 0x000fe400078e00ff */
[----:B------:R-:W-:Y:S01]  /*5390*/  IMAD.SHL.U32 R43, R41, 0x2, RZ ;  /* 0x00000002292b7824 */ /* 0x000fe200078e00ff */
[----:B------:R-:W-:-:S02]  /*53a0*/  LEA.HI.SX32 R42, R145, R62, 0x1b ;  /* 0x0000003e912a7211 */ /* 0x000fc400078fdaff */
[C---:B------:R-:W-:Y:S02]  /*53b0*/  IADD3 R41, R62.reuse, 0x80, RZ ;  /* 0x000000803e297810 */ /* 0x040fe40007ffe0ff */
[----:B------:R-:W-:Y:S01]  /*53c0*/  IADD3 R145, R62, 0xc0, RZ ;  /* 0x000000c03e917810 */ /* 0x000fe20007ffe0ff */
[C---:B0-----:R-:W-:Y:S01]  /*53d0*/  @P0 FFMA.FTZ R9, R8.reuse, R10, R9 ;  /* 0x0000000a08090223 */ /* 0x041fe20000010009 */
[----:B------:R0:W-:Y:S01]  /*53e0*/  STS.U16 [R44+0x460], R39 ;  /* 0x000460272c007388 */ /* 0x0001e20000000400 */
[----:B-1----:R-:W-:Y:S01]  /*53f0*/  @P0 FMUL.FTZ R8, R8, R11 ;  /* 0x0000000b08080220 */ /* 0x002fe20000410000 */
[-C--:B------:R-:W-:Y:S02]  /*5400*/  LEA.HI.SX32 R41, R41, R62.reuse, 0x1b ;  /* 0x0000003e29297211 */ /* 0x080fe400078fdaff */
[----:B------:R-:W1:Y:S01]  /*5410*/  SHFL.UP PT, R10, R9, 0x8, RZ ;  /* 0x05000000090a7989 */ /* 0x000e6200000e00ff */
[----:B------:R-:W-:Y:S01]  /*5420*/  LEA.HI.SX32 R145, R145, R62, 0x1b ;  /* 0x0000003e91917211 */ /* 0x000fe200078fdaff */
[----:B------:R-:W-:Y:S01]  /*5430*/  IMAD.SHL.U32 R42, R42, 0x2, RZ ;  /* 0x000000022a2a7824 */ /* 0x000fe200078e00ff */
[C---:B0-----:R-:W-:Y:S01]  /*5440*/  IADD3 R39, R62.reuse, 0xe0, RZ ;  /* 0x000000e03e277810 */ /* 0x041fe20007ffe0ff */
[----:B------:R-:W0:Y:S01]  /*5450*/  SHFL.UP PT, R11, R8, 0x8, RZ ;  /* 0x05000000080b7989 */ /* 0x000e2200000e00ff */
[----:B------:R-:W-:Y:S01]  /*5460*/  IMAD.SHL.U32 R41, R41, 0x2, RZ ;  /* 0x0000000229297824 */ /* 0x000fe200078e00ff */
[----:B------:R-:W-:-:S02]  /*5470*/  IADD3 R147, R62, 0x100, RZ ;  /* 0x000001003e937810 */ /* 0x000fc40007ffe0ff */
[----:B------:R2:W-:Y:S01]  /*5480*/  STS.U16 [R43+0x4a0], R38 ;  /* 0x0004a0262b007388 */ /* 0x0005e20000000400 */
[----:B------:R-:W-:Y:S01]  /*5490*/  IMAD.SHL.U32 R40, R40, 0x2, RZ ;  /* 0x0000000228287824 */ /* 0x000fe200078e00ff */
[-C--:B------:R-:W-:Y:S02]  /*54a0*/  LEA.HI.SX32 R147, R147, R62.reuse, 0x1b ;  /* 0x0000003e93937211 */ /* 0x080fe400078fdaff */
[----:B----4-:R3:W-:Y:S01]  /*54b0*/  STS.U16 [R42+0x4e0], R37 ;  /* 0x0004e0252a007388 */ /* 0x0107e20000000400 */
[----:B--2---:R-:W-:Y:S01]  /*54c0*/  LEA.HI.SX32 R38, R39, R62, 0x1b ;  /* 0x0000003e27267211 */ /* 0x004fe200078fdaff */
[----:B------:R-:W-:Y:S01]  /*54d0*/  IMAD.SHL.U32 R39, R145, 0x2, RZ ;  /* 0x0000000291277824 */ /* 0x000fe200078e00ff */
[----:B------:R-:W-:Y:S02]  /*54e0*/  IADD3 R145, R62, 0x120, RZ ;  /* 0x000001203e917810 */ /* 0x000fe40007ffe0ff */
[----:B------:R-:W-:Y:S01]  /*54f0*/  SHF.L.U32 R38, R38, 0x1, RZ ;  /* 0x0000000126267819 */ /* 0x000fe200000006ff */
[----:B------:R2:W-:Y:S01]  /*5500*/  STS.U16 [R41+0x520], R36 ;  /* 0x0005202429007388 */ /* 0x0005e20000000400 */
[----:B---3--:R-:W-:-:S02]  /*5510*/  IADD3 R37, R62, 0x140, RZ ;  /* 0x000001403e257810 */ /* 0x008fc40007ffe0ff */
[-C--:B------:R-:W-:Y:S01]  /*5520*/  LEA.HI.SX32 R145, R145, R62.reuse, 0x1b ;  /* 0x0000003e91917211 */ /* 0x080fe200078fdaff */
[----:B------:R3:W-:Y:S01]  /*5530*/  STS.U16 [R40+0x560], R35 ;  /* 0x0005602328007388 */ /* 0x0007e20000000400 */
[C---:B------:R-:W-:Y:S02]  /*5540*/  ISETP.GE.AND P1, PT, R62.reuse, 0x8, PT ;  /* 0x000000083e00780c */ /* 0x040fe40003f26270 */
[-C--:B------:R-:W-:Y:S01]  /*5550*/  LEA.HI.SX32 R28, R37, R62.reuse, 0x1b ;  /* 0x0000003e251c7211 */ /* 0x080fe200078fdaff */
[----:B------:R-:W-:Y:S01]  /*5560*/  STS.U16 [R39+0x5a0], R34 ;  /* 0x0005a02227007388 */ /* 0x000fe20000000400 */
[----:B------:R-:W-:Y:S01]  /*5570*/  IMAD.SHL.U32 R37, R147, 0x2, RZ ;  /* 0x0000000293257824 */ /* 0x000fe200078e00ff */
[C---:B------:R-:W-:Y:S02]  /*5580*/  IADD3 R147, R62.reuse, 0x180, RZ ;  /* 0x000001803e937810 */ /* 0x040fe40007ffe0ff */
[----:B------:R4:W-:Y:S01]  /*5590*/  STS.U16 [R38+0x5e0], R33 ;  /* 0x0005e02126007388 */ /* 0x0009e20000000400 */
[----:B--2---:R-:W-:Y:S01]  /*55a0*/  IMAD.SHL.U32 R36, R145, 0x2, RZ ;  /* 0x0000000291247824 */ /* 0x004fe200078e00ff */
[----:B------:R-:W-:Y:S01]  /*55b0*/  IADD3 R145, R62, 0x1a0, RZ ;  /* 0x000001a03e917810 */ /* 0x000fe20007ffe0ff */
[----:B---3--:R-:W-:Y:S01]  /*55c0*/  IMAD.SHL.U32 R35, R28, 0x2, RZ ;  /* 0x000000021c237824 */ /* 0x008fe200078e00ff */
[----:B------:R-:W-:-:S02]  /*55d0*/  LEA.HI.SX32 R147, R147, R62, 0x1b ;  /* 0x0000003e93937211 */ /* 0x000fc400078fdaff */
[C---:B----4-:R-:W-:Y:S02]  /*55e0*/  IADD3 R33, R62.reuse, 0x160, RZ ;  /* 0x000001603e217810 */ /* 0x050fe40007ffe0ff */
[-C--:B------:R-:W-:Y:S02]  /*55f0*/  LEA.HI.SX32 R145, R145, R62.reuse, 0x1b ;  /* 0x0000003e91917211 */ /* 0x080fe400078fdaff */
[-C--:B------:R-:W-:Y:S02]  /*5600*/  LEA.HI.SX32 R34, R33, R62.reuse, 0x1b ;  /* 0x0000003e21227211 */ /* 0x080fe400078fdaff */
[----:B------:R-:W-:Y:S01]  /*5610*/  IADD3 R33, R62, 0x1c0, RZ ;  /* 0x000001c03e217810 */ /* 0x000fe20007ffe0ff */
[----:B------:R-:W-:Y:S01]  /*5620*/  STS.U16 [R37+0x620], R30 ;  /* 0x0006201e25007388 */ /* 0x000fe20000000400 */
[----:B------:R-:W-:Y:S01]  /*5630*/  ISETP.NE.AND P0, PT, R63, RZ, PT ;  /* 0x000000ff3f00720c */ /* 0x000fe20003f05270 */
[----:B------:R-:W-:Y:S01]  /*5640*/  IMAD.SHL.U32 R34, R34, 0x2, RZ ;  /* 0x0000000222227824 */ /* 0x000fe200078e00ff */
[----:B------:R-:W-:Y:S01]  /*5650*/  LEA.HI.SX32 R28, R33, R62, 0x1b ;  /* 0x0000003e211c7211 */ /* 0x000fe200078fdaff */
[----:B------:R2:W-:Y:S01]  /*5660*/  STS.U16 [R36+0x660], R31 ;  /* 0x0006601f24007388 */ /* 0x0005e20000000400 */
[----:B------:R-:W-:-:S02]  /*5670*/  IMAD.SHL.U32 R33, R147, 0x2, RZ ;  /* 0x0000000293217824 */ /* 0x000fc400078e00ff */
[C---:B-1----:R-:W-:Y:S01]  /*5680*/  @P1 FFMA.FTZ R9, R8.reuse, R10, R9 ;  /* 0x0000000a08091223 */ /* 0x042fe20000010009 */
[----:B------:R1:W-:Y:S01]  /*5690*/  STS.U16 [R35+0x6a0], R32 ;  /* 0x0006a02023007388 */ /* 0x0003e20000000400 */
[----:B0-----:R-:W-:Y:S01]  /*56a0*/  @P1 FMUL.FTZ R8, R8, R11 ;  /* 0x0000000b08081220 */ /* 0x001fe20000410000 */
[----:B------:R-:W-:Y:S02]  /*56b0*/  ISETP.EQ.OR P0, PT, R61, RZ, P0 ;  /* 0x000000ff3d00720c */ /* 0x000fe40000702670 */
[----:B--2---:R-:W-:Y:S01]  /*56c0*/  IADD3 R31, R62, 0x1e0, RZ ;  /* 0x000001e03e1f7810 */ /* 0x004fe20007ffe0ff */
[----:B------:R-:W-:Y:S01]  /*56d0*/  STS.U16 [R34+0x6e0], R143 ;  /* 0x0006e08f22007388 */ /* 0x000fe20000000400 */
[----:B-1----:R-:W-:Y:S02]  /*56e0*/  IMAD.SHL.U32 R32, R145, 0x2, RZ ;  /* 0x0000000291207824 */ /* 0x002fe400078e00ff */
[----:B------:R-:W-:Y:S01]  /*56f0*/  LEA.HI.SX32 R30, R31, R62, 0x1b ;  /* 0x0000003e1f1e7211 */ /* 0x000fe200078fdaff */
[----:B------:R-:W-:Y:S01]  /*5700*/  STS.U16 [R33+0x720], R142 ;  /* 0x0007208e21007388 */ /* 0x000fe20000000400 */
[----:B------:R-:W-:-:S03]  /*5710*/  IMAD.SHL.U32 R31, R28, 0x2, RZ ;  /* 0x000000021c1f7824 */ /* 0x000fc600078e00ff */
[----:B------:R-:W-:Y:S01]  /*5720*/  STS.U16 [R32+0x760], R141 ;  /* 0x0007608d20007388 */ /* 0x000fe20000000400 */
[----:B------:R-:W-:-:S03]  /*5730*/  IMAD.SHL.U32 R30, R30, 0x2, RZ ;  /* 0x000000021e1e7824 */ /* 0x000fc600078e00ff */
[----:B------:R-:W0:Y:S01]  /*5740*/  SHFL.UP PT, R142, R9, 0x10, RZ ;  /* 0x06000000098e7989 */ /* 0x000e2200000e00ff */
[----:B------:R-:W-:-:S03]  /*5750*/  IMAD.MOV.U32 R11, RZ, RZ, RZ ;  /* 0x000000ffff0b7224 */ /* 0x000fc600078e00ff */
[----:B------:R-:W1:Y:S01]  /*5760*/  SHFL.UP PT, R141, R8, 0x10, RZ ;  /* 0x06000000088d7989 */ /* 0x000e6200000e00ff */
[----:B------:R-:W-:-:S03]  /*5770*/  IMAD.MOV.U32 R10, RZ, RZ, 0x3f800000 ;  /* 0x3f800000ff0a7424 */ /* 0x000fc600078e00ff */
        /* <DEDUP_REMOVED lines=9> */
[----:B------:R-:W-:Y:S02]  /*5810*/  ISETP.NE.AND P0, PT, R62, 0x1f, PT ;  /* 0x0000001f3e00780c */ /* 0x000fe40003f05270 */
[----:B------:R-:W-:-:S05]  /*5820*/  SHF.L.U32 R28, R12, 0x1, RZ ;  /* 0x000000010c1c7819 */ /* 0x000fca00000006ff */
        /* <DEDUP_REMOVED lines=25> */
[----:B------:R-:W-:Y:S01]  /*59c0*/  ISETP.NE.AND P0, PT, R107, RZ, PT ;  /* 0x000000ff6b00720c */ /* 0x000fe20003f05270 */
[----:B0-----:R-:W-:-:S02]  /*59d0*/  @!P1 IMAD.MOV.U32 R159, RZ, RZ, R11 ;  /* 0x000000ffff9f9224 */ /* 0x001fc400078e000b */
        /* <DEDUP_REMOVED lines=30> */
.L_x_4363:
[----:B------:R-:W-:Y:S05]  /*5bc0*/  BSYNC B0 ;  /* 0x0000000000007941 */ /* 0x000fea0003800000 */
.L_x_4362:
        /* <DEDUP_REMOVED lines=44> */
.L_x_4361:
        /* <DEDUP_REMOVED lines=32> */
[----:B------:R-:W-:Y:S01]  /*6090*/  STS.U16 [R28+0xe], R11 ;  /* 0x00000e0b1c007388 */ /* 0x000fe20000000400 */
[----:B--2---:R-:W-:-:S03]  /*60a0*/  IMAD R75, R140, c[0x0][0x1f0], RZ ;  /* 0x00007c008c4b7a24 */ /* 0x004fc600078e02ff */
[----:B------:R-:W-:Y:S01]  /*60b0*/  STS.U16 [R28+0x10], R77 ;  /* 0x0000104d1c007388 */ /* 0x000fe20000000400 */
[----:B------:R-:W-:-:S03]  /*60c0*/  IMAD R119, R64, c[0x0][0x1f4], R75 ;  /* 0x00007d0040777a24 */ /* 0x000fc600078e024b */
[----:B------:R-:W-:Y:S04]  /*60d0*/  STS.U16 [R28+0x12], R78 ;  /* 0x0000124e1c007388 */ /* 0x000fe80000000400 */
[----:B------:R0:W-:Y:S04]  /*60e0*/  STS.U16 [R28+0x14], R10 ;  /* 0x0000140a1c007388 */ /* 0x0001e80000000400 */
[----:B------:R1:W-:Y:S04]  /*60f0*/  STS.U16 [R28+0x16], R12 ;  /* 0x0000160c1c007388 */ /* 0x0003e80000000400 */
[----:B------:R2:W-:Y:S01]  /*6100*/  STS.U16 [R28+0x18], R8 ;  /* 0x000018081c007388 */ /* 0x0005e20000000400 */
[----:B0-----:R-:W-:-:S03]  /*6110*/  IMAD.WIDE.U32 R10, R64, c[0x0][0x200], RZ ;  /* 0x00008000400a7a25 */ /* 0x001fc600078e00ff */
[----:B------:R-:W-:Y:S01]  /*6120*/  STS.U16 [R28+0x1a], R13 ;  /* 0x00001a0d1c007388 */ /* 0x000fe20000000400 */
[----:B-1----:R-:W-:-:S03]  /*6130*/  LEA R12, P3, R6, c[0x0][0x258], 0x1 ;  /* 0x00009600060c7a11 */ /* 0x002fc600078608ff */
[----:B------:R0:W-:Y:S01]  /*6140*/  STS.U16 [R28+0x1c], R9 ;  /* 0x00001c091c007388 */ /* 0x0001e20000000400 */
[----:B--2---:R-:W-:-:S03]  /*6150*/  IMAD.SHL.U32 R8, R61, 0x200, RZ ;  /* 0x000002003d087824 */ /* 0x004fc600078e00ff */
[----:B------:R1:W-:Y:S01]  /*6160*/  STS.U16 [R28+0x1e], R74 ;  /* 0x00001e4a1c007388 */ /* 0x0003e20000000400 */
[----:B------:R-:W-:-:S06]  /*6170*/  NOP ;  /* 0x0000000000007918 */ /* 0x000fcc0000000000 */
[----:B------:R-:W-:Y:S01]  /*6180*/  LDS.U16 R81, [R45] ;  /* 0x000000002d517984 */ /* 0x000fe20000000400 */
[----:B0-----:R-:W-:-:S03]  /*6190*/  IMAD R9, R140, c[0x0][0x200], RZ ;  /* 0x000080008c097a24 */ /* 0x001fc600078e02ff */
[----:B------:R-:W-:Y:S01]  /*61a0*/  LDS.U16 R83, [R44+0x40] ;  /* 0x000040002c537984 */ /* 0x000fe20000000400 */
[----:B------:R-:W-:Y:S02]  /*61b0*/  IMAD R79, R64, c[0x0][0x204], R9 ;  /* 0x00008100404f7a24 */ /* 0x000fe400078e0209 */
[----:B------:R-:W-:Y:S01]  /*61c0*/  IMAD R9, R67, c[0x0][0x208], RZ ;  /* 0x0000820043097a24 */ /* 0x000fe200078e02ff */
[----:B------:R-:W-:Y:S01]  /*61d0*/  LDS.U16 R85, [R43+0x80] ;  /* 0x000080002b557984 */ /* 0x000fe20000000400 */
[----:B------:R-:W-:Y:S02]  /*61e0*/  IMAD.IADD R11, R11, 0x1, R79 ;  /* 0x000000010b0b7824 */ /* 0x000fe400078e024f */
[C---:B------:R-:W-:Y:S01]  /*61f0*/  IMAD R77, R68.reuse, c[0x0][0x20c], R9 ;  /* 0x00008300444d7a24 */ /* 0x040fe200078e0209 */
[----:B------:R-:W-:Y:S01]  /*6200*/  LDS.U16 R87, [R42+0xc0] ;  /* 0x0000c0002a577984 */ /* 0x000fe20000000400 */
[----:B------:R-:W-:Y:S01]  /*6210*/  IMAD.WIDE.U32 R10, R68, c[0x0][0x208], R10 ;  /* 0x00008200440a7a25 */ /* 0x000fe200078e000a */
[----:B------:R-:W-:-:S02]  /*6220*/  SHF.R.S32.HI R9, RZ, 0x1f, R8 ;  /* 0x0000001fff097819 */ /* 0x000fc40000011408 */
[----:B------:R-:W-:Y:S02]  /*6230*/  LDS.U16 R89, [R41+0x100] ;  /* 0x0001000029597984 */ /* 0x000fe40000000400 */
[----:B------:R-:W-:Y:S01]  /*6240*/  IADD3 R13, P4, R8, R10, RZ ;  /* 0x0000000a080d7210 */ /* 0x000fe20007f9e0ff */
[----:B-1----:R-:W-:Y:S01]  /*6250*/  @!P1 IMAD.WIDE.U32 R74, R64, c[0x0][0x1f0], R8 ;  /* 0x00007c00404a9a25 */ /* 0x002fe200078e0008 */
[----:B------:R-:W-:Y:S01]  /*6260*/  LDS.U16 R91, [R40+0x140] ;  /* 0x00014000285b7984 */ /* 0x000fe20000000400 */
[C---:B------:R-:W-:Y:S02]  /*6270*/  IADD3 R10, P2, R6.reuse, R8, RZ ;  /* 0x00000008060a7210 */ /* 0x040fe40007f5e0ff */
[----:B------:R-:W-:Y:S01]  /*6280*/  IADD3.X R76, R9, R77, R11, P4, !PT ;  /* 0x0000004d094c7210 */ /* 0x000fe200027fe40b */
[----:B------:R-:W-:Y:S01]  /*6290*/  LDS.U16 R93, [R39+0x180] ;  /* 0x00018000275d7984 */ /* 0x000fe20000000400 */
[----:B------:R-:W-:Y:S01]  /*62a0*/  LEA.HI.X R77, R6, c[0x0][0x25c], R7, 0x1, P3 ;  /* 0x00009700064d7a11 */ /* 0x000fe200018f0c07 */
[----:B------:R-:W-:Y:S01]  /*62b0*/  IMAD.X R11, R7, 0x1, R9, P2 ;  /* 0x00000001070b7824 */ /* 0x000fe200010e0609 */
[----:B------:R-:W-:Y:S01]  /*62c0*/  LEA R12, P6, R13, R12, 0x1 ;  /* 0x0000000c0d0c7211 */ /* 0x000fe200078c08ff */
[----:B------:R-:W-:Y:S01]  /*62d0*/  LDS.U16 R95, [R38+0x1c0] ;  /* 0x0001c000265f7984 */ /* 0x000fe20000000400 */
[----:B------:R-:W-:-:S02]  /*62e0*/  @!P1 IMAD.IADD R75, R119, 0x1, R75 ;  /* 0x00000001774b9824 */ /* 0x000fc400078e024b */
[----:B------:R-:W-:Y:S01]  /*62f0*/  LEA.HI.X R13, R13, R77, R76, 0x1, P6 ;  /* 0x0000004d0d0d7211 */ /* 0x000fe200030f0c4c */
        /* <DEDUP_REMOVED lines=25> */
.L_x_4366:
[----:B------:R-:W-:Y:S05]  /*6490*/  BSYNC B0 ;  /* 0x0000000000007941 */ /* 0x000fea0003800000 */
.L_x_4365:
[-C--:B------:R-:W-:Y:S01]  /*64a0*/  ISETP.GE.AND P5, PT, R58, R115.reuse, PT ;  /* 0x000000733a00720c */ /* 0x080fe20003fa6270 */
[----:B------:R1:W-:Y:S01]  /*64b0*/  @!P3 STG.E.U16 [R12.64+0x80], R85 ;  /* 0x000080550c00b986 */ /* 0x0003e2000c101504 */
[-C--:B------:R-:W-:Y:S01]  /*64c0*/  ISETP.GE.AND P6, PT, R59, R115.reuse, PT ;  /* 0x000000733b00720c */ /* 0x080fe20003fc6270 */
[----:B0-----:R-:W-:Y:S01]  /*64d0*/  IMAD R79, R67, c[0x0][0x1f8], RZ ;  /* 0x00007e00434f7a24 */ /* 0x001fe200078e02ff */
[-C--:B------:R-:W-:Y:S01]  /*64e0*/  ISETP.GE.AND P3, PT, R56, R115.reuse, PT ;  /* 0x000000733800720c */ /* 0x080fe20003f66270 */
[----:B------:R-:W-:Y:S01]  /*64f0*/  @!P4 STG.E.U16 [R12.64+0xc0], R87 ;  /* 0x0000c0570c00c986 */ /* 0x000fe2000c101504 */
[-C--:B------:R-:W-:Y:S01]  /*6500*/  ISETP.GE.AND P4, PT, R57, R115.reuse, PT ;  /* 0x000000733900720c */ /* 0x080fe20003f86270 */
[----:B------:R-:W-:Y:S02]  /*6510*/  @!P1 IMAD.WIDE.U32 R74, R68, c[0x0][0x1f8], R74 ;  /* 0x00007e00444a9a25 */ /* 0x000fe400078e004a */
[----:B------:R-:W-:Y:S02]  /*6520*/  @!P2 STG.E.U16 [R12.64+0x100], R89 ;  /* 0x000100590c00a986 */ /* 0x000fe4000c101504 */
[----:B------:R-:W-:Y:S01]  /*6530*/  IMAD.WIDE.U32 R76, R64, c[0x0][0x1f0], RZ ;  /* 0x00007c00404c7a25 */ /* 0x000fe200078e00ff */
[----:B------:R-:W-:Y:S01]  /*6540*/  @!P1 IADD3 R80, P2, R6, R74, RZ ;  /* 0x0000004a06509210 */ /* 0x000fe20007f5e0ff */
[----:B------:R-:W-:Y:S01]  /*6550*/  @!P5 STG.E.U16 [R12.64+0x180], R93 ;  /* 0x0001805d0c00d986 */ /* 0x000fe2000c101504 */
[----:B------:R-:W-:Y:S01]  /*6560*/  ISETP.GE.AND P5, PT, R55, R115, PT ;  /* 0x000000733700720c */ /* 0x000fe20003fa6270 */
[----:B-1----:R-:W-:-:S02]  /*6570*/  IMAD R85, R68, c[0x0][0x1fc], R79 ;  /* 0x00007f0044557a24 */ /* 0x002fc400078e024f */
[----:B------:R-:W-:Y:S01]  /*6580*/  @!P6 STG.E.U16 [R12.64+0x140], R91 ;  /* 0x0001405b0c00e986 */ /* 0x000fe2000c101504 */
[----:B------:R-:W-:Y:S01]  /*6590*/  IMAD.IADD R77, R77, 0x1, R119 ;  /* 0x000000014d4d7824 */ /* 0x000fe200078e0277 */
        /* <DEDUP_REMOVED lines=15> */
[----:B------:R-:W-:Y:S02]  /*6690*/  IADD3.X R79, R9, R85, R75, P6, !PT ;  /* 0x00000055094f7210 */ /* 0x000fe400037fe44b */
[----:B------:R-:W-:Y:S01]  /*66a0*/  IADD3.X R75, R77, c[0x0][0x26c], RZ, P5, !PT ;  /* 0x00009b004d4b7a10 */ /* 0x000fe20002ffe4ff */
[----:B------:R-:W-:Y:S01]  /*66b0*/  @!P4 STG.E.U16 [R12.64+0x2c0], R103 ;  /* 0x0002c0670c00c986 */ /* 0x000fe2000c101504 */
[-C--:B------:R-:W-:Y:S02]  /*66c0*/  ISETP.GE.AND P5, PT, R69, R115.reuse, PT ;  /* 0x000000734500720c */ /* 0x080fe40003fa6270 */
[-C--:B------:R-:W-:Y:S01]  /*66d0*/  ISETP.GE.AND P4, PT, R48, R115.reuse, PT ;  /* 0x000000733000720c */ /* 0x080fe20003f86270 */
[----:B------:R-:W-:Y:S01]  /*66e0*/  @!P3 STG.E.U16 [R12.64+0x300], R105 ;  /* 0x000300690c00b986 */ /* 0x000fe2000c101504 */
[----:B------:R-:W-:-:S02]  /*66f0*/  ISETP.GE.AND P2, PT, R72, R115, PT ;  /* 0x000000734800720c */ /* 0x000fc40003f46270 */
[----:B------:R-:W-:Y:S02]  /*6700*/  ISETP.GE.AND P3, PT, R46, R115, PT ;  /* 0x000000732e00720c */ /* 0x000fe40003f66270 */
[----:B------:R-:W-:-:S04]  /*6710*/  LEA R74, P6, R78, R74, 0x1 ;  /* 0x0000004a4e4a7211 */ /* 0x000fc800078c08ff */
[----:B------:R-:W-:Y:S01]  /*6720*/  LEA.HI.X R75, R78, R75, R79, 0x1, P6 ;  /* 0x0000004b4e4b7211 */ /* 0x000fe200030f0c4f */
[----:B------:R-:W-:Y:S01]  /*6730*/  @!P5 STG.E.U16 [R12.64+0x340], R109 ;  /* 0x0003406d0c00d986 */ /* 0x000fe2000c101504 */
[----:B------:R-:W-:-:S03]  /*6740*/  @!P1 LEA R78, P6, R80, c[0x0][0x268], 0x1 ;  /* 0x00009a00504e9a11 */ /* 0x000fc600078c08ff */
[----:B------:R-:W-:Y:S01]  /*6750*/  @!P4 STG.E.U16 [R12.64+0x380], R111 ;  /* 0x0003806f0c00c986 */ /* 0x000fe2000c101504 */
[----:B------:R-:W-:Y:S02]  /*6760*/  @!P1 LEA.HI.X R79, R80, c[0x0][0x26c], R81, 0x1, P6 ;  /* 0x00009b00504f9a11 */ /* 0x000fe400030f0c51 */
[----:B------:R-:W-:Y:S01]  /*6770*/  PRMT R80, RZ, 0x7610, R80 ;  /* 0x00007610ff507816 */ /* 0x000fe20000000050 */
[----:B------:R-:W-:Y:S01]  /*6780*/  @!P2 STG.E.U16 [R12.64+0x40], R83 ;  /* 0x000040530c00a986 */ /* 0x000fe2000c101504 */
[-C--:B------:R-:W-:Y:S02]  /*6790*/  ISETP.GE.AND P2, PT, R72, R73.reuse, PT ;  /* 0x000000494800720c */ /* 0x080fe40003f46270 */
[-C--:B------:R-:W-:Y:S01]  /*67a0*/  ISETP.GE.AND P4, PT, R71, R73.reuse, PT ;  /* 0x000000494700720c */ /* 0x080fe20003f86270 */
        /* <DEDUP_REMOVED lines=9> */
[----:B------:R-:W-:-:S03]  /*6840*/  ISETP.GE.AND P1, PT, R59, R73, PT ;  /* 0x000000493b00720c */ /* 0x000fc60003f26270 */
[----:B------:R-:W3:Y:S01]  /*6850*/  @!P2 LDG.E.U16 R81, [R74.64] ;  /* 0x000000044a51a981 */ /* 0x000ee2000c1e1500 */
[----:B------:R-:W-:-:S03]  /*6860*/  ISETP.GE.AND P2, PT, R58, R73, PT ;  /* 0x000000493a00720c */ /* 0x000fc60003f46270 */
[----:B------:R-:W4:Y:S01]  /*6870*/  @!P4 LDG.E.U16 R82, [R74.64+0x40] ;  /* 0x000040044a52c981 */ /* 0x000f22000c1e1500 */
[-C--:B------:R-:W-:Y:S02]  /*6880*/  ISETP.GE.AND P4, PT, R57, R73.reuse, PT ;  /* 0x000000493900720c */ /* 0x080fe40003f86270 */
[----:B0-----:R-:W-:Y:S01]  /*6890*/  PRMT R79, RZ, 0x7610, R79 ;  /* 0x00007610ff4f7816 */ /* 0x001fe2000000004f */
[----:B------:R-:W5:Y:S01]  /*68a0*/  @!P5 LDG.E.U16 R13, [R74.64+0x80] ;  /* 0x000080044a0dd981 */ /* 0x000f62000c1e1500 */
[-C--:B------:R-:W-:Y:S02]  /*68b0*/  ISETP.GE.AND P5, PT, R56, R73.reuse, PT ;  /* 0x000000493800720c */ /* 0x080fe40003fa6270 */
[----:B------:R-:W-:Y:S01]  /*68c0*/  PRMT R78, RZ, 0x7610, R78 ;  /* 0x00007610ff4e7816 */ /* 0x000fe2000000004e */
[----:B------:R-:W5:Y:S01]  /*68d0*/  @!P3 LDG.E.U16 R12, [R74.64+0xc0] ;  /* 0x0000c0044a0cb981 */ /* 0x000f62000c1e1500 */
[----:B------:R-:W-:-:S03]  /*68e0*/  ISETP.GE.AND P3, PT, R55, R73, PT ;  /* 0x000000493700720c */ /* 0x000fc60003f66270 */
[----:B------:R-:W5:Y:S01]  /*68f0*/  @!P1 LDG.E.U16 R79, [R74.64+0x100] ;  /* 0x000100044a4f9981 */ /* 0x000f62000c1e1500 */
[-C--:B------:R-:W-:Y:S02]  /*6900*/  ISETP.GE.AND P1, PT, R54, R73.reuse, PT ;  /* 0x000000493600720c */ /* 0x080fe40003f26270 */
[----:B------:R-:W-:Y:S01]  /*6910*/  PRMT R83, RZ, 0x7610, R83 ;  /* 0x00007610ff537816 */ /* 0x000fe20000000053 */
[----:B------:R-:W5:Y:S01]  /*6920*/  @!P2 LDG.E.U16 R78, [R74.64+0x140] ;  /* 0x000140044a4ea981 */ /* 0x000f62000c1e1500 */
[----:B------:R-:W-:Y:S02]  /*6930*/  PRMT R84, RZ, 0x7610, R84 ;  /* 0x00007610ff547816 */ /* 0x000fe40000000054 */
[----:B------:R-:W-:Y:S02]  /*6940*/  PRMT R85, RZ, 0x7610, R85 ;  /* 0x00007610ff557816 */ /* 0x000fe40000000055 */
[----:B------:R-:W-:Y:S01]  /*6950*/  PRMT R86, RZ, 0x7610, R86 ;  /* 0x00007610ff567816 */ /* 0x000fe20000000056 */
[----:B------:R-:W5:Y:S01]  /*6960*/  @!P4 LDG.E.U16 R83, [R74.64+0x180] ;  /* 0x000180044a53c981 */ /* 0x000f62000c1e1500 */
[----:B------:R-:W-:-:S02]  /*6970*/  ISETP.GE.AND P2, PT, R52, R73, PT ;  /* 0x000000493400720c */ /* 0x000fc40003f46270 */
[-C--:B------:R-:W-:Y:S01]  /*6980*/  ISETP.GE.AND P4, PT, R50, R73.reuse, PT ;  /* 0x000000493200720c */ /* 0x080fe20003f86270 */
        /* <DEDUP_REMOVED lines=41> */
[----:B------:R-:W-:Y:S04]  /*6c20*/  LDS.U16 R79, [R28+0xc] ;  /* 0x00000c001c4f7984 */ /* 0x000fe80000000400 */
[----:B------:R-:W-:Y:S01]  /*6c30*/  LDS.U16 R86, [R28+0x10] ;  /* 0x000010001c567984 */ /* 0x000fe20000000400 */
[----:B0-----:R-:W-:-:S03]  /*6c40*/  PRMT R84, RZ, 0x5410, R84 ;  /* 0x00005410ff547816 */ /* 0x001fc60000000054 */
[----:B------:R-:W-:Y:S01]  /*6c50*/  LDS.U16 R81, [R28+0x16] ;  /* 0x000016001c517984 */ /* 0x000fe20000000400 */
[----:B-1----:R-:W-:Y:S01]  /*6c60*/  PRMT R87, RZ, 0x5410, R12 ;  /* 0x00005410ff577816 */ /* 0x002fe2000000000c */
[----:B------:R-:W-:Y:S01]  /*6c70*/  FMUL.FTZ R85, R84, -1.4426950216293334961 ;  /* 0xbfb8aa3b54557820 */ /* 0x000fe20000410000 */
[----:B--2---:R-:W-:Y:S02]  /*6c80*/  PRMT R89, RZ, 0x5410, R13 ;  /* 0x00005410ff597816 */ /* 0x004fe4000000000d */
[----:B---3--:R-:W-:Y:S01]  /*6c90*/  PRMT R93, RZ, 0x5410, R74 ;  /* 0x00005410ff5d7816 */ /* 0x008fe2000000004a */
[----:B------:R-:W-:Y:S01]  /*6ca0*/  FMUL.FTZ R12, R87, -1.4426950216293334961 ;  /* 0xbfb8aa3b570c7820 */ /* 0x000fe20000410000 */
[----:B------:R0:W-:Y:S01]  /*6cb0*/  MUFU.EX2 R91, R85 ;  /* 0x00000055005b7308 */ /* 0x0001e20000000800 */
[----:B------:R-:W-:Y:S01]  /*6cc0*/  FMUL.FTZ R75, R89, -1.4426950216293334961 ;  /* 0xbfb8aa3b594b7820 */ /* 0x000fe20000410000 */
[----:B------:R-:W-:Y:S01]  /*6cd0*/  LDS.U16 R13, [R28+0x12] ;  /* 0x000012001c0d7984 */ /* 0x000fe20000000400 */
[----:B------:R-:W-:-:S03]  /*6ce0*/  FMUL.FTZ R74, R93, -1.4426950216293334961 ;  /* 0xbfb8aa3b5d4a7820 */ /* 0x000fc60000410000 */
[----:B0-----:R-:W0:Y:S02]  /*6cf0*/  LDS.U16 R85, [R28+0x18] ;  /* 0x000018001c557984 */ /* 0x001e240000000400 */
[----:B------:R1:W-:Y:S08]  /*6d00*/  MUFU.EX2 R88, R12 ;  /* 0x0000000c00587308 */ /* 0x0003f00000000800 */
[----:B------:R2:W3:Y:S01]  /*6d10*/  MUFU.EX2 R90, R75 ;  /* 0x0000004b005a7308 */ /* 0x0004e20000000800 */
[----:B-1----:R-:W1:Y:S07]  /*6d20*/  LDS.U16 R12, [R28+0x1a] ;  /* 0x00001a001c0c7984 */ /* 0x002e6e0000000400 */
[----:B------:R3:W0:Y:S01]  /*6d30*/  MUFU.EX2 R94, R74 ;  /* 0x0000004a005e7308 */ /* 0x0006220000000800 */
[----:B--2---:R-:W2:Y:S04]  /*6d40*/  LDS.U16 R75, [R28+0x1c] ;  /* 0x00001c001c4b7984 */ /* 0x004ea80000000400 */
[----:B---3--:R-:W3:Y:S01]  /*6d50*/  LDS.U16 R74, [R28+0x1e] ;  /* 0x00001e001c4a7984 */ /* 0x008ee20000000400 */
[----:B----4-:R-:W-:-:S02]  /*6d60*/  PRMT R82, RZ, 0x5410, R82 ;  /* 0x00005410ff527816 */ /* 0x010fc40000000052 */
[----:B-----5:R-:W-:Y:S02]  /*6d70*/  PRMT R83, RZ, 0x5410, R83 ;  /* 0x00005410ff537816 */ /* 0x020fe40000000053 */
[----:B------:R-:W-:Y:S01]  /*6d80*/  PRMT R80, RZ, 0x5410, R80 ;  /* 0x00005410ff507816 */ /* 0x000fe20000000050 */
[----:B------:R-:W-:Y:S01]  /*6d90*/  FMUL.FTZ R97, R82, -1.4426950216293334961 ;  /* 0xbfb8aa3b52617820 */ /* 0x000fe20000410000 */
[----:B------:R-:W-:Y:S01]  /*6da0*/  PRMT R78, RZ, 0x5410, R78 ;  /* 0x00005410ff4e7816 */ /* 0x000fe2000000004e */
[----:B------:R-:W-:Y:S01]  /*6db0*/  FMUL.FTZ R92, R83, -1.4426950216293334961 ;  /* 0xbfb8aa3b535c7820 */ /* 0x000fe20000410000 */
[----:B0-----:R-:W-:Y:S01]  /*6dc0*/  PRMT R85, RZ, 0x5410, R85 ;  /* 0x00005410ff557816 */ /* 0x001fe20000000055 */
[----:B------:R-:W-:Y:S01]  /*6dd0*/  FMUL.FTZ R95, R80, -1.4426950216293334961 ;  /* 0xbfb8aa3b505f7820 */ /* 0x000fe20000410000 */
[----:B------:R-:W-:Y:S01]  /*6de0*/  PRMT R79, RZ, 0x5410, R79 ;  /* 0x00005410ff4f7816 */ /* 0x000fe2000000004f */
[----:B------:R-:W0:Y:S02]  /*6df0*/  MUFU.EX2 R97, R97 ;  /* 0x0000006100617308 */ /* 0x000e240000000800 */
[----:B------:R-:W-:Y:S01]  /*6e00*/  FMUL.FTZ R102, R85, -1.4426950216293334961 ;  /* 0xbfb8aa3b55667820 */ /* 0x000fe20000410000 */
[----:B------:R-:W-:Y:S01]  /*6e10*/  PRMT R86, RZ, 0x5410, R86 ;  /* 0x00005410ff567816 */ /* 0x000fe20000000056 */
[----:B------:R-:W-:Y:S01]  /*6e20*/  FMUL.FTZ R100, R78, -1.4426950216293334961 ;  /* 0xbfb8aa3b4e647820 */ /* 0x000fe20000410000 */
[----:B-1----:R-:W-:-:S02]  /*6e30*/  PRMT R12, RZ, 0x5410, R12 ;  /* 0x00005410ff0c7816 */ /* 0x002fc4000000000c */
[----:B------:R-:W-:Y:S02]  /*6e40*/  PRMT R13, RZ, 0x5410, R13 ;  /* 0x00005410ff0d7816 */ /* 0x000fe4000000000d */
[----:B------:R-:W-:Y:S02]  /*6e50*/  PRMT R81, RZ, 0x5410, R81 ;  /* 0x00005410ff517816 */ /* 0x000fe40000000051 */
[----:B--2---:R-:W-:Y:S01]  /*6e60*/  PRMT R75, RZ, 0x5410, R75 ;  /* 0x00005410ff4b7816 */ /* 0x004fe2000000004b */
[----:B------:R-:W-:Y:S01]  /*6e70*/  FMUL.FTZ R103, R12, -1.4426950216293334961 ;  /* 0xbfb8aa3b0c677820 */ /* 0x000fe20000410000 */
[----:B------:R-:W1:Y:S01]  /*6e80*/  MUFU.EX2 R92, R92 ;  /* 0x0000005c005c7308 */ /* 0x000e620000000800 */
[----:B------:R-:W-:Y:S01]  /*6e90*/  FMUL.FTZ R96, R79, -1.4426950216293334961 ;  /* 0xbfb8aa3b4f607820 */ /* 0x000fe20000410000 */
[----:B---3--:R-:W-:Y:S01]  /*6ea0*/  PRMT R74, RZ, 0x5410, R74 ;  /* 0x00005410ff4a7816 */ /* 0x008fe2000000004a */
[----:B------:R-:W-:-:S05]  /*6eb0*/  FMUL.FTZ R104, R75, -1.4426950216293334961 ;  /* 0xbfb8aa3b4b687820 */ /* 0x000fca0000410000 */
[----:B------:R-:W2:Y:S01]  /*6ec0*/  MUFU.EX2 R95, R95 ;  /* 0x0000005f005f7308 */ /* 0x000ea20000000800 */
[----:B------:R-:W-:Y:S02]  /*6ed0*/  FMUL.FTZ R98, R86, -1.4426950216293334961 ;  /* 0xbfb8aa3b56627820 */ /* 0x000fe40000410000 */
[----:B------:R-:W-:Y:S02]  /*6ee0*/  FMUL.FTZ R105, R74, -1.4426950216293334961 ;  /* 0xbfb8aa3b4a697820 */ /* 0x000fe40000410000 */
[----:B------:R-:W-:-:S03]  /*6ef0*/  FMUL.FTZ R99, R13, -1.4426950216293334961 ;  /* 0xbfb8aa3b0d637820 */ /* 0x000fc60000410000 */
[----:B------:R-:W3:Y:S01]  /*6f00*/  MUFU.EX2 R102, R102 ;  /* 0x0000006600667308 */ /* 0x000ee20000000800 */
[----:B------:R-:W-:Y:S02]  /*6f10*/  FMUL.FTZ R101, R81, -1.4426950216293334961 ;  /* 0xbfb8aa3b51657820 */ /* 0x000fe40000410000 */
[----:B------:R-:W-:Y:S02]  /*6f20*/  FADD.FTZ R90, R90, 1 ;  /* 0x3f8000005a5a7421 */ /* 0x000fe40000010000 */
[----:B------:R-:W-:-:S03]  /*6f30*/  FADD.FTZ R91, R91, 1 ;  /* 0x3f8000005b5b7421 */ /* 0x000fc60000010000 */
[----:B------:R-:W4:Y:S01]  /*6f40*/  MUFU.EX2 R100, R100 ;  /* 0x0000006400647308 */ /* 0x000f220000000800 */
[----:B------:R-:W-:-:S07]  /*6f50*/  FADD.FTZ R94, R94, 1 ;  /* 0x3f8000005e5e7421 */ /* 0x000fce0000010000 */
[----:B------:R-:W5:Y:S01]  /*6f60*/  MUFU.EX2 R103, R103 ;  /* 0x0000006700677308 */ /* 0x000f620000000800 */
[----:B0-----:R-:W-:-:S07]  /*6f70*/  FADD.FTZ R97, R97, 1 ;  /* 0x3f80000061617421 */ /* 0x001fce0000010000 */
[----:B------:R-:W0:Y:S08]  /*6f80*/  MUFU.EX2 R96, R96 ;  /* 0x0000006000607308 */ /* 0x000e300000000800 */
[----:B------:R-:W0:Y:S08]  /*6f90*/  MUFU.EX2 R104, R104 ;  /* 0x0000006800687308 */ /* 0x000e300000000800 */
[----:B------:R-:W0:Y:S08]  /*6fa0*/  MUFU.EX2 R105, R105 ;  /* 0x0000006900697308 */ /* 0x000e300000000800 */
[----:B------:R-:W0:Y:S08]  /*6fb0*/  MUFU.EX2 R98, R98 ;  /* 0x0000006200627308 */ /* 0x000e300000000800 */
[----:B------:R-:W0:Y:S08]  /*6fc0*/  MUFU.EX2 R99, R99 ;  /* 0x0000006300637308 */ /* 0x000e300000000800 */
[----:B------:R-:W0:Y:S01]  /*6fd0*/  MUFU.EX2 R101, R101 ;  /* 0x0000006500657308 */ /* 0x000e220000000800 */
[----:B------:R-:W-:-:S02]  /*6fe0*/  FADD.FTZ R88, R88, 1 ;  /* 0x3f80000058587421 */ /* 0x000fc40000010000 */
[----:B-1----:R-:W-:-:S05]  /*6ff0*/  FADD.FTZ R92, R92, 1 ;  /* 0x3f8000005c5c7421 */ /* 0x002fca0000010000 */
[----:B------:R-:W1:Y:S01]  /*7000*/  MUFU.RCP R90, R90 ;  /* 0x0000005a005a7308 */ /* 0x000e620000001000 */
[----:B--2---:R-:W-:Y:S02]  /*7010*/  FADD.FTZ R95, R95, 1 ;  /* 0x3f8000005f5f7421 */ /* 0x004fe40000010000 */
[----:B---3--:R-:W-:-:S05]  /*7020*/  FADD.FTZ R102, R102, 1 ;  /* 0x3f80000066667421 */ /* 0x008fca0000010000 */
[----:B------:R-:W2:Y:S01]  /*7030*/  MUFU.RCP R91, R91 ;  /* 0x0000005b005b7308 */ /* 0x000ea20000001000 */
[----:B----4-:R-:W-:Y:S02]  /*7040*/  FADD.FTZ R100, R100, 1 ;  /* 0x3f80000064647421 */ /* 0x010fe40000010000 */
[----:B-----5:R-:W-:-:S05]  /*7050*/  FADD.FTZ R103, R103, 1 ;  /* 0x3f80000067677421 */ /* 0x020fca0000010000 */
[----:B------:R-:W3:Y:S01]  /*7060*/  MUFU.RCP R94, R94 ;  /* 0x0000005e005e7308 */ /* 0x000ee20000001000 */
[----:B0-----:R-:W-:Y:S02]  /*7070*/  FADD.FTZ R96, R96, 1 ;  /* 0x3f80000060607421 */ /* 0x001fe40000010000 */
[----:B------:R-:W-:-:S05]  /*7080*/  FADD.FTZ R104, R104, 1 ;  /* 0x3f80000068687421 */ /* 0x000fca0000010000 */
[----:B------:R-:W0:Y:S01]  /*7090*/  MUFU.RCP R97, R97 ;  /* 0x0000006100617308 */ /* 0x000e220000001000 */
[----:B------:R-:W-:Y:S02]  /*70a0*/  FADD.FTZ R105, R105, 1 ;  /* 0x3f80000069697421 */ /* 0x000fe40000010000 */
[----:B------:R-:W-:Y:S02]  /*70b0*/  FADD.FTZ R98, R98, 1 ;  /* 0x3f80000062627421 */ /* 0x000fe40000010000 */
[----:B------:R-:W-:-:S03]  /*70c0*/  FADD.FTZ R99, R99, 1 ;  /* 0x3f80000063637421 */ /* 0x000fc60000010000 */
[----:B------:R-:W4:Y:S01]  /*70d0*/  MUFU.RCP R88, R88 ;  /* 0x0000005800587308 */ /* 0x000f220000001000 */
[----:B------:R-:W-:-:S07]  /*70e0*/  FADD.FTZ R101, R101, 1 ;  /* 0x3f80000065657421 */ /* 0x000fce0000010000 */
[----:B------:R-:W5:Y:S01]  /*70f0*/  MUFU.RCP R92, R92 ;  /* 0x0000005c005c7308 */ /* 0x000f620000001000 */
[----:B-1----:R-:W-:-:S07]  /*7100*/  FMUL.FTZ R89, R89, R90 ;  /* 0x0000005a59597220 */ /* 0x002fce0000410000 */
[----:B------:R-:W1:Y:S01]  /*7110*/  MUFU.RCP R95, R95 ;  /* 0x0000005f005f7308 */ /* 0x000e620000001000 */
[----:B--2---:R-:W-:-:S07]  /*7120*/  FMUL.FTZ R84, R84, R91 ;  /* 0x0000005b54547220 */ /* 0x004fce0000410000 */
[----:B------:R-:W2:Y:S08]  /*7130*/  MUFU.RCP R102, R102 ;  /* 0x0000006600667308 */ /* 0x000eb00000001000 */
[----:B------:R-:W1:Y:S01]  /*7140*/  MUFU.RCP R111, R100 ;  /* 0x00000064006f7308 */ /* 0x000e620000001000 */
[----:B------:R-:W-:Y:S02]  /*7150*/  FMUL.FTZ R89, R89, R26 ;  /* 0x0000001a59597220 */ /* 0x000fe40000410000 */
[----:B------:R-:W-:-:S05]  /*7160*/  FMUL.FTZ R84, R84, R27 ;  /* 0x0000001b54547220 */ /* 0x000fca0000410000 */
[----:B------:R-:W1:Y:S01]  /*7170*/  MUFU.RCP R103, R103 ;  /* 0x0000006700677308 */ /* 0x000e620000001000 */
[----:B---3--:R-:W-:Y:S02]  /*7180*/  FMUL.FTZ R26, R93, R94 ;  /* 0x0000005e5d1a7220 */ /* 0x008fe40000410000 */
[----:B0-----:R-:W-:-:S05]  /*7190*/  FMUL.FTZ R27, R82, R97 ;  /* 0x00000061521b7220 */ /* 0x001fca0000410000 */
[----:B------:R-:W0:Y:S08]  /*71a0*/  MUFU.RCP R96, R96 ;  /* 0x0000006000607308 */ /* 0x000e300000001000 */
[----:B------:R-:W3:Y:S08]  /*71b0*/  MUFU.RCP R109, R98 ;  /* 0x00000062006d7308 */ /* 0x000ef00000001000 */
[----:B------:R-:W0:Y:S08]  /*71c0*/  MUFU.RCP R106, R99 ;  /* 0x00000063006a7308 */ /* 0x000e300000001000 */
[----:B------:R-:W0:Y:S08]  /*71d0*/  MUFU.RCP R108, R101 ;  /* 0x00000065006c7308 */ /* 0x000e300000001000 */
[----:B------:R-:W0:Y:S08]  /*71e0*/  MUFU.RCP R104, R104 ;  /* 0x0000006800687308 */ /* 0x000e300000001000 */
[----:B------:R-:W0:Y:S01]  /*71f0*/  MUFU.RCP R105, R105 ;  /* 0x0000006900697308 */ /* 0x000e220000001000 */
[----:B------:R-:W-:-:S02]  /*7200*/  FMUL.FTZ R26, R26, R25 ;  /* 0x000000191a1a7220 */ /* 0x000fc40000410000 */
[----:B------:R-:W-:Y:S02]  /*7210*/  FMUL.FTZ R27, R27, R20 ;  /* 0x000000141b1b7220 */ /* 0x000fe40000410000 */
[----:B----4-:R-:W-:Y:S02]  /*7220*/  FMUL.FTZ R88, R87, R88 ;  /* 0x0000005857587220 */ /* 0x010fe40000410000 */
[----:B-----5:R-:W-:Y:S02]  /*7230*/  FMUL.FTZ R83, R83, R92 ;  /* 0x0000005c53537220 */ /* 0x020fe40000410000 */
[----:B-1----:R-:W-:Y:S02]  /*7240*/  FMUL.FTZ R25, R80, R95 ;  /* 0x0000005f50197220 */ /* 0x002fe40000410000 */
[----:B--2---:R-:W-:Y:S02]  /*7250*/  FMUL.FTZ R20, R85, R102 ;  /* 0x0000006655147220 */ /* 0x004fe40000410000 */
[----:B------:R-:W-:-:S02]  /*7260*/  FMUL.FTZ R78, R78, R111 ;  /* 0x0000006f4e4e7220 */ /* 0x000fc40000410000 */
[----:B------:R-:W-:Y:S01]  /*7270*/  FMUL.FTZ R88, R88, R29 ;  /* 0x0000001d58587220 */ /* 0x000fe20000410000 */
[----:B------:R-:W-:Y:S01]  /*7280*/  BAR.SYNC.DEFER_BLOCKING 0x0 ;  /* 0x0000000000007b1d */ /* 0x000fe20000010000 */
[----:B------:R-:W-:Y:S02]  /*7290*/  FMUL.FTZ R83, R83, R24 ;  /* 0x0000001853537220 */ /* 0x000fe40000410000 */
[----:B------:R-:W-:Y:S02]  /*72a0*/  FMUL.FTZ R25, R25, R22 ;  /* 0x0000001619197220 */ /* 0x000fe40000410000 */
[----:B------:R-:W-:Y:S02]  /*72b0*/  FMUL.FTZ R20, R20, R17 ;  /* 0x0000001114147220 */ /* 0x000fe40000410000 */
[----:B------:R-:W-:Y:S02]  /*72c0*/  FMUL.FTZ R78, R78, R19 ;  /* 0x000000134e4e7220 */ /* 0x000fe40000410000 */
[----:B------:R-:W-:-:S02]  /*72d0*/  FMUL.FTZ R17, R12, R103 ;  /* 0x000000670c117220 */ /* 0x000fc40000410000 */
[----:B0-----:R-:W-:Y:S02]  /*72e0*/  FMUL.FTZ R24, R79, R96 ;  /* 0x000000604f187220 */ /* 0x001fe40000410000 */
[----:B---3--:R-:W-:Y:S02]  /*72f0*/  FMUL.FTZ R86, R86, R109 ;  /* 0x0000006d56567220 */ /* 0x008fe40000410000 */
[----:B------:R-:W-:Y:S02]  /*7300*/  FMUL.FTZ R13, R13, R106 ;  /* 0x0000006a0d0d7220 */ /* 0x000fe40000410000 */
[----:B------:R-:W-:Y:S02]  /*7310*/  FMUL.FTZ R81, R81, R108 ;  /* 0x0000006c51517220 */ /* 0x000fe40000410000 */
[----:B------:R-:W-:Y:S02]  /*7320*/  FMUL.FTZ R12, R75, R104 ;  /* 0x000000684b0c7220 */ /* 0x000fe40000410000 */
[----:B------:R-:W-:Y:S01]  /*7330*/  FMUL.FTZ R19, R74, R105 ;  /* 0x000000694a137220 */ /* 0x000fe20000410000 */
[----:B------:R-:W-:Y:S01]  /*7340*/  F2FP.BF16.PACK_AB R88, R89, R88 ;  /* 0x000000585958723e */ /* 0x000fe200000010ff */
        /* <DEDUP_REMOVED lines=8> */
[----:B------:R-:W-:Y:S01]  /*73d0*/  FMUL.FTZ R19, R19, R0 ;  /* 0x0000000013137220 */ /* 0x000fe20000410000 */
[----:B------:R-:W-:Y:S02]  /*73e0*/  PRMT R14, R88, 0x7632, R14 ;  /* 0x00007632580e7816 */ /* 0x000fe4000000000e */
[----:B------:R-:W-:Y:S02]  /*73f0*/  PRMT R0, R83, 0x7632, R0 ;  /* 0x0000763253007816 */ /* 0x000fe40000000000 */
        /* <DEDUP_REMOVED lines=50> */
[----:B-1----:R-:W-:-:S04]  /*7720*/  IMAD.WIDE.U32 R12, R64, c[0x0][0x210], RZ ;  /* 0x00008400400c7a25 */ /* 0x002fc800078e00ff */
[----:B------:R-:W-:-:S04]  /*7730*/  IMAD R15, R64, c[0x0][0x214], R15 ;  /* 0x00008500400f7a24 */ /* 0x000fc800078e020f */
[----:B------:R-:W-:Y:S01]  /*7740*/  IMAD.IADD R81, R13, 0x1, R15 ;  /* 0x000000010d517824 */ /* 0x000fe200078e020f */
        /* <DEDUP_REMOVED lines=11> */
.L_x_4368:
[----:B------:R-:W-:Y:S05]  /*7800*/  BSYNC B0 ;  /* 0x0000000000007941 */ /* 0x000fea0003800000 */
.L_x_4367:
[----:B------:R-:W-:Y:S01]  /*7810*/  IMAD.MOV.U32 R10, RZ, RZ, R12 ;  /* 0x000000ffff0a7224 */ /* 0x000fe200078e000c */
[----:B------:R-:W-:Y:S01]  /*7820*/  IADD3 R76, P1, R76, c[0x0][0x270], RZ ;  /* 0x00009c004c4c7a10 */ /* 0x000fe20007f3e0ff */
[----:B------:R-:W-:Y:S01]  /*7830*/  IMAD.MOV.U32 R11, RZ, RZ, R81 ;  /* 0x000000ffff0b7224 */ /* 0x000fe200078e0051 */
[-C--:B------:R-:W-:Y:S01]  /*7840*/  ISETP.GE.AND P5, PT, R72, R79.reuse, PT ;  /* 0x0000004f4800720c */ /* 0x080fe20003fa6270 */
[----:B------:R-:W-:Y:S01]  /*7850*/  IMAD R13, R67, c[0x0][0x218], RZ ;  /* 0x00008600430d7a24 */ /* 0x000fe200078e02ff */
[----:B------:R-:W-:Y:S01]  /*7860*/  IADD3.X R77, R77, c[0x0][0x274], RZ, P1, !PT ;  /* 0x00009d004d4d7a10 */ /* 0x000fe20000ffe4ff */
[C---:B------:R-:W-:Y:S01]  /*7870*/  IMAD.WIDE.U32 R10, R68.reuse, c[0x0][0x218], R10 ;  /* 0x00008600440a7a25 */ /* 0x040fe200078e000a */
[-C--:B------:R-:W-:Y:S02]  /*7880*/  ISETP.GE.AND P6, PT, R71, R79.reuse, PT ;  /* 0x0000004f4700720c */ /* 0x080fe40003fc6270 */
[----:B------:R-:W-:Y:S01]  /*7890*/  ISETP.GE.AND P2, PT, R59, R79, PT ;  /* 0x0000004f3b00720c */ /* 0x000fe20003f46270 */
[----:B------:R-:W-:Y:S01]  /*78a0*/  IMAD R13, R68, c[0x0][0x21c], R13 ;  /* 0x00008700440d7a24 */ /* 0x000fe200078e020d */
[----:B------:R-:W-:-:S02]  /*78b0*/  IADD3 R0, P0, R8, R10, RZ ;  /* 0x0000000a08007210 */ /* 0x000fc40007f1e0ff */
[----:B------:R-:W-:Y:S02]  /*78c0*/  ISETP.GE.AND P3, PT, R58, R79, PT ;  /* 0x0000004f3a00720c */ /* 0x000fe40003f66270 */
[----:B------:R-:W-:Y:S02]  /*78d0*/  IADD3.X R9, R9, R13, R11, P0, !PT ;  /* 0x0000000d09097210 */ /* 0x000fe400007fe40b */
[----:B------:R-:W-:Y:S02]  /*78e0*/  LEA R8, P1, R0, R76, 0x1 ;  /* 0x0000004c00087211 */ /* 0x000fe400078208ff */
[----:B------:R-:W-:Y:S02]  /*78f0*/  ISETP.GE.AND P0, PT, R70, R79, PT ;  /* 0x0000004f4600720c */ /* 0x000fe40003f06270 */
[----:B------:R-:W-:Y:S02]  /*7900*/  LEA.HI.X R9, R0, R77, R9, 0x1, P1 ;  /* 0x0000004d00097211 */ /* 0x000fe400008f0c09 */
[----:B------:R-:W-:-:S02]  /*7910*/  ISETP.GE.AND P1, PT, R60, R79, PT ;  /* 0x0000004f3c00720c */ /* 0x000fc40003f26270 */
        /* <DEDUP_REMOVED lines=36> */
.L_x_4369:
[----:B------:R-:W-:Y:S05]  /*7b60*/  EXIT ;  /* 0x000000000000794d */ /* 0x000fea0003800000 */
.L_x_4371:
        /* <DEDUP_REMOVED lines=9> */
.L_x_5439:


//--------------------- .text._Z25selective_scan_fwd_kernelI32Selective_Scan_fwd_kernel_traitsILi32ELi16ELi1ELb1ELb0ELb0ELb0EN3c108BFloat16EfEEv13SSMParamsBase --------------------------
	.section	.text._Z25selective_scan_fwd_kernelI32Selective_Scan_fwd_kernel_traitsILi32ELi16ELi1ELb1ELb0ELb0ELb0EN3c108BFloat16EfEEv13SSMParamsBase,"ax",@progbits
	.sectioninfo	@"SHI_REGISTERS=103"
	.align	128
        .global         _Z25selective_scan_fwd_kernelI32Selective_Scan_fwd_kernel_traitsILi32ELi16ELi1ELb1ELb0ELb0ELb0EN3c108BFloat16EfEEv13SSMParamsBase
        .type           _Z25selective_scan_fwd_kernelI32Selective_Scan_fwd_kernel_traitsILi32ELi16ELi1ELb1ELb0ELb0ELb0EN3c108BFloat16EfEEv13SSMParamsBase,@function
        .size           _Z25selective_scan_fwd_kernelI32Selective_Scan_fwd_kernel_traitsILi32ELi16ELi1ELb1ELb0ELb0ELb0EN3c108BFloat16EfEEv13SSMParamsBase,(.L_x_5440 - _Z25selective_scan_fwd_kernelI32Selective_Scan_fwd_kernel_traitsILi32ELi16ELi1ELb1ELb0ELb0ELb0EN3c108BFloat16EfEEv13SSMParamsBase)
        .other          _Z25selective_scan_fwd_kernelI32Selective_Scan_fwd_kernel_traitsILi32ELi16ELi1ELb1ELb0ELb0ELb0EN3c108BFloat16EfEEv13SSMParamsBase,@"STO_CUDA_ENTRY STV_DEFAULT"
_Z25selective_scan_fwd_kernelI32Selective_Scan_fwd_kernel_traitsILi32ELi16ELi1ELb1ELb0ELb0ELb0EN3c108BFloat16EfEEv13SSMParamsBase:
.text._Z25selective_scan_fwd_kernelI32Selective_Scan_fwd_kernel_traitsILi32ELi16ELi1ELb1ELb0ELb0ELb0EN3c108BFloat16EfEEv13SSMParamsBase:
[----:B------:R-:W-:Y:S02]  /*0000*/  MOV R1, c[0x0][0x28] ;  /* 0x00000a0000017a02 */ /* 0x000fe40000000f00 */
[----:B------:R-:W0:Y:S01]  /*0010*/  S2R R29, SR_CTAID.Y ;  /* 0x00000000001d7919 */ /* 0x000e220000002600 */
[----:B------:R-:W-:Y:S01]  /*0020*/  ISETP.NE.U32.AND P1, PT, RZ, c[0x0][0x250], PT ;  /* 0x00009400ff007a0c */ /* 0x000fe20003f25070 */
[----:B------:R-:W-:Y:S01]  /*0030*/  CS2R R26, SRZ ;  /* 0x00000000001a7805 */ /* 0x000fe2000001ff00 */
[----:B------:R-:W-:Y:S01]  /*0040*/  ULDC.64 UR6, c[0x0][0x118] ;  /* 0x0000460000067ab9 */ /* 0x000fe20000000a00 */
[----:B------:R-:W-:Y:S02]  /*0050*/  ISETP.NE.U32.AND P0, PT, RZ, c[0x0][0x238], PT ;  /* 0x00008e00ff007a0c */ /* 0x000fe40003f05070 */
[----:B------:R-:W-:Y:S02]  /*0060*/  ISETP.NE.AND.EX P1, PT, RZ, c[0x0][0x254], PT, P1 ;  /* 0x00009500ff007a0c */ /* 0x000fe40003f25310 */
[----:B------:R-:W-:Y:S02]  /*0070*/  ISETP.NE.AND.EX P0, PT, RZ, c[0x0][0x23c], PT, P0 ;  /* 0x00008f00ff007a0c */ /* 0x000fe40003f05300 */
[----:B0-----:R-:W-:-:S09]  /*0080*/  SHF.R.S32.HI R28, RZ, 0x1f, R29 ;  /* 0x0000001fff1c7819 */ /* 0x001fd2000001141d */
        /* <DEDUP_REMOVED lines=38> */
[----:B-1----:R-:W-:-:S04]  /*02f0*/  LOP3.LUT R21, R0, 0x1f, R7, 0xf8, !PT ;  /* 0x0000001f00157812 */ /* 0x002fc800078ef807 */
.L_x_4407:
        /* <DEDUP_REMOVED lines=77> */
.L_x_4373:
[----:B-12---:R-:W-:Y:S05]  /*07d0*/  BSYNC B0 ;  /* 0x0000000000007941 */ /* 0x006fea0003800000 */
.L_x_4372:
        /* <DEDUP_REMOVED lines=36> */
.L_x_4375:
[----:B------:R-:W-:Y:S05]  /*0a20*/  BSYNC B0 ;  /* 0x0000000000007941 */ /* 0x000fea0003800000 */
.L_x_4374:
        /* <DEDUP_REMOVED lines=38> */
.L_x_4377:
[----:B------:R-:W-:Y:S05]  /*0c90*/  BSYNC B0 ;  /* 0x0000000000007941 */ /* 0x000fea0003800000 */
.L_x_4376:
        /* <DEDUP_REMOVED lines=36> */
.L_x_4379:
[----:B------:R-:W-:Y:S05]  /*0ee0*/  BSYNC B0 ;  /* 0x0000000000007941 */ /* 0x000fea0003800000 */
.L_x_4378:
        /* <DEDUP_REMOVED lines=38> */
.L_x_4381:
[----:B------:R-:W-:Y:S05]  /*1150*/  BSYNC B0 ;  /* 0x0000000000007941 */ /* 0x000fea0003800000 */
.L_x_4380:
        /* <DEDUP_REMOVED lines=9> */
[----:B------:R-:W-:Y:S01]  /*11f0*/  MOV R43, 0x3e800000 ;  /* 0x3e800000002b7802 */ /* 0x000fe20000000f00 */
[----:B------:R-:W-:-:S02]  /*1200*/  HFMA2.MMA R42, -RZ, RZ, 1.3056640625, -1.8671875 ;  /* 0x3d39bf78ff2a7435 */ /* 0x000fc400000001ff */
        /* <DEDUP_REMOVED lines=28> */
.L_x_4383:
[----:B------:R-:W-:Y:S05]  /*13d0*/  BSYNC B0 ;  /* 0x0000000000007941 */ /* 0x000fea0003800000 */
.L_x_4382:
[----:B------:R-:W-:Y:S01]  /*13e0*/  ISETP.EQ.OR P4, PT, RZ, UR4, P4 ;  /* 0x00000004ff007c0c */ /* 0x000fe2000a782670 */
[----:B------:R-:W-:Y:S01]  /*13f0*/  BSSY B0, `(.L_x_4384) ;  /* 0x000002a000007945 */ /* 0x000fe20003800000 */
[----:B------:R-:W-:Y:S02]  /*1400*/  PRMT R3, RZ, 0x5410, R10 ;  /* 0x00005410ff037816 */ /* 0x000fe4000000000a */
[--C-:B------:R-:W-:Y:S02]  /*1410*/  PRMT R60, RZ, 0x5410, R6.reuse ;  /* 0x00005410ff3c7816 */ /* 0x100fe40000000006 */
[----:B------:R-:W-:Y:S01]  /*1420*/  PRMT R8, RZ, 0x7610, R6 ;  /* 0x00007610ff087816 */ /* 0x000fe20000000006 */
[----:B------:R-:W-:Y:S01]  /*1430*/  FADD.FTZ R42, R3, R26 ;  /* 0x0000001a032a7221 */ /* 0x000fe20000010000 */
[----:B------:R-:W-:Y:S02]  /*1440*/  FSETP.GTU.FTZ.AND P0, PT, R41, 20, PT ;  /* 0x41a000002900780b */ /* 0x000fe40003f1c000 */
[----:B------:R-:W-:-:S02]  /*1450*/  ISETP.EQ.OR P5, PT, RZ, UR4, P5 ;  /* 0x00000004ff007c0c */ /* 0x000fc4000afa2670 */
[----:B------:R-:W-:Y:S02]  /*1460*/  PRMT R62, RZ, 0x7610, R5 ;  /* 0x00007610ff3e7816 */ /* 0x000fe40000000005 */
[--C-:B------:R-:W-:Y:S02]  /*1470*/  PRMT R2, RZ, 0x5410, R7.reuse ;  /* 0x00005410ff027816 */ /* 0x100fe40000000007 */
        /* <DEDUP_REMOVED lines=33> */
.L_x_4385:
[----:B------:R-:W-:Y:S05]  /*1690*/  BSYNC B0 ;  /* 0x0000000000007941 */ /* 0x000fea0003800000 */
.L_x_4384:
[----:B------:R-:W-:Y:S01]  /*16a0*/  PRMT R47, RZ, 0x7610, R10 ;  /* 0x00007610ff2f7816 */ /* 0x000fe2000000000a */
[----:B------:R-:W-:Y:S01]  /*16b0*/  BSSY B0, `(.L_x_4386) ;  /* 0x0000028000007945 */ /* 0x000fe20003800000 */
[----:B------:R-:W-:Y:S02]  /*16c0*/  FSETP.GTU.FTZ.AND P4, PT, R42, 20, PT ;  /* 0x41a000002a00780b */ /* 0x000fe40003f9c000 */
[--C-:B------:R-:W-:Y:S01]  /*16d0*/  PRMT R43, RZ, 0x5410, R11.reuse ;  /* 0x00005410ff2b7816 */ /* 0x100fe2000000000b */
[----:B------:R-:W-:Y:S01]  /*16e0*/  FADD.FTZ R47, R47, R26 ;  /* 0x0000001a2f2f7221 */ /* 0x000fe20000010000 */
[----:B------:R-:W-:Y:S02]  /*16f0*/  PRMT R59, RZ, 0x7610, R11 ;  /* 0x00007610ff3b7816 */ /* 0x000fe4000000000b */
[--C-:B------:R-:W-:Y:S02]  /*1700*/  PRMT R5, RZ, 0x5410, R12.reuse ;  /* 0x00005410ff057816 */ /* 0x100fe4000000000c */
        /* <DEDUP_REMOVED lines=34> */
.L_x_4387:
[----:B------:R-:W-:Y:S05]  /*1930*/  BSYNC B0 ;  /* 0x0000000000007941 */ /* 0x000fea0003800000 */
.L_x_4386:
        /* <DEDUP_REMOVED lines=43> */
.L_x_4389:
[----:B------:R-:W-:Y:S05]  /*1bf0*/  BSYNC B0 ;  /* 0x0000000000007941 */ /* 0x000fea0003800000 */
.L_x_4388:
        /* <DEDUP_REMOVED lines=41> */
.L_x_4391:
[----:B------:R-:W-:Y:S05]  /*1e90*/  BSYNC B0 ;  /* 0x0000000000007941 */ /* 0x000fea0003800000 */
.L_x_4390:
        /* <DEDUP_REMOVED lines=47> */
.L_x_4393:
[----:B------:R-:W-:Y:S05]  /*2190*/  BSYNC B0 ;  /* 0x0000000000007941 */ /* 0x000fea0003800000 */
.L_x_4392:
        /* <DEDUP_REMOVED lines=33> */
.L_x_4395:
[----:B------:R-:W-:Y:S05]  /*23b0*/  BSYNC B0 ;  /* 0x0000000000007941 */ /* 0x000fea0003800000 */
.L_x_4394:
        /* <DEDUP_REMOVED lines=33> */
.L_x_4397:
[----:B------:R-:W-:Y:S05]  /*25d0*/  BSYNC B0 ;  /* 0x0000000000007941 */ /* 0x000fea0003800000 */
.L_x_4396:
        /* <DEDUP_REMOVED lines=33> */
.L_x_4399:
[----:B------:R-:W-:Y:S05]  /*27f0*/  BSYNC B0 ;  /* 0x0000000000007941 */ /* 0x000fea0003800000 */
.L_x_4398:
        /* <DEDUP_REMOVED lines=33> */
.L_x_4401:
[----:B------:R-:W-:Y:S05]  /*2a10*/  BSYNC B0 ;  /* 0x0000000000007941 */ /* 0x000fea0003800000 */
.L_x_4400:
        /* <DEDUP_REMOVED lines=33> */
.L_x_4403:
[----:B------:R-:W-:Y:S05]  /*2c30*/  BSYNC B0 ;  /* 0x0000000000007941 */ /* 0x000fea0003800000 */
.L_x_4402:
[----:B------:R-:W-:Y:S01]  /*2c40*/  BAR.SYNC.DEFER_BLOCKING 0x0 ;  /* 0x0000000000007b1d */ /* 0x000fe20000010000 */
[----:B------:R-:W-:Y:S02]  /*2c50*/  FMUL.FTZ R59, R62, R33 ;  /* 0x000000213e3b7220 */ /* 0x000fe40000410000 */
        /* <DEDUP_REMOVED lines=18> */
[----:B------:R-:W-:Y:S01]  /*2d80*/  MOV R9, 0x8 ;  /* 0x0000000800097802 */ /* 0x000fe20000000f00 */
[C---:B------:R-:W-:Y:S01]  /*2d90*/  IMAD R4, R28.reuse, c[0x0][0x180], RZ ;  /* 0x000060001c047a24 */ /* 0x040fe200078e02ff */
[----:B------:R-:W-:Y:S01]  /*2da0*/  HFMA2.MMA R95, -RZ, RZ, 0, 0 ;  /* 0x00000000ff5f7435 */ /* 0x000fe200000001ff */
[----:B------:R-:W1:Y:S01]  /*2db0*/  S2R R25, SR_CTAID.X ;  /* 0x0000000000197919 */ /* 0x000e620000002500 */
[C---:B------:R-:W-:Y:S01]  /*2dc0*/  IMAD R6, R28.reuse, c[0x0][0x1b8], RZ ;  /* 0x00006e001c067a24 */ /* 0x040fe200078e02ff */
[----:B------:R-:W-:Y:S01]  /*2dd0*/  UMOV UR4, URZ ;  /* 0x0000003f00047c82 */ /* 0x000fe20008000000 */
[----:B------:R-:W-:-:S02]  /*2de0*/  IMAD R72, R28, c[0x0][0x198], RZ ;  /* 0x000066001c487a24 */ /* 0x000fc400078e02ff */
[----:B------:R-:W-:Y:S02]  /*2df0*/  IMAD R73, R22, c[0x0][0x16c], RZ ;  /* 0x00005b0016497a24 */ /* 0x000fe400078e02ff */
[----:B------:R-:W-:Y:S02]  /*2e00*/  FMUL.FTZ R63, R63, R54 ;  /* 0x000000363f3f7220 */ /* 0x000fe40000410000 */
[C---:B0-----:R-:W-:Y:S02]  /*2e10*/  IMAD R75, R29.reuse, c[0x0][0x184], R4 ;  /* 0x000061001d4b7a24 */ /* 0x041fe400078e0204 */
[----:B------:R-:W-:Y:S02]  /*2e20*/  IMAD R77, R29, c[0x0][0x1bc], R6 ;  /* 0x00006f001d4d7a24 */ /* 0x000fe400078e0206 */
[----:B-1----:R-:W-:Y:S02]  /*2e30*/  IMAD R2, R25, c[0x0][0x164], R29 ;  /* 0x0000590019027a24 */ /* 0x002fe400078e021d */
[----:B------:R-:W-:-:S04]  /*2e40*/  IMAD.WIDE.U32 R4, R29, c[0x0][0x1b8], RZ ;  /* 0x00006e001d047a25 */ /* 0x000fc800078e00ff */
[----:B------:R-:W-:Y:S02]  /*2e50*/  IMAD R2, R2, c[0x0][0x174], RZ ;  /* 0x00005d0002027a24 */ /* 0x000fe400078e02ff */
[C---:B------:R-:W-:Y:S01]  /*2e60*/  IMAD R79, R29.reuse, c[0x0][0x19c], R72 ;  /* 0x000067001d4f7a24 */ /* 0x040fe200078e0248 */
[----:B------:R-:W-:Y:S01]  /*2e70*/  LEA R72, P1, R4, c[0x0][0x230], 0x2 ;  /* 0x00008c0004487a11 */ /* 0x000fe200078210ff */
[----:B------:R-:W-:Y:S02]  /*2e80*/  IMAD R2, R2, c[0x0][0x16c], RZ ;  /* 0x00005b0002027a24 */ /* 0x000fe400078e02ff */
[----:B------:R-:W-:-:S04]  /*2e90*/  IMAD.WIDE.U32 R6, R29, c[0x0][0x198], RZ ;  /* 0x000066001d067a25 */ /* 0x000fc800078e00ff */
[----:B------:R-:W-:Y:S01]  /*2ea0*/  IMAD.WIDE R8, R2, R9, c[0x0][0x260] ;  /* 0x0000980002087625 */ /* 0x000fe200078e0209 */
[----:B------:R-:W-:-:S03]  /*2eb0*/  LEA R74, P2, R6, c[0x0][0x228], 0x2 ;  /* 0x00008a00064a7a11 */ /* 0x000fc600078410ff */
        /* <DEDUP_REMOVED lines=9> */
.L_x_4405:
[----:B------:R-:W-:Y:S02]  /*2f50*/  MOV R2, R73 ;  /* 0x0000004900027202 */ /* 0x000fe40000000f00 */
[----:B------:R-:W-:-:S05]  /*2f60*/  MOV R3, R76 ;  /* 0x0000004c00037202 */ /* 0x000fca0000000f00 */
[----:B------:R0:W2:Y:S02]  /*2f70*/  LDG.E R5, [R2.64] ;  /* 0x0000000602057981 */ /* 0x0000a4000c1e1900 */
[----:B0-----:R-:W-:Y:S02]  /*2f80*/  MOV R2, R74 ;  /* 0x0000004a00027202 */ /* 0x001fe40000000f00 */
[----:B------:R-:W-:-:S05]  /*2f90*/  MOV R3, R77 ;  /* 0x0000004d00037202 */ /* 0x000fca0000000f00 */
[----:B------:R0:W3:Y:S02]  /*2fa0*/  LDG.E R85, [R2.64] ;  /* 0x0000000602557981 */ /* 0x0000e4000c1e1900 */
[----:B0-----:R-:W-:Y:S02]  /*2fb0*/  MOV R2, R72 ;  /* 0x0000004800027202 */ /* 0x001fe40000000f00 */
[----:B------:R-:W-:-:S05]  /*2fc0*/  MOV R3, R75 ;  /* 0x0000004b00037202 */ /* 0x000fca0000000f00 */
[----:B------:R0:W3:Y:S01]  /*2fd0*/  LDG.E R92, [R2.64] ;  /* 0x00000006025c7981 */ /* 0x0000e2000c1e1900 */
[C---:B------:R-:W-:Y:S02]  /*2fe0*/  ISETP.GE.AND P0, PT, R23.reuse, 0x1, PT ;  /* 0x000000011700780c */ /* 0x040fe40003f06270 */
[C---:B------:R-:W-:Y:S02]  /*2ff0*/  ISETP.GE.AND P1, PT, R23.reuse, 0x8, PT ;  /* 0x000000081700780c */ /* 0x040fe40003f26270 */
[----:B------:R-:W-:Y:S01]  /*3000*/  ISETP.NE.AND P2, PT, R23, RZ, PT ;  /* 0x000000ff1700720c */ /* 0x000fe20003f45270 */
        /* <DEDUP_REMOVED lines=9> */
[----:B------:R-:W2:Y:S01]  /*30a0*/  MUFU.EX2 R78, R78 ;  /* 0x0000004e004e7308 */ /* 0x000ea20000000800 */
[C---:B------:R-:W-:Y:S02]  /*30b0*/  FMUL.FTZ R88, R5.reuse, R37 ;  /* 0x0000002505587220 */ /* 0x040fe40000410000 */
[----:B------:R-:W-:-:S05]  /*30c0*/  FMUL.FTZ R86, R5, R38 ;  /* 0x0000002605567220 */ /* 0x000fca0000410000 */
[----:B------:R-:W4:Y:S08]  /*30d0*/  MUFU.EX2 R80, R80 ;  /* 0x0000005000507308 */ /* 0x000f300000000800 */
[----:B------:R-:W5:Y:S01]  /*30e0*/  MUFU.EX2 R82, R82 ;  /* 0x0000005200527308 */ /* 0x000f620000000800 */
[-C--:B-1----:R-:W-:Y:S02]  /*30f0*/  FFMA.FTZ R4, R55, R79.reuse, R58 ;  /* 0x0000004f37047223 */ /* 0x082fe4000001003a */
[----:B--2---:R-:W-:-:S05]  /*3100*/  FMUL.FTZ R7, R78, R79 ;  /* 0x0000004f4e077220 */ /* 0x004fca0000410000 */
[----:B------:R-:W1:Y:S01]  /*3110*/  MUFU.EX2 R81, R81 ;  /* 0x0000005100517308 */ /* 0x000e620000000800 */
[C---:B----4-:R-:W-:Y:S02]  /*3120*/  FFMA.FTZ R4, R80.reuse, R4, R57 ;  /* 0x0000000450047223 */ /* 0x050fe40000010039 */
[----:B------:R-:W-:-:S05]  /*3130*/  FMUL.FTZ R7, R80, R7 ;  /* 0x0000000750077220 */ /* 0x000fca0000410000 */
[----:B------:R-:W2:Y:S01]  /*3140*/  MUFU.EX2 R84, R84 ;  /* 0x0000005400547308 */ /* 0x000ea20000000800 */
[C---:B-----5:R-:W-:Y:S02]  /*3150*/  FFMA.FTZ R4, R82.reuse, R4, R59 ;  /* 0x0000000452047223 */ /* 0x060fe4000001003b */
[----:B0-----:R-:W-:-:S05]  /*3160*/  FMUL.FTZ R2, R82, R7 ;  /* 0x0000000752027220 */ /* 0x001fca0000410000 */
[----:B------:R-:W0:Y:S01]  /*3170*/  MUFU.EX2 R83, R83 ;  /* 0x0000005300537308 */ /* 0x000e220000000800 */
[----:B------:R-:W-:Y:S02]  /*3180*/  FMUL.FTZ R87, R5, R39 ;  /* 0x0000002705577220 */ /* 0x000fe40000410000 */
[----:B-1----:R-:W-:-:S05]  /*3190*/  FFMA.FTZ R4, R81, R4, R60 ;  /* 0x0000000451047223 */ /* 0x002fca000001003c */
[----:B------:R-:W1:Y:S01]  /*31a0*/  MUFU.EX2 R88, R88 ;  /* 0x0000005800587308 */ /* 0x000e620000000800 */
[----:B------:R-:W-:Y:S02]  /*31b0*/  FMUL.FTZ R3, R81, R2 ;  /* 0x0000000251037220 */ /* 0x000fe40000410000 */
[----:B------:R-:W-:-:S05]  /*31c0*/  FMUL.FTZ R90, R5, R40 ;  /* 0x00000028055a7220 */ /* 0x000fca0000410000 */
[----:B------:R-:W4:Y:S01]  /*31d0*/  MUFU.EX2 R86, R86 ;  /* 0x0000005600567308 */ /* 0x000f220000000800 */
[C---:B--2---:R-:W-:Y:S02]  /*31e0*/  FFMA.FTZ R4, R84.reuse, R4, R61 ;  /* 0x0000000454047223 */ /* 0x044fe4000001003d */
[----:B------:R-:W-:Y:S02]  /*31f0*/  FMUL.FTZ R2, R84, R3 ;  /* 0x0000000354027220 */ /* 0x000fe40000410000 */
[----:B------:R-:W-:-:S03]  /*3200*/  FMUL.FTZ R89, R5, R41 ;  /* 0x0000002905597220 */ /* 0x000fc60000410000 */
[----:B------:R-:W2:Y:S01]  /*3210*/  MUFU.EX2 R87, R87 ;  /* 0x0000005700577308 */ /* 0x000ea20000000800 */
[C---:B0-----:R-:W-:Y:S02]  /*3220*/  FFMA.FTZ R4, R83.reuse, R4, R62 ;  /* 0x0000000453047223 */ /* 0x041fe4000001003e */
[----:B------:R-:W-:Y:S02]  /*3230*/  FMUL.FTZ R3, R83, R2 ;  /* 0x0000000253037220 */ /* 0x000fe40000410000 */
[----:B------:R-:W-:-:S03]  /*3240*/  FMUL.FTZ R91, R5, R42 ;  /* 0x0000002a055b7220 */ /* 0x000fc60000410000 */
[----:B------:R-:W0:Y:S01]  /*3250*/  MUFU.EX2 R90, R90 ;  /* 0x0000005a005a7308 */ /* 0x000e220000000800 */
[C---:B-1----:R-:W-:Y:S02]  /*3260*/  FFMA.FTZ R4, R88.reuse, R4, R65 ;  /* 0x0000000458047223 */ /* 0x042fe40000010041 */
[----:B------:R-:W-:Y:S02]  /*3270*/  FMUL.FTZ R3, R88, R3 ;  /* 0x0000000358037220 */ /* 0x000fe40000410000 */
[----:B------:R-:W-:-:S03]  /*3280*/  FMUL.FTZ R93, R5, R47 ;  /* 0x0000002f055d7220 */ /* 0x000fc60000410000 */
[----:B------:R-:W1:Y:S01]  /*3290*/  MUFU.EX2 R89, R89 ;  /* 0x0000005900597308 */ /* 0x000e620000000800 */
[C---:B----4-:R-:W-:Y:S02]  /*32a0*/  FFMA.FTZ R4, R86.reuse, R4, R67 ;  /* 0x0000000456047223 */ /* 0x050fe40000010043 */
[----:B------:R-:W-:Y:S02]  /*32b0*/  FMUL.FTZ R2, R86, R3 ;  /* 0x0000000356027220 */ /* 0x000fe40000410000 */
[----:B------:R-:W-:-:S03]  /*32c0*/  FMUL.FTZ R94, R5, R50 ;  /* 0x00000032055e7220 */ /* 0x000fc60000410000 */
[----:B------:R-:W4:Y:S01]  /*32d0*/  MUFU.EX2 R91, R91 ;  /* 0x0000005b005b7308 */ /* 0x000f220000000800 */
[C---:B--2---:R-:W-:Y:S02]  /*32e0*/  FFMA.FTZ R4, R87.reuse, R4, R64 ;  /* 0x0000000457047223 */ /* 0x044fe40000010040 */
[----:B------:R-:W-:Y:S02]  /*32f0*/  FMUL.FTZ R3, R87, R2 ;  /* 0x0000000257037220 */ /* 0x000fe40000410000 */
        /* <DEDUP_REMOVED lines=8> */
[C---:B----4-:R-:W-:Y:S02]  /*3380*/  FFMA.FTZ R4, R91.reuse, R4, R70 ;  /* 0x000000045b047223 */ /* 0x050fe40000010046 */
[----:B------:R-:W-:Y:S02]  /*3390*/  FMUL.FTZ R2, R91, R2 ;  /* 0x000000025b027220 */ /* 0x000fe40000410000 */
[C---:B--2---:R-:W-:Y:S02]  /*33a0*/  FFMA.FTZ R4, R93.reuse, R4, R66 ;  /* 0x000000045d047223 */ /* 0x044fe40000010042 */
[----:B------:R-:W-:Y:S02]  /*33b0*/  FMUL.FTZ R3, R93, R2 ;  /* 0x000000025d037220 */ /* 0x000fe40000410000 */
[C---:B0-----:R-:W-:Y:S02]  /*33c0*/  FFMA.FTZ R4, R94.reuse, R4, R71 ;  /* 0x000000045e047223 */ /* 0x041fe40000010047 */
[----:B------:R-:W-:-:S02]  /*33d0*/  FMUL.FTZ R5, R94, R3 ;  /* 0x000000035e057220 */ /* 0x000fc40000410000 */
[C---:B-1----:R-:W-:Y:S02]  /*33e0*/  FFMA.FTZ R3, R96.reuse, R4, R63 ;  /* 0x0000000460037223 */ /* 0x042fe4000001003f */
[----:B------:R-:W-:-:S03]  /*33f0*/  FMUL.FTZ R2, R96, R5 ;  /* 0x0000000560027220 */ /* 0x000fc60000410000 */
[----:B------:R-:W0:Y:S04]  /*3400*/  SHFL.UP PT, R4, R3, 0x1, RZ ;  /* 0x0420000003047989 */ /* 0x000e2800000e00ff */
[----:B------:R-:W1:Y:S01]  /*3410*/  SHFL.UP PT, R5, R2, 0x1, RZ ;  /* 0x0420000002057989 */ /* 0x000e6200000e00ff */
        /* <DEDUP_REMOVED lines=14> */
[----:B------:R-:W-:-:S04]  /*3500*/  ISETP.NE.AND P0, PT, R20, RZ, PT ;  /* 0x000000ff1400720c */ /* 0x000fc80003f05270 */
[----:B------:R-:W-:Y:S02]  /*3510*/  ISETP.EQ.OR P0, PT, R22, RZ, P0 ;  /* 0x000000ff1600720c */ /* 0x000fe40000702670 */
[----:B------:R-:W-:Y:S02]  /*3520*/  MOV R5, RZ ;  /* 0x000000ff00057202 */ /* 0x000fe40000000f00 */
[----:B------:R-:W-:-:S09]  /*3530*/  MOV R4, 0x3f800000 ;  /* 0x3f80000000047802 */ /* 0x000fd20000000f00 */
[----:B------:R-:W-:Y:S01]  /*3540*/  @!P0 LDS.64 R4, [UR4+0x450] ;  /* 0x00045004ff048984 */ /* 0x000fe20008000a00 */
[C---:B0-----:R-:W-:Y:S02]  /*3550*/  @P1 FFMA.FTZ R3, R2.reuse, R6, R3 ;  /* 0x0000000602031223 */ /* 0x041fe40000010003 */
[----:B-1----:R-:W-:-:S03]  /*3560*/  @P1 FMUL.FTZ R2, R2, R7 ;  /* 0x0000000702021220 */ /* 0x002fc60000410000 */
[----:B------:R-:W0:Y:S04]  /*3570*/  SHFL.UP PT, R6, R3, 0x10, RZ ;  /* 0x0600000003067989 */ /* 0x000e2800000e00ff */
[----:B------:R-:W1:Y:S01]  /*3580*/  SHFL.UP PT, R7, R2, 0x10, RZ ;  /* 0x0600000002077989 */ /* 0x000e6200000e00ff */
[C---:B------:R-:W-:Y:S02]  /*3590*/  ISETP.GE.AND P0, PT, R23.reuse, 0x10, PT ;  /* 0x000000101700780c */ /* 0x040fe40003f06270 */
[----:B------:R-:W-:-:S11]  /*35a0*/  ISETP.NE.AND P1, PT, R23, 0x1f, PT ;  /* 0x0000001f1700780c */ /* 0x000fd60003f25270 */
[C---:B0-----:R-:W-:Y:S02]  /*35b0*/  @P0 FFMA.FTZ R3, R2.reuse, R6, R3 ;  /* 0x0000000602030223 */ /* 0x041fe40000010003 */
[----:B-1----:R-:W-:-:S05]  /*35c0*/  @P0 FMUL.FTZ R2, R2, R7 ;  /* 0x0000000702020220 */ /* 0x002fca0000410000 */
[----:B------:R-:W-:Y:S04]  /*35d0*/  @!P1 STS.64 [0x430], R2 ;  /* 0x00043002ff009388 */ /* 0x000fe80000000a00 */
[----:B------:R-:W-:Y:S06]  /*35e0*/  BAR.SYNC.DEFER_BLOCKING 0x0 ;  /* 0x0000000000007b1d */ /* 0x000fec0000010000 */
[----:B------:R-:W-:Y:S04]  /*35f0*/  @!P2 STS.64 [0x440], R4 ;  /* 0x00044004ff00a388 */ /* 0x000fe80000000a00 */
[----:B------:R-:W-:Y:S04]  /*3600*/  LDS.64 R6, [0x430] ;  /* 0x00043000ff067984 */ /* 0x000fe80000000a00 */
[----:B------:R-:W-:Y:S06]  /*3610*/  BAR.SYNC.DEFER_BLOCKING 0x0 ;  /* 0x0000000000007b1d */ /* 0x000fec0000010000 */
[----:B------:R-:W0:Y:S04]  /*3620*/  S2R R100, SR_TID.X ;  /* 0x0000000000647919 */ /* 0x000e280000002100 */
[----:B------:R-:W1:Y:S04]  /*3630*/  SHFL.UP PT, R99, R3, 0x1, RZ ;  /* 0x0420000003637989 */ /* 0x000e6800000e00ff */
[----:B------:R-:W-:Y:S04]  /*3640*/  LDS R98, [0x444] ;  /* 0x00044400ff627984 */ /* 0x000fe80000000800 */
[----:B------:R-:W2:Y:S01]  /*3650*/  SHFL.UP PT, R97, R2, 0x1, RZ ;  /* 0x0420000002617989 */ /* 0x000ea200000e00ff */
[----:B0-----:R-:W-:-:S02]  /*3660*/  ISETP.NE.AND P0, PT, R100, RZ, PT ;  /* 0x000000ff6400720c */ /* 0x001fc40003f05270 */
[----:B-1----:R-:W-:Y:S02]  /*3670*/  @!P2 MOV R99, R5 ;  /* 0x000000050063a202 */ /* 0x002fe40000000f00 */
[----:B--2---:R-:W-:-:S09]  /*3680*/  @!P2 MOV R97, R4 ;  /* 0x000000040061a202 */ /* 0x004fd20000000f00 */
[----:B------:R-:W-:-:S04]  /*3690*/  @P0 FFMA.FTZ R99, R98, R97, R99 ;  /* 0x0000006162630223 */ /* 0x000fc80000010063 */
[----:B------:R-:W-:-:S04]  /*36a0*/  FFMA.FTZ R99, R78, R99, R55 ;  /* 0x000000634e637223 */ /* 0x000fc80000010037 */
[----:B------:R-:W-:-:S04]  /*36b0*/  FFMA.FTZ R98, R79, R99, R58 ;  /* 0x000000634f627223 */ /* 0x000fc8000001003a */
[----:B------:R-:W-:Y:S01]  /*36c0*/  FFMA.FTZ R79, R80, R98, R57 ;  /* 0x00000062504f7223 */ /* 0x000fe20000010039 */
[----:B------:R-:W-:-:S03]  /*36d0*/  MOV R78, c[0x0][0x1a0] ;  /* 0x00006800004e7a02 */ /* 0x000fc60000000f00 */
[----:B------:R-:W-:Y:S01]  /*36e0*/  FFMA.FTZ R82, R82, R79, R59 ;  /* 0x0000004f52527223 */ /* 0x000fe2000001003b */
[----:B------:R-:W-:-:S03]  /*36f0*/  MOV R2, c[0x0][0x1a4] ;  /* 0x0000690000027a02 */ /* 0x000fc60000000f00 */
[----:B------:R-:W-:Y:S01]  /*3700*/  FFMA.FTZ R81, R81, R82, R60 ;  /* 0x0000005251517223 */ /* 0x000fe2000001003c */
[----:B------:R-:W-:-:S03]  /*3710*/  LEA R74, P1, R78, R74, 0x2 ;  /* 0x0000004a4e4a7211 */ /* 0x000fc600078210ff */
[----:B------:R-:W-:Y:S01]  /*3720*/  FFMA.FTZ R84, R84, R81, R61 ;  /* 0x0000005154547223 */ /* 0x000fe2000001003d */
[----:B------:R-:W-:-:S03]  /*3730*/  LEA.HI.X R77, R78, R77, R2, 0x2, P1 ;  /* 0x0000004d4e4d7211 */ /* 0x000fc600008f1402 */
[----:B------:R-:W-:Y:S01]  /*3740*/  FFMA.FTZ R78, R83, R84, R62 ;  /* 0x00000054534e7223 */ /* 0x000fe2000001003e */
[----:B------:R-:W-:Y:S02]  /*3750*/  MOV R3, c[0x0][0x1c0] ;  /* 0x0000700000037a02 */ /* 0x000fe40000000f00 */
[----:B------:R-:W-:Y:S01]  /*3760*/  ISETP.NE.AND P0, PT, R100, RZ, PT ;  /* 0x000000ff6400720c */ /* 0x000fe20003f05270 */
[----:B------:R-:W-:Y:S01]  /*3770*/  FFMA.FTZ R88, R88, R78, R65 ;  /* 0x0000004e58587223 */ /* 0x000fe20000010041 */
[----:B------:R-:W-:Y:S02]  /*3780*/  MOV R80, c[0x0][0x1c4] ;  /* 0x0000710000507a02 */ /* 0x000fe40000000f00 */
[C---:B------:R-:W-:Y:S01]  /*3790*/  LEA R72, P2, R3.reuse, R72, 0x2 ;  /* 0x0000004803487211 */ /* 0x040fe200078410ff */
[----:B------:R-:W-:Y:S01]  /*37a0*/  FFMA.FTZ R86, R86, R88, R67 ;  /* 0x0000005856567223 */ /* 0x000fe20000010043 */
[----:B------:R-:W-:Y:S02]  /*37b0*/  MOV R2, c[0x0][0x188] ;  /* 0x0000620000027a02 */ /* 0x000fe40000000f00 */
[----:B------:R-:W-:Y:S01]  /*37c0*/  LEA.HI.X R75, R3, R75, R80, 0x2, P2 ;  /* 0x0000004b034b7211 */ /* 0x000fe200010f1450 */
[----:B------:R-:W-:Y:S01]  /*37d0*/  FFMA.FTZ R87, R87, R86, R64 ;  /* 0x0000005657577223 */ /* 0x000fe20000010040 */
[----:B------:R-:W-:-:S02]  /*37e0*/  MOV R3, c[0x0][0x18c] ;  /* 0x0000630000037a02 */ /* 0x000fc40000000f00 */
[----:B------:R-:W-:Y:S01]  /*37f0*/  LEA R73, P1, R2, R73, 0x2 ;  /* 0x0000004902497211 */ /* 0x000fe200078210ff */
[----:B------:R-:W-:Y:S02]  /*3800*/  FFMA.FTZ R90, R90, R87, R69 ;  /* 0x000000575a5a7223 */ /* 0x000fe40000010045 */
[----:B------:R-:W-:Y:S01]  /*3810*/  FFMA.FTZ R7, R6, R5, R7 ;  /* 0x0000000506077223 */ /* 0x000fe20000010007 */
[----:B------:R-:W-:Y:S01]  /*3820*/  LEA.HI.X R76, R2, R76, R3, 0x2, P1 ;  /* 0x0000004c024c7211 */ /* 0x000fe200008f1403 */
[----:B------:R-:W-:Y:S01]  /*3830*/  FMUL.FTZ R6, R6, R4 ;  /* 0x0000000406067220 */ /* 0x000fe20000410000 */
[----:B------:R-:W-:Y:S02]  /*3840*/  @!P0 MOV R2, R8 ;  /* 0x0000000800028202 */ /* 0x000fe40000000f00 */
[----:B------:R-:W-:Y:S01]  /*3850*/  @!P0 MOV R3, R9 ;  /* 0x0000000900038202 */ /* 0x000fe20000000f00 */
[----:B------:R-:W-:Y:S01]  /*3860*/  FFMA.FTZ R4, R89, R90, R68 ;  /* 0x0000005a59047223 */ /* 0x000fe20000010044 */
[----:B------:R-:W-:Y:S01]  /*3870*/  IADD3 R95, R95, 0x1, RZ ;  /* 0x000000015f5f7810 */ /* 0x000fe20007ffe0ff */
[----:B------:R-:W-:Y:S04]  /*3880*/  @!P0 STS.64 [UR4+0x450], R6 ;  /* 0x00045006ff008988 */ /* 0x000fe80008000a04 */
[----:B------:R0:W-:Y:S01]  /*3890*/  @!P0 STG.E.64 [R2.64], R6 ;  /* 0x0000000602008986 */ /* 0x0001e2000c101b06 */
[----:B------:R-:W-:Y:S01]  /*38a0*/  ISETP.GE.AND P0, PT, R95, c[0x0][0x16c], PT ;  /* 0x00005b005f007a0c */ /* 0x000fe20003f06270 */
[----:B---3--:R-:W-:-:S02]  /*38b0*/  FMUL.FTZ R85, R85, R92 ;  /* 0x0000005c55557220 */ /* 0x008fc40000410000 */
[----:B0-----:R-:W-:-:S04]  /*38c0*/  FFMA.FTZ R2, R91, R4, R70 ;  /* 0x000000045b027223 */ /* 0x001fc80000010046 */
[----:B------:R-:W-:-:S04]  /*38d0*/  FFMA.FTZ R93, R93, R2, R66 ;  /* 0x000000025d5d7223 */ /* 0x000fc80000010042 */
[----:B------:R-:W-:Y:S01]  /*38e0*/  FFMA.FTZ R94, R94, R93, R71 ;  /* 0x0000005d5e5e7223 */ /* 0x000fe20000010047 */
[----:B------:R-:W-:Y:S01]  /*38f0*/  IADD3 R8, P1, R8, 0x8, RZ ;  /* 0x0000000808087810 */ /* 0x000fe20007f3e0ff */
[----:B------:R-:W-:Y:S02]  /*3900*/  UIADD3 UR4, UR4, 0x8, URZ ;  /* 0x0000000804047890 */ /* 0x000fe4000fffe03f */
[----:B------:R-:W-:Y:S01]  /*3910*/  FFMA.FTZ R96, R96, R94, R63 ;  /* 0x0000005e60607223 */ /* 0x000fe2000001003f */
[----:B------:R-:W-:Y:S01]  /*3920*/  IADD3.X R9, RZ, R9, RZ, P1, !PT ;  /* 0x00000009ff097210 */ /* 0x000fe20000ffe4ff */
        /* <DEDUP_REMOVED lines=15> */
[----:B------:R-:W-:Y:S01]  /*3a20*/  FFMA.FTZ R48, R85, R96, R48 ;  /* 0x0000006055307223 */ /* 0x000fe20000010030 */
[----:B------:R-:W-:Y:S05]  /*3a30*/  @!P0 BRA `(.L_x_4405) ;  /* 0xfffff51000008947 */ /* 0x000fea000383ffff */
.L_x_4404:
[----:B------:R-:W-:Y:S01]  /*3a40*/  BAR.SYNC.DEFER_BLOCKING 0x0 ;  /* 0x0000000000007b1d */ /* 0x000fe20000010000 */
[----:B------:R-:W-:Y:S01]  /*3a50*/  F2FP.BF16.PACK_AB R7, R56, R53 ;  /* 0x000000353807723e */ /* 0x000fe200000010ff */
[----:B------:R-:W-:Y:S01]  /*3a60*/  IMAD R30, R24, c[0x0][0x200], RZ ;  /* 0x00008000181e7a24 */ /* 0x000fe200078e02ff */
[----:B------:R-:W-:Y:S02]  /*3a70*/  F2FP.BF16.PACK_AB R6, R51, R52 ;  /* 0x000000343306723e */ /* 0x000fe400000010ff */
[----:B------:R-:W-:Y:S01]  /*3a80*/  F2FP.BF16.PACK_AB R5, R49, R46 ;  /* 0x0000002e3105723e */ /* 0x000fe200000010ff */
[----:B------:R-:W-:Y:S01]  /*3a90*/  IMAD R31, R25, c[0x0][0x204], R30 ;  /* 0x00008100191f7a24 */ /* 0x000fe200078e021e */
[----:B------:R-:W-:Y:S01]  /*3aa0*/  F2FP.BF16.PACK_AB R4, R45, R10 ;  /* 0x0000000a2d04723e */ /* 0x000fe200000010ff */
[----:B------:R-:W-:Y:S01]  /*3ab0*/  IMAD R30, R28, c[0x0][0x208], RZ ;  /* 0x000082001c1e7a24 */ /* 0x000fe200078e02ff */
        /* <DEDUP_REMOVED lines=8> */
[----:B------:R0:W-:Y:S01]  /*3b40*/  STS.128 [R0], R4 ;  /* 0x0000000400007388 */ /* 0x0001e20000000c00 */
[----:B------:R-:W-:Y:S01]  /*3b50*/  IADD3 R16, P2, R16, 0x400, RZ ;  /* 0x0000040010107810 */ /* 0x000fe20007f5e0ff */
[----:B------:R-:W-:Y:S01]  /*3b60*/  IMAD.WIDE.U32 R2, R25, c[0x0][0x200], R2 ;  /* 0x0000800019027a25 */ /* 0x000fe200078e0002 */
[----:B------:R-:W-:Y:S01]  /*3b70*/  IADD3.X R19, RZ, R19, RZ, P1, !PT ;  /* 0x00000013ff137210 */ /* 0x000fe20000ffe4ff */
[----:B------:R-:W-:Y:S01]  /*3b80*/  STS.128 [R0+0x10], R12 ;  /* 0x0000100c00007388 */ /* 0x000fe20000000c00 */
[----:B------:R-:W-:-:S06]  /*3b90*/  NOP ;  /* 0x0000000000007918 */ /* 0x000fcc0000000000 */
[----:B------:R-:W1:Y:S01]  /*3ba0*/  LDS.128 R8, [R23.X16] ;  /* 0x0000000017087984 */ /* 0x000e62000000cc00 */
[----:B------:R-:W-:Y:S02]  /*3bb0*/  IADD3 R3, R3, R31, RZ ;  /* 0x0000001f03037210 */ /* 0x000fe40007ffe0ff */
[----:B------:R-:W-:Y:S01]  /*3bc0*/  IADD3.X R17, RZ, R17, RZ, P2, !PT ;  /* 0x00000011ff117210 */ /* 0x000fe200017fe4ff */
[----:B------:R-:W2:Y:S01]  /*3bd0*/  LDS.128 R32, [R23.X16+0x200] ;  /* 0x0002000017207984 */ /* 0x000ea2000000cc00 */
[C---:B0-----:R-:W-:Y:S02]  /*3be0*/  IMAD R5, R29.reuse, c[0x0][0x20c], R30 ;  /* 0x000083001d057a24 */ /* 0x041fe400078e021e */
        /* <DEDUP_REMOVED lines=10> */
.L_x_4406:
[----:B------:R-:W-:Y:S05]  /*3c90*/  EXIT ;  /* 0x000000000000794d */ /* 0x000fea0003800000 */
.L_x_4408:
        /* <DEDUP_REMOVED lines=14> */
.L_x_5440:


//--------------------- .text._Z25selective_scan_fwd_kernelI32Selective_Scan_fwd_kernel_traitsILi32ELi16ELi1ELb1ELb0ELb0ELb1EN3c108BFloat16EfEEv13SSMParamsBase --------------------------
	.section	.text._Z25selective_scan_fwd_kernelI32Selective_Scan_fwd_kernel_traitsILi32ELi16ELi1ELb1ELb0ELb0ELb1EN3c108BFloat16EfEEv13SSMParamsBase,"ax",@progbits
	.sectioninfo	@"SHI_REGISTERS=103"
	.align	128
        .global         _Z25selective_scan_fwd_kernelI32Selective_Scan_fwd_kernel_traitsILi32ELi16ELi1ELb1ELb0ELb0ELb1EN3c108BFloat16EfEEv13SSMParamsBase
        .type           _Z25selective_scan_fwd_kernelI32Selective_Scan_fwd_kernel_traitsILi32ELi16ELi1ELb1ELb0ELb0ELb1EN3c108BFloat16EfEEv13SSMParamsBase,@function
        .size           _Z25selective_scan_fwd_kernelI32Selective_Scan_fwd_kernel_traitsILi32ELi16ELi1ELb1ELb0ELb0ELb1EN3c108BFloat16EfEEv13SSMParamsBase,(.L_x_5441 - _Z25selective_scan_fwd_kernelI32Selective_Scan_fwd_kernel_traitsILi32ELi16ELi1ELb1ELb0ELb0ELb1EN3c108BFloat16EfEEv13SSMParamsBase)
        .other          _Z25selective_scan_fwd_kernelI32Selective_Scan_fwd_kernel_traitsILi32ELi16ELi1ELb1ELb0ELb0ELb1EN3c108BFloat16EfEEv13SSMParamsBase,@"STO_CUDA_ENTRY STV_DEFAULT"
_Z25selective_scan_fwd_kernelI32Selective_Scan_fwd_kernel_traitsILi32ELi16ELi1ELb1ELb0ELb0ELb1EN3c108BFloat16EfEEv13SSMParamsBase:
.text._Z25selective_scan_fwd_kernelI32Selective_Scan_fwd_kernel_traitsILi32ELi16ELi1ELb1ELb0ELb0ELb1EN3c108BFloat16EfEEv13SSMParamsBase:
        /* <DEDUP_REMOVED lines=28> */
[----:B------:R-:W-:-:S04]  /*01c0*/  IMAD.WIDE.U32 R6, R25, c[0x0][0x1e0], RZ ;  /* 0x0000780019067a25 */ /* 0x000fc800078e00ff */
[C---:B------:R-:W-:Y:S02]  /*01d0*/  IMAD R11, R25.reuse, c[0x0][0x1d4], R8 ;  /* 0x00007500190b7a24 */ /* 0x040fe400078e0208 */
[----:B------:R-:W-:-:S03]  /*01e0*/  IMAD R13, R25, c[0x0][0x1e4], R10 ;  /* 0x00007900190d7a24 */ /* 0x000fc600078e020a */
[----:B------:R-:W-:Y:S01]  /*01f0*/  IADD3 R5, R5, R11, RZ ;  /* 0x0000000b05057210 */ /* 0x000fe20007ffe0ff */
[----:B------:R-:W-:Y:S01]  /*0200*/  IMAD R11, R3, c[0x0][0x1d8], RZ ;  /* 0x00007600030b7a24 */ /* 0x000fe200078e02ff */
[----:B------:R-:W-:Y:S01]  /*0210*/  IADD3 R7, R7, R13, RZ ;  /* 0x0000000d07077210 */ /* 0x000fe20007ffe0ff */
[----:B------:R-:W-:Y:S02]  /*0220*/  IMAD R13, R3, c[0x0][0x1e8], RZ ;  /* 0x00007a00030d7a24 */ /* 0x000fe400078e02ff */
[C---:B------:R-:W-:Y:S01]  /*0230*/  IMAD R11, R0.reuse, c[0x0][0x1dc], R11 ;  /* 0x00007700000b7a24 */ /* 0x040fe200078e020b */
[C---:B0-----:R-:W-:Y:S01]  /*0240*/  SHF.L.U32 R8, R9.reuse, 0x1, RZ ;  /* 0x0000000109087819 */ /* 0x041fe200000006ff */
[C---:B------:R-:W-:Y:S01]  /*0250*/  IMAD R13, R0.reuse, c[0x0][0x1ec], R13 ;  /* 0x00007b00000d7a24 */ /* 0x040fe200078e020d */
[----:B------:R-:W-:Y:S01]  /*0260*/  LOP3.LUT R30, R9, 0x1f, RZ, 0xc0, !PT ;  /* 0x0000001f091e7812 */ /* 0x000fe200078ec0ff */
[----:B------:R-:W-:Y:S01]  /*0270*/  IMAD.WIDE.U32 R4, R0, c[0x0][0x1d8], R4 ;  /* 0x0000760000047a25 */ /* 0x000fe200078e0004 */
[----:B------:R-:W-:-:S03]  /*0280*/  LOP3.LUT R8, R8, 0xffffffc0, RZ, 0xc0, !PT ;  /* 0xffffffc008087812 */ /* 0x000fc600078ec0ff */
[----:B------:R-:W-:Y:S01]  /*0290*/  IMAD.WIDE.U32 R6, R0, c[0x0][0x1e8], R6 ;  /* 0x00007a0000067a25 */ /* 0x000fe200078e0006 */
[----:B------:R-:W-:Y:S02]  /*02a0*/  IADD3 R33, R5, R11, RZ ;  /* 0x0000000b05217210 */ /* 0x000fe40007ffe0ff */
[----:B------:R-:W-:Y:S02]  /*02b0*/  LEA R32, P0, R4, c[0x0][0x240], 0x1 ;  /* 0x0000900004207a11 */ /* 0x000fe400078008ff */
[----:B------:R-:W-:Y:S02]  /*02c0*/  IADD3 R35, R7, R13, RZ ;  /* 0x0000000d07237210 */ /* 0x000fe40007ffe0ff */
[----:B------:R-:W-:Y:S02]  /*02d0*/  LEA R34, P1, R6, c[0x0][0x248], 0x1 ;  /* 0x0000920006227a11 */ /* 0x000fe400078208ff */
[----:B------:R-:W-:Y:S02]  /*02e0*/  LEA.HI.X R33, R4, c[0x0][0x244], R33, 0x1, P0 ;  /* 0x0000910004217a11 */ /* 0x000fe400000f0c21 */
[----:B------:R-:W-:-:S02]  /*02f0*/  LEA.HI.X R35, R6, c[0x0][0x24c], R35, 0x1, P1 ;  /* 0x0000930006237a11 */ /* 0x000fc400008f0c23 */
[----:B-1----:R-:W-:-:S04]  /*0300*/  LOP3.LUT R29, R8, 0x1f, R9, 0xf8, !PT ;  /* 0x0000001f081d7812 */ /* 0x002fc800078ef809 */
.L_x_4444:
        /* <DEDUP_REMOVED lines=23> */
[----:B0-----:R-:W-:Y:S02]  /*0480*/  PRMT R17, RZ, 0x5410, R20 ;  /* 0x00005410ff117816 */ /* 0x001fe40000000014 */
[--C-:B------:R-:W-:Y:S02]  /*0490*/  PRMT R41, RZ, 0x5410, R22.reuse ;  /* 0x00005410ff297816 */ /* 0x100fe40000000016 */
[----:B------:R-:W-:Y:S01]  /*04a0*/  PRMT R43, RZ, 0x7610, R22 ;  /* 0x00007610ff2b7816 */ /* 0x000fe20000000016 */
[----:B-----5:R-:W-:Y:S01]  /*04b0*/  FADD.FTZ R22, R17, R24 ;  /* 0x0000001811167221 */ /* 0x020fe20000010000 */
[----:B------:R-:W-:Y:S01]  /*04c0*/  PRMT R19, RZ, 0x7610, R20 ;  /* 0x00007610ff137816 */ /* 0x000fe20000000014 */
[--C-:B------:R-:W-:Y:S01]  /*04d0*/  FADD.FTZ R18, R41, R24.reuse ;  /* 0x0000001829127221 */ /* 0x100fe20000010000 */
[----:B------:R-:W-:Y:S01]  /*04e0*/  PRMT R37, RZ, 0x5410, R21 ;  /* 0x00005410ff257816 */ /* 0x000fe20000000015 */
[----:B------:R-:W-:Y:S01]  /*04f0*/  FADD.FTZ R17, R43, R24 ;  /* 0x000000182b117221 */ /* 0x000fe20000010000 */
[----:B------:R-:W-:-:S02]  /*0500*/  FSETP.GTU.FTZ.AND P4, PT, R22, 20, PT ;  /* 0x41a000001600780b */ /* 0x000fc40003f9c000 */
[----:B------:R-:W-:Y:S01]  /*0510*/  PRMT R39, RZ, 0x7610, R21 ;  /* 0x00007610ff277816 */ /* 0x000fe20000000015 */
[--C-:B------:R-:W-:Y:S01]  /*0520*/  FADD.FTZ R21, R19, R24.reuse ;  /* 0x0000001813157221 */ /* 0x100fe20000010000 */
[----:B------:R-:W-:Y:S01]  /*0530*/  ISETP.EQ.OR P4, PT, RZ, UR4, P4 ;  /* 0x00000004ff007c0c */ /* 0x000fe2000a782670 */
[--C-:B------:R-:W-:Y:S01]  /*0540*/  FADD.FTZ R20, R37, R24.reuse ;  /* 0x0000001825147221 */ /* 0x100fe20000010000 */
        /* <DEDUP_REMOVED lines=41> */
.L_x_4410:
[----:B-12---:R-:W-:Y:S05]  /*07e0*/  BSYNC B0 ;  /* 0x0000000000007941 */ /* 0x006fea0003800000 */
.L_x_4409:
        /* <DEDUP_REMOVED lines=36> */
.L_x_4412:
[----:B------:R-:W-:Y:S05]  /*0a30*/  BSYNC B0 ;  /* 0x0000000000007941 */ /* 0x000fea0003800000 */
.L_x_4411:
        /* <DEDUP_REMOVED lines=38> */
.L_x_4414:
[----:B------:R-:W-:Y:S05]  /*0ca0*/  BSYNC B0 ;  /* 0x0000000000007941 */ /* 0x000fea0003800000 */
.L_x_4413:
        /* <DEDUP_REMOVED lines=36> */
.L_x_4416:
[----:B------:R-:W-:Y:S05]  /*0ef0*/  BSYNC B0 ;  /* 0x0000000000007941 */ /* 0x000fea0003800000 */
.L_x_4415:
        /* <DEDUP_REMOVED lines=38> */
.L_x_4418:
[----:B------:R-:W-:Y:S05]  /*1160*/  BSYNC B0 ;  /* 0x0000000000007941 */ /* 0x000fea0003800000 */
.L_x_4417:
        /* <DEDUP_REMOVED lines=39> */
.L_x_4420:
[----:B------:R-:W-:Y:S05]  /*13e0*/  BSYNC B0 ;  /* 0x0000000000007941 */ /* 0x000fea0003800000 */
.L_x_4419:
[----:B------:R-:W-:Y:S01]  /*13f0*/  ISETP.EQ.OR P4, PT, RZ, UR4, P4 ;  /* 0x00000004ff007c0c */ /* 0x000fe2000a782670 */
[----:B------:R-:W-:Y:S01]  /*1400*/  BSSY B0, `(.L_x_4421) ;  /* 0x000002a000007945 */ /* 0x000fe20003800000 */
[----:B------:R-:W-:Y:S02]  /*1410*/  PRMT R37, RZ, 0x5410, R14 ;  /* 0x00005410ff257816 */ /* 0x000fe4000000000e */
[----:B------:R-:W-:Y:S02]  /*1420*/  PRMT R60, RZ, 0x7610, R9 ;  /* 0x00007610ff3c7816 */ /* 0x000fe40000000009 */
[----:B------:R-:W-:Y:S01]  /*1430*/  PRMT R61, RZ, 0x5410, R10 ;  /* 0x00005410ff3d7816 */ /* 0x000fe2000000000a */
[----:B------:R-:W-:Y:S01]  /*1440*/  FADD.FTZ R54, R37, R24 ;  /* 0x0000001825367221 */ /* 0x000fe20000010000 */
[----:B------:R-:W-:Y:S02]  /*1450*/  PRMT R9, RZ, 0x5410, R11 ;  /* 0x00005410ff097816 */ /* 0x000fe4000000000b */
[----:B------:R-:W-:-:S02]  /*1460*/  FSETP.GTU.FTZ.AND P0, PT, R13, 20, PT ;  /* 0x41a000000d00780b */ /* 0x000fc40003f1c000 */
[----:B------:R-:W-:Y:S02]  /*1470*/  ISETP.EQ.OR P5, PT, RZ, UR4, P5 ;  /* 0x00000004ff007c0c */ /* 0x000fe4000afa2670 */
        /* <DEDUP_REMOVED lines=34> */
.L_x_4422:
[----:B------:R-:W-:Y:S05]  /*16a0*/  BSYNC B0 ;  /* 0x0000000000007941 */ /* 0x000fea0003800000 */
.L_x_4421:
        /* <DEDUP_REMOVED lines=41> */
.L_x_4424:
[----:B------:R-:W-:Y:S05]  /*1940*/  BSYNC B0 ;  /* 0x0000000000007941 */ /* 0x000fea0003800000 */
.L_x_4423:
        /* <DEDUP_REMOVED lines=43> */
.L_x_4426:
[----:B------:R-:W-:Y:S05]  /*1c00*/  BSYNC B0 ;  /* 0x0000000000007941 */ /* 0x000fea0003800000 */
.L_x_4425:
        /* <DEDUP_REMOVED lines=41> */
.L_x_4428:
[----:B------:R-:W-:Y:S05]  /*1ea0*/  BSYNC B0 ;  /* 0x0000000000007941 */ /* 0x000fea0003800000 */
.L_x_4427:
        /* <DEDUP_REMOVED lines=47> */
.L_x_4430:
[----:B------:R-:W-:Y:S05]  /*21a0*/  BSYNC B0 ;  /* 0x0000000000007941 */ /* 0x000fea0003800000 */
.L_x_4429:
        /* <DEDUP_REMOVED lines=33> */
.L_x_4432:
[----:B------:R-:W-:Y:S05]  /*23c0*/  BSYNC B0 ;  /* 0x0000000000007941 */ /* 0x000fea0003800000 */
.L_x_4431:
        /* <DEDUP_REMOVED lines=33> */
.L_x_4434:
[----:B------:R-:W-:Y:S05]  /*25e0*/  BSYNC B0 ;  /* 0x0000000000007941 */ /* 0x000fea0003800000 */
.L_x_4433:
        /* <DEDUP_REMOVED lines=33> */
.L_x_4436:
[----:B------:R-:W-:Y:S05]  /*2800*/  BSYNC B0 ;  /* 0x0000000000007941 */ /* 0x000fea0003800000 */
.L_x_4435:
        /* <DEDUP_REMOVED lines=33> */
.L_x_4438:
[----:B------:R-:W-:Y:S05]  /*2a20*/  BSYNC B0 ;  /* 0x0000000000007941 */ /* 0x000fea0003800000 */
.L_x_4437:
        /* <DEDUP_REMOVED lines=33> */
.L_x_4440:
[----:B------:R-:W-:Y:S05]  /*2c40*/  BSYNC B0 ;  /* 0x0000000000007941 */ /* 0x000fea0003800000 */
.L_x_4439:
[----:B------:R-:W-:Y:S01]  /*2c50*/  BAR.SYNC.DEFER_BLOCKING 0x0 ;  /* 0x0000000000007b1d */ /* 0x000fe20000010000 */
[----:B------:R-:W-:Y:S02]  /*2c60*/  FMUL.FTZ R58, R59, R20 ;  /* 0x000000143b3a7220 */ /* 0x000fe40000410000 */
[----:B------:R-:W-:Y:S02]  /*2c70*/  FMUL.FTZ R59, R60, R19 ;  /* 0x000000133c3b7220 */ /* 0x000fe40000410000 */
[----:B------:R-:W-:Y:S02]  /*2c80*/  FMUL.FTZ R56, R57, R22 ;  /* 0x0000001639387220 */ /* 0x000fe40000410000 */
[----:B------:R-:W-:Y:S02]  /*2c90*/  FMUL.FTZ R60, R61, R18 ;  /* 0x000000123d3c7220 */ /* 0x000fe40000410000 */
[-C--:B------:R-:W-:Y:S02]  /*2ca0*/  FMUL.FTZ R50, R6, R2.reuse ;  /* 0x0000000206327220 */ /* 0x080fe40000410000 */
        /* <DEDUP_REMOVED lines=14> */
[----:B------:R-:W-:Y:S01]  /*2d90*/  HFMA2.MMA R11, -RZ, RZ, 0, 4.76837158203125e-07 ;  /* 0x00000008ff0b7435 */ /* 0x000fe200000001ff */
[C---:B------:R-:W-:Y:S01]  /*2da0*/  IMAD R5, R3.reuse, c[0x0][0x180], RZ ;  /* 0x0000600003057a24 */ /* 0x040fe200078e02ff */
[----:B------:R-:W-:Y:S01]  /*2db0*/  MOV R96, RZ ;  /* 0x000000ff00607202 */ /* 0x000fe20000000f00 */
[----:B------:R-:W1:Y:S01]  /*2dc0*/  S2R R25, SR_CTAID.X ;  /* 0x0000000000197919 */ /* 0x000e620000002500 */
[C---:B------:R-:W-:Y:S01]  /*2dd0*/  IMAD R7, R3.reuse, c[0x0][0x1b8], RZ ;  /* 0x00006e0003077a24 */ /* 0x040fe200078e02ff */
[----:B------:R-:W-:Y:S01]  /*2de0*/  UMOV UR4, URZ ;  /* 0x0000003f00047c82 */ /* 0x000fe20008000000 */
[----:B------:R-:W-:-:S02]  /*2df0*/  IMAD R9, R3, c[0x0][0x198], RZ ;  /* 0x0000660003097a24 */ /* 0x000fc400078e02ff */
[----:B------:R-:W-:Y:S02]  /*2e00*/  IMAD R73, R28, c[0x0][0x16c], RZ ;  /* 0x00005b001c497a24 */ /* 0x000fe400078e02ff */
[----:B------:R-:W-:Y:S02]  /*2e10*/  FMUL.FTZ R64, R64, R55 ;  /* 0x0000003740407220 */ /* 0x000fe40000410000 */
[C---:B0-----:R-:W-:Y:S02]  /*2e20*/  IMAD R75, R0.reuse, c[0x0][0x184], R5 ;  /* 0x00006100004b7a24 */ /* 0x041fe400078e0205 */
[C---:B------:R-:W-:Y:S02]  /*2e30*/  IMAD R77, R0.reuse, c[0x0][0x1bc], R7 ;  /* 0x00006f00004d7a24 */ /* 0x040fe400078e0207 */
[----:B-1----:R-:W-:Y:S02]  /*2e40*/  IMAD R4, R25, c[0x0][0x164], R0 ;  /* 0x0000590019047a24 */ /* 0x002fe400078e0200 */
[----:B------:R-:W-:-:S02]  /*2e50*/  IMAD R79, R0, c[0x0][0x19c], R9 ;  /* 0x00006700004f7a24 */ /* 0x000fc400078e0209 */
[----:B------:R-:W-:Y:S02]  /*2e60*/  IMAD R4, R4, c[0x0][0x174], RZ ;  /* 0x00005d0004047a24 */ /* 0x000fe400078e02ff */
[----:B------:R-:W-:-:S04]  /*2e70*/  IMAD.WIDE.U32 R6, R0, c[0x0][0x1b8], RZ ;  /* 0x00006e0000067a25 */ /* 0x000fc800078e00ff */
[----:B------:R-:W-:Y:S01]  /*2e80*/  IMAD R4, R4, c[0x0][0x16c], RZ ;  /* 0x00005b0004047a24 */ /* 0x000fe200078e02ff */
[----:B------:R-:W-:Y:S01]  /*2e90*/  LEA R72, P1, R6, c[0x0][0x230], 0x2 ;  /* 0x00008c0006487a11 */ /* 0x000fe200078210ff */
        /* <DEDUP_REMOVED lines=12> */
.L_x_4442:
        /* <DEDUP_REMOVED lines=119> */
[----:B------:R-:W-:-:S04]  /*36d0*/  FFMA.FTZ R81, R81, R97, R58 ;  /* 0x0000006151517223 */ /* 0x000fc8000001003a */
[----:B------:R-:W-:-:S04]  /*36e0*/  FFMA.FTZ R98, R80, R81, R59 ;  /* 0x0000005150627223 */ /* 0x000fc8000001003b */
[----:B------:R-:W-:-:S04]  /*36f0*/  FFMA.FTZ R83, R83, R98, R60 ;  /* 0x0000006253537223 */ /* 0x000fc8000001003c */
[----:B------:R-:W-:Y:S01]  /*3700*/  FFMA.FTZ R82, R82, R83, R61 ;  /* 0x0000005352527223 */ /* 0x000fe2000001003d */
[----:B------:R-:W-:-:S03]  /*3710*/  MOV R78, c[0x0][0x1a0] ;  /* 0x00006800004e7a02 */ /* 0x000fc60000000f00 */
[----:B------:R-:W-:Y:S01]  /*3720*/  FFMA.FTZ R85, R85, R82, R66 ;  /* 0x0000005255557223 */ /* 0x000fe20000010042 */
[----:B------:R-:W-:Y:S02]  /*3730*/  MOV R4, c[0x0][0x1a4] ;  /* 0x0000690000047a02 */ /* 0x000fe40000000f00 */
[----:B------:R-:W-:Y:S01]  /*3740*/  MOV R5, c[0x0][0x1c0] ;  /* 0x0000700000057a02 */ /* 0x000fe20000000f00 */
[----:B------:R-:W-:Y:S01]  /*3750*/  FFMA.FTZ R87, R87, R85, R68 ;  /* 0x0000005557577223 */ /* 0x000fe20000010044 */
[----:B------:R-:W-:Y:S01]  /*3760*/  LEA R74, P1, R78, R74, 0x2 ;  /* 0x0000004a4e4a7211 */ /* 0x000fe200078210ff */
[----:B------:R-:W-:Y:S01]  /*3770*/  FFMA.FTZ R9, R8, R7, R9 ;  /* 0x0000000708097223 */ /* 0x000fe20000010009 */
[----:B------:R-:W-:Y:S01]  /*3780*/  ISETP.NE.AND P0, PT, R100, RZ, PT ;  /* 0x000000ff6400720c */ /* 0x000fe20003f05270 */
[----:B------:R-:W-:Y:S01]  /*3790*/  FFMA.FTZ R7, R84, R87, R63 ;  /* 0x0000005754077223 */ /* 0x000fe2000001003f */
[----:B------:R-:W-:Y:S02]  /*37a0*/  MOV R80, c[0x0][0x1c4] ;  /* 0x0000710000507a02 */ /* 0x000fe40000000f00 */
[----:B------:R-:W-:-:S02]  /*37b0*/  LEA R72, P2, R5, R72, 0x2 ;  /* 0x0000004805487211 */ /* 0x000fc400078410ff */
[----:B------:R-:W-:Y:S01]  /*37c0*/  LEA.HI.X R77, R78, R77, R4, 0x2, P1 ;  /* 0x0000004d4e4d7211 */ /* 0x000fe200008f1404 */
[----:B---3--:R-:W-:Y:S01]  /*37d0*/  FMUL.FTZ R86, R86, R89 ;  /* 0x0000005956567220 */ /* 0x008fe20000410000 */
[----:B------:R-:W-:Y:S01]  /*37e0*/  MOV R4, c[0x0][0x188] ;  /* 0x0000620000047a02 */ /* 0x000fe20000000f00 */
[----:B------:R-:W-:Y:S01]  /*37f0*/  FFMA.FTZ R88, R88, R7, R65 ;  /* 0x0000000758587223 */ /* 0x000fe20000010041 */
[----:B------:R-:W-:Y:S01]  /*3800*/  LEA.HI.X R75, R5, R75, R80, 0x2, P2 ;  /* 0x0000004b054b7211 */ /* 0x000fe200010f1450 */
[----:B------:R-:W-:Y:S01]  /*3810*/  FFMA.FTZ R38, R86, R79, R38 ;  /* 0x0000004f56267223 */ /* 0x000fe20000010026 */
[----:B------:R-:W-:Y:S02]  /*3820*/  MOV R5, c[0x0][0x18c] ;  /* 0x0000630000057a02 */ /* 0x000fe40000000f00 */
[----:B------:R-:W-:Y:S01]  /*3830*/  LEA R73, P1, R4, R73, 0x2 ;  /* 0x0000004904497211 */ /* 0x000fe200078210ff */
[----:B------:R-:W-:Y:S02]  /*3840*/  FFMA.FTZ R79, R90, R88, R69 ;  /* 0x000000585a4f7223 */ /* 0x000fe40000010045 */
[----:B------:R-:W-:Y:S01]  /*3850*/  FMUL.FTZ R8, R8, R6 ;  /* 0x0000000608087220 */ /* 0x000fe20000410000 */
[----:B------:R-:W-:Y:S01]  /*3860*/  LEA.HI.X R76, R4, R76, R5, 0x2, P1 ;  /* 0x0000004c044c7211 */ /* 0x000fe200008f1405 */
[----:B------:R-:W-:Y:S01]  /*3870*/  FFMA.FTZ R91, R91, R79, R62 ;  /* 0x0000004f5b5b7223 */ /* 0x000fe2000001003e */
[----:B------:R-:W-:-:S02]  /*3880*/  @!P0 MOV R4, R10 ;  /* 0x0000000a00048202 */ /* 0x000fc40000000f00 */
[----:B------:R-:W-:Y:S02]  /*3890*/  @!P0 MOV R5, R11 ;  /* 0x0000000b00058202 */ /* 0x000fe40000000f00 */
[----:B------:R-:W-:Y:S01]  /*38a0*/  IADD3 R96, R96, 0x1, RZ ;  /* 0x0000000160607810 */ /* 0x000fe20007ffe0ff */
[----:B------:R-:W-:Y:S01]  /*38b0*/  @!P0 STS.64 [UR4+0x450], R8 ;  /* 0x00045008ff008988 */ /* 0x000fe20008000a04 */
[----:B------:R-:W-:-:S03]  /*38c0*/  FFMA.FTZ R93, R93, R91, R70 ;  /* 0x0000005b5d5d7223 */ /* 0x000fc60000010046 */
[----:B------:R0:W-:Y:S01]  /*38d0*/  @!P0 STG.E.64 [R4.64], R8 ;  /* 0x0000000804008986 */ /* 0x0001e2000c101b06 */
[----:B------:R-:W-:Y:S01]  /*38e0*/  ISETP.GE.AND P0, PT, R96, c[0x0][0x16c], PT ;  /* 0x00005b0060007a0c */ /* 0x000fe20003f06270 */
[----:B------:R-:W-:Y:S01]  /*38f0*/  FFMA.FTZ R92, R92, R93, R67 ;  /* 0x0000005d5c5c7223 */ /* 0x000fe20000010043 */
[----:B------:R-:W-:Y:S01]  /*3900*/  IADD3 R10, P1, R10, 0x8, RZ ;  /* 0x000000080a0a7810 */ /* 0x000fe20007f3e0ff */
[----:B------:R-:W-:Y:S01]  /*3910*/  UIADD3 UR4, UR4, 0x8, URZ ;  /* 0x0000000804047890 */ /* 0x000fe2000fffe03f */
[----:B------:R-:W-:Y:S02]  /*3920*/  FFMA.FTZ R37, R86, R97, R37 ;  /* 0x0000006156257223 */ /* 0x000fe40000010025 */
[----:B0-----:R-:W-:-:S04]  /*3930*/  FFMA.FTZ R5, R94, R92, R71 ;  /* 0x0000005c5e057223 */ /* 0x001fc80000010047 */
[----:B------:R-:W-:Y:S01]  /*3940*/  FFMA.FTZ R95, R95, R5, R64 ;  /* 0x000000055f5f7223 */ /* 0x000fe20000010040 */
[----:B------:R-:W-:Y:S01]  /*3950*/  IADD3.X R11, RZ, R11, RZ, P1, !PT ;  /* 0x0000000bff0b7210 */ /* 0x000fe20000ffe4ff */
        /* <DEDUP_REMOVED lines=15> */
.L_x_4441:
        /* <DEDUP_REMOVED lines=85> */
[----:B------:R-:W-:-:S02]  /*3fa0*/  FMUL.FTZ R59, R13, -1.4426950216293334961 ;  /* 0xbfb8aa3b0d3b7820 */ /* 0x000fc40000410000 */
[----:B------:R-:W-:Y:S02]  /*3fb0*/  FMUL.FTZ R14, R62, -1.4426950216293334961 ;  /* 0xbfb8aa3b3e0e7820 */ /* 0x000fe40000410000 */
[----:B------:R-:W-:Y:S02]  /*3fc0*/  FMUL.FTZ R65, R15, -1.4426950216293334961 ;  /* 0xbfb8aa3b0f417820 */ /* 0x000fe40000410000 */
[----:B0-----:R-:W-:Y:S01]  /*3fd0*/  FADD.FTZ R18, R18, 1 ;  /* 0x3f80000012127421 */ /* 0x001fe20000010000 */
        /* <DEDUP_REMOVED lines=27> */
[----:B------:R-:W-:Y:S01]  /*4190*/  MUFU.RCP R18, R18 ;  /* 0x0000001200127308 */ /* 0x000fe20000001000 */
[----:B0-----:R-:W-:-:S07]  /*41a0*/  FADD.FTZ R14, R14, 1 ;  /* 0x3f8000000e0e7421 */ /* 0x001fce0000010000 */
[----:B------:R-:W0:Y:S01]  /*41b0*/  MUFU.RCP R67, R58 ;  /* 0x0000003a00437308 */ /* 0x000e220000001000 */
[----:B--2---:R-:W-:-:S07]  /*41c0*/  FADD.FTZ R65, R65, 1 ;  /* 0x3f80000041417421 */ /* 0x004fce0000010000 */
[----:B------:R0:W1:Y:S08]  /*41d0*/  MUFU.RCP R71, R5 ;  /* 0x0000000500477308 */ /* 0x0000700000001000 */
[----:B------:R1:W2:Y:S01]  /*41e0*/  MUFU.RCP R66, R7 ;  /* 0x0000000700427308 */ /* 0x0002a20000001000 */
[----:B0-----:R-:W-:-:S04]  /*41f0*/  FMUL.FTZ R5, R4, R67 ;  /* 0x0000004304057220 */ /* 0x001fc80000410000 */
[----:B------:R-:W-:-:S03]  /*4200*/  FMUL.FTZ R4, R5, R38 ;  /* 0x0000002605047220 */ /* 0x000fc60000410000 */
[----:B------:R-:W0:Y:S01]  /*4210*/  MUFU.RCP R9, R9 ;  /* 0x0000000900097308 */ /* 0x000e220000001000 */
[----:B-1----:R-:W-:-:S04]  /*4220*/  FMUL.FTZ R7, R6, R71 ;  /* 0x0000004706077220 */ /* 0x002fc80000410000 */
[----:B------:R-:W-:-:S03]  /*4230*/  FMUL.FTZ R5, R7, R36 ;  /* 0x0000002407057220 */ /* 0x000fc60000410000 */
[----:B------:R-:W1:Y:S01]  /*4240*/  MUFU.RCP R58, R17 ;  /* 0x00000011003a7308 */ /* 0x000e620000001000 */
[----:B--2---:R-:W-:-:S07]  /*4250*/  FMUL.FTZ R6, R21, R66 ;  /* 0x0000004215067220 */ /* 0x004fce0000410000 */
[----:B------:R-:W2:Y:S01]  /*4260*/  MUFU.RCP R69, R16 ;  /* 0x0000001000457308 */ /* 0x000ea20000001000 */
[----:B0-----:R-:W-:Y:S02]  /*4270*/  FMUL.FTZ R9, R8, R9 ;  /* 0x0000000908097220 */ /* 0x001fe40000410000 */
[----:B------:R-:W-:Y:S02]  /*4280*/  FMUL.FTZ R8, R6, R39 ;  /* 0x0000002706087220 */ /* 0x000fe40000410000 */
[----:B------:R-:W-:-:S03]  /*4290*/  FMUL.FTZ R6, R9, R40 ;  /* 0x0000002809067220 */ /* 0x000fc60000410000 */
[----:B------:R0:W3:Y:S01]  /*42a0*/  MUFU.RCP R73, R10 ;  /* 0x0000000a00497308 */ /* 0x0000e20000001000 */
[----:B-1----:R-:W-:Y:S01]  /*42b0*/  FMUL.FTZ R11, R11, R58 ;  /* 0x0000003a0b0b7220 */ /* 0x002fe20000410000 */
[----:B------:R-:W-:-:S03]  /*42c0*/  F2FP.BF16.PACK_AB R5, R8, R5 ;  /* 0x000000050805723e */ /* 0x000fc600000010ff */
[----:B------:R-:W-:-:S03]  /*42d0*/  FMUL.FTZ R7, R11, R42 ;  /* 0x0000002a0b077220 */ /* 0x000fc60000410000 */
[----:B------:R-:W-:Y:S01]  /*42e0*/  MUFU.RCP R16, R59 ;  /* 0x0000003b00107308 */ /* 0x000fe20000001000 */
[----:B0-----:R-:W-:Y:S02]  /*42f0*/  FMUL.FTZ R10, R23, R18 ;  /* 0x00000012170a7220 */ /* 0x001fe40000410000 */
[----:B--2---:R-:W-:Y:S02]  /*4300*/  FMUL.FTZ R20, R20, R69 ;  /* 0x0000004514147220 */ /* 0x004fe40000410000 */
[----:B------:R-:W-:Y:S02]  /*4310*/  FMUL.FTZ R10, R10, R43 ;  /* 0x0000002b0a0a7220 */ /* 0x000fe40000410000 */
[----:B------:R-:W-:Y:S01]  /*4320*/  FMUL.FTZ R37, R20, R37 ;  /* 0x0000002514257220 */ /* 0x000fe20000410000 */
[----:B------:R-:W0:Y:S01]  /*4330*/  MUFU.RCP R54, R54 ;  /* 0x0000003600367308 */ /* 0x000e220000001000 */
[----:B---3--:R-:W-:Y:S01]  /*4340*/  FMUL.FTZ R22, R22, R73 ;  /* 0x0000004916167220 */ /* 0x008fe20000410000 */
[----:B------:R-:W-:-:S02]  /*4350*/  F2FP.BF16.PACK_AB R7, R10, R7 ;  /* 0x000000070a07723e */ /* 0x000fc400000010ff */
[----:B------:R-:W-:Y:S01]  /*4360*/  F2FP.BF16.PACK_AB R4, R37, R4 ;  /* 0x000000042504723e */ /* 0x000fe200000010ff */
[----:B------:R-:W-:-:S03]  /*4370*/  FMUL.FTZ R41, R22, R41 ;  /* 0x0000002916297220 */ /* 0x000fc60000410000 */
[----:B------:R-:W1:Y:S02]  /*4380*/  MUFU.RCP R55, R55 ;  /* 0x0000003700377308 */ /* 0x000e640000001000 */
[----:B------:R-:W-:Y:S01]  /*4390*/  F2FP.BF16.PACK_AB R6, R41, R6 ;  /* 0x000000062906723e */ /* 0x000fe200000010ff */
[----:B------:R-:W-:Y:S01]  /*43a0*/  BAR.SYNC.DEFER_BLOCKING 0x0 ;  /* 0x0000000000007b1d */ /* 0x000fe20000010000 */
[----:B0-----:R-:W-:-:S05]  /*43b0*/  FMUL.FTZ R19, R19, R54 ;  /* 0x0000003613137220 */ /* 0x001fca0000410000 */
[----:B------:R-:W0:Y:S01]  /*43c0*/  MUFU.RCP R57, R57 ;  /* 0x0000003900397308 */ /* 0x000e220000001000 */
[----:B------:R-:W-:Y:S02]  /*43d0*/  FMUL.FTZ R19, R19, R44 ;  /* 0x0000002c13137220 */ /* 0x000fe40000410000 */
[----:B-1----:R-:W-:-:S05]  /*43e0*/  FMUL.FTZ R12, R12, R55 ;  /* 0x000000370c0c7220 */ /* 0x002fca0000410000 */
[----:B------:R-:W1:Y:S01]  /*43f0*/  MUFU.RCP R61, R61 ;  /* 0x0000003d003d7308 */ /* 0x000e620000001000 */
[----:B------:R-:W-:-:S07]  /*4400*/  FMUL.FTZ R12, R12, R45 ;  /* 0x0000002d0c0c7220 */ /* 0x000fce0000410000 */
[----:B------:R2:W3:Y:S01]  /*4410*/  MUFU.RCP R17, R14 ;  /* 0x0000000e00117308 */ /* 0x0004e20000001000 */
[----:B0-----:R-:W-:Y:S01]  /*4420*/  FMUL.FTZ R9, R56, R57 ;  /* 0x0000003938097220 */ /* 0x001fe20000410000 */
[----:B------:R0:W-:Y:S03]  /*4430*/  STS.128 [R31], R4 ;  /* 0x000000041f007388 */ /* 0x0001e60000000c00 */
[----:B------:R-:W-:-:S03]  /*4440*/  FMUL.FTZ R9, R9, R46 ;  /* 0x0000002e09097220 */ /* 0x000fc60000410000 */
[----:B------:R-:W4:Y:S01]  /*4450*/  MUFU.RCP R64, R64 ;  /* 0x0000004000407308 */ /* 0x000f220000001000 */
[----:B--2---:R-:W-:Y:S02]  /*4460*/  FMUL.FTZ R14, R13, R16 ;  /* 0x000000100d0e7220 */ /* 0x004fe40000410000 */
[----:B-1----:R-:W-:Y:S01]  /*4470*/  FMUL.FTZ R11, R60, R61 ;  /* 0x0000003d3c0b7220 */ /* 0x002fe20000410000 */
[----:B------:R-:W-:Y:S01]  /*4480*/  F2FP.BF16.PACK_AB R60, R12, R19 ;  /* 0x000000130c3c723e */ /* 0x000fe200000010ff */
[----:B------:R-:W-:Y:S02]  /*4490*/  FMUL.FTZ R14, R14, R47 ;  /* 0x0000002f0e0e7220 */ /* 0x000fe40000410000 */
[----:B------:R-:W-:Y:S01]  /*44a0*/  FMUL.FTZ R11, R11, R48 ;  /* 0x000000300b0b7220 */ /* 0x000fe20000410000 */
[----:B------:R-:W1:Y:S01]  /*44b0*/  MUFU.RCP R18, R65 ;  /* 0x0000004100127308 */ /* 0x000e620000001000 */
[----:B---3--:R-:W-:Y:S01]  /*44c0*/  FMUL.FTZ R62, R62, R17 ;  /* 0x000000113e3e7220 */ /* 0x008fe20000410000 */
[----:B------:R-:W-:-:S03]  /*44d0*/  F2FP.BF16.PACK_AB R61, R14, R9 ;  /* 0x000000090e3d723e */ /* 0x000fc600000010ff */
[----:B------:R-:W-:Y:S02]  /*44e0*/  FMUL.FTZ R62, R62, R49 ;  /* 0x000000313e3e7220 */ /* 0x000fe40000410000 */
[----:B----4-:R-:W-:-:S03]  /*44f0*/  FMUL.FTZ R63, R63, R64 ;  /* 0x000000403f3f7220 */ /* 0x010fc60000410000 */
[----:B------:R-:W-:Y:S01]  /*4500*/  F2FP.BF16.PACK_AB R62, R62, R11 ;  /* 0x0000000b3e3e723e */ /* 0x000fe200000010ff */
[----:B------:R-:W-:Y:S02]  /*4510*/  FMUL.FTZ R63, R63, R50 ;  /* 0x000000323f3f7220 */ /* 0x000fe40000410000 */
[----:B-1----:R-:W-:-:S04]  /*4520*/  FMUL.FTZ R16, R15, R18 ;  /* 0x000000120f107220 */ /* 0x002fc80000410000 */
[----:B------:R-:W-:-:S05]  /*4530*/  FMUL.FTZ R16, R16, R51 ;  /* 0x0000003310107220 */ /* 0x000fca0000410000 */
[----:B------:R-:W-:Y:S01]  /*4540*/  F2FP.BF16.PACK_AB R63, R16, R63 ;  /* 0x0000003f103f723e */ /* 0x000fe200000010ff */
[----:B------:R-:W-:-:S04]  /*4550*/  IMAD R16, R26, c[0x0][0x210], RZ ;  /* 0x000084001a107a24 */ /* 0x000fc800078e02ff */
[----:B------:R-:W-:Y:S01]  /*4560*/  STS.128 [R31+0x10], R60 ;  /* 0x0000103c1f007388 */ /* 0x000fe20000000c00 */
[----:B------:R-:W-:-:S06]  /*4570*/  NOP ;  /* 0x0000000000007918 */ /* 0x000fcc0000000000 */
[----:B------:R-:W1:Y:S01]  /*4580*/  LDS.128 R8, [R27.X16] ;  /* 0x000000001b087984 */ /* 0x000e62000000cc00 */
[----:B------:R-:W-:-:S03]  /*4590*/  IMAD R17, R25, c[0x0][0x214], R16 ;  /* 0x0000850019117a24 */ /* 0x000fc600078e0210 */
[----:B------:R-:W2:Y:S02]  /*45a0*/  LDS.128 R12, [R27.X16+0x200] ;  /* 0x000200001b0c7984 */ /* 0x000ea4000000cc00 */
[----:B------:R-:W-:Y:S01]  /*45b0*/  IADD3 R53, R53, R17, RZ ;  /* 0x0000001135357210 */ /* 0x000fe20007ffe0ff */
[----:B------:R-:W-:-:S04]  /*45c0*/  IMAD R17, R3, c[0x0][0x218], RZ ;  /* 0x0000860003117a24 */ /* 0x000fc800078e02ff */
[C---:B------:R-:W-:Y:S02]  /*45d0*/  IMAD R17, R0.reuse, c[0x0][0x21c], R17 ;  /* 0x0000870000117a24 */ /* 0x040fe400078e0211 */
        /* <DEDUP_REMOVED lines=10> */
.L_x_4443:
[----:B------:R-:W-:Y:S05]  /*4680*/  EXIT ;  /* 0x000000000000794d */ /* 0x000fea0003800000 */
.L_x_4445:
        /* <DEDUP_REMOVED lines=15> */
.L_x_5441:


//--------------------- .text._Z25selective_scan_fwd_kernelI32Selective_Scan_fwd_kernel_traitsILi32ELi16ELi1ELb1ELb0ELb1ELb0EN3c108BFloat16EfEEv13SSMParamsBase --------------------------
	.section	.text._Z25selective_scan_fwd_kernelI32Selective_Scan_fwd_kernel_traitsILi32ELi16ELi1ELb1ELb0ELb1ELb0EN3c108BFloat16EfEEv13SSMParamsBase,"ax",@progbits
	.sectioninfo	@"SHI_REGISTERS=128"
	.align	128
        .global         _Z25selective_scan_fwd_kernelI32Selective_Scan_fwd_kernel_traitsILi32ELi16ELi1ELb1ELb0ELb1ELb0EN3c108BFloat16EfEEv13SSMParamsBase
        .type           _Z25selective_scan_fwd_kernelI32Selective_Scan_fwd_kernel_traitsILi32ELi16ELi1ELb1ELb0ELb1ELb0EN3c108BFloat16EfEEv13SSMParamsBase,@function
        .size           _Z25selective_scan_fwd_kernelI32Selective_Scan_fwd_kernel_traitsILi32ELi16ELi1ELb1ELb0ELb1ELb0EN3c108BFloat16EfEEv13SSMParamsBase,(.L_x_5442 - _Z25selective_scan_fwd_kernelI32Selective_Scan_fwd_kernel_traitsILi32ELi16ELi1ELb1ELb0ELb1ELb0EN3c108BFloat16EfEEv13SSMParamsBase)
        .other          _Z25selective_scan_fwd_kernelI32Selective_Scan_fwd_kernel_traitsILi32ELi16ELi1ELb1ELb0ELb1ELb0EN3c108BFloat16EfEEv13SSMParamsBase,@"STO_CUDA_ENTRY STV_DEFAULT"
_Z25selective_scan_fwd_kernelI32Selective_Scan_fwd_kernel_traitsILi32ELi16ELi1ELb1ELb0ELb1ELb0EN3c108BFloat16EfEEv13SSMParamsBase:
.text._Z25selective_scan_fwd_kernelI32Selective_Scan_fwd_kernel_traitsILi32ELi16ELi1ELb1ELb0ELb1ELb0EN3c108BFloat16EfEEv13SSMParamsBase:
        /* <DEDUP_REMOVED lines=25> */
[----:B0-----:R-:W-:-:S03]  /*0190*/  IABS R2, R30 ;  /* 0x0000001e00027213 */ /* 0x001fc60000000000 */
[----:B------:R0:W5:Y:S01]  /*01a0*/  @P1 LDG.E R27, [R4.64] ;  /* 0x00000004041b1981 */ /* 0x000162000c1e1900 */
[----:B--2---:R-:W-:-:S05]  /*01b0*/  IADD3 R8, RZ, -R7, RZ ;  /* 0x80000007ff087210 */ /* 0x004fca0007ffe0ff */
[----:B------:R-:W-:-:S04]  /*01c0*/  IMAD R11, R8, R9, RZ ;  /* 0x00000009080b7224 */ /* 0x000fc800078e02ff */
        /* <DEDUP_REMOVED lines=28> */
[----:B------:R-:W-:-:S02]  /*0390*/  IADD3 R7, R7, R15, RZ ;  /* 0x0000000f07077210 */ /* 0x000fc40007ffe0ff */
[----:B------:R-:W-:Y:S02]  /*03a0*/  SHF.R.S32.HI R0, RZ, 0x1f, R8 ;  /* 0x0000001fff007819 */ /* 0x000fe40000011408 */
[----:B------:R-:W-:Y:S01]  /*03b0*/  IADD3 R3, R3, R11, RZ ;  /* 0x0000000b03037210 */ /* 0x000fe20007ffe0ff */
[----:B------:R-:W-:Y:S01]  /*03c0*/  IMAD R11, R29, c[0x0][0x1d8], RZ ;  /* 0x000076001d0b7a24 */ /* 0x000fe200078e02ff */
[----:B------:R-:W-:Y:S01]  /*03d0*/  IADD3 R5, R5, R13, RZ ;  /* 0x0000000d05057210 */ /* 0x000fe20007ffe0ff */
[----:B------:R-:W-:Y:S01]  /*03e0*/  IMAD R13, R29, c[0x0][0x1e8], RZ ;  /* 0x00007a001d0d7a24 */ /* 0x000fe200078e02ff */
[----:B------:R-:W-:Y:S01]  /*03f0*/  MOV R18, RZ ;  /* 0x000000ff00127202 */ /* 0x000fe20000000f00 */
[----:B------:R-:W-:Y:S02]  /*0400*/  IMAD R15, R0, c[0x0][0x1c8], RZ ;  /* 0x00007200000f7a24 */ /* 0x000fe400078e02ff */
[C---:B------:R-:W-:Y:S02]  /*0410*/  IMAD R11, R30.reuse, c[0x0][0x1dc], R11 ;  /* 0x000077001e0b7a24 */ /* 0x040fe400078e020b */
[----:B------:R-:W-:-:S02]  /*0420*/  IMAD R13, R30, c[0x0][0x1ec], R13 ;  /* 0x00007b001e0d7a24 */ /* 0x000fc400078e020d */
        /* <DEDUP_REMOVED lines=15> */
[----:B------:R-:W-:Y:S02]  /*0520*/  LOP3.LUT R25, R0, 0x1f, R9, 0xf8, !PT ;  /* 0x0000001f00197812 */ /* 0x000fe400078ef809 */
[----:B-1----:R-:W-:-:S02]  /*0530*/  LOP3.LUT R16, R9, 0x1f, RZ, 0xc0, !PT ;  /* 0x0000001f09107812 */ /* 0x002fc400078ec0ff */
.L_x_4483:
        /* <DEDUP_REMOVED lines=77> */
.L_x_4447:
[----:B-12---:R-:W-:Y:S05]  /*0a10*/  BSYNC B0 ;  /* 0x0000000000007941 */ /* 0x006fea0003800000 */
.L_x_4446:
        /* <DEDUP_REMOVED lines=36> */
.L_x_4449:
[----:B------:R-:W-:Y:S05]  /*0c60*/  BSYNC B0 ;  /* 0x0000000000007941 */ /* 0x000fea0003800000 */
.L_x_4448:
        /* <DEDUP_REMOVED lines=38> */
.L_x_4451:
[----:B------:R-:W-:Y:S05]  /*0ed0*/  BSYNC B0 ;  /* 0x0000000000007941 */ /* 0x000fea0003800000 */
.L_x_4450:
        /* <DEDUP_REMOVED lines=36> */
.L_x_4453:
[----:B------:R-:W-:Y:S05]  /*1120*/  BSYNC B0 ;  /* 0x0000000000007941 */ /* 0x000fea0003800000 */
.L_x_4452:
        /* <DEDUP_REMOVED lines=38> */
.L_x_4455:
[----:B------:R-:W-:Y:S05]  /*1390*/  BSYNC B0 ;  /* 0x0000000000007941 */ /* 0x000fea0003800000 */
.L_x_4454:
        /* <DEDUP_REMOVED lines=39> */
.L_x_4457:
[----:B------:R-:W-:Y:S05]  /*1610*/  BSYNC B0 ;  /* 0x0000000000007941 */ /* 0x000fea0003800000 */
.L_x_4456:
        /* <DEDUP_REMOVED lines=43> */
.L_x_4459:
[----:B------:R-:W-:Y:S05]  /*18d0*/  BSYNC B0 ;  /* 0x0000000000007941 */ /* 0x000fea0003800000 */
.L_x_4458:
        /* <DEDUP_REMOVED lines=41> */
.L_x_4461:
[----:B------:R-:W-:Y:S05]  /*1b70*/  BSYNC B0 ;  /* 0x0000000000007941 */ /* 0x000fea0003800000 */
.L_x_4460:
        /* <DEDUP_REMOVED lines=43> */
.L_x_4463:
[----:B------:R-:W-:Y:S05]  /*1e30*/  BSYNC B0 ;  /* 0x0000000000007941 */ /* 0x000fea0003800000 */
.L_x_4462:
        /* <DEDUP_REMOVED lines=41> */
.L_x_4465:
[----:B------:R-:W-:Y:S05]  /*20d0*/  BSYNC B0 ;  /* 0x0000000000007941 */ /* 0x000fea0003800000 */
.L_x_4464:
        /* <DEDUP_REMOVED lines=47> */
.L_x_4467:
[----:B------:R-:W-:Y:S05]  /*23d0*/  BSYNC B0 ;  /* 0x0000000000007941 */ /* 0x000fea0003800000 */
.L_x_4466:
        /* <DEDUP_REMOVED lines=33> */
.L_x_4469:
[----:B------:R-:W-:Y:S05]  /*25f0*/  BSYNC B0 ;  /* 0x0000000000007941 */ /* 0x000fea0003800000 */
.L_x_4468:
        /* <DEDUP_REMOVED lines=33> */
.L_x_4471:
[----:B------:R-:W-:Y:S05]  /*2810*/  BSYNC B0 ;  /* 0x0000000000007941 */ /* 0x000fea0003800000 */
.L_x_4470:
        /* <DEDUP_REMOVED lines=33> */
.L_x_4473:
[----:B------:R-:W-:Y:S05]  /*2a30*/  BSYNC B0 ;  /* 0x0000000000007941 */ /* 0x000fea0003800000 */
.L_x_4472:
        /* <DEDUP_REMOVED lines=33> */
.L_x_4475:
[----:B------:R-:W-:Y:S05]  /*2c50*/  BSYNC B0 ;  /* 0x0000000000007941 */ /* 0x000fea0003800000 */
.L_x_4474:
        /* <DEDUP_REMOVED lines=33> */
.L_x_4477:
[----:B------:R-:W-:Y:S05]  /*2e70*/  BSYNC B0 ;  /* 0x0000000000007941 */ /* 0x000fea0003800000 */
.L_x_4476:
        /* <DEDUP_REMOVED lines=21> */
.L_x_4481:
        /* <DEDUP_REMOVED lines=21> */
[----:B0-----:R-:W-:Y:S02]  /*3120*/  IMAD R15, R29, c[0x0][0x198], RZ ;  /* 0x000066001d0f7a24 */ /* 0x001fe400078e02ff */
[----:B------:R-:W-:-:S04]  /*3130*/  IMAD.WIDE.U32 R2, R30, c[0x0][0x198], RZ ;  /* 0x000066001e027a25 */ /* 0x000fc800078e00ff */
[----:B------:R-:W-:Y:S02]  /*3140*/  IMAD R15, R30, c[0x0][0x19c], R15 ;  /* 0x000067001e0f7a24 */ /* 0x000fe400078e020f */
[----:B-1----:R-:W-:-:S03]  /*3150*/  IMAD R12, R81, c[0x0][0x1a0], RZ ;  /* 0x00006800510c7a24 */ /* 0x002fc600078e02ff */
[----:B------:R-:W-:Y:S01]  /*3160*/  IADD3 R3, R3, R15, RZ ;  /* 0x0000000f03037210 */ /* 0x000fe20007ffe0ff */
[----:B------:R-:W-:-:S04]  /*3170*/  IMAD R13, R79, c[0x0][0x1a4], R12 ;  /* 0x000069004f0d7a24 */ /* 0x000fc800078e020c */
[----:B------:R-:W-:-:S05]  /*3180*/  IMAD.WIDE.U32 R2, R79, c[0x0][0x1a0], R2 ;  /* 0x000068004f027a25 */ /* 0x000fca00078e0002 */
[----:B------:R-:W-:Y:S02]  /*3190*/  IADD3 R3, R3, R13, RZ ;  /* 0x0000000d03037210 */ /* 0x000fe40007ffe0ff */
[----:B------:R-:W-:-:S04]  /*31a0*/  LEA R12, P0, R2, c[0x0][0x228], 0x2 ;  /* 0x00008a00020c7a11 */ /* 0x000fc800078010ff */
[----:B------:R-:W-:Y:S02]  /*31b0*/  LEA.HI.X R13, R2, c[0x0][0x22c], R3, 0x2, P0 ;  /* 0x00008b00020d7a11 */ /* 0x000fe400000f1403 */
[C---:B------:R-:W-:Y:S02]  /*31c0*/  ISETP.GE.AND P0, PT, R24.reuse, 0x1, PT ;  /* 0x000000011800780c */ /* 0x040fe40003f06270 */
        /* <DEDUP_REMOVED lines=9> */
[----:B------:R-:W-:Y:S01]  /*3260*/  FMUL.FTZ R96, R87, R33 ;  /* 0x0000002157607220 */ /* 0x000fe20000410000 */
[----:B------:R-:W1:Y:S08]  /*3270*/  MUFU.EX2 R89, R89 ;  /* 0x0000005900597308 */ /* 0x000e700000000800 */
[----:B------:R-:W2:Y:S01]  /*3280*/  MUFU.EX2 R92, R92 ;  /* 0x0000005c005c7308 */ /* 0x000ea20000000800 */
[----:B---3--:R2:W-:Y:S04]  /*3290*/  STS.128 [R24.X16], R4 ;  /* 0x0000000418007388 */ /* 0x0085e8000000cc00 */
[----:B----4-:R-:W-:Y:S01]  /*32a0*/  STS.128 [R24.X16+0x200], R8 ;  /* 0x0002000818007388 */ /* 0x010fe2000000cc00 */
[----:B0-----:R-:W-:Y:S01]  /*32b0*/  FFMA.FTZ R2, R63, R94, R64 ;  /* 0x0000005e3f027223 */ /* 0x001fe20000010040 */
[----:B------:R-:W-:-:S06]  /*32c0*/  NOP ;  /* 0x0000000000007918 */ /* 0x000fcc0000000000 */
[----:B------:R-:W0:Y:S01]  /*32d0*/  MUFU.EX2 R95, R95 ;  /* 0x0000005f005f7308 */ /* 0x000e220000000800 */
[----:B-1----:R-:W-:Y:S01]  /*32e0*/  FMUL.FTZ R3, R89, R94 ;  /* 0x0000005e59037220 */ /* 0x002fe20000410000 */
[----:B------:R1:W3:Y:S06]  /*32f0*/  LDG.E R88, [R12.64] ;  /* 0x000000040c587981 */ /* 0x0002ec000c1e1900 */
[----:B------:R-:W4:Y:S01]  /*3300*/  MUFU.EX2 R90, R90 ;  /* 0x0000005a005a7308 */ /* 0x000f220000000800 */
[----:B------:R-:W-:Y:S01]  /*3310*/  FMUL.FTZ R93, R87, R32 ;  /* 0x00000020575d7220 */ /* 0x000fe20000410000 */
[----:B------:R-:W-:Y:S01]  /*3320*/  LDS.128 R8, [R0+0x10] ;  /* 0x0000100000087984 */ /* 0x000fe20000000c00 */
[----:B--2---:R-:W-:-:S05]  /*3330*/  FFMA.FTZ R4, R92, R2, R65 ;  /* 0x000000025c047223 */ /* 0x004fca0000010041 */
[----:B------:R-:W2:Y:S01]  /*3340*/  MUFU.EX2 R97, R97 ;  /* 0x0000006100617308 */ /* 0x000ea20000000800 */
[----:B------:R-:W-:Y:S02]  /*3350*/  FMUL.FTZ R2, R92, R3 ;  /* 0x000000035c027220 */ /* 0x000fe40000410000 */
[----:B------:R-:W-:-:S05]  /*3360*/  FMUL.FTZ R86, R87, R31 ;  /* 0x0000001f57567220 */ /* 0x000fca0000410000 */
[----:B------:R-:W5:Y:S01]  /*3370*/  MUFU.EX2 R96, R96 ;  /* 0x0000006000607308 */ /* 0x000f620000000800 */
[C---:B0-----:R-:W-:Y:S02]  /*3380*/  FFMA.FTZ R4, R95.reuse, R4, R66 ;  /* 0x000000045f047223 */ /* 0x041fe40000010042 */
[----:B------:R-:W-:Y:S02]  /*3390*/  FMUL.FTZ R3, R95, R2 ;  /* 0x000000025f037220 */ /* 0x000fe40000410000 */
[----:B------:R-:W-:-:S03]  /*33a0*/  FMUL.FTZ R91, R87, R41 ;  /* 0x00000029575b7220 */ /* 0x000fc60000410000 */
[----:B------:R-:W0:Y:S01]  /*33b0*/  MUFU.EX2 R93, R93 ;  /* 0x0000005d005d7308 */ /* 0x000e220000000800 */
        /* <DEDUP_REMOVED lines=8> */
[C---:B-----5:R-:W-:Y:S02]  /*3440*/  FFMA.FTZ R4, R96.reuse, R4, R69 ;  /* 0x0000000460047223 */ /* 0x060fe40000010045 */
[----:B------:R-:W-:Y:S02]  /*3450*/  FMUL.FTZ R2, R96, R3 ;  /* 0x0000000360027220 */ /* 0x000fe40000410000 */
[----:B------:R-:W-:-:S03]  /*3460*/  FMUL.FTZ R83, R87, R43 ;  /* 0x0000002b57537220 */ /* 0x000fc60000410000 */
        /* <DEDUP_REMOVED lines=14> */
[----:B------:R-:W-:-:S05]  /*3550*/  FMUL.FTZ R2, R84, R3 ;  /* 0x0000000354027220 */ /* 0x000fca0000410000 */
[----:B------:R-:W5:Y:S01]  /*3560*/  MUFU.EX2 R85, R85 ;  /* 0x0000005500557308 */ /* 0x000f620000000800 */
[C---:B0-----:R-:W-:Y:S02]  /*3570*/  FFMA.FTZ R4, R81.reuse, R4, R74 ;  /* 0x0000000451047223 */ /* 0x041fe4000001004a */
[----:B------:R-:W-:-:S05]  /*3580*/  FMUL.FTZ R2, R81, R2 ;  /* 0x0000000251027220 */ /* 0x000fca0000410000 */
[----:B------:R-:W0:Y:S01]  /*3590*/  MUFU.EX2 R87, R87 ;  /* 0x0000005700577308 */ /* 0x000e220000000800 */
[C---:B----4-:R-:W-:Y:S02]  /*35a0*/  FFMA.FTZ R4, R83.reuse, R4, R76 ;  /* 0x0000000453047223 */ /* 0x050fe4000001004c */
[----:B------:R-:W-:Y:S02]  /*35b0*/  FMUL.FTZ R3, R83, R2 ;  /* 0x0000000253037220 */ /* 0x000fe40000410000 */
[C---:B--2---:R-:W-:Y:S02]  /*35c0*/  FFMA.FTZ R4, R82.reuse, R4, R77 ;  /* 0x0000000452047223 */ /* 0x044fe4000001004d */
[----:B------:R-:W-:Y:S02]  /*35d0*/  FMUL.FTZ R2, R82, R3 ;  /* 0x0000000352027220 */ /* 0x000fe40000410000 */
[C---:B-----5:R-:W-:Y:S02]  /*35e0*/  FFMA.FTZ R4, R85.reuse, R4, R78 ;  /* 0x0000000455047223 */ /* 0x060fe4000001004e */
[----:B------:R-:W-:-:S02]  /*35f0*/  FMUL.FTZ R2, R85, R2 ;  /* 0x0000000255027220 */ /* 0x000fc40000410000 */
[C---:B0-----:R-:W-:Y:S02]  /*3600*/  FFMA.FTZ R3, R87.reuse, R4, R80 ;  /* 0x0000000457037223 */ /* 0x041fe40000010050 */
[----:B------:R-:W-:-:S03]  /*3610*/  FMUL.FTZ R2, R87, R2 ;  /* 0x0000000257027220 */ /* 0x000fc60000410000 */
[----:B------:R-:W0:Y:S04]  /*3620*/  SHFL.UP PT, R4, R3, 0x1, RZ ;  /* 0x0420000003047989 */ /* 0x000e2800000e00ff */
[----:B------:R-:W2:Y:S01]  /*3630*/  SHFL.UP PT, R5, R2, 0x1, RZ ;  /* 0x0420000002057989 */ /* 0x000ea200000e00ff */
[C---:B0-----:R-:W-:Y:S02]  /*3640*/  @P0 FFMA.FTZ R3, R2.reuse, R4, R3 ;  /* 0x0000000402030223 */ /* 0x041fe40000010003 */
[----:B--2---:R-:W-:-:S03]  /*3650*/  @P0 FMUL.FTZ R2, R2, R5 ;  /* 0x0000000502020220 */ /* 0x004fc60000410000 */
[----:B------:R-:W0:Y:S04]  /*3660*/  SHFL.UP PT, R4, R3, 0x2, RZ ;  /* 0x0440000003047989 */ /* 0x000e2800000e00ff */
[----:B------:R-:W2:Y:S01]  /*3670*/  SHFL.UP PT, R5, R2, 0x2, RZ ;  /* 0x0440000002057989 */ /* 0x000ea200000e00ff */
[----:B------:R-:W-:-:S13]  /*3680*/  ISETP.GE.AND P0, PT, R24, 0x2, PT ;  /* 0x000000021800780c */ /* 0x000fda0003f06270 */
        /* <DEDUP_REMOVED lines=9> */
[----:B------:R-:W-:-:S04]  /*3720*/  ISETP.NE.AND P0, PT, R16, RZ, PT ;  /* 0x000000ff1000720c */ /* 0x000fc80003f05270 */
[----:B------:R-:W-:Y:S02]  /*3730*/  ISETP.EQ.OR P0, PT, R18, RZ, P0 ;  /* 0x000000ff1200720c */ /* 0x000fe40000702670 */
[----:B-1----:R-:W-:Y:S02]  /*3740*/  MOV R13, RZ ;  /* 0x000000ff000d7202 */ /* 0x002fe40000000f00 */
[----:B------:R-:W-:-:S09]  /*3750*/  MOV R12, 0x3f800000 ;  /* 0x3f800000000c7802 */ /* 0x000fd20000000f00 */
[----:B------:R-:W-:Y:S01]  /*3760*/  @!P0 LDS.64 R12, [R79.X8+0x450] ;  /* 0x000450004f0c8984 */ /* 0x000fe20000008a00 */
[C---:B0-----:R-:W-:Y:S02]  /*3770*/  @P1 FFMA.FTZ R3, R2.reuse, R4, R3 ;  /* 0x0000000402031223 */ /* 0x041fe40000010003 */
[----:B--2---:R-:W-:-:S03]  /*3780*/  @P1 FMUL.FTZ R2, R2, R5 ;  /* 0x0000000502021220 */ /* 0x004fc60000410000 */
[----:B------:R-:W0:Y:S04]  /*3790*/  SHFL.UP PT, R4, R3, 0x10, RZ ;  /* 0x0600000003047989 */ /* 0x000e2800000e00ff */
[----:B------:R-:W1:Y:S01]  /*37a0*/  SHFL.UP PT, R5, R2, 0x10, RZ ;  /* 0x0600000002057989 */ /* 0x000e6200000e00ff */
[C---:B------:R-:W-:Y:S02]  /*37b0*/  ISETP.GE.AND P0, PT, R24.reuse, 0x10, PT ;  /* 0x000000101800780c */ /* 0x040fe40003f06270 */
[----:B------:R-:W-:-:S11]  /*37c0*/  ISETP.NE.AND P1, PT, R24, 0x1f, PT ;  /* 0x0000001f1800780c */ /* 0x000fd60003f25270 */
[C---:B0-----:R-:W-:Y:S02]  /*37d0*/  @P0 FFMA.FTZ R3, R2.reuse, R4, R3 ;  /* 0x0000000402030223 */ /* 0x041fe40000010003 */
[----:B-1----:R-:W-:Y:S02]  /*37e0*/  @P0 FMUL.FTZ R2, R2, R5 ;  /* 0x0000000502020220 */ /* 0x002fe40000410000 */
[----:B------:R-:W-:Y:S04]  /*37f0*/  LDS.128 R4, [R0] ;  /* 0x0000000000047984 */ /* 0x000fe80000000c00 */
[----:B------:R-:W-:Y:S04]  /*3800*/  @!P1 STS.64 [0x430], R2 ;  /* 0x00043002ff009388 */ /* 0x000fe80000000a00 */
[----:B------:R-:W-:Y:S01]  /*3810*/  BAR.SYNC.DEFER_BLOCKING 0x0 ;  /* 0x0000000000007b1d */ /* 0x000fe20000010000 */
[----:B------:R-:W-:-:S13]  /*3820*/  ISETP.NE.AND P2, PT, R24, RZ, PT ;  /* 0x000000ff1800720c */ /* 0x000fda0003f45270 */
        /* <DEDUP_REMOVED lines=9> */
[----:B------:R-:W-:Y:S02]  /*38c0*/  PRMT R3, RZ, 0x5410, R4 ;  /* 0x00005410ff037816 */ /* 0x000fe40000000004 */
[----:B--2---:R-:W-:-:S07]  /*38d0*/  @!P2 MOV R98, R12 ;  /* 0x0000000c0062a202 */ /* 0x004fce0000000f00 */
[----:B------:R-:W-:Y:S01]  /*38e0*/  @P0 FFMA.FTZ R100, R99, R98, R100 ;  /* 0x0000006263640223 */ /* 0x000fe20000010064 */
[----:B------:R-:W-:-:S03]  /*38f0*/  PRMT R99, RZ, 0x7610, R4 ;  /* 0x00007610ff637816 */ /* 0x000fc60000000004 */
[----:B------:R-:W-:Y:S01]  /*3900*/  FFMA.FTZ R89, R89, R100, R63 ;  /* 0x0000006459597223 */ /* 0x000fe2000001003f */
[----:B------:R-:W-:-:S03]  /*3910*/  ISETP.NE.AND P0, PT, R101, RZ, PT ;  /* 0x000000ff6500720c */ /* 0x000fc60003f05270 */
[----:B------:R-:W-:Y:S01]  /*3920*/  FFMA.FTZ R4, R94, R89, R64 ;  /* 0x000000595e047223 */ /* 0x000fe20000010040 */
[--C-:B------:R-:W-:Y:S02]  /*3930*/  PRMT R101, RZ, 0x5410, R5.reuse ;  /* 0x00005410ff657816 */ /* 0x100fe40000000005 */
[----:B------:R-:W-:Y:S01]  /*3940*/  PRMT R103, RZ, 0x7610, R5 ;  /* 0x00007610ff677816 */ /* 0x000fe20000000005 */
[----:B------:R-:W-:Y:S01]  /*3950*/  FFMA.FTZ R5, R92, R4, R65 ;  /* 0x000000045c057223 */ /* 0x000fe20000010041 */
[--C-:B------:R-:W-:Y:S02]  /*3960*/  PRMT R105, RZ, 0x5410, R6.reuse ;  /* 0x00005410ff697816 */ /* 0x100fe40000000006 */
[----:B------:R-:W-:Y:S01]  /*3970*/  PRMT R107, RZ, 0x7610, R6 ;  /* 0x00007610ff6b7816 */ /* 0x000fe20000000006 */
[----:B------:R-:W-:Y:S01]  /*3980*/  FFMA.FTZ R6, R95, R5, R66 ;  /* 0x000000055f067223 */ /* 0x000fe20000010042 */
[--C-:B------:R-:W-:Y:S02]  /*3990*/  PRMT R109, RZ, 0x5410, R7.reuse ;  /* 0x00005410ff6d7816 */ /* 0x100fe40000000007 */
[----:B------:R-:W-:Y:S01]  /*39a0*/  PRMT R111, RZ, 0x7610, R7 ;  /* 0x00007610ff6f7816 */ /* 0x000fe20000000007 */
[----:B------:R-:W-:Y:S01]  /*39b0*/  FFMA.FTZ R7, R90, R6, R67 ;  /* 0x000000065a077223 */ /* 0x000fe20000010043 */
[----:B------:R-:W-:-:S02]  /*39c0*/  PRMT R121, RZ, 0x5410, R10 ;  /* 0x00005410ff797816 */ /* 0x000fc4000000000a */
[----:B------:R-:W-:Y:S01]  /*39d0*/  PRMT R123, RZ, 0x7610, R10 ;  /* 0x00007610ff7b7816 */ /* 0x000fe2000000000a */
[----:B------:R-:W-:-:S04]  /*39e0*/  FFMA.FTZ R10, R97, R7, R68 ;  /* 0x00000007610a7223 */ /* 0x000fc80000010044 */
[----:B------:R-:W-:Y:S01]  /*39f0*/  FFMA.FTZ R95, R96, R10, R69 ;  /* 0x0000000a605f7223 */ /* 0x000fe20000010045 */
[----:B------:R-:W-:-:S03]  /*3a00*/  PRMT R125, RZ, 0x5410, R11 ;  /* 0x00005410ff7d7816 */ /* 0x000fc6000000000b */
[----:B------:R-:W-:Y:S01]  /*3a10*/  FFMA.FTZ R93, R93, R95, R70 ;  /* 0x0000005f5d5d7223 */ /* 0x000fe20000010046 */
[----:B------:R-:W-:Y:S01]  /*3a20*/  PRMT R2, RZ, 0x7610, R11 ;  /* 0x00007610ff027816 */ /* 0x000fe2000000000b */
[-C--:B---3--:R-:W-:Y:S02]  /*3a30*/  FMUL.FTZ R11, R101, R88.reuse ;  /* 0x00000058650b7220 */ /* 0x088fe40000410000 */
[----:B------:R-:W-:Y:S01]  /*3a40*/  FFMA.FTZ R101, R86, R93, R71 ;  /* 0x0000005d56657223 */ /* 0x000fe20000010047 */
[--C-:B------:R-:W-:Y:S01]  /*3a50*/  PRMT R113, RZ, 0x5410, R8.reuse ;  /* 0x00005410ff717816 */ /* 0x100fe20000000008 */
[-C--:B------:R-:W-:Y:S01]  /*3a60*/  FMUL.FTZ R90, R103, R88.reuse ;  /* 0x00000058675a7220 */ /* 0x080fe20000410000 */
[----:B------:R-:W-:Y:S01]  /*3a70*/  PRMT R115, RZ, 0x7610, R8 ;  /* 0x00007610ff737816 */ /* 0x000fe20000000008 */
[----:B------:R-:W-:Y:S01]  /*3a80*/  FFMA.FTZ R103, R91, R101, R72 ;  /* 0x000000655b677223 */ /* 0x000fe20000010048 */
[--C-:B------:R-:W-:Y:S02]  /*3a90*/  PRMT R117, RZ, 0x5410, R9.reuse ;  /* 0x00005410ff757816 */ /* 0x100fe40000000009 */
[----:B------:R-:W-:Y:S01]  /*3aa0*/  PRMT R119, RZ, 0x7610, R9 ;  /* 0x00007610ff777816 */ /* 0x000fe20000000009 */
[----:B------:R-:W-:Y:S01]  /*3ab0*/  BSSY B0, `(.L_x_4479) ;  /* 0x0000022000007945 */ /* 0x000fe20003800000 */
[----:B------:R-:W-:-:S02]  /*3ac0*/  FMUL.FTZ R9, R99, R88 ;  /* 0x0000005863097220 */ /* 0x000fc40000410000 */
[----:B------:R-:W-:Y:S02]  /*3ad0*/  FFMA.FTZ R15, R14, R13, R15 ;  /* 0x0000000d0e0f7223 */ /* 0x000fe4000001000f */
        /* <DEDUP_REMOVED lines=12> */
[----:B------:R-:W-:Y:S02]  /*3ba0*/  FMUL.FTZ R91, R2, R88 ;  /* 0x00000058025b7220 */ /* 0x000fe40000410000 */
[----:B------:R-:W-:Y:S02]  /*3bb0*/  FFMA.FTZ R84, R84, R103, R73 ;  /* 0x0000006754547223 */ /* 0x000fe40000010049 */
[----:B------:R-:W-:Y:S01]  /*3bc0*/  FMUL.FTZ R14, R14, R12 ;  /* 0x0000000c0e0e7220 */ /* 0x000fe20000410000 */
        /* <DEDUP_REMOVED lines=16> */
.L_x_4480:
[----:B------:R-:W-:Y:S05]  /*3cd0*/  BSYNC B0 ;  /* 0x0000000000007941 */ /* 0x000fea0003800000 */
.L_x_4479:
[----:B------:R-:W-:Y:S01]  /*3ce0*/  FFMA.FTZ R81, R81, R84, R74 ;  /* 0x0000005451517223 */ /* 0x000fe2000001004a */
[----:B-1----:R-:W-:Y:S01]  /*3cf0*/  IADD3 R79, R79, 0x1, RZ ;  /* 0x000000014f4f7810 */ /* 0x002fe20007ffe0ff */
        /* <DEDUP_REMOVED lines=21> */
[----:B------:R-:W-:Y:S05]  /*3e50*/  @!P0 BRA `(.L_x_4481) ;  /* 0xfffff17000008947 */ /* 0x000fea000383ffff */
.L_x_4478:
[----:B------:R-:W-:Y:S01]  /*3e60*/  BAR.SYNC.DEFER_BLOCKING 0x0 ;  /* 0x0000000000007b1d */ /* 0x000fe20000010000 */
[----:B------:R-:W-:Y:S01]  /*3e70*/  F2FP.BF16.PACK_AB R7, R61, R60 ;  /* 0x0000003c3d07723e */ /* 0x000fe200000010ff */
[----:B------:R-:W-:Y:S01]  /*3e80*/  IMAD R31, R75, c[0x0][0x200], RZ ;  /* 0x000080004b1f7a24 */ /* 0x000fe200078e02ff */
[----:B------:R-:W-:Y:S02]  /*3e90*/  F2FP.BF16.PACK_AB R6, R59, R58 ;  /* 0x0000003a3b06723e */ /* 0x000fe400000010ff */
[----:B------:R-:W-:Y:S01]  /*3ea0*/  F2FP.BF16.PACK_AB R5, R57, R52 ;  /* 0x000000343905723e */ /* 0x000fe200000010ff */
[----:B------:R-:W-:Y:S01]  /*3eb0*/  IMAD R31, R26, c[0x0][0x204], R31 ;  /* 0x000081001a1f7a24 */ /* 0x000fe200078e021f */
[----:B------:R-:W-:-:S02]  /*3ec0*/  F2FP.BF16.PACK_AB R4, R45, R44 ;  /* 0x0000002c2d04723e */ /* 0x000fc400000010ff */
[----:B------:R-:W-:Y:S02]  /*3ed0*/  F2FP.BF16.PACK_AB R11, R54, R53 ;  /* 0x00000035360b723e */ /* 0x000fe400000010ff */
[----:B------:R-:W-:Y:S02]  /*3ee0*/  F2FP.BF16.PACK_AB R10, R51, R50 ;  /* 0x00000032330a723e */ /* 0x000fe400000010ff */
[----:B------:R-:W-:Y:S02]  /*3ef0*/  F2FP.BF16.PACK_AB R9, R49, R48 ;  /* 0x000000303109723e */ /* 0x000fe400000010ff */
[----:B------:R-:W-:Y:S02]  /*3f00*/  F2FP.BF16.PACK_AB R8, R47, R46 ;  /* 0x0000002e2f08723e */ /* 0x000fe400000010ff */
[C---:B------:R-:W-:Y:S02]  /*3f10*/  SHF.L.U32 R2, R18.reuse, 0x9, RZ ;  /* 0x0000000912027819 */ /* 0x040fe400000006ff */
[----:B------:R-:W-:-:S02]  /*3f20*/  IADD3 R18, R18, 0x1, RZ ;  /* 0x0000000112127810 */ /* 0x000fc40007ffe0ff */
        /* <DEDUP_REMOVED lines=26> */
.L_x_4482:
[----:B------:R-:W-:Y:S05]  /*40d0*/  EXIT ;  /* 0x000000000000794d */ /* 0x000fea0003800000 */
.L_x_4484:
        /* <DEDUP_REMOVED lines=10> */
.L_x_5442:


//--------------------- .text._Z25selective_scan_fwd_kernelI32Selective_Scan_fwd_kernel_traitsILi32ELi16ELi1ELb1ELb0ELb1ELb1EN3c108BFloat16EfEEv13SSMParamsBase --------------------------
	.section	.text._Z25selective_scan_fwd_kernelI32Selective_Scan_fwd_kernel_traitsILi32ELi16ELi1ELb1ELb0ELb1ELb1EN3c108BFloat16EfEEv13SSMParamsBase,"ax",@progbits
	.sectioninfo	@"SHI_REGISTERS=128"
	.align	128
        .global         _Z25selective_scan_fwd_kernelI32Selective_Scan_fwd_kernel_traitsILi32ELi16ELi1ELb1ELb0ELb1ELb1EN3c108BFloat16EfEEv13SSMParamsBase
        .type           _Z25selective_scan_fwd_kernelI32Selective_Scan_fwd_kernel_traitsILi32ELi16ELi1ELb1ELb0ELb1ELb1EN3c108BFloat16EfEEv13SSMParamsBase,@function
        .size           _Z25selective_scan_fwd_kernelI32Selective_Scan_fwd_kernel_traitsILi32ELi16ELi1ELb1ELb0ELb1ELb1EN3c108BFloat16EfEEv13SSMParamsBase,(.L_x_5443 - _Z25selective_scan_fwd_kernelI32Selective_Scan_fwd_kernel_traitsILi32ELi16ELi1ELb1ELb0ELb1ELb1EN3c108BFloat16EfEEv13SSMParamsBase)
        .other          _Z25selective_scan_fwd_kernelI32Selective_Scan_fwd_kernel_traitsILi32ELi16ELi1ELb1ELb0ELb1ELb1EN3c108BFloat16EfEEv13SSMParamsBase,@"STO_CUDA_ENTRY STV_DEFAULT"
_Z25selective_scan_fwd_kernelI32Selective_Scan_fwd_kernel_traitsILi32ELi16ELi1ELb1ELb0ELb1ELb1EN3c108BFloat16EfEEv13SSMParamsBase:
.text._Z25selective_scan_fwd_kernelI32Selective_Scan_fwd_kernel_traitsILi32ELi16ELi1ELb1ELb0ELb1ELb1EN3c108BFloat16EfEEv13SSMParamsBase:
        /* <DEDUP_REMOVED lines=55> */
[----:B------:R-:W-:Y:S01]  /*0370*/  IMAD R13, R32, c[0x0][0x1e4], R13 ;  /* 0x00007900200d7a24 */ /* 0x000fe200078e020d */
[----:B------:R-:W1:Y:S01]  /*0380*/  S2R R31, SR_LANEID ;  /* 0x00000000001f7919 */ /* 0x000e620000000000 */
        /* <DEDUP_REMOVED lines=27> */
.L_x_4522:
        /* <DEDUP_REMOVED lines=25> */
[----:B------:R-:W-:Y:S01]  /*06d0*/  PRMT R20, RZ, 0x7610, R17 ;  /* 0x00007610ff147816 */ /* 0x000fe20000000011 */
[--C-:B-----5:R-:W-:Y:S01]  /*06e0*/  FADD.FTZ R56, R56, R33.reuse ;  /* 0x0000002138387221 */ /* 0x120fe20000010000 */
[--C-:B------:R-:W-:Y:S01]  /*06f0*/  PRMT R22, RZ, 0x5410, R18.reuse ;  /* 0x00005410ff167816 */ /* 0x100fe20000000012 */
        /* <DEDUP_REMOVED lines=49> */
.L_x_4486:
[----:B-12---:R-:W-:Y:S05]  /*0a10*/  BSYNC B0 ;  /* 0x0000000000007941 */ /* 0x006fea0003800000 */
.L_x_4485:
        /* <DEDUP_REMOVED lines=36> */
.L_x_4488:
[----:B------:R-:W-:Y:S05]  /*0c60*/  BSYNC B0 ;  /* 0x0000000000007941 */ /* 0x000fea0003800000 */
.L_x_4487:
        /* <DEDUP_REMOVED lines=38> */
.L_x_4490:
[----:B------:R-:W-:Y:S05]  /*0ed0*/  BSYNC B0 ;  /* 0x0000000000007941 */ /* 0x000fea0003800000 */
.L_x_4489:
        /* <DEDUP_REMOVED lines=36> */
.L_x_4492:
[----:B------:R-:W-:Y:S05]  /*1120*/  BSYNC B0 ;  /* 0x0000000000007941 */ /* 0x000fea0003800000 */
.L_x_4491:
        /* <DEDUP_REMOVED lines=38> */
.L_x_4494:
[----:B------:R-:W-:Y:S05]  /*1390*/  BSYNC B0 ;  /* 0x0000000000007941 */ /* 0x000fea0003800000 */
.L_x_4493:
        /* <DEDUP_REMOVED lines=39> */
.L_x_4496:
[----:B------:R-:W-:Y:S05]  /*1610*/  BSYNC B0 ;  /* 0x0000000000007941 */ /* 0x000fea0003800000 */
.L_x_4495:
        /* <DEDUP_REMOVED lines=43> */
.L_x_4498:
[----:B------:R-:W-:Y:S05]  /*18d0*/  BSYNC B0 ;  /* 0x0000000000007941 */ /* 0x000fea0003800000 */
.L_x_4497:
        /* <DEDUP_REMOVED lines=41> */
.L_x_4500:
[----:B------:R-:W-:Y:S05]  /*1b70*/  BSYNC B0 ;  /* 0x0000000000007941 */ /* 0x000fea0003800000 */
.L_x_4499:
[----:B------:R-:W-:Y:S01]  /*1b80*/  ISETP.EQ.OR P3, PT, RZ, UR6, P3 ;  /* 0x00000006ff007c0c */ /* 0x000fe20009f62670 */
[----:B------:R-:W-:Y:S01]  /*1b90*/  BSSY B0, `(.L_x_4501) ;  /* 0x000002a000007945 */ /* 0x000fe20003800000 */
[----:B------:R-:W-:Y:S01]  /*1ba0*/  PRMT R75, RZ, 0x7610, R5 ;  /* 0x00007610ff4b7816 */ /* 0x000fe20000000005 */
[-C--:B------:R-:W-:Y:S01]  /*1bb0*/  FMUL.FTZ R37, R17, R34.reuse ;  /* 0x0000002211257220 */ /* 0x080fe20000410000 */
[--C-:B------:R-:W-:Y:S01]  /*1bc0*/  PRMT R5, RZ, 0x5410, R6.reuse ;  /* 0x00005410ff057816 */ /* 0x100fe20000000006 */
[-C--:B------:R-:W-:Y:S01]  /*1bd0*/  FMUL.FTZ R38, R12, R34.reuse ;  /* 0x000000220c267220 */ /* 0x080fe20000410000 */
[----:B------:R-:W-:Y:S01]  /*1be0*/  FSETP.GTU.FTZ.AND P5, PT, R61, 20, PT ;  /* 0x41a000003d00780b */ /* 0x000fe20003fbc000 */
[----:B------:R-:W-:Y:S01]  /*1bf0*/  FMUL.FTZ R39, R9, R34 ;  /* 0x0000002209277220 */ /* 0x000fe20000410000 */
[----:B------:R-:W-:Y:S01]  /*1c00*/  ISETP.EQ.OR P2, PT, RZ, UR6, P2 ;  /* 0x00000006ff007c0c */ /* 0x000fe20009742670 */
        /* <DEDUP_REMOVED lines=34> */
.L_x_4502:
[----:B------:R-:W-:Y:S05]  /*1e30*/  BSYNC B0 ;  /* 0x0000000000007941 */ /* 0x000fea0003800000 */
.L_x_4501:
        /* <DEDUP_REMOVED lines=41> */
.L_x_4504:
[----:B------:R-:W-:Y:S05]  /*20d0*/  BSYNC B0 ;  /* 0x0000000000007941 */ /* 0x000fea0003800000 */
.L_x_4503:
        /* <DEDUP_REMOVED lines=47> */
.L_x_4506:
[----:B------:R-:W-:Y:S05]  /*23d0*/  BSYNC B0 ;  /* 0x0000000000007941 */ /* 0x000fea0003800000 */
.L_x_4505:
        /* <DEDUP_REMOVED lines=33> */
.L_x_4508:
[----:B------:R-:W-:Y:S05]  /*25f0*/  BSYNC B0 ;  /* 0x0000000000007941 */ /* 0x000fea0003800000 */
.L_x_4507:
        /* <DEDUP_REMOVED lines=33> */
.L_x_4510:
[----:B------:R-:W-:Y:S05]  /*2810*/  BSYNC B0 ;  /* 0x0000000000007941 */ /* 0x000fea0003800000 */
.L_x_4509:
        /* <DEDUP_REMOVED lines=33> */
.L_x_4512:
[----:B------:R-:W-:Y:S05]  /*2a30*/  BSYNC B0 ;  /* 0x0000000000007941 */ /* 0x000fea0003800000 */
.L_x_4511:
        /* <DEDUP_REMOVED lines=33> */
.L_x_4514:
[----:B------:R-:W-:Y:S05]  /*2c50*/  BSYNC B0 ;  /* 0x0000000000007941 */ /* 0x000fea0003800000 */
.L_x_4513:
        /* <DEDUP_REMOVED lines=33> */
.L_x_4516:
[----:B------:R-:W-:Y:S05]  /*2e70*/  BSYNC B0 ;  /* 0x0000000000007941 */ /* 0x000fea0003800000 */
.L_x_4515:
        /* <DEDUP_REMOVED lines=21> */
.L_x_4520:
        /* <DEDUP_REMOVED lines=11> */
[----:B------:R-:W-:-:S04]  /*3080*/  IMAD R6, R17, c[0x0][0x1c0], RZ ;  /* 0x0000700011067a24 */ /* 0x000fc800078e02ff */
[----:B------:R-:W2:Y:S01]  /*3090*/  LDG.E R12, [R12.64] ;  /* 0x000000040c0c7981 */ /* 0x000ea2000c1e1900 */
        /* <DEDUP_REMOVED lines=10> */
[----:B0-----:R-:W-:-:S04]  /*3140*/  IMAD R14, R17, c[0x0][0x1a0], RZ ;  /* 0x00006800110e7a24 */ /* 0x001fc800078e02ff */
[----:B------:R-:W-:Y:S01]  /*3150*/  IMAD R15, R79, c[0x0][0x1a4], R14 ;  /* 0x000069004f0f7a24 */ /* 0x000fe200078e020e */
[C---:B------:R-:W-:Y:S02]  /*3160*/  ISETP.GE.AND P1, PT, R31.reuse, 0x8, PT ;  /* 0x000000081f00780c */ /* 0x040fe40003f26270 */
[----:B------:R-:W-:Y:S01]  /*3170*/  ISETP.NE.AND P2, PT, R31, RZ, PT ;  /* 0x000000ff1f00720c */ /* 0x000fe20003f45270 */
[----:B--2---:R-:W-:Y:S02]  /*3180*/  FMUL.FTZ R16, R12, 1.4426950216293334961 ;  /* 0x3fb8aa3b0c107820 */ /* 0x004fe40000410000 */
[----:B------:R-:W-:-:S04]  /*3190*/  IMAD.WIDE.U32 R12, R36, c[0x0][0x198], RZ ;  /* 0x00006600240c7a25 */ /* 0x000fc800078e00ff */
[C---:B------:R-:W-:Y:S01]  /*31a0*/  FMUL.FTZ R95, R16.reuse, R55 ;  /* 0x00000037105f7220 */ /* 0x040fe20000410000 */
[----:B------:R-:W-:Y:S01]  /*31b0*/  IADD3 R13, R13, R81, RZ ;  /* 0x000000510d0d7210 */ /* 0x000fe20007ffe0ff */
        /* <DEDUP_REMOVED lines=9> */
[----:B---3--:R0:W-:Y:S01]  /*3250*/  STS.128 [R31.X16], R4 ;  /* 0x000000041f007388 */ /* 0x0081e2000000cc00 */
[C---:B------:R-:W-:Y:S02]  /*3260*/  FMUL.FTZ R89, R16.reuse, R18 ;  /* 0x0000001210597220 */ /* 0x040fe40000410000 */
[----:B------:R-:W-:-:S03]  /*3270*/  FMUL.FTZ R88, R16, R58 ;  /* 0x0000003a10587220 */ /* 0x000fc60000410000 */
[----:B------:R-:W2:Y:S01]  /*3280*/  MUFU.EX2 R93, R93 ;  /* 0x0000005d005d7308 */ /* 0x000ea20000000800 */
[----:B------:R-:W-:Y:S01]  /*3290*/  FMUL.FTZ R87, R16, R57 ;  /* 0x0000003910577220 */ /* 0x000fe20000410000 */
[----:B----4-:R-:W-:Y:S01]  /*32a0*/  STS.128 [R31.X16+0x200], R8 ;  /* 0x000200081f007388 */ /* 0x010fe2000000cc00 */
[----:B------:R-:W-:Y:S01]  /*32b0*/  IMAD.WIDE.U32 R12, R79, c[0x0][0x1a0], R12 ;  /* 0x000068004f0c7a25 */ /* 0x000fe200078e000c */
[----:B------:R-:W-:-:S06]  /*32c0*/  NOP ;  /* 0x0000000000007918 */ /* 0x000fcc0000000000 */
[----:B------:R-:W3:Y:S01]  /*32d0*/  MUFU.EX2 R94, R94 ;  /* 0x0000005e005e7308 */ /* 0x000ee20000000800 */
[----:B------:R-:W-:Y:S01]  /*32e0*/  FMUL.FTZ R82, R16, R59 ;  /* 0x0000003b10527220 */ /* 0x000fe20000410000 */
[----:B------:R-:W-:Y:S01]  /*32f0*/  IADD3 R13, R13, R15, RZ ;  /* 0x0000000f0d0d7210 */ /* 0x000fe20007ffe0ff */
[----:B0-----:R-:W-:Y:S01]  /*3300*/  FFMA.FTZ R4, R64, R95, R65 ;  /* 0x0000005f40047223 */ /* 0x001fe20000010041 */
[----:B------:R-:W-:-:S04]  /*3310*/  LEA R14, P0, R12, c[0x0][0x228], 0x2 ;  /* 0x00008a000c0e7a11 */ /* 0x000fc800078010ff */
[----:B------:R-:W0:Y:S01]  /*3320*/  MUFU.EX2 R91, R91 ;  /* 0x0000005b005b7308 */ /* 0x000e220000000800 */
[----:B-1----:R-:W-:Y:S01]  /*3330*/  FMUL.FTZ R6, R86, R95 ;  /* 0x0000005f56067220 */ /* 0x002fe20000410000 */
[----:B------:R-:W-:Y:S01]  /*3340*/  LEA.HI.X R15, R12, c[0x0][0x22c], R13, 0x2, P0 ;  /* 0x00008b000c0f7a11 */ /* 0x000fe200000f140d */
[C---:B--2---:R-:W-:Y:S01]  /*3350*/  FFMA.FTZ R4, R93.reuse, R4, R66 ;  /* 0x000000045d047223 */ /* 0x044fe20000010042 */
[----:B------:R-:W1:Y:S04]  /*3360*/  LDS.128 R8, [R0+0x10] ;  /* 0x0000100000087984 */ /* 0x000e680000000c00 */
[----:B------:R-:W2:Y:S01]  /*3370*/  MUFU.EX2 R96, R96 ;  /* 0x0000006000607308 */ /* 0x000ea20000000800 */
[----:B------:R-:W-:Y:S01]  /*3380*/  FMUL.FTZ R5, R93, R6 ;  /* 0x000000065d057220 */ /* 0x000fe20000410000 */
[----:B------:R4:W5:Y:S01]  /*3390*/  LDG.E R90, [R14.64] ;  /* 0x000000040e5a7981 */ /* 0x000962000c1e1900 */
[C---:B---3--:R-:W-:Y:S01]  /*33a0*/  FFMA.FTZ R6, R94.reuse, R4, R67 ;  /* 0x000000045e067223 */ /* 0x048fe20000010043 */
[----:B------:R-:W-:Y:S01]  /*33b0*/  ISETP.GE.AND P0, PT, R31, 0x1, PT ;  /* 0x000000011f00780c */ /* 0x000fe20003f06270 */
[----:B------:R-:W-:Y:S01]  /*33c0*/  FMUL.FTZ R4, R94, R5 ;  /* 0x000000055e047220 */ /* 0x000fe20000410000 */
[----:B------:R-:W3:Y:S01]  /*33d0*/  S2R R100, SR_TID.X ;  /* 0x0000000000647919 */ /* 0x000ee20000002100 */
[C---:B------:R-:W-:Y:S01]  /*33e0*/  FMUL.FTZ R81, R16.reuse, R60 ;  /* 0x0000003c10517220 */ /* 0x040fe20000410000 */
[----:B------:R-:W3:Y:S01]  /*33f0*/  MUFU.EX2 R97, R97 ;  /* 0x0000006100617308 */ /* 0x000ee20000000800 */
[C---:B0-----:R-:W-:Y:S01]  /*3400*/  FFMA.FTZ R6, R91.reuse, R6, R68 ;  /* 0x000000065b067223 */ /* 0x041fe20000010044 */
[----:B------:R-:W-:Y:S01]  /*3410*/  BSSY B0, `(.L_x_4518) ;  /* 0x000008c000007945 */ /* 0x000fe20003800000 */
[----:B------:R-:W-:Y:S01]  /*3420*/  FMUL.FTZ R5, R91, R4 ;  /* 0x000000045b057220 */ /* 0x000fe20000410000 */
[----:B----4-:R-:W-:Y:S01]  /*3430*/  MOV R15, RZ ;  /* 0x000000ff000f7202 */ /* 0x010fe20000000f00 */
[C---:B------:R-:W-:Y:S01]  /*3440*/  FMUL.FTZ R84, R16.reuse, R61 ;  /* 0x0000003d10547220 */ /* 0x040fe20000410000 */
[----:B------:R-:W-:Y:S01]  /*3450*/  MOV R14, 0x3f800000 ;  /* 0x3f800000000e7802 */ /* 0x000fe20000000f00 */
[----:B------:R-:W-:Y:S01]  /*3460*/  FMUL.FTZ R83, R16, R62 ;  /* 0x0000003e10537220 */ /* 0x000fe20000410000 */
[----:B------:R-:W0:Y:S01]  /*3470*/  MUFU.EX2 R92, R92 ;  /* 0x0000005c005c7308 */ /* 0x000e220000000800 */
[----:B--2---:R-:W-:-:S02]  /*3480*/  FFMA.FTZ R6, R96, R6, R69 ;  /* 0x0000000660067223 */ /* 0x004fc40000010045 */
[----:B------:R-:W-:Y:S02]  /*3490*/  FMUL.FTZ R4, R96, R5 ;  /* 0x0000000560047220 */ /* 0x000fe40000410000 */
[----:B------:R-:W-:-:S03]  /*34a0*/  FMUL.FTZ R85, R16, R63 ;  /* 0x0000003f10557220 */ /* 0x000fc60000410000 */
[----:B------:R-:W2:Y:S01]  /*34b0*/  MUFU.EX2 R89, R89 ;  /* 0x0000005900597308 */ /* 0x000ea20000000800 */
[C---:B---3--:R-:W-:Y:S02]  /*34c0*/  FFMA.FTZ R6, R97.reuse, R6, R70 ;  /* 0x0000000661067223 */ /* 0x048fe40000010046 */
[----:B------:R-:W-:-:S05]  /*34d0*/  FMUL.FTZ R5, R97, R4 ;  /* 0x0000000461057220 */ /* 0x000fca0000410000 */
[----:B------:R-:W3:Y:S01]  /*34e0*/  MUFU.EX2 R88, R88 ;  /* 0x0000005800587308 */ /* 0x000ee20000000800 */
[C---:B0-----:R-:W-:Y:S02]  /*34f0*/  FFMA.FTZ R6, R92.reuse, R6, R71 ;  /* 0x000000065c067223 */ /* 0x041fe40000010047 */
[----:B------:R-:W-:Y:S01]  /*3500*/  FMUL.FTZ R4, R92, R5 ;  /* 0x000000055c047220 */ /* 0x000fe20000410000 */
[--C-:B-1----:R-:W-:Y:S02]  /*3510*/  PRMT R113, RZ, 0x5410, R8.reuse ;  /* 0x00005410ff717816 */ /* 0x102fe40000000008 */
[----:B------:R-:W-:Y:S02]  /*3520*/  PRMT R115, RZ, 0x7610, R8 ;  /* 0x00007610ff737816 */ /* 0x000fe40000000008 */
[----:B------:R-:W0:Y:S01]  /*3530*/  MUFU.EX2 R87, R87 ;  /* 0x0000005700577308 */ /* 0x000e220000000800 */
[C---:B--2---:R-:W-:Y:S01]  /*3540*/  FFMA.FTZ R6, R89.reuse, R6, R72 ;  /* 0x0000000659067223 */ /* 0x044fe20000010048 */
[----:B------:R-:W-:Y:S01]  /*3550*/  PRMT R125, RZ, 0x5410, R11 ;  /* 0x00005410ff7d7816 */ /* 0x000fe2000000000b */
[----:B------:R-:W-:Y:S01]  /*3560*/  FMUL.FTZ R5, R89, R4 ;  /* 0x0000000459057220 */ /* 0x000fe20000410000 */
[----:B------:R-:W-:-:S02]  /*3570*/  PRMT R121, RZ, 0x5410, R10 ;  /* 0x00005410ff797816 */ /* 0x000fc4000000000a */
[----:B------:R-:W-:Y:S02]  /*3580*/  PRMT R123, RZ, 0x7610, R10 ;  /* 0x00007610ff7b7816 */ /* 0x000fe4000000000a */
[----:B------:R-:W1:Y:S01]  /*3590*/  MUFU.EX2 R82, R82 ;  /* 0x0000005200527308 */ /* 0x000e620000000800 */
[C---:B---3--:R-:W-:Y:S01]  /*35a0*/  FFMA.FTZ R6, R88.reuse, R6, R73 ;  /* 0x0000000658067223 */ /* 0x048fe20000010049 */
[--C-:B------:R-:W-:Y:S01]  /*35b0*/  PRMT R117, RZ, 0x5410, R9.reuse ;  /* 0x00005410ff757816 */ /* 0x100fe20000000009 */
[----:B------:R-:W-:Y:S01]  /*35c0*/  FMUL.FTZ R4, R88, R5 ;  /* 0x0000000558047220 */ /* 0x000fe20000410000 */
[----:B------:R-:W-:-:S04]  /*35d0*/  PRMT R119, RZ, 0x7610, R9 ;  /* 0x00007610ff777816 */ /* 0x000fc80000000009 */
        /* <DEDUP_REMOVED lines=14> */
[C---:B--2---:R-:W-:Y:S02]  /*36c0*/  FFMA.FTZ R13, R85.reuse, R6, R80 ;  /* 0x00000006550d7223 */ /* 0x044fe40000010050 */
        /* <DEDUP_REMOVED lines=20> */
[----:B------:R-:W-:Y:S01]  /*3810*/  ISETP.GE.AND P0, PT, R31, 0x10, PT ;  /* 0x000000101f00780c */ /* 0x000fe20003f06270 */
[C---:B0-----:R-:W-:Y:S02]  /*3820*/  @P1 FFMA.FTZ R13, R12.reuse, R4, R13 ;  /* 0x000000040c0d1223 */ /* 0x041fe4000001000d */
[----:B-1----:R-:W-:-:S03]  /*3830*/  @P1 FMUL.FTZ R12, R12, R5 ;  /* 0x000000050c0c1220 */ /* 0x002fc60000410000 */
[----:B------:R-:W0:Y:S01]  /*3840*/  SHFL.UP PT, R4, R13, 0x10, RZ ;  /* 0x060000000d047989 */ /* 0x000e2200000e00ff */
[----:B------:R-:W-:-:S03]  /*3850*/  ISETP.NE.AND P1, PT, R31, 0x1f, PT ;  /* 0x0000001f1f00780c */ /* 0x000fc60003f25270 */
[----:B------:R-:W1:Y:S03]  /*3860*/  SHFL.UP PT, R5, R12, 0x10, RZ ;  /* 0x060000000c057989 */ /* 0x000e6600000e00ff */
[C---:B0-----:R-:W-:Y:S02]  /*3870*/  @P0 FFMA.FTZ R13, R12.reuse, R4, R13 ;  /* 0x000000040c0d0223 */ /* 0x041fe4000001000d */
[----:B-1----:R-:W-:-:S03]  /*3880*/  @P0 FMUL.FTZ R12, R12, R5 ;  /* 0x000000050c0c0220 */ /* 0x002fc60000410000 */
[----:B------:R-:W0:Y:S01]  /*3890*/  SHFL.UP PT, R101, R13, 0x1, RZ ;  /* 0x042000000d657989 */ /* 0x000e2200000e00ff */
[----:B------:R-:W-:-:S03]  /*38a0*/  ISETP.NE.AND P0, PT, R100, RZ, PT ;  /* 0x000000ff6400720c */ /* 0x000fc60003f05270 */
[----:B------:R-:W-:Y:S04]  /*38b0*/  LDS.128 R4, [R0] ;  /* 0x0000000000047984 */ /* 0x000fe80000000c00 */
[----:B------:R-:W-:Y:S04]  /*38c0*/  @!P1 STS.64 [0x430], R12 ;  /* 0x0004300cff009388 */ /* 0x000fe80000000a00 */
[----:B------:R-:W-:Y:S06]  /*38d0*/  BAR.SYNC.DEFER_BLOCKING 0x0 ;  /* 0x0000000000007b1d */ /* 0x000fec0000010000 */
[----:B------:R-:W1:Y:S01]  /*38e0*/  SHFL.UP PT, R98, R12, 0x1, RZ ;  /* 0x042000000c627989 */ /* 0x000e6200000e00ff */
[----:B0-----:R-:W-:-:S03]  /*38f0*/  @!P2 MOV R101, R15 ;  /* 0x0000000f0065a202 */ /* 0x001fc60000000f00 */
[----:B------:R-:W-:Y:S04]  /*3900*/  @!P2 STS.64 [0x440], R14 ;  /* 0x0004400eff00a388 */ /* 0x000fe80000000a00 */
[----:B------:R-:W0:Y:S01]  /*3910*/  LDS.64 R16, [0x430] ;  /* 0x00043000ff107984 */ /* 0x000e220000000a00 */
[----:B-1----:R-:W-:-:S03]  /*3920*/  @!P2 MOV R98, R14 ;  /* 0x0000000e0062a202 */ /* 0x002fc60000000f00 */
[----:B------:R-:W-:Y:S01]  /*3930*/  BAR.SYNC.DEFER_BLOCKING 0x0 ;  /* 0x0000000000007b1d */ /* 0x000fe20000010000 */
[--C-:B------:R-:W-:Y:S02]  /*3940*/  PRMT R105, RZ, 0x5410, R6.reuse ;  /* 0x00005410ff697816 */ /* 0x100fe40000000006 */
[----:B------:R-:W-:Y:S02]  /*3950*/  PRMT R107, RZ, 0x7610, R6 ;  /* 0x00007610ff6b7816 */ /* 0x000fe40000000006 */
[--C-:B------:R-:W-:Y:S02]  /*3960*/  PRMT R109, RZ, 0x5410, R7.reuse ;  /* 0x00005410ff6d7816 */ /* 0x100fe40000000007 */
[----:B------:R-:W-:Y:S02]  /*3970*/  PRMT R111, RZ, 0x7610, R7 ;  /* 0x00007610ff6f7816 */ /* 0x000fe40000000007 */
[--C-:B------:R-:W-:Y:S02]  /*3980*/  PRMT R103, RZ, 0x5410, R5.reuse ;  /* 0x00005410ff677816 */ /* 0x100fe40000000005 */
[----:B------:R-:W-:Y:S01]  /*3990*/  PRMT R5, RZ, 0x7610, R5 ;  /* 0x00007610ff057816 */ /* 0x000fe20000000005 */
[----:B-----5:R-:W-:-:S02]  /*39a0*/  FMUL.FTZ R119, R119, R90 ;  /* 0x0000005a77777220 */ /* 0x020fc40000410000 */
[-C--:B------:R-:W-:Y:S02]  /*39b0*/  FMUL.FTZ R12, R103, R90.reuse ;  /* 0x0000005a670c7220 */ /* 0x080fe40000410000 */
[-C--:B------:R-:W-:Y:S02]  /*39c0*/  FMUL.FTZ R102, R121, R90.reuse ;  /* 0x0000005a79667220 */ /* 0x080fe40000410000 */
[----:B------:R-:W-:Y:S01]  /*39d0*/  FMUL.FTZ R123, R123, R90 ;  /* 0x0000005a7b7b7220 */ /* 0x000fe20000410000 */
[----:B------:R-:W1:Y:S01]  /*39e0*/  LDS R99, [0x444] ;  /* 0x00044400ff637984 */ /* 0x000e620000000800 */
[C---:B0-----:R-:W-:Y:S02]  /*39f0*/  FFMA.FTZ R17, R16.reuse, R15, R17 ;  /* 0x0000000f10117223 */ /* 0x041fe40000010011 */
[----:B------:R-:W-:Y:S02]  /*3a00*/  FMUL.FTZ R16, R16, R14 ;  /* 0x0000000e10107220 */ /* 0x000fe40000410000 */
[----:B-1----:R-:W-:Y:S01]  /*3a10*/  @P0 FFMA.FTZ R101, R99, R98, R101 ;  /* 0x0000006263650223 */ /* 0x002fe20000010065 */
[----:B------:R-:W-:Y:S01]  /*3a20*/  PRMT R99, RZ, 0x5410, R4 ;  /* 0x00005410ff637816 */ /* 0x000fe20000000004 */
[-C--:B------:R-:W-:Y:S01]  /*3a30*/  FMUL.FTZ R98, R113, R90.reuse ;  /* 0x0000005a71627220 */ /* 0x080fe20000410000 */
[----:B------:R-:W-:Y:S01]  /*3a40*/  ISETP.NE.AND P0, PT, R100, RZ, PT ;  /* 0x000000ff6400720c */ /* 0x000fe20003f05270 */
[----:B------:R-:W-:Y:S01]  /*3a50*/  FFMA.FTZ R86, R86, R101, R64 ;  /* 0x0000006556567223 */ /* 0x000fe20000010040 */
[----:B------:R-:W-:Y:S01]  /*3a60*/  PRMT R101, RZ, 0x7610, R4 ;  /* 0x00007610ff657816 */ /* 0x000fe20000000004 */
[----:B------:R-:W-:Y:S01]  /*3a70*/  FMUL.FTZ R9, R99, R90 ;  /* 0x0000005a63097220 */ /* 0x000fe20000410000 */
[----:B------:R-:W-:Y:S01]  /*3a80*/  PRMT R4, RZ, 0x7610, R11 ;  /* 0x00007610ff047816 */ /* 0x000fe2000000000b */
[----:B------:R-:W-:-:S02]  /*3a90*/  FFMA.FTZ R13, R95, R86, R65 ;  /* 0x000000565f0d7223 */ /* 0x000fc40000010041 */
[-C--:B------:R-:W-:Y:S02]  /*3aa0*/  FMUL.FTZ R10, R101, R90.reuse ;  /* 0x0000005a650a7220 */ /* 0x080fe40000410000 */
[----:B------:R-:W-:Y:S02]  /*3ab0*/  FFMA.FTZ R6, R93, R13, R66 ;  /* 0x0000000d5d067223 */ /* 0x000fe40000010042 */
[----:B------:R-:W-:Y:S02]  /*3ac0*/  FMUL.FTZ R93, R105, R90 ;  /* 0x0000005a695d7220 */ /* 0x000fe40000410000 */
[----:B------:R-:W-:Y:S02]  /*3ad0*/  FFMA.FTZ R7, R94, R6, R67 ;  /* 0x000000065e077223 */ /* 0x000fe40000010043 */
[----:B------:R-:W-:Y:S02]  /*3ae0*/  FMUL.FTZ R95, R107, R90 ;  /* 0x0000005a6b5f7220 */ /* 0x000fe40000410000 */
[----:B------:R-:W-:-:S02]  /*3af0*/  FFMA.FTZ R8, R91, R7, R68 ;  /* 0x000000075b087223 */ /* 0x000fc40000010044 */
[----:B------:R-:W-:Y:S02]  /*3b00*/  FMUL.FTZ R91, R5, R90 ;  /* 0x0000005a055b7220 */ /* 0x000fe40000410000 */
[----:B------:R-:W-:Y:S02]  /*3b10*/  FFMA.FTZ R11, R96, R8, R69 ;  /* 0x00000008600b7223 */ /* 0x000fe40000010045 */
[-C--:B------:R-:W-:Y:S02]  /*3b20*/  FMUL.FTZ R96, R109, R90.reuse ;  /* 0x0000005a6d607220 */ /* 0x080fe40000410000 */
[----:B------:R-:W-:Y:S02]  /*3b30*/  FFMA.FTZ R94, R97, R11, R70 ;  /* 0x0000000b615e7223 */ /* 0x000fe40000010046 */
[----:B------:R-:W-:Y:S02]  /*3b40*/  FMUL.FTZ R97, R111, R90 ;  /* 0x0000005a6f617220 */ /* 0x000fe40000410000 */
[----:B------:R-:W-:-:S02]  /*3b50*/  FFMA.FTZ R92, R92, R94, R71 ;  /* 0x0000005e5c5c7223 */ /* 0x000fc40000010047 */
[----:B------:R-:W-:Y:S02]  /*3b60*/  FMUL.FTZ R99, R115, R90 ;  /* 0x0000005a73637220 */ /* 0x000fe40000410000 */
[----:B------:R-:W-:Y:S02]  /*3b70*/  FFMA.FTZ R101, R89, R92, R72 ;  /* 0x0000005c59657223 */ /* 0x000fe40000010048 */
[-C--:B------:R-:W-:Y:S02]  /*3b80*/  FMUL.FTZ R100, R117, R90.reuse ;  /* 0x0000005a75647220 */ /* 0x080fe40000410000 */
[----:B------:R-:W-:Y:S02]  /*3b90*/  FFMA.FTZ R103, R88, R101, R73 ;  /* 0x0000006558677223 */ /* 0x000fe40000010049 */
[-C--:B------:R-:W-:Y:S02]  /*3ba0*/  FMUL.FTZ R88, R125, R90.reuse ;  /* 0x0000005a7d587220 */ /* 0x080fe40000410000 */
[----:B------:R-:W-:-:S02]  /*3bb0*/  FMUL.FTZ R89, R4, R90 ;  /* 0x0000005a04597220 */ /* 0x000fc40000410000 */
        /* <DEDUP_REMOVED lines=17> */
.L_x_4519:
[----:B------:R-:W-:Y:S05]  /*3cd0*/  BSYNC B0 ;  /* 0x0000000000007941 */ /* 0x000fea0003800000 */
.L_x_4518:
        /* <DEDUP_REMOVED lines=24> */
.L_x_4517:
        /* <DEDUP_REMOVED lines=67> */
[----:B------:R0:W2:Y:S01]  /*4290*/  MUFU.EX2 R7, R4 ;  /* 0x0000000400077308 */ /* 0x0000a20000000800 */
[----:B-1----:R-:W-:-:S02]  /*42a0*/  PRMT R65, RZ, 0x5410, R15 ;  /* 0x00005410ff417816 */ /* 0x002fc4000000000f */
[----:B------:R-:W-:Y:S01]  /*42b0*/  PRMT R22, RZ, 0x7610, R22 ;  /* 0x00007610ff167816 */ /* 0x000fe20000000016 */
[----:B------:R-:W-:Y:S01]  /*42c0*/  FMUL.FTZ R11, R10, -1.4426950216293334961 ;  /* 0xbfb8aa3b0a0b7820 */ /* 0x000fe20000410000 */
[--C-:B------:R-:W-:Y:S01]  /*42d0*/  PRMT R62, RZ, 0x5410, R14.reuse ;  /* 0x00005410ff3e7816 */ /* 0x100fe2000000000e */
[----:B------:R-:W-:Y:S01]  /*42e0*/  FMUL.FTZ R66, R65, -1.4426950216293334961 ;  /* 0xbfb8aa3b41427820 */ /* 0x000fe20000410000 */
[----:B------:R-:W-:Y:S01]  /*42f0*/  PRMT R15, RZ, 0x7610, R15 ;  /* 0x00007610ff0f7816 */ /* 0x000fe2000000000f */
[----:B------:R-:W1:Y:S01]  /*4300*/  MUFU.EX2 R16, R16 ;  /* 0x0000001000107308 */ /* 0x000e620000000800 */
[----:B0-----:R-:W-:Y:S01]  /*4310*/  FMUL.FTZ R4, R18, -1.4426950216293334961 ;  /* 0xbfb8aa3b12047820 */ /* 0x001fe20000410000 */
[----:B------:R-:W-:Y:S01]  /*4320*/  PRMT R14, RZ, 0x7610, R14 ;  /* 0x00007610ff0e7816 */ /* 0x000fe2000000000e */
[----:B------:R-:W-:Y:S02]  /*4330*/  FMUL.FTZ R17, R22, -1.4426950216293334961 ;  /* 0xbfb8aa3b16117820 */ /* 0x000fe40000410000 */
[----:B------:R-:W-:-:S02]  /*4340*/  FMUL.FTZ R63, R62, -1.4426950216293334961 ;  /* 0xbfb8aa3b3e3f7820 */ /* 0x000fc40000410000 */
[----:B------:R-:W-:Y:S01]  /*4350*/  FMUL.FTZ R67, R15, -1.4426950216293334961 ;  /* 0xbfb8aa3b0f437820 */ /* 0x000fe20000410000 */
[----:B------:R0:W3:Y:S01]  /*4360*/  MUFU.EX2 R9, R5 ;  /* 0x0000000500097308 */ /* 0x0000e20000000800 */
[----:B------:R-:W-:Y:S02]  /*4370*/  FMUL.FTZ R64, R14, -1.4426950216293334961 ;  /* 0xbfb8aa3b0e407820 */ /* 0x000fe40000410000 */
[----:B--2---:R-:W-:-:S05]  /*4380*/  FADD.FTZ R7, R7, 1 ;  /* 0x3f80000007077421 */ /* 0x004fca0000010000 */
[----:B------:R2:W4:Y:S01]  /*4390*/  MUFU.EX2 R19, R4 ;  /* 0x0000000400137308 */ /* 0x0005220000000800 */
[----:B0-----:R-:W-:Y:S02]  /*43a0*/  FMUL.FTZ R5, R23, -1.4426950216293334961 ;  /* 0xbfb8aa3b17057820 */ /* 0x001fe40000410000 */
[----:B-1----:R-:W-:-:S05]  /*43b0*/  FADD.FTZ R16, R16, 1 ;  /* 0x3f80000010107421 */ /* 0x002fca0000010000 */
[----:B------:R0:W1:Y:S01]  /*43c0*/  MUFU.EX2 R56, R5 ;  /* 0x0000000500387308 */ /* 0x0000620000000800 */
[--C-:B--2---:R-:W-:Y:S01]  /*43d0*/  PRMT R4, RZ, 0x5410, R12.reuse ;  /* 0x00005410ff047816 */ /* 0x104fe2000000000c */
[----:B---3--:R-:W-:Y:S01]  /*43e0*/  FADD.FTZ R9, R9, 1 ;  /* 0x3f80000009097421 */ /* 0x008fe20000010000 */
        /* <DEDUP_REMOVED lines=8> */
[----:B------:R-:W0:Y:S01]  /*4470*/  MUFU.EX2 R60, R60 ;  /* 0x0000003c003c7308 */ /* 0x000e220000000800 */
[----:B------:R-:W-:-:S02]  /*4480*/  FMUL.FTZ R61, R13, -1.4426950216293334961 ;  /* 0xbfb8aa3b0d3d7820 */ /* 0x000fc40000410000 */
        /* <DEDUP_REMOVED lines=19> */
[----:B------:R-:W-:Y:S01]  /*45c0*/  MUFU.RCP R71, R16 ;  /* 0x0000001000477308 */ /* 0x000fe20000001000 */
[----:B--2---:R-:W-:-:S07]  /*45d0*/  FADD.FTZ R61, R61, 1 ;  /* 0x3f8000003d3d7421 */ /* 0x004fce0000010000 */
[----:B------:R-:W1:Y:S01]  /*45e0*/  MUFU.RCP R69, R60 ;  /* 0x0000003c00457308 */ /* 0x000e620000001000 */
[----:B0-----:R-:W-:-:S07]  /*45f0*/  FADD.FTZ R64, R64, 1 ;  /* 0x3f80000040407421 */ /* 0x001fce0000010000 */
        /* <DEDUP_REMOVED lines=25> */
[----:B0-----:R-:W-:Y:S01]  /*4790*/  FMUL.FTZ R21, R21, R68 ;  /* 0x0000004415157220 */ /* 0x001fe20000410000 */
[----:B------:R-:W-:-:S03]  /*47a0*/  F2FP.BF16.PACK_AB R15, R15, R12 ;  /* 0x0000000c0f0f723e */ /* 0x000fc600000010ff */
[----:B------:R-:W-:-:S03]  /*47b0*/  FMUL.FTZ R21, R21, R40 ;  /* 0x0000002815157220 */ /* 0x000fc60000410000 */
[----:B------:R-:W0:Y:S01]  /*47c0*/  MUFU.RCP R56, R56 ;  /* 0x0000003800387308 */ /* 0x000e220000001000 */
[----:B--2---:R-:W-:-:S04]  /*47d0*/  FMUL.FTZ R9, R22, R17 ;  /* 0x0000001116097220 */ /* 0x004fc80000410000 */
[----:B------:R-:W-:-:S03]  /*47e0*/  FMUL.FTZ R9, R9, R42 ;  /* 0x0000002a09097220 */ /* 0x000fc60000410000 */
[----:B------:R-:W2:Y:S01]  /*47f0*/  MUFU.RCP R57, R57 ;  /* 0x0000003900397308 */ /* 0x000ea20000001000 */
[----:B-1----:R-:W-:Y:S01]  /*4800*/  FMUL.FTZ R18, R18, R19 ;  /* 0x0000001312127220 */ /* 0x002fe20000410000 */
[----:B------:R-:W-:-:S03]  /*4810*/  F2FP.BF16.PACK_AB R6, R9, R6 ;  /* 0x000000060906723e */ /* 0x000fc600000010ff */
[----:B------:R-:W-:Y:S01]  /*4820*/  FMUL.FTZ R7, R18, R43 ;  /* 0x0000002b12077220 */ /* 0x000fe20000410000 */
[----:B------:R-:W-:Y:S01]  /*4830*/  BAR.SYNC.DEFER_BLOCKING 0x0 ;  /* 0x0000000000007b1d */ /* 0x000fe20000010000 */
[----:B0-----:R-:W-:-:S05]  /*4840*/  FMUL.FTZ R23, R23, R56 ;  /* 0x0000003817177220 */ /* 0x001fca0000410000 */
[----:B------:R-:W0:Y:S01]  /*4850*/  MUFU.RCP R60, R61 ;  /* 0x0000003d003c7308 */ /* 0x000e220000001000 */
[----:B------:R-:W-:Y:S02]  /*4860*/  FMUL.FTZ R44, R23, R44 ;  /* 0x0000002c172c7220 */ /* 0x000fe40000410000 */
[----:B--2---:R-:W-:-:S03]  /*4870*/  FMUL.FTZ R4, R4, R57 ;  /* 0x0000003904047220 */ /* 0x004fc60000410000 */
[----:B------:R-:W-:Y:S02]  /*4880*/  F2FP.BF16.PACK_AB R7, R44, R7 ;  /* 0x000000072c07723e */ /* 0x000fe400000010ff */
[----:B------:R-:W1:Y:S01]  /*4890*/  MUFU.RCP R63, R63 ;  /* 0x0000003f003f7308 */ /* 0x000e620000001000 */
[----:B------:R-:W-:Y:S01]  /*48a0*/  FMUL.FTZ R45, R4, R45 ;  /* 0x0000002d042d7220 */ /* 0x000fe20000410000 */
[----:B------:R-:W-:-:S04]  /*48b0*/  F2FP.BF16.PACK_AB R4, R38, R37 ;  /* 0x000000252604723e */ /* 0x000fc800000010ff */
[----:B------:R-:W-:Y:S02]  /*48c0*/  F2FP.BF16.PACK_AB R12, R46, R45 ;  /* 0x0000002d2e0c723e */ /* 0x000fe400000010ff */
[----:B------:R-:W2:Y:S01]  /*48d0*/  MUFU.RCP R77, R64 ;  /* 0x00000040004d7308 */ /* 0x000ea20000001000 */
[----:B0-----:R-:W-:-:S04]  /*48e0*/  FMUL.FTZ R13, R13, R60 ;  /* 0x0000003c0d0d7220 */ /* 0x001fc80000410000 */
[----:B------:R-:W-:Y:S02]  /*48f0*/  FMUL.FTZ R13, R13, R48 ;  /* 0x000000300d0d7220 */ /* 0x000fe40000410000 */
[----:B-1----:R-:W-:-:S03]  /*4900*/  FMUL.FTZ R62, R62, R63 ;  /* 0x0000003f3e3e7220 */ /* 0x002fc60000410000 */
[----:B------:R-:W-:Y:S01]  /*4910*/  F2FP.BF16.PACK_AB R13, R13, R10 ;  /* 0x0000000a0d0d723e */ /* 0x000fe200000010ff */
[----:B------:R-:W-:Y:S02]  /*4920*/  FMUL.FTZ R62, R62, R49 ;  /* 0x000000313e3e7220 */ /* 0x000fe40000410000 */
[----:B--2---:R-:W-:-:S04]  /*4930*/  FMUL.FTZ R5, R14, R77 ;  /* 0x0000004d0e057220 */ /* 0x004fc80000410000 */
[----:B------:R-:W-:Y:S01]  /*4940*/  FMUL.FTZ R11, R5, R50 ;  /* 0x00000032050b7220 */ /* 0x000fe20000410000 */
[----:B------:R-:W-:Y:S01]  /*4950*/  F2FP.BF16.PACK_AB R5, R21, R8 ;  /* 0x000000081505723e */ /* 0x000fe200000010ff */
[----:B------:R-:W-:-:S03]  /*4960*/  IMAD R21, R53, c[0x0][0x210], RZ ;  /* 0x0000840035157a24 */ /* 0x000fc600078e02ff */
[----:B------:R-:W-:Y:S01]  /*4970*/  F2FP.BF16.PACK_AB R14, R11, R62 ;  /* 0x0000003e0b0e723e */ /* 0x000fe200000010ff */
[----:B------:R0:W-:Y:S01]  /*4980*/  STS.128 [R0], R4 ;  /* 0x0000000400007388 */ /* 0x0001e20000000c00 */
[----:B------:R-:W-:-:S03]  /*4990*/  IMAD R21, R32, c[0x0][0x214], R21 ;  /* 0x0000850020157a24 */ /* 0x000fc600078e0215 */
[----:B------:R-:W-:Y:S01]  /*49a0*/  STS.128 [R0+0x10], R12 ;  /* 0x0000100c00007388 */ /* 0x000fe20000000c00 */
[----:B------:R-:W-:-:S06]  /*49b0*/  NOP ;  /* 0x0000000000007918 */ /* 0x000fcc0000000000 */
[----:B------:R-:W1:Y:S01]  /*49c0*/  LDS.128 R8, [R31.X16] ;  /* 0x000000001f087984 */ /* 0x000e62000000cc00 */
[----:B------:R-:W-:Y:S01]  /*49d0*/  IADD3 R55, R55, R21, RZ ;  /* 0x0000001537377210 */ /* 0x000fe20007ffe0ff */
[----:B------:R-:W-:Y:S02]  /*49e0*/  IMAD R21, R35, c[0x0][0x218], RZ ;  /* 0x0000860023157a24 */ /* 0x000fe400078e02ff */
[----:B------:R-:W2:Y:S02]  /*49f0*/  LDS.128 R16, [R31.X16+0x200] ;  /* 0x000200001f107984 */ /* 0x000ea4000000cc00 */
        /* <DEDUP_REMOVED lines=11> */
.L_x_4521:
[----:B------:R-:W-:Y:S05]  /*4ab0*/  EXIT ;  /* 0x000000000000794d */ /* 0x000fea0003800000 */
.L_x_4523:
        /* <DEDUP_REMOVED lines=12> */
.L_x_5443:


//--------------------- .text._Z25selective_scan_fwd_kernelI32Selective_Scan_fwd_kernel_traitsILi32ELi16ELi1ELb1ELb1ELb0ELb0EN3c108BFloat16EfEEv13SSMParamsBase --------------------------
	.section	.text._Z25selective_scan_fwd_kernelI32Selective_Scan_fwd_kernel_traitsILi32ELi16ELi1ELb1ELb1ELb0ELb0EN3c108BFloat16EfEEv13SSMParamsBase,"ax",@progbits
	.sectioninfo	@"SHI_REGISTERS=112"
	.align	128
        .global         _Z25selective_scan_fwd_kernelI32Selective_Scan_fwd_kernel_traitsILi32ELi16ELi1ELb1ELb1ELb0ELb0EN3c108BFloat16EfEEv13SSMParamsBase
        .type           _Z25selective_scan_fwd_kernelI32Selective_Scan_fwd_kernel_traitsILi32ELi16ELi1ELb1ELb1ELb0ELb0EN3c108BFloat16EfEEv13SSMParamsBase,@function
        .size           _Z25selective_scan_fwd_kernelI32Selective_Scan_fwd_kernel_traitsILi32ELi16ELi1ELb1ELb1ELb0ELb0EN3c108BFloat16EfEEv13SSMParamsBase,(.L_x_5444 - _Z25selective_scan_fwd_kernelI32Selective_Scan_fwd_kernel_traitsILi32ELi16ELi1ELb1ELb1ELb0ELb0EN3c108BFloat16EfEEv13SSMParamsBase)
        .other          _Z25selective_scan_fwd_kernelI32Selective_Scan_fwd_kernel_traitsILi32ELi16ELi1ELb1ELb1ELb0ELb0EN3c108BFloat16EfEEv13SSMParamsBase,@"STO_CUDA_ENTRY STV_DEFAULT"
_Z25selective_scan_fwd_kernelI32Selective_Scan_fwd_kernel_traitsILi32ELi16ELi1ELb1ELb1ELb0ELb0EN3c108BFloat16EfEEv13SSMParamsBase:
.text._Z25selective_scan_fwd_kernelI32Selective_Scan_fwd_kernel_traitsILi32ELi16ELi1ELb1ELb1ELb0ELb0EN3c108BFloat16EfEEv13SSMParamsBase:
        /* <DEDUP_REMOVED lines=84> */
.L_x_4561:
        /* <DEDUP_REMOVED lines=77> */
.L_x_4525:
[----:B-12---:R-:W-:Y:S05]  /*0a10*/  BSYNC B0 ;  /* 0x0000000000007941 */ /* 0x006fea0003800000 */
.L_x_4524:
        /* <DEDUP_REMOVED lines=36> */
.L_x_4527:
[----:B------:R-:W-:Y:S05]  /*0c60*/  BSYNC B0 ;  /* 0x0000000000007941 */ /* 0x000fea0003800000 */
.L_x_4526:
        /* <DEDUP_REMOVED lines=38> */
.L_x_4529:
[----:B------:R-:W-:Y:S05]  /*0ed0*/  BSYNC B0 ;  /* 0x0000000000007941 */ /* 0x000fea0003800000 */
.L_x_4528:
        /* <DEDUP_REMOVED lines=36> */
.L_x_4531:
[----:B------:R-:W-:Y:S05]  /*1120*/  BSYNC B0 ;  /* 0x0000000000007941 */ /* 0x000fea0003800000 */
.L_x_4530:
        /* <DEDUP_REMOVED lines=38> */
.L_x_4533:
[----:B------:R-:W-:Y:S05]  /*1390*/  BSYNC B0 ;  /* 0x0000000000007941 */ /* 0x000fea0003800000 */
.L_x_4532:
        /* <DEDUP_REMOVED lines=36> */
.L_x_4535:
[----:B------:R-:W-:Y:S05]  /*15e0*/  BSYNC B0 ;  /* 0x0000000000007941 */ /* 0x000fea0003800000 */
.L_x_4534:
        /* <DEDUP_REMOVED lines=38> */
.L_x_4537:
[----:B------:R-:W-:Y:S05]  /*1850*/  BSYNC B0 ;  /* 0x0000000000007941 */ /* 0x000fea0003800000 */
.L_x_4536:
        /* <DEDUP_REMOVED lines=36> */
.L_x_4539:
[----:B------:R-:W-:Y:S05]  /*1aa0*/  BSYNC B0 ;  /* 0x0000000000007941 */ /* 0x000fea0003800000 */
.L_x_4538:
        /* <DEDUP_REMOVED lines=41> */
.L_x_4541:
[----:B------:R-:W-:Y:S05]  /*1d40*/  BSYNC B0 ;  /* 0x0000000000007941 */ /* 0x000fea0003800000 */
.L_x_4540:
        /* <DEDUP_REMOVED lines=41> */
.L_x_4543:
[----:B------:R-:W-:Y:S05]  /*1fe0*/  BSYNC B0 ;  /* 0x0000000000007941 */ /* 0x000fea0003800000 */
.L_x_4542:
        /* <DEDUP_REMOVED lines=47> */
.L_x_4545:
[----:B------:R-:W-:Y:S05]  /*22e0*/  BSYNC B0 ;  /* 0x0000000000007941 */ /* 0x000fea0003800000 */
.L_x_4544:
        /* <DEDUP_REMOVED lines=33> */
.L_x_4547:
[----:B------:R-:W-:Y:S05]  /*2500*/  BSYNC B0 ;  /* 0x0000000000007941 */ /* 0x000fea0003800000 */
.L_x_4546:
        /* <DEDUP_REMOVED lines=33> */
.L_x_4549:
[----:B------:R-:W-:Y:S05]  /*2720*/  BSYNC B0 ;  /* 0x0000000000007941 */ /* 0x000fea0003800000 */
.L_x_4548:
        /* <DEDUP_REMOVED lines=33> */
.L_x_4551:
[----:B------:R-:W-:Y:S05]  /*2940*/  BSYNC B0 ;  /* 0x0000000000007941 */ /* 0x000fea0003800000 */
.L_x_4550:
        /* <DEDUP_REMOVED lines=33> */
.L_x_4553:
[----:B------:R-:W-:Y:S05]  /*2b60*/  BSYNC B0 ;  /* 0x0000000000007941 */ /* 0x000fea0003800000 */
.L_x_4552:
        /* <DEDUP_REMOVED lines=33> */
.L_x_4555:
[----:B------:R-:W-:Y:S05]  /*2d80*/  BSYNC B0 ;  /* 0x0000000000007941 */ /* 0x000fea0003800000 */
.L_x_4554:
        /* <DEDUP_REMOVED lines=36> */
.L_x_4559:
        /* <DEDUP_REMOVED lines=8> */
[----:B------:R-:W-:-:S05]  /*3050*/  IMAD.WIDE.U32 R4, R79, c[0x0][0x188], R2 ;  /* 0x000062004f047a25 */ /* 0x000fca00078e0002 */
[----:B------:R-:W-:Y:S01]  /*3060*/  IADD3 R3, R5, R7, RZ ;  /* 0x0000000705037210 */ /* 0x000fe20007ffe0ff */
[----:B------:R-:W-:Y:S01]  /*3070*/  IMAD R7, R79, c[0x0][0x1a4], R6 ;  /* 0x000069004f077a24 */ /* 0x000fe200078e0206 */
[----:B------:R-:W-:-:S04]  /*3080*/  LEA R2, P0, R4, c[0x0][0x220], 0x2 ;  /* 0x0000880004027a11 */ /* 0x000fc800078010ff */
[----:B------:R-:W-:Y:S01]  /*3090*/  LEA.HI.X R3, R4, c[0x0][0x224], R3, 0x2, P0 ;  /* 0x0000890004037a11 */ /* 0x000fe200000f1403 */
[----:B------:R-:W-:-:S04]  /*30a0*/  IMAD.WIDE.U32 R4, R79, c[0x0][0x1a0], RZ ;  /* 0x000068004f047a25 */ /* 0x000fc800078e00ff */
[----:B------:R-:W2:Y:S01]  /*30b0*/  LDG.E R2, [R2.64] ;  /* 0x0000000402027981 */ /* 0x000ea2000c1e1900 */
[----:B------:R-:W-:Y:S02]  /*30c0*/  LEA R6, P0, R4, R19, 0x1 ;  /* 0x0000001304067211 */ /* 0x000fe400078008ff */
[----:B------:R-:W-:-:S04]  /*30d0*/  IADD3 R5, R5, R7, RZ ;  /* 0x0000000705057210 */ /* 0x000fc80007ffe0ff */
[----:B------:R-:W-:-:S05]  /*30e0*/  LEA.HI.X R7, R4, R17, R5, 0x1, P0 ;  /* 0x0000001104077211 */ /* 0x000fca00000f0c05 */
[----:B------:R-:W-:-:S05]  /*30f0*/  IMAD.WIDE R4, R25, 0x10, R6 ;  /* 0x0000001019047825 */ /* 0x000fca00078e0206 */
[----:B------:R-:W3:Y:S04]  /*3100*/  LDG.E.128 R8, [R4.64] ;  /* 0x0000000404087981 */ /* 0x000ee8000c1e1d00 */
[----:B------:R-:W4:Y:S01]  /*3110*/  LDG.E.128 R12, [R4.64+0x200] ;  /* 0x00020004040c7981 */ /* 0x000f22000c1e1d00 */
[----:B------:R-:W-:-:S04]  /*3120*/  IMAD R89, R29, c[0x0][0x1b8], RZ ;  /* 0x00006e001d597a24 */ /* 0x000fc800078e02ff */
[----:B------:R-:W-:Y:S01]  /*3130*/  IMAD R89, R30, c[0x0][0x1bc], R89 ;  /* 0x00006f001e597a24 */ /* 0x000fe200078e0259 */
[C---:B------:R-:W-:Y:S02]  /*3140*/  ISETP.GE.AND P1, PT, R24.reuse, 0x8, PT ;  /* 0x000000081800780c */ /* 0x040fe40003f26270 */
[----:B------:R-:W-:Y:S01]  /*3150*/  ISETP.NE.AND P2, PT, R24, RZ, PT ;  /* 0x000000ff1800720c */ /* 0x000fe20003f45270 */
[----:B--2---:R-:W-:Y:S02]  /*3160*/  FMUL.FTZ R91, R2, 1.4426950216293334961 ;  /* 0x3fb8aa3b025b7820 */ /* 0x004fe40000410000 */
[----:B------:R-:W-:-:S04]  /*3170*/  IMAD.WIDE.U32 R2, R30, c[0x0][0x1b8], RZ ;  /* 0x00006e001e027a25 */ /* 0x000fc800078e00ff */
[----:B------:R-:W-:Y:S01]  /*3180*/  FMUL.FTZ R82, R91, R38 ;  /* 0x000000265b527220 */ /* 0x000fe20000410000 */
[----:B------:R-:W-:Y:S01]  /*3190*/  IADD3 R3, R3, R89, RZ ;  /* 0x0000005903037210 */ /* 0x000fe20007ffe0ff */
[C---:B------:R-:W-:Y:S02]  /*31a0*/  FMUL.FTZ R81, R91.reuse, R39 ;  /* 0x000000275b517220 */ /* 0x040fe40000410000 */
[C---:B------:R-:W-:Y:S02]  /*31b0*/  FMUL.FTZ R83, R91.reuse, R37 ;  /* 0x000000255b537220 */ /* 0x040fe40000410000 */
[----:B------:R-:W-:Y:S01]  /*31c0*/  MUFU.EX2 R82, R82 ;  /* 0x0000005200527308 */ /* 0x000fe20000000800 */
[C---:B------:R-:W-:Y:S02]  /*31d0*/  FMUL.FTZ R85, R91.reuse, R36 ;  /* 0x000000245b557220 */ /* 0x040fe40000410000 */
[C---:B------:R-:W-:Y:S01]  /*31e0*/  FMUL.FTZ R84, R91.reuse, R35 ;  /* 0x000000235b547220 */ /* 0x040fe20000410000 */
[----:B---3--:R0:W-:Y:S01]  /*31f0*/  STS.128 [R24.X16], R8 ;  /* 0x0000000818007388 */ /* 0x0081e2000000cc00 */
[----:B------:R-:W-:-:S03]  /*3200*/  FMUL.FTZ R86, R91, R34 ;  /* 0x000000225b567220 */ /* 0x000fc60000410000 */
[----:B------:R-:W1:Y:S01]  /*3210*/  MUFU.EX2 R81, R81 ;  /* 0x0000005100517308 */ /* 0x000e620000000800 */
[----:B----4-:R2:W-:Y:S01]  /*3220*/  STS.128 [R24.X16+0x200], R12 ;  /* 0x0002000c18007388 */ /* 0x0105e2000000cc00 */
[----:B------:R-:W-:-:S06]  /*3230*/  NOP ;  /* 0x0000000000007918 */ /* 0x000fcc0000000000 */
[----:B------:R-:W3:Y:S01]  /*3240*/  LDS.128 R4, [R0] ;  /* 0x0000000000047984 */ /* 0x000ee20000000c00 */
[----:B------:R-:W4:Y:S01]  /*3250*/  MUFU.EX2 R83, R83 ;  /* 0x0000005300537308 */ /* 0x000f220000000800 */
[----:B0-----:R-:W-:Y:S02]  /*3260*/  IMAD R8, R87, c[0x0][0x1c0], RZ ;  /* 0x0000700057087a24 */ /* 0x001fe400078e02ff */
[----:B------:R-:W-:Y:S02]  /*3270*/  FMUL.FTZ R87, R91, R40 ;  /* 0x000000285b577220 */ /* 0x000fe40000410000 */
[----:B------:R-:W-:-:S03]  /*3280*/  IMAD R11, R79, c[0x0][0x1c4], R8 ;  /* 0x000071004f0b7a24 */ /* 0x000fc600078e0208 */
[----:B------:R-:W0:Y:S01]  /*3290*/  MUFU.EX2 R85, R85 ;  /* 0x0000005500557308 */ /* 0x000e220000000800 */
[----:B------:R-:W-:-:S04]  /*32a0*/  IMAD.WIDE.U32 R8, R79, c[0x0][0x1c0], R2 ;  /* 0x000070004f087a25 */ /* 0x000fc800078e0002 */
[----:B--2---:R-:W-:Y:S01]  /*32b0*/  FMUL.FTZ R12, R91, R33 ;  /* 0x000000215b0c7220 */ /* 0x004fe20000410000 */
[----:B------:R-:W-:Y:S02]  /*32c0*/  IADD3 R3, R9, R11, RZ ;  /* 0x0000000b09037210 */ /* 0x000fe40007ffe0ff */
[----:B------:R-:W2:Y:S01]  /*32d0*/  MUFU.EX2 R84, R84 ;  /* 0x0000005400547308 */ /* 0x000ea20000000800 */
[C---:B------:R-:W-:Y:S01]  /*32e0*/  LEA R2, P0, R8.reuse, c[0x0][0x230], 0x2 ;  /* 0x00008c0008027a11 */ /* 0x040fe200078010ff */
[----:B-1----:R-:W-:Y:S02]  /*32f0*/  FMUL.FTZ R98, R81, R82 ;  /* 0x0000005251627220 */ /* 0x002fe40000410000 */
[C---:B------:R-:W-:Y:S01]  /*3300*/  FMUL.FTZ R15, R91.reuse, R32 ;  /* 0x000000205b0f7220 */ /* 0x040fe20000410000 */
[----:B------:R-:W-:Y:S01]  /*3310*/  LEA.HI.X R3, R8, c[0x0][0x234], R3, 0x2, P0 ;  /* 0x00008d0008037a11 */ /* 0x000fe200000f1403 */
[----:B------:R-:W-:Y:S01]  /*3320*/  FMUL.FTZ R14, R91, R31 ;  /* 0x0000001f5b0e7220 */ /* 0x000fe20000410000 */
[----:B------:R-:W1:Y:S01]  /*3330*/  LDS.128 R8, [R0+0x10] ;  /* 0x0000100000087984 */ /* 0x000e620000000c00 */
[----:B------:R-:W0:Y:S03]  /*3340*/  MUFU.EX2 R86, R86 ;  /* 0x0000005600567308 */ /* 0x000e260000000800 */
[----:B------:R3:W5:Y:S01]  /*3350*/  LDG.E R13, [R2.64] ;  /* 0x00000004020d7981 */ /* 0x000762000c1e1900 */
[----:B----4-:R-:W-:-:S04]  /*3360*/  FMUL.FTZ R98, R83, R98 ;  /* 0x0000006253627220 */ /* 0x010fc80000410000 */
[----:B------:R-:W4:Y:S01]  /*3370*/  MUFU.EX2 R12, R12 ;  /* 0x0000000c000c7308 */ /* 0x000f220000000800 */
[--C-:B---3--:R-:W-:Y:S02]  /*3380*/  PRMT R3, RZ, 0x5410, R4.reuse ;  /* 0x00005410ff037816 */ /* 0x108fe40000000004 */
[----:B------:R-:W-:-:S05]  /*3390*/  PRMT R4, RZ, 0x7610, R4 ;  /* 0x00007610ff047816 */ /* 0x000fca0000000004 */
[----:B------:R-:W3:Y:S01]  /*33a0*/  MUFU.EX2 R15, R15 ;  /* 0x0000000f000f7308 */ /* 0x000ee20000000800 */
[--C-:B------:R-:W-:Y:S01]  /*33b0*/  PRMT R94, RZ, 0x5410, R5.reuse ;  /* 0x00005410ff5e7816 */ /* 0x100fe20000000005 */
[----:B------:R-:W-:Y:S02]  /*33c0*/  FMUL.FTZ R92, R70, R3 ;  /* 0x00000003465c7220 */ /* 0x000fe40000410000 */
[----:B------:R-:W-:Y:S01]  /*33d0*/  FMUL.FTZ R93, R71, R4 ;  /* 0x00000004475d7220 */ /* 0x000fe20000410000 */
[----:B------:R-:W-:Y:S01]  /*33e0*/  PRMT R5, RZ, 0x7610, R5 ;  /* 0x00007610ff057816 */ /* 0x000fe20000000005 */
[----:B------:R-:W-:Y:S02]  /*33f0*/  FMUL.FTZ R94, R69, R94 ;  /* 0x0000005e455e7220 */ /* 0x000fe40000410000 */
[----:B------:R-:W-:Y:S01]  /*3400*/  FFMA.FTZ R97, R92, R82, R93 ;  /* 0x000000525c617223 */ /* 0x000fe2000001005d */
[----:B------:R-:W-:Y:S01]  /*3410*/  PRMT R95, RZ, 0x5410, R6 ;  /* 0x00005410ff5f7816 */ /* 0x000fe20000000006 */
[----:B------:R-:W-:Y:S01]  /*3420*/  FMUL.FTZ R96, R72, R5 ;  /* 0x0000000548607220 */ /* 0x000fe20000410000 */
[----:B------:R-:W1:Y:S01]  /*3430*/  MUFU.EX2 R14, R14 ;  /* 0x0000000e000e7308 */ /* 0x000e620000000800 */
[----:B------:R-:W-:Y:S01]  /*3440*/  FFMA.FTZ R97, R83, R97, R94 ;  /* 0x0000006153617223 */ /* 0x000fe2000001005e */
[----:B------:R-:W-:Y:S01]  /*3450*/  PRMT R6, RZ, 0x7610, R6 ;  /* 0x00007610ff067816 */ /* 0x000fe20000000006 */
[----:B------:R-:W-:-:S02]  /*3460*/  FMUL.FTZ R95, R68, R95 ;  /* 0x0000005f445f7220 */ /* 0x000fc40000410000 */
[C---:B0-----:R-:W-:Y:S02]  /*3470*/  FFMA.FTZ R100, R85.reuse, R97, R96 ;  /* 0x0000006155647223 */ /* 0x041fe40000010060 */
[----:B------:R-:W-:Y:S01]  /*3480*/  FMUL.FTZ R99, R85, R98 ;  /* 0x0000006255637220 */ /* 0x000fe20000410000 */
[----:B------:R-:W-:Y:S01]  /*3490*/  PRMT R2, RZ, 0x5410, R7 ;  /* 0x00005410ff027816 */ /* 0x000fe20000000007 */
[----:B------:R-:W-:Y:S01]  /*34a0*/  FMUL.FTZ R97, R73, R6 ;  /* 0x0000000649617220 */ /* 0x000fe20000410000 */
[----:B------:R-:W0:Y:S01]  /*34b0*/  MUFU.EX2 R87, R87 ;  /* 0x0000005700577308 */ /* 0x000e220000000800 */
[C---:B--2---:R-:W-:Y:S02]  /*34c0*/  FFMA.FTZ R100, R84.reuse, R100, R95 ;  /* 0x0000006454647223 */ /* 0x044fe4000001005f */
[----:B------:R-:W-:Y:S01]  /*34d0*/  FMUL.FTZ R103, R84, R99 ;  /* 0x0000006354677220 */ /* 0x000fe20000410000 */
[----:B------:R-:W-:Y:S01]  /*34e0*/  PRMT R7, RZ, 0x7610, R7 ;  /* 0x00007610ff077816 */ /* 0x000fe20000000007 */
[----:B------:R-:W-:-:S02]  /*34f0*/  FMUL.FTZ R89, R91, R41 ;  /* 0x000000295b597220 */ /* 0x000fc40000410000 */
[----:B------:R-:W-:Y:S02]  /*3500*/  FMUL.FTZ R99, R67, R2 ;  /* 0x0000000243637220 */ /* 0x000fe40000410000 */
[C---:B------:R-:W-:Y:S02]  /*3510*/  FFMA.FTZ R100, R86.reuse, R100, R97 ;  /* 0x0000006456647223 */ /* 0x040fe40000010061 */
[C---:B------:R-:W-:Y:S02]  /*3520*/  FMUL.FTZ R3, R91.reuse, R44 ;  /* 0x0000002c5b037220 */ /* 0x040fe40000410000 */
[----:B------:R-:W-:Y:S01]  /*3530*/  FMUL.FTZ R103, R86, R103 ;  /* 0x0000006756677220 */ /* 0x000fe20000410000 */
[----:B-1----:R-:W-:Y:S01]  /*3540*/  PRMT R101, RZ, 0x5410, R8 ;  /* 0x00005410ff657816 */ /* 0x002fe20000000008 */
[C---:B------:R-:W-:Y:S01]  /*3550*/  FMUL.FTZ R88, R91.reuse, R42 ;  /* 0x0000002a5b587220 */ /* 0x040fe20000410000 */
[----:B------:R-:W1:Y:S01]  /*3560*/  MUFU.EX2 R89, R89 ;  /* 0x0000005900597308 */ /* 0x000e620000000800 */
[----:B------:R-:W-:-:S02]  /*3570*/  FMUL.FTZ R90, R91, R43 ;  /* 0x0000002b5b5a7220 */ /* 0x000fc40000410000 */
[C---:B------:R-:W-:Y:S02]  /*3580*/  FMUL.FTZ R4, R91.reuse, R45 ;  /* 0x0000002d5b047220 */ /* 0x040fe40000410000 */
[----:B------:R-:W-:Y:S02]  /*3590*/  FMUL.FTZ R5, R91, R46 ;  /* 0x0000002e5b057220 */ /* 0x000fe40000410000 */
[----:B------:R-:W-:Y:S01]  /*35a0*/  FMUL.FTZ R98, R74, R7 ;  /* 0x000000074a627220 */ /* 0x000fe20000410000 */
[----:B------:R2:W-:Y:S01]  /*35b0*/  MUFU.EX2 R91, R3 ;  /* 0x00000003005b7308 */ /* 0x0005e20000000800 */
[C---:B----4-:R-:W-:Y:S02]  /*35c0*/  FFMA.FTZ R100, R12.reuse, R100, R99 ;  /* 0x000000640c647223 */ /* 0x050fe40000010063 */
[----:B------:R-:W-:Y:S02]  /*35d0*/  FMUL.FTZ R2, R12, R103 ;  /* 0x000000670c027220 */ /* 0x000fe40000410000 */
[----:B------:R-:W-:-:S02]  /*35e0*/  FMUL.FTZ R101, R66, R101 ;  /* 0x0000006542657220 */ /* 0x000fc40000410000 */
[C---:B---3--:R-:W-:Y:S01]  /*35f0*/  FFMA.FTZ R6, R15.reuse, R100, R98 ;  /* 0x000000640f067223 */ /* 0x048fe20000010062 */
[----:B--2---:R-:W-:Y:S01]  /*3600*/  PRMT R3, RZ, 0x7610, R8 ;  /* 0x00007610ff037816 */ /* 0x004fe20000000008 */
[----:B------:R-:W2:Y:S01]  /*3610*/  MUFU.EX2 R88, R88 ;  /* 0x0000005800587308 */ /* 0x000ea20000000800 */
[----:B------:R-:W-:Y:S01]  /*3620*/  FMUL.FTZ R7, R15, R2 ;  /* 0x000000020f077220 */ /* 0x000fe20000410000 */
[----:B------:R-:W-:Y:S02]  /*3630*/  PRMT R102, RZ, 0x5410, R9 ;  /* 0x00005410ff667816 */ /* 0x000fe40000000009 */
[----:B------:R-:W-:Y:S02]  /*3640*/  FMUL.FTZ R100, R76, R3 ;  /* 0x000000034c647220 */ /* 0x000fe40000410000 */
[C---:B------:R-:W-:Y:S01]  /*3650*/  FFMA.FTZ R3, R14.reuse, R6, R101 ;  /* 0x000000060e037223 */ /* 0x040fe20000010065 */
[----:B------:R-:W-:Y:S01]  /*3660*/  PRMT R2, RZ, 0x7610, R9 ;  /* 0x00007610ff027816 */ /* 0x000fe20000000009 */
[----:B------:R-:W-:Y:S01]  /*3670*/  FMUL.FTZ R6, R14, R7 ;  /* 0x000000070e067220 */ /* 0x000fe20000410000 */
[----:B------:R-:W3:Y:S01]  /*3680*/  MUFU.EX2 R90, R90 ;  /* 0x0000005a005a7308 */ /* 0x000ee20000000800 */
[----:B------:R-:W-:-:S02]  /*3690*/  FMUL.FTZ R102, R65, R102 ;  /* 0x0000006641667220 */ /* 0x000fc40000410000 */
[C---:B0-----:R-:W-:Y:S02]  /*36a0*/  FFMA.FTZ R3, R87.reuse, R3, R100 ;  /* 0x0000000357037223 */ /* 0x041fe40000010064 */
[----:B------:R-:W-:Y:S02]  /*36b0*/  FMUL.FTZ R6, R87, R6 ;  /* 0x0000000657067220 */ /* 0x000fe40000410000 */
[----:B------:R-:W-:Y:S02]  /*36c0*/  FMUL.FTZ R103, R77, R2 ;  /* 0x000000024d677220 */ /* 0x000fe40000410000 */
[C---:B-1----:R-:W-:Y:S02]  /*36d0*/  FFMA.FTZ R2, R89.reuse, R3, R102 ;  /* 0x0000000359027223 */ /* 0x042fe40000010066 */
[----:B------:R-:W-:Y:S01]  /*36e0*/  FMUL.FTZ R3, R89, R6 ;  /* 0x0000000659037220 */ /* 0x000fe20000410000 */
[--C-:B------:R-:W-:Y:S01]  /*36f0*/  PRMT R105, RZ, 0x5410, R10.reuse ;  /* 0x00005410ff697816 */ /* 0x100fe2000000000a */
[----:B------:R0:W1:Y:S02]  /*3700*/  MUFU.EX2 R8, R4 ;  /* 0x0000000400087308 */ /* 0x0000640000000800 */
[----:B--2---:R-:W-:Y:S01]  /*3710*/  FMUL.FTZ R7, R88, R3 ;  /* 0x0000000358077220 */ /* 0x004fe20000410000 */
[----:B------:R-:W-:Y:S01]  /*3720*/  PRMT R3, RZ, 0x7610, R10 ;  /* 0x00007610ff037816 */ /* 0x000fe2000000000a */
[----:B------:R-:W-:-:S02]  /*3730*/  FMUL.FTZ R105, R64, R105 ;  /* 0x0000006940697220 */ /* 0x000fc40000410000 */
[----:B------:R-:W-:Y:S02]  /*3740*/  FFMA.FTZ R2, R88, R2, R103 ;  /* 0x0000000258027223 */ /* 0x000fe40000010067 */
[----:B------:R-:W2:Y:S01]  /*3750*/  MUFU.EX2 R9, R5 ;  /* 0x0000000500097308 */ /* 0x000ea20000000800 */
[----:B------:R-:W-:Y:S02]  /*3760*/  FMUL.FTZ R10, R80, R3 ;  /* 0x00000003500a7220 */ /* 0x000fe40000410000 */
[C---:B---3--:R-:W-:Y:S01]  /*3770*/  FFMA.FTZ R3, R90.reuse, R2, R105 ;  /* 0x000000025a037223 */ /* 0x048fe20000010069 */
[--C-:B------:R-:W-:Y:S01]  /*3780*/  PRMT R2, RZ, 0x5410, R11.reuse ;  /* 0x00005410ff027816 */ /* 0x100fe2000000000b */
[----:B0-----:R-:W-:Y:S01]  /*3790*/  FMUL.FTZ R4, R90, R7 ;  /* 0x000000075a047220 */ /* 0x001fe20000410000 */
[----:B------:R-:W-:-:S03]  /*37a0*/  PRMT R11, RZ, 0x7610, R11 ;  /* 0x00007610ff0b7816 */ /* 0x000fc6000000000b */
[----:B------:R-:W-:Y:S02]  /*37b0*/  FMUL.FTZ R107, R63, R2 ;  /* 0x000000023f6b7220 */ /* 0x000fe40000410000 */
[C---:B------:R-:W-:Y:S02]  /*37c0*/  FFMA.FTZ R2, R91.reuse, R3, R10 ;  /* 0x000000035b027223 */ /* 0x040fe4000001000a */
[----:B------:R-:W-:Y:S02]  /*37d0*/  FMUL.FTZ R3, R91, R4 ;  /* 0x000000045b037220 */ /* 0x000fe40000410000 */
[----:B------:R-:W-:Y:S02]  /*37e0*/  FMUL.FTZ R104, R78, R11 ;  /* 0x0000000b4e687220 */ /* 0x000fe40000410000 */
[C---:B-1----:R-:W-:Y:S02]  /*37f0*/  FFMA.FTZ R4, R8.reuse, R2, R107 ;  /* 0x0000000208047223 */ /* 0x042fe4000001006b */
[----:B------:R-:W-:-:S02]  /*3800*/  FMUL.FTZ R2, R8, R3 ;  /* 0x0000000308027220 */ /* 0x000fc40000410000 */
[C---:B--2---:R-:W-:Y:S02]  /*3810*/  FFMA.FTZ R3, R9.reuse, R4, R104 ;  /* 0x0000000409037223 */ /* 0x044fe40000010068 */
        /* <DEDUP_REMOVED lines=22> */
[----:B------:R-:W-:Y:S01]  /*3980*/  @!P0 LDS.64 R4, [R79.X8+0x450] ;  /* 0x000450004f048984 */ /* 0x000fe20000008a00 */
        /* <DEDUP_REMOVED lines=52> */
.L_x_4558:
[----:B------:R-:W-:Y:S05]  /*3cd0*/  BSYNC B0 ;  /* 0x0000000000007941 */ /* 0x000fea0003800000 */
.L_x_4557:
[----:B------:R-:W-:Y:S01]  /*3ce0*/  FFMA.FTZ R88, R88, R102, R103 ;  /* 0x0000006658587223 */ /* 0x000fe20000010067 */
[----:B-1----:R-:W-:Y:S01]  /*3cf0*/  IADD3 R79, R79, 0x1, RZ ;  /* 0x000000014f4f7810 */ /* 0x002fe20007ffe0ff */
        /* <DEDUP_REMOVED lines=22> */
.L_x_4556:
        /* <DEDUP_REMOVED lines=39> */
.L_x_4560:
[----:B------:R-:W-:Y:S05]  /*40d0*/  EXIT ;  /* 0x000000000000794d */ /* 0x000fea0003800000 */
.L_x_4562:
        /* <DEDUP_REMOVED lines=10> */
.L_x_5444:


//--------------------- .text._Z25selective_scan_fwd_kernelI32Selective_Scan_fwd_kernel_traitsILi32ELi16ELi1ELb1ELb1ELb0ELb1EN3c108BFloat16EfEEv13SSMParamsBase --------------------------
	.section	.text._Z25selective_scan_fwd_kernelI32Selective_Scan_fwd_kernel_traitsILi32ELi16ELi1ELb1ELb1ELb0ELb1EN3c108BFloat16EfEEv13SSMParamsBase,"ax",@progbits
	.sectioninfo	@"SHI_REGISTERS=112"
	.align	128
        .global         _Z25selective_scan_fwd_kernelI32Selective_Scan_fwd_kernel_traitsILi32ELi16ELi1ELb1ELb1ELb0ELb1EN3c108BFloat16EfEEv13SSMParamsBase
        .type           _Z25selective_scan_fwd_kernelI32Selective_Scan_fwd_kernel_traitsILi32ELi16ELi1ELb1ELb1ELb0ELb1EN3c108BFloat16EfEEv13SSMParamsBase,@function
        .size           _Z25selective_scan_fwd_kernelI32Selective_Scan_fwd_kernel_traitsILi32ELi16ELi1ELb1ELb1ELb0ELb1EN3c108BFloat16EfEEv13SSMParamsBase,(.L_x_5445 - _Z25selective_scan_fwd_kernelI32Selective_Scan_fwd_kernel_traitsILi32ELi16ELi1ELb1ELb1ELb0ELb1EN3c108BFloat16EfEEv13SSMParamsBase)
        .other          _Z25selective_scan_fwd_kernelI32Selective_Scan_fwd_kernel_traitsILi32ELi16ELi1ELb1ELb1ELb0ELb1EN3c108BFloat16EfEEv13SSMParamsBase,@"STO_CUDA_ENTRY STV_DEFAULT"
_Z25selective_scan_fwd_kernelI32Selective_Scan_fwd_kernel_traitsILi32ELi16ELi1ELb1ELb1ELb0ELb1EN3c108BFloat16EfEEv13SSMParamsBase:
.text._Z25selective_scan_fwd_kernelI32Selective_Scan_fwd_kernel_traitsILi32ELi16ELi1ELb1ELb1ELb0ELb1EN3c108BFloat16EfEEv13SSMParamsBase:
        /* <DEDUP_REMOVED lines=84> */
.L_x_4600:
        /* <DEDUP_REMOVED lines=77> */
.L_x_4564:
[----:B-12---:R-:W-:Y:S05]  /*0a10*/  BSYNC B0 ;  /* 0x0000000000007941 */ /* 0x006fea0003800000 */
.L_x_4563:
        /* <DEDUP_REMOVED lines=36> */
.L_x_4566:
[----:B------:R-:W-:Y:S05]  /*0c60*/  BSYNC B0 ;  /* 0x0000000000007941 */ /* 0x000fea0003800000 */
.L_x_4565:
        /* <DEDUP_REMOVED lines=38> */
.L_x_4568:
[----:B------:R-:W-:Y:S05]  /*0ed0*/  BSYNC B0 ;  /* 0x0000000000007941 */ /* 0x000fea0003800000 */
.L_x_4567:
        /* <DEDUP_REMOVED lines=36> */
.L_x_4570:
[----:B------:R-:W-:Y:S05]  /*1120*/  BSYNC B0 ;  /* 0x0000000000007941 */ /* 0x000fea0003800000 */
.L_x_4569:
        /* <DEDUP_REMOVED lines=38> */
.L_x_4572:
[----:B------:R-:W-:Y:S05]  /*1390*/  BSYNC B0 ;  /* 0x0000000000007941 */ /* 0x000fea0003800000 */
.L_x_4571:
        /* <DEDUP_REMOVED lines=36> */
.L_x_4574:
[----:B------:R-:W-:Y:S05]  /*15e0*/  BSYNC B0 ;  /* 0x0000000000007941 */ /* 0x000fea0003800000 */
.L_x_4573:
        /* <DEDUP_REMOVED lines=38> */
.L_x_4576:
[----:B------:R-:W-:Y:S05]  /*1850*/  BSYNC B0 ;  /* 0x0000000000007941 */ /* 0x000fea0003800000 */
.L_x_4575:
        /* <DEDUP_REMOVED lines=36> */
.L_x_4578:
[----:B------:R-:W-:Y:S05]  /*1aa0*/  BSYNC B0 ;  /* 0x0000000000007941 */ /* 0x000fea0003800000 */
.L_x_4577:
        /* <DEDUP_REMOVED lines=41> */
.L_x_4580:
[----:B------:R-:W-:Y:S05]  /*1d40*/  BSYNC B0 ;  /* 0x0000000000007941 */ /* 0x000fea0003800000 */
.L_x_4579:
        /* <DEDUP_REMOVED lines=41> */
.L_x_4582:
[----:B------:R-:W-:Y:S05]  /*1fe0*/  BSYNC B0 ;  /* 0x0000000000007941 */ /* 0x000fea0003800000 */
.L_x_4581:
        /* <DEDUP_REMOVED lines=47> */
.L_x_4584:
[----:B------:R-:W-:Y:S05]  /*22e0*/  BSYNC B0 ;  /* 0x0000000000007941 */ /* 0x000fea0003800000 */
.L_x_4583:
        /* <DEDUP_REMOVED lines=33> */
.L_x_4586:
[----:B------:R-:W-:Y:S05]  /*2500*/  BSYNC B0 ;  /* 0x0000000000007941 */ /* 0x000fea0003800000 */
.L_x_4585:
        /* <DEDUP_REMOVED lines=33> */
.L_x_4588:
[----:B------:R-:W-:Y:S05]  /*2720*/  BSYNC B0 ;  /* 0x0000000000007941 */ /* 0x000fea0003800000 */
.L_x_4587:
        /* <DEDUP_REMOVED lines=33> */
.L_x_4590:
[----:B------:R-:W-:Y:S05]  /*2940*/  BSYNC B0 ;  /* 0x0000000000007941 */ /* 0x000fea0003800000 */
.L_x_4589:
        /* <DEDUP_REMOVED lines=33> */
.L_x_4592:
[----:B------:R-:W-:Y:S05]  /*2b60*/  BSYNC B0 ;  /* 0x0000000000007941 */ /* 0x000fea0003800000 */
.L_x_4591:
        /* <DEDUP_REMOVED lines=33> */
.L_x_4594:
[----:B------:R-:W-:Y:S05]  /*2d80*/  BSYNC B0 ;  /* 0x0000000000007941 */ /* 0x000fea0003800000 */
.L_x_4593:
        /* <DEDUP_REMOVED lines=36> */
.L_x_4598:
[----:B------:R-:W-:Y:S01]  /*2fd0*/  IMAD R7, R35, c[0x0][0x180], RZ ;  /* 0x0000600023077a24 */ /* 0x000fe200078e02ff */
[----:B------:R-:W-:Y:S01]  /*2fe0*/  SHF.R.S32.HI R87, RZ, 0x1f, R79 ;  /* 0x0000001fff577819 */ /* 0x000fe2000001144f */
[----:B------:R-:W-:-:S04]  /*2ff0*/  IMAD.WIDE.U32 R4, R36, c[0x0][0x180], RZ ;  /* 0x0000600024047a25 */ /* 0x000fc800078e00ff */
[----:B------:R-:W-:Y:S02]  /*3000*/  IMAD R7, R36, c[0x0][0x184], R7 ;  /* 0x0000610024077a24 */ /* 0x000fe400078e0207 */
[----:B------:R-:W-:-:S03]  /*3010*/  IMAD R6, R87, c[0x0][0x188], RZ ;  /* 0x0000620057067a24 */ /* 0x000fc600078e02ff */
[----:B------:R-:W-:Y:S01]  /*3020*/  IADD3 R5, R5, R7, RZ ;  /* 0x0000000705057210 */ /* 0x000fe20007ffe0ff */
[----:B------:R-:W-:Y:S02]  /*3030*/  IMAD R7, R79, c[0x0][0x18c], R6 ;  /* 0x000063004f077a24 */ /* 0x000fe400078e0206 */
[----:B------:R-:W-:Y:S02]  /*3040*/  IMAD R6, R87, c[0x0][0x1a0], RZ ;  /* 0x0000680057067a24 */ /* 0x000fe400078e02ff */
        /* <DEDUP_REMOVED lines=13> */
[----:B------:R-:W-:Y:S02]  /*3120*/  IMAD R91, R35, c[0x0][0x1b8], RZ ;  /* 0x00006e00235b7a24 */ /* 0x000fe400078e02ff */
[----:B------:R-:W-:-:S04]  /*3130*/  IMAD.WIDE.U32 R16, R36, c[0x0][0x1b8], RZ ;  /* 0x00006e0024107a25 */ /* 0x000fc800078e00ff */
[----:B------:R-:W-:-:S05]  /*3140*/  IMAD R91, R36, c[0x0][0x1bc], R91 ;  /* 0x00006f00245b7a24 */ /* 0x000fca00078e025b */
[----:B------:R-:W-:Y:S02]  /*3150*/  IADD3 R17, R17, R91, RZ ;  /* 0x0000005b11117210 */ /* 0x000fe40007ffe0ff */
[----:B------:R-:W-:Y:S01]  /*3160*/  ISETP.GE.AND P1, PT, R31, 0x8, PT ;  /* 0x000000081f00780c */ /* 0x000fe20003f26270 */
[----:B--2---:R-:W-:-:S04]  /*3170*/  FMUL.FTZ R89, R12, 1.4426950216293334961 ;  /* 0x3fb8aa3b0c597820 */ /* 0x004fc80000410000 */
[C---:B------:R-:W-:Y:S02]  /*3180*/  FMUL.FTZ R82, R89.reuse, R55 ;  /* 0x0000003759527220 */ /* 0x040fe40000410000 */
[C---:B------:R-:W-:Y:S02]  /*3190*/  FMUL.FTZ R81, R89.reuse, R56 ;  /* 0x0000003859517220 */ /* 0x040fe40000410000 */
[C---:B------:R-:W-:Y:S02]  /*31a0*/  FMUL.FTZ R83, R89.reuse, R54 ;  /* 0x0000003659537220 */ /* 0x040fe40000410000 */
[----:B------:R-:W-:Y:S01]  /*31b0*/  MUFU.EX2 R82, R82 ;  /* 0x0000005200527308 */ /* 0x000fe20000000800 */
[C---:B------:R-:W-:Y:S02]  /*31c0*/  FMUL.FTZ R85, R89.reuse, R23 ;  /* 0x0000001759557220 */ /* 0x040fe40000410000 */
[C---:B------:R-:W-:Y:S02]  /*31d0*/  FMUL.FTZ R84, R89.reuse, R22 ;  /* 0x0000001659547220 */ /* 0x040fe40000410000 */
[----:B------:R-:W-:Y:S01]  /*31e0*/  FMUL.FTZ R86, R89, R21 ;  /* 0x0000001559567220 */ /* 0x000fe20000410000 */
[----:B---3--:R0:W-:Y:S02]  /*31f0*/  STS.128 [R31.X16], R4 ;  /* 0x000000041f007388 */ /* 0x0081e4000000cc00 */
[----:B------:R-:W1:Y:S02]  /*3200*/  MUFU.EX2 R81, R81 ;  /* 0x0000005100517308 */ /* 0x000e640000000800 */
[----:B----4-:R2:W-:Y:S01]  /*3210*/  STS.128 [R31.X16+0x200], R8 ;  /* 0x000200081f007388 */ /* 0x0105e2000000cc00 */
[----:B------:R-:W-:-:S06]  /*3220*/  NOP ;  /* 0x0000000000007918 */ /* 0x000fcc0000000000 */
[----:B------:R-:W3:Y:S01]  /*3230*/  LDS.128 R12, [R0] ;  /* 0x00000000000c7984 */ /* 0x000ee20000000c00 */
[----:B------:R-:W4:Y:S01]  /*3240*/  MUFU.EX2 R83, R83 ;  /* 0x0000005300537308 */ /* 0x000f220000000800 */
[----:B0-----:R-:W-:-:S07]  /*3250*/  IMAD R4, R87, c[0x0][0x1c0], RZ ;  /* 0x0000700057047a24 */ /* 0x001fce00078e02ff */
[----:B------:R-:W0:Y:S01]  /*3260*/  MUFU.EX2 R85, R85 ;  /* 0x0000005500557308 */ /* 0x000e220000000800 */
[C---:B------:R-:W-:Y:S02]  /*3270*/  IMAD R7, R79.reuse, c[0x0][0x1c4], R4 ;  /* 0x000071004f077a24 */ /* 0x040fe400078e0204 */
[----:B------:R-:W-:-:S04]  /*3280*/  IMAD.WIDE.U32 R4, R79, c[0x0][0x1c0], R16 ;  /* 0x000070004f047a25 */ /* 0x000fc800078e0010 */
[----:B--2---:R-:W-:Y:S01]  /*3290*/  FMUL.FTZ R10, R89, R20 ;  /* 0x00000014590a7220 */ /* 0x004fe20000410000 */
[----:B------:R-:W-:Y:S01]  /*32a0*/  IADD3 R5, R5, R7, RZ ;  /* 0x0000000705057210 */ /* 0x000fe20007ffe0ff */
[----:B------:R-:W2:Y:S01]  /*32b0*/  MUFU.EX2 R84, R84 ;  /* 0x0000005400547308 */ /* 0x000ea20000000800 */
[C---:B------:R-:W-:Y:S01]  /*32c0*/  LEA R8, P0, R4.reuse, c[0x0][0x230], 0x2 ;  /* 0x00008c0004087a11 */ /* 0x040fe200078010ff */
[----:B-1----:R-:W-:Y:S02]  /*32d0*/  FMUL.FTZ R98, R81, R82 ;  /* 0x0000005251627220 */ /* 0x002fe40000410000 */
[C---:B------:R-:W-:Y:S01]  /*32e0*/  FMUL.FTZ R17, R89.reuse, R19 ;  /* 0x0000001359117220 */ /* 0x040fe20000410000 */
[----:B------:R-:W-:Y:S01]  /*32f0*/  LEA.HI.X R9, R4, c[0x0][0x234], R5, 0x2, P0 ;  /* 0x00008d0004097a11 */ /* 0x000fe200000f1405 */
[C---:B------:R-:W-:Y:S01]  /*3300*/  FMUL.FTZ R16, R89.reuse, R18 ;  /* 0x0000001259107220 */ /* 0x040fe20000410000 */
[----:B------:R-:W1:Y:S01]  /*3310*/  LDS.128 R4, [R0+0x10] ;  /* 0x0000100000047984 */ /* 0x000e620000000c00 */
[----:B------:R-:W0:Y:S01]  /*3320*/  MUFU.EX2 R86, R86 ;  /* 0x0000005600567308 */ /* 0x000e220000000800 */
[----:B------:R-:W-:-:S02]  /*3330*/  FMUL.FTZ R87, R89, R57 ;  /* 0x0000003959577220 */ /* 0x000fc40000410000 */
[----:B------:R3:W5:Y:S01]  /*3340*/  LDG.E R11, [R8.64] ;  /* 0x00000004080b7981 */ /* 0x000762000c1e1900 */
[----:B----4-:R-:W-:-:S04]  /*3350*/  FMUL.FTZ R98, R83, R98 ;  /* 0x0000006253627220 */ /* 0x010fc80000410000 */
[----:B------:R-:W4:Y:S01]  /*3360*/  MUFU.EX2 R10, R10 ;  /* 0x0000000a000a7308 */ /* 0x000f220000000800 */
[--C-:B---3--:R-:W-:Y:S02]  /*3370*/  PRMT R8, RZ, 0x5410, R12.reuse ;  /* 0x00005410ff087816 */ /* 0x108fe4000000000c */
[----:B------:R-:W-:-:S05]  /*3380*/  PRMT R9, RZ, 0x7610, R12 ;  /* 0x00007610ff097816 */ /* 0x000fca000000000c */
[----:B------:R-:W3:Y:S01]  /*3390*/  MUFU.EX2 R17, R17 ;  /* 0x0000001100117308 */ /* 0x000ee20000000800 */
[----:B------:R-:W-:Y:S02]  /*33a0*/  PRMT R91, RZ, 0x5410, R13 ;  /* 0x00005410ff5b7816 */ /* 0x000fe4000000000d */
[--C-:B------:R-:W-:Y:S02]  /*33b0*/  PRMT R94, RZ, 0x5410, R14.reuse ;  /* 0x00005410ff5e7816 */ /* 0x100fe4000000000e */
[----:B------:R-:W-:Y:S01]  /*33c0*/  PRMT R93, RZ, 0x7610, R14 ;  /* 0x00007610ff5d7816 */ /* 0x000fe2000000000e */
[----:B------:R-:W-:Y:S01]  /*33d0*/  FMUL.FTZ R14, R71, R8 ;  /* 0x00000008470e7220 */ /* 0x000fe20000410000 */
[--C-:B------:R-:W-:Y:S02]  /*33e0*/  PRMT R95, RZ, 0x5410, R15.reuse ;  /* 0x00005410ff5f7816 */ /* 0x100fe4000000000f */
[----:B------:R-:W-:Y:S01]  /*33f0*/  PRMT R96, RZ, 0x7610, R15 ;  /* 0x00007610ff607816 */ /* 0x000fe2000000000f */
[----:B------:R-:W-:Y:S01]  /*3400*/  FMUL.FTZ R15, R72, R9 ;  /* 0x00000009480f7220 */ /* 0x000fe20000410000 */
[----:B------:R-:W-:Y:S01]  /*3410*/  PRMT R92, RZ, 0x7610, R13 ;  /* 0x00007610ff5c7816 */ /* 0x000fe2000000000d */
[----:B------:R-:W-:Y:S01]  /*3420*/  FMUL.FTZ R90, R70, R91 ;  /* 0x0000005b465a7220 */ /* 0x000fe20000410000 */
[----:B------:R-:W1:Y:S01]  /*3430*/  MUFU.EX2 R16, R16 ;  /* 0x0000001000107308 */ /* 0x000e620000000800 */
[----:B------:R-:W-:-:S02]  /*3440*/  FFMA.FTZ R9, R14, R82, R15 ;  /* 0x000000520e097223 */ /* 0x000fc4000001000f */
[----:B------:R-:W-:Y:S02]  /*3450*/  FMUL.FTZ R92, R73, R92 ;  /* 0x0000005c495c7220 */ /* 0x000fe40000410000 */
[----:B------:R-:W-:Y:S02]  /*3460*/  FFMA.FTZ R9, R83, R9, R90 ;  /* 0x0000000953097223 */ /* 0x000fe4000001005a */
[----:B------:R-:W-:Y:S01]  /*3470*/  FMUL.FTZ R91, R69, R94 ;  /* 0x0000005e455b7220 */ /* 0x000fe20000410000 */
[----:B------:R-:W1:Y:S01]  /*3480*/  MUFU.EX2 R87, R87 ;  /* 0x0000005700577308 */ /* 0x000e620000000800 */
[C---:B0-----:R-:W-:Y:S02]  /*3490*/  FFMA.FTZ R94, R85.reuse, R9, R92 ;  /* 0x00000009555e7223 */ /* 0x041fe4000001005c */
[----:B------:R-:W-:Y:S02]  /*34a0*/  FMUL.FTZ R9, R85, R98 ;  /* 0x0000006255097220 */ /* 0x000fe40000410000 */
[----:B------:R-:W-:-:S02]  /*34b0*/  FMUL.FTZ R97, R89, R59 ;  /* 0x0000003b59617220 */ /* 0x000fc40000410000 */
[----:B------:R-:W-:Y:S02]  /*34c0*/  FMUL.FTZ R93, R74, R93 ;  /* 0x0000005d4a5d7220 */ /* 0x000fe40000410000 */
[C---:B--2---:R-:W-:Y:S02]  /*34d0*/  FFMA.FTZ R94, R84.reuse, R94, R91 ;  /* 0x0000005e545e7223 */ /* 0x044fe4000001005b */
[C---:B------:R-:W-:Y:S02]  /*34e0*/  FMUL.FTZ R8, R89.reuse, R61 ;  /* 0x0000003d59087220 */ /* 0x040fe40000410000 */
[----:B------:R-:W-:Y:S01]  /*34f0*/  FMUL.FTZ R9, R84, R9 ;  /* 0x0000000954097220 */ /* 0x000fe20000410000 */
[----:B------:R0:W-:Y:S01]  /*3500*/  MUFU.EX2 R12, R97 ;  /* 0x00000061000c7308 */ /* 0x0001e20000000800 */
[C---:B------:R-:W-:Y:S02]  /*3510*/  FMUL.FTZ R88, R89.reuse, R58 ;  /* 0x0000003a59587220 */ /* 0x040fe40000410000 */
[----:B------:R-:W-:-:S02]  /*3520*/  FMUL.FTZ R13, R89, R60 ;  /* 0x0000003c590d7220 */ /* 0x000fc40000410000 */
[C---:B------:R-:W-:Y:S02]  /*3530*/  FMUL.FTZ R99, R89.reuse, R62 ;  /* 0x0000003e59637220 */ /* 0x040fe40000410000 */
[----:B------:R-:W-:Y:S02]  /*3540*/  FMUL.FTZ R104, R89, R63 ;  /* 0x0000003f59687220 */ /* 0x000fe40000410000 */
[----:B------:R-:W-:Y:S01]  /*3550*/  FMUL.FTZ R95, R68, R95 ;  /* 0x0000005f445f7220 */ /* 0x000fe20000410000 */
[----:B------:R2:W-:Y:S01]  /*3560*/  MUFU.EX2 R89, R8 ;  /* 0x0000000800597308 */ /* 0x0005e20000000800 */
[C---:B------:R-:W-:Y:S02]  /*3570*/  FFMA.FTZ R94, R86.reuse, R94, R93 ;  /* 0x0000005e565e7223 */ /* 0x040fe4000001005d */
[----:B0-----:R-:W-:Y:S01]  /*3580*/  FMUL.FTZ R97, R86, R9 ;  /* 0x0000000956617220 */ /* 0x001fe20000410000 */
[----:B-1----:R-:W-:Y:S01]  /*3590*/  PRMT R9, RZ, 0x7610, R4 ;  /* 0x00007610ff097816 */ /* 0x002fe20000000004 */
[----:B------:R-:W-:-:S02]  /*35a0*/  FMUL.FTZ R96, R75, R96 ;  /* 0x000000604b607220 */ /* 0x000fc40000410000 */
[C---:B----4-:R-:W-:Y:S01]  /*35b0*/  FFMA.FTZ R98, R10.reuse, R94, R95 ;  /* 0x0000005e0a627223 */ /* 0x050fe2000001005f */
[----:B--2---:R-:W-:Y:S01]  /*35c0*/  PRMT R8, RZ, 0x5410, R4 ;  /* 0x00005410ff087816 */ /* 0x004fe20000000004 */
[----:B------:R-:W0:Y:S01]  /*35d0*/  MUFU.EX2 R88, R88 ;  /* 0x0000005800587308 */ /* 0x000e220000000800 */
[----:B------:R-:W-:-:S03]  /*35e0*/  FMUL.FTZ R4, R10, R97 ;  /* 0x000000610a047220 */ /* 0x000fc60000410000 */
[----:B------:R-:W-:Y:S02]  /*35f0*/  FMUL.FTZ R97, R67, R8 ;  /* 0x0000000843617220 */ /* 0x000fe40000410000 */
[C---:B---3--:R-:W-:Y:S02]  /*3600*/  FFMA.FTZ R8, R17.reuse, R98, R96 ;  /* 0x0000006211087223 */ /* 0x048fe40000010060 */
[----:B------:R-:W-:Y:S02]  /*3610*/  FMUL.FTZ R103, R17, R4 ;  /* 0x0000000411677220 */ /* 0x000fe40000410000 */
[----:B------:R-:W-:Y:S02]  /*3620*/  FMUL.FTZ R98, R76, R9 ;  /* 0x000000094c627220 */ /* 0x000fe40000410000 */
[C---:B------:R-:W-:Y:S01]  /*3630*/  FFMA.FTZ R9, R16.reuse, R8, R97 ;  /* 0x0000000810097223 */ /* 0x040fe20000010061 */
[--C-:B------:R-:W-:Y:S01]  /*3640*/  PRMT R101, RZ, 0x5410, R5.reuse ;  /* 0x00005410ff657816 */ /* 0x100fe20000000005 */
[----:B------:R-:W-:Y:S01]  /*3650*/  FMUL.FTZ R8, R16, R103 ;  /* 0x0000006710087220 */ /* 0x000fe20000410000 */
[----:B------:R-:W1:Y:S01]  /*3660*/  MUFU.EX2 R13, R13 ;  /* 0x0000000d000d7308 */ /* 0x000e620000000800 */
[----:B------:R-:W-:-:S02]  /*3670*/  PRMT R4, RZ, 0x7610, R5 ;  /* 0x00007610ff047816 */ /* 0x000fc40000000005 */
[C---:B------:R-:W-:Y:S02]  /*3680*/  FMUL.FTZ R5, R87.reuse, R8 ;  /* 0x0000000857057220 */ /* 0x040fe40000410000 */
[----:B------:R-:W-:Y:S02]  /*3690*/  FMUL.FTZ R101, R66, R101 ;  /* 0x0000006542657220 */ /* 0x000fe40000410000 */
[----:B------:R-:W-:Y:S01]  /*36a0*/  FFMA.FTZ R9, R87, R9, R98 ;  /* 0x0000000957097223 */ /* 0x000fe20000010062 */
[----:B------:R-:W-:Y:S01]  /*36b0*/  PRMT R100, RZ, 0x5410, R6 ;  /* 0x00005410ff647816 */ /* 0x000fe20000000006 */
[C---:B0-----:R-:W-:Y:S01]  /*36c0*/  FMUL.FTZ R5, R88.reuse, R5 ;  /* 0x0000000558057220 */ /* 0x041fe20000410000 */
[----:B------:R-:W0:Y:S01]  /*36d0*/  MUFU.EX2 R94, R99 ;  /* 0x00000063005e7308 */ /* 0x000e220000000800 */
[----:B------:R-:W-:Y:S02]  /*36e0*/  FMUL.FTZ R103, R77, R4 ;  /* 0x000000044d677220 */ /* 0x000fe40000410000 */
[----:B------:R-:W-:-:S02]  /*36f0*/  FFMA.FTZ R9, R88, R9, R101 ;  /* 0x0000000958097223 */ /* 0x000fc40000010065 */
[C---:B------:R-:W-:Y:S01]  /*3700*/  FMUL.FTZ R4, R12.reuse, R5 ;  /* 0x000000050c047220 */ /* 0x040fe20000410000 */
[----:B------:R-:W-:Y:S01]  /*3710*/  PRMT R5, RZ, 0x7610, R6 ;  /* 0x00007610ff057816 */ /* 0x000fe20000000006 */
[----:B------:R-:W-:Y:S01]  /*3720*/  FMUL.FTZ R100, R65, R100 ;  /* 0x0000006441647220 */ /* 0x000fe20000410000 */
[----:B------:R2:W3:Y:S01]  /*3730*/  MUFU.EX2 R99, R104 ;  /* 0x0000006800637308 */ /* 0x0004e20000000800 */
[----:B------:R-:W-:Y:S01]  /*3740*/  FFMA.FTZ R9, R12, R9, R103 ;  /* 0x000000090c097223 */ /* 0x000fe20000010067 */
[--C-:B------:R-:W-:Y:S01]  /*3750*/  PRMT R105, RZ, 0x5410, R7.reuse ;  /* 0x00005410ff697816 */ /* 0x100fe20000000007 */
[----:B------:R-:W-:Y:S02]  /*3760*/  FMUL.FTZ R102, R80, R5 ;  /* 0x0000000550667220 */ /* 0x000fe40000410000 */
[C---:B-1----:R-:W-:Y:S02]  /*3770*/  FFMA.FTZ R9, R13.reuse, R9, R100 ;  /* 0x000000090d097223 */ /* 0x042fe40000010064 */
[----:B------:R-:W-:Y:S01]  /*3780*/  FMUL.FTZ R4, R13, R4 ;  /* 0x000000040d047220 */ /* 0x000fe20000410000 */
[----:B------:R-:W-:Y:S01]  /*3790*/  PRMT R7, RZ, 0x7610, R7 ;  /* 0x00007610ff077816 */ /* 0x000fe20000000007 */
[----:B------:R-:W-:-:S02]  /*37a0*/  FMUL.FTZ R105, R64, R105 ;  /* 0x0000006940697220 */ /* 0x000fc40000410000 */
[C---:B------:R-:W-:Y:S02]  /*37b0*/  FFMA.FTZ R9, R89.reuse, R9, R102 ;  /* 0x0000000959097223 */ /* 0x040fe40000010066 */
[----:B------:R-:W-:Y:S02]  /*37c0*/  FMUL.FTZ R5, R89, R4 ;  /* 0x0000000459057220 */ /* 0x000fe40000410000 */
[----:B--2---:R-:W-:Y:S02]  /*37d0*/  FMUL.FTZ R104, R78, R7 ;  /* 0x000000074e687220 */ /* 0x004fe40000410000 */
[C---:B0-----:R-:W-:Y:S02]  /*37e0*/  FFMA.FTZ R9, R94.reuse, R9, R105 ;  /* 0x000000095e097223 */ /* 0x041fe40000010069 */
[----:B------:R-:W-:Y:S02]  /*37f0*/  FMUL.FTZ R4, R94, R5 ;  /* 0x000000055e047220 */ /* 0x000fe40000410000 */
[----:B---3--:R-:W-:-:S02]  /*3800*/  FFMA.FTZ R5, R99, R9, R104 ;  /* 0x0000000963057223 */ /* 0x008fc40000010068 */
        /* <DEDUP_REMOVED lines=76> */
.L_x_4597:
[----:B------:R-:W-:Y:S05]  /*3cd0*/  BSYNC B0 ;  /* 0x0000000000007941 */ /* 0x000fea0003800000 */
.L_x_4596:
        /* <DEDUP_REMOVED lines=24> */
.L_x_4595:
        /* <DEDUP_REMOVED lines=197> */
.L_x_4599:
[----:B------:R-:W-:Y:S05]  /*4ab0*/  EXIT ;  /* 0x000000000000794d */ /* 0x000fea0003800000 */
.L_x_4601:
        /* <DEDUP_REMOVED lines=12> */
.L_x_5445:


//--------------------- .text._Z25selective_scan_fwd_kernelI32Selective_Scan_fwd_kernel_traitsILi32ELi16ELi1ELb1ELb1ELb1ELb0EN3c108BFloat16EfEEv13SSMParamsBase --------------------------
	.section	.text._Z25selective_scan_fwd_kernelI32Selective_Scan_fwd_kernel_traitsILi32ELi16ELi1ELb1ELb1ELb1ELb0EN3c108BFloat16EfEEv13SSMParamsBase,"ax",@progbits
	.sectioninfo	@"SHI_REGISTERS=121"
	.align	128
        .global         _Z25selective_scan_fwd_kernelI32Selective_Scan_fwd_kernel_traitsILi32ELi16ELi1ELb1ELb1ELb1ELb0EN3c108BFloat16EfEEv13SSMParamsBase
        .type           _Z25selective_scan_fwd_kernelI32Selective_Scan_fwd_kernel_traitsILi32ELi16ELi1ELb1ELb1ELb1ELb0EN3c108BFloat16EfEEv13SSMParamsBase,@function
        .size           _Z25selective_scan_fwd_kernelI32Selective_Scan_fwd_kernel_traitsILi32ELi16ELi1ELb1ELb1ELb1ELb0EN3c108BFloat16EfEEv13SSMParamsBase,(.L_x_5446 - _Z25selective_scan_fwd_kernelI32Selective_Scan_fwd_kernel_traitsILi32ELi16ELi1ELb1ELb1ELb1ELb0EN3c108BFloat16EfEEv13SSMParamsBase)
        .other          _Z25selective_scan_fwd_kernelI32Selective_Scan_fwd_kernel_traitsILi32ELi16ELi1ELb1ELb1ELb1ELb0EN3c108BFloat16EfEEv13SSMParamsBase,@"STO_CUDA_ENTRY STV_DEFAULT"
_Z25selective_scan_fwd_kernelI32Selective_Scan_fwd_kernel_traitsILi32ELi16ELi1ELb1ELb1ELb1ELb0EN3c108BFloat16EfEEv13SSMParamsBase:
.text._Z25selective_scan_fwd_kernelI32Selective_Scan_fwd_kernel_traitsILi32ELi16ELi1ELb1ELb1ELb1ELb0EN3c108BFloat16EfEEv13SSMParamsBase:
        /* <DEDUP_REMOVED lines=20> */
[----:B------:R1:W2:Y:S01]  /*0140*/  F2I.FTZ.U32.TRUNC.NTZ R11, R10 ;  /* 0x0000000a000b7305 */ /* 0x0002a2000021f000 */
[----:B------:R-:W3:Y:S02]  /*0150*/  S2UR UR6, SR_CTAID.X ;  /* 0x00000000000679c3 */ /* 0x000ee40000002500 */
[----:B------:R4:W5:Y:S01]  /*0160*/  @P1 LDG.E R4, [R8.64] ;  /* 0x0000000408041981 */ /* 0x000962000c1e1900 */
[----:B------:R-:W-:Y:S01]  /*0170*/  MOV R14, c[0x0][0x174] ;  /* 0x00005d00000e7a02 */ /* 0x000fe20000000f00 */
[----:B------:R-:W-:Y:S01]  /*0180*/  IMAD R17, R3, c[0x0][0x1d8], RZ ;  /* 0x0000760003117a24 */ /* 0x000fe200078e02ff */
[----:B------:R-:W-:-:S02]  /*0190*/  ISETP.NE.AND P1, PT, RZ, c[0x0][0x178], PT ;  /* 0x00005e00ff007a0c */ /* 0x000fc40003f25270 */
[----:B------:R-:W-:Y:S01]  /*01a0*/  ISETP.GE.AND P4, PT, R14, 0x1, PT ;  /* 0x000000010e00780c */ /* 0x000fe20003f86270 */
[----:B-1----:R-:W-:Y:S01]  /*01b0*/  HFMA2.MMA R10, -RZ, RZ, 0, 0 ;  /* 0x00000000ff0a7435 */ /* 0x002fe200000001ff */
[----:B0-----:R-:W-:Y:S01]  /*01c0*/  IABS R6, R0 ;  /* 0x0000000000067213 */ /* 0x001fe20000000000 */
[----:B------:R-:W-:Y:S01]  /*01d0*/  IMAD R17, R0, c[0x0][0x1dc], R17 ;  /* 0x0000770000117a24 */ /* 0x000fe200078e0211 */
[----:B--2---:R-:W-:-:S05]  /*01e0*/  IADD3 R12, RZ, -R11, RZ ;  /* 0x8000000bff0c7210 */ /* 0x004fca0007ffe0ff */
[----:B------:R-:W-:-:S04]  /*01f0*/  IMAD R7, R12, R13, RZ ;  /* 0x0000000d0c077224 */ /* 0x000fc800078e02ff */
[----:B------:R-:W-:Y:S01]  /*0200*/  IMAD.HI.U32 R11, R11, R7, R10 ;  /* 0x000000070b0b7227 */ /* 0x000fe200078e000a */
[----:B---3--:R-:W-:-:S05]  /*0210*/  MOV R5, UR6 ;  /* 0x0000000600057c02 */ /* 0x008fca0008000f00 */
[----:B------:R-:W-:-:S04]  /*0220*/  IMAD.HI.U32 R7, R11, R6, RZ ;  /* 0x000000060b077227 */ /* 0x000fc800078e00ff */
[----:B------:R-:W-:Y:S01]  /*0230*/  IMAD.WIDE.U32 R14, R5, c[0x0][0x1b0], RZ ;  /* 0x00006c00050e7a25 */ /* 0x000fe200078e00ff */
[----:B----4-:R-:W-:-:S05]  /*0240*/  IADD3 R8, -R7, RZ, RZ ;  /* 0x000000ff07087210 */ /* 0x010fca0007ffe1ff */
[----:B------:R-:W-:Y:S01]  /*0250*/  IMAD R10, R13, R8, R6 ;  /* 0x000000080d0a7224 */ /* 0x000fe200078e0206 */
[----:B------:R-:W-:Y:S01]  /*0260*/  SHF.R.S32.HI R6, RZ, 0x1f, R5 ;  /* 0x0000001fff067819 */ /* 0x000fe20000011405 */
[----:B------:R-:W-:-:S03]  /*0270*/  IMAD.WIDE.U32 R8, R5, c[0x0][0x1d0], RZ ;  /* 0x0000740005087a25 */ /* 0x000fc600078e00ff */
        /* <DEDUP_REMOVED lines=10> */
[----:B------:R-:W-:Y:S01]  /*0320*/  IMAD R21, R5, c[0x0][0x1b4], R20 ;  /* 0x00006d0005157a24 */ /* 0x000fe200078e0214 */
[----:B------:R-:W-:-:S02]  /*0330*/  @!P2 IADD3 R10, R10, -R13, RZ ;  /* 0x8000000d0a0aa210 */ /* 0x000fc40007ffe0ff */
[----:B------:R-:W-:Y:S02]  /*0340*/  @!P2 IADD3 R7, R7, 0x1, RZ ;  /* 0x000000010707a810 */ /* 0x000fe40007ffe0ff */
[----:B------:R-:W-:Y:S01]  /*0350*/  ISETP.GE.U32.AND P0, PT, R10, R13, PT ;  /* 0x0000000d0a00720c */ /* 0x000fe20003f06070 */
[----:B------:R-:W-:-:S04]  /*0360*/  IMAD.WIDE.U32 R12, R5, c[0x0][0x190], RZ ;  /* 0x00006400050c7a25 */ /* 0x000fc800078e00ff */
[----:B------:R-:W-:-:S08]  /*0370*/  IMAD.WIDE.U32 R10, R5, c[0x0][0x1e0], RZ ;  /* 0x00007800050a7a25 */ /* 0x000fd000078e00ff */
[----:B------:R-:W-:Y:S01]  /*0380*/  @P0 IADD3 R7, R7, 0x1, RZ ;  /* 0x0000000107070810 */ /* 0x000fe20007ffe0ff */
[----:B------:R-:W-:Y:S06]  /*0390*/  @!P4 EXIT ;  /* 0x000000000000c94d */ /* 0x000fec0003800000 */
[----:B------:R-:W-:Y:S01]  /*03a0*/  IMAD.WIDE.U32 R8, R0, c[0x0][0x1d8], R8 ;  /* 0x0000760000087a25 */ /* 0x000fe200078e0008 */
[----:B------:R-:W-:Y:S01]  /*03b0*/  IADD3 R13, R13, R19, RZ ;  /* 0x000000130d0d7210 */ /* 0x000fe20007ffe0ff */
[----:B------:R-:W0:Y:S01]  /*03c0*/  S2R R16, SR_TID.X ;  /* 0x0000000000107919 */ /* 0x000e220000002100 */
[----:B------:R-:W-:Y:S01]  /*03d0*/  @!P3 IADD3 R7, -R7, RZ, RZ ;  /* 0x000000ff0707b210 */ /* 0x000fe20007ffe1ff */
[----:B------:R-:W-:Y:S01]  /*03e0*/  IMAD R19, R5, c[0x0][0x1e4], R18 ;  /* 0x0000790005137a24 */ /* 0x000fe200078e0212 */
[----:B------:R-:W-:Y:S02]  /*03f0*/  @!P1 LOP3.LUT R7, RZ, c[0x0][0x178], RZ, 0x33, !PT ;  /* 0x00005e00ff079a12 */ /* 0x000fe400078e33ff */
[----:B------:R-:W-:Y:S02]  /*0400*/  IADD3 R9, R9, R17, RZ ;  /* 0x0000001109097210 */ /* 0x000fe40007ffe0ff */
[----:B------:R-:W-:-:S02]  /*0410*/  SHF.R.S32.HI R17, RZ, 0x1f, R7 ;  /* 0x0000001fff117819 */ /* 0x000fc40000011407 */
[----:B------:R-:W-:Y:S01]  /*0420*/  IADD3 R11, R11, R19, RZ ;  /* 0x000000130b0b7210 */ /* 0x000fe20007ffe0ff */
[----:B------:R-:W-:Y:S01]  /*0430*/  IMAD R19, R3, c[0x0][0x1e8], RZ ;  /* 0x00007a0003137a24 */ /* 0x000fe200078e02ff */
[C---:B------:R-:W-:Y:S01]  /*0440*/  LEA R23, P0, R8.reuse, c[0x0][0x240], 0x1 ;  /* 0x0000900008177a11 */ /* 0x040fe200078008ff */
[----:B------:R-:W-:Y:S01]  /*0450*/  IMAD R18, R17, c[0x0][0x1a8], RZ ;  /* 0x00006a0011127a24 */ /* 0x000fe200078e02ff */
[----:B------:R-:W-:Y:S01]  /*0460*/  IADD3 R15, R15, R21, RZ ;  /* 0x000000150f0f7210 */ /* 0x000fe20007ffe0ff */
[----:B------:R-:W-:Y:S01]  /*0470*/  IMAD R20, R17, c[0x0][0x1c8], RZ ;  /* 0x0000720011147a24 */ /* 0x000fe200078e02ff */
[----:B------:R-:W-:Y:S01]  /*0480*/  LEA.HI.X R24, R8, c[0x0][0x244], R9, 0x1, P0 ;  /* 0x0000910008187a11 */ /* 0x000fe200000f0c09 */
[----:B------:R-:W-:-:S04]  /*0490*/  IMAD.WIDE.U32 R8, R0, c[0x0][0x1e8], R10 ;  /* 0x00007a0000087a25 */ /* 0x000fc800078e000a */
[----:B------:R-:W-:Y:S01]  /*04a0*/  IMAD.WIDE.U32 R10, R7, c[0x0][0x1a8], R12 ;  /* 0x00006a00070a7a25 */ /* 0x000fe200078e000c */
[----:B------:R-:W-:-:S03]  /*04b0*/  LEA R21, P0, R8, c[0x0][0x248], 0x1 ;  /* 0x0000920008157a11 */ /* 0x000fc600078008ff */
[----:B------:R-:W-:Y:S01]  /*04c0*/  IMAD.WIDE.U32 R12, R7, c[0x0][0x1c8], R14 ;  /* 0x00007200070c7a25 */ /* 0x000fe200078e000e */
[----:B0-----:R-:W-:-:S03]  /*04d0*/  SHF.L.U32 R14, R16, 0x1, RZ ;  /* 0x00000001100e7819 */ /* 0x001fc600000006ff */
[C---:B------:R-:W-:Y:S01]  /*04e0*/  IMAD R15, R7.reuse, c[0x0][0x1ac], R18 ;  /* 0x00006b00070f7a24 */ /* 0x040fe200078e0212 */
[----:B------:R-:W-:Y:S01]  /*04f0*/  LEA R17, P2, R12, c[0x0][0x230], 0x1 ;  /* 0x00008c000c117a11 */ /* 0x000fe200078408ff */
[----:B------:R-:W-:Y:S02]  /*0500*/  IMAD R25, R7, c[0x0][0x1cc], R20 ;  /* 0x0000730007197a24 */ /* 0x000fe400078e0214 */
[----:B------:R-:W0:Y:S01]  /*0510*/  S2R R7, SR_LANEID ;  /* 0x0000000000077919 */ /* 0x000e220000000000 */
[----:B------:R-:W-:Y:S01]  /*0520*/  IMAD R19, R0, c[0x0][0x1ec], R19 ;  /* 0x00007b0000137a24 */ /* 0x000fe200078e0213 */
[----:B------:R-:W-:Y:S02]  /*0530*/  IADD3 R15, R11, R15, RZ ;  /* 0x0000000f0b0f7210 */ /* 0x000fe40007ffe0ff */
[----:B------:R-:W-:Y:S02]  /*0540*/  IADD3 R11, R13, R25, RZ ;  /* 0x000000190d0b7210 */ /* 0x000fe40007ffe0ff */
[----:B------:R-:W-:-:S02]  /*0550*/  IADD3 R9, R9, R19, RZ ;  /* 0x0000001309097210 */ /* 0x000fc40007ffe0ff */
[----:B------:R-:W-:Y:S02]  /*0560*/  LEA R19, P1, R10, c[0x0][0x228], 0x1 ;  /* 0x00008a000a137a11 */ /* 0x000fe400078208ff */
[----:B------:R-:W-:Y:S02]  /*0570*/  LEA.HI.X R22, R8, c[0x0][0x24c], R9, 0x1, P0 ;  /* 0x0000930008167a11 */ /* 0x000fe400000f0c09 */
[----:B------:R-:W-:Y:S02]  /*0580*/  LOP3.LUT R9, R14, 0xffffffc0, RZ, 0xc0, !PT ;  /* 0xffffffc00e097812 */ /* 0x000fe400078ec0ff */
[----:B------:R-:W-:Y:S02]  /*0590*/  LEA.HI.X R20, R10, c[0x0][0x22c], R15, 0x1, P1 ;  /* 0x00008b000a147a11 */ /* 0x000fe400008f0c0f */
[----:B------:R-:W-:Y:S02]  /*05a0*/  LOP3.LUT R9, R9, 0x1f, R16, 0xf8, !PT ;  /* 0x0000001f09097812 */ /* 0x000fe400078ef810 */
[----:B------:R-:W-:-:S02]  /*05b0*/  LOP3.LUT R10, R16, 0x1f, RZ, 0xc0, !PT ;  /* 0x0000001f100a7812 */ /* 0x000fc400078ec0ff */
[----:B------:R-:W-:Y:S02]  /*05c0*/  LEA.HI.X R18, R12, c[0x0][0x234], R11, 0x1, P2 ;  /* 0x00008d000c127a11 */ /* 0x000fe400010f0c0b */
[----:B------:R-:W-:Y:S02]  /*05d0*/  MOV R16, R17 ;  /* 0x0000001100107202 */ /* 0x000fe40000000f00 */
[----:B------:R-:W-:Y:S02]  /*05e0*/  MOV R8, RZ ;  /* 0x000000ff00087202 */ /* 0x000fe40000000f00 */
[----:B------:R-:W-:Y:S02]  /*05f0*/  MOV R12, R23 ;  /* 0x00000017000c7202 */ /* 0x000fe40000000f00 */
[----:B------:R-:W-:Y:S02]  /*0600*/  MOV R14, R21 ;  /* 0x00000015000e7202 */ /* 0x000fe40000000f00 */
[----:B------:R-:W-:-:S02]  /*0610*/  MOV R13, R24 ;  /* 0x00000018000d7202 */ /* 0x000fc40000000f00 */
[----:B------:R-:W-:Y:S02]  /*0620*/  MOV R15, R22 ;  /* 0x00000016000f7202 */ /* 0x000fe40000000f00 */
[----:B------:R-:W-:Y:S02]  /*0630*/  MOV R11, R19 ;  /* 0x00000013000b7202 */ /* 0x000fe40000000f00 */
[----:B0-----:R-:W-:Y:S02]  /*0640*/  MOV R17, R20 ;  /* 0x0000001400117202 */ /* 0x001fe40000000f00 */
.L_x_4639:
        /* <DEDUP_REMOVED lines=77> */
.L_x_4603:
[----:B-12---:R-:W-:Y:S05]  /*0b20*/  BSYNC B0 ;  /* 0x0000000000007941 */ /* 0x006fea0003800000 */
.L_x_4602:
        /* <DEDUP_REMOVED lines=36> */
.L_x_4605:
[----:B------:R-:W-:Y:S05]  /*0d70*/  BSYNC B0 ;  /* 0x0000000000007941 */ /* 0x000fea0003800000 */
.L_x_4604:
        /* <DEDUP_REMOVED lines=38> */
.L_x_4607:
[----:B------:R-:W-:Y:S05]  /*0fe0*/  BSYNC B0 ;  /* 0x0000000000007941 */ /* 0x000fea0003800000 */
.L_x_4606:
        /* <DEDUP_REMOVED lines=36> */
.L_x_4609:
[----:B------:R-:W-:Y:S05]  /*1230*/  BSYNC B0 ;  /* 0x0000000000007941 */ /* 0x000fea0003800000 */
.L_x_4608:
        /* <DEDUP_REMOVED lines=38> */
.L_x_4611:
[----:B------:R-:W-:Y:S05]  /*14a0*/  BSYNC B0 ;  /* 0x0000000000007941 */ /* 0x000fea0003800000 */
.L_x_4610:
        /* <DEDUP_REMOVED lines=36> */
.L_x_4613:
[----:B------:R-:W-:Y:S05]  /*16f0*/  BSYNC B0 ;  /* 0x0000000000007941 */ /* 0x000fea0003800000 */
.L_x_4612:
        /* <DEDUP_REMOVED lines=38> */
.L_x_4615:
[----:B------:R-:W-:Y:S05]  /*1960*/  BSYNC B0 ;  /* 0x0000000000007941 */ /* 0x000fea0003800000 */
.L_x_4614:
        /* <DEDUP_REMOVED lines=36> */
.L_x_4617:
[----:B------:R-:W-:Y:S05]  /*1bb0*/  BSYNC B0 ;  /* 0x0000000000007941 */ /* 0x000fea0003800000 */
.L_x_4616:
        /* <DEDUP_REMOVED lines=41> */
.L_x_4619:
[----:B------:R-:W-:Y:S05]  /*1e50*/  BSYNC B0 ;  /* 0x0000000000007941 */ /* 0x000fea0003800000 */
.L_x_4618:
        /* <DEDUP_REMOVED lines=41> */
.L_x_4621:
[----:B------:R-:W-:Y:S05]  /*20f0*/  BSYNC B0 ;  /* 0x0000000000007941 */ /* 0x000fea0003800000 */
.L_x_4620:
        /* <DEDUP_REMOVED lines=10> */
[--C-:B------:R-:W-:Y:S02]  /*21a0*/  PRMT R71, RZ, 0x5410, R32.reuse ;  /* 0x00005410ff477816 */ /* 0x100fe40000000020 */
        /* <DEDUP_REMOVED lines=36> */
.L_x_4623:
[----:B------:R-:W-:Y:S05]  /*23f0*/  BSYNC B0 ;  /* 0x0000000000007941 */ /* 0x000fea0003800000 */
.L_x_4622:
        /* <DEDUP_REMOVED lines=33> */
.L_x_4625:
[----:B------:R-:W-:Y:S05]  /*2610*/  BSYNC B0 ;  /* 0x0000000000007941 */ /* 0x000fea0003800000 */
.L_x_4624:
        /* <DEDUP_REMOVED lines=33> */
.L_x_4627:
[----:B------:R-:W-:Y:S05]  /*2830*/  BSYNC B0 ;  /* 0x0000000000007941 */ /* 0x000fea0003800000 */
.L_x_4626:
        /* <DEDUP_REMOVED lines=33> */
.L_x_4629:
[----:B------:R-:W-:Y:S05]  /*2a50*/  BSYNC B0 ;  /* 0x0000000000007941 */ /* 0x000fea0003800000 */
.L_x_4628:
        /* <DEDUP_REMOVED lines=33> */
.L_x_4631:
[----:B------:R-:W-:Y:S05]  /*2c70*/  BSYNC B0 ;  /* 0x0000000000007941 */ /* 0x000fea0003800000 */
.L_x_4630:
        /* <DEDUP_REMOVED lines=33> */
.L_x_4633:
[----:B------:R-:W-:Y:S05]  /*2e90*/  BSYNC B0 ;  /* 0x0000000000007941 */ /* 0x000fea0003800000 */
.L_x_4632:
        /* <DEDUP_REMOVED lines=36> */
.L_x_4637:
[----:B------:R-:W-:Y:S01]  /*30e0*/  SHF.R.S32.HI R34, RZ, 0x1f, R87 ;  /* 0x0000001fff227819 */ /* 0x000fe20000011457 */
[----:B------:R-:W-:-:S04]  /*30f0*/  IMAD.WIDE.U32 R28, R87, c[0x0][0x1a0], RZ ;  /* 0x00006800571c7a25 */ /* 0x000fc800078e00ff */
[----:B------:R-:W-:Y:S01]  /*3100*/  IMAD R30, R34, c[0x0][0x1a0], RZ ;  /* 0x00006800221e7a24 */ /* 0x000fe200078e02ff */
[----:B------:R-:W-:-:S03]  /*3110*/  LEA R32, P0, R28, R11, 0x1 ;  /* 0x0000000b1c207211 */ /* 0x000fc600078008ff */
[----:B------:R-:W-:-:S05]  /*3120*/  IMAD R31, R87, c[0x0][0x1a4], R30 ;  /* 0x00006900571f7a24 */ /* 0x000fca00078e021e */
[----:B------:R-:W-:-:S04]  /*3130*/  IADD3 R29, R29, R31, RZ ;  /* 0x0000001f1d1d7210 */ /* 0x000fc80007ffe0ff */
[----:B------:R-:W-:-:S05]  /*3140*/  LEA.HI.X R33, R28, R17, R29, 0x1, P0 ;  /* 0x000000111c217211 */ /* 0x000fca00000f0c1d */
[----:B------:R-:W-:-:S05]  /*3150*/  IMAD.WIDE R32, R9, 0x10, R32 ;  /* 0x0000001009207825 */ /* 0x000fca00078e0220 */
[----:B------:R0:W2:Y:S04]  /*3160*/  LDG.E.128 R36, [R32.64] ;  /* 0x0000000420247981 */ /* 0x0000a8000c1e1d00 */
[----:B------:R0:W3:Y:S01]  /*3170*/  LDG.E.128 R40, [R32.64+0x200] ;  /* 0x0002000420287981 */ /* 0x0000e2000c1e1d00 */
[----:B------:R-:W-:Y:S02]  /*3180*/  IMAD R31, R3, c[0x0][0x180], RZ ;  /* 0x00006000031f7a24 */ /* 0x000fe400078e02ff */
        /* <DEDUP_REMOVED lines=11> */
[----:B------:R-:W-:-:S04]  /*3240*/  IMAD.WIDE.U32 R28, R87, c[0x0][0x1c0], RZ ;  /* 0x00007000571c7a25 */ /* 0x000fc800078e00ff */
[----:B0-----:R-:W-:Y:S01]  /*3250*/  IMAD R33, R87, c[0x0][0x1c4], R34 ;  /* 0x0000710057217a24 */ /* 0x001fe200078e0222 */
        /* <DEDUP_REMOVED lines=8> */
[----:B-1----:R0:W2:Y:S04]  /*32e0*/  LDG.E.128 R28, [R76.64] ;  /* 0x000000044c1c7981 */ /* 0x0020a8000c1e1d00 */
[----:B------:R0:W3:Y:S01]  /*32f0*/  LDG.E.128 R32, [R76.64+0x200] ;  /* 0x000200044c207981 */ /* 0x0000e2000c1e1d00 */
[C---:B------:R-:W-:Y:S01]  /*3300*/  ISETP.GE.AND P1, PT, R7.reuse, 0x8, PT ;  /* 0x000000080700780c */ /* 0x040fe20003f26270 */
[----:B------:R-:W-:Y:S01]  /*3310*/  BSSY B0, `(.L_x_4635) ;  /* 0x00000c0000007945 */ /* 0x000fe20003800000 */
[----:B------:R-:W-:Y:S01]  /*3320*/  ISETP.NE.AND P2, PT, R7, RZ, PT ;  /* 0x000000ff0700720c */ /* 0x000fe20003f45270 */
[----:B------:R-:W1:Y:S04]  /*3330*/  LDS.128 R36, [R19] ;  /* 0x0000000013247984 */ /* 0x000e680000000c00 */
[----:B------:R-:W5:Y:S01]  /*3340*/  LDS.128 R40, [R19+0x10] ;  /* 0x0000100013287984 */ /* 0x000f620000000c00 */
        /* <DEDUP_REMOVED lines=30> */
[----:B-----5:R-:W-:Y:S01]  /*3530*/  PRMT R105, RZ, 0x7610, R42 ;  /* 0x00007610ff697816 */ /* 0x020fe2000000002a */
[----:B------:R-:W-:Y:S01]  /*3540*/  FMUL.FTZ R86, R98, R48 ;  /* 0x0000003062567220 */ /* 0x000fe20000410000 */
[----:B------:R-:W4:Y:S01]  /*3550*/  MUFU.EX2 R90, R90 ;  /* 0x0000005a005a7308 */ /* 0x000f220000000800 */
[----:B-1----:R-:W-:-:S02]  /*3560*/  FFMA.FTZ R103, R97, R100, R104 ;  /* 0x0000006461677223 */ /* 0x002fc40000010068 */
[----:B------:R-:W-:Y:S02]  /*3570*/  FMUL.FTZ R100, R97, R102 ;  /* 0x0000006661647220 */ /* 0x000fe40000410000 */
[C---:B------:R-:W-:Y:S02]  /*3580*/  FMUL.FTZ R38, R98.reuse, R47 ;  /* 0x0000002f62267220 */ /* 0x040fe40000410000 */
[C---:B------:R-:W-:Y:S01]  /*3590*/  FMUL.FTZ R39, R98.reuse, R49 ;  /* 0x0000003162277220 */ /* 0x040fe20000410000 */
[----:B------:R-:W1:Y:S01]  /*35a0*/  MUFU.EX2 R91, R91 ;  /* 0x0000005b005b7308 */ /* 0x000e620000000800 */
[C---:B------:R-:W-:Y:S02]  /*35b0*/  FMUL.FTZ R37, R98.reuse, R50 ;  /* 0x0000003262257220 */ /* 0x040fe40000410000 */
[----:B------:R-:W-:Y:S02]  /*35c0*/  FMUL.FTZ R102, R98, R51 ;  /* 0x0000003362667220 */ /* 0x000fe40000410000 */
[----:B------:R-:W-:-:S02]  /*35d0*/  FMUL.FTZ R109, R73, R76 ;  /* 0x0000004c496d7220 */ /* 0x000fc40000410000 */
[C---:B0-----:R-:W-:Y:S01]  /*35e0*/  FFMA.FTZ R98, R89.reuse, R103, R106 ;  /* 0x0000006759627223 */ /* 0x041fe2000001006a */
[----:B------:R-:W0:Y:S01]  /*35f0*/  MUFU.EX2 R92, R92 ;  /* 0x0000005c005c7308 */ /* 0x000e220000000800 */
[----:B------:R-:W-:Y:S02]  /*3600*/  FMUL.FTZ R103, R89, R100 ;  /* 0x0000006459677220 */ /* 0x000fe40000410000 */
[----:B------:R-:W-:Y:S02]  /*3610*/  FMUL.FTZ R108, R80, R101 ;  /* 0x00000065506c7220 */ /* 0x000fe40000410000 */
[C---:B----4-:R-:W-:Y:S02]  /*3620*/  FFMA.FTZ R100, R90.reuse, R98, R109 ;  /* 0x000000625a647223 */ /* 0x050fe4000001006d */
        /* <DEDUP_REMOVED lines=8> */
[C---:B0-----:R-:W-:Y:S01]  /*36b0*/  FFMA.FTZ R100, R92.reuse, R100, R111 ;  /* 0x000000645c647223 */ /* 0x041fe2000001006f */
[----:B------:R-:W-:Y:S01]  /*36c0*/  PRMT R36, RZ, 0x7610, R41 ;  /* 0x00007610ff247816 */ /* 0x000fe20000000029 */
[----:B------:R-:W-:Y:S02]  /*36d0*/  FMUL.FTZ R101, R92, R101 ;  /* 0x000000655c657220 */ /* 0x000fe40000410000 */
[----:B------:R-:W-:Y:S02]  /*36e0*/  FMUL.FTZ R105, R84, R105 ;  /* 0x0000006954697220 */ /* 0x000fe40000410000 */
[----:B------:R-:W-:Y:S01]  /*36f0*/  FMUL.FTZ R103, R68, R103 ;  /* 0x0000006744677220 */ /* 0x000fe20000410000 */
[----:B------:R-:W0:Y:S01]  /*3700*/  MUFU.EX2 R93, R93 ;  /* 0x0000005d005d7308 */ /* 0x000e220000000800 */
[----:B----4-:R-:W-:-:S02]  /*3710*/  FFMA.FTZ R100, R94, R100, R113 ;  /* 0x000000645e647223 */ /* 0x010fc40000010071 */
[----:B------:R-:W-:-:S05]  /*3720*/  FMUL.FTZ R101, R94, R101 ;  /* 0x000000655e657220 */ /* 0x000fca0000410000 */
[----:B------:R4:W-:Y:S08]  /*3730*/  MUFU.EX2 R77, R38 ;  /* 0x00000026004d7308 */ /* 0x0009f00000000800 */
[----:B------:R-:W5:Y:S01]  /*3740*/  MUFU.EX2 R99, R99 ;  /* 0x0000006300637308 */ /* 0x000f620000000800 */
[----:B----4-:R-:W-:-:S05]  /*3750*/  PRMT R38, RZ, 0x5410, R40 ;  /* 0x00005410ff267816 */ /* 0x010fca0000000028 */
[----:B------:R-:W-:Y:S02]  /*3760*/  FMUL.FTZ R115, R71, R38 ;  /* 0x0000002647737220 */ /* 0x000fe40000410000 */
[----:B------:R4:W-:Y:S01]  /*3770*/  MUFU.EX2 R76, R39 ;  /* 0x00000027004c7308 */ /* 0x0009e20000000800 */
[C---:B-1----:R-:W-:Y:S02]  /*3780*/  FMUL.FTZ R38, R88.reuse, R101 ;  /* 0x0000006558267220 */ /* 0x042fe40000410000 */
[----:B------:R-:W-:Y:S02]  /*3790*/  FFMA.FTZ R100, R88, R100, R115 ;  /* 0x0000006458647223 */ /* 0x000fe40000010073 */
[----:B0-----:R-:W-:Y:S02]  /*37a0*/  FMUL.FTZ R38, R93, R38 ;  /* 0x000000265d267220 */ /* 0x001fe40000410000 */
[----:B------:R-:W-:Y:S01]  /*37b0*/  FMUL.FTZ R101, R83, R36 ;  /* 0x0000002453657220 */ /* 0x000fe20000410000 */
[----:B------:R-:W0:Y:S01]  /*37c0*/  MUFU.EX2 R86, R86 ;  /* 0x0000005600567308 */ /* 0x000e220000000800 */
[----:B----4-:R-:W-:-:S05]  /*37d0*/  PRMT R39, RZ, 0x7610, R40 ;  /* 0x00007610ff277816 */ /* 0x010fca0000000028 */
[----:B------:R-:W-:Y:S02]  /*37e0*/  FMUL.FTZ R112, R82, R39 ;  /* 0x0000002752707220 */ /* 0x000fe40000410000 */
[----:B------:R1:W4:Y:S02]  /*37f0*/  MUFU.EX2 R98, R37 ;  /* 0x0000002500627308 */ /* 0x0003240000000800 */
[----:B------:R-:W-:-:S06]  /*3800*/  FFMA.FTZ R100, R93, R100, R112 ;  /* 0x000000645d647223 */ /* 0x000fcc0000010070 */
[----:B------:R-:W4:Y:S01]  /*3810*/  MUFU.EX2 R102, R102 ;  /* 0x0000006600667308 */ /* 0x000f220000000800 */
[----:B-1----:R-:W-:-:S05]  /*3820*/  PRMT R37, RZ, 0x5410, R41 ;  /* 0x00005410ff257816 */ /* 0x002fca0000000029 */
[----:B------:R-:W-:Y:S02]  /*3830*/  FMUL.FTZ R114, R70, R37 ;  /* 0x0000002546727220 */ /* 0x000fe40000410000 */
[C---:B-----5:R-:W-:Y:S02]  /*3840*/  FMUL.FTZ R37, R99.reuse, R38 ;  /* 0x0000002663257220 */ /* 0x060fe40000410000 */
[----:B------:R-:W-:Y:S01]  /*3850*/  FFMA.FTZ R36, R99, R100, R114 ;  /* 0x0000006463247223 */ /* 0x000fe20000010072 */
[----:B------:R-:W-:Y:S02]  /*3860*/  PRMT R100, RZ, 0x5410, R42 ;  /* 0x00005410ff647816 */ /* 0x000fe4000000002a */
[----:B------:R-:W1:Y:S01]  /*3870*/  S2R R42, SR_TID.X ;  /* 0x00000000002a7919 */ /* 0x000e620000002100 */
[----:B0-----:R-:W-:Y:S02]  /*3880*/  FFMA.FTZ R38, R86, R36, R101 ;  /* 0x0000002456267223 */ /* 0x001fe40000010065 */
[----:B------:R-:W-:-:S02]  /*3890*/  FMUL.FTZ R100, R69, R100 ;  /* 0x0000006445647220 */ /* 0x000fc40000410000 */
[----:B------:R-:W-:Y:S02]  /*38a0*/  FMUL.FTZ R36, R86, R37 ;  /* 0x0000002556247220 */ /* 0x000fe40000410000 */
[C---:B------:R-:W-:Y:S02]  /*38b0*/  FFMA.FTZ R38, R77.reuse, R38, R100 ;  /* 0x000000264d267223 */ /* 0x040fe40000010064 */
[----:B------:R-:W-:Y:S01]  /*38c0*/  FMUL.FTZ R37, R77, R36 ;  /* 0x000000244d257220 */ /* 0x000fe20000410000 */
[----:B------:R-:W-:Y:S01]  /*38d0*/  PRMT R36, RZ, 0x7610, R43 ;  /* 0x00007610ff247816 */ /* 0x000fe2000000002b */
[C---:B------:R-:W-:Y:S02]  /*38e0*/  FFMA.FTZ R38, R76.reuse, R38, R105 ;  /* 0x000000264c267223 */ /* 0x040fe40000010069 */
[----:B------:R-:W-:Y:S02]  /*38f0*/  FMUL.FTZ R37, R76, R37 ;  /* 0x000000254c257220 */ /* 0x000fe40000410000 */
[----:B------:R-:W-:-:S02]  /*3900*/  FMUL.FTZ R43, R85, R36 ;  /* 0x00000024552b7220 */ /* 0x000fc40000410000 */
[C---:B----4-:R-:W-:Y:S02]  /*3910*/  FFMA.FTZ R38, R98.reuse, R38, R103 ;  /* 0x0000002662267223 */ /* 0x050fe40000010067 */
[----:B------:R-:W-:Y:S02]  /*3920*/  FMUL.FTZ R39, R98, R37 ;  /* 0x0000002562277220 */ /* 0x000fe40000410000 */
[C---:B------:R-:W-:Y:S02]  /*3930*/  FFMA.FTZ R37, R102.reuse, R38, R43 ;  /* 0x0000002666257223 */ /* 0x040fe4000001002b */
[----:B------:R-:W-:-:S03]  /*3940*/  FMUL.FTZ R36, R102, R39 ;  /* 0x0000002766247220 */ /* 0x000fc60000410000 */
[----:B------:R-:W0:Y:S04]  /*3950*/  SHFL.UP PT, R38, R37, 0x1, RZ ;  /* 0x0420000025267989 */ /* 0x000e2800000e00ff */
[----:B------:R-:W4:Y:S01]  /*3960*/  SHFL.UP PT, R39, R36, 0x1, RZ ;  /* 0x0420000024277989 */ /* 0x000f2200000e00ff */
[C---:B0-----:R-:W-:Y:S02]  /*3970*/  @P0 FFMA.FTZ R37, R36.reuse, R38, R37 ;  /* 0x0000002624250223 */ /* 0x041fe40000010025 */
[----:B----4-:R-:W-:-:S03]  /*3980*/  @P0 FMUL.FTZ R36, R36, R39 ;  /* 0x0000002724240220 */ /* 0x010fc60000410000 */
[----:B------:R-:W0:Y:S01]  /*3990*/  SHFL.UP PT, R38, R37, 0x2, RZ ;  /* 0x0440000025267989 */ /* 0x000e2200000e00ff */
[----:B------:R-:W-:-:S03]  /*39a0*/  ISETP.GE.AND P0, PT, R7, 0x2, PT ;  /* 0x000000020700780c */ /* 0x000fc60003f06270 */
[----:B------:R-:W4:Y:S10]  /*39b0*/  SHFL.UP PT, R39, R36, 0x2, RZ ;  /* 0x0440000024277989 */ /* 0x000f3400000e00ff */
[----:B0-----:R-:W-:-:S02]  /*39c0*/  @P0 FFMA.FTZ R37, R36, R38, R37 ;  /* 0x0000002624250223 */ /* 0x001fc40000010025 */
[----:B----4-:R-:W-:-:S03]  /*39d0*/  @P0 FMUL.FTZ R36, R36, R39 ;  /* 0x0000002724240220 */ /* 0x010fc60000410000 */
[----:B------:R-:W0:Y:S01]  /*39e0*/  SHFL.UP PT, R38, R37, 0x4, RZ ;  /* 0x0480000025267989 */ /* 0x000e2200000e00ff */
[----:B------:R-:W-:-:S03]  /*39f0*/  ISETP.GE.AND P0, PT, R7, 0x4, PT ;  /* 0x000000040700780c */ /* 0x000fc60003f06270 */
[----:B------:R-:W4:Y:S10]  /*3a00*/  SHFL.UP PT, R39, R36, 0x4, RZ ;  /* 0x0480000024277989 */ /* 0x000f3400000e00ff */
[C---:B0-----:R-:W-:Y:S01]  /*3a10*/  @P0 FFMA.FTZ R37, R36.reuse, R38, R37 ;  /* 0x0000002624250223 */ /* 0x041fe20000010025 */
[----:B------:R-:W-:Y:S01]  /*3a20*/  MOV R38, 0x3f800000 ;  /* 0x3f80000000267802 */ /* 0x000fe20000000f00 */
[----:B----4-:R-:W-:-:S03]  /*3a30*/  @P0 FMUL.FTZ R36, R36, R39 ;  /* 0x0000002724240220 */ /* 0x010fc60000410000 */
[----:B------:R-:W0:Y:S01]  /*3a40*/  SHFL.UP PT, R40, R37, 0x8, RZ ;  /* 0x0500000025287989 */ /* 0x000e2200000e00ff */
[----:B------:R-:W-:Y:S02]  /*3a50*/  ISETP.NE.AND P0, PT, R10, RZ, PT ;  /* 0x000000ff0a00720c */ /* 0x000fe40003f05270 */
[----:B------:R-:W-:Y:S01]  /*3a60*/  MOV R39, RZ ;  /* 0x000000ff00277202 */ /* 0x000fe20000000f00 */
[----:B------:R-:W4:Y:S01]  /*3a70*/  SHFL.UP PT, R41, R36, 0x8, RZ ;  /* 0x0500000024297989 */ /* 0x000f2200000e00ff */
[----:B------:R-:W-:-:S03]  /*3a80*/  ISETP.EQ.OR P0, PT, R8, RZ, P0 ;  /* 0x000000ff0800720c */ /* 0x000fc60000702670 */
[----:B--2---:R-:W-:Y:S04]  /*3a90*/  STS.128 [R7.X16+0x420], R28 ;  /* 0x0004201c07007388 */ /* 0x004fe8000000cc00 */
[----:B---3--:R-:W-:Y:S01]  /*3aa0*/  STS.128 [R7.X16+0x620], R32 ;  /* 0x0006202007007388 */ /* 0x008fe2000000cc00 */
[----:B------:R-:W-:-:S06]  /*3ab0*/  NOP ;  /* 0x0000000000007918 */ /* 0x000fcc0000000000 */
[C---:B0-----:R-:W-:Y:S01]  /*3ac0*/  @P1 FFMA.FTZ R37, R36.reuse, R40, R37 ;  /* 0x0000002824251223 */ /* 0x041fe20000010025 */
[----:B------:R-:W-:Y:S01]  /*3ad0*/  @!P0 LDS.64 R38, [R87.X8+0x860] ;  /* 0x0008600057268984 */ /* 0x000fe20000008a00 */
[----:B----4-:R-:W-:Y:S01]  /*3ae0*/  @P1 FMUL.FTZ R36, R36, R41 ;  /* 0x0000002924241220 */ /* 0x010fe20000410000 */
[C---:B------:R-:W-:Y:S02]  /*3af0*/  ISETP.GE.AND P0, PT, R7.reuse, 0x10, PT ;  /* 0x000000100700780c */ /* 0x040fe40003f06270 */
[----:B------:R-:W0:Y:S01]  /*3b00*/  SHFL.UP PT, R40, R37, 0x10, RZ ;  /* 0x0600000025287989 */ /* 0x000e2200000e00ff */
[----:B------:R-:W-:-:S03]  /*3b10*/  ISETP.NE.AND P1, PT, R7, 0x1f, PT ;  /* 0x0000001f0700780c */ /* 0x000fc60003f25270 */
[----:B------:R-:W2:Y:S04]  /*3b20*/  SHFL.UP PT, R41, R36, 0x10, RZ ;  /* 0x0600000024297989 */ /* 0x000ea800000e00ff */
[----:B------:R-:W3:Y:S04]  /*3b30*/  LDS.128 R28, [R19+0x420] ;  /* 0x00042000131c7984 */ /* 0x000ee80000000c00 */
[----:B------:R-:W-:Y:S01]  /*3b40*/  LDS.128 R32, [R19+0x430] ;  /* 0x0004300013207984 */ /* 0x000fe20000000c00 */
[C---:B0-----:R-:W-:Y:S02]  /*3b50*/  @P0 FFMA.FTZ R37, R36.reuse, R40, R37 ;  /* 0x0000002824250223 */ /* 0x041fe40000010025 */
[----:B--2---:R-:W-:-:S03]  /*3b60*/  @P0 FMUL.FTZ R36, R36, R41 ;  /* 0x0000002924240220 */ /* 0x004fc60000410000 */
[----:B------:R-:W0:Y:S01]  /*3b70*/  SHFL.UP PT, R118, R37, 0x1, RZ ;  /* 0x0420000025767989 */ /* 0x000e2200000e00ff */
[----:B-1----:R-:W-:-:S03]  /*3b80*/  ISETP.NE.AND P0, PT, R42, RZ, PT ;  /* 0x000000ff2a00720c */ /* 0x002fc60003f05270 */
[----:B------:R3:W-:Y:S04]  /*3b90*/  @!P1 STS.64 [0x840], R36 ;  /* 0x00084024ff009388 */ /* 0x0007e80000000a00 */
[----:B------:R-:W-:Y:S06]  /*3ba0*/  BAR.SYNC.DEFER_BLOCKING 0x0 ;  /* 0x0000000000007b1d */ /* 0x000fec0000010000 */
[----:B------:R1:W2:Y:S01]  /*3bb0*/  SHFL.UP PT, R116, R36, 0x1, RZ ;  /* 0x0420000024747989 */ /* 0x0002a200000e00ff */
[----:B---3--:R-:W-:-:S02]  /*3bc0*/  PRMT R37, RZ, 0x7610, R28 ;  /* 0x00007610ff257816 */ /* 0x008fc4000000001c */
[----:B-1----:R-:W-:Y:S02]  /*3bd0*/  PRMT R36, RZ, 0x5410, R28 ;  /* 0x00005410ff247816 */ /* 0x002fe4000000001c */
[----:B0-----:R-:W-:Y:S01]  /*3be0*/  @!P2 MOV R118, R39 ;  /* 0x000000270076a202 */ /* 0x001fe20000000f00 */
[----:B------:R-:W-:Y:S04]  /*3bf0*/  @!P2 STS.64 [0x850], R38 ;  /* 0x00085026ff00a388 */ /* 0x000fe80000000a00 */
[----:B------:R-:W0:Y:S01]  /*3c00*/  LDS.64 R40, [0x840] ;  /* 0x00084000ff287984 */ /* 0x000e220000000a00 */
[----:B--2---:R-:W-:-:S03]  /*3c10*/  @!P2 MOV R116, R38 ;  /* 0x000000260074a202 */ /* 0x004fc60000000f00 */
[----:B------:R-:W-:Y:S06]  /*3c20*/  BAR.SYNC.DEFER_BLOCKING 0x0 ;  /* 0x0000000000007b1d */ /* 0x000fec0000010000 */
[----:B------:R-:W1:Y:S01]  /*3c30*/  LDS R117, [0x854] ;  /* 0x00085400ff757984 */ /* 0x000e620000000800 */
[C---:B0-----:R-:W-:Y:S02]  /*3c40*/  FFMA.FTZ R41, R40.reuse, R39, R41 ;  /* 0x0000002728297223 */ /* 0x041fe40000010029 */
[----:B------:R-:W-:Y:S02]  /*3c50*/  FMUL.FTZ R40, R40, R38 ;  /* 0x0000002628287220 */ /* 0x000fe40000410000 */
[----:B-1----:R-:W-:Y:S01]  /*3c60*/  @P0 FFMA.FTZ R118, R117, R116, R118 ;  /* 0x0000007475760223 */ /* 0x002fe20000010076 */
[----:B------:R-:W-:-:S02]  /*3c70*/  ISETP.NE.AND P0, PT, R42, RZ, PT ;  /* 0x000000ff2a00720c */ /* 0x000fc40003f05270 */
[----:B------:R-:W-:Y:S01]  /*3c80*/  PRMT R42, RZ, 0x5410, R29 ;  /* 0x00005410ff2a7816 */ /* 0x000fe2000000001d */
[----:B------:R-:W-:-:S04]  /*3c90*/  FFMA.FTZ R110, R95, R118, R110 ;  /* 0x000000765f6e7223 */ /* 0x000fc8000001006e */
[----:B------:R-:W-:Y:S01]  /*3ca0*/  FFMA.FTZ R107, R96, R110, R107 ;  /* 0x0000006e606b7223 */ /* 0x000fe2000001006b */
[----:B------:R-:W-:-:S03]  /*3cb0*/  PRMT R96, RZ, 0x7610, R32 ;  /* 0x00007610ff607816 */ /* 0x000fc60000000020 */
[----:B------:R-:W-:Y:S01]  /*3cc0*/  FFMA.FTZ R104, R97, R107, R104 ;  /* 0x0000006b61687223 */ /* 0x000fe20000010068 */
[----:B------:R-:W-:-:S03]  /*3cd0*/  PRMT R97, RZ, 0x7610, R34 ;  /* 0x00007610ff617816 */ /* 0x000fc60000000022 */
[----:B------:R-:W-:Y:S01]  /*3ce0*/  FFMA.FTZ R89, R89, R104, R106 ;  /* 0x0000006859597223 */ /* 0x000fe2000001006a */
[----:B------:R-:W-:Y:S02]  /*3cf0*/  PRMT R106, RZ, 0x5410, R34 ;  /* 0x00005410ff6a7816 */ /* 0x000fe40000000022 */
[----:B------:R-:W-:Y:S01]  /*3d00*/  PRMT R34, RZ, 0x5410, R35 ;  /* 0x00005410ff227816 */ /* 0x000fe20000000023 */
[----:B------:R-:W-:Y:S01]  /*3d10*/  FFMA.FTZ R109, R90, R89, R109 ;  /* 0x000000595a6d7223 */ /* 0x000fe2000001006d */
[----:B------:R-:W-:Y:S02]  /*3d20*/  PRMT R90, RZ, 0x7610, R29 ;  /* 0x00007610ff5a7816 */ /* 0x000fe4000000001d */
        /* <DEDUP_REMOVED lines=8> */
[----:B------:R-:W-:-:S04]  /*3db0*/  FFMA.FTZ R88, R88, R94, R115 ;  /* 0x0000005e58587223 */ /* 0x000fc80000010073 */
[----:B------:R-:W-:Y:S01]  /*3dc0*/  FFMA.FTZ R95, R93, R88, R112 ;  /* 0x000000585d5f7223 */ /* 0x000fe20000010070 */
[----:B------:R-:W-:Y:S02]  /*3dd0*/  PRMT R93, RZ, 0x5410, R32 ;  /* 0x00005410ff5d7816 */ /* 0x000fe40000000020 */
[--C-:B------:R-:W-:Y:S01]  /*3de0*/  PRMT R32, RZ, 0x5410, R33.reuse ;  /* 0x00005410ff207816 */ /* 0x100fe20000000021 */
[----:B------:R-:W-:Y:S01]  /*3df0*/  FFMA.FTZ R99, R99, R95, R114 ;  /* 0x0000005f63637223 */ /* 0x000fe20000010072 */
        /* <DEDUP_REMOVED lines=17> */
.L_x_4636:
[----:B------:R-:W-:Y:S05]  /*3f10*/  BSYNC B0 ;  /* 0x0000000000007941 */ /* 0x000fea0003800000 */
.L_x_4635:
        /* <DEDUP_REMOVED lines=25> */
.L_x_4634:
        /* <DEDUP_REMOVED lines=19> */
[----:B------:R1:W-:Y:S01]  /*41e0*/  STS.128 [R19+0x10], R36 ;  /* 0x0000102413007388 */ /* 0x0003e20000000c00 */
[----:B------:R-:W-:-:S06]  /*41f0*/  NOP ;  /* 0x0000000000007918 */ /* 0x000fcc0000000000 */
[----:B------:R-:W2:Y:S01]  /*4200*/  LDS.128 R28, [R7.X16] ;  /* 0x00000000071c7984 */ /* 0x000ea2000000cc00 */
[----:B------:R-:W-:Y:S01]  /*4210*/  IADD3 R33, R33, R35, RZ ;  /* 0x0000002321217210 */ /* 0x000fe20007ffe0ff */
[----:B------:R-:W-:Y:S01]  /*4220*/  IMAD R35, R3, c[0x0][0x208], RZ ;  /* 0x0000820003237a24 */ /* 0x000fe200078e02ff */
[----:B------:R-:W-:Y:S01]  /*4230*/  IADD3 R14, P4, R14, 0x400, RZ ;  /* 0x000004000e0e7810 */ /* 0x000fe20007f9e0ff */
[----:B------:R-:W3:Y:S01]  /*4240*/  LDS.128 R24, [R7.X16+0x200] ;  /* 0x0002000007187984 */ /* 0x000ee2000000cc00 */
[----:B------:R-:W-:Y:S01]  /*4250*/  IADD3.X R17, RZ, R17, RZ, P1, !PT ;  /* 0x00000011ff117210 */ /* 0x000fe20000ffe4ff */
[C---:B0-----:R-:W-:Y:S01]  /*4260*/  IMAD.WIDE.U32 R20, R0.reuse, c[0x0][0x208], R32 ;  /* 0x0000820000147a25 */ /* 0x041fe200078e0020 */
[----:B------:R-:W-:Y:S02]  /*4270*/  IADD3.X R18, RZ, R18, RZ, P2, !PT ;  /* 0x00000012ff127210 */ /* 0x000fe400017fe4ff */
[----:B------:R-:W-:Y:S01]  /*4280*/  IADD3.X R13, RZ, R13, RZ, P3, !PT ;  /* 0x0000000dff0d7210 */ /* 0x000fe20001ffe4ff */
[----:B-1----:R-:W-:Y:S01]  /*4290*/  IMAD R19, R0, c[0x0][0x20c], R35 ;  /* 0x0000830000137a24 */ /* 0x002fe200078e0223 */
[----:B------:R-:W-:-:S02]  /*42a0*/  LEA R22, P0, R20, c[0x0][0x258], 0x1 ;  /* 0x0000960014167a11 */ /* 0x000fc400078008ff */
[----:B------:R-:W-:Y:S02]  /*42b0*/  IADD3.X R15, RZ, R15, RZ, P4, !PT ;  /* 0x0000000fff0f7210 */ /* 0x000fe400027fe4ff */
[----:B------:R-:W-:-:S04]  /*42c0*/  IADD3 R19, R21, R19, RZ ;  /* 0x0000001315137210 */ /* 0x000fc80007ffe0ff */
[----:B------:R-:W-:Y:S02]  /*42d0*/  LEA.HI.X R23, R20, c[0x0][0x25c], R19, 0x1, P0 ;  /* 0x0000970014177a11 */ /* 0x000fe400000f0c13 */
[----:B------:R-:W-:-:S03]  /*42e0*/  ISETP.GE.AND P0, PT, R8, c[0x0][0x174], PT ;  /* 0x00005d0008007a0c */ /* 0x000fc60003f06270 */
[----:B------:R-:W-:-:S05]  /*42f0*/  IMAD.WIDE R20, R9, 0x10, R22 ;  /* 0x0000001009147825 */ /* 0x000fca00078e0216 */
[----:B--2---:R0:W-:Y:S04]  /*4300*/  STG.E.128 [R20.64], R28 ;  /* 0x0000001c14007986 */ /* 0x0041e8000c101d04 */
[----:B---3--:R0:W-:Y:S01]  /*4310*/  STG.E.128 [R20.64+0x200], R24 ;  /* 0x0002001814007986 */ /* 0x0081e2000c101d04 */
[----:B------:R-:W-:Y:S01]  /*4320*/  @P0 CALL.REL.NOINC `(.L_x_4638) ;  /* 0x0000001000000944 */ /* 0x000fe20003c00000 */
[----:B------:R-:W-:Y:S05]  /*4330*/  BRA `(.L_x_4639) ;  /* 0xffffc31000007947 */ /* 0x000fea000383ffff */
.L_x_4638:
[----:B------:R-:W-:Y:S05]  /*4340*/  EXIT ;  /* 0x000000000000794d */ /* 0x000fea0003800000 */
.L_x_4640:
        /* <DEDUP_REMOVED lines=11> */
.L_x_5446:


//--------------------- .text._Z25selective_scan_fwd_kernelI32Selective_Scan_fwd_kernel_traitsILi32ELi16ELi1ELb1ELb1ELb1ELb1EN3c108BFloat16EfEEv13SSMParamsBase --------------------------
	.section	.text._Z25selective_scan_fwd_kernelI32Selective_Scan_fwd_kernel_traitsILi32ELi16ELi1ELb1ELb1ELb1ELb1EN3c108BFloat16EfEEv13SSMParamsBase,"ax",@progbits
	.sectioninfo	@"SHI_REGISTERS=121"
	.align	128
        .global         _Z25selective_scan_fwd_kernelI32Selective_Scan_fwd_kernel_traitsILi32ELi16ELi1ELb1ELb1ELb1ELb1EN3c108BFloat16EfEEv13SSMParamsBase
        .type           _Z25selective_scan_fwd_kernelI32Selective_Scan_fwd_kernel_traitsILi32ELi16ELi1ELb1ELb1ELb1ELb1EN3c108BFloat16EfEEv13SSMParamsBase,@function
        .size           _Z25selective_scan_fwd_kernelI32Selective_Scan_fwd_kernel_traitsILi32ELi16ELi1ELb1ELb1ELb1ELb1EN3c108BFloat16EfEEv13SSMParamsBase,(.L_x_5447 - _Z25selective_scan_fwd_kernelI32Selective_Scan_fwd_kernel_traitsILi32ELi16ELi1ELb1ELb1ELb1ELb1EN3c108BFloat16EfEEv13SSMParamsBase)
        .other          _Z25selective_scan_fwd_kernelI32Selective_Scan_fwd_kernel_traitsILi32ELi16ELi1ELb1ELb1ELb1ELb1EN3c108BFloat16EfEEv13SSMParamsBase,@"STO_CUDA_ENTRY STV_DEFAULT"
_Z25selective_scan_fwd_kernelI32Selective_Scan_fwd_kernel_traitsILi32ELi16ELi1ELb1ELb1ELb1ELb1EN3c108BFloat16EfEEv13SSMParamsBase:
.text._Z25selective_scan_fwd_kernelI32Selective_Scan_fwd_kernel_traitsILi32ELi16ELi1ELb1ELb1ELb1ELb1EN3c108BFloat16EfEEv13SSMParamsBase:
        /* <DEDUP_REMOVED lines=99> */
.L_x_4678:
        /* <DEDUP_REMOVED lines=77> */
.L_x_4642:
[----:B-12---:R-:W-:Y:S05]  /*0b00*/  BSYNC B0 ;  /* 0x0000000000007941 */ /* 0x006fea0003800000 */
.L_x_4641:
        /* <DEDUP_REMOVED lines=36> */
.L_x_4644:
[----:B------:R-:W-:Y:S05]  /*0d50*/  BSYNC B0 ;  /* 0x0000000000007941 */ /* 0x000fea0003800000 */
.L_x_4643:
        /* <DEDUP_REMOVED lines=38> */
.L_x_4646:
[----:B------:R-:W-:Y:S05]  /*0fc0*/  BSYNC B0 ;  /* 0x0000000000007941 */ /* 0x000fea0003800000 */
.L_x_4645:
        /* <DEDUP_REMOVED lines=36> */
.L_x_4648:
[----:B------:R-:W-:Y:S05]  /*1210*/  BSYNC B0 ;  /* 0x0000000000007941 */ /* 0x000fea0003800000 */
.L_x_4647:
        /* <DEDUP_REMOVED lines=38> */
.L_x_4650:
[----:B------:R-:W-:Y:S05]  /*1480*/  BSYNC B0 ;  /* 0x0000000000007941 */ /* 0x000fea0003800000 */
.L_x_4649:
        /* <DEDUP_REMOVED lines=36> */
.L_x_4652:
[----:B------:R-:W-:Y:S05]  /*16d0*/  BSYNC B0 ;  /* 0x0000000000007941 */ /* 0x000fea0003800000 */
.L_x_4651:
        /* <DEDUP_REMOVED lines=38> */
.L_x_4654:
[----:B------:R-:W-:Y:S05]  /*1940*/  BSYNC B0 ;  /* 0x0000000000007941 */ /* 0x000fea0003800000 */
.L_x_4653:
        /* <DEDUP_REMOVED lines=36> */
.L_x_4656:
[----:B------:R-:W-:Y:S05]  /*1b90*/  BSYNC B0 ;  /* 0x0000000000007941 */ /* 0x000fea0003800000 */
.L_x_4655:
        /* <DEDUP_REMOVED lines=41> */
.L_x_4658:
[----:B------:R-:W-:Y:S05]  /*1e30*/  BSYNC B0 ;  /* 0x0000000000007941 */ /* 0x000fea0003800000 */
.L_x_4657:
[----:B------:R-:W-:Y:S01]  /*1e40*/  BSSY B0, `(.L_x_4659) ;  /* 0x0000029000007945 */ /* 0x000fe20003800000 */
[----:B------:R-:W-:Y:S01]  /*1e50*/  PRMT R73, RZ, 0x5410, R30 ;  /* 0x00005410ff497816 */ /* 0x000fe2000000001e */
[----:B------:R-:W-:Y:S01]  /*1e60*/  FADD.FTZ R67, R23, R16 ;  /* 0x0000001017437221 */ /* 0x000fe20000010000 */
[----:B------:R-:W-:Y:S02]  /*1e70*/  FSETP.GTU.FTZ.AND P3, PT, R66, 20, PT ;  /* 0x41a000004200780b */ /* 0x000fe40003f7c000 */
        /* <DEDUP_REMOVED lines=37> */
.L_x_4660:
[----:B------:R-:W-:Y:S05]  /*20d0*/  BSYNC B0 ;  /* 0x0000000000007941 */ /* 0x000fea0003800000 */
.L_x_4659:
        /* <DEDUP_REMOVED lines=8> */
[--C-:B------:R-:W-:Y:S02]  /*2160*/  PRMT R71, RZ, 0x5410, R24.reuse ;  /* 0x00005410ff477816 */ /* 0x100fe40000000018 */
[----:B------:R-:W-:Y:S02]  /*2170*/  PRMT R82, RZ, 0x7610, R24 ;  /* 0x00007610ff527816 */ /* 0x000fe40000000018 */
        /* <DEDUP_REMOVED lines=37> */
.L_x_4662:
[----:B------:R-:W-:Y:S05]  /*23d0*/  BSYNC B0 ;  /* 0x0000000000007941 */ /* 0x000fea0003800000 */
.L_x_4661:
        /* <DEDUP_REMOVED lines=33> */
.L_x_4664:
[----:B------:R-:W-:Y:S05]  /*25f0*/  BSYNC B0 ;  /* 0x0000000000007941 */ /* 0x000fea0003800000 */
.L_x_4663:
        /* <DEDUP_REMOVED lines=33> */
.L_x_4666:
[----:B------:R-:W-:Y:S05]  /*2810*/  BSYNC B0 ;  /* 0x0000000000007941 */ /* 0x000fea0003800000 */
.L_x_4665:
        /* <DEDUP_REMOVED lines=33> */
.L_x_4668:
[----:B------:R-:W-:Y:S05]  /*2a30*/  BSYNC B0 ;  /* 0x0000000000007941 */ /* 0x000fea0003800000 */
.L_x_4667:
        /* <DEDUP_REMOVED lines=33> */
.L_x_4670:
[----:B------:R-:W-:Y:S05]  /*2c50*/  BSYNC B0 ;  /* 0x0000000000007941 */ /* 0x000fea0003800000 */
.L_x_4669:
        /* <DEDUP_REMOVED lines=33> */
.L_x_4672:
[----:B------:R-:W-:Y:S05]  /*2e70*/  BSYNC B0 ;  /* 0x0000000000007941 */ /* 0x000fea0003800000 */
.L_x_4671:
        /* <DEDUP_REMOVED lines=36> */
.L_x_4676:
        /* <DEDUP_REMOVED lines=187> */
[----:B------:R-:W-:Y:S01]  /*3c70*/  FFMA.FTZ R110, R95, R118, R110 ;  /* 0x000000765f6e7223 */ /* 0x000fe2000001006e */
[--C-:B------:R-:W-:Y:S02]  /*3c80*/  PRMT R95, RZ, 0x5410, R30.reuse ;  /* 0x00005410ff5f7816 */ /* 0x100fe4000000001e */
[----:B------:R-:W-:Y:S01]  /*3c90*/  PRMT R30, RZ, 0x7610, R30 ;  /* 0x00007610ff1e7816 */ /* 0x000fe2000000001e */
[----:B------:R-:W-:Y:S01]  /*3ca0*/  FFMA.FTZ R107, R96, R110, R107 ;  /* 0x0000006e606b7223 */ /* 0x000fe2000001006b */
[--C-:B------:R-:W-:Y:S02]  /*3cb0*/  PRMT R96, RZ, 0x5410, R31.reuse ;  /* 0x00005410ff607816 */ /* 0x100fe4000000001f */
        /* <DEDUP_REMOVED lines=10> */
[----:B------:R-:W-:-:S03]  /*3d60*/  PRMT R35, RZ, 0x7610, R35 ;  /* 0x00007610ff237816 */ /* 0x000fc60000000023 */
[----:B------:R-:W-:Y:S01]  /*3d70*/  FFMA.FTZ R113, R94, R92, R113 ;  /* 0x0000005c5e717223 */ /* 0x000fe20000010071 */
[----:B------:R-:W-:-:S03]  /*3d80*/  PRMT R94, RZ, 0x7610, R29 ;  /* 0x00007610ff5e7816 */ /* 0x000fc6000000001d */
        /* <DEDUP_REMOVED lines=22> */
.L_x_4675:
[----:B------:R-:W-:Y:S05]  /*3ef0*/  BSYNC B0 ;  /* 0x0000000000007941 */ /* 0x000fea0003800000 */
.L_x_4674:
        /* <DEDUP_REMOVED lines=25> */
.L_x_4673:
        /* <DEDUP_REMOVED lines=65> */
[----:B------:R-:W-:Y:S01]  /*44a0*/  FMUL.FTZ R30, R41, -1.4426950216293334961 ;  /* 0xbfb8aa3b291e7820 */ /* 0x000fe20000410000 */
[----:B------:R-:W-:Y:S01]  /*44b0*/  PRMT R51, RZ, 0x7610, R51 ;  /* 0x00007610ff337816 */ /* 0x000fe20000000033 */
[----:B------:R-:W-:Y:S01]  /*44c0*/  FMUL.FTZ R31, R50, -1.4426950216293334961 ;  /* 0xbfb8aa3b321f7820 */ /* 0x000fe20000410000 */
[--C-:B------:R-:W-:Y:S01]  /*44d0*/  PRMT R32, RZ, 0x5410, R48.reuse ;  /* 0x00005410ff207816 */ /* 0x100fe20000000030 */
[----:B------:R-:W-:Y:S01]  /*44e0*/  FMUL.FTZ R29, R49, -1.4426950216293334961 ;  /* 0xbfb8aa3b311d7820 */ /* 0x000fe20000410000 */
[----:B------:R-:W-:Y:S02]  /*44f0*/  PRMT R48, RZ, 0x7610, R48 ;  /* 0x00007610ff307816 */ /* 0x000fe40000000030 */
[----:B------:R-:W3:Y:S01]  /*4500*/  MUFU.EX2 R42, R30 ;  /* 0x0000001e002a7308 */ /* 0x000ee20000000800 */
[----:B0-----:R-:W-:Y:S01]  /*4510*/  FMUL.FTZ R28, R58, -1.4426950216293334961 ;  /* 0xbfb8aa3b3a1c7820 */ /* 0x001fe20000410000 */
[----:B-1----:R-:W-:Y:S01]  /*4520*/  PRMT R69, RZ, 0x7610, R39 ;  /* 0x00007610ff457816 */ /* 0x002fe20000000027 */
[----:B------:R-:W-:-:S02]  /*4530*/  FMUL.FTZ R40, R48, -1.4426950216293334961 ;  /* 0xbfb8aa3b30287820 */ /* 0x000fc40000410000 */
[----:B------:R-:W-:-:S03]  /*4540*/  FMUL.FTZ R62, R32, -1.4426950216293334961 ;  /* 0xbfb8aa3b203e7820 */ /* 0x000fc60000410000 */
[----:B------:R0:W1:Y:S01]  /*4550*/  MUFU.EX2 R59, R28 ;  /* 0x0000001c003b7308 */ /* 0x0000620000000800 */
[----:B--2---:R-:W-:-:S07]  /*4560*/  FADD.FTZ R33, R33, 1 ;  /* 0x3f80000021217421 */ /* 0x004fce0000010000 */
        /* <DEDUP_REMOVED lines=9> */
[----:B0-----:R-:W-:Y:S02]  /*4600*/  FMUL.FTZ R29, R51, -1.4426950216293334961 ;  /* 0xbfb8aa3b331d7820 */ /* 0x001fe40000410000 */
[----:B----4-:R-:W-:-:S05]  /*4610*/  FADD.FTZ R43, R43, 1 ;  /* 0x3f8000002b2b7421 */ /* 0x010fca0000010000 */
[----:B------:R0:W4:Y:S01]  /*4620*/  MUFU.EX2 R63, R31 ;  /* 0x0000001f003f7308 */ /* 0x0001220000000800 */
[--C-:B-1----:R-:W-:Y:S01]  /*4630*/  PRMT R30, RZ, 0x5410, R38.reuse ;  /* 0x00005410ff1e7816 */ /* 0x102fe20000000026 */
[----:B---3--:R-:W-:Y:S01]  /*4640*/  FADD.FTZ R35, R35, 1 ;  /* 0x3f80000023237421 */ /* 0x008fe20000010000 */
[----:B------:R-:W-:-:S03]  /*4650*/  PRMT R38, RZ, 0x7610, R38 ;  /* 0x00007610ff267816 */ /* 0x000fc60000000026 */
[----:B------:R-:W-:Y:S02]  /*4660*/  FMUL.FTZ R66, R30, -1.4426950216293334961 ;  /* 0xbfb8aa3b1e427820 */ /* 0x000fe40000410000 */
[----:B------:R1:W-:Y:S01]  /*4670*/  MUFU.EX2 R60, R29 ;  /* 0x0000001d003c7308 */ /* 0x0003e20000000800 */
[----:B0-----:R-:W-:Y:S02]  /*4680*/  FMUL.FTZ R31, R38, -1.4426950216293334961 ;  /* 0xbfb8aa3b261f7820 */ /* 0x001fe40000410000 */
[----:B--2---:R-:W-:-:S05]  /*4690*/  FADD.FTZ R61, R61, 1 ;  /* 0x3f8000003d3d7421 */ /* 0x004fca0000010000 */
[----:B------:R0:W2:Y:S01]  /*46a0*/  MUFU.EX2 R67, R31 ;  /* 0x0000001f00437308 */ /* 0x0000a20000000800 */
[--C-:B-1----:R-:W-:Y:S01]  /*46b0*/  PRMT R29, RZ, 0x5410, R37.reuse ;  /* 0x00005410ff1d7816 */ /* 0x102fe20000000025 */
[----:B----4-:R-:W-:Y:S01]  /*46c0*/  FADD.FTZ R63, R63, 1 ;  /* 0x3f8000003f3f7421 */ /* 0x010fe20000010000 */
[----:B------:R-:W-:-:S03]  /*46d0*/  PRMT R37, RZ, 0x7610, R37 ;  /* 0x00007610ff257816 */ /* 0x000fc60000000025 */
[----:B------:R-:W-:Y:S02]  /*46e0*/  FMUL.FTZ R64, R29, -1.4426950216293334961 ;  /* 0xbfb8aa3b1d407820 */ /* 0x000fe40000410000 */
[----:B------:R-:W1:Y:S01]  /*46f0*/  MUFU.EX2 R40, R40 ;  /* 0x0000002800287308 */ /* 0x000e620000000800 */
[----:B0-----:R-:W-:Y:S01]  /*4700*/  PRMT R31, RZ, 0x5410, R39 ;  /* 0x00005410ff1f7816 */ /* 0x001fe20000000027 */
[----:B------:R-:W-:Y:S02]  /*4710*/  FMUL.FTZ R65, R37, -1.4426950216293334961 ;  /* 0xbfb8aa3b25417820 */ /* 0x000fe40000410000 */
[----:B------:R-:W-:Y:S02]  /*4720*/  FMUL.FTZ R39, R69, -1.4426950216293334961 ;  /* 0xbfb8aa3b45277820 */ /* 0x000fe40000410000 */
[----:B------:R-:W-:Y:S02]  /*4730*/  FMUL.FTZ R68, R31, -1.4426950216293334961 ;  /* 0xbfb8aa3b1f447820 */ /* 0x000fe40000410000 */
[----:B------:R-:W0:Y:S01]  /*4740*/  MUFU.EX2 R64, R64 ;  /* 0x0000004000407308 */ /* 0x000e220000000800 */
[----:B--2---:R-:W-:-:S02]  /*4750*/  FADD.FTZ R67, R67, 1 ;  /* 0x3f80000043437421 */ /* 0x004fc40000010000 */
[----:B------:R-:W-:-:S05]  /*4760*/  FADD.FTZ R60, R60, 1 ;  /* 0x3f8000003c3c7421 */ /* 0x000fca0000010000 */
[----:B------:R-:W2:Y:S01]  /*4770*/  MUFU.EX2 R62, R62 ;  /* 0x0000003e003e7308 */ /* 0x000ea20000000800 */
[----:B-1----:R-:W-:-:S07]  /*4780*/  FADD.FTZ R40, R40, 1 ;  /* 0x3f80000028287421 */ /* 0x002fce0000010000 */
[----:B------:R-:W1:Y:S01]  /*4790*/  MUFU.EX2 R68, R68 ;  /* 0x0000004400447308 */ /* 0x000e620000000800 */
[----:B0-----:R-:W-:-:S07]  /*47a0*/  FADD.FTZ R64, R64, 1 ;  /* 0x3f80000040407421 */ /* 0x001fce0000010000 */
[----:B------:R-:W-:Y:S01]  /*47b0*/  MUFU.RCP R42, R42 ;  /* 0x0000002a002a7308 */ /* 0x000fe20000001000 */
[----:B--2---:R-:W-:-:S07]  /*47c0*/  FADD.FTZ R62, R62, 1 ;  /* 0x3f8000003e3e7421 */ /* 0x004fce0000010000 */
[----:B------:R-:W0:Y:S01]  /*47d0*/  MUFU.EX2 R65, R65 ;  /* 0x0000004100417308 */ /* 0x000e220000000800 */
[----:B-1----:R-:W-:-:S07]  /*47e0*/  FADD.FTZ R68, R68, 1 ;  /* 0x3f80000044447421 */ /* 0x002fce0000010000 */
        /* <DEDUP_REMOVED lines=32> */
[----:B------:R-:W-:Y:S01]  /*49f0*/  FMUL.FTZ R29, R29, R22 ;  /* 0x000000161d1d7220 */ /* 0x000fe20000410000 */
[----:B------:R-:W-:Y:S02]  /*4a00*/  F2FP.BF16.PACK_AB R22, R35, R40 ;  /* 0x000000282316723e */ /* 0x000fe400000010ff */
        /* <DEDUP_REMOVED lines=12> */
[----:B------:R-:W-:Y:S01]  /*4ad0*/  BAR.SYNC.DEFER_BLOCKING 0x0 ;  /* 0x0000000000007b1d */ /* 0x000fe20000010000 */
[----:B-1----:R-:W-:-:S05]  /*4ae0*/  FMUL.FTZ R30, R30, R77 ;  /* 0x0000004d1e1e7220 */ /* 0x002fca0000410000 */
[----:B------:R-:W0:Y:S01]  /*4af0*/  MUFU.RCP R42, R41 ;  /* 0x00000029002a7308 */ /* 0x000e220000001000 */
[----:B------:R-:W-:Y:S01]  /*4b00*/  FMUL.FTZ R30, R30, R23 ;  /* 0x000000171e1e7220 */ /* 0x000fe20000410000 */
[----:B------:R-:W-:Y:S01]  /*4b10*/  F2FP.BF16.PACK_AB R23, R51, R58 ;  /* 0x0000003a3317723e */ /* 0x000fe200000010ff */
[----:B--2---:R-:W-:-:S04]  /*4b20*/  FMUL.FTZ R38, R31, R68 ;  /* 0x000000441f267220 */ /* 0x004fc80000410000 */
[----:B------:R-:W-:Y:S01]  /*4b30*/  FMUL.FTZ R38, R38, R21 ;  /* 0x0000001526267220 */ /* 0x000fe20000410000 */
[----:B------:R-:W-:Y:S02]  /*4b40*/  F2FP.BF16.PACK_AB R21, R49, R34 ;  /* 0x000000223115723e */ /* 0x000fe400000010ff */
[----:B------:R-:W-:Y:S01]  /*4b50*/  F2FP.BF16.PACK_AB R34, R29, R30 ;  /* 0x0000001e1d22723e */ /* 0x000fe200000010ff */
[----:B0-----:R-:W-:-:S04]  /*4b60*/  FMUL.FTZ R69, R69, R42 ;  /* 0x0000002a45457220 */ /* 0x001fc80000410000 */
[----:B------:R-:W-:Y:S01]  /*4b70*/  FMUL.FTZ R69, R69, R20 ;  /* 0x0000001445457220 */ /* 0x000fe20000410000 */
[----:B------:R-:W-:Y:S02]  /*4b80*/  F2FP.BF16.PACK_AB R20, R33, R32 ;  /* 0x000000202114723e */ /* 0x000fe400000010ff */
[----:B------:R-:W-:Y:S01]  /*4b90*/  F2FP.BF16.PACK_AB R33, R37, R36 ;  /* 0x000000242521723e */ /* 0x000fe200000010ff */
[----:B------:R-:W-:Y:S01]  /*4ba0*/  IMAD R36, R14, c[0x0][0x210], RZ ;  /* 0x000084000e247a24 */ /* 0x000fe200078e02ff */
[----:B------:R-:W-:Y:S01]  /*4bb0*/  F2FP.BF16.PACK_AB R35, R69, R38 ;  /* 0x000000264523723e */ /* 0x000fe200000010ff */
[----:B------:R0:W-:Y:S01]  /*4bc0*/  STS.128 [R0], R20 ;  /* 0x0000001400007388 */ /* 0x0001e20000000c00 */
[----:B------:R-:W-:Y:S01]  /*4bd0*/  F2FP.BF16.PACK_AB R32, R39, R28 ;  /* 0x0000001c2720723e */ /* 0x000fe200000010ff */
[----:B------:R-:W-:Y:S02]  /*4be0*/  IMAD R37, R15, c[0x0][0x214], R36 ;  /* 0x000085000f257a24 */ /* 0x000fe400078e0224 */
[----:B------:R-:W-:-:S02]  /*4bf0*/  IMAD R36, R18, c[0x0][0x218], RZ ;  /* 0x0000860012247a24 */ /* 0x000fc400078e02ff */
[----:B------:R-:W-:Y:S01]  /*4c00*/  STS.128 [R0+0x10], R32 ;  /* 0x0000102000007388 */ /* 0x000fe20000000c00 */
[----:B------:R-:W-:-:S06]  /*4c10*/  NOP ;  /* 0x0000000000007918 */ /* 0x000fcc0000000000 */
[----:B------:R-:W1:Y:S01]  /*4c20*/  LDS.128 R28, [R13.X16] ;  /* 0x000000000d1c7984 */ /* 0x000e62000000cc00 */
[----:B------:R-:W-:Y:S01]  /*4c30*/  IADD3 R57, R57, R37, RZ ;  /* 0x0000002539397210 */ /* 0x000fe20007ffe0ff */
[C---:B0-----:R-:W-:Y:S02]  /*4c40*/  IMAD R23, R19.reuse, c[0x0][0x21c], R36 ;  /* 0x0000870013177a24 */ /* 0x041fe400078e0224 */
[----:B------:R-:W0:Y:S02]  /*4c50*/  LDS.128 R24, [R13.X16+0x200] ;  /* 0x000200000d187984 */ /* 0x000e24000000cc00 */
[----:B------:R-:W-:-:S05]  /*4c60*/  IMAD.WIDE.U32 R20, R19, c[0x0][0x218], R56 ;  /* 0x0000860013147a25 */ /* 0x000fca00078e0038 */
        /* <DEDUP_REMOVED lines=9> */
.L_x_4677:
[----:B------:R-:W-:Y:S05]  /*4d00*/  EXIT ;  /* 0x000000000000794d */ /* 0x000fea0003800000 */
.L_x_4679:
        /* <DEDUP_REMOVED lines=15> */
.L_x_5447:


//--------------------- .text._Z25selective_scan_fwd_kernelI32Selective_Scan_fwd_kernel_traitsILi32ELi8ELi1ELb0ELb0ELb0ELb0EN3c108BFloat16EfEEv13SSMParamsBase --------------------------
	.section	.text._Z25selective_scan_fwd_kernelI32Selective_Scan_fwd_kernel_traitsILi32ELi8ELi1ELb0ELb0ELb0ELb0EN3c108BFloat16EfEEv13SSMParamsBase,"ax",@progbits
	.sectioninfo	@"SHI_REGISTERS=102"
	.align	128
        .global         _Z25selective_scan_fwd_kernelI32Selective_Scan_fwd_kernel_traitsILi32ELi8ELi1ELb0ELb0ELb0ELb0EN3c108BFloat16EfEEv13SSMParamsBase
        .type           _Z25selective_scan_fwd_kernelI32Selective_Scan_fwd_kernel_traitsILi32ELi8ELi1ELb0ELb0ELb0ELb0EN3c108BFloat16EfEEv13SSMParamsBase,@function
        .size           _Z25selective_scan_fwd_kernelI32Selective_Scan_fwd_kernel_traitsILi32ELi8ELi1ELb0ELb0ELb0ELb0EN3c108BFloat16EfEEv13SSMParamsBase,(.L_x_5448 - _Z25selective_scan_fwd_kernelI32Selective_Scan_fwd_kernel_traitsILi32ELi8ELi1ELb0ELb0ELb0ELb0EN3c108BFloat16EfEEv13SSMParamsBase)
        .other          _Z25selective_scan_fwd_kernelI32Selective_Scan_fwd_kernel_traitsILi32ELi8ELi1ELb0ELb0ELb0ELb0EN3c108BFloat16EfEEv13SSMParamsBase,@"STO_CUDA_ENTRY STV_DEFAULT"
_Z25selective_scan_fwd_kernelI32Selective_Scan_fwd_kernel_traitsILi32ELi8ELi1ELb0ELb0ELb0ELb0EN3c108BFloat16EfEEv13SSMParamsBase:
.text._Z25selective_scan_fwd_kernelI32Selective_Scan_fwd_kernel_traitsILi32ELi8ELi1ELb0ELb0ELb0ELb0EN3c108BFloat16EfEEv13SSMParamsBase:
[----:B------:R-:W-:Y:S02]  /*0000*/  IMAD.MOV.U32 R1, RZ, RZ, c[0x0][0x28] ;  /* 0x00000a00ff017624 */ /* 0x000fe400078e00ff */
[----:B------:R-:W0:Y:S01]  /*0010*/  S2UR UR4, SR_CTAID.Y ;  /* 0x00000000000479c3 */ /* 0x000e220000002600 */
[----:B------:R-:W-:Y:S01]  /*0020*/  ISETP.NE.U32.AND P1, PT, RZ, c[0x0][0x250], PT ;  /* 0x00009400ff007a0c */ /* 0x000fe20003f25070 */
[----:B------:R-:W-:Y:S01]  /*0030*/  HFMA2.MMA R16, -RZ, RZ, 0, 0 ;  /* 0x00000000ff107435 */ /* 0x000fe200000001ff */
[----:B------:R-:W-:Y:S01]  /*0040*/  ULDC.64 UR6, c[0x0][0x118] ;  /* 0x0000460000067ab9 */ /* 0x000fe20000000a00 */
[----:B------:R-:W-:Y:S01]  /*0050*/  ISETP.NE.U32.AND P0, PT, RZ, c[0x0][0x238], PT ;  /* 0x00008e00ff007a0c */ /* 0x000fe20003f05070 */
[----:B------:R-:W-:Y:S01]  /*0060*/  IMAD.MOV.U32 R14, RZ, RZ, RZ ;  /* 0x000000ffff0e7224 */ /* 0x000fe200078e00ff */
[----:B------:R-:W-:Y:S02]  /*0070*/  ISETP.NE.AND.EX P1, PT, RZ, c[0x0][0x254], PT, P1 ;  /* 0x00009500ff007a0c */ /* 0x000fe40003f25310 */
[----:B------:R-:W-:Y:S02]  /*0080*/  ISETP.NE.AND.EX P0, PT, RZ, c[0x0][0x23c], PT, P0 ;  /* 0x00008f00ff007a0c */ /* 0x000fe40003f05300 */
[----:B0-----:R-:W-:-:S04]  /*0090*/  MOV R0, UR4 ;  /* 0x0000000400007c02 */ /* 0x001fc80008000f00 */
[----:B------:R-:W-:-:S05]  /*00a0*/  SHF.R.S32.HI R15, RZ, 0x1f, R0 ;  /* 0x0000001fff0f7819 */ /* 0x000fca0000011400 */
        /* <DEDUP_REMOVED lines=18> */
[----:B------:R-:W-:Y:S02]  /*01d0*/  IMAD R9, R0, c[0x0][0x1ec], R9 ;  /* 0x00007b0000097a24 */ /* 0x000fe400078e0209 */
[----:B------:R-:W-:Y:S02]  /*01e0*/  IMAD.MOV.U32 R36, RZ, RZ, RZ ;  /* 0x000000ffff247224 */ /* 0x000fe400078e00ff */
[----:B------:R-:W-:Y:S01]  /*01f0*/  IMAD.IADD R5, R5, 0x1, R9 ;  /* 0x0000000105057824 */ /* 0x000fe200078e0209 */
        /* <DEDUP_REMOVED lines=18> */
[----:B------:R-:W-:-:S02]  /*0320*/  IADD3 R26, R31, 0x2, RZ ;  /* 0x000000021f1a7810 */ /* 0x000fc40007ffe0ff */
[C---:B------:R-:W-:Y:S02]  /*0330*/  IADD3 R27, R31.reuse, 0x3, RZ ;  /* 0x000000031f1b7810 */ /* 0x040fe40007ffe0ff */
[C---:B------:R-:W-:Y:S02]  /*0340*/  IADD3 R28, R31.reuse, 0x4, RZ ;  /* 0x000000041f1c7810 */ /* 0x040fe40007ffe0ff */
[C---:B------:R-:W-:Y:S02]  /*0350*/  IADD3 R29, R31.reuse, 0x5, RZ ;  /* 0x000000051f1d7810 */ /* 0x040fe40007ffe0ff */
[----:B------:R-:W-:Y:S02]  /*0360*/  IADD3 R30, R31, 0x6, RZ ;  /* 0x000000061f1e7810 */ /* 0x000fe40007ffe0ff */
[----:B------:R-:W-:Y:S02]  /*0370*/  LEA.HI.X R5, R6, c[0x0][0x244], R3, 0x1, P0 ;  /* 0x0000910006057a11 */ /* 0x000fe400000f0c03 */
[----:B------:R-:W-:-:S02]  /*0380*/  LEA.HI.X R47, R47, c[0x0][0x24c], R2, 0x1, P1 ;  /* 0x000093002f2f7a11 */ /* 0x000fc400008f0c02 */
[----:B------:R-:W-:Y:S02]  /*0390*/  IADD3 R31, R31, 0x7, RZ ;  /* 0x000000071f1f7810 */ /* 0x000fe40007ffe0ff */
[C---:B------:R-:W-:Y:S02]  /*03a0*/  LOP3.LUT R32, R19.reuse, 0x20, RZ, 0xfc, !PT ;  /* 0x0000002013207812 */ /* 0x040fe400078efcff */
[C---:B------:R-:W-:Y:S02]  /*03b0*/  LOP3.LUT R33, R19.reuse, 0x40, RZ, 0xfc, !PT ;  /* 0x0000004013217812 */ /* 0x040fe400078efcff */
[C---:B------:R-:W-:Y:S02]  /*03c0*/  LOP3.LUT R34, R19.reuse, 0x60, RZ, 0xfc, !PT ;  /* 0x0000006013227812 */ /* 0x040fe400078efcff */
[C---:B------:R-:W-:Y:S02]  /*03d0*/  LOP3.LUT R35, R19.reuse, 0x80, RZ, 0xfc, !PT ;  /* 0x0000008013237812 */ /* 0x040fe400078efcff */
[----:B------:R-:W-:-:S02]  /*03e0*/  LOP3.LUT R24, R19, 0xa0, RZ, 0xfc, !PT ;  /* 0x000000a013187812 */ /* 0x000fc400078efcff */
[C---:B------:R-:W-:Y:S02]  /*03f0*/  LOP3.LUT R21, R19.reuse, 0xc0, RZ, 0xfc, !PT ;  /* 0x000000c013157812 */ /* 0x040fe400078efcff */
[----:B--2---:R-:W-:Y:S02]  /*0400*/  LOP3.LUT R23, R19, 0xe0, RZ, 0xfc, !PT ;  /* 0x000000e013177812 */ /* 0x004fe400078efcff */
.L_x_4701:
[----:B------:R-:W-:Y:S01]  /*0410*/  BAR.SYNC.DEFER_BLOCKING 0x0 ;  /* 0x0000000000007b1d */ /* 0x000fe20000010000 */
[----:B------:R-:W-:Y:S02]  /*0420*/  MOV R3, 0xffffff00 ;  /* 0xffffff0000037802 */ /* 0x000fe40000000f00 */
[----:B------:R-:W-:Y:S02]  /*0430*/  PRMT R2, RZ, 0x7610, R2 ;  /* 0x00007610ff027816 */ /* 0x000fe40000000002 */
[----:B-1----:R-:W-:Y:S01]  /*0440*/  PRMT R6, RZ, 0x7610, R6 ;  /* 0x00007610ff067816 */ /* 0x002fe20000000006 */
        /* <DEDUP_REMOVED lines=28> */
[----:B------:R-:W-:Y:S01]  /*0610*/  IADD3 R13, R22, 0x60, RZ ;  /* 0x00000060160d7810 */ /* 0x000fe20007ffe0ff */
[----:B------:R-:W-:Y:S01]  /*0620*/  IMAD.SHL.U32 R11, R11, 0x2, RZ ;  /* 0x000000020b0b7824 */ /* 0x000fe200078e00ff */
[----:B------:R-:W-:-:S02]  /*0630*/  LEA.HI.SX32 R37, R37, R22, 0x1b ;  /* 0x0000001625257211 */ /* 0x000fc400078fdaff */
[----:B------:R-:W-:Y:S02]  /*0640*/  LEA.HI.SX32 R13, R13, R22, 0x1b ;  /* 0x000000160d0d7211 */ /* 0x000fe400078fdaff */
[C---:B------:R-:W-:Y:S01]  /*0650*/  IADD3 R39, R22.reuse, 0x80, RZ ;  /* 0x0000008016277810 */ /* 0x040fe20007ffe0ff */
[----:B------:R-:W-:Y:S01]  /*0660*/  IMAD.SHL.U32 R37, R37, 0x2, RZ ;  /* 0x0000000225257824 */ /* 0x000fe200078e00ff */
[C---:B------:R-:W-:Y:S02]  /*0670*/  IADD3 R43, R22.reuse, 0xa0, RZ ;  /* 0x000000a0162b7810 */ /* 0x040fe40007ffe0ff */
[C---:B------:R-:W-:Y:S02]  /*0680*/  IADD3 R45, R22.reuse, 0xc0, RZ ;  /* 0x000000c0162d7810 */ /* 0x040fe40007ffe0ff */
[----:B------:R-:W-:Y:S02]  /*0690*/  SHF.L.U32 R41, R13, 0x1, RZ ;  /* 0x000000010d297819 */ /* 0x000fe400000006ff */
[----:B------:R-:W-:-:S02]  /*06a0*/  IADD3 R13, R22, 0xe0, RZ ;  /* 0x000000e0160d7810 */ /* 0x000fc40007ffe0ff */
[-C--:B------:R-:W-:Y:S02]  /*06b0*/  LEA.HI.SX32 R39, R39, R22.reuse, 0x1b ;  /* 0x0000001627277211 */ /* 0x080fe400078fdaff */
[-C--:B------:R-:W-:Y:S02]  /*06c0*/  LEA.HI.SX32 R43, R43, R22.reuse, 0x1b ;  /* 0x000000162b2b7211 */ /* 0x080fe400078fdaff */
[-C--:B------:R-:W-:Y:S01]  /*06d0*/  LEA.HI.SX32 R42, R45, R22.reuse, 0x1b ;  /* 0x000000162d2a7211 */ /* 0x080fe200078fdaff */
[----:B------:R-:W-:Y:S01]  /*06e0*/  IMAD.SHL.U32 R39, R39, 0x2, RZ ;  /* 0x0000000227277824 */ /* 0x000fe200078e00ff */
[----:B------:R-:W-:Y:S02]  /*06f0*/  LEA.HI.SX32 R13, R13, R22, 0x1b ;  /* 0x000000160d0d7211 */ /* 0x000fe400078fdaff */
[----:B------:R-:W-:Y:S01]  /*0700*/  SHF.L.U32 R43, R43, 0x1, RZ ;  /* 0x000000012b2b7819 */ /* 0x000fe200000006ff */
[----:B------:R-:W-:Y:S01]  /*0710*/  IMAD.SHL.U32 R42, R42, 0x2, RZ ;  /* 0x000000022a2a7824 */ /* 0x000fe200078e00ff */
[-C--:B------:R-:W-:Y:S01]  /*0720*/  ISETP.GE.AND P6, PT, R19, R40.reuse, PT ;  /* 0x000000281300720c */ /* 0x080fe20003fc6270 */
[----:B------:R-:W-:Y:S01]  /*0730*/  IMAD.SHL.U32 R44, R13, 0x2, RZ ;  /* 0x000000020d2c7824 */ /* 0x000fe200078e00ff */
        /* <DEDUP_REMOVED lines=8> */
[----:B---3--:R1:W-:Y:S04]  /*07c0*/  STS.U16 [R38+0x40], R3 ;  /* 0x0000400326007388 */ /* 0x0083e80000000400 */
[----:B----4-:R2:W-:Y:S01]  /*07d0*/  STS.U16 [R37+0x80], R6 ;  /* 0x0000800625007388 */ /* 0x0105e20000000400 */
[----:B0-----:R-:W-:Y:S01]  /*07e0*/  MOV R2, R48 ;  /* 0x0000003000027202 */ /* 0x001fe20000000f00 */
[----:B-1----:R-:W-:Y:S01]  /*07f0*/  IMAD.MOV.U32 R3, RZ, RZ, R47 ;  /* 0x000000ffff037224 */ /* 0x002fe200078e002f */
[----:B--2---:R-:W-:Y:S01]  /*0800*/  SHF.L.U32 R6, R22, 0x3, RZ ;  /* 0x0000000316067819 */ /* 0x004fe200000006ff */
[----:B------:R0:W-:Y:S03]  /*0810*/  STS.U16 [R41+0xc0], R8 ;  /* 0x0000c00829007388 */ /* 0x0001e60000000400 */
[----:B------:R-:W-:Y:S01]  /*0820*/  LEA.HI.SX32 R45, R6, R6, 0x1b ;  /* 0x00000006062d7211 */ /* 0x000fe200078fdaff */
[----:B------:R1:W-:Y:S01]  /*0830*/  STS.U16 [R39+0x100], R10 ;  /* 0x0001000a27007388 */ /* 0x0003e20000000400 */
[----:B------:R-:W-:-:S02]  /*0840*/  PRMT R6, RZ, 0x7610, R6 ;  /* 0x00007610ff067816 */ /* 0x000fc40000000006 */
[----:B------:R-:W-:Y:S01]  /*0850*/  SHF.L.U32 R45, R45, 0x1, RZ ;  /* 0x000000012d2d7819 */ /* 0x000fe200000006ff */
        /* <DEDUP_REMOVED lines=16> */
[----:B------:R-:W-:Y:S02]  /*0960*/  PRMT R48, RZ, 0x7610, R48 ;  /* 0x00007610ff307816 */ /* 0x000fe40000000030 */
[----:B---3--:R-:W-:Y:S02]  /*0970*/  PRMT R7, RZ, 0x7610, R7 ;  /* 0x00007610ff077816 */ /* 0x008fe40000000007 */
[----:B----4-:R-:W-:Y:S01]  /*0980*/  PRMT R9, RZ, 0x7610, R9 ;  /* 0x00007610ff097816 */ /* 0x010fe20000000009 */
        /* <DEDUP_REMOVED lines=16> */
[----:B--2---:R-:W-:Y:S04]  /*0a90*/  STS.U16 [R11], R6 ;  /* 0x000000060b007388 */ /* 0x004fe80000000400 */
[----:B---3--:R-:W-:Y:S04]  /*0aa0*/  STS.U16 [R38+0x40], R13 ;  /* 0x0000400d26007388 */ /* 0x008fe80000000400 */
[----:B----4-:R-:W-:Y:S04]  /*0ab0*/  STS.U16 [R37+0x80], R8 ;  /* 0x0000800825007388 */ /* 0x010fe80000000400 */
[----:B------:R-:W-:Y:S04]  /*0ac0*/  STS.U16 [R41+0xc0], R10 ;  /* 0x0000c00a29007388 */ /* 0x000fe80000000400 */
[----:B------:R-:W-:Y:S04]  /*0ad0*/  STS.U16 [R39+0x100], R46 ;  /* 0x0001002e27007388 */ /* 0x000fe80000000400 */
[----:B------:R-:W-:Y:S04]  /*0ae0*/  STS.U16 [R43+0x140], R48 ;  /* 0x000140302b007388 */ /* 0x000fe80000000400 */
[----:B------:R0:W-:Y:S04]  /*0af0*/  STS.U16 [R42+0x180], R7 ;  /* 0x000180072a007388 */ /* 0x0001e80000000400 */
[----:B------:R-:W-:Y:S01]  /*0b00*/  STS.U16 [R44+0x1c0], R9 ;  /* 0x0001c0092c007388 */ /* 0x000fe20000000400 */
[----:B------:R-:W-:-:S06]  /*0b10*/  NOP ;  /* 0x0000000000007918 */ /* 0x000fcc0000000000 */
[----:B------:R-:W1:Y:S01]  /*0b20*/  LDS.U16 R47, [R45] ;  /* 0x000000002d2f7984 */ /* 0x000e620000000400 */
[----:B0-----:R-:W-:-:S03]  /*0b30*/  IMAD.MOV.U32 R7, RZ, RZ, c[0x0][0x16c] ;  /* 0x00005b00ff077624 */ /* 0x001fc600078e00ff */
[----:B------:R-:W0:Y:S02]  /*0b40*/  LDS.U16 R49, [R45+0x2] ;  /* 0x000002002d317984 */ /* 0x000e240000000400 */
[----:B------:R-:W-:Y:S02]  /*0b50*/  ISETP.GE.AND P6, PT, R7, 0x1, PT ;  /* 0x000000010700780c */ /* 0x000fe40003fc6270 */
        /* <DEDUP_REMOVED lines=16> */
[----:B------:R-:W-:Y:S01]  /*0c60*/  FADD.FTZ R48, R11, R16 ;  /* 0x000000100b307221 */ /* 0x000fe20000010000 */
        /* <DEDUP_REMOVED lines=43> */
.L_x_4681:
[----:B------:R-:W-:Y:S05]  /*0f20*/  BSYNC B0 ;  /* 0x0000000000007941 */ /* 0x000fea0003800000 */
.L_x_4680:
        /* <DEDUP_REMOVED lines=41> */
.L_x_4683:
[----:B------:R-:W-:Y:S05]  /*11c0*/  BSYNC B0 ;  /* 0x0000000000007941 */ /* 0x000fea0003800000 */
.L_x_4682:
        /* <DEDUP_REMOVED lines=47> */
.L_x_4685:
[----:B------:R-:W-:Y:S05]  /*14c0*/  BSYNC B0 ;  /* 0x0000000000007941 */ /* 0x000fea0003800000 */
.L_x_4684:
        /* <DEDUP_REMOVED lines=33> */
.L_x_4687:
[----:B------:R-:W-:Y:S05]  /*16e0*/  BSYNC B0 ;  /* 0x0000000000007941 */ /* 0x000fea0003800000 */
.L_x_4686:
        /* <DEDUP_REMOVED lines=33> */
.L_x_4689:
[----:B------:R-:W-:Y:S05]  /*1900*/  BSYNC B0 ;  /* 0x0000000000007941 */ /* 0x000fea0003800000 */
.L_x_4688:
        /* <DEDUP_REMOVED lines=33> */
.L_x_4691:
[----:B------:R-:W-:Y:S05]  /*1b20*/  BSYNC B0 ;  /* 0x0000000000007941 */ /* 0x000fea0003800000 */
.L_x_4690:
        /* <DEDUP_REMOVED lines=33> */
.L_x_4693:
[----:B------:R-:W-:Y:S05]  /*1d40*/  BSYNC B0 ;  /* 0x0000000000007941 */ /* 0x000fea0003800000 */
.L_x_4692:
        /* <DEDUP_REMOVED lines=33> */
.L_x_4695:
[----:B------:R-:W-:Y:S05]  /*1f60*/  BSYNC B0 ;  /* 0x0000000000007941 */ /* 0x000fea0003800000 */
.L_x_4694:
[----:B------:R-:W-:Y:S06]  /*1f70*/  BAR.SYNC.DEFER_BLOCKING 0x0 ;  /* 0x0000000000007b1d */ /* 0x000fec0000010000 */
[----:B------:R-:W-:Y:S05]  /*1f80*/  @!P6 BRA `(.L_x_4696) ;  /* 0x00000bd00000e947 */ /* 0x000fea0003800000 */
[----:B------:R-:W0:Y:S01]  /*1f90*/  S2R R0, SR_CTAID.Y ;  /* 0x0000000000007919 */ /* 0x000e220000002600 */
[----:B------:R-:W-:Y:S01]  /*1fa0*/  HFMA2.MMA R13, -RZ, RZ, 0, 4.76837158203125e-07 ;  /* 0x00000008ff0d7435 */ /* 0x000fe200000001ff */
[C---:B------:R-:W-:Y:S02]  /*1fb0*/  IMAD R7, R15.reuse, c[0x0][0x180], RZ ;  /* 0x000060000f077a24 */ /* 0x040fe400078e02ff */
[----:B------:R-:W1:Y:S01]  /*1fc0*/  S2R R17, SR_CTAID.X ;  /* 0x0000000000117919 */ /* 0x000e620000002500 */
[----:B------:R-:W-:-:S02]  /*1fd0*/  IMAD R9, R15, c[0x0][0x1b8], RZ ;  /* 0x00006e000f097a24 */ /* 0x000fc400078e02ff */
[----:B------:R-:W-:Y:S02]  /*1fe0*/  IMAD R73, R36, c[0x0][0x16c], RZ ;  /* 0x00005b0024497a24 */ /* 0x000fe400078e02ff */
[----:B------:R-:W-:Y:S02]  /*1ff0*/  IMAD R11, R15, c[0x0][0x198], RZ ;  /* 0x000066000f0b7a24 */ /* 0x000fe400078e02ff */
[----:B------:R-:W-:Y:S02]  /*2000*/  FMUL.FTZ R71, R71, R52 ;  /* 0x0000003447477220 */ /* 0x000fe40000410000 */
[----:B------:R-:W-:Y:S02]  /*2010*/  FMUL.FTZ R66, R66, R47 ;  /* 0x0000002f42427220 */ /* 0x000fe40000410000 */
[----:B------:R-:W-:Y:S02]  /*2020*/  FMUL.FTZ R56, R56, R49 ;  /* 0x0000003138387220 */ /* 0x000fe40000410000 */
[----:B------:R-:W-:-:S02]  /*2030*/  FMUL.FTZ R55, R55, R51 ;  /* 0x0000003337377220 */ /* 0x000fc40000410000 */
[----:B------:R-:W-:Y:S02]  /*2040*/  FMUL.FTZ R57, R57, R50 ;  /* 0x0000003239397220 */ /* 0x000fe40000410000 */
[----:B------:R-:W-:Y:S02]  /*2050*/  FMUL.FTZ R59, R59, R48 ;  /* 0x000000303b3b7220 */ /* 0x000fe40000410000 */
[----:B------:R-:W-:Y:S02]  /*2060*/  FMUL.FTZ R69, R69, R46 ;  /* 0x0000002e45457220 */ /* 0x000fe40000410000 */
[C---:B0-----:R-:W-:Y:S02]  /*2070*/  IMAD R75, R0.reuse, c[0x0][0x184], R7 ;  /* 0x00006100004b7a24 */ /* 0x041fe400078e0207 */
[----:B------:R-:W-:Y:S02]  /*2080*/  IMAD R77, R0, c[0x0][0x1bc], R9 ;  /* 0x00006f00004d7a24 */ /* 0x000fe400078e0209 */
[----:B-1----:R-:W-:-:S02]  /*2090*/  IMAD R6, R17, c[0x0][0x164], R0 ;  /* 0x0000590011067a24 */ /* 0x002fc400078e0200 */
[----:B------:R-:W-:-:S04]  /*20a0*/  IMAD.WIDE.U32 R8, R0, c[0x0][0x1b8], RZ ;  /* 0x00006e0000087a25 */ /* 0x000fc800078e00ff */
[----:B------:R-:W-:Y:S01]  /*20b0*/  IMAD R6, R6, c[0x0][0x174], RZ ;  /* 0x00005d0006067a24 */ /* 0x000fe200078e02ff */
[----:B------:R-:W-:Y:S01]  /*20c0*/  LEA R68, P1, R8, c[0x0][0x230], 0x2 ;  /* 0x00008c0008447a11 */ /* 0x000fe200078210ff */
[----:B------:R-:W-:Y:S02]  /*20d0*/  IMAD R79, R0, c[0x0][0x19c], R11 ;  /* 0x00006700004f7a24 */ /* 0x000fe400078e020b */
[----:B------:R-:W-:Y:S02]  /*20e0*/  IMAD R6, R6, c[0x0][0x16c], RZ ;  /* 0x00005b0006067a24 */ /* 0x000fe400078e02ff */
[----:B------:R-:W-:-:S04]  /*20f0*/  IMAD.WIDE.U32 R10, R0, c[0x0][0x198], RZ ;  /* 0x00006600000a7a25 */ /* 0x000fc800078e00ff */
[----:B------:R-:W-:Y:S01]  /*2100*/  IMAD.WIDE R12, R6, R13, c[0x0][0x260] ;  /* 0x00009800060c7625 */ /* 0x000fe200078e020d */
[----:B------:R-:W-:-:S03]  /*2110*/  LEA R70, P2, R10, c[0x0][0x228], 0x2 ;  /* 0x00008a000a467a11 */ /* 0x000fc600078410ff */
[----:B------:R-:W-:-:S04]  /*2120*/  IMAD.WIDE.U32 R6, R0, c[0x0][0x180], RZ ;  /* 0x0000600000067a25 */ /* 0x000fc800078e00ff */
[----:B------:R-:W-:Y:S01]  /*2130*/  IMAD.WIDE R12, R73, 0x8, R12 ;  /* 0x00000008490c7825 */ /* 0x000fe200078e020c */
[----:B------:R-:W-:-:S03]  /*2140*/  LEA R72, P0, R6, c[0x0][0x220], 0x2 ;  /* 0x0000880006487a11 */ /* 0x000fc600078010ff */
[----:B------:R-:W-:Y:S01]  /*2150*/  IMAD.IADD R73, R7, 0x1, R75 ;  /* 0x0000000107497824 */ /* 0x000fe200078e024b */
[----:B------:R-:W-:Y:S01]  /*2160*/  IADD3 R75, R9, R77, RZ ;  /* 0x0000004d094b7210 */ /* 0x000fe20007ffe0ff */
[----:B------:R-:W-:Y:S01]  /*2170*/  IMAD.IADD R77, R11, 0x1, R79 ;  /* 0x000000010b4d7824 */ /* 0x000fe200078e024f */
[----:B------:R-:W-:Y:S01]  /*2180*/  MOV R74, R12 ;  /* 0x0000000c004a7202 */ /* 0x000fe20000000f00 */
[----:B------:R-:W-:Y:S01]  /*2190*/  FMUL.FTZ R64, R64, R53 ;  /* 0x0000003540407220 */ /* 0x000fe20000410000 */
[----:B------:R-:W-:Y:S01]  /*21a0*/  LEA.HI.X R73, R6, c[0x0][0x224], R73, 0x2, P0 ;  /* 0x0000890006497a11 */ /* 0x000fe200000f1449 */
[----:B------:R-:W-:Y:S01]  /*21b0*/  IMAD.MOV.U32 R76, RZ, RZ, RZ ;  /* 0x000000ffff4c7224 */ /* 0x000fe200078e00ff */
[----:B------:R-:W-:Y:S02]  /*21c0*/  ISETP.NE.AND P0, PT, R18, RZ, PT ;  /* 0x000000ff1200720c */ /* 0x000fe40003f05270 */
[----:B------:R-:W-:Y:S02]  /*21d0*/  LEA.HI.X R75, R8, c[0x0][0x234], R75, 0x2, P1 ;  /* 0x00008d00084b7a11 */ /* 0x000fe400008f144b */
[----:B------:R-:W-:-:S02]  /*21e0*/  LEA.HI.X R77, R10, c[0x0][0x22c], R77, 0x2, P2 ;  /* 0x00008b000a4d7a11 */ /* 0x000fc400010f144d */
[----:B------:R-:W-:Y:S02]  /*21f0*/  ISETP.EQ.OR P0, PT, R36, RZ, P0 ;  /* 0x000000ff2400720c */ /* 0x000fe40000702670 */
.L_x_4697:
[----:B------:R-:W-:Y:S01]  /*2200*/  MOV R6, R72 ;  /* 0x0000004800067202 */ /* 0x000fe20000000f00 */
[----:B------:R-:W-:-:S05]  /*2210*/  IMAD.MOV.U32 R7, RZ, RZ, R73 ;  /* 0x000000ffff077224 */ /* 0x000fca00078e0049 */
[----:B------:R0:W2:Y:S01]  /*2220*/  LDG.E R10, [R6.64] ;  /* 0x00000006060a7981 */ /* 0x0000a2000c1e1900 */
[----:B------:R-:W-:Y:S01]  /*2230*/  MOV R8, R70 ;  /* 0x0000004600087202 */ /* 0x000fe20000000f00 */
[----:B------:R-:W-:Y:S02]  /*2240*/  IMAD.MOV.U32 R9, RZ, RZ, R77 ;  /* 0x000000ffff097224 */ /* 0x000fe400078e004d */
[----:B------:R-:W1:Y:S01]  /*2250*/  S2R R12, SR_TID.X ;  /* 0x00000000000c7919 */ /* 0x000e620000002100 */
[----:B------:R-:W-:-:S03]  /*2260*/  ISETP.GE.U32.AND P1, PT, R25, R40, PT ;  /* 0x000000281900720c */ /* 0x000fc60003f26070 */
[----:B------:R3:W4:Y:S01]  /*2270*/  LDG.E R79, [R8.64] ;  /* 0x00000006084f7981 */ /* 0x000722000c1e1900 */
[----:B0-----:R-:W-:Y:S01]  /*2280*/  MOV R6, R68 ;  /* 0x0000004400067202 */ /* 0x001fe20000000f00 */
[----:B------:R-:W-:-:S05]  /*2290*/  IMAD.MOV.U32 R7, RZ, RZ, R75 ;  /* 0x000000ffff077224 */ /* 0x000fca00078e004b */
[----:B------:R1:W4:Y:S01]  /*22a0*/  LDG.E R78, [R6.64] ;  /* 0x00000006064e7981 */ /* 0x000322000c1e1900 */
[----:B------:R-:W-:Y:S02]  /*22b0*/  ISETP.GE.U32.AND P2, PT, R26, R40, PT ;  /* 0x000000281a00720c */ /* 0x000fe40003f46070 */
[----:B-1----:R-:W-:-:S04]  /*22c0*/  SHF.L.U32 R7, R12, 0x3, RZ ;  /* 0x000000030c077819 */ /* 0x002fc800000006ff */
[-C--:B------:R-:W-:Y:S02]  /*22d0*/  ISETP.GE.U32.AND P6, PT, R7, R40.reuse, PT ;  /* 0x000000280700720c */ /* 0x080fe40003fc6070 */
[-C--:B------:R-:W-:Y:S02]  /*22e0*/  ISETP.GE.U32.AND P3, PT, R27, R40.reuse, PT ;  /* 0x000000281b00720c */ /* 0x080fe40003f66070 */
[-C--:B------:R-:W-:Y:S02]  /*22f0*/  ISETP.GE.U32.AND P4, PT, R28, R40.reuse, PT ;  /* 0x000000281c00720c */ /* 0x080fe40003f86070 */
[----:B------:R-:W-:Y:S02]  /*2300*/  FSEL R84, R59, RZ, !P3 ;  /* 0x000000ff3b547208 */ /* 0x000fe40005800000 */
[----:B------:R-:W-:Y:S02]  /*2310*/  ISETP.GE.U32.AND P5, PT, R29, R40, PT ;  /* 0x000000281d00720c */ /* 0x000fe40003fa6070 */
[----:B------:R-:W-:Y:S01]  /*2320*/  FSEL R87, R66, RZ, !P4 ;  /* 0x000000ff42577208 */ /* 0x000fe20006000000 */
[----:B--2---:R-:W-:-:S04]  /*2330*/  FMUL.FTZ R10, R10, 1.4426950216293334961 ;  /* 0x3fb8aa3b0a0a7820 */ /* 0x004fc80000410000 */
[C---:B------:R-:W-:Y:S02]  /*2340*/  FMUL.FTZ R11, R10.reuse, R51 ;  /* 0x000000330a0b7220 */ /* 0x040fe40000410000 */
[C---:B------:R-:W-:Y:S02]  /*2350*/  FMUL.FTZ R80, R10.reuse, R50 ;  /* 0x000000320a507220 */ /* 0x040fe40000410000 */
[C---:B------:R-:W-:Y:S02]  /*2360*/  FMUL.FTZ R81, R10.reuse, R49 ;  /* 0x000000310a517220 */ /* 0x040fe40000410000 */
[----:B------:R0:W1:Y:S01]  /*2370*/  MUFU.EX2 R86, R80 ;  /* 0x0000005000567308 */ /* 0x0000620000000800 */
[C---:B------:R-:W-:Y:S02]  /*2380*/  FMUL.FTZ R82, R10.reuse, R48 ;  /* 0x000000300a527220 */ /* 0x040fe40000410000 */
[----:B------:R-:W-:-:S05]  /*2390*/  FMUL.FTZ R6, R10, R47 ;  /* 0x0000002f0a067220 */ /* 0x000fca0000410000 */
[----:B------:R-:W2:Y:S01]  /*23a0*/  MUFU.EX2 R11, R11 ;  /* 0x0000000b000b7308 */ /* 0x000ea20000000800 */
[----:B------:R-:W-:-:S07]  /*23b0*/  FMUL.FTZ R7, R10, R46 ;  /* 0x0000002e0a077220 */ /* 0x000fce0000410000 */
[----:B------:R5:W1:Y:S01]  /*23c0*/  MUFU.EX2 R85, R81 ;  /* 0x0000005100557308 */ /* 0x000a620000000800 */
[----:B---3--:R-:W-:-:S07]  /*23d0*/  FMUL.FTZ R8, R10, R52 ;  /* 0x000000340a087220 */ /* 0x008fce0000410000 */
[----:B------:R3:W3:Y:S01]  /*23e0*/  MUFU.EX2 R89, R82 ;  /* 0x0000005200597308 */ /* 0x0006e20000000800 */
[----:B0-----:R-:W-:Y:S02]  /*23f0*/  FSEL R80, R55, RZ, !P6 ;  /* 0x000000ff37507208 */ /* 0x001fe40007000000 */
[----:B-----5:R-:W-:-:S05]  /*2400*/  FSEL R81, R57, RZ, !P1 ;  /* 0x000000ff39517208 */ /* 0x020fca0004800000 */
[----:B------:R-:W0:Y:S01]  /*2410*/  MUFU.EX2 R6, R6 ;  /* 0x0000000600067308 */ /* 0x000e220000000800 */
[----:B-1----:R-:W-:Y:S01]  /*2420*/  FSEL R86, R86, 1, !P1 ;  /* 0x3f80000056567808 */ /* 0x002fe20004800000 */
[----:B------:R-:W-:Y:S01]  /*2430*/  FMUL.FTZ R10, R10, R53 ;  /* 0x000000350a0a7220 */ /* 0x000fe20000410000 */
[----:B--2---:R-:W-:-:S05]  /*2440*/  FSEL R83, R11, 1, !P6 ;  /* 0x3f8000000b537808 */ /* 0x004fca0007000000 */
[----:B------:R-:W1:Y:S01]  /*2450*/  MUFU.EX2 R7, R7 ;  /* 0x0000000700077308 */ /* 0x000e620000000800 */
[----:B---3--:R-:W-:Y:S01]  /*2460*/  FSEL R82, R56, RZ, !P2 ;  /* 0x000000ff38527208 */ /* 0x008fe20005000000 */
[-C--:B------:R-:W-:Y:S01]  /*2470*/  FFMA.FTZ R9, R80, R86.reuse, R81 ;  /* 0x0000005650097223 */ /* 0x080fe20000010051 */
[----:B------:R-:W-:Y:S01]  /*2480*/  FSEL R85, R85, 1, !P2 ;  /* 0x3f80000055557808 */ /* 0x000fe20005000000 */
[----:B------:R-:W-:-:S04]  /*2490*/  FMUL.FTZ R88, R83, R86 ;  /* 0x0000005653587220 */ /* 0x000fc80000410000 */
[----:B------:R-:W2:Y:S01]  /*24a0*/  MUFU.EX2 R8, R8 ;  /* 0x0000000800087308 */ /* 0x000ea20000000800 */
[----:B------:R-:W-:Y:S01]  /*24b0*/  FSEL R89, R89, 1, !P3 ;  /* 0x3f80000059597808 */ /* 0x000fe20005800000 */
[C---:B------:R-:W-:Y:S02]  /*24c0*/  FFMA.FTZ R9, R85.reuse, R9, R82 ;  /* 0x0000000955097223 */ /* 0x040fe40000010052 */
[----:B------:R-:W-:-:S04]  /*24d0*/  FMUL.FTZ R88, R85, R88 ;  /* 0x0000005855587220 */ /* 0x000fc80000410000 */
[----:B------:R-:W3:Y:S01]  /*24e0*/  MUFU.EX2 R10, R10 ;  /* 0x0000000a000a7308 */ /* 0x000ee20000000800 */
[----:B0-----:R-:W-:Y:S01]  /*24f0*/  FSEL R90, R6, 1, !P4 ;  /* 0x3f800000065a7808 */ /* 0x001fe20006000000 */
[C---:B------:R-:W-:Y:S02]  /*2500*/  FFMA.FTZ R6, R89.reuse, R9, R84 ;  /* 0x0000000959067223 */ /* 0x040fe40000010054 */
[----:B------:R-:W-:Y:S01]  /*2510*/  FMUL.FTZ R9, R89, R88 ;  /* 0x0000005859097220 */ /* 0x000fe20000410000 */
[----:B------:R-:W-:Y:S02]  /*2520*/  ISETP.GE.U32.AND P6, PT, R30, R40, PT ;  /* 0x000000281e00720c */ /* 0x000fe40003fc6070 */
[----:B------:R-:W-:Y:S02]  /*2530*/  FSEL R88, R69, RZ, !P5 ;  /* 0x000000ff45587208 */ /* 0x000fe40006800000 */
[----:B-1----:R-:W-:Y:S01]  /*2540*/  FSEL R91, R7, 1, !P5 ;  /* 0x3f800000075b7808 */ /* 0x002fe20006800000 */
[----:B------:R-:W-:-:S02]  /*2550*/  FFMA.FTZ R7, R90, R6, R87 ;  /* 0x000000065a077223 */ /* 0x000fc40000010057 */
[----:B------:R-:W-:Y:S01]  /*2560*/  FMUL.FTZ R6, R90, R9 ;  /* 0x000000095a067220 */ /* 0x000fe20000410000 */
[----:B------:R-:W-:Y:S01]  /*2570*/  ISETP.GE.U32.AND P1, PT, R31, R40, PT ;  /* 0x000000281f00720c */ /* 0x000fe20003f26070 */
[----:B------:R-:W-:Y:S01]  /*2580*/  FFMA.FTZ R7, R91, R7, R88 ;  /* 0x000000075b077223 */ /* 0x000fe20000010058 */
[----:B------:R-:W-:Y:S02]  /*2590*/  FSEL R92, R71, RZ, !P6 ;  /* 0x000000ff475c7208 */ /* 0x000fe40007000000 */
[----:B--2---:R-:W-:Y:S01]  /*25a0*/  FSEL R93, R8, 1, !P6 ;  /* 0x3f800000085d7808 */ /* 0x004fe20007000000 */
[----:B------:R-:W-:Y:S01]  /*25b0*/  FMUL.FTZ R6, R91, R6 ;  /* 0x000000065b067220 */ /* 0x000fe20000410000 */
[----:B------:R-:W-:Y:S02]  /*25c0*/  FSEL R94, R64, RZ, !P1 ;  /* 0x000000ff405e7208 */ /* 0x000fe40004800000 */
[----:B---3--:R-:W-:Y:S01]  /*25d0*/  FSEL R95, R10, 1, !P1 ;  /* 0x3f8000000a5f7808 */ /* 0x008fe20004800000 */
        /* <DEDUP_REMOVED lines=25> */
[----:B------:R-:W-:Y:S05]  /*2770*/  @!P0 LDS.64 R8, [UR4+0x240] ;  /* 0x00024004ff088984 */ /* 0x000fea0008000a00 */
        /* <DEDUP_REMOVED lines=17> */
[-C--:B0-----:R-:W-:Y:S01]  /*2890*/  @!P3 MOV R97, R8.reuse ;  /* 0x000000080061b202 */ /* 0x081fe20000000f00 */
[----:B-1----:R-:W-:Y:S02]  /*28a0*/  @!P3 IMAD.MOV.U32 R99, RZ, RZ, R9 ;  /* 0x000000ffff63b224 */ /* 0x002fe400078e0009 */
[C---:B------:R-:W-:Y:S02]  /*28b0*/  FFMA.FTZ R11, R10.reuse, R9, R11 ;  /* 0x000000090a0b7223 */ /* 0x040fe4000001000b */
[----:B------:R-:W-:Y:S01]  /*28c0*/  FMUL.FTZ R10, R10, R8 ;  /* 0x000000080a0a7220 */ /* 0x000fe20000410000 */
[----:B------:R-:W-:Y:S01]  /*28d0*/  IADD3 R76, R76, 0x1, RZ ;  /* 0x000000014c4c7810 */ /* 0x000fe20007ffe0ff */
[----:B------:R-:W-:-:S04]  /*28e0*/  IMAD.MOV.U32 R9, RZ, RZ, c[0x0][0x188] ;  /* 0x00006200ff097624 */ /* 0x000fc800078e00ff */
[----:B--2---:R-:W-:Y:S01]  /*28f0*/  @P1 FFMA.FTZ R99, R98, R97, R99 ;  /* 0x0000006162631223 */ /* 0x004fe20000010063 */
[----:B------:R-:W-:-:S03]  /*2900*/  ISETP.NE.AND P1, PT, R12, RZ, PT ;  /* 0x000000ff0c00720c */ /* 0x000fc60003f25270 */
[----:B------:R-:W-:-:S04]  /*2910*/  FFMA.FTZ R99, R83, R99, R80 ;  /* 0x0000006353637223 */ /* 0x000fc80000010050 */
[----:B------:R-:W-:-:S04]  /*2920*/  FFMA.FTZ R97, R86, R99, R81 ;  /* 0x0000006356617223 */ /* 0x000fc80000010051 */
[----:B------:R-:W-:Y:S02]  /*2930*/  FFMA.FTZ R85, R85, R97, R82 ;  /* 0x0000006155557223 */ /* 0x000fe40000010052 */
[----:B------:R-:W-:Y:S01]  /*2940*/  @!P1 IMAD.MOV.U32 R6, RZ, RZ, R74 ;  /* 0x000000ffff069224 */ /* 0x000fe200078e004a */
[----:B------:R-:W-:Y:S01]  /*2950*/  @!P1 MOV R7, R13 ;  /* 0x0000000d00079202 */ /* 0x000fe20000000f00 */
[----:B------:R-:W-:Y:S02]  /*2960*/  IMAD.MOV.U32 R80, RZ, RZ, c[0x0][0x1a0] ;  /* 0x00006800ff507624 */ /* 0x000fe400078e00ff */
[----:B------:R-:W-:Y:S01]  /*2970*/  FFMA.FTZ R84, R89, R85, R84 ;  /* 0x0000005559547223 */ /* 0x000fe20000010054 */
[----:B------:R0:W-:Y:S01]  /*2980*/  @!P1 STS.64 [UR4+0x240], R10 ;  /* 0x0002400aff009988 */ /* 0x0001e20008000a04 */
[----:B------:R-:W-:Y:S02]  /*2990*/  MOV R83, c[0x0][0x1a4] ;  /* 0x0000690000537a02 */ /* 0x000fe40000000f00 */
[----:B------:R-:W-:Y:S01]  /*29a0*/  FFMA.FTZ R87, R90, R84, R87 ;  /* 0x000000545a577223 */ /* 0x000fe20000010057 */
[----:B------:R0:W-:Y:S01]  /*29b0*/  @!P1 STG.E.64 [R6.64], R10 ;  /* 0x0000000a06009986 */ /* 0x0001e2000c101b06 */
[----:B------:R-:W-:-:S02]  /*29c0*/  LEA R70, P2, R80, R70, 0x2 ;  /* 0x0000004650467211 */ /* 0x000fc400078410ff */
[----:B------:R-:W-:Y:S01]  /*29d0*/  ISETP.GE.AND P1, PT, R76, c[0x0][0x16c], PT ;  /* 0x00005b004c007a0c */ /* 0x000fe20003f26270 */
[----:B------:R-:W-:Y:S01]  /*29e0*/  FFMA.FTZ R88, R91, R87, R88 ;  /* 0x000000575b587223 */ /* 0x000fe20000010058 */
[----:B------:R-:W-:Y:S01]  /*29f0*/  LEA.HI.X R77, R80, R77, R83, 0x2, P2 ;  /* 0x0000004d504d7211 */ /* 0x000fe200010f1453 */
[----:B------:R-:W-:Y:S01]  /*2a00*/  IMAD.MOV.U32 R81, RZ, RZ, c[0x0][0x1c0] ;  /* 0x00007000ff517624 */ /* 0x000fe200078e00ff */
[----:B------:R-:W-:Y:S02]  /*2a10*/  MOV R8, c[0x0][0x18c] ;  /* 0x0000630000087a02 */ /* 0x000fe40000000f00 */
[----:B------:R-:W-:Y:S01]  /*2a20*/  LEA R72, P2, R9, R72, 0x2 ;  /* 0x0000004809487211 */ /* 0x000fe200078410ff */
[----:B------:R-:W-:Y:S01]  /*2a30*/  FFMA.FTZ R93, R93, R88, R92 ;  /* 0x000000585d5d7223 */ /* 0x000fe2000001005c */
[----:B------:R-:W-:Y:S02]  /*2a40*/  MOV R86, c[0x0][0x1c4] ;  /* 0x0000710000567a02 */ /* 0x000fe40000000f00 */
[----:B------:R-:W-:Y:S01]  /*2a50*/  LEA.HI.X R73, R9, R73, R8, 0x2, P2 ;  /* 0x0000004909497211 */ /* 0x000fe200010f1408 */
[----:B----4-:R-:W-:Y:S01]  /*2a60*/  FMUL.FTZ R78, R78, R79 ;  /* 0x0000004f4e4e7220 */ /* 0x010fe20000410000 */
[----:B------:R-:W-:Y:S01]  /*2a70*/  IADD3 R74, P2, R74, 0x8, RZ ;  /* 0x000000084a4a7810 */ /* 0x000fe20007f5e0ff */
[----:B------:R-:W-:Y:S01]  /*2a80*/  FFMA.FTZ R94, R95, R93, R94 ;  /* 0x0000005d5f5e7223 */ /* 0x000fe2000001005e */
[----:B------:R-:W-:Y:S01]  /*2a90*/  LEA R68, P3, R81, R68, 0x2 ;  /* 0x0000004451447211 */ /* 0x000fe200078610ff */
[----:B------:R-:W-:Y:S01]  /*2aa0*/  UIADD3 UR4, UR4, 0x8, URZ ;  /* 0x0000000804047890 */ /* 0x000fe2000fffe03f */
[----:B------:R-:W-:-:S02]  /*2ab0*/  FFMA.FTZ R54, R78, R99, R54 ;  /* 0x000000634e367223 */ /* 0x000fc40000010036 */
[----:B------:R-:W-:Y:S01]  /*2ac0*/  LEA.HI.X R75, R81, R75, R86, 0x2, P3 ;  /* 0x0000004b514b7211 */ /* 0x000fe200018f1456 */
[C---:B------:R-:W-:Y:S02]  /*2ad0*/  FFMA.FTZ R67, R78.reuse, R97, R67 ;  /* 0x000000614e437223 */ /* 0x040fe40000010043 */
[C---:B------:R-:W-:Y:S02]  /*2ae0*/  FFMA.FTZ R58, R78.reuse, R85, R58 ;  /* 0x000000554e3a7223 */ /* 0x040fe4000001003a */
[C---:B------:R-:W-:Y:S02]  /*2af0*/  FFMA.FTZ R61, R78.reuse, R84, R61 ;  /* 0x000000544e3d7223 */ /* 0x040fe4000001003d */
[C---:B------:R-:W-:Y:S02]  /*2b00*/  FFMA.FTZ R60, R78.reuse, R87, R60 ;  /* 0x000000574e3c7223 */ /* 0x040fe4000001003c */
[C---:B------:R-:W-:Y:S02]  /*2b10*/  FFMA.FTZ R63, R78.reuse, R88, R63 ;  /* 0x000000584e3f7223 */ /* 0x040fe4000001003f */
[----:B------:R-:W-:-:S02]  /*2b20*/  FFMA.FTZ R62, R78, R93, R62 ;  /* 0x0000005d4e3e7223 */ /* 0x000fc4000001003e */
[----:B------:R-:W-:Y:S02]  /*2b30*/  FFMA.FTZ R65, R78, R94, R65 ;  /* 0x0000005e4e417223 */ /* 0x000fe40000010041 */
[----:B------:R-:W-:Y:S01]  /*2b40*/  IMAD.X R13, RZ, RZ, R13, P2 ;  /* 0x000000ffff0d7224 */ /* 0x000fe200010e060d */
[----:B0-----:R-:W-:Y:S05]  /*2b50*/  @!P1 BRA `(.L_x_4697) ;  /* 0xfffff6a000009947 */ /* 0x001fea000383ffff */
.L_x_4696:
[----:B------:R-:W-:Y:S01]  /*2b60*/  BAR.SYNC.DEFER_BLOCKING 0x0 ;  /* 0x0000000000007b1d */ /* 0x000fe20000010000 */
[----:B------:R-:W-:Y:S02]  /*2b70*/  ISETP.NE.AND P0, PT, R12, RZ, PT ;  /* 0x000000ff0c00720c */ /* 0x000fe40003f05270 */
[----:B------:R-:W-:Y:S02]  /*2b80*/  F2FP.BF16.PACK_AB R54, R67, R54 ;  /* 0x000000364336723e */ /* 0x000fe400000010ff */
[----:B------:R-:W-:Y:S01]  /*2b90*/  F2FP.BF16.PACK_AB R58, R61, R58 ;  /* 0x0000003a3d3a723e */ /* 0x000fe200000010ff */
[----:B------:R-:W-:Y:S01]  /*2ba0*/  BSSY B0, `(.L_x_4698) ;  /* 0x0000031000007945 */ /* 0x000fe20003800000 */
[----:B------:R-:W-:-:S02]  /*2bb0*/  F2FP.BF16.PACK_AB R60, R63, R60 ;  /* 0x0000003c3f3c723e */ /* 0x000fc400000010ff */
[----:B------:R-:W-:Y:S02]  /*2bc0*/  F2FP.BF16.PACK_AB R62, R65, R62 ;  /* 0x0000003e413e723e */ /* 0x000fe400000010ff */
[----:B------:R-:W-:Y:S02]  /*2bd0*/  LEA.HI.SX32 R6, R22, R22, 0x1b ;  /* 0x0000001616067211 */ /* 0x000fe400078fdaff */
[----:B------:R-:W-:Y:S02]  /*2be0*/  PRMT R8, R54, 0x7632, R8 ;  /* 0x0000763236087816 */ /* 0x000fe40000000008 */
[----:B------:R-:W-:Y:S01]  /*2bf0*/  @!P0 MOV R7, 0xffffff00 ;  /* 0xffffff0000078802 */ /* 0x000fe20000000f00 */
[----:B------:R-:W-:Y:S01]  /*2c00*/  IMAD.SHL.U32 R13, R6, 0x2, RZ ;  /* 0x00000002060d7824 */ /* 0x000fe200078e00ff */
[----:B------:R-:W-:Y:S01]  /*2c10*/  PRMT R9, R58, 0x7632, R9 ;  /* 0x000076323a097816 */ /* 0x000fe20000000009 */
[----:B------:R-:W-:Y:S01]  /*2c20*/  IMAD R6, R96, c[0x0][0x200], RZ ;  /* 0x0000800060067a24 */ /* 0x000fe200078e02ff */
[----:B------:R-:W-:-:S02]  /*2c30*/  PRMT R10, R60, 0x7632, R10 ;  /* 0x000076323c0a7816 */ /* 0x000fc4000000000a */
[----:B------:R-:W-:Y:S01]  /*2c40*/  PRMT R11, R62, 0x7632, R11 ;  /* 0x000076323e0b7816 */ /* 0x000fe2000000000b */
[----:B------:R0:W-:Y:S04]  /*2c50*/  STS.U16 [R45+0x2], R8 ;  /* 0x000002082d007388 */ /* 0x0001e80000000400 */
[----:B------:R-:W-:Y:S04]  /*2c60*/  STS.U16 [R45], R54 ;  /* 0x000000362d007388 */ /* 0x000fe80000000400 */
[----:B------:R-:W-:Y:S01]  /*2c70*/  STS.U16 [R45+0x4], R58 ;  /* 0x0000043a2d007388 */ /* 0x000fe20000000400 */
[----:B0-----:R-:W-:-:S03]  /*2c80*/  @!P0 IMAD R8, R36, R7, c[0x0][0x168] ;  /* 0x00005a0024088624 */ /* 0x001fc600078e0207 */
[----:B------:R-:W-:Y:S04]  /*2c90*/  STS.U16 [R45+0x6], R9 ;  /* 0x000006092d007388 */ /* 0x000fe80000000400 */
[----:B------:R-:W-:Y:S04]  /*2ca0*/  STS.U16 [R45+0x8], R60 ;  /* 0x0000083c2d007388 */ /* 0x000fe80000000400 */
[----:B------:R-:W-:Y:S04]  /*2cb0*/  STS.U16 [R45+0xa], R10 ;  /* 0x00000a0a2d007388 */ /* 0x000fe80000000400 */
[----:B------:R-:W-:Y:S04]  /*2cc0*/  STS.U16 [R45+0xc], R62 ;  /* 0x00000c3e2d007388 */ /* 0x000fe80000000400 */
[----:B------:R0:W-:Y:S01]  /*2cd0*/  STS.U16 [R45+0xe], R11 ;  /* 0x00000e0b2d007388 */ /* 0x0001e20000000400 */
[----:B------:R-:W-:-:S06]  /*2ce0*/  NOP ;  /* 0x0000000000007918 */ /* 0x000fcc0000000000 */
[----:B------:R-:W-:Y:S01]  /*2cf0*/  LDS.U16 R47, [R38+0x40] ;  /* 0x00004000262f7984 */ /* 0x000fe20000000400 */
[----:B0-----:R-:W-:-:S03]  /*2d00*/  IMAD R11, R17, c[0x0][0x204], R6 ;  /* 0x00008100110b7a24 */ /* 0x001fc600078e0206 */
        /* <DEDUP_REMOVED lines=26> */
.L_x_4699:
[----:B------:R-:W-:Y:S05]  /*2eb0*/  BSYNC B0 ;  /* 0x0000000000007941 */ /* 0x000fea0003800000 */
.L_x_4698:
[----:B------:R-:W-:Y:S01]  /*2ec0*/  MOV R8, R6 ;  /* 0x0000000600087202 */ /* 0x000fe20000000f00 */
[----:B------:R-:W-:Y:S01]  /*2ed0*/  IMAD.MOV.U32 R9, RZ, RZ, R45 ;  /* 0x000000ffff097224 */ /* 0x000fe200078e002d */
[----:B0-----:R-:W-:Y:S01]  /*2ee0*/  SHF.L.U32 R11, R36, 0x8, RZ ;  /* 0x00000008240b7819 */ /* 0x001fe200000006ff */
[----:B------:R-:W-:Y:S01]  /*2ef0*/  IMAD R7, R15, c[0x0][0x208], RZ ;  /* 0x000082000f077a24 */ /* 0x000fe200078e02ff */
[-C--:B------:R-:W-:Y:S01]  /*2f00*/  ISETP.GE.AND P3, PT, R35, R40.reuse, PT ;  /* 0x000000282300720c */ /* 0x080fe20003f66270 */
[----:B------:R-:W-:Y:S01]  /*2f10*/  IMAD.WIDE.U32 R8, R0, c[0x0][0x208], R8 ;  /* 0x0000820000087a25 */ /* 0x000fe200078e0008 */
        /* <DEDUP_REMOVED lines=13> */
[----:B------:R-:W-:Y:S01]  /*2ff0*/  IADD3 R36, R36, 0x1, RZ ;  /* 0x0000000124247810 */ /* 0x000fe20007ffe0ff */
[----:B------:R-:W-:Y:S01]  /*3000*/  @!P3 STG.E.U16 [R6.64+0x100], R39 ;  /* 0x000100270600b986 */ /* 0x000fe2000c101506 */
[----:B------:R-:W-:-:S03]  /*3010*/  ISETP.GE.AND P1, PT, R33, R40, PT ;  /* 0x000000282100720c */ /* 0x000fc60003f26270 */
[----:B------:R-:W-:Y:S04]  /*3020*/  @!P4 STG.E.U16 [R6.64+0x140], R43 ;  /* 0x0001402b0600c986 */ /* 0x000fe8000c101506 */
[----:B------:R-:W-:Y:S04]  /*3030*/  @!P5 STG.E.U16 [R6.64+0x180], R49 ;  /* 0x000180310600d986 */ /* 0x000fe8000c101506 */
[----:B------:R-:W-:Y:S04]  /*3040*/  @!P6 STG.E.U16 [R6.64+0x1c0], R51 ;  /* 0x0001c0330600e986 */ /* 0x000fe8000c101506 */
[----:B------:R0:W-:Y:S01]  /*3050*/  @!P0 STG.E.U16 [R6.64+0x40], R47 ;  /* 0x0000402f06008986 */ /* 0x0001e2000c101506 */
[----:B------:R-:W-:-:S03]  /*3060*/  ISETP.GE.AND P0, PT, R36, c[0x0][0x174], PT ;  /* 0x00005d0024007a0c */ /* 0x000fc60003f06270 */
[----:B------:R1:W-:Y:S01]  /*3070*/  @!P2 STG.E.U16 [R6.64+0xc0], R41 ;  /* 0x0000c0290600a986 */ /* 0x0003e2000c101506 */
[----:B------:R-:W-:-:S03]  /*3080*/  IADD3 R4, P2, R4, 0x200, RZ ;  /* 0x0000020004047810 */ /* 0x000fc60007f5e0ff */
[----:B------:R1:W-:Y:S01]  /*3090*/  @!P1 STG.E.U16 [R6.64+0x80], R37 ;  /* 0x0000802506009986 */ /* 0x0003e2000c101506 */
[----:B------:R-:W-:Y:S01]  /*30a0*/  IADD3 R48, P1, R2, 0x200, RZ ;  /* 0x0000020002307810 */ /* 0x000fe20007f3e0ff */
[----:B------:R-:W-:-:S03]  /*30b0*/  IMAD.X R5, RZ, RZ, R5, P2 ;  /* 0x000000ffff057224 */ /* 0x000fc600010e0605 */
[----:B0-----:R-:W-:Y:S01]  /*30c0*/  IADD3.X R47, RZ, R3, RZ, P1, !PT ;  /* 0x00000003ff2f7210 */ /* 0x001fe20000ffe4ff */
[----:B------:R-:W-:Y:S01]  /*30d0*/  @P0 CALL.REL.NOINC `(.L_x_4700) ;  /* 0x0000001000000944 */ /* 0x000fe20003c00000 */
[----:B------:R-:W-:Y:S05]  /*30e0*/  BRA `(.L_x_4701) ;  /* 0xffffd32000007947 */ /* 0x000fea000383ffff */
.L_x_4700:
[----:B------:R-:W-:Y:S05]  /*30f0*/  EXIT ;  /* 0x000000000000794d */ /* 0x000fea0003800000 */
.L_x_4702:
        /* <DEDUP_REMOVED lines=16> */
.L_x_5448:


//--------------------- .text._Z25selective_scan_fwd_kernelI32Selective_Scan_fwd_kernel_traitsILi32ELi8ELi1ELb0ELb0ELb0ELb1EN3c108BFloat16EfEEv13SSMParamsBase --------------------------
	.section	.text._Z25selective_scan_fwd_kernelI32Selective_Scan_fwd_kernel_traitsILi32ELi8ELi1ELb0ELb0ELb0ELb1EN3c108BFloat16EfEEv13SSMParamsBase,"ax",@progbits
	.sectioninfo	@"SHI_REGISTERS=102"
	.align	128
        .global         _Z25selective_scan_fwd_kernelI32Selective_Scan_fwd_kernel_traitsILi32ELi8ELi1ELb0ELb0ELb0ELb1EN3c108BFloat16EfEEv13SSMParamsBase
        .type           _Z25selective_scan_fwd_kernelI32Selective_Scan_fwd_kernel_traitsILi32ELi8ELi1ELb0ELb0ELb0ELb1EN3c108BFloat16EfEEv13SSMParamsBase,@function
        .size           _Z25selective_scan_fwd_kernelI32Selective_Scan_fwd_kernel_traitsILi32ELi8ELi1ELb0ELb0ELb0ELb1EN3c108BFloat16EfEEv13SSMParamsBase,(.L_x_5449 - _Z25selective_scan_fwd_kernelI32Selective_Scan_fwd_kernel_traitsILi32ELi8ELi1ELb0ELb0ELb0ELb1EN3c108BFloat16EfEEv13SSMParamsBase)
        .other          _Z25selective_scan_fwd_kernelI32Selective_Scan_fwd_kernel_traitsILi32ELi8ELi1ELb0ELb0ELb0ELb1EN3c108BFloat16EfEEv13SSMParamsBase,@"STO_CUDA_ENTRY STV_DEFAULT"
_Z25selective_scan_fwd_kernelI32Selective_Scan_fwd_kernel_traitsILi32ELi8ELi1ELb0ELb0ELb0ELb1EN3c108BFloat16EfEEv13SSMParamsBase:
.text._Z25selective_scan_fwd_kernelI32Selective_Scan_fwd_kernel_traitsILi32ELi8ELi1ELb0ELb0ELb0ELb1EN3c108BFloat16EfEEv13SSMParamsBase:
[----:B------:R-:W-:Y:S02]  /*0000*/  IMAD.MOV.U32 R1, RZ, RZ, c[0x0][0x28] ;  /* 0x00000a00ff017624 */ /* 0x000fe400078e00ff */
[----:B------:R-:W0:Y:S01]  /*0010*/  S2UR UR4, SR_CTAID.Y ;  /* 0x00000000000479c3 */ /* 0x000e220000002600 */
[----:B------:R-:W-:Y:S01]  /*0020*/  ISETP.NE.U32.AND P1, PT, RZ, c[0x0][0x250], PT ;  /* 0x00009400ff007a0c */ /* 0x000fe20003f25070 */
[----:B------:R-:W-:Y:S01]  /*0030*/  IMAD.MOV.U32 R49, RZ, RZ, RZ ;  /* 0x000000ffff317224 */ /* 0x000fe200078e00ff */
[----:B------:R-:W-:Y:S01]  /*0040*/  ULDC.64 UR6, c[0x0][0x118] ;  /* 0x0000460000067ab9 */ /* 0x000fe20000000a00 */
[----:B------:R-:W-:Y:S01]  /*0050*/  ISETP.NE.U32.AND P0, PT, RZ, c[0x0][0x238], PT ;  /* 0x00008e00ff007a0c */ /* 0x000fe20003f05070 */
[----:B------:R-:W-:Y:S01]  /*0060*/  HFMA2.MMA R50, -RZ, RZ, 0, 0 ;  /* 0x00000000ff327435 */ /* 0x000fe200000001ff */
[----:B------:R-:W-:Y:S02]  /*0070*/  ISETP.NE.AND.EX P1, PT, RZ, c[0x0][0x254], PT, P1 ;  /* 0x00009500ff007a0c */ /* 0x000fe40003f25310 */
[----:B------:R-:W-:Y:S01]  /*0080*/  ISETP.NE.AND.EX P0, PT, RZ, c[0x0][0x23c], PT, P0 ;  /* 0x00008f00ff007a0c */ /* 0x000fe20003f05300 */
[----:B0-----:R-:W-:-:S05]  /*0090*/  IMAD.U32 R52, RZ, RZ, UR4 ;  /* 0x00000004ff347e24 */ /* 0x001fca000f8e00ff */
        /* <DEDUP_REMOVED lines=17> */
[C---:B------:R-:W-:Y:S02]  /*01b0*/  IMAD R7, R52.reuse, c[0x0][0x1dc], R7 ;  /* 0x0000770034077a24 */ /* 0x040fe400078e0207 */
[----:B------:R-:W-:-:S03]  /*01c0*/  IMAD.WIDE.U32 R4, R52, c[0x0][0x1e8], RZ ;  /* 0x00007a0034047a25 */ /* 0x000fc600078e00ff */
[----:B------:R-:W-:Y:S01]  /*01d0*/  IADD3 R3, R3, R7, RZ ;  /* 0x0000000703037210 */ /* 0x000fe20007ffe0ff */
[----:B------:R-:W-:-:S04]  /*01e0*/  IMAD R9, R52, c[0x0][0x1ec], R9 ;  /* 0x00007b0034097a24 */ /* 0x000fc800078e0209 */
[----:B------:R-:W-:Y:S01]  /*01f0*/  IMAD.IADD R5, R5, 0x1, R9 ;  /* 0x0000000105057824 */ /* 0x000fe200078e0209 */
        /* <DEDUP_REMOVED lines=13> */
[----:B------:R-:W-:-:S02]  /*02d0*/  IADD3 R55, P1, R46, R4, RZ ;  /* 0x000000042e377210 */ /* 0x000fc40007f3e0ff */
[C---:B------:R-:W-:Y:S02]  /*02e0*/  IADD3.X R3, R45.reuse, R3, R7, P0, !PT ;  /* 0x000000032d037210 */ /* 0x040fe400007fe407 */
[----:B------:R-:W-:Y:S02]  /*02f0*/  IADD3.X R0, R45, R5, R0, P1, !PT ;  /* 0x000000052d007210 */ /* 0x000fe40000ffe400 */
[----:B------:R-:W-:Y:S02]  /*0300*/  LEA R4, P0, R2, c[0x0][0x240], 0x1 ;  /* 0x0000900002047a11 */ /* 0x000fe400078008ff */
[----:B------:R-:W-:Y:S02]  /*0310*/  LEA R10, P1, R55, c[0x0][0x248], 0x1 ;  /* 0x00009200370a7a11 */ /* 0x000fe400078208ff */
[C---:B------:R-:W-:Y:S02]  /*0320*/  IADD3 R41, R36.reuse, 0x2, RZ ;  /* 0x0000000224297810 */ /* 0x040fe40007ffe0ff */
[----:B------:R-:W-:-:S02]  /*0330*/  IADD3 R40, R36, 0x3, RZ ;  /* 0x0000000324287810 */ /* 0x000fc40007ffe0ff */
[C---:B------:R-:W-:Y:S02]  /*0340*/  IADD3 R39, R36.reuse, 0x4, RZ ;  /* 0x0000000424277810 */ /* 0x040fe40007ffe0ff */
[C---:B------:R-:W-:Y:S02]  /*0350*/  IADD3 R38, R36.reuse, 0x5, RZ ;  /* 0x0000000524267810 */ /* 0x040fe40007ffe0ff */
[----:B------:R-:W-:Y:S02]  /*0360*/  IADD3 R37, R36, 0x6, RZ ;  /* 0x0000000624257810 */ /* 0x000fe40007ffe0ff */
[----:B------:R-:W-:Y:S02]  /*0370*/  LEA.HI.X R5, R2, c[0x0][0x244], R3, 0x1, P0 ;  /* 0x0000910002057a11 */ /* 0x000fe400000f0c03 */
[----:B------:R-:W-:Y:S02]  /*0380*/  LEA.HI.X R55, R55, c[0x0][0x24c], R0, 0x1, P1 ;  /* 0x0000930037377a11 */ /* 0x000fe400008f0c00 */
[----:B------:R-:W-:-:S02]  /*0390*/  IADD3 R36, R36, 0x7, RZ ;  /* 0x0000000724247810 */ /* 0x000fc40007ffe0ff */
[C---:B------:R-:W-:Y:S02]  /*03a0*/  LOP3.LUT R54, R46.reuse, 0x20, RZ, 0xfc, !PT ;  /* 0x000000202e367812 */ /* 0x040fe400078efcff */
[C---:B------:R-:W-:Y:S02]  /*03b0*/  LOP3.LUT R35, R46.reuse, 0x40, RZ, 0xfc, !PT ;  /* 0x000000402e237812 */ /* 0x040fe400078efcff */
[C---:B------:R-:W-:Y:S02]  /*03c0*/  LOP3.LUT R34, R46.reuse, 0x60, RZ, 0xfc, !PT ;  /* 0x000000602e227812 */ /* 0x040fe400078efcff */
[C---:B------:R-:W-:Y:S02]  /*03d0*/  LOP3.LUT R33, R46.reuse, 0x80, RZ, 0xfc, !PT ;  /* 0x000000802e217812 */ /* 0x040fe400078efcff */
[C---:B------:R-:W-:Y:S02]  /*03e0*/  LOP3.LUT R32, R46.reuse, 0xa0, RZ, 0xfc, !PT ;  /* 0x000000a02e207812 */ /* 0x040fe400078efcff */
[----:B------:R-:W-:-:S02]  /*03f0*/  LOP3.LUT R31, R46, 0xc0, RZ, 0xfc, !PT ;  /* 0x000000c02e1f7812 */ /* 0x000fc400078efcff */
[----:B--2---:R-:W-:Y:S02]  /*0400*/  LOP3.LUT R30, R46, 0xe0, RZ, 0xfc, !PT ;  /* 0x000000e02e1e7812 */ /* 0x004fe400078efcff */
.L_x_4726:
[----:B------:R-:W-:Y:S01]  /*0410*/  BAR.SYNC.DEFER_BLOCKING 0x0 ;  /* 0x0000000000007b1d */ /* 0x000fe20000010000 */
[----:B------:R-:W-:Y:S01]  /*0420*/  IMAD.MOV.U32 R0, RZ, RZ, -0x100 ;  /* 0xffffff00ff007424 */ /* 0x000fe200078e00ff */
[----:B------:R-:W-:Y:S02]  /*0430*/  PRMT R3, RZ, 0x7610, R3 ;  /* 0x00007610ff037816 */ /* 0x000fe40000000003 */
[----:B------:R-:W-:Y:S01]  /*0440*/  PRMT R2, RZ, 0x7610, R2 ;  /* 0x00007610ff027816 */ /* 0x000fe20000000002 */
[----:B------:R-:W-:Y:S01]  /*0450*/  IMAD R53, R43, R0, c[0x0][0x168] ;  /* 0x00005a002b357624 */ /* 0x000fe200078e0200 */
[----:B------:R-:W-:Y:S02]  /*0460*/  PRMT R0, RZ, 0x7610, R0 ;  /* 0x00007610ff007816 */ /* 0x000fe40000000000 */
[----:B-1----:R-:W-:Y:S02]  /*0470*/  PRMT R7, RZ, 0x7610, R7 ;  /* 0x00007610ff077816 */ /* 0x002fe40000000007 */
[----:B------:R-:W-:-:S02]  /*0480*/  ISETP.GE.AND P0, PT, R46, R53, PT ;  /* 0x000000352e00720c */ /* 0x000fc40003f06270 */
[-C--:B------:R-:W-:Y:S02]  /*0490*/  ISETP.GE.AND P1, PT, R54, R53.reuse, PT ;  /* 0x000000353600720c */ /* 0x080fe40003f26270 */
[-C--:B------:R-:W-:Y:S02]  /*04a0*/  ISETP.GE.AND P2, PT, R35, R53.reuse, PT ;  /* 0x000000352300720c */ /* 0x080fe40003f46270 */
[----:B------:R-:W-:-:S07]  /*04b0*/  ISETP.GE.AND P3, PT, R34, R53, PT ;  /* 0x000000352200720c */ /* 0x000fce0003f66270 */
[----:B------:R-:W2:Y:S01]  /*04c0*/  @!P0 LDG.E.U16 R0, [R4.64] ;  /* 0x0000000604008981 */ /* 0x000ea2000c1e1500 */
[----:B------:R-:W-:-:S03]  /*04d0*/  ISETP.GE.AND P0, PT, R33, R53, PT ;  /* 0x000000352100720c */ /* 0x000fc60003f06270 */
[----:B------:R-:W3:Y:S01]  /*04e0*/  @!P1 LDG.E.U16 R3, [R4.64+0x40] ;  /* 0x0000400604039981 */ /* 0x000ee2000c1e1500 */
        /* <DEDUP_REMOVED lines=13> */
[----:B0-----:R-:W-:-:S02]  /*05c0*/  IADD3 R15, R44, 0x40, RZ ;  /* 0x000000402c0f7810 */ /* 0x001fc40007ffe0ff */
[C---:B------:R-:W-:Y:S02]  /*05d0*/  IADD3 R13, R44.reuse, 0x20, RZ ;  /* 0x000000202c0d7810 */ /* 0x040fe40007ffe0ff */
[C---:B------:R-:W-:Y:S02]  /*05e0*/  IADD3 R17, R44.reuse, 0x60, RZ ;  /* 0x000000602c117810 */ /* 0x040fe40007ffe0ff */
[-C--:B------:R-:W-:Y:S02]  /*05f0*/  LEA.HI.SX32 R29, R44, R44.reuse, 0x1b ;  /* 0x0000002c2c1d7211 */ /* 0x080fe400078fdaff */
[-C--:B------:R-:W-:Y:S02]  /*0600*/  LEA.HI.SX32 R15, R15, R44.reuse, 0x1b ;  /* 0x0000002c0f0f7211 */ /* 0x080fe400078fdaff */
[-C--:B------:R-:W-:Y:S01]  /*0610*/  LEA.HI.SX32 R13, R13, R44.reuse, 0x1b ;  /* 0x0000002c0d0d7211 */ /* 0x080fe200078fdaff */
[----:B------:R-:W-:Y:S01]  /*0620*/  IMAD.SHL.U32 R29, R29, 0x2, RZ ;  /* 0x000000021d1d7824 */ /* 0x000fe200078e00ff */
[----:B------:R-:W-:Y:S01]  /*0630*/  LEA.HI.SX32 R17, R17, R44, 0x1b ;  /* 0x0000002c11117211 */ /* 0x000fe200078fdaff */
[----:B------:R-:W-:Y:S01]  /*0640*/  IMAD.SHL.U32 R27, R15, 0x2, RZ ;  /* 0x000000020f1b7824 */ /* 0x000fe200078e00ff */
[----:B------:R-:W-:-:S02]  /*0650*/  SHF.L.U32 R28, R13, 0x1, RZ ;  /* 0x000000010d1c7819 */ /* 0x000fc400000006ff */
[C---:B------:R-:W-:Y:S01]  /*0660*/  IADD3 R13, R44.reuse, 0x80, RZ ;  /* 0x000000802c0d7810 */ /* 0x040fe20007ffe0ff */
[----:B------:R-:W-:Y:S01]  /*0670*/  IMAD.SHL.U32 R26, R17, 0x2, RZ ;  /* 0x00000002111a7824 */ /* 0x000fe200078e00ff */
[C---:B------:R-:W-:Y:S02]  /*0680*/  IADD3 R15, R44.reuse, 0xa0, RZ ;  /* 0x000000a02c0f7810 */ /* 0x040fe40007ffe0ff */
[C---:B------:R-:W-:Y:S02]  /*0690*/  IADD3 R17, R44.reuse, 0xc0, RZ ;  /* 0x000000c02c117810 */ /* 0x040fe40007ffe0ff */
[----:B------:R-:W-:Y:S02]  /*06a0*/  IADD3 R19, R44, 0xe0, RZ ;  /* 0x000000e02c137810 */ /* 0x000fe40007ffe0ff */
[-C--:B------:R-:W-:Y:S02]  /*06b0*/  LEA.HI.SX32 R13, R13, R44.reuse, 0x1b ;  /* 0x0000002c0d0d7211 */ /* 0x080fe400078fdaff */
[----:B------:R-:W-:-:S02]  /*06c0*/  LEA.HI.SX32 R15, R15, R44, 0x1b ;  /* 0x0000002c0f0f7211 */ /* 0x000fc400078fdaff */
[-C--:B------:R-:W-:Y:S02]  /*06d0*/  LEA.HI.SX32 R17, R17, R44.reuse, 0x1b ;  /* 0x0000002c11117211 */ /* 0x080fe400078fdaff */
[----:B------:R-:W-:Y:S01]  /*06e0*/  LEA.HI.SX32 R19, R19, R44, 0x1b ;  /* 0x0000002c13137211 */ /* 0x000fe200078fdaff */
[----:B------:R-:W-:Y:S01]  /*06f0*/  IMAD.SHL.U32 R24, R15, 0x2, RZ ;  /* 0x000000020f187824 */ /* 0x000fe200078e00ff */
[----:B------:R-:W-:Y:S01]  /*0700*/  SHF.L.U32 R25, R13, 0x1, RZ ;  /* 0x000000010d197819 */ /* 0x000fe200000006ff */
[----:B------:R-:W-:Y:S01]  /*0710*/  IMAD.SHL.U32 R23, R17, 0x2, RZ ;  /* 0x0000000211177824 */ /* 0x000fe200078e00ff */
[-C--:B------:R-:W-:Y:S01]  /*0720*/  ISETP.GE.AND P6, PT, R54, R53.reuse, PT ;  /* 0x000000353600720c */ /* 0x080fe20003fc6270 */
[----:B------:R-:W-:Y:S01]  /*0730*/  IMAD.SHL.U32 R22, R19, 0x2, RZ ;  /* 0x0000000213167824 */ /* 0x000fe200078e00ff */
[-C--:B------:R-:W-:Y:S02]  /*0740*/  ISETP.GE.AND P5, PT, R46, R53.reuse, PT ;  /* 0x000000352e00720c */ /* 0x080fe40003fa6270 */
[----:B------:R-:W-:-:S02]  /*0750*/  ISETP.GE.AND P4, PT, R35, R53, PT ;  /* 0x000000352300720c */ /* 0x000fc40003f86270 */
        /* <DEDUP_REMOVED lines=8> */
[----:B0-----:R-:W-:-:S03]  /*07e0*/  SHF.L.U32 R0, R44, 0x3, RZ ;  /* 0x000000032c007819 */ /* 0x001fc600000006ff */
[----:B------:R0:W-:Y:S01]  /*07f0*/  STS.U16 [R26+0xc0], R7 ;  /* 0x0000c0071a007388 */ /* 0x0001e20000000400 */
[----:B------:R-:W-:Y:S02]  /*0800*/  LEA.HI.SX32 R20, R0, R0, 0x1b ;  /* 0x0000000000147211 */ /* 0x000fe400078fdaff */
[----:B-1----:R-:W-:Y:S01]  /*0810*/  MOV R3, R55 ;  /* 0x0000003700037202 */ /* 0x002fe20000000f00 */
[----:B--2---:R-:W-:Y:S01]  /*0820*/  IMAD.MOV.U32 R2, RZ, RZ, R10 ;  /* 0x000000ffff027224 */ /* 0x004fe200078e000a */
[----:B------:R-:W-:Y:S01]  /*0830*/  PRMT R0, RZ, 0x7610, R0 ;  /* 0x00007610ff007816 */ /* 0x000fe20000000000 */
[----:B------:R-:W-:Y:S01]  /*0840*/  IMAD.SHL.U32 R20, R20, 0x2, RZ ;  /* 0x0000000214147824 */ /* 0x000fe200078e00ff */
[----:B------:R1:W-:Y:S01]  /*0850*/  STS.U16 [R25+0x100], R6 ;  /* 0x0001000619007388 */ /* 0x0003e20000000400 */
[----:B0-----:R-:W-:-:S03]  /*0860*/  PRMT R7, RZ, 0x7610, R7 ;  /* 0x00007610ff077816 */ /* 0x001fc60000000007 */
[----:B------:R0:W-:Y:S04]  /*0870*/  STS.U16 [R24+0x140], R9 ;  /* 0x0001400918007388 */ /* 0x0001e80000000400 */
        /* <DEDUP_REMOVED lines=13> */
[----:B0-----:R-:W-:Y:S02]  /*0950*/  PRMT R9, RZ, 0x7610, R9 ;  /* 0x00007610ff097816 */ /* 0x001fe40000000009 */
[----:B--2---:R-:W-:Y:S02]  /*0960*/  PRMT R8, RZ, 0x7610, R8 ;  /* 0x00007610ff087816 */ /* 0x004fe40000000008 */
[----:B---3--:R-:W-:Y:S02]  /*0970*/  PRMT R11, RZ, 0x7610, R11 ;  /* 0x00007610ff0b7816 */ /* 0x008fe4000000000b */
[----:B------:R-:W-:Y:S01]  /*0980*/  PRMT R10, RZ, 0x7610, R10 ;  /* 0x00007610ff0a7816 */ /* 0x000fe2000000000a */
[----:B------:R-:W2:Y:S01]  /*0990*/  @!P6 LDG.E.U16 R7, [R2.64+0x40] ;  /* 0x000040060207e981 */ /* 0x000ea2000c1e1500 */
[----:B------:R-:W-:-:S03]  /*09a0*/  ISETP.GE.AND P6, PT, R30, R53, PT ;  /* 0x000000351e00720c */ /* 0x000fc60003fc6270 */
[----:B------:R-:W3:Y:S04]  /*09b0*/  @!P5 LDG.E.U16 R0, [R2.64] ;  /* 0x000000060200d981 */ /* 0x000ee8000c1e1500 */
[----:B------:R-:W2:Y:S04]  /*09c0*/  @!P4 LDG.E.U16 R6, [R2.64+0x80] ;  /* 0x000080060206c981 */ /* 0x000ea8000c1e1500 */
[----:B------:R-:W2:Y:S04]  /*09d0*/  @!P3 LDG.E.U16 R9, [R2.64+0xc0] ;  /* 0x0000c0060209b981 */ /* 0x000ea8000c1e1500 */
[----:B------:R-:W2:Y:S04]  /*09e0*/  @!P2 LDG.E.U16 R8, [R2.64+0x100] ;  /* 0x000100060208a981 */ /* 0x000ea8000c1e1500 */
[----:B------:R-:W2:Y:S04]  /*09f0*/  @!P1 LDG.E.U16 R11, [R2.64+0x140] ;  /* 0x00014006020b9981 */ /* 0x000ea8000c1e1500 */
[----:B------:R-:W2:Y:S04]  /*0a00*/  @!P0 LDG.E.U16 R10, [R2.64+0x180] ;  /* 0x00018006020a8981 */ /* 0x000ea8000c1e1500 */
[----:B------:R-:W2:Y:S01]  /*0a10*/  @!P6 LDG.E.U16 R13, [R2.64+0x1c0] ;  /* 0x0001c006020de981 */ /* 0x000ea2000c1e1500 */
[----:B------:R-:W-:Y:S01]  /*0a20*/  ULDC.U8 UR5, c[0x0][0x17e] ;  /* 0x00005f8000057ab9 */ /* 0x000fe20000000000 */
[----:B------:R-:W-:Y:S01]  /*0a30*/  BSSY B0, `(.L_x_4703) ;  /* 0x000004f000007945 */ /* 0x000fe20003800000 */
[----:B------:R-:W-:Y:S01]  /*0a40*/  UMOV UR4, URZ ;  /* 0x0000003f00047c82 */ /* 0x000fe20008000000 */
[----:B----4-:R-:W-:-:S02]  /*0a50*/  PRMT R62, RZ, 0x5410, R62 ;  /* 0x00005410ff3e7816 */ /* 0x010fc4000000003e */
[----:B------:R-:W-:Y:S02]  /*0a60*/  PRMT R63, RZ, 0x5410, R63 ;  /* 0x00005410ff3f7816 */ /* 0x000fe4000000003f */
[----:B------:R-:W-:Y:S02]  /*0a70*/  PRMT R64, RZ, 0x5410, R64 ;  /* 0x00005410ff407816 */ /* 0x000fe40000000040 */
[----:B------:R-:W-:Y:S01]  /*0a80*/  PRMT R65, RZ, 0x5410, R65 ;  /* 0x00005410ff417816 */ /* 0x000fe20000000041 */
[----:B---3--:R-:W-:Y:S04]  /*0a90*/  STS.U16 [R29], R0 ;  /* 0x000000001d007388 */ /* 0x008fe80000000400 */
[----:B--2---:R-:W-:Y:S04]  /*0aa0*/  STS.U16 [R28+0x40], R7 ;  /* 0x000040071c007388 */ /* 0x004fe80000000400 */
        /* <DEDUP_REMOVED lines=24> */
[--C-:B------:R-:W-:Y:S01]  /*0c30*/  FADD.FTZ R57, R0, R49.reuse ;  /* 0x0000003100397221 */ /* 0x100fe20000010000 */
        /* <DEDUP_REMOVED lines=17> */
[----:B------:R-:W-:-:S02]  /*0d50*/  IMAD.MOV.U32 R9, RZ, RZ, 0x3d39bf78 ;  /* 0x3d39bf78ff097424 */ /* 0x000fc400078e00ff */
        /* <DEDUP_REMOVED lines=28> */
.L_x_4704:
[----:B------:R-:W-:Y:S05]  /*0f20*/  BSYNC B0 ;  /* 0x0000000000007941 */ /* 0x000fea0003800000 */
.L_x_4703:
        /* <DEDUP_REMOVED lines=11> */
[----:B------:R-:W-:Y:S01]  /*0fe0*/  MOV R11, 0x3d39bf78 ;  /* 0x3d39bf78000b7802 */ /* 0x000fe20000000f00 */
        /* <DEDUP_REMOVED lines=29> */
.L_x_4706:
[----:B------:R-:W-:Y:S05]  /*11c0*/  BSYNC B0 ;  /* 0x0000000000007941 */ /* 0x000fea0003800000 */
.L_x_4705:
        /* <DEDUP_REMOVED lines=47> */
.L_x_4708:
[----:B------:R-:W-:Y:S05]  /*14c0*/  BSYNC B0 ;  /* 0x0000000000007941 */ /* 0x000fea0003800000 */
.L_x_4707:
        /* <DEDUP_REMOVED lines=33> */
.L_x_4710:
[----:B------:R-:W-:Y:S05]  /*16e0*/  BSYNC B0 ;  /* 0x0000000000007941 */ /* 0x000fea0003800000 */
.L_x_4709:
        /* <DEDUP_REMOVED lines=33> */
.L_x_4712:
[----:B------:R-:W-:Y:S05]  /*1900*/  BSYNC B0 ;  /* 0x0000000000007941 */ /* 0x000fea0003800000 */
.L_x_4711:
        /* <DEDUP_REMOVED lines=33> */
.L_x_4714:
[----:B------:R-:W-:Y:S05]  /*1b20*/  BSYNC B0 ;  /* 0x0000000000007941 */ /* 0x000fea0003800000 */
.L_x_4713:
        /* <DEDUP_REMOVED lines=33> */
.L_x_4716:
[----:B------:R-:W-:Y:S05]  /*1d40*/  BSYNC B0 ;  /* 0x0000000000007941 */ /* 0x000fea0003800000 */
.L_x_4715:
        /* <DEDUP_REMOVED lines=33> */
.L_x_4718:
[----:B------:R-:W-:Y:S05]  /*1f60*/  BSYNC B0 ;  /* 0x0000000000007941 */ /* 0x000fea0003800000 */
.L_x_4717:
        /* <DEDUP_REMOVED lines=27> */
[----:B------:R-:W-:-:S03]  /*2120*/  LEA.HI.X R75, R8, c[0x0][0x234], R75, 0x2, P1 ;  /* 0x00008d00084b7a11 */ /* 0x000fc600008f144b */
[----:B------:R-:W-:-:S04]  /*2130*/  IMAD.WIDE.U32 R6, R52, c[0x0][0x180], RZ ;  /* 0x0000600034067a25 */ /* 0x000fc800078e00ff */
[----:B------:R-:W-:Y:S01]  /*2140*/  IMAD.IADD R73, R7, 0x1, R73 ;  /* 0x0000000107497824 */ /* 0x000fe200078e0249 */
[----:B------:R-:W-:Y:S01]  /*2150*/  LEA R72, P0, R6, c[0x0][0x220], 0x2 ;  /* 0x0000880006487a11 */ /* 0x000fe200078010ff */
[----:B------:R-:W-:Y:S01]  /*2160*/  IMAD.WIDE R12, R71, 0x8, R12 ;  /* 0x00000008470c7825 */ /* 0x000fe200078e020c */
[----:B------:R-:W-:Y:S02]  /*2170*/  LEA R71, P2, R10, c[0x0][0x228], 0x2 ;  /* 0x00008a000a477a11 */ /* 0x000fe400078410ff */
[----:B------:R-:W-:Y:S01]  /*2180*/  LEA.HI.X R73, R6, c[0x0][0x224], R73, 0x2, P0 ;  /* 0x0000890006497a11 */ /* 0x000fe200000f1449 */
[----:B------:R-:W-:Y:S01]  /*2190*/  IMAD.IADD R7, R11, 0x1, R77 ;  /* 0x000000010b077824 */ /* 0x000fe200078e024d */
[----:B------:R-:W-:Y:S01]  /*21a0*/  ISETP.NE.AND P0, PT, R47, RZ, PT ;  /* 0x000000ff2f00720c */ /* 0x000fe20003f05270 */
[----:B------:R-:W-:Y:S01]  /*21b0*/  FMUL.FTZ R66, R66, R61 ;  /* 0x0000003d42427220 */ /* 0x000fe20000410000 */
[----:B------:R-:W-:Y:S01]  /*21c0*/  MOV R76, R12 ;  /* 0x0000000c004c7202 */ /* 0x000fe20000000f00 */
[----:B------:R-:W-:Y:S01]  /*21d0*/  IMAD.MOV.U32 R77, RZ, RZ, RZ ;  /* 0x000000ffff4d7224 */ /* 0x000fe200078e00ff */
[----:B------:R-:W-:-:S02]  /*21e0*/  LEA.HI.X R74, R10, c[0x0][0x22c], R7, 0x2, P2 ;  /* 0x00008b000a4a7a11 */ /* 0x000fc400010f1407 */
[----:B------:R-:W-:Y:S02]  /*21f0*/  ISETP.EQ.OR P0, PT, R43, RZ, P0 ;  /* 0x000000ff2b00720c */ /* 0x000fe40000702670 */
.L_x_4720:
[----:B------:R-:W-:Y:S01]  /*2200*/  MOV R6, R72 ;  /* 0x0000004800067202 */ /* 0x000fe20000000f00 */
[----:B------:R-:W-:-:S05]  /*2210*/  IMAD.MOV.U32 R7, RZ, RZ, R73 ;  /* 0x000000ffff077224 */ /* 0x000fca00078e0049 */
[----:B------:R0:W2:Y:S01]  /*2220*/  LDG.E R10, [R6.64] ;  /* 0x00000006060a7981 */ /* 0x0000a2000c1e1900 */
[----:B------:R-:W-:Y:S01]  /*2230*/  MOV R8, R71 ;  /* 0x0000004700087202 */ /* 0x000fe20000000f00 */
[----:B------:R-:W-:Y:S02]  /*2240*/  IMAD.MOV.U32 R9, RZ, RZ, R74 ;  /* 0x000000ffff097224 */ /* 0x000fe400078e004a */
[----:B------:R-:W1:Y:S04]  /*2250*/  S2R R12, SR_TID.X ;  /* 0x00000000000c7919 */ /* 0x000e680000002100 */
[----:B------:R1:W3:Y:S01]  /*2260*/  LDG.E R79, [R8.64] ;  /* 0x00000006084f7981 */ /* 0x0002e2000c1e1900 */
[----:B0-----:R-:W-:Y:S01]  /*2270*/  MOV R6, R70 ;  /* 0x0000004600067202 */ /* 0x001fe20000000f00 */
[----:B------:R-:W-:-:S05]  /*2280*/  IMAD.MOV.U32 R7, RZ, RZ, R75 ;  /* 0x000000ffff077224 */ /* 0x000fca00078e004b */
[----:B------:R0:W3:Y:S01]  /*2290*/  LDG.E R78, [R6.64] ;  /* 0x00000006064e7981 */ /* 0x0000e2000c1e1900 */
[-C--:B------:R-:W-:Y:S02]  /*22a0*/  ISETP.GE.U32.AND P1, PT, R42, R53.reuse, PT ;  /* 0x000000352a00720c */ /* 0x080fe40003f26070 */
[----:B------:R-:W-:Y:S02]  /*22b0*/  ISETP.GE.U32.AND P2, PT, R41, R53, PT ;  /* 0x000000352900720c */ /* 0x000fe40003f46070 */
[----:B-1----:R-:W-:-:S04]  /*22c0*/  SHF.L.U32 R8, R12, 0x3, RZ ;  /* 0x000000030c087819 */ /* 0x002fc800000006ff */
[-C--:B------:R-:W-:Y:S02]  /*22d0*/  ISETP.GE.U32.AND P6, PT, R8, R53.reuse, PT ;  /* 0x000000350800720c */ /* 0x080fe40003fc6070 */
[-C--:B------:R-:W-:Y:S02]  /*22e0*/  ISETP.GE.U32.AND P3, PT, R40, R53.reuse, PT ;  /* 0x000000352800720c */ /* 0x080fe40003f66070 */
[-C--:B------:R-:W-:Y:S02]  /*22f0*/  ISETP.GE.U32.AND P4, PT, R39, R53.reuse, PT ;  /* 0x000000352700720c */ /* 0x080fe40003f86070 */
[----:B------:R-:W-:Y:S02]  /*2300*/  FSEL R84, R65, RZ, !P3 ;  /* 0x000000ff41547208 */ /* 0x000fe40005800000 */
[----:B------:R-:W-:Y:S01]  /*2310*/  ISETP.GE.U32.AND P5, PT, R38, R53, PT ;  /* 0x000000352600720c */ /* 0x000fe20003fa6070 */
[----:B--2---:R-:W-:-:S04]  /*2320*/  FMUL.FTZ R10, R10, 1.4426950216293334961 ;  /* 0x3fb8aa3b0a0a7820 */ /* 0x004fc80000410000 */
[C---:B------:R-:W-:Y:S02]  /*2330*/  FMUL.FTZ R11, R10.reuse, R59 ;  /* 0x0000003b0a0b7220 */ /* 0x040fe40000410000 */
[C---:B------:R-:W-:Y:S02]  /*2340*/  FMUL.FTZ R80, R10.reuse, R58 ;  /* 0x0000003a0a507220 */ /* 0x040fe40000410000 */
[C---:B------:R-:W-:Y:S02]  /*2350*/  FMUL.FTZ R81, R10.reuse, R57 ;  /* 0x000000390a517220 */ /* 0x040fe40000410000 */
[----:B------:R1:W2:Y:S01]  /*2360*/  MUFU.EX2 R86, R80 ;  /* 0x0000005000567308 */ /* 0x0002a20000000800 */
[C---:B------:R-:W-:Y:S02]  /*2370*/  FMUL.FTZ R82, R10.reuse, R56 ;  /* 0x000000380a527220 */ /* 0x040fe40000410000 */
[----:B0-----:R-:W-:-:S05]  /*2380*/  FMUL.FTZ R6, R10, R55 ;  /* 0x000000370a067220 */ /* 0x001fca0000410000 */
[----:B------:R-:W0:Y:S01]  /*2390*/  MUFU.EX2 R11, R11 ;  /* 0x0000000b000b7308 */ /* 0x000e220000000800 */
[----:B------:R-:W-:-:S07]  /*23a0*/  FMUL.FTZ R7, R10, R54 ;  /* 0x000000360a077220 */ /* 0x000fce0000410000 */
[----:B------:R4:W5:Y:S01]  /*23b0*/  MUFU.EX2 R85, R81 ;  /* 0x0000005100557308 */ /* 0x0009620000000800 */
[----:B------:R-:W-:-:S07]  /*23c0*/  FMUL.FTZ R8, R10, R60 ;  /* 0x0000003c0a087220 */ /* 0x000fce0000410000 */
[----:B------:R0:W3:Y:S01]  /*23d0*/  MUFU.EX2 R89, R82 ;  /* 0x0000005200597308 */ /* 0x0000e20000000800 */
[----:B-1----:R-:W-:Y:S02]  /*23e0*/  FSEL R80, R62, RZ, !P6 ;  /* 0x000000ff3e507208 */ /* 0x002fe40007000000 */
[----:B----4-:R-:W-:-:S05]  /*23f0*/  FSEL R81, R63, RZ, !P1 ;  /* 0x000000ff3f517208 */ /* 0x010fca0004800000 */
[----:B------:R-:W1:Y:S01]  /*2400*/  MUFU.EX2 R6, R6 ;  /* 0x0000000600067308 */ /* 0x000e620000000800 */
[----:B--2---:R-:W-:Y:S01]  /*2410*/  FSEL R86, R86, 1, !P1 ;  /* 0x3f80000056567808 */ /* 0x004fe20004800000 */
[----:B------:R-:W-:Y:S01]  /*2420*/  FMUL.FTZ R10, R10, R61 ;  /* 0x0000003d0a0a7220 */ /* 0x000fe20000410000 */
[----:B0-----:R-:W-:-:S05]  /*2430*/  FSEL R83, R11, 1, !P6 ;  /* 0x3f8000000b537808 */ /* 0x001fca0007000000 */
[----:B------:R-:W0:Y:S01]  /*2440*/  MUFU.EX2 R7, R7 ;  /* 0x0000000700077308 */ /* 0x000e220000000800 */
[----:B------:R-:W-:Y:S01]  /*2450*/  FSEL R82, R64, RZ, !P2 ;  /* 0x000000ff40527208 */ /* 0x000fe20005000000 */
[-C--:B------:R-:W-:Y:S01]  /*2460*/  FFMA.FTZ R9, R80, R86.reuse, R81 ;  /* 0x0000005650097223 */ /* 0x080fe20000010051 */
[----:B-----5:R-:W-:Y:S01]  /*2470*/  FSEL R85, R85, 1, !P2 ;  /* 0x3f80000055557808 */ /* 0x020fe20005000000 */
[----:B------:R-:W-:-:S04]  /*2480*/  FMUL.FTZ R88, R83, R86 ;  /* 0x0000005653587220 */ /* 0x000fc80000410000 */
[----:B------:R-:W2:Y:S01]  /*2490*/  MUFU.EX2 R8, R8 ;  /* 0x0000000800087308 */ /* 0x000ea20000000800 */
[----:B---3--:R-:W-:Y:S01]  /*24a0*/  FSEL R89, R89, 1, !P3 ;  /* 0x3f80000059597808 */ /* 0x008fe20005800000 */
[C---:B------:R-:W-:Y:S02]  /*24b0*/  FFMA.FTZ R9, R85.reuse, R9, R82 ;  /* 0x0000000955097223 */ /* 0x040fe40000010052 */
[----:B------:R-:W-:-:S04]  /*24c0*/  FMUL.FTZ R90, R85, R88 ;  /* 0x00000058555a7220 */ /* 0x000fc80000410000 */
[----:B------:R-:W3:Y:S01]  /*24d0*/  MUFU.EX2 R10, R10 ;  /* 0x0000000a000a7308 */ /* 0x000ee20000000800 */
[----:B------:R-:W-:Y:S01]  /*24e0*/  FSEL R88, R68, RZ, !P4 ;  /* 0x000000ff44587208 */ /* 0x000fe20006000000 */
[C---:B------:R-:W-:Y:S01]  /*24f0*/  FFMA.FTZ R9, R89.reuse, R9, R84 ;  /* 0x0000000959097223 */ /* 0x040fe20000010054 */
[----:B-1----:R-:W-:Y:S01]  /*2500*/  FSEL R91, R6, 1, !P4 ;  /* 0x3f800000065b7808 */ /* 0x002fe20006000000 */
[----:B------:R-:W-:Y:S01]  /*2510*/  FMUL.FTZ R6, R89, R90 ;  /* 0x0000005a59067220 */ /* 0x000fe20000410000 */
[----:B------:R-:W-:Y:S02]  /*2520*/  ISETP.GE.U32.AND P6, PT, R37, R53, PT ;  /* 0x000000352500720c */ /* 0x000fe40003fc6070 */
[----:B------:R-:W-:Y:S01]  /*2530*/  FSEL R90, R67, RZ, !P5 ;  /* 0x000000ff435a7208 */ /* 0x000fe20006800000 */
[----:B------:R-:W-:Y:S01]  /*2540*/  FFMA.FTZ R9, R91, R9, R88 ;  /* 0x000000095b097223 */ /* 0x000fe20000010058 */
[----:B0-----:R-:W-:Y:S01]  /*2550*/  FSEL R93, R7, 1, !P5 ;  /* 0x3f800000075d7808 */ /* 0x001fe20006800000 */
[----:B------:R-:W-:Y:S01]  /*2560*/  FMUL.FTZ R6, R91, R6 ;  /* 0x000000065b067220 */ /* 0x000fe20000410000 */
[----:B------:R-:W-:-:S02]  /*2570*/  ISETP.GE.U32.AND P1, PT, R36, R53, PT ;  /* 0x000000352400720c */ /* 0x000fc40003f26070 */
[----:B------:R-:W-:Y:S01]  /*2580*/  FSEL R92, R69, RZ, !P6 ;  /* 0x000000ff455c7208 */ /* 0x000fe20007000000 */
[C---:B------:R-:W-:Y:S01]  /*2590*/  FFMA.FTZ R9, R93.reuse, R9, R90 ;  /* 0x000000095d097223 */ /* 0x040fe2000001005a */
[----:B--2---:R-:W-:Y:S01]  /*25a0*/  FSEL R95, R8, 1, !P6 ;  /* 0x3f800000085f7808 */ /* 0x004fe20007000000 */
[----:B------:R-:W-:Y:S01]  /*25b0*/  FMUL.FTZ R6, R93, R6 ;  /* 0x000000065d067220 */ /* 0x000fe20000410000 */
[----:B------:R-:W-:Y:S02]  /*25c0*/  FSEL R94, R66, RZ, !P1 ;  /* 0x000000ff425e7208 */ /* 0x000fe40004800000 */
[----:B---3--:R-:W-:Y:S01]  /*25d0*/  FSEL R97, R10, 1, !P1 ;  /* 0x3f8000000a617808 */ /* 0x008fe20004800000 */
        /* <DEDUP_REMOVED lines=72> */
[----:B------:R-:W-:Y:S01]  /*2a60*/  FMUL.FTZ R78, R78, R79 ;  /* 0x0000004f4e4e7220 */ /* 0x000fe20000410000 */
        /* <DEDUP_REMOVED lines=15> */
.L_x_4719:
[----:B------:R-:W-:Y:S01]  /*2b60*/  BAR.SYNC.DEFER_BLOCKING 0x0 ;  /* 0x0000000000007b1d */ /* 0x000fe20000010000 */
[----:B------:R-:W-:Y:S02]  /*2b70*/  ISETP.NE.AND P0, PT, R12, RZ, PT ;  /* 0x000000ff0c00720c */ /* 0x000fe40003f05270 */
[----:B------:R-:W-:Y:S02]  /*2b80*/  F2FP.BF16.PACK_AB R6, R0, R21 ;  /* 0x000000150006723e */ /* 0x000fe400000010ff */
[----:B------:R-:W-:Y:S01]  /*2b90*/  F2FP.BF16.PACK_AB R7, R18, R19 ;  /* 0x000000131207723e */ /* 0x000fe200000010ff */
[----:B------:R-:W-:Y:S01]  /*2ba0*/  BSSY B0, `(.L_x_4721) ;  /* 0x0000036000007945 */ /* 0x000fe20003800000 */
[----:B------:R-:W-:-:S02]  /*2bb0*/  PRMT R10, R6, 0x7610, R10 ;  /* 0x00007610060a7816 */ /* 0x000fc4000000000a */
[----:B------:R-:W-:Y:S02]  /*2bc0*/  PRMT R8, R6, 0x7632, R8 ;  /* 0x0000763206087816 */ /* 0x000fe40000000008 */
[----:B------:R-:W-:Y:S02]  /*2bd0*/  F2FP.BF16.PACK_AB R6, R16, R17 ;  /* 0x000000111006723e */ /* 0x000fe400000010ff */
[C---:B------:R-:W-:Y:S02]  /*2be0*/  PRMT R9, R7.reuse, 0x7610, R9 ;  /* 0x0000761007097816 */ /* 0x040fe40000000009 */
[----:B------:R-:W-:Y:S02]  /*2bf0*/  PRMT R11, R7, 0x7632, R11 ;  /* 0x00007632070b7816 */ /* 0x000fe4000000000b */
[----:B------:R-:W-:Y:S02]  /*2c00*/  F2FP.BF16.PACK_AB R7, R14, R15 ;  /* 0x0000000f0e07723e */ /* 0x000fe400000010ff */
[----:B------:R-:W-:-:S02]  /*2c10*/  PRMT R53, R6, 0x7610, R53 ;  /* 0x0000761006357816 */ /* 0x000fc40000000035 */
[----:B------:R-:W-:Y:S02]  /*2c20*/  PRMT R54, R6, 0x7632, R54 ;  /* 0x0000763206367816 */ /* 0x000fe40000000036 */
[----:B------:R-:W-:Y:S01]  /*2c30*/  @!P0 MOV R6, 0xffffff00 ;  /* 0xffffff0000068802 */ /* 0x000fe20000000f00 */
[----:B------:R0:W-:Y:S01]  /*2c40*/  STS.U16 [R20+0x2], R8 ;  /* 0x0000020814007388 */ /* 0x0001e20000000400 */
[----:B------:R-:W-:-:S03]  /*2c50*/  PRMT R55, R7, 0x7632, R55 ;  /* 0x0000763207377816 */ /* 0x000fc60000000037 */
[----:B------:R-:W-:Y:S04]  /*2c60*/  STS.U16 [R20], R10 ;  /* 0x0000000a14007388 */ /* 0x000fe80000000400 */
[----:B------:R-:W-:Y:S01]  /*2c70*/  STS.U16 [R20+0x4], R9 ;  /* 0x0000040914007388 */ /* 0x000fe20000000400 */
[----:B0-----:R-:W-:-:S03]  /*2c80*/  @!P0 IMAD R8, R43, R6, c[0x0][0x168] ;  /* 0x00005a002b088624 */ /* 0x001fc600078e0206 */
[----:B------:R0:W-:Y:S01]  /*2c90*/  STS.U16 [R20+0x6], R11 ;  /* 0x0000060b14007388 */ /* 0x0001e20000000400 */
[----:B------:R-:W-:-:S03]  /*2ca0*/  IMAD.SHL.U32 R6, R43, 0x100, RZ ;  /* 0x000001002b067824 */ /* 0x000fc600078e00ff */
[----:B------:R-:W-:Y:S04]  /*2cb0*/  STS.U16 [R20+0x8], R53 ;  /* 0x0000083514007388 */ /* 0x000fe80000000400 */
[----:B------:R-:W-:Y:S01]  /*2cc0*/  STS.U16 [R20+0xa], R54 ;  /* 0x00000a3614007388 */ /* 0x000fe20000000400 */
[----:B0-----:R-:W-:-:S03]  /*2cd0*/  IMAD.WIDE.U32 R10, R48, c[0x0][0x200], RZ ;  /* 0x00008000300a7a25 */ /* 0x001fc600078e00ff */
[----:B------:R0:W-:Y:S04]  /*2ce0*/  STS.U16 [R20+0xc], R7 ;  /* 0x00000c0714007388 */ /* 0x0001e80000000400 */
[----:B------:R1:W-:Y:S01]  /*2cf0*/  STS.U16 [R20+0xe], R55 ;  /* 0x00000e3714007388 */ /* 0x0003e20000000400 */
[----:B------:R-:W-:-:S06]  /*2d00*/  NOP ;  /* 0x0000000000007918 */ /* 0x000fcc0000000000 */
[----:B------:R-:W-:Y:S01]  /*2d10*/  LDS.U16 R13, [R29] ;  /* 0x000000001d0d7984 */ /* 0x000fe20000000400 */
[----:B0-----:R-:W-:Y:S02]  /*2d20*/  IMAD R7, R87, c[0x0][0x200], RZ ;  /* 0x0000800057077a24 */ /* 0x001fe400078e02ff */
[----:B------:R-:W-:Y:S01]  /*2d30*/  IMAD.MOV.U32 R54, RZ, RZ, -0x100 ;  /* 0xffffff00ff367424 */ /* 0x000fe200078e00ff */
[----:B------:R-:W-:Y:S01]  /*2d40*/  LDS.U16 R61, [R28+0x40] ;  /* 0x000040001c3d7984 */ /* 0x000fe20000000400 */
[----:B------:R-:W-:Y:S01]  /*2d50*/  IMAD R53, R48, c[0x0][0x204], R7 ;  /* 0x0000810030357a24 */ /* 0x000fe200078e0207 */
[----:B------:R-:W-:Y:S01]  /*2d60*/  SHF.R.S32.HI R7, RZ, 0x1f, R6 ;  /* 0x0000001fff077819 */ /* 0x000fe20000011406 */
[----:B-1----:R-:W-:Y:S01]  /*2d70*/  IMAD R55, R43, R54, c[0x0][0x168] ;  /* 0x00005a002b377624 */ /* 0x002fe200078e0236 */
[----:B------:R-:W-:Y:S01]  /*2d80*/  LDS.U16 R63, [R27+0x80] ;  /* 0x000080001b3f7984 */ /* 0x000fe20000000400 */
[C---:B------:R-:W-:Y:S02]  /*2d90*/  LOP3.LUT R54, R46.reuse, 0x20, RZ, 0xfc, !PT ;  /* 0x000000202e367812 */ /* 0x040fe400078efcff */
[----:B------:R-:W-:Y:S01]  /*2da0*/  IADD3 R11, R11, R53, RZ ;  /* 0x000000350b0b7210 */ /* 0x000fe20007ffe0ff */
        /* <DEDUP_REMOVED lines=21> */
.L_x_4722:
[----:B------:R-:W-:Y:S05]  /*2f00*/  BSYNC B0 ;  /* 0x0000000000007941 */ /* 0x000fea0003800000 */
.L_x_4721:
[----:B------:R-:W-:Y:S01]  /*2f10*/  IMAD R57, R51, c[0x0][0x208], RZ ;  /* 0x0000820033397a24 */ /* 0x000fe200078e02ff */
[----:B------:R-:W-:Y:S01]  /*2f20*/  SHF.L.U64.HI R53, R54, 0x1, R45 ;  /* 0x0000000136357819 */ /* 0x000fe2000001022d */
[----:B------:R-:W-:Y:S01]  /*2f30*/  IMAD.WIDE.U32 R10, R52, c[0x0][0x208], R10 ;  /* 0x00008200340a7a25 */ /* 0x000fe200078e000a */
[----:B------:R-:W-:Y:S02]  /*2f40*/  ISETP.GE.AND P6, PT, R54, R75, PT ;  /* 0x0000004b3600720c */ /* 0x000fe40003fc6270 */
[----:B------:R-:W-:Y:S01]  /*2f50*/  ISETP.GE.AND P1, PT, R46, R55, PT ;  /* 0x000000372e00720c */ /* 0x000fe20003f26270 */
[----:B0-----:R-:W-:Y:S01]  /*2f60*/  IMAD.SHL.U32 R13, R54, 0x2, RZ ;  /* 0x00000002360d7824 */ /* 0x001fe200078e00ff */
[----:B------:R-:W-:Y:S01]  /*2f70*/  IADD3 R58, P2, R6, R10, RZ ;  /* 0x0000000a063a7210 */ /* 0x000fe20007f5e0ff */
[----:B------:R-:W-:Y:S01]  /*2f80*/  IMAD R59, R52, c[0x0][0x20c], R57 ;  /* 0x00008300343b7a24 */ /* 0x000fe200078e0239 */
[----:B------:R-:W-:Y:S02]  /*2f90*/  ISETP.GE.AND P5, PT, R34, R75, PT ;  /* 0x0000004b2200720c */ /* 0x000fe40003fa6270 */
[----:B------:R-:W-:-:S02]  /*2fa0*/  IADD3 R56, P3, R13, c[0x0][0x258], RZ ;  /* 0x000096000d387a10 */ /* 0x000fc40007f7e0ff */
[----:B------:R-:W-:Y:S02]  /*2fb0*/  IADD3.X R11, R7, R59, R11, P2, !PT ;  /* 0x0000003b070b7210 */ /* 0x000fe400017fe40b */
[-C--:B------:R-:W-:Y:S02]  /*2fc0*/  ISETP.GE.AND P2, PT, R35, R75.reuse, PT ;  /* 0x0000004b2300720c */ /* 0x080fe40003f46270 */
[----:B------:R-:W-:Y:S02]  /*2fd0*/  IADD3.X R57, R53, c[0x0][0x25c], RZ, P3, !PT ;  /* 0x0000970035397a10 */ /* 0x000fe40001ffe4ff */
[C---:B------:R-:W-:Y:S02]  /*2fe0*/  LEA R10, P3, R58.reuse, R56, 0x1 ;  /* 0x000000383a0a7211 */ /* 0x040fe400078608ff */
[----:B------:R-:W-:Y:S02]  /*2ff0*/  ISETP.GE.AND P4, PT, R33, R75, PT ;  /* 0x0000004b2100720c */ /* 0x000fe40003f86270 */
[----:B------:R-:W-:Y:S01]  /*3000*/  LEA.HI.X R11, R58, R57, R11, 0x1, P3 ;  /* 0x000000393a0b7211 */ /* 0x000fe200018f0c0b */
[----:B------:R-:W-:Y:S01]  /*3010*/  IMAD R57, R87, c[0x0][0x1f0], RZ ;  /* 0x00007c0057397a24 */ /* 0x000fe200078e02ff */
[----:B------:R-:W-:Y:S01]  /*3020*/  ISETP.GE.AND P3, PT, R32, R75, PT ;  /* 0x0000004b2000720c */ /* 0x000fe20003f66270 */
[----:B------:R-:W-:-:S02]  /*3030*/  IMAD.WIDE.U32 R58, R48, c[0x0][0x1f0], RZ ;  /* 0x00007c00303a7a25 */ /* 0x000fc400078e00ff */
[----:B------:R0:W-:Y:S01]  /*3040*/  @!P2 STG.E.U16 [R10.64+0x40], R63 ;  /* 0x0000403f0a00a986 */ /* 0x0001e2000c101506 */
[-C--:B------:R-:W-:Y:S01]  /*3050*/  ISETP.GE.AND P2, PT, R31, R75.reuse, PT ;  /* 0x0000004b1f00720c */ /* 0x080fe20003f46270 */
[----:B------:R-:W-:Y:S02]  /*3060*/  IMAD R77, R48, c[0x0][0x1f4], R57 ;  /* 0x00007d00304d7a24 */ /* 0x000fe400078e0239 */
[----:B------:R1:W-:Y:S01]  /*3070*/  @!P6 STG.E.U16 [R10.64], R61 ;  /* 0x0000003d0a00e986 */ /* 0x0003e2000c101506 */
[----:B------:R-:W-:Y:S01]  /*3080*/  ISETP.GE.AND P6, PT, R30, R75, PT ;  /* 0x0000004b1e00720c */ /* 0x000fe20003fc6270 */
[----:B------:R-:W-:Y:S01]  /*3090*/  @!P1 IMAD.WIDE.U32 R56, R48, c[0x0][0x1f0], R6 ;  /* 0x00007c0030389a25 */ /* 0x000fe200078e0006 */
[----:B------:R-:W-:Y:S01]  /*30a0*/  IADD3 R59, R59, R77, RZ ;  /* 0x0000004d3b3b7210 */ /* 0x000fe20007ffe0ff */
[----:B------:R-:W-:Y:S02]  /*30b0*/  @!P5 STG.E.U16 [R10.64+0x80], R65 ;  /* 0x000080410a00d986 */ /* 0x000fe4000c101506 */
[----:B------:R-:W-:-:S02]  /*30c0*/  @!P1 IMAD.IADD R57, R77, 0x1, R57 ;  /* 0x000000014d399824 */ /* 0x000fc400078e0239 */
[----:B------:R-:W-:Y:S01]  /*30d0*/  @!P4 STG.E.U16 [R10.64+0xc0], R67 ;  /* 0x0000c0430a00c986 */ /* 0x000fe2000c101506 */
[----:B0-----:R-:W-:Y:S01]  /*30e0*/  IMAD R63, R51, c[0x0][0x1f8], RZ ;  /* 0x00007e00333f7a24 */ /* 0x001fe200078e02ff */
[----:B------:R-:W-:Y:S01]  /*30f0*/  ISETP.GE.AND P4, PT, R54, R55, PT ;  /* 0x000000373600720c */ /* 0x000fe20003f86270 */
[C---:B------:R-:W-:Y:S01]  /*3100*/  @!P1 IMAD.WIDE.U32 R56, R52.reuse, c[0x0][0x1f8], R56 ;  /* 0x00007e0034389a25 */ /* 0x040fe200078e0038 */
[----:B------:R-:W-:Y:S03]  /*3110*/  @!P3 STG.E.U16 [R10.64+0x100], R69 ;  /* 0x000100450a00b986 */ /* 0x000fe6000c101506 */
[----:B------:R-:W-:Y:S01]  /*3120*/  IMAD.WIDE.U32 R58, R52, c[0x0][0x1f8], R58 ;  /* 0x00007e00343a7a25 */ /* 0x000fe200078e003a */
[----:B------:R-:W-:Y:S01]  /*3130*/  @!P2 STG.E.U16 [R10.64+0x140], R71 ;  /* 0x000140470a00a986 */ /* 0x000fe2000c101506 */
[----:B-1----:R-:W-:Y:S02]  /*3140*/  @!P1 IADD3 R61, P2, R46, R56, RZ ;  /* 0x000000382e3d9210 */ /* 0x002fe40007f5e0ff */
[----:B------:R-:W-:Y:S01]  /*3150*/  IMAD R63, R52, c[0x0][0x1fc], R63 ;  /* 0x00007f00343f7a24 */ /* 0x000fe200078e023f */
[----:B------:R0:W-:Y:S01]  /*3160*/  @!P6 STG.E.U16 [R10.64+0x180], R73 ;  /* 0x000180490a00e986 */ /* 0x0001e2000c101506 */
[----:B------:R-:W-:-:S02]  /*3170*/  IADD3 R56, P5, R13, c[0x0][0x268], RZ ;  /* 0x00009a000d387a10 */ /* 0x000fc40007fbe0ff */
[----:B------:R-:W-:Y:S02]  /*3180*/  IADD3 R60, P3, R6, R58, RZ ;  /* 0x0000003a063c7210 */ /* 0x000fe40007f7e0ff */
[----:B------:R-:W-:Y:S02]  /*3190*/  @!P1 IADD3.X R62, R45, R57, R63, P2, !PT ;  /* 0x000000392d3e9210 */ /* 0x000fe400017fe43f */
[----:B------:R-:W-:Y:S02]  /*31a0*/  IADD3.X R57, R53, c[0x0][0x26c], RZ, P5, !PT ;  /* 0x00009b0035397a10 */ /* 0x000fe40002ffe4ff */
[----:B------:R-:W-:Y:S02]  /*31b0*/  ISETP.GE.AND P5, PT, R35, R55, PT ;  /* 0x000000372300720c */ /* 0x000fe40003fa6270 */
[----:B------:R-:W-:Y:S02]  /*31c0*/  IADD3.X R59, R7, R63, R59, P3, !PT ;  /* 0x0000003f073b7210 */ /* 0x000fe40001ffe43b */
[----:B------:R-:W-:-:S02]  /*31d0*/  LEA R56, P3, R60, R56, 0x1 ;  /* 0x000000383c387211 */ /* 0x000fc400078608ff */
[----:B0-----:R-:W-:Y:S02]  /*31e0*/  PRMT R11, RZ, 0x7610, R11 ;  /* 0x00007610ff0b7816 */ /* 0x001fe4000000000b */
[----:B------:R-:W-:Y:S01]  /*31f0*/  LEA.HI.X R57, R60, R57, R59, 0x1, P3 ;  /* 0x000000393c397211 */ /* 0x000fe200018f0c3b */
[----:B------:R-:W-:Y:S01]  /*3200*/  BAR.SYNC.DEFER_BLOCKING 0x0 ;  /* 0x0000000000007b1d */ /* 0x000fe20000010000 */
[C---:B------:R-:W-:Y:S02]  /*3210*/  @!P1 LEA R58, P2, R61.reuse, c[0x0][0x268], 0x1 ;  /* 0x00009a003d3a9a11 */ /* 0x040fe400078408ff */
[----:B------:R-:W-:Y:S02]  /*3220*/  PRMT R60, RZ, 0x7610, R60 ;  /* 0x00007610ff3c7816 */ /* 0x000fe4000000003c */
[----:B------:R-:W-:Y:S02]  /*3230*/  @!P1 LEA.HI.X R59, R61, c[0x0][0x26c], R62, 0x1, P2 ;  /* 0x00009b003d3b9a11 */ /* 0x000fe400010f0c3e */
[----:B------:R-:W-:-:S02]  /*3240*/  ISETP.GE.AND P3, PT, R34, R55, PT ;  /* 0x000000372200720c */ /* 0x000fc40003f66270 */
[-C--:B------:R-:W-:Y:S02]  /*3250*/  ISETP.GE.AND P2, PT, R33, R55.reuse, PT ;  /* 0x000000372100720c */ /* 0x080fe40003f46270 */
[----:B------:R-:W-:Y:S02]  /*3260*/  PRMT R10, RZ, 0x7610, R10 ;  /* 0x00007610ff0a7816 */ /* 0x000fe4000000000a */
[-C--:B------:R-:W-:Y:S02]  /*3270*/  ISETP.GE.AND P6, PT, R30, R55.reuse, PT ;  /* 0x000000371e00720c */ /* 0x080fe40003fc6270 */
        /* <DEDUP_REMOVED lines=48> */
[----:B-1----:R-:W-:Y:S01]  /*3580*/  FADD.FTZ R62, R62, 1 ;  /* 0x3f8000003e3e7421 */ /* 0x002fe20000010000 */
[----:B------:R-:W1:Y:S01]  /*3590*/  MUFU.EX2 R68, R68 ;  /* 0x0000004400447308 */ /* 0x000e620000000800 */
[----:B------:R-:W-:Y:S02]  /*35a0*/  FMUL.FTZ R67, R57, -1.4426950216293334961 ;  /* 0xbfb8aa3b39437820 */ /* 0x000fe40000410000 */
[----:B--2---:R-:W-:-:S05]  /*35b0*/  FADD.FTZ R63, R63, 1 ;  /* 0x3f8000003f3f7421 */ /* 0x004fca0000010000 */
[----:B------:R-:W2:Y:S01]  /*35c0*/  MUFU.EX2 R66, R11 ;  /* 0x0000000b00427308 */ /* 0x000ea20000000800 */
[----:B0-----:R-:W-:-:S07]  /*35d0*/  PRMT R58, RZ, 0x5410, R58 ;  /* 0x00005410ff3a7816 */ /* 0x001fce000000003a */
[----:B------:R-:W0:Y:S01]  /*35e0*/  MUFU.EX2 R69, R69 ;  /* 0x0000004500457308 */ /* 0x000e220000000800 */
[----:B-1----:R-:W-:Y:S02]  /*35f0*/  FADD.FTZ R68, R68, 1 ;  /* 0x3f80000044447421 */ /* 0x002fe40000010000 */
[----:B------:R-:W-:-:S05]  /*3600*/  FMUL.FTZ R70, R58, -1.4426950216293334961 ;  /* 0xbfb8aa3b3a467820 */ /* 0x000fca0000410000 */
[----:B------:R-:W1:Y:S01]  /*3610*/  MUFU.EX2 R10, R10 ;  /* 0x0000000a000a7308 */ /* 0x000e620000000800 */
[----:B--2---:R-:W-:-:S07]  /*3620*/  FADD.FTZ R66, R66, 1 ;  /* 0x3f80000042427421 */ /* 0x004fce0000010000 */
[----:B------:R-:W2:Y:S01]  /*3630*/  MUFU.EX2 R67, R67 ;  /* 0x0000004300437308 */ /* 0x000ea20000000800 */
[----:B0-----:R-:W-:-:S07]  /*3640*/  FADD.FTZ R69, R69, 1 ;  /* 0x3f80000045457421 */ /* 0x001fce0000010000 */
[----:B------:R-:W0:Y:S01]  /*3650*/  MUFU.EX2 R70, R70 ;  /* 0x0000004600467308 */ /* 0x000e220000000800 */
[----:B-1----:R-:W-:-:S07]  /*3660*/  FADD.FTZ R11, R10, 1 ;  /* 0x3f8000000a0b7421 */ /* 0x002fce0000010000 */
[----:B------:R-:W1:Y:S01]  /*3670*/  MUFU.RCP R62, R62 ;  /* 0x0000003e003e7308 */ /* 0x000e620000001000 */
[----:B--2---:R-:W-:-:S07]  /*3680*/  FADD.FTZ R67, R67, 1 ;  /* 0x3f80000043437421 */ /* 0x004fce0000010000 */
[----:B------:R-:W2:Y:S01]  /*3690*/  MUFU.RCP R63, R63 ;  /* 0x0000003f003f7308 */ /* 0x000ea20000001000 */
[----:B0-----:R-:W-:Y:S02]  /*36a0*/  FADD.FTZ R70, R70, 1 ;  /* 0x3f80000046467421 */ /* 0x001fe40000010000 */
[----:B-1----:R-:W-:-:S05]  /*36b0*/  FMUL.FTZ R10, R61, R62 ;  /* 0x0000003e3d0a7220 */ /* 0x002fca0000410000 */
[----:B------:R2:W0:Y:S01]  /*36c0*/  MUFU.RCP R71, R11 ;  /* 0x0000000b00477308 */ /* 0x0004220000001000 */
[----:B------:R-:W-:Y:S01]  /*36d0*/  FMUL.FTZ R10, R10, R21 ;  /* 0x000000150a0a7220 */ /* 0x000fe20000410000 */
[----:B------:R-:W-:Y:S01]  /*36e0*/  BAR.SYNC.DEFER_BLOCKING 0x0 ;  /* 0x0000000000007b1d */ /* 0x000fe20000010000 */
[----:B--2---:R-:W-:-:S05]  /*36f0*/  FMUL.FTZ R11, R56, R63 ;  /* 0x0000003f380b7220 */ /* 0x004fca0000410000 */
[----:B------:R-:W1:Y:S01]  /*3700*/  MUFU.RCP R66, R66 ;  /* 0x0000004200427308 */ /* 0x000e620000001000 */
[----:B------:R-:W-:Y:S02]  /*3710*/  FMUL.FTZ R11, R11, R0 ;  /* 0x000000000b0b7220 */ /* 0x000fe40000410000 */
[----:B0-----:R-:W-:-:S05]  /*3720*/  FMUL.FTZ R64, R64, R71 ;  /* 0x0000004740407220 */ /* 0x001fca0000410000 */
[----:B------:R-:W0:Y:S01]  /*3730*/  MUFU.RCP R72, R67 ;  /* 0x0000004300487308 */ /* 0x000e220000001000 */
[----:B------:R-:W-:Y:S01]  /*3740*/  F2FP.BF16.PACK_AB R10, R11, R10 ;  /* 0x0000000a0b0a723e */ /* 0x000fe200000010ff */
[----:B------:R-:W-:-:S06]  /*3750*/  FMUL.FTZ R64, R64, R19 ;  /* 0x0000001340407220 */ /* 0x000fcc0000410000 */
[----:B------:R-:W2:Y:S01]  /*3760*/  MUFU.RCP R68, R68 ;  /* 0x0000004400447308 */ /* 0x000ea20000001000 */
[----:B-1----:R-:W-:Y:S01]  /*3770*/  FMUL.FTZ R65, R65, R66 ;  /* 0x0000004241417220 */ /* 0x002fe20000410000 */
[----:B------:R-:W-:Y:S03]  /*3780*/  STS.U16 [R20], R10 ;  /* 0x0000000a14007388 */ /* 0x000fe60000000400 */
[----:B------:R-:W-:-:S03]  /*3790*/  FMUL.FTZ R65, R65, R18 ;  /* 0x0000001241417220 */ /* 0x000fc60000410000 */
[----:B------:R-:W1:Y:S01]  /*37a0*/  MUFU.RCP R69, R69 ;  /* 0x0000004500457308 */ /* 0x000e620000001000 */
[----:B0-----:R-:W-:Y:S01]  /*37b0*/  FMUL.FTZ R0, R57, R72 ;  /* 0x0000004839007220 */ /* 0x001fe20000410000 */
[----:B------:R-:W-:-:S03]  /*37c0*/  F2FP.BF16.PACK_AB R64, R65, R64 ;  /* 0x000000404140723e */ /* 0x000fc600000010ff */
[----:B------:R-:W-:Y:S02]  /*37d0*/  FMUL.FTZ R0, R0, R17 ;  /* 0x0000001100007220 */ /* 0x000fe40000410000 */
[----:B------:R-:W-:Y:S01]  /*37e0*/  STS.U16 [R20+0x4], R64 ;  /* 0x0000044014007388 */ /* 0x000fe20000000400 */
[----:B------:R-:W0:Y:S01]  /*37f0*/  MUFU.RCP R61, R70 ;  /* 0x00000046003d7308 */ /* 0x000e220000001000 */
[----:B--2---:R-:W-:-:S04]  /*3800*/  FMUL.FTZ R59, R59, R68 ;  /* 0x000000443b3b7220 */ /* 0x004fc80000410000 */
[----:B------:R-:W-:Y:S02]  /*3810*/  FMUL.FTZ R59, R59, R16 ;  /* 0x000000103b3b7220 */ /* 0x000fe40000410000 */
[----:B-1----:R-:W-:-:S03]  /*3820*/  FMUL.FTZ R60, R60, R69 ;  /* 0x000000453c3c7220 */ /* 0x002fc60000410000 */
[----:B------:R-:W-:Y:S01]  /*3830*/  F2FP.BF16.PACK_AB R0, R59, R0 ;  /* 0x000000003b00723e */ /* 0x000fe200000010ff */
[----:B------:R-:W-:Y:S01]  /*3840*/  FMUL.FTZ R60, R60, R15 ;  /* 0x0000000f3c3c7220 */ /* 0x000fe20000410000 */
[----:B------:R-:W-:Y:S02]  /*3850*/  PRMT R15, R10, 0x7632, R15 ;  /* 0x000076320a0f7816 */ /* 0x000fe4000000000f */
[----:B------:R-:W-:Y:S01]  /*3860*/  PRMT R16, R0, 0x7632, R16 ;  /* 0x0000763200107816 */ /* 0x000fe20000000010 */
[----:B0-----:R-:W-:Y:S01]  /*3870*/  FMUL.FTZ R11, R58, R61 ;  /* 0x0000003d3a0b7220 */ /* 0x001fe20000410000 */
[----:B------:R-:W-:Y:S03]  /*3880*/  STS.U16 [R20+0x8], R0 ;  /* 0x0000080014007388 */ /* 0x000fe60000000400 */
[----:B------:R-:W-:Y:S01]  /*3890*/  FMUL.FTZ R11, R11, R14 ;  /* 0x0000000e0b0b7220 */ /* 0x000fe20000410000 */
[----:B------:R-:W-:Y:S01]  /*38a0*/  PRMT R14, R64, 0x7632, R14 ;  /* 0x00007632400e7816 */ /* 0x000fe2000000000e */
[----:B------:R-:W-:Y:S03]  /*38b0*/  STS.U16 [R20+0x2], R15 ;  /* 0x0000020f14007388 */ /* 0x000fe60000000400 */
[----:B------:R-:W-:Y:S01]  /*38c0*/  F2FP.BF16.PACK_AB R11, R11, R60 ;  /* 0x0000003c0b0b723e */ /* 0x000fe200000010ff */
[----:B------:R-:W-:Y:S03]  /*38d0*/  STS.U16 [R20+0x6], R14 ;  /* 0x0000060e14007388 */ /* 0x000fe60000000400 */
[----:B------:R-:W-:Y:S01]  /*38e0*/  PRMT R18, R11, 0x7632, R18 ;  /* 0x000076320b127816 */ /* 0x000fe20000000012 */
[----:B------:R-:W-:Y:S04]  /*38f0*/  STS.U16 [R20+0xa], R16 ;  /* 0x00000a1014007388 */ /* 0x000fe80000000400 */
[----:B------:R0:W-:Y:S04]  /*3900*/  STS.U16 [R20+0xc], R11 ;  /* 0x00000c0b14007388 */ /* 0x0001e80000000400 */
[----:B------:R-:W-:Y:S01]  /*3910*/  STS.U16 [R20+0xe], R18 ;  /* 0x00000e1214007388 */ /* 0x000fe20000000400 */
[----:B------:R-:W-:-:S06]  /*3920*/  NOP ;  /* 0x0000000000007918 */ /* 0x000fcc0000000000 */
[----:B------:R-:W-:Y:S01]  /*3930*/  LDS.U16 R29, [R29] ;  /* 0x000000001d1d7984 */ /* 0x000fe20000000400 */
[----:B0-----:R-:W-:-:S03]  /*3940*/  IMAD R11, R87, c[0x0][0x210], RZ ;  /* 0x00008400570b7a24 */ /* 0x001fc600078e02ff */
[----:B------:R-:W-:Y:S01]  /*3950*/  LDS.U16 R17, [R28+0x40] ;  /* 0x000040001c117984 */ /* 0x000fe20000000400 */
[C---:B------:R-:W-:Y:S02]  /*3960*/  IMAD R15, R48.reuse, c[0x0][0x214], R11 ;  /* 0x00008500300f7a24 */ /* 0x040fe400078e020b */
[----:B------:R-:W-:Y:S01]  /*3970*/  IMAD.WIDE.U32 R10, R48, c[0x0][0x210], RZ ;  /* 0x00008400300a7a25 */ /* 0x000fe200078e00ff */
[----:B------:R-:W-:Y:S04]  /*3980*/  LDS.U16 R27, [R27+0x80] ;  /* 0x000080001b1b7984 */ /* 0x000fe80000000400 */
[----:B------:R-:W-:Y:S01]  /*3990*/  LDS.U16 R19, [R26+0xc0] ;  /* 0x0000c0001a137984 */ /* 0x000fe20000000400 */
[----:B------:R-:W-:-:S03]  /*39a0*/  IADD3 R61, R11, R15, RZ ;  /* 0x0000000f0b3d7210 */ /* 0x000fc60007ffe0ff */
        /* <DEDUP_REMOVED lines=18> */
.L_x_4724:
[----:B------:R-:W-:Y:S05]  /*3ad0*/  BSYNC B0 ;  /* 0x0000000000007941 */ /* 0x000fea0003800000 */
.L_x_4723:
[----:B------:R-:W-:Y:S01]  /*3ae0*/  MOV R9, R61 ;  /* 0x0000003d00097202 */ /* 0x000fe20000000f00 */
[----:B------:R-:W-:Y:S01]  /*3af0*/  IMAD.MOV.U32 R8, RZ, RZ, R10 ;  /* 0x000000ffff087224 */ /* 0x000fe200078e000a */
[----:B------:R-:W-:Y:S01]  /*3b00*/  IADD3 R13, P1, R13, c[0x0][0x270], RZ ;  /* 0x00009c000d0d7a10 */ /* 0x000fe20007f3e0ff */
[----:B------:R-:W-:Y:S01]  /*3b10*/  IMAD R11, R51, c[0x0][0x218], RZ ;  /* 0x00008600330b7a24 */ /* 0x000fe200078e02ff */
[-C--:B------:R-:W-:Y:S01]  /*3b20*/  ISETP.GE.AND P3, PT, R33, R59.reuse, PT ;  /* 0x0000003b2100720c */ /* 0x080fe20003f66270 */
[----:B------:R-:W-:Y:S01]  /*3b30*/  IMAD.WIDE.U32 R8, R52, c[0x0][0x218], R8 ;  /* 0x0000860034087a25 */ /* 0x000fe200078e0008 */
[-C--:B------:R-:W-:Y:S02]  /*3b40*/  ISETP.GE.AND P4, PT, R32, R59.reuse, PT ;  /* 0x0000003b2000720c */ /* 0x080fe40003f86270 */
[----:B------:R-:W-:Y:S01]  /*3b50*/  ISETP.GE.AND P5, PT, R31, R59, PT ;  /* 0x0000003b1f00720c */ /* 0x000fe20003fa6270 */
[----:B------:R-:W-:Y:S01]  /*3b60*/  IMAD R11, R52, c[0x0][0x21c], R11 ;  /* 0x00008700340b7a24 */ /* 0x000fe200078e020b */
[----:B------:R-:W-:-:S02]  /*3b70*/  IADD3 R0, P0, R6, R8, RZ ;  /* 0x0000000806007210 */ /* 0x000fc40007f1e0ff */
[----:B------:R-:W-:Y:S02]  /*3b80*/  ISETP.GE.AND P6, PT, R30, R59, PT ;  /* 0x0000003b1e00720c */ /* 0x000fe40003fc6270 */
[----:B------:R-:W-:Y:S02]  /*3b90*/  IADD3.X R7, R7, R11, R9, P0, !PT ;  /* 0x0000000b07077210 */ /* 0x000fe400007fe409 */
[----:B------:R-:W-:Y:S02]  /*3ba0*/  IADD3.X R53, R53, c[0x0][0x274], RZ, P1, !PT ;  /* 0x00009d0035357a10 */ /* 0x000fe40000ffe4ff */
[----:B------:R-:W-:Y:S02]  /*3bb0*/  LEA R6, P2, R0, R13, 0x1 ;  /* 0x0000000d00067211 */ /* 0x000fe400078408ff */
[----:B------:R-:W-:Y:S02]  /*3bc0*/  ISETP.GE.AND P0, PT, R54, R59, PT ;  /* 0x0000003b3600720c */ /* 0x000fe40003f06270 */
[----:B------:R-:W-:-:S02]  /*3bd0*/  LEA.HI.X R7, R0, R53, R7, 0x1, P2 ;  /* 0x0000003500077211 */ /* 0x000fc400010f0c07 */
[-C--:B------:R-:W-:Y:S02]  /*3be0*/  ISETP.GE.AND P1, PT, R35, R59.reuse, PT ;  /* 0x0000003b2300720c */ /* 0x080fe40003f26270 */
[----:B------:R-:W-:Y:S01]  /*3bf0*/  IADD3 R43, R43, 0x1, RZ ;  /* 0x000000012b2b7810 */ /* 0x000fe20007ffe0ff */
        /* <DEDUP_REMOVED lines=10> */
[----:B------:R-:W-:Y:S01]  /*3ca0*/  IADD3 R4, P2, R4, 0x200, RZ ;  /* 0x0000020004047810 */ /* 0x000fe20007f5e0ff */
[----:B------:R-:W-:-:S03]  /*3cb0*/  IMAD.X R55, RZ, RZ, R3, P1 ;  /* 0x000000ffff377224 */ /* 0x000fc600008e0603 */
[----:B------:R-:W-:Y:S01]  /*3cc0*/  IADD3.X R5, RZ, R5, RZ, P2, !PT ;  /* 0x00000005ff057210 */ /* 0x000fe200017fe4ff */
[----:B------:R-:W-:Y:S01]  /*3cd0*/  @P0 CALL.REL.NOINC `(.L_x_4725) ;  /* 0x0000001000000944 */ /* 0x000fe20003c00000 */
[----:B------:R-:W-:Y:S05]  /*3ce0*/  BRA `(.L_x_4726) ;  /* 0xffffc72000007947 */ /* 0x000fea000383ffff */
.L_x_4725:
[----:B------:R-:W-:Y:S05]  /*3cf0*/  EXIT ;  /* 0x000000000000794d */ /* 0x000fea0003800000 */
.L_x_4727:
        /* <DEDUP_REMOVED lines=16> */
.L_x_5449:


//--------------------- .text._Z25selective_scan_fwd_kernelI32Selective_Scan_fwd_kernel_traitsILi32ELi8ELi1ELb0ELb0ELb1ELb0EN3c108BFloat16EfEEv13SSMParamsBase --------------------------
	.section	.text._Z25selective_scan_fwd_kernelI32Selective_Scan_fwd_kernel_traitsILi32ELi8ELi1ELb0ELb0ELb1ELb0EN3c108BFloat16EfEEv13SSMParamsBase,"ax",@progbits
	.sectioninfo	@"SHI_REGISTERS=103"
	.align	128
        .global         _Z25selective_scan_fwd_kernelI32Selective_Scan_fwd_kernel_traitsILi32ELi8ELi1ELb0ELb0ELb1ELb0EN3c108BFloat16EfEEv13SSMParamsBase
        .type           _Z25selective_scan_fwd_kernelI32Selective_Scan_fwd_kernel_traitsILi32ELi8ELi1ELb0ELb0ELb1ELb0EN3c108BFloat16EfEEv13SSMParamsBase,@function
        .size           _Z25selective_scan_fwd_kernelI32Selective_Scan_fwd_kernel_traitsILi32ELi8ELi1ELb0ELb0ELb1ELb0EN3c108BFloat16EfEEv13SSMParamsBase,(.L_x_5450 - _Z25selective_scan_fwd_kernelI32Selective_Scan_fwd_kernel_traitsILi32ELi8ELi1ELb0ELb0ELb1ELb0EN3c108BFloat16EfEEv13SSMParamsBase)
        .other          _Z25selective_scan_fwd_kernelI32Selective_Scan_fwd_kernel_traitsILi32ELi8ELi1ELb0ELb0ELb1ELb0EN3c108BFloat16EfEEv13SSMParamsBase,@"STO_CUDA_ENTRY STV_DEFAULT"
_Z25selective_scan_fwd_kernelI32Selective_Scan_fwd_kernel_traitsILi32ELi8ELi1ELb0ELb0ELb1ELb0EN3c108BFloat16EfEEv13SSMParamsBase:
.text._Z25selective_scan_fwd_kernelI32Selective_Scan_fwd_kernel_traitsILi32ELi8ELi1ELb0ELb0ELb1ELb0EN3c108BFloat16EfEEv13SSMParamsBase:
        /* <DEDUP_REMOVED lines=23> */
[----:B-1----:R-:W-:-:S02]  /*0170*/  IMAD.MOV.U32 R6, RZ, RZ, RZ ;  /* 0x000000ffff067224 */ /* 0x002fc400078e00ff */
[----:B---3--:R-:W-:Y:S02]  /*0180*/  IMAD.MOV.U32 R4, RZ, RZ, c[0x0][0x174] ;  /* 0x00005d00ff047624 */ /* 0x008fe400078e00ff */
[----:B--2---:R-:W-:-:S03]  /*0190*/  IMAD.MOV R10, RZ, RZ, -R7 ;  /* 0x000000ffff0a7224 */ /* 0x004fc600078e0a07 */
[----:B------:R-:W-:Y:S01]  /*01a0*/  ISETP.GE.AND P0, PT, R4, 0x1, PT ;  /* 0x000000010400780c */ /* 0x000fe20003f06270 */
        /* <DEDUP_REMOVED lines=8> */
[----:B------:R-:W-:Y:S01]  /*0230*/  @!P1 IMAD.IADD R2, R2, 0x1, -R9 ;  /* 0x0000000102029824 */ /* 0x000fe200078e0a09 */
[----:B------:R-:W-:Y:S01]  /*0240*/  LOP3.LUT R6, R0, c[0x0][0x178], RZ, 0x3c, !PT ;  /* 0x00005e0000067a12 */ /* 0x000fe200078e3cff */
[C---:B------:R-:W-:Y:S01]  /*0250*/  IMAD R5, R17.reuse, c[0x0][0x1d8], RZ ;  /* 0x0000760011057a24 */ /* 0x040fe200078e02ff */
[----:B------:R-:W-:Y:S01]  /*0260*/  SHF.R.S32.HI R89, RZ, 0x1f, R19 ;  /* 0x0000001fff597819 */ /* 0x000fe20000011413 */
[----:B------:R-:W-:Y:S01]  /*0270*/  IMAD R11, R17, c[0x0][0x1e8], RZ ;  /* 0x00007a00110b7a24 */ /* 0x000fe200078e02ff */
[----:B------:R-:W-:Y:S01]  /*0280*/  ISETP.GE.U32.AND P0, PT, R2, R9, PT ;  /* 0x000000090200720c */ /* 0x000fe20003f06070 */
[----:B------:R-:W-:Y:S01]  /*0290*/  IMAD.WIDE.U32 R2, R0, c[0x0][0x1d8], RZ ;  /* 0x0000760000027a25 */ /* 0x000fe200078e00ff */
[----:B------:R-:W-:Y:S02]  /*02a0*/  ISETP.GE.AND P2, PT, R6, RZ, PT ;  /* 0x000000ff0600720c */ /* 0x000fe40003f46270 */
[----:B------:R-:W-:Y:S01]  /*02b0*/  @!P1 IADD3 R7, R7, 0x1, RZ ;  /* 0x0000000107079810 */ /* 0x000fe20007ffe0ff */
[C---:B------:R-:W-:Y:S01]  /*02c0*/  IMAD R9, R0.reuse, c[0x0][0x1dc], R5 ;  /* 0x0000770000097a24 */ /* 0x040fe200078e0205 */
[----:B------:R-:W-:Y:S01]  /*02d0*/  ISETP.NE.AND P1, PT, RZ, c[0x0][0x178], PT ;  /* 0x00005e00ff007a0c */ /* 0x000fe20003f25270 */
[----:B------:R-:W-:-:S03]  /*02e0*/  IMAD.WIDE.U32 R4, R0, c[0x0][0x1e8], RZ ;  /* 0x00007a0000047a25 */ /* 0x000fc600078e00ff */
[----:B------:R-:W-:Y:S01]  /*02f0*/  IADD3 R3, R3, R9, RZ ;  /* 0x0000000903037210 */ /* 0x000fe20007ffe0ff */
[----:B------:R-:W-:Y:S02]  /*0300*/  IMAD R11, R0, c[0x0][0x1ec], R11 ;  /* 0x00007b00000b7a24 */ /* 0x000fe400078e020b */
[----:B------:R-:W-:Y:S01]  /*0310*/  IMAD R6, R89, c[0x0][0x1b0], RZ ;  /* 0x00006c0059067a24 */ /* 0x000fe200078e02ff */
[----:B------:R-:W-:Y:S01]  /*0320*/  @P0 IADD3 R7, R7, 0x1, RZ ;  /* 0x0000000107070810 */ /* 0x000fe20007ffe0ff */
[----:B------:R-:W-:Y:S02]  /*0330*/  IMAD.IADD R5, R5, 0x1, R11 ;  /* 0x0000000105057824 */ /* 0x000fe400078e020b */
[----:B------:R-:W-:Y:S01]  /*0340*/  IMAD.WIDE.U32 R8, R19, c[0x0][0x1b0], RZ ;  /* 0x00006c0013087a25 */ /* 0x000fe200078e00ff */
[----:B0-----:R-:W-:-:S03]  /*0350*/  LOP3.LUT R20, R14, 0x1f, RZ, 0xc0, !PT ;  /* 0x0000001f0e147812 */ /* 0x001fc600078ec0ff */
[----:B------:R-:W-:Y:S02]  /*0360*/  IMAD R11, R19, c[0x0][0x1b4], R6 ;  /* 0x00006d00130b7a24 */ /* 0x000fe400078e0206 */
[----:B------:R-:W-:Y:S02]  /*0370*/  IMAD.SHL.U32 R27, R14, 0x8, RZ ;  /* 0x000000080e1b7824 */ /* 0x000fe400078e00ff */
[----:B------:R-:W-:Y:S01]  /*0380*/  IMAD.IADD R9, R9, 0x1, R11 ;  /* 0x0000000109097824 */ /* 0x000fe200078e020b */
[----:B------:R-:W-:Y:S01]  /*0390*/  MOV R11, R7 ;  /* 0x00000007000b7202 */ /* 0x000fe20000000f00 */
[----:B------:R-:W-:Y:S01]  /*03a0*/  IMAD R12, R89, c[0x0][0x1e0], RZ ;  /* 0x00007800590c7a24 */ /* 0x000fe200078e02ff */
[----:B------:R-:W-:Y:S01]  /*03b0*/  LOP3.LUT R6, R20, 0xffffff00, R27, 0xf8, !PT ;  /* 0xffffff0014067812 */ /* 0x000fe200078ef81b */
[----:B------:R-:W-:Y:S01]  /*03c0*/  IMAD.WIDE.U32 R4, R19, c[0x0][0x1e0], R4 ;  /* 0x0000780013047a25 */ /* 0x000fe200078e0004 */
[----:B------:R-:W-:Y:S02]  /*03d0*/  IADD3 R24, R27, 0x1, RZ ;  /* 0x000000011b187810 */ /* 0x000fe40007ffe0ff */
[----:B------:R-:W-:Y:S01]  /*03e0*/  SHF.R.S32.HI R7, RZ, 0x1f, R6 ;  /* 0x0000001fff077819 */ /* 0x000fe20000011406 */
[----:B------:R-:W-:Y:S01]  /*03f0*/  @!P2 IMAD.MOV R11, RZ, RZ, -R11 ;  /* 0x000000ffff0ba224 */ /* 0x000fe200078e0a0b */
[----:B------:R-:W-:Y:S01]  /*0400*/  @!P1 LOP3.LUT R11, RZ, c[0x0][0x178], RZ, 0x33, !PT ;  /* 0x00005e00ff0b9a12 */ /* 0x000fe200078e33ff */
[C---:B------:R-:W-:Y:S01]  /*0410*/  IMAD R21, R19.reuse, c[0x0][0x1e4], R12 ;  /* 0x0000790013157a24 */ /* 0x040fe200078e020c */
[----:B------:R-:W-:Y:S01]  /*0420*/  IADD3 R47, P1, R6, R4, RZ ;  /* 0x00000004062f7210 */ /* 0x000fe20007f3e0ff */
[----:B------:R-:W-:Y:S01]  /*0430*/  IMAD.WIDE.U32 R2, R19, c[0x0][0x1d0], R2 ;  /* 0x0000740013027a25 */ /* 0x000fe200078e0002 */
[----:B------:R-:W-:-:S02]  /*0440*/  IADD3 R25, R27, 0x2, RZ ;  /* 0x000000021b197810 */ /* 0x000fc40007ffe0ff */
[----:B------:R-:W-:Y:S01]  /*0450*/  IADD3.X R12, R7, R5, R21, P1, !PT ;  /* 0x00000005070c7210 */ /* 0x000fe20000ffe415 */
[----:B------:R-:W-:Y:S01]  /*0460*/  IMAD R10, R89, c[0x0][0x1d0], RZ ;  /* 0x00007400590a7a24 */ /* 0x000fe200078e02ff */
[----:B------:R-:W0:Y:S01]  /*0470*/  S2R R21, SR_LANEID ;  /* 0x0000000000157919 */ /* 0x000e220000000000 */
[----:B------:R-:W-:Y:S02]  /*0480*/  IADD3 R13, P0, R6, R2, RZ ;  /* 0x00000002060d7210 */ /* 0x000fe40007f1e0ff */
[----:B------:R-:W-:Y:S01]  /*0490*/  IMAD R15, R19, c[0x0][0x1d4], R10 ;  /* 0x00007500130f7a24 */ /* 0x000fe200078e020a */
[----:B------:R-:W-:Y:S02]  /*04a0*/  SHF.R.S32.HI R2, RZ, 0x1f, R11 ;  /* 0x0000001fff027819 */ /* 0x000fe4000001140b */
[----:B------:R-:W-:Y:S02]  /*04b0*/  LEA R46, P1, R47, c[0x0][0x248], 0x1 ;  /* 0x000092002f2e7a11 */ /* 0x000fe400078208ff */
[----:B------:R-:W-:Y:S01]  /*04c0*/  IADD3.X R4, R7, R3, R15, P0, !PT ;  /* 0x0000000307047210 */ /* 0x000fe200007fe40f */
[----:B------:R-:W-:Y:S01]  /*04d0*/  IMAD R22, R2, c[0x0][0x1c8], RZ ;  /* 0x0000720002167a24 */ /* 0x000fe200078e02ff */
[----:B------:R-:W-:Y:S01]  /*04e0*/  LEA R10, P0, R13, c[0x0][0x240], 0x1 ;  /* 0x000090000d0a7a11 */ /* 0x000fe200078008ff */
[----:B------:R-:W-:Y:S01]  /*04f0*/  IMAD.WIDE.U32 R2, R11, c[0x0][0x1c8], R8 ;  /* 0x000072000b027a25 */ /* 0x000fe200078e0008 */
[----:B------:R-:W-:-:S02]  /*0500*/  IADD3 R26, R27, 0x3, RZ ;  /* 0x000000031b1a7810 */ /* 0x000fc40007ffe0ff */
[----:B------:R-:W-:Y:S01]  /*0510*/  LEA.HI.X R5, R13, c[0x0][0x244], R4, 0x1, P0 ;  /* 0x000091000d057a11 */ /* 0x000fe200000f0c04 */
[----:B------:R-:W-:Y:S01]  /*0520*/  IMAD R37, R11, c[0x0][0x1cc], R22 ;  /* 0x000073000b257a24 */ /* 0x000fe200078e0216 */
[----:B------:R-:W-:Y:S01]  /*0530*/  LEA R35, P0, R2, c[0x0][0x230], 0x1 ;  /* 0x00008c0002237a11 */ /* 0x000fe200078008ff */
[----:B------:R-:W-:Y:S01]  /*0540*/  IMAD R4, R19, c[0x0][0x164], R0 ;  /* 0x0000590013047a24 */ /* 0x000fe200078e0200 */
[----:B------:R-:W-:Y:S01]  /*0550*/  LEA.HI.X R47, R47, c[0x0][0x24c], R12, 0x1, P1 ;  /* 0x000093002f2f7a11 */ /* 0x000fe200008f0c0c */
[----:B------:R-:W-:Y:S01]  /*0560*/  IMAD.MOV.U32 R22, RZ, RZ, RZ ;  /* 0x000000ffff167224 */ /* 0x000fe200078e00ff */
[----:B------:R-:W-:Y:S01]  /*0570*/  IADD3 R37, R3, R37, RZ ;  /* 0x0000002503257210 */ /* 0x000fe20007ffe0ff */
[----:B------:R-:W-:Y:S01]  /*0580*/  IMAD R4, R4, c[0x0][0x174], RZ ;  /* 0x00005d0004047a24 */ /* 0x000fe200078e02ff */
[----:B------:R-:W-:Y:S02]  /*0590*/  IADD3 R27, R27, 0x4, RZ ;  /* 0x000000041b1b7810 */ /* 0x000fe40007ffe0ff */
[----:B------:R-:W-:Y:S01]  /*05a0*/  LEA.HI.X R37, R2, c[0x0][0x234], R37, 0x1, P0 ;  /* 0x00008d0002257a11 */ /* 0x000fe200000f0c25 */
[----:B------:R-:W-:Y:S01]  /*05b0*/  IMAD R23, R4, c[0x0][0x16c], RZ ;  /* 0x00005b0004177a24 */ /* 0x000fe200078e02ff */
[----:B------:R-:W-:-:S02]  /*05c0*/  LOP3.LUT R28, R6, 0x20, RZ, 0xfc, !PT ;  /* 0x00000020061c7812 */ /* 0x000fc400078efcff */
[C---:B------:R-:W-:Y:S02]  /*05d0*/  LOP3.LUT R29, R6.reuse, 0x40, RZ, 0xfc, !PT ;  /* 0x00000040061d7812 */ /* 0x040fe400078efcff */
[C---:B------:R-:W-:Y:S02]  /*05e0*/  LOP3.LUT R30, R6.reuse, 0x60, RZ, 0xfc, !PT ;  /* 0x00000060061e7812 */ /* 0x040fe400078efcff */
[C---:B------:R-:W-:Y:S02]  /*05f0*/  LOP3.LUT R31, R6.reuse, 0x80, RZ, 0xfc, !PT ;  /* 0x00000080061f7812 */ /* 0x040fe400078efcff */
[C---:B------:R-:W-:Y:S02]  /*0600*/  LOP3.LUT R32, R6.reuse, 0xa0, RZ, 0xfc, !PT ;  /* 0x000000a006207812 */ /* 0x040fe400078efcff */
[C---:B------:R-:W-:Y:S02]  /*0610*/  LOP3.LUT R33, R6.reuse, 0xc0, RZ, 0xfc, !PT ;  /* 0x000000c006217812 */ /* 0x040fe400078efcff */
[----:B0-----:R-:W-:-:S02]  /*0620*/  LOP3.LUT R34, R6, 0xe0, RZ, 0xfc, !PT ;  /* 0x000000e006227812 */ /* 0x001fc400078efcff */
.L_x_4751:
[----:B------:R-:W-:Y:S01]  /*0630*/  BAR.SYNC.DEFER_BLOCKING 0x0 ;  /* 0x0000000000007b1d */ /* 0x000fe20000010000 */
[----:B------:R-:W-:Y:S01]  /*0640*/  IMAD.MOV.U32 R43, RZ, RZ, -0x100 ;  /* 0xffffff00ff2b7424 */ /* 0x000fe200078e00ff */
[----:B------:R-:W-:-:S02]  /*0650*/  PRMT R2, RZ, 0x7610, R2 ;  /* 0x00007610ff027816 */ /* 0x000fc40000000002 */
[----:B------:R-:W-:Y:S01]  /*0660*/  MOV R4, R10 ;  /* 0x0000000a00047202 */ /* 0x000fe20000000f00 */
[----:B------:R-:W-:Y:S01]  /*0670*/  IMAD R43, R22, R43, c[0x0][0x168] ;  /* 0x00005a00162b7624 */ /* 0x000fe200078e022b */
[----:B------:R-:W-:Y:S02]  /*0680*/  PRMT R3, RZ, 0x7610, R3 ;  /* 0x00007610ff037816 */ /* 0x000fe40000000003 */
[----:B-1----:R-:W-:Y:S02]  /*0690*/  PRMT R9, RZ, 0x7610, R9 ;  /* 0x00007610ff097816 */ /* 0x002fe40000000009 */
[-C--:B------:R-:W-:Y:S02]  /*06a0*/  ISETP.GE.AND P0, PT, R6, R43.reuse, PT ;  /* 0x0000002b0600720c */ /* 0x080fe40003f06270 */
[-C--:B------:R-:W-:Y:S02]  /*06b0*/  ISETP.GE.AND P1, PT, R28, R43.reuse, PT ;  /* 0x0000002b1c00720c */ /* 0x080fe40003f26270 */
[----:B------:R-:W-:-:S02]  /*06c0*/  ISETP.GE.AND P2, PT, R29, R43, PT ;  /* 0x0000002b1d00720c */ /* 0x000fc40003f46270 */
        /* <DEDUP_REMOVED lines=22> */
[----:B------:R-:W-:Y:S01]  /*0830*/  LEA.HI.SX32 R36, R36, R21, 0x1b ;  /* 0x0000001524247211 */ /* 0x000fe200078fdaff */
[----:B------:R-:W-:Y:S01]  /*0840*/  IMAD.SHL.U32 R38, R12, 0x2, RZ ;  /* 0x000000020c267824 */ /* 0x000fe200078e00ff */
[----:B------:R-:W-:Y:S01]  /*0850*/  IADD3 R12, R21, 0x60, RZ ;  /* 0x00000060150c7810 */ /* 0x000fe20007ffe0ff */
[----:B------:R-:W-:Y:S01]  /*0860*/  IMAD.SHL.U32 R39, R39, 0x2, RZ ;  /* 0x0000000227277824 */ /* 0x000fe200078e00ff */
[----:B------:R-:W-:-:S02]  /*0870*/  SHF.L.U32 R36, R36, 0x1, RZ ;  /* 0x0000000124247819 */ /* 0x000fc400000006ff */
[-C--:B------:R-:W-:Y:S02]  /*0880*/  LEA.HI.SX32 R12, R12, R21.reuse, 0x1b ;  /* 0x000000150c0c7211 */ /* 0x080fe400078fdaff */
[C---:B------:R-:W-:Y:S02]  /*0890*/  IADD3 R40, R21.reuse, 0x80, RZ ;  /* 0x0000008015287810 */ /* 0x040fe40007ffe0ff */
[C---:B------:R-:W-:Y:S01]  /*08a0*/  IADD3 R42, R21.reuse, 0xa0, RZ ;  /* 0x000000a0152a7810 */ /* 0x040fe20007ffe0ff */
[----:B------:R-:W-:Y:S01]  /*08b0*/  IMAD.SHL.U32 R41, R12, 0x2, RZ ;  /* 0x000000020c297824 */ /* 0x000fe200078e00ff */
[C---:B------:R-:W-:Y:S02]  /*08c0*/  IADD3 R44, R21.reuse, 0xc0, RZ ;  /* 0x000000c0152c7810 */ /* 0x040fe40007ffe0ff */
[----:B------:R-:W-:Y:S02]  /*08d0*/  LEA.HI.SX32 R40, R40, R21, 0x1b ;  /* 0x0000001528287211 */ /* 0x000fe400078fdaff */
[----:B------:R-:W-:-:S02]  /*08e0*/  IADD3 R12, R21, 0xe0, RZ ;  /* 0x000000e0150c7810 */ /* 0x000fc40007ffe0ff */
[-C--:B------:R-:W-:Y:S01]  /*08f0*/  LEA.HI.SX32 R42, R42, R21.reuse, 0x1b ;  /* 0x000000152a2a7211 */ /* 0x080fe200078fdaff */
[----:B------:R-:W-:Y:S01]  /*0900*/  IMAD.SHL.U32 R40, R40, 0x2, RZ ;  /* 0x0000000228287824 */ /* 0x000fe200078e00ff */
[-C--:B------:R-:W-:Y:S02]  /*0910*/  LEA.HI.SX32 R44, R44, R21.reuse, 0x1b ;  /* 0x000000152c2c7211 */ /* 0x080fe400078fdaff */
[----:B------:R-:W-:Y:S02]  /*0920*/  LEA.HI.SX32 R12, R12, R21, 0x1b ;  /* 0x000000150c0c7211 */ /* 0x000fe400078fdaff */
[----:B------:R-:W-:Y:S01]  /*0930*/  SHF.L.U32 R42, R42, 0x1, RZ ;  /* 0x000000012a2a7819 */ /* 0x000fe200000006ff */
[----:B------:R-:W-:Y:S01]  /*0940*/  IMAD.SHL.U32 R44, R44, 0x2, RZ ;  /* 0x000000022c2c7824 */ /* 0x000fe200078e00ff */
[----:B------:R-:W-:Y:S02]  /*0950*/  SHF.L.U32 R45, R12, 0x1, RZ ;  /* 0x000000010c2d7819 */ /* 0x000fe400000006ff */
[----:B------:R-:W-:-:S02]  /*0960*/  ISETP.GE.AND P6, PT, R6, R43, PT ;  /* 0x0000002b0600720c */ /* 0x000fc40003fc6270 */
[----:B------:R-:W-:Y:S02]  /*0970*/  PRMT R48, RZ, 0x7610, R48 ;  /* 0x00007610ff307816 */ /* 0x000fe40000000030 */
        /* <DEDUP_REMOVED lines=15> */
[----:B0-----:R-:W-:-:S02]  /*0a70*/  IMAD.MOV.U32 R2, RZ, RZ, R46 ;  /* 0x000000ffff027224 */ /* 0x001fc400078e002e */
[--C-:B-1----:R-:W-:Y:S01]  /*0a80*/  IMAD.MOV.U32 R3, RZ, RZ, R47.reuse ;  /* 0x000000ffff037224 */ /* 0x102fe200078e002f */
[----:B------:R-:W-:Y:S01]  /*0a90*/  PRMT R47, RZ, 0x7610, R47 ;  /* 0x00007610ff2f7816 */ /* 0x000fe2000000002f */
[----:B--2---:R-:W-:Y:S01]  /*0aa0*/  IMAD.SHL.U32 R9, R21, 0x8, RZ ;  /* 0x0000000815097824 */ /* 0x004fe200078e00ff */
[----:B------:R-:W-:Y:S04]  /*0ab0*/  STS.U16 [R41+0xc0], R8 ;  /* 0x0000c00829007388 */ /* 0x000fe80000000400 */
[----:B------:R-:W-:Y:S01]  /*0ac0*/  LEA.HI.SX32 R46, R9, R9, 0x1b ;  /* 0x00000009092e7211 */ /* 0x000fe200078fdaff */
[----:B------:R-:W-:Y:S03]  /*0ad0*/  STS.U16 [R40+0x100], R11 ;  /* 0x0001000b28007388 */ /* 0x000fe60000000400 */
[----:B------:R-:W-:Y:S01]  /*0ae0*/  SHF.L.U32 R46, R46, 0x1, RZ ;  /* 0x000000012e2e7819 */ /* 0x000fe200000006ff */
        /* <DEDUP_REMOVED lines=44> */
[----:B--2---:R-:W-:-:S04]  /*0db0*/  PRMT R61, RZ, 0x5410, R48 ;  /* 0x00005410ff3d7816 */ /* 0x004fc80000000030 */
[----:B------:R-:W-:Y:S02]  /*0dc0*/  FSETP.GTU.FTZ.AND P2, PT, R54, 20, PT ;  /* 0x41a000003600780b */ /* 0x000fe40003f5c000 */
[----:B---3--:R-:W-:Y:S01]  /*0dd0*/  PRMT R63, RZ, 0x5410, R47 ;  /* 0x00005410ff3f7816 */ /* 0x008fe2000000002f */
[--C-:B------:R-:W-:Y:S01]  /*0de0*/  FADD.FTZ R47, R59, R18.reuse ;  /* 0x000000123b2f7221 */ /* 0x100fe20000010000 */
[----:B------:R-:W-:Y:S01]  /*0df0*/  ISETP.EQ.OR P4, PT, RZ, UR6, P2 ;  /* 0x00000006ff007c0c */ /* 0x000fe20009782670 */
[--C-:B------:R-:W-:Y:S01]  /*0e00*/  FADD.FTZ R48, R61, R18.reuse ;  /* 0x000000123d307221 */ /* 0x100fe20000010000 */
        /* <DEDUP_REMOVED lines=17> */
[----:B------:R-:W-:Y:S01]  /*0f20*/  HFMA2.MMA R60, -RZ, RZ, 1.3056640625, -1.8671875 ;  /* 0x3d39bf78ff3c7435 */ /* 0x000fe200000001ff */
        /* <DEDUP_REMOVED lines=29> */
.L_x_4729:
[----:B------:R-:W-:Y:S05]  /*1100*/  BSYNC B0 ;  /* 0x0000000000007941 */ /* 0x000fea0003800000 */
.L_x_4728:
[----:B------:R-:W-:Y:S01]  /*1110*/  ISETP.EQ.OR P5, PT, RZ, UR6, P5 ;  /* 0x00000006ff007c0c */ /* 0x000fe2000afa2670 */
[----:B------:R-:W-:Y:S01]  /*1120*/  BSSY B0, `(.L_x_4730) ;  /* 0x0000029000007945 */ /* 0x000fe20003800000 */
[----:B------:R-:W-:Y:S01]  /*1130*/  FSETP.GTU.FTZ.AND P4, PT, R53, 20, PT ;  /* 0x41a000003500780b */ /* 0x000fe20003f9c000 */
[----:B------:R-:W-:Y:S01]  /*1140*/  IMAD.MOV.U32 R59, RZ, RZ, c[0x0][0x16c] ;  /* 0x00005b00ff3b7624 */ /* 0x000fe200078e00ff */
[----:B------:R-:W-:Y:S02]  /*1150*/  ISETP.EQ.OR P1, PT, RZ, UR6, P1 ;  /* 0x00000006ff007c0c */ /* 0x000fe40008f22670 */
[----:B------:R-:W-:Y:S02]  /*1160*/  ISETP.EQ.OR P0, PT, RZ, UR6, P0 ;  /* 0x00000006ff007c0c */ /* 0x000fe40008702670 */
[----:B------:R-:W-:Y:S02]  /*1170*/  ISETP.EQ.OR P6, PT, RZ, UR6, P6 ;  /* 0x00000006ff007c0c */ /* 0x000fe4000b7c2670 */
[----:B------:R-:W-:-:S02]  /*1180*/  ISETP.EQ.OR P3, PT, RZ, UR6, P3 ;  /* 0x00000006ff007c0c */ /* 0x000fc40009f62670 */
[----:B------:R-:W-:Y:S02]  /*1190*/  ISETP.EQ.OR P2, PT, RZ, UR6, P2 ;  /* 0x00000006ff007c0c */ /* 0x000fe40009742670 */
        /* <DEDUP_REMOVED lines=33> */
.L_x_4731:
[----:B------:R-:W-:Y:S05]  /*13b0*/  BSYNC B0 ;  /* 0x0000000000007941 */ /* 0x000fea0003800000 */
.L_x_4730:
        /* <DEDUP_REMOVED lines=33> */
.L_x_4733:
[----:B------:R-:W-:Y:S05]  /*15d0*/  BSYNC B0 ;  /* 0x0000000000007941 */ /* 0x000fea0003800000 */
.L_x_4732:
        /* <DEDUP_REMOVED lines=33> */
.L_x_4735:
[----:B------:R-:W-:Y:S05]  /*17f0*/  BSYNC B0 ;  /* 0x0000000000007941 */ /* 0x000fea0003800000 */
.L_x_4734:
        /* <DEDUP_REMOVED lines=33> */
.L_x_4737:
[----:B------:R-:W-:Y:S05]  /*1a10*/  BSYNC B0 ;  /* 0x0000000000007941 */ /* 0x000fea0003800000 */
.L_x_4736:
        /* <DEDUP_REMOVED lines=33> */
.L_x_4739:
[----:B------:R-:W-:Y:S05]  /*1c30*/  BSYNC B0 ;  /* 0x0000000000007941 */ /* 0x000fea0003800000 */
.L_x_4738:
        /* <DEDUP_REMOVED lines=33> */
.L_x_4741:
[----:B------:R-:W-:Y:S05]  /*1e50*/  BSYNC B0 ;  /* 0x0000000000007941 */ /* 0x000fea0003800000 */
.L_x_4740:
        /* <DEDUP_REMOVED lines=33> */
.L_x_4743:
[----:B------:R-:W-:Y:S05]  /*2070*/  BSYNC B0 ;  /* 0x0000000000007941 */ /* 0x000fea0003800000 */
.L_x_4742:
        /* <DEDUP_REMOVED lines=20> */
[----:B------:R-:W-:-:S03]  /*21c0*/  IMAD.MOV.U32 R71, RZ, RZ, RZ ;  /* 0x000000ffff477224 */ /* 0x000fc600078e00ff */
[----:B------:R-:W-:Y:S02]  /*21d0*/  ISETP.EQ.OR P0, PT, R22, RZ, P0 ;  /* 0x000000ff1600720c */ /* 0x000fe40000702670 */
.L_x_4747:
[----:B------:R-:W-:Y:S01]  /*21e0*/  IMAD R11, R17, c[0x0][0x180], RZ ;  /* 0x00006000110b7a24 */ /* 0x000fe200078e02ff */
[----:B------:R-:W-:Y:S01]  /*21f0*/  SHF.R.S32.HI R76, RZ, 0x1f, R71 ;  /* 0x0000001fff4c7819 */ /* 0x000fe20000011447 */
[----:B0-----:R-:W-:-:S04]  /*2200*/  IMAD.WIDE.U32 R8, R0, c[0x0][0x180], RZ ;  /* 0x0000600000087a25 */ /* 0x001fc800078e00ff */
[----:B------:R-:W-:Y:S02]  /*2210*/  IMAD R11, R0, c[0x0][0x184], R11 ;  /* 0x00006100000b7a24 */ /* 0x000fe400078e020b */
[C---:B------:R-:W-:Y:S02]  /*2220*/  IMAD R10, R76.reuse, c[0x0][0x188], RZ ;  /* 0x000062004c0a7a24 */ /* 0x040fe400078e02ff */
[----:B------:R-:W-:Y:S01]  /*2230*/  IMAD R12, R76, c[0x0][0x1c0], RZ ;  /* 0x000070004c0c7a24 */ /* 0x000fe200078e02ff */
[----:B------:R-:W-:Y:S01]  /*2240*/  IADD3 R9, R9, R11, RZ ;  /* 0x0000000b09097210 */ /* 0x000fe20007ffe0ff */
[C---:B------:R-:W-:Y:S02]  /*2250*/  IMAD R13, R71.reuse, c[0x0][0x18c], R10 ;  /* 0x00006300470d7a24 */ /* 0x040fe400078e020a */
[----:B------:R-:W-:Y:S02]  /*2260*/  IMAD.MOV.U32 R43, RZ, RZ, -0x100 ;  /* 0xffffff00ff2b7424 */ /* 0x000fe400078e00ff */
[----:B------:R-:W-:-:S04]  /*2270*/  IMAD.WIDE.U32 R8, R71, c[0x0][0x188], R8 ;  /* 0x0000620047087a25 */ /* 0x000fc800078e0008 */
[----:B------:R-:W-:Y:S01]  /*2280*/  IMAD.WIDE.U32 R10, R71, c[0x0][0x1c0], R6 ;  /* 0x00007000470a7a25 */ /* 0x000fe200078e0006 */
[----:B------:R-:W-:-:S03]  /*2290*/  IADD3 R13, R9, R13, RZ ;  /* 0x0000000d090d7210 */ /* 0x000fc60007ffe0ff */
[----:B------:R-:W-:Y:S01]  /*22a0*/  IMAD R15, R71, c[0x0][0x1c4], R12 ;  /* 0x00007100470f7a24 */ /* 0x000fe200078e020c */
[----:B------:R-:W-:Y:S01]  /*22b0*/  LEA R12, P1, R8, c[0x0][0x220], 0x2 ;  /* 0x00008800080c7a11 */ /* 0x000fe200078210ff */
[----:B------:R-:W-:Y:S01]  /*22c0*/  IMAD R43, R22, R43, c[0x0][0x168] ;  /* 0x00005a00162b7624 */ /* 0x000fe200078e022b */
[----:B------:R-:W-:Y:S01]  /*22d0*/  LEA R14, P2, R10, R35, 0x1 ;  /* 0x000000230a0e7211 */ /* 0x000fe200078408ff */
[----:B------:R-:W-:Y:S01]  /*22e0*/  IMAD.IADD R9, R11, 0x1, R15 ;  /* 0x000000010b097824 */ /* 0x000fe200078e020f */
[----:B------:R-:W-:Y:S02]  /*22f0*/  LEA.HI.X R13, R8, c[0x0][0x224], R13, 0x2, P1 ;  /* 0x00008900080d7a11 */ /* 0x000fe400008f140d */
[-C--:B------:R-:W-:Y:S02]  /*2300*/  ISETP.GE.AND P6, PT, R6, R43.reuse, PT ;  /* 0x0000002b0600720c */ /* 0x080fe40003fc6270 */
[----:B------:R-:W-:Y:S01]  /*2310*/  ISETP.GE.AND P1, PT, R28, R43, PT ;  /* 0x0000002b1c00720c */ /* 0x000fe20003f26270 */
[----:B------:R0:W2:Y:S01]  /*2320*/  LDG.E R78, [R12.64] ;  /* 0x000000040c4e7981 */ /* 0x0000a2000c1e1900 */
[----:B------:R-:W-:-:S02]  /*2330*/  LEA.HI.X R15, R10, R37, R9, 0x1, P2 ;  /* 0x000000250a0f7211 */ /* 0x000fc400010f0c09 */
[-C--:B------:R-:W-:Y:S02]  /*2340*/  ISETP.GE.AND P2, PT, R29, R43.reuse, PT ;  /* 0x0000002b1d00720c */ /* 0x080fe40003f46270 */
[-C--:B------:R-:W-:Y:S02]  /*2350*/  ISETP.GE.AND P3, PT, R30, R43.reuse, PT ;  /* 0x0000002b1e00720c */ /* 0x080fe40003f66270 */
[----:B------:R-:W-:Y:S02]  /*2360*/  PRMT R72, RZ, 0x7610, R72 ;  /* 0x00007610ff487816 */ /* 0x000fe40000000048 */
[----:B------:R-:W-:Y:S02]  /*2370*/  PRMT R73, RZ, 0x7610, R73 ;  /* 0x00007610ff497816 */ /* 0x000fe40000000049 */
[----:B------:R-:W-:Y:S02]  /*2380*/  ISETP.GE.AND P4, PT, R31, R43, PT ;  /* 0x0000002b1f00720c */ /* 0x000fe40003f86270 */
[----:B------:R-:W-:Y:S01]  /*2390*/  PRMT R75, RZ, 0x7610, R75 ;  /* 0x00007610ff4b7816 */ /* 0x000fe2000000004b */
[----:B------:R1:W3:Y:S01]  /*23a0*/  @!P6 LDG.E.U16 R72, [R14.64] ;  /* 0x000000040e48e981 */ /* 0x0002e2000c1e1500 */
[----:B0-----:R-:W-:-:S02]  /*23b0*/  PRMT R12, RZ, 0x7610, R12 ;  /* 0x00007610ff0c7816 */ /* 0x001fc4000000000c */
[-C--:B------:R-:W-:Y:S01]  /*23c0*/  ISETP.GE.AND P5, PT, R32, R43.reuse, PT ;  /* 0x0000002b2000720c */ /* 0x080fe20003fa6270 */
[----:B------:R1:W4:Y:S01]  /*23d0*/  @!P1 LDG.E.U16 R73, [R14.64+0x40] ;  /* 0x000040040e499981 */ /* 0x000322000c1e1500 */
[-C--:B------:R-:W-:Y:S02]  /*23e0*/  ISETP.GE.AND P6, PT, R33, R43.reuse, PT ;  /* 0x0000002b2100720c */ /* 0x080fe40003fc6270 */
[----:B------:R-:W-:Y:S01]  /*23f0*/  ISETP.GE.AND P1, PT, R34, R43, PT ;  /* 0x0000002b2200720c */ /* 0x000fe20003f26270 */
[----:B------:R1:W5:Y:S01]  /*2400*/  @!P2 LDG.E.U16 R75, [R14.64+0x80] ;  /* 0x000080040e4ba981 */ /* 0x000362000c1e1500 */
[----:B------:R-:W-:-:S03]  /*2410*/  PRMT R13, RZ, 0x7610, R13 ;  /* 0x00007610ff0d7816 */ /* 0x000fc6000000000d */
[----:B------:R1:W5:Y:S01]  /*2420*/  @!P3 LDG.E.U16 R12, [R14.64+0xc0] ;  /* 0x0000c0040e0cb981 */ /* 0x000362000c1e1500 */
[----:B------:R-:W-:Y:S02]  /*2430*/  PRMT R77, RZ, 0x7610, R77 ;  /* 0x00007610ff4d7816 */ /* 0x000fe4000000004d */
[----:B------:R-:W-:Y:S01]  /*2440*/  PRMT R79, RZ, 0x7610, R79 ;  /* 0x00007610ff4f7816 */ /* 0x000fe2000000004f */
[----:B------:R1:W5:Y:S01]  /*2450*/  @!P4 LDG.E.U16 R13, [R14.64+0x100] ;  /* 0x000100040e0dc981 */ /* 0x000362000c1e1500 */
[----:B------:R-:W-:-:S03]  /*2460*/  PRMT R74, RZ, 0x7610, R74 ;  /* 0x00007610ff4a7816 */ /* 0x000fc6000000004a */
[----:B------:R1:W5:Y:S04]  /*2470*/  @!P5 LDG.E.U16 R77, [R14.64+0x140] ;  /* 0x000140040e4dd981 */ /* 0x000368000c1e1500 */
[----:B------:R1:W5:Y:S04]  /*2480*/  @!P6 LDG.E.U16 R79, [R14.64+0x180] ;  /* 0x000180040e4fe981 */ /* 0x000368000c1e1500 */
[----:B------:R1:W5:Y:S01]  /*2490*/  @!P1 LDG.E.U16 R74, [R14.64+0x1c0] ;  /* 0x0001c0040e4a9981 */ /* 0x000362000c1e1500 */
[----:B------:R-:W-:Y:S02]  /*24a0*/  IMAD R11, R17, c[0x0][0x198], RZ ;  /* 0x00006600110b7a24 */ /* 0x000fe400078e02ff */
[----:B------:R-:W-:-:S04]  /*24b0*/  IMAD.WIDE.U32 R8, R0, c[0x0][0x198], RZ ;  /* 0x0000660000087a25 */ /* 0x000fc800078e00ff */
[----:B------:R-:W-:Y:S02]  /*24c0*/  IMAD R11, R0, c[0x0][0x19c], R11 ;  /* 0x00006700000b7a24 */ /* 0x000fe400078e020b */
[----:B------:R-:W-:-:S03]  /*24d0*/  IMAD R76, R76, c[0x0][0x1a0], RZ ;  /* 0x000068004c4c7a24 */ /* 0x000fc600078e02ff */
[----:B------:R-:W-:Y:S01]  /*24e0*/  IADD3 R9, R9, R11, RZ ;  /* 0x0000000b09097210 */ /* 0x000fe20007ffe0ff */
[----:B-1----:R-:W0:Y:S01]  /*24f0*/  S2R R14, SR_TID.X ;  /* 0x00000000000e7919 */ /* 0x002e220000002100 */
[----:B------:R-:W-:-:S03]  /*2500*/  IMAD R81, R71, c[0x0][0x1a4], R76 ;  /* 0x0000690047517a24 */ /* 0x000fc600078e024c */
[----:B------:R-:W-:-:S04]  /*2510*/  IMAD.WIDE.U32 R10, R71, c[0x0][0x1a0], R8 ;  /* 0x00006800470a7a25 */ /* 0x000fc800078e0008 */
[----:B------:R-:W-:Y:S01]  /*2520*/  IMAD.IADD R9, R11, 0x1, R81 ;  /* 0x000000010b097824 */ /* 0x000fe200078e0251 */
[----:B------:R-:W-:-:S04]  /*2530*/  LEA R8, P1, R10, c[0x0][0x228], 0x2 ;  /* 0x00008a000a087a11 */ /* 0x000fc800078210ff */
[----:B------:R-:W-:Y:S02]  /*2540*/  LEA.HI.X R9, R10, c[0x0][0x22c], R9, 0x2, P1 ;  /* 0x00008b000a097a11 */ /* 0x000fe400008f1409 */
[----:B0-----:R-:W-:Y:S02]  /*2550*/  SHF.L.U32 R76, R14, 0x3, RZ ;  /* 0x000000030e4c7819 */ /* 0x001fe400000006ff */
[-C--:B------:R-:W-:Y:S02]  /*2560*/  ISETP.GE.U32.AND P4, PT, R24, R43.reuse, PT ;  /* 0x0000002b1800720c */ /* 0x080fe40003f86070 */
[-C--:B------:R-:W-:Y:S02]  /*2570*/  ISETP.GE.U32.AND P6, PT, R76, R43.reuse, PT ;  /* 0x0000002b4c00720c */ /* 0x080fe40003fc6070 */
[----:B------:R-:W-:Y:S01]  /*2580*/  ISETP.GE.U32.AND P5, PT, R25, R43, PT ;  /* 0x0000002b1900720c */ /* 0x000fe20003fa6070 */
[----:B------:R-:W-:Y:S02]  /*2590*/  FMUL.FTZ R81, R58, R49 ;  /* 0x000000313a517220 */ /* 0x000fe40000410000 */
[----:B------:R-:W-:-:S02]  /*25a0*/  FMUL.FTZ R82, R61, R52 ;  /* 0x000000343d527220 */ /* 0x000fc40000410000 */
[----:B------:R-:W-:Y:S02]  /*25b0*/  FMUL.FTZ R86, R62, R53 ;  /* 0x000000353e567220 */ /* 0x000fe40000410000 */
[----:B------:R-:W-:Y:S02]  /*25c0*/  IMAD.SHL.U32 R88, R71, 0x8, RZ ;  /* 0x0000000847587824 */ /* 0x000fe400078e00ff */
[----:B--2---:R-:W-:-:S04]  /*25d0*/  FMUL.FTZ R10, R78, 1.4426950216293334961 ;  /* 0x3fb8aa3b4e0a7820 */ /* 0x004fc80000410000 */
[C---:B------:R-:W-:Y:S01]  /*25e0*/  FMUL.FTZ R11, R10.reuse, R54 ;  /* 0x000000360a0b7220 */ /* 0x040fe20000410000 */
[----:B---3--:R-:W-:Y:S04]  /*25f0*/  STS.U16 [R39], R72 ;  /* 0x0000004827007388 */ /* 0x008fe80000000400 */
[----:B----4-:R-:W-:Y:S04]  /*2600*/  STS.U16 [R38+0x40], R73 ;  /* 0x0000404926007388 */ /* 0x010fe80000000400 */
[----:B-----5:R-:W-:Y:S04]  /*2610*/  STS.U16 [R36+0x80], R75 ;  /* 0x0000804b24007388 */ /* 0x020fe80000000400 */
[----:B------:R0:W-:Y:S04]  /*2620*/  STS.U16 [R41+0xc0], R12 ;  /* 0x0000c00c29007388 */ /* 0x0001e80000000400 */
[----:B------:R1:W-:Y:S01]  /*2630*/  STS.U16 [R40+0x100], R13 ;  /* 0x0001000d28007388 */ /* 0x0003e20000000400 */
[----:B0-----:R-:W-:-:S03]  /*2640*/  FMUL.FTZ R12, R10, R47 ;  /* 0x0000002f0a0c7220 */ /* 0x001fc60000410000 */
[----:B------:R-:W-:Y:S01]  /*2650*/  STS.U16 [R42+0x140], R77 ;  /* 0x0001404d2a007388 */ /* 0x000fe20000000400 */
[C---:B-1----:R-:W-:Y:S01]  /*2660*/  FMUL.FTZ R13, R10.reuse, R48 ;  /* 0x000000300a0d7220 */ /* 0x042fe20000410000 */
[----:B------:R-:W-:Y:S02]  /*2670*/  MUFU.EX2 R11, R11 ;  /* 0x0000000b000b7308 */ /* 0x000fe40000000800 */
[----:B------:R-:W-:Y:S01]  /*2680*/  STS.U16 [R44+0x180], R79 ;  /* 0x0001804f2c007388 */ /* 0x000fe20000000400 */
[----:B------:R-:W-:-:S03]  /*2690*/  FMUL.FTZ R73, R10, R49 ;  /* 0x000000310a497220 */ /* 0x000fc60000410000 */
[----:B------:R0:W-:Y:S01]  /*26a0*/  STS.U16 [R45+0x1c0], R74 ;  /* 0x0001c04a2d007388 */ /* 0x0001e20000000400 */
[----:B------:R-:W-:-:S06]  /*26b0*/  NOP ;  /* 0x0000000000007918 */ /* 0x000fcc0000000000 */
[----:B------:R-:W1:Y:S01]  /*26c0*/  MUFU.EX2 R12, R12 ;  /* 0x0000000c000c7308 */ /* 0x000e620000000800 */
[----:B------:R2:W3:Y:S01]  /*26d0*/  LDG.E R15, [R8.64] ;  /* 0x00000004080f7981 */ /* 0x0004e2000c1e1900 */
[----:B------:R-:W-:-:S06]  /*26e0*/  IADD3 R72, R76, 0x5, RZ ;  /* 0x000000054c487810 */ /* 0x000fcc0007ffe0ff */
[----:B------:R-:W4:Y:S01]  /*26f0*/  MUFU.EX2 R13, R13 ;  /* 0x0000000d000d7308 */ /* 0x000f220000000800 */
[----:B0-----:R-:W-:Y:S01]  /*2700*/  IADD3 R74, R76, 0x6, RZ ;  /* 0x000000064c4a7810 */ /* 0x001fe20007ffe0ff */
[----:B------:R-:W-:Y:S01]  /*2710*/  FMUL.FTZ R75, R56, R47 ;  /* 0x0000002f384b7220 */ /* 0x000fe20000410000 */
[----:B------:R-:W-:Y:S01]  /*2720*/  LDS.U16 R90, [R46] ;  /* 0x000000002e5a7984 */ /* 0x000fe20000000400 */
[----:B--2---:R-:W-:Y:S01]  /*2730*/  FMUL.FTZ R8, R10, R50 ;  /* 0x000000320a087220 */ /* 0x004fe20000410000 */
[----:B------:R-:W-:Y:S01]  /*2740*/  ISETP.GE.U32.AND P1, PT, R72, R43, PT ;  /* 0x0000002b4800720c */ /* 0x000fe20003f26070 */
[----:B------:R-:W-:Y:S02]  /*2750*/  FMUL.FTZ R9, R10, R51 ;  /* 0x000000330a097220 */ /* 0x000fe40000410000 */
[----:B------:R0:W2:Y:S01]  /*2760*/  MUFU.EX2 R84, R73 ;  /* 0x0000004900547308 */ /* 0x0000a20000000800 */
[----:B------:R-:W-:Y:S01]  /*2770*/  IADD3 R76, R76, 0x7, RZ ;  /* 0x000000074c4c7810 */ /* 0x000fe20007ffe0ff */
[----:B------:R-:W-:Y:S01]  /*2780*/  FMUL.FTZ R72, R55, R54 ;  /* 0x0000003637487220 */ /* 0x000fe20000410000 */
[----:B------:R-:W-:Y:S01]  /*2790*/  FSEL R75, R75, RZ, !P4 ;  /* 0x000000ff4b4b7208 */ /* 0x000fe20006000000 */
[----:B------:R-:W-:Y:S01]  /*27a0*/  FMUL.FTZ R78, R57, R48 ;  /* 0x00000030394e7220 */ /* 0x000fe20000410000 */
[----:B------:R-:W-:Y:S01]  /*27b0*/  ISETP.GE.U32.AND P3, PT, R76, R43, PT ;  /* 0x0000002b4c00720c */ /* 0x000fe20003f66070 */
[----:B------:R-:W-:Y:S01]  /*27c0*/  FMUL.FTZ R79, R10, R52 ;  /* 0x000000340a4f7220 */ /* 0x000fe20000410000 */
[----:B------:R-:W-:Y:S01]  /*27d0*/  LDS.U16 R91, [R46+0x2] ;  /* 0x000002002e5b7984 */ /* 0x000fe20000000400 */
[----:B------:R-:W5:Y:S01]  /*27e0*/  MUFU.EX2 R8, R8 ;  /* 0x0000000800087308 */ /* 0x000f620000000800 */
[----:B------:R-:W-:-:S02]  /*27f0*/  FSEL R72, R72, RZ, !P6 ;  /* 0x000000ff48487208 */ /* 0x000fc40007000000 */
[----:B-1----:R-:W-:Y:S01]  /*2800*/  FSEL R76, R12, 1, !P4 ;  /* 0x3f8000000c4c7808 */ /* 0x002fe20006000000 */
[----:B------:R-:W-:Y:S01]  /*2810*/  FMUL.FTZ R10, R10, R53 ;  /* 0x000000350a0a7220 */ /* 0x000fe20000410000 */
[----:B0-----:R-:W-:Y:S01]  /*2820*/  FSEL R73, R11, 1, !P6 ;  /* 0x3f8000000b497808 */ /* 0x001fe20007000000 */
[----:B------:R-:W-:Y:S01]  /*2830*/  FMUL.FTZ R77, R59, R50 ;  /* 0x000000323b4d7220 */ /* 0x000fe20000410000 */
[----:B------:R-:W-:Y:S01]  /*2840*/  LDS.U16 R92, [R46+0x4] ;  /* 0x000004002e5c7984 */ /* 0x000fe20000000400 */
[----:B------:R-:W0:Y:S01]  /*2850*/  MUFU.EX2 R9, R9 ;  /* 0x0000000900097308 */ /* 0x000e220000000800 */
[----:B------:R-:W-:Y:S01]  /*2860*/  ISETP.GE.U32.AND P6, PT, R26, R43, PT ;  /* 0x0000002b1a00720c */ /* 0x000fe20003fc6070 */
[-C--:B------:R-:W-:Y:S01]  /*2870*/  FFMA.FTZ R11, R72, R76.reuse, R75 ;  /* 0x0000004c480b7223 */ /* 0x080fe2000001004b */
[----:B------:R-:W-:Y:S01]  /*2880*/  FSEL R78, R78, RZ, !P5 ;  /* 0x000000ff4e4e7208 */ /* 0x000fe20006800000 */
[----:B------:R-:W-:Y:S01]  /*2890*/  LDS.U16 R93, [R46+0x6] ;  /* 0x000006002e5d7984 */ /* 0x000fe20000000400 */
[----:B----4-:R-:W-:Y:S01]  /*28a0*/  FSEL R83, R13, 1, !P5 ;  /* 0x3f8000000d537808 */ /* 0x010fe20006800000 */
[----:B------:R-:W-:-:S02]  /*28b0*/  FMUL.FTZ R12, R73, R76 ;  /* 0x0000004c490c7220 */ /* 0x000fc40000410000 */
[----:B------:R0:W1:Y:S01]  /*28c0*/  MUFU.EX2 R85, R79 ;  /* 0x0000004f00557308 */ /* 0x0000620000000800 */
[----:B------:R-:W-:Y:S01]  /*28d0*/  ISETP.GE.U32.AND P4, PT, R27, R43, PT ;  /* 0x0000002b1b00720c */ /* 0x000fe20003f86070 */
[----:B------:R-:W-:Y:S01]  /*28e0*/  FFMA.FTZ R13, R83, R11, R78 ;  /* 0x0000000b530d7223 */ /* 0x000fe2000001004e */
[----:B------:R-:W-:Y:S01]  /*28f0*/  FSEL R81, R81, RZ, !P6 ;  /* 0x000000ff51517208 */ /* 0x000fe20007000000 */
[----:B------:R-:W-:Y:S01]  /*2900*/  LDS.U16 R94, [R46+0x8] ;  /* 0x000008002e5e7984 */ /* 0x000fe20000000400 */
[----:B--2---:R-:W-:Y:S01]  /*2910*/  FSEL R84, R84, 1, !P6 ;  /* 0x3f80000054547808 */ /* 0x004fe20007000000 */
[----:B------:R-:W-:Y:S02]  /*2920*/  FMUL.FTZ R11, R83, R12 ;  /* 0x0000000c530b7220 */ /* 0x000fe40000410000 */
[----:B------:R-:W2:Y:S01]  /*2930*/  MUFU.EX2 R10, R10 ;  /* 0x0000000a000a7308 */ /* 0x000ea20000000800 */
[----:B------:R-:W-:Y:S01]  /*2940*/  ISETP.GE.U32.AND P2, PT, R74, R43, PT ;  /* 0x0000002b4a00720c */ /* 0x000fe20003f46070 */
[----:B------:R-:W-:Y:S01]  /*2950*/  FMUL.FTZ R74, R60, R51 ;  /* 0x000000333c4a7220 */ /* 0x000fe20000410000 */
[----:B------:R-:W-:Y:S01]  /*2960*/  FSEL R77, R77, RZ, !P4 ;  /* 0x000000ff4d4d7208 */ /* 0x000fe20006000000 */
[----:B------:R-:W-:Y:S01]  /*2970*/  FFMA.FTZ R13, R84, R13, R81 ;  /* 0x0000000d540d7223 */ /* 0x000fe20000010051 */
[----:B-----5:R-:W-:Y:S01]  /*2980*/  FSEL R80, R8, 1, !P4 ;  /* 0x3f80000008507808 */ /* 0x020fe20006000000 */
[----:B------:R-:W-:Y:S01]  /*2990*/  FMUL.FTZ R11, R84, R11 ;  /* 0x0000000b540b7220 */ /* 0x000fe20000410000 */
[----:B------:R-:W-:Y:S01]  /*29a0*/  FSEL R74, R74, RZ, !P1 ;  /* 0x000000ff4a4a7208 */ /* 0x000fe20004800000 */
[----:B------:R-:W-:Y:S01]  /*29b0*/  LDS.U16 R95, [R46+0xa] ;  /* 0x00000a002e5f7984 */ /* 0x000fe20000000400 */
[----:B0-----:R-:W-:Y:S01]  /*29c0*/  FSEL R79, R9, 1, !P1 ;  /* 0x3f800000094f7808 */ /* 0x001fe20004800000 */
[----:B------:R-:W-:-:S02]  /*29d0*/  FFMA.FTZ R13, R80, R13, R77 ;  /* 0x0000000d500d7223 */ /* 0x000fc4000001004d */
[----:B------:R-:W-:Y:S01]  /*29e0*/  FMUL.FTZ R8, R80, R11 ;  /* 0x0000000b50087220 */ /* 0x000fe20000410000 */
[----:B------:R-:W-:Y:S01]  /*29f0*/  FSEL R82, R82, RZ, !P2 ;  /* 0x000000ff52527208 */ /* 0x000fe20005000000 */
[----:B------:R-:W-:Y:S01]  /*2a00*/  FFMA.FTZ R13, R79, R13, R74 ;  /* 0x0000000d4f0d7223 */ /* 0x000fe2000001004a */
[----:B-1----:R-:W-:Y:S01]  /*2a10*/  FSEL R85, R85, 1, !P2 ;  /* 0x3f80000055557808 */ /* 0x002fe20005000000 */
[----:B------:R-:W-:Y:S01]  /*2a20*/  FMUL.FTZ R8, R79, R8 ;  /* 0x000000084f087220 */ /* 0x000fe20000410000 */
[----:B------:R-:W-:Y:S01]  /*2a30*/  FSEL R86, R86, RZ, !P3 ;  /* 0x000000ff56567208 */ /* 0x000fe20005800000 */
[----:B------:R-:W-:Y:S01]  /*2a40*/  LDS.U16 R96, [R46+0xc] ;  /* 0x00000c002e607984 */ /* 0x000fe20000000400 */
[----:B--2---:R-:W-:Y:S01]  /*2a50*/  FSEL R87, R10, 1, !P3 ;  /* 0x3f8000000a577808 */ /* 0x004fe20005800000 */
[C---:B------:R-:W-:Y:S02]  /*2a60*/  FFMA.FTZ R13, R85.reuse, R13, R82 ;  /* 0x0000000d550d7223 */ /* 0x040fe40000010052 */
[----:B------:R-:W-:Y:S01]  /*2a70*/  FMUL.FTZ R8, R85, R8 ;  /* 0x0000000855087220 */ /* 0x000fe20000410000 */
[----:B------:R-:W-:Y:S01]  /*2a80*/  LDS.U16 R97, [R46+0xe] ;  /* 0x00000e002e617984 */ /* 0x000fe20000000400 */
        /* <DEDUP_REMOVED lines=43> */
[----:B------:R-:W-:Y:S02]  /*2d40*/  PRMT R90, RZ, 0x5410, R90 ;  /* 0x00005410ff5a7816 */ /* 0x000fe4000000005a */
[----:B------:R-:W-:Y:S02]  /*2d50*/  PRMT R8, RZ, 0x5410, R91 ;  /* 0x00005410ff087816 */ /* 0x000fe4000000005b */
[----:B------:R-:W-:Y:S02]  /*2d60*/  PRMT R92, RZ, 0x5410, R92 ;  /* 0x00005410ff5c7816 */ /* 0x000fe4000000005c */
[----:B------:R-:W-:Y:S02]  /*2d70*/  PRMT R94, RZ, 0x5410, R94 ;  /* 0x00005410ff5e7816 */ /* 0x000fe4000000005e */
[----:B------:R-:W-:Y:S01]  /*2d80*/  PRMT R96, RZ, 0x5410, R96 ;  /* 0x00005410ff607816 */ /* 0x000fe20000000060 */
[----:B------:R-:W-:Y:S01]  /*2d90*/  BSSY B0, `(.L_x_4745) ;  /* 0x000001e000007945 */ /* 0x000fe20003800000 */
[----:B---3--:R-:W-:-:S02]  /*2da0*/  FMUL.FTZ R90, R90, R15 ;  /* 0x0000000f5a5a7220 */ /* 0x008fc40000410000 */
[----:B--2---:R-:W-:Y:S01]  /*2db0*/  @P1 FFMA.FTZ R100, R99, R98, R100 ;  /* 0x0000006263641223 */ /* 0x004fe20000010064 */
[----:B------:R-:W-:-:S03]  /*2dc0*/  ISETP.NE.AND P1, PT, R14, RZ, PT ;  /* 0x000000ff0e00720c */ /* 0x000fc60003f25270 */
[----:B------:R-:W-:-:S04]  /*2dd0*/  FFMA.FTZ R100, R73, R100, R72 ;  /* 0x0000006449647223 */ /* 0x000fc80000010048 */
[----:B------:R-:W-:Y:S01]  /*2de0*/  FFMA.FTZ R98, R76, R100, R75 ;  /* 0x000000644c627223 */ /* 0x000fe2000001004b */
[----:B------:R-:W-:-:S03]  /*2df0*/  PRMT R72, RZ, 0x5410, R93 ;  /* 0x00005410ff487816 */ /* 0x000fc6000000005d */
[----:B------:R-:W-:Y:S01]  /*2e00*/  FFMA.FTZ R83, R83, R98, R78 ;  /* 0x0000006253537223 */ /* 0x000fe2000001004e */
[----:B------:R-:W-:Y:S02]  /*2e10*/  PRMT R76, RZ, 0x5410, R95 ;  /* 0x00005410ff4c7816 */ /* 0x000fe4000000005f */
[----:B------:R-:W-:Y:S01]  /*2e20*/  PRMT R78, RZ, 0x5410, R97 ;  /* 0x00005410ff4e7816 */ /* 0x000fe20000000061 */
[----:B------:R-:W-:Y:S02]  /*2e30*/  FFMA.FTZ R84, R84, R83, R81 ;  /* 0x0000005354547223 */ /* 0x000fe40000010051 */
[-C--:B------:R-:W-:Y:S02]  /*2e40*/  FMUL.FTZ R73, R8, R15.reuse ;  /* 0x0000000f08497220 */ /* 0x080fe40000410000 */
[-C--:B------:R-:W-:Y:S02]  /*2e50*/  FMUL.FTZ R92, R92, R15.reuse ;  /* 0x0000000f5c5c7220 */ /* 0x080fe40000410000 */
[----:B------:R-:W-:-:S02]  /*2e60*/  FMUL.FTZ R75, R72, R15 ;  /* 0x0000000f484b7220 */ /* 0x000fc40000410000 */
[-C--:B------:R-:W-:Y:S02]  /*2e70*/  FMUL.FTZ R94, R94, R15.reuse ;  /* 0x0000000f5e5e7220 */ /* 0x080fe40000410000 */
[-C--:B------:R-:W-:Y:S02]  /*2e80*/  FMUL.FTZ R81, R76, R15.reuse ;  /* 0x0000000f4c517220 */ /* 0x080fe40000410000 */
[----:B------:R-:W-:Y:S02]  /*2e90*/  FMUL.FTZ R96, R96, R15 ;  /* 0x0000000f60607220 */ /* 0x000fe40000410000 */
[----:B------:R-:W-:Y:S02]  /*2ea0*/  FFMA.FTZ R13, R12, R11, R13 ;  /* 0x0000000b0c0d7223 */ /* 0x000fe4000001000d */
[----:B------:R-:W-:Y:S02]  /*2eb0*/  FMUL.FTZ R15, R78, R15 ;  /* 0x0000000f4e0f7220 */ /* 0x000fe40000410000 */
[----:B------:R-:W-:-:S02]  /*2ec0*/  FFMA.FTZ R77, R80, R84, R77 ;  /* 0x00000054504d7223 */ /* 0x000fc4000001004d */
[----:B------:R-:W-:Y:S01]  /*2ed0*/  FMUL.FTZ R12, R12, R10 ;  /* 0x0000000a0c0c7220 */ /* 0x000fe20000410000 */
[----:B------:R-:W-:Y:S05]  /*2ee0*/  @P1 BRA `(.L_x_4746) ;  /* 0x0000008000001947 */ /* 0x000fea0003800000 */
[----:B------:R-:W-:Y:S01]  /*2ef0*/  IMAD R8, R22, c[0x0][0x16c], R71 ;  /* 0x00005b0016087a24 */ /* 0x000fe200078e0247 */
[----:B------:R0:W-:Y:S04]  /*2f00*/  STS.64 [R88+0x240], R12 ;  /* 0x0002400c58007388 */ /* 0x0001e80000000a00 */
[----:B------:R-:W-:Y:S02]  /*2f10*/  SHF.R.S32.HI R10, RZ, 0x1f, R8 ;  /* 0x0000001fff0a7819 */ /* 0x000fe40000011408 */
[----:B------:R-:W-:-:S04]  /*2f20*/  IADD3 R9, P1, R23, R8, RZ ;  /* 0x0000000817097210 */ /* 0x000fc80007f3e0ff */
[----:B------:R-:W-:Y:S02]  /*2f30*/  LEA.HI.X.SX32 R10, R23, R10, 0x1, P1 ;  /* 0x0000000a170a7211 */ /* 0x000fe400008f0eff */
[----:B------:R-:W-:-:S04]  /*2f40*/  LEA R8, P1, R9, c[0x0][0x260], 0x3 ;  /* 0x0000980009087a11 */ /* 0x000fc800078218ff */
[----:B------:R-:W-:-:S05]  /*2f50*/  LEA.HI.X R9, R9, c[0x0][0x264], R10, 0x3, P1 ;  /* 0x0000990009097a11 */ /* 0x000fca00008f1c0a */
[----:B------:R0:W-:Y:S04]  /*2f60*/  STG.E.64 [R8.64], R12 ;  /* 0x0000000c08007986 */ /* 0x0001e8000c101b04 */
.L_x_4746:
[----:B------:R-:W-:Y:S05]  /*2f70*/  BSYNC B0 ;  /* 0x0000000000007941 */ /* 0x000fea0003800000 */
.L_x_4745:
[----:B------:R-:W-:Y:S01]  /*2f80*/  IADD3 R71, R71, 0x1, RZ ;  /* 0x0000000147477810 */ /* 0x000fe20007ffe0ff */
        /* <DEDUP_REMOVED lines=11> */
[----:B------:R-:W-:Y:S01]  /*3040*/  FFMA.FTZ R70, R86, R15, R70 ;  /* 0x0000000f56467223 */ /* 0x000fe20000010046 */
[----:B------:R-:W-:Y:S05]  /*3050*/  @!P1 BRA `(.L_x_4747) ;  /* 0xfffff18000009947 */ /* 0x000fea000383ffff */
.L_x_4744:
[----:B------:R-:W-:Y:S01]  /*3060*/  BAR.SYNC.DEFER_BLOCKING 0x0 ;  /* 0x0000000000007b1d */ /* 0x000fe20000010000 */
[----:B------:R-:W-:-:S02]  /*3070*/  ISETP.NE.AND P0, PT, R14, RZ, PT ;  /* 0x000000ff0e00720c */ /* 0x000fc40003f05270 */
[----:B------:R-:W-:Y:S02]  /*3080*/  F2FP.BF16.PACK_AB R63, R64, R63 ;  /* 0x0000003f403f723e */ /* 0x000fe400000010ff */
[----:B------:R-:W-:Y:S01]  /*3090*/  F2FP.BF16.PACK_AB R65, R66, R65 ;  /* 0x000000414241723e */ /* 0x000fe200000010ff */
[----:B------:R-:W-:Y:S01]  /*30a0*/  BSSY B0, `(.L_x_4748) ;  /* 0x000002d000007945 */ /* 0x000fe20003800000 */
[----:B------:R-:W-:Y:S02]  /*30b0*/  F2FP.BF16.PACK_AB R67, R68, R67 ;  /* 0x000000434443723e */ /* 0x000fe400000010ff */
[----:B------:R-:W-:Y:S02]  /*30c0*/  F2FP.BF16.PACK_AB R69, R70, R69 ;  /* 0x000000454645723e */ /* 0x000fe400000010ff */
[----:B0-----:R-:W-:Y:S02]  /*30d0*/  PRMT R8, R63, 0x7632, R8 ;  /* 0x000076323f087816 */ /* 0x001fe40000000008 */
[----:B------:R-:W-:-:S02]  /*30e0*/  PRMT R9, R65, 0x7632, R9 ;  /* 0x0000763241097816 */ /* 0x000fc40000000009 */
        /* <DEDUP_REMOVED lines=40> */
.L_x_4749:
[----:B------:R-:W-:Y:S05]  /*3370*/  BSYNC B0 ;  /* 0x0000000000007941 */ /* 0x000fea0003800000 */
.L_x_4748:
[----:B------:R-:W-:Y:S01]  /*3380*/  MOV R10, R8 ;  /* 0x00000008000a7202 */ /* 0x000fe20000000f00 */
[----:B------:R-:W-:Y:S01]  /*3390*/  IMAD.MOV.U32 R11, RZ, RZ, R57 ;  /* 0x000000ffff0b7224 */ /* 0x000fe200078e0039 */
[----:B0-----:R-:W-:Y:S01]  /*33a0*/  SHF.L.U32 R13, R22, 0x8, RZ ;  /* 0x00000008160d7819 */ /* 0x001fe200000006ff */
[----:B------:R-:W-:Y:S01]  /*33b0*/  IMAD R39, R17, c[0x0][0x208], RZ ;  /* 0x0000820011277a24 */ /* 0x000fe200078e02ff */
[-C--:B------:R-:W-:Y:S01]  /*33c0*/  ISETP.GE.AND P4, PT, R32, R55.reuse, PT ;  /* 0x000000372000720c */ /* 0x080fe20003f86270 */
[----:B------:R-:W-:Y:S01]  /*33d0*/  IMAD.WIDE.U32 R10, R0, c[0x0][0x208], R10 ;  /* 0x00008200000a7a25 */ /* 0x000fe200078e000a */
[-C--:B------:R-:W-:Y:S02]  /*33e0*/  ISETP.GE.AND P5, PT, R33, R55.reuse, PT ;  /* 0x000000372100720c */ /* 0x080fe40003fa6270 */
[----:B------:R-:W-:Y:S01]  /*33f0*/  ISETP.GE.AND P6, PT, R34, R55, PT ;  /* 0x000000372200720c */ /* 0x000fe20003fc6270 */
[----:B------:R-:W-:Y:S01]  /*3400*/  IMAD.MOV.U32 R9, RZ, RZ, 0x2 ;  /* 0x00000002ff097424 */ /* 0x000fe200078e00ff */
[----:B------:R-:W-:Y:S01]  /*3410*/  IADD3 R22, R22, 0x1, RZ ;  /* 0x0000000116167810 */ /* 0x000fe20007ffe0ff */
        /* <DEDUP_REMOVED lines=10> */
[----:B------:R-:W-:Y:S01]  /*34c0*/  ISETP.GE.AND P3, PT, R31, R55, PT ;  /* 0x000000371f00720c */ /* 0x000fe20003f66270 */
[----:B------:R-:W-:Y:S04]  /*34d0*/  @!P4 STG.E.U16 [R8.64+0x140], R51 ;  /* 0x000140330800c986 */ /* 0x000fe8000c101504 */
[----:B------:R-:W-:Y:S04]  /*34e0*/  @!P5 STG.E.U16 [R8.64+0x180], R53 ;  /* 0x000180350800d986 */ /* 0x000fe8000c101504 */
[----:B------:R-:W-:Y:S04]  /*34f0*/  @!P6 STG.E.U16 [R8.64+0x1c0], R45 ;  /* 0x0001c02d0800e986 */ /* 0x000fe8000c101504 */
[----:B------:R-:W-:Y:S01]  /*3500*/  @!P0 STG.E.U16 [R8.64+0x40], R15 ;  /* 0x0000400f08008986 */ /* 0x000fe2000c101504 */
[----:B------:R-:W-:-:S03]  /*3510*/  ISETP.GE.AND P0, PT, R22, c[0x0][0x174], PT ;  /* 0x00005d0016007a0c */ /* 0x000fc60003f06270 */
[----:B------:R-:W-:Y:S01]  /*3520*/  @!P2 STG.E.U16 [R8.64+0xc0], R41 ;  /* 0x0000c0290800a986 */ /* 0x000fe2000c101504 */
[----:B------:R-:W-:-:S03]  /*3530*/  IADD3 R10, P2, R4, 0x200, RZ ;  /* 0x00000200040a7810 */ /* 0x000fc60007f5e0ff */
[----:B------:R0:W-:Y:S01]  /*3540*/  @!P1 STG.E.U16 [R8.64+0x80], R47 ;  /* 0x0000802f08009986 */ /* 0x0001e2000c101504 */
[----:B------:R-:W-:Y:S01]  /*3550*/  IADD3 R46, P1, R2, 0x200, RZ ;  /* 0x00000200022e7810 */ /* 0x000fe20007f3e0ff */
[----:B------:R-:W-:Y:S02]  /*3560*/  IMAD.X R5, RZ, RZ, R5, P2 ;  /* 0x000000ffff057224 */ /* 0x000fe400010e0605 */
[----:B------:R1:W-:Y:S01]  /*3570*/  @!P3 STG.E.U16 [R8.64+0x100], R49 ;  /* 0x000100310800b986 */ /* 0x0003e2000c101504 */
[----:B------:R-:W-:-:S04]  /*3580*/  IADD3 R35, P3, R35, 0x200, RZ ;  /* 0x0000020023237810 */ /* 0x000fc80007f7e0ff */
[----:B------:R-:W-:Y:S02]  /*3590*/  IADD3.X R37, RZ, R37, RZ, P3, !PT ;  /* 0x00000025ff257210 */ /* 0x000fe40001ffe4ff */
[----:B0-----:R-:W-:Y:S01]  /*35a0*/  IADD3.X R47, RZ, R3, RZ, P1, !PT ;  /* 0x00000003ff2f7210 */ /* 0x001fe20000ffe4ff */
[----:B------:R-:W-:Y:S01]  /*35b0*/  @P0 CALL.REL.NOINC `(.L_x_4750) ;  /* 0x0000001000000944 */ /* 0x000fe20003c00000 */
[----:B------:R-:W-:Y:S05]  /*35c0*/  BRA `(.L_x_4751) ;  /* 0xffffd06000007947 */ /* 0x000fea000383ffff */
.L_x_4750:
[----:B------:R-:W-:Y:S05]  /*35d0*/  EXIT ;  /* 0x000000000000794d */ /* 0x000fea0003800000 */
.L_x_4752:
        /* <DEDUP_REMOVED lines=10> */
.L_x_5450:


//--------------------- .text._Z25selective_scan_fwd_kernelI32Selective_Scan_fwd_kernel_traitsILi32ELi8ELi1ELb0ELb0ELb1ELb1EN3c108BFloat16EfEEv13SSMParamsBase --------------------------
	.section	.text._Z25selective_scan_fwd_kernelI32Selective_Scan_fwd_kernel_traitsILi32ELi8ELi1ELb0ELb0ELb1ELb1EN3c108BFloat16EfEEv13SSMParamsBase,"ax",@progbits
	.sectioninfo	@"SHI_REGISTERS=103"
	.align	128
        .global         _Z25selective_scan_fwd_kernelI32Selective_Scan_fwd_kernel_traitsILi32ELi8ELi1ELb0ELb0ELb1ELb1EN3c108BFloat16EfEEv13SSMParamsBase
        .type           _Z25selective_scan_fwd_kernelI32Selective_Scan_fwd_kernel_traitsILi32ELi8ELi1ELb0ELb0ELb1ELb1EN3c108BFloat16EfEEv13SSMParamsBase,@function
        .size           _Z25selective_scan_fwd_kernelI32Selective_Scan_fwd_kernel_traitsILi32ELi8ELi1ELb0ELb0ELb1ELb1EN3c108BFloat16EfEEv13SSMParamsBase,(.L_x_5451 - _Z25selective_scan_fwd_kernelI32Selective_Scan_fwd_kernel_traitsILi32ELi8ELi1ELb0ELb0ELb1ELb1EN3c108BFloat16EfEEv13SSMParamsBase)
        .other          _Z25selective_scan_fwd_kernelI32Selective_Scan_fwd_kernel_traitsILi32ELi8ELi1ELb0ELb0ELb1ELb1EN3c108BFloat16EfEEv13SSMParamsBase,@"STO_CUDA_ENTRY STV_DEFAULT"
_Z25selective_scan_fwd_kernelI32Selective_Scan_fwd_kernel_traitsILi32ELi8ELi1ELb0ELb0ELb1ELb1EN3c108BFloat16EfEEv13SSMParamsBase:
.text._Z25selective_scan_fwd_kernelI32Selective_Scan_fwd_kernel_traitsILi32ELi8ELi1ELb0ELb0ELb1ELb1EN3c108BFloat16EfEEv13SSMParamsBase:
[----:B------:R-:W-:Y:S02]  /*0000*/  IMAD.MOV.U32 R1, RZ, RZ, c[0x0][0x28] ;  /* 0x00000a00ff017624 */ /* 0x000fe400078e00ff */
[----:B------:R-:W-:Y:S01]  /*0010*/  IABS R9, c[0x0][0x178] ;  /* 0x00005e0000097a13 */ /* 0x000fe20000000000 */
[----:B------:R-:W0:Y:S01]  /*0020*/  S2R R45, SR_CTAID.Y ;  /* 0x00000000002d7919 */ /* 0x000e220000002600 */
[----:B------:R-:W-:Y:S01]  /*0030*/  ISETP.NE.U32.AND P0, PT, RZ, c[0x0][0x238], PT ;  /* 0x00008e00ff007a0c */ /* 0x000fe20003f05070 */
[----:B------:R-:W-:Y:S01]  /*0040*/  IMAD.MOV.U32 R43, RZ, RZ, RZ ;  /* 0x000000ffff2b7224 */ /* 0x000fe200078e00ff */
[----:B------:R-:W1:Y:S01]  /*0050*/  I2F.RP R0, R9 ;  /* 0x0000000900007306 */ /* 0x000e620000209400 */
[----:B------:R-:W-:Y:S01]  /*0060*/  ISETP.NE.U32.AND P1, PT, RZ, c[0x0][0x250], PT ;  /* 0x00009400ff007a0c */ /* 0x000fe20003f25070 */
[----:B------:R-:W-:Y:S01]  /*0070*/  ULDC.64 UR4, c[0x0][0x118] ;  /* 0x0000460000047ab9 */ /* 0x000fe20000000a00 */
[----:B------:R-:W-:Y:S01]  /*0080*/  ISETP.NE.AND.EX P0, PT, RZ, c[0x0][0x23c], PT, P0 ;  /* 0x00008f00ff007a0c */ /* 0x000fe20003f05300 */
[----:B------:R-:W-:Y:S01]  /*0090*/  HFMA2.MMA R41, -RZ, RZ, 0, 0 ;  /* 0x00000000ff297435 */ /* 0x000fe200000001ff */
[----:B------:R-:W-:-:S03]  /*00a0*/  ISETP.NE.AND.EX P1, PT, RZ, c[0x0][0x254], PT, P1 ;  /* 0x00009500ff007a0c */ /* 0x000fc60003f25310 */
        /* <DEDUP_REMOVED lines=12> */
[----:B------:R-:W-:-:S02]  /*0170*/  IMAD.MOV.U32 R3, RZ, RZ, c[0x0][0x174] ;  /* 0x00005d00ff037624 */ /* 0x000fc400078e00ff */
[----:B--2---:R-:W-:-:S03]  /*0180*/  IMAD.MOV.U32 R6, RZ, RZ, RZ ;  /* 0x000000ffff067224 */ /* 0x004fc600078e00ff */
[----:B------:R-:W-:Y:S01]  /*0190*/  ISETP.GE.AND P0, PT, R3, 0x1, PT ;  /* 0x000000010300780c */ /* 0x000fe20003f06270 */
[----:B---3--:R-:W-:-:S04]  /*01a0*/  IMAD.MOV R8, RZ, RZ, -R7 ;  /* 0x000000ffff087224 */ /* 0x008fc800078e0a07 */
[----:B------:R-:W-:-:S04]  /*01b0*/  IMAD R11, R8, R9, RZ ;  /* 0x00000009080b7224 */ /* 0x000fc800078e02ff */
[----:B------:R-:W-:-:S06]  /*01c0*/  IMAD.HI.U32 R7, R7, R11, R6 ;  /* 0x0000000b07077227 */ /* 0x000fcc00078e0006 */
[----:B------:R-:W-:-:S05]  /*01d0*/  IMAD.HI.U32 R7, R7, R2, RZ ;  /* 0x0000000207077227 */ /* 0x000fca00078e00ff */
[----:B------:R-:W-:-:S05]  /*01e0*/  IADD3 R0, -R7, RZ, RZ ;  /* 0x000000ff07007210 */ /* 0x000fca0007ffe1ff */
[----:B------:R-:W-:-:S05]  /*01f0*/  IMAD R0, R9, R0, R2 ;  /* 0x0000000009007224 */ /* 0x000fca00078e0202 */
[----:B------:R-:W-:Y:S01]  /*0200*/  ISETP.GT.U32.AND P1, PT, R9, R0, PT ;  /* 0x000000000900720c */ /* 0x000fe20003f24070 */
[----:B------:R-:W-:-:S12]  /*0210*/  @!P0 EXIT ;  /* 0x000000000000894d */ /* 0x000fd80003800000 */
[----:B0---4-:R-:W-:Y:S01]  /*0220*/  @!P1 IMAD.IADD R0, R0, 0x1, -R9 ;  /* 0x0000000100009824 */ /* 0x011fe200078e0a09 */
[----:B------:R-:W0:Y:S01]  /*0230*/  S2R R14, SR_TID.X ;  /* 0x00000000000e7919 */ /* 0x000e220000002100 */
[----:B------:R-:W-:Y:S01]  /*0240*/  SHF.R.S32.HI R88, RZ, 0x1f, R39 ;  /* 0x0000001fff587819 */ /* 0x000fe20000011427 */
[----:B------:R-:W-:Y:S01]  /*0250*/  IMAD R6, R44, c[0x0][0x1e8], RZ ;  /* 0x00007a002c067a24 */ /* 0x000fe200078e02ff */
[C---:B------:R-:W-:Y:S01]  /*0260*/  LOP3.LUT R8, R45.reuse, c[0x0][0x178], RZ, 0x3c, !PT ;  /* 0x00005e002d087a12 */ /* 0x040fe200078e3cff */
[----:B------:R-:W-:Y:S01]  /*0270*/  IMAD.WIDE.U32 R2, R45, c[0x0][0x1d8], RZ ;  /* 0x000076002d027a25 */ /* 0x000fe200078e00ff */
[----:B------:R-:W-:Y:S01]  /*0280*/  ISETP.GE.U32.AND P0, PT, R0, R9, PT ;  /* 0x000000090000720c */ /* 0x000fe20003f06070 */
[----:B------:R-:W1:Y:S01]  /*0290*/  S2R R35, SR_LANEID ;  /* 0x0000000000237919 */ /* 0x000e620000000000 */
[----:B------:R-:W-:Y:S01]  /*02a0*/  ISETP.GE.AND P2, PT, R8, RZ, PT ;  /* 0x000000ff0800720c */ /* 0x000fe20003f46270 */
[----:B------:R-:W-:Y:S01]  /*02b0*/  IMAD R0, R44, c[0x0][0x1d8], RZ ;  /* 0x000076002c007a24 */ /* 0x000fe200078e02ff */
[----:B------:R-:W-:Y:S01]  /*02c0*/  @!P1 IADD3 R7, R7, 0x1, RZ ;  /* 0x0000000107079810 */ /* 0x000fe20007ffe0ff */
[----:B------:R-:W-:Y:S01]  /*02d0*/  IMAD.WIDE.U32 R4, R45, c[0x0][0x1e8], RZ ;  /* 0x00007a002d047a25 */ /* 0x000fe200078e00ff */
[----:B------:R-:W-:-:S03]  /*02e0*/  ISETP.NE.AND P1, PT, RZ, c[0x0][0x178], PT ;  /* 0x00005e00ff007a0c */ /* 0x000fc60003f25270 */
[C---:B------:R-:W-:Y:S02]  /*02f0*/  IMAD R9, R45.reuse, c[0x0][0x1dc], R0 ;  /* 0x000077002d097a24 */ /* 0x040fe400078e0200 */
[----:B------:R-:W-:Y:S02]  /*0300*/  IMAD R11, R45, c[0x0][0x1ec], R6 ;  /* 0x00007b002d0b7a24 */ /* 0x000fe400078e0206 */
[----:B------:R-:W-:Y:S01]  /*0310*/  IMAD R0, R88, c[0x0][0x1b0], RZ ;  /* 0x00006c0058007a24 */ /* 0x000fe200078e02ff */
[----:B------:R-:W-:Y:S01]  /*0320*/  IADD3 R3, R3, R9, RZ ;  /* 0x0000000903037210 */ /* 0x000fe20007ffe0ff */
[----:B------:R-:W-:Y:S01]  /*0330*/  IMAD.IADD R5, R5, 0x1, R11 ;  /* 0x0000000105057824 */ /* 0x000fe200078e020b */
[----:B------:R-:W-:Y:S01]  /*0340*/  @P0 IADD3 R7, R7, 0x1, RZ ;  /* 0x0000000107070810 */ /* 0x000fe20007ffe0ff */
        /* <DEDUP_REMOVED lines=8> */
[C---:B------:R-:W-:Y:S01]  /*03d0*/  IMAD.WIDE.U32 R2, R39.reuse, c[0x0][0x1d0], R2 ;  /* 0x0000740027027a25 */ /* 0x040fe200078e0002 */
[----:B------:R-:W-:Y:S02]  /*03e0*/  IADD3 R42, R36, 0x1, RZ ;  /* 0x00000001242a7810 */ /* 0x000fe40007ffe0ff */
[----:B------:R-:W-:Y:S01]  /*03f0*/  SHF.R.S32.HI R7, RZ, 0x1f, R6 ;  /* 0x0000001fff077819 */ /* 0x000fe20000011406 */
[----:B------:R-:W-:Y:S01]  /*0400*/  @!P2 IMAD.MOV R11, RZ, RZ, -R11 ;  /* 0x000000ffff0ba224 */ /* 0x000fe200078e0a0b */
[----:B------:R-:W-:Y:S01]  /*0410*/  @!P1 LOP3.LUT R11, RZ, c[0x0][0x178], RZ, 0x33, !PT ;  /* 0x00005e00ff0b9a12 */ /* 0x000fe200078e33ff */
[C---:B------:R-:W-:Y:S01]  /*0420*/  IMAD R15, R39.reuse, c[0x0][0x1d4], R0 ;  /* 0x00007500270f7a24 */ /* 0x040fe200078e0200 */
[----:B------:R-:W-:Y:S01]  /*0430*/  IADD3 R10, P0, R6, R2, RZ ;  /* 0x00000002060a7210 */ /* 0x000fe20007f1e0ff */
[----:B------:R-:W-:Y:S01]  /*0440*/  IMAD R12, R88, c[0x0][0x1e0], RZ ;  /* 0x00007800580c7a24 */ /* 0x000fe200078e02ff */
[----:B------:R-:W-:Y:S01]  /*0450*/  SHF.R.S32.HI R0, RZ, 0x1f, R11 ;  /* 0x0000001fff007819 */ /* 0x000fe2000001140b */
[----:B------:R-:W-:Y:S01]  /*0460*/  IMAD.WIDE.U32 R4, R39, c[0x0][0x1e0], R4 ;  /* 0x0000780027047a25 */ /* 0x000fe200078e0004 */
[----:B------:R-:W-:-:S02]  /*0470*/  IADD3.X R15, R7, R3, R15, P0, !PT ;  /* 0x00000003070f7210 */ /* 0x000fc400007fe40f */
[----:B------:R-:W-:Y:S01]  /*0480*/  IADD3 R40, R36, 0x2, RZ ;  /* 0x0000000224287810 */ /* 0x000fe20007ffe0ff */
[----:B------:R-:W-:Y:S01]  /*0490*/  IMAD R0, R0, c[0x0][0x1c8], RZ ;  /* 0x0000720000007a24 */ /* 0x000fe200078e02ff */
[----:B------:R-:W-:Y:S01]  /*04a0*/  IADD3 R50, P1, R6, R4, RZ ;  /* 0x0000000406327210 */ /* 0x000fe20007f3e0ff */
[----:B------:R-:W-:Y:S01]  /*04b0*/  IMAD R13, R39, c[0x0][0x1e4], R12 ;  /* 0x00007900270d7a24 */ /* 0x000fe200078e020c */
[----:B------:R-:W-:Y:S01]  /*04c0*/  LEA R4, P0, R10, c[0x0][0x240], 0x1 ;  /* 0x000090000a047a11 */ /* 0x000fe200078008ff */
[----:B------:R-:W-:Y:S01]  /*04d0*/  IMAD.WIDE.U32 R2, R11, c[0x0][0x1c8], R8 ;  /* 0x000072000b027a25 */ /* 0x000fe200078e0008 */
[----:B------:R-:W-:Y:S02]  /*04e0*/  IADD3 R38, R36, 0x3, RZ ;  /* 0x0000000324267810 */ /* 0x000fe40007ffe0ff */
[----:B------:R-:W-:Y:S01]  /*04f0*/  IADD3.X R13, R7, R5, R13, P1, !PT ;  /* 0x00000005070d7210 */ /* 0x000fe20000ffe40d */
[----:B------:R-:W-:Y:S01]  /*0500*/  IMAD R27, R11, c[0x0][0x1cc], R0 ;  /* 0x000073000b1b7a24 */ /* 0x000fe200078e0200 */
[----:B------:R-:W-:Y:S01]  /*0510*/  LEA.HI.X R5, R10, c[0x0][0x244], R15, 0x1, P0 ;  /* 0x000091000a057a11 */ /* 0x000fe200000f0c0f */
[----:B------:R-:W-:Y:S01]  /*0520*/  IMAD R0, R39, c[0x0][0x164], R45 ;  /* 0x0000590027007a24 */ /* 0x000fe200078e022d */
[----:B------:R-:W-:Y:S01]  /*0530*/  LEA R15, P1, R50, c[0x0][0x248], 0x1 ;  /* 0x00009200320f7a11 */ /* 0x000fe200078208ff */
[----:B------:R-:W-:Y:S01]  /*0540*/  IMAD.MOV.U32 R33, RZ, RZ, RZ ;  /* 0x000000ffff217224 */ /* 0x000fe200078e00ff */
[----:B------:R-:W-:Y:S01]  /*0550*/  LEA R29, P0, R2, c[0x0][0x230], 0x1 ;  /* 0x00008c00021d7a11 */ /* 0x000fe200078008ff */
[----:B------:R-:W-:Y:S01]  /*0560*/  IMAD R0, R0, c[0x0][0x174], RZ ;  /* 0x00005d0000007a24 */ /* 0x000fe200078e02ff */
[----:B------:R-:W-:-:S02]  /*0570*/  IADD3 R27, R3, R27, RZ ;  /* 0x0000001b031b7210 */ /* 0x000fc40007ffe0ff */
[----:B------:R-:W-:Y:S01]  /*0580*/  LEA.HI.X R50, R50, c[0x0][0x24c], R13, 0x1, P1 ;  /* 0x0000930032327a11 */ /* 0x000fe200008f0c0d */
[----:B------:R-:W-:Y:S01]  /*0590*/  IMAD R31, R0, c[0x0][0x16c], RZ ;  /* 0x00005b00001f7a24 */ /* 0x000fe200078e02ff */
[----:B------:R-:W-:Y:S02]  /*05a0*/  LEA.HI.X R27, R2, c[0x0][0x234], R27, 0x1, P0 ;  /* 0x00008d00021b7a11 */ /* 0x000fe400000f0c1b */
[----:B------:R-:W-:Y:S02]  /*05b0*/  IADD3 R36, R36, 0x4, RZ ;  /* 0x0000000424247810 */ /* 0x000fe40007ffe0ff */
[C---:B------:R-:W-:Y:S02]  /*05c0*/  LOP3.LUT R46, R6.reuse, 0x20, RZ, 0xfc, !PT ;  /* 0x00000020062e7812 */ /* 0x040fe400078efcff */
[C---:B------:R-:W-:Y:S02]  /*05d0*/  LOP3.LUT R34, R6.reuse, 0x40, RZ, 0xfc, !PT ;  /* 0x0000004006227812 */ /* 0x040fe400078efcff */
[----:B------:R-:W-:-:S02]  /*05e0*/  LOP3.LUT R32, R6, 0x60, RZ, 0xfc, !PT ;  /* 0x0000006006207812 */ /* 0x000fc400078efcff */
[C---:B------:R-:W-:Y:S02]  /*05f0*/  LOP3.LUT R30, R6.reuse, 0x80, RZ, 0xfc, !PT ;  /* 0x00000080061e7812 */ /* 0x040fe400078efcff */
[C---:B------:R-:W-:Y:S02]  /*0600*/  LOP3.LUT R28, R6.reuse, 0xa0, RZ, 0xfc, !PT ;  /* 0x000000a0061c7812 */ /* 0x040fe400078efcff */
[C---:B------:R-:W-:Y:S02]  /*0610*/  LOP3.LUT R26, R6.reuse, 0xc0, RZ, 0xfc, !PT ;  /* 0x000000c0061a7812 */ /* 0x040fe400078efcff */
[----:B-1----:R-:W-:Y:S02]  /*0620*/  LOP3.LUT R24, R6, 0xe0, RZ, 0xfc, !PT ;  /* 0x000000e006187812 */ /* 0x002fe400078efcff */
.L_x_4778:
[----:B------:R-:W-:Y:S01]  /*0630*/  BAR.SYNC.DEFER_BLOCKING 0x0 ;  /* 0x0000000000007b1d */ /* 0x000fe20000010000 */
[----:B------:R-:W-:Y:S01]  /*0640*/  IMAD.MOV.U32 R0, RZ, RZ, -0x100 ;  /* 0xffffff00ff007424 */ /* 0x000fe200078e00ff */
        /* <DEDUP_REMOVED lines=29> */
[-C--:B------:R-:W-:Y:S01]  /*0820*/  LEA.HI.SX32 R16, R16, R35.reuse, 0x1b ;  /* 0x0000002310107211 */ /* 0x080fe200078fdaff */
[----:B------:R-:W-:Y:S01]  /*0830*/  IMAD.SHL.U32 R22, R12, 0x2, RZ ;  /* 0x000000020c167824 */ /* 0x000fe200078e00ff */
[----:B------:R-:W-:Y:S02]  /*0840*/  IADD3 R12, R35, 0x60, RZ ;  /* 0x00000060230c7810 */ /* 0x000fe40007ffe0ff */
[----:B------:R-:W-:Y:S01]  /*0850*/  SHF.L.U32 R23, R23, 0x1, RZ ;  /* 0x0000000117177819 */ /* 0x000fe200000006ff */
[----:B------:R-:W-:Y:S01]  /*0860*/  IMAD.SHL.U32 R21, R16, 0x2, RZ ;  /* 0x0000000210157824 */ /* 0x000fe200078e00ff */
[----:B------:R-:W-:-:S02]  /*0870*/  LEA.HI.SX32 R12, R12, R35, 0x1b ;  /* 0x000000230c0c7211 */ /* 0x000fc400078fdaff */
[C---:B------:R-:W-:Y:S02]  /*0880*/  IADD3 R16, R35.reuse, 0x80, RZ ;  /* 0x0000008023107810 */ /* 0x040fe40007ffe0ff */
[C---:B------:R-:W-:Y:S02]  /*0890*/  IADD3 R18, R35.reuse, 0xa0, RZ ;  /* 0x000000a023127810 */ /* 0x040fe40007ffe0ff */
[----:B------:R-:W-:Y:S02]  /*08a0*/  SHF.L.U32 R20, R12, 0x1, RZ ;  /* 0x000000010c147819 */ /* 0x000fe400000006ff */
[C---:B------:R-:W-:Y:S02]  /*08b0*/  IADD3 R48, R35.reuse, 0xc0, RZ ;  /* 0x000000c023307810 */ /* 0x040fe40007ffe0ff */
[----:B------:R-:W-:Y:S02]  /*08c0*/  IADD3 R12, R35, 0xe0, RZ ;  /* 0x000000e0230c7810 */ /* 0x000fe40007ffe0ff */
[----:B------:R-:W-:-:S02]  /*08d0*/  LEA.HI.SX32 R16, R16, R35, 0x1b ;  /* 0x0000002310107211 */ /* 0x000fc400078fdaff */
[-C--:B------:R-:W-:Y:S02]  /*08e0*/  LEA.HI.SX32 R18, R18, R35.reuse, 0x1b ;  /* 0x0000002312127211 */ /* 0x080fe400078fdaff */
[-C--:B------:R-:W-:Y:S01]  /*08f0*/  LEA.HI.SX32 R17, R48, R35.reuse, 0x1b ;  /* 0x0000002330117211 */ /* 0x080fe200078fdaff */
[----:B------:R-:W-:Y:S01]  /*0900*/  IMAD.SHL.U32 R19, R16, 0x2, RZ ;  /* 0x0000000210137824 */ /* 0x000fe200078e00ff */
[----:B------:R-:W-:Y:S01]  /*0910*/  LEA.HI.SX32 R12, R12, R35, 0x1b ;  /* 0x000000230c0c7211 */ /* 0x000fe200078fdaff */
[----:B------:R-:W-:Y:S01]  /*0920*/  IMAD.SHL.U32 R18, R18, 0x2, RZ ;  /* 0x0000000212127824 */ /* 0x000fe200078e00ff */
[----:B------:R-:W-:Y:S02]  /*0930*/  SHF.L.U32 R17, R17, 0x1, RZ ;  /* 0x0000000111117819 */ /* 0x000fe400000006ff */
[----:B------:R-:W-:Y:S01]  /*0940*/  ISETP.GE.AND P6, PT, R6, R25, PT ;  /* 0x000000190600720c */ /* 0x000fe20003fc6270 */
[----:B------:R-:W-:Y:S01]  /*0950*/  IMAD.SHL.U32 R16, R12, 0x2, RZ ;  /* 0x000000020c107824 */ /* 0x000fe200078e00ff */
        /* <DEDUP_REMOVED lines=12> */
[----:B------:R-:W-:Y:S01]  /*0a20*/  PRMT R55, RZ, 0x7610, R55 ;  /* 0x00007610ff377816 */ /* 0x000fe20000000037 */
[----:B--2---:R0:W-:Y:S04]  /*0a30*/  STS.U16 [R23], R0 ;  /* 0x0000000017007388 */ /* 0x0041e80000000400 */
[----:B---3--:R1:W-:Y:S04]  /*0a40*/  STS.U16 [R22+0x40], R3 ;  /* 0x0000400316007388 */ /* 0x0083e80000000400 */
[----:B----4-:R2:W-:Y:S01]  /*0a50*/  STS.U16 [R21+0x80], R2 ;  /* 0x0000800215007388 */ /* 0x0105e20000000400 */
[----:B0-----:R-:W-:-:S02]  /*0a60*/  IMAD.SHL.U32 R0, R35, 0x8, RZ ;  /* 0x0000000823007824 */ /* 0x001fc400078e00ff */
[----:B-1----:R-:W-:-:S03]  /*0a70*/  IMAD.MOV.U32 R3, RZ, RZ, R50 ;  /* 0x000000ffff037224 */ /* 0x002fc600078e0032 */
[----:B------:R-:W-:Y:S01]  /*0a80*/  LEA.HI.SX32 R0, R0, R0, 0x1b ;  /* 0x0000000000007211 */ /* 0x000fe200078fdaff */
[----:B------:R-:W-:Y:S01]  /*0a90*/  STS.U16 [R20+0xc0], R9 ;  /* 0x0000c00914007388 */ /* 0x000fe20000000400 */
[----:B--2---:R-:W-:-:S03]  /*0aa0*/  MOV R2, R15 ;  /* 0x0000000f00027202 */ /* 0x004fc60000000f00 */
[----:B------:R-:W-:Y:S01]  /*0ab0*/  IMAD.SHL.U32 R0, R0, 0x2, RZ ;  /* 0x0000000200007824 */ /* 0x000fe200078e00ff */
        /* <DEDUP_REMOVED lines=14> */
[----:B------:R-:W-:-:S05]  /*0ba0*/  PRMT R50, RZ, 0x7610, R50 ;  /* 0x00007610ff327816 */ /* 0x000fca0000000032 */
        /* <DEDUP_REMOVED lines=34> */
[----:B---3--:R-:W-:Y:S02]  /*0dd0*/  PRMT R60, RZ, 0x5410, R51 ;  /* 0x00005410ff3c7816 */ /* 0x008fe40000000033 */
[----:B------:R-:W-:Y:S02]  /*0de0*/  ISETP.EQ.OR P4, PT, RZ, UR6, P2 ;  /* 0x00000006ff007c0c */ /* 0x000fe40009782670 */
[----:B----4-:R-:W-:Y:S01]  /*0df0*/  PRMT R54, RZ, 0x5410, R57 ;  /* 0x00005410ff367816 */ /* 0x010fe20000000039 */
[--C-:B------:R-:W-:Y:S01]  /*0e00*/  FADD.FTZ R57, R58, R41.reuse ;  /* 0x000000293a397221 */ /* 0x100fe20000010000 */
[----:B------:R-:W-:Y:S01]  /*0e10*/  FSETP.GTU.FTZ.AND P1, PT, R56, 20, PT ;  /* 0x41a000003800780b */ /* 0x000fe20003f3c000 */
[--C-:B------:R-:W-:Y:S01]  /*0e20*/  FADD.FTZ R59, R60, R41.reuse ;  /* 0x000000293c3b7221 */ /* 0x100fe20000010000 */
[----:B------:R-:W-:Y:S01]  /*0e30*/  PRMT R50, RZ, 0x5410, R50 ;  /* 0x00005410ff327816 */ /* 0x000fe20000000032 */
[----:B------:R-:W-:Y:S01]  /*0e40*/  FADD.FTZ R55, R54, R41 ;  /* 0x0000002936377221 */ /* 0x000fe20000010000 */
[----:B------:R-:W-:-:S02]  /*0e50*/  FSETP.GTU.FTZ.AND P0, PT, R57, 20, PT ;  /* 0x41a000003900780b */ /* 0x000fc40003f1c000 */
[----:B------:R-:W-:Y:S01]  /*0e60*/  PRMT R52, RZ, 0x5410, R52 ;  /* 0x00005410ff347816 */ /* 0x000fe20000000034 */
[----:B------:R-:W-:Y:S01]  /*0e70*/  FADD.FTZ R58, R50, R41 ;  /* 0x00000029323a7221 */ /* 0x000fe20000010000 */
        /* <DEDUP_REMOVED lines=39> */
.L_x_4754:
[----:B------:R-:W-:Y:S05]  /*10f0*/  BSYNC B0 ;  /* 0x0000000000007941 */ /* 0x000fea0003800000 */
.L_x_4753:
        /* <DEDUP_REMOVED lines=42> */
.L_x_4756:
[----:B------:R-:W-:Y:S05]  /*13a0*/  BSYNC B0 ;  /* 0x0000000000007941 */ /* 0x000fea0003800000 */
.L_x_4755:
        /* <DEDUP_REMOVED lines=33> */
.L_x_4758:
[----:B------:R-:W-:Y:S05]  /*15c0*/  BSYNC B0 ;  /* 0x0000000000007941 */ /* 0x000fea0003800000 */
.L_x_4757:
        /* <DEDUP_REMOVED lines=33> */
.L_x_4760:
[----:B------:R-:W-:Y:S05]  /*17e0*/  BSYNC B0 ;  /* 0x0000000000007941 */ /* 0x000fea0003800000 */
.L_x_4759:
        /* <DEDUP_REMOVED lines=33> */
.L_x_4762:
[----:B------:R-:W-:Y:S05]  /*1a00*/  BSYNC B0 ;  /* 0x0000000000007941 */ /* 0x000fea0003800000 */
.L_x_4761:
        /* <DEDUP_REMOVED lines=33> */
.L_x_4764:
[----:B------:R-:W-:Y:S05]  /*1c20*/  BSYNC B0 ;  /* 0x0000000000007941 */ /* 0x000fea0003800000 */
.L_x_4763:
        /* <DEDUP_REMOVED lines=33> */
.L_x_4766:
[----:B------:R-:W-:Y:S05]  /*1e40*/  BSYNC B0 ;  /* 0x0000000000007941 */ /* 0x000fea0003800000 */
.L_x_4765:
        /* <DEDUP_REMOVED lines=33> */
.L_x_4768:
[----:B------:R-:W-:Y:S05]  /*2060*/  BSYNC B0 ;  /* 0x0000000000007941 */ /* 0x000fea0003800000 */
.L_x_4767:
        /* <DEDUP_REMOVED lines=19> */
[----:B------:R-:W-:Y:S02]  /*21a0*/  ISETP.NE.AND P0, PT, R37, RZ, PT ;  /* 0x000000ff2500720c */ /* 0x000fe40003f05270 */
[----:B------:R-:W-:Y:S02]  /*21b0*/  MOV R71, RZ ;  /* 0x000000ff00477202 */ /* 0x000fe40000000f00 */
[----:B------:R-:W-:Y:S02]  /*21c0*/  ISETP.EQ.OR P0, PT, R33, RZ, P0 ;  /* 0x000000ff2100720c */ /* 0x000fe40000702670 */
.L_x_4772:
[----:B------:R-:W-:Y:S01]  /*21d0*/  IMAD R10, R44, c[0x0][0x180], RZ ;  /* 0x000060002c0a7a24 */ /* 0x000fe200078e02ff */
[----:B------:R-:W-:Y:S01]  /*21e0*/  SHF.R.S32.HI R78, RZ, 0x1f, R71 ;  /* 0x0000001fff4e7819 */ /* 0x000fe20000011447 */
[----:B0-----:R-:W-:-:S04]  /*21f0*/  IMAD.WIDE.U32 R8, R45, c[0x0][0x180], RZ ;  /* 0x000060002d087a25 */ /* 0x001fc800078e00ff */
[----:B------:R-:W-:Y:S02]  /*2200*/  IMAD R11, R45, c[0x0][0x184], R10 ;  /* 0x000061002d0b7a24 */ /* 0x000fe400078e020a */
[C---:B------:R-:W-:Y:S02]  /*2210*/  IMAD R10, R78.reuse, c[0x0][0x188], RZ ;  /* 0x000062004e0a7a24 */ /* 0x040fe400078e02ff */
[----:B------:R-:W-:Y:S02]  /*2220*/  IMAD.IADD R9, R9, 0x1, R11 ;  /* 0x0000000109097824 */ /* 0x000fe400078e020b */
[----:B------:R-:W-:Y:S02]  /*2230*/  IMAD R12, R78, c[0x0][0x1c0], RZ ;  /* 0x000070004e0c7a24 */ /* 0x000fe400078e02ff */
[C---:B------:R-:W-:Y:S02]  /*2240*/  IMAD R13, R71.reuse, c[0x0][0x18c], R10 ;  /* 0x00006300470d7a24 */ /* 0x040fe400078e020a */
[----:B------:R-:W-:-:S04]  /*2250*/  IMAD.WIDE.U32 R8, R71, c[0x0][0x188], R8 ;  /* 0x0000620047087a25 */ /* 0x000fc800078e0008 */
[----:B------:R-:W-:Y:S01]  /*2260*/  IMAD.MOV.U32 R14, RZ, RZ, -0x100 ;  /* 0xffffff00ff0e7424 */ /* 0x000fe200078e00ff */
[----:B------:R-:W-:Y:S01]  /*2270*/  IADD3 R13, R9, R13, RZ ;  /* 0x0000000d090d7210 */ /* 0x000fe20007ffe0ff */
[----:B------:R-:W-:-:S04]  /*2280*/  IMAD.WIDE.U32 R10, R71, c[0x0][0x1c0], R6 ;  /* 0x00007000470a7a25 */ /* 0x000fc800078e0006 */
        /* <DEDUP_REMOVED lines=35> */
[----:B------:R-:W-:Y:S01]  /*24c0*/  IMAD R78, R78, c[0x0][0x1a0], RZ ;  /* 0x000068004e4e7a24 */ /* 0x000fe200078e02ff */
[----:B-1----:R-:W0:Y:S01]  /*24d0*/  S2R R14, SR_TID.X ;  /* 0x00000000000e7919 */ /* 0x002e220000002100 */
[----:B------:R-:W-:Y:S02]  /*24e0*/  IMAD.IADD R9, R9, 0x1, R11 ;  /* 0x0000000109097824 */ /* 0x000fe400078e020b */
[C---:B------:R-:W-:Y:S02]  /*24f0*/  IMAD R79, R71.reuse, c[0x0][0x1a4], R78 ;  /* 0x00006900474f7a24 */ /* 0x040fe400078e024e */
[----:B------:R-:W-:-:S05]  /*2500*/  IMAD.WIDE.U32 R10, R71, c[0x0][0x1a0], R8 ;  /* 0x00006800470a7a25 */ /* 0x000fca00078e0008 */
[----:B------:R-:W-:Y:S02]  /*2510*/  IADD3 R9, R11, R79, RZ ;  /* 0x0000004f0b097210 */ /* 0x000fe40007ffe0ff */
[----:B------:R-:W-:-:S04]  /*2520*/  LEA R8, P1, R10, c[0x0][0x228], 0x2 ;  /* 0x00008a000a087a11 */ /* 0x000fc800078210ff */
[----:B------:R-:W-:Y:S01]  /*2530*/  LEA.HI.X R9, R10, c[0x0][0x22c], R9, 0x2, P1 ;  /* 0x00008b000a097a11 */ /* 0x000fe200008f1409 */
[----:B0-----:R-:W-:Y:S01]  /*2540*/  IMAD.SHL.U32 R78, R14, 0x8, RZ ;  /* 0x000000080e4e7824 */ /* 0x001fe200078e00ff */
[----:B------:R-:W-:-:S04]  /*2550*/  ISETP.GE.U32.AND P4, PT, R42, R25, PT ;  /* 0x000000192a00720c */ /* 0x000fc80003f86070 */
[-C--:B------:R-:W-:Y:S02]  /*2560*/  ISETP.GE.U32.AND P6, PT, R78, R25.reuse, PT ;  /* 0x000000194e00720c */ /* 0x080fe40003fc6070 */
[----:B------:R-:W-:Y:S01]  /*2570*/  ISETP.GE.U32.AND P5, PT, R40, R25, PT ;  /* 0x000000192800720c */ /* 0x000fe20003fa6070 */
[----:B------:R-:W-:Y:S02]  /*2580*/  FMUL.FTZ R81, R66, R57 ;  /* 0x0000003942517220 */ /* 0x000fe40000410000 */
[----:B------:R-:W-:Y:S02]  /*2590*/  FMUL.FTZ R82, R69, R60 ;  /* 0x0000003c45527220 */ /* 0x000fe40000410000 */
        /* <DEDUP_REMOVED lines=13> */
[----:B------:R0:W-:Y:S01]  /*2670*/  STS.U16 [R17+0x180], R76 ;  /* 0x0001804c11007388 */ /* 0x0001e20000000400 */
[----:B------:R-:W-:-:S03]  /*2680*/  FMUL.FTZ R73, R10, R57 ;  /* 0x000000390a497220 */ /* 0x000fc60000410000 */
[----:B------:R1:W-:Y:S01]  /*2690*/  STS.U16 [R16+0x1c0], R77 ;  /* 0x0001c04d10007388 */ /* 0x0003e20000000400 */
[----:B------:R-:W-:-:S06]  /*26a0*/  NOP ;  /* 0x0000000000007918 */ /* 0x000fcc0000000000 */
[----:B------:R-:W2:Y:S01]  /*26b0*/  MUFU.EX2 R13, R13 ;  /* 0x0000000d000d7308 */ /* 0x000ea20000000800 */
[----:B------:R3:W4:Y:S01]  /*26c0*/  LDG.E R15, [R8.64] ;  /* 0x00000004080f7981 */ /* 0x000722000c1e1900 */
[----:B------:R-:W-:-:S06]  /*26d0*/  IADD3 R72, R78, 0x5, RZ ;  /* 0x000000054e487810 */ /* 0x000fcc0007ffe0ff */
[----:B------:R-:W5:Y:S01]  /*26e0*/  MUFU.EX2 R12, R12 ;  /* 0x0000000c000c7308 */ /* 0x000f620000000800 */
[----:B0-----:R-:W-:Y:S01]  /*26f0*/  IADD3 R76, R78, 0x7, RZ ;  /* 0x000000074e4c7810 */ /* 0x001fe20007ffe0ff */
[----:B------:R-:W-:Y:S01]  /*2700*/  FMUL.FTZ R75, R64, R55 ;  /* 0x00000037404b7220 */ /* 0x000fe20000410000 */
[----:B------:R-:W-:Y:S01]  /*2710*/  IADD3 R74, R78, 0x6, RZ ;  /* 0x000000064e4a7810 */ /* 0x000fe20007ffe0ff */
[----:B---3--:R-:W-:Y:S01]  /*2720*/  FMUL.FTZ R8, R10, R58 ;  /* 0x0000003a0a087220 */ /* 0x008fe20000410000 */
[----:B------:R-:W-:Y:S01]  /*2730*/  ISETP.GE.U32.AND P1, PT, R72, R25, PT ;  /* 0x000000194800720c */ /* 0x000fe20003f26070 */
[----:B------:R-:W-:Y:S01]  /*2740*/  FMUL.FTZ R9, R10, R59 ;  /* 0x0000003b0a097220 */ /* 0x000fe20000410000 */
[----:B------:R-:W-:Y:S01]  /*2750*/  LDS.U16 R90, [R0] ;  /* 0x00000000005a7984 */ /* 0x000fe20000000400 */
[----:B------:R0:W3:Y:S01]  /*2760*/  MUFU.EX2 R84, R73 ;  /* 0x0000004900547308 */ /* 0x0000e20000000800 */
[----:B------:R-:W-:Y:S01]  /*2770*/  FMUL.FTZ R72, R63, R62 ;  /* 0x0000003e3f487220 */ /* 0x000fe20000410000 */
[----:B------:R-:W-:Y:S01]  /*2780*/  ISETP.GE.U32.AND P3, PT, R76, R25, PT ;  /* 0x000000194c00720c */ /* 0x000fe20003f66070 */
[----:B------:R-:W-:Y:S01]  /*2790*/  FMUL.FTZ R78, R65, R56 ;  /* 0x00000038414e7220 */ /* 0x000fe20000410000 */
[----:B------:R-:W-:Y:S01]  /*27a0*/  FSEL R75, R75, RZ, !P4 ;  /* 0x000000ff4b4b7208 */ /* 0x000fe20006000000 */
[----:B------:R-:W-:Y:S01]  /*27b0*/  FMUL.FTZ R79, R10, R60 ;  /* 0x0000003c0a4f7220 */ /* 0x000fe20000410000 */
[----:B------:R-:W-:Y:S02]  /*27c0*/  LDS.U16 R91, [R0+0x2] ;  /* 0x00000200005b7984 */ /* 0x000fe40000000400 */
[----:B------:R-:W3:Y:S01]  /*27d0*/  MUFU.EX2 R8, R8 ;  /* 0x0000000800087308 */ /* 0x000ee20000000800 */
[----:B------:R-:W-:Y:S01]  /*27e0*/  FSEL R72, R72, RZ, !P6 ;  /* 0x000000ff48487208 */ /* 0x000fe20007000000 */
[----:B-1----:R-:W-:Y:S01]  /*27f0*/  FMUL.FTZ R77, R67, R58 ;  /* 0x0000003a434d7220 */ /* 0x002fe20000410000 */
[----:B--2---:R-:W-:Y:S01]  /*2800*/  FSEL R76, R13, 1, !P4 ;  /* 0x3f8000000d4c7808 */ /* 0x004fe20006000000 */
[----:B------:R-:W-:Y:S01]  /*2810*/  FMUL.FTZ R10, R10, R61 ;  /* 0x0000003d0a0a7220 */ /* 0x000fe20000410000 */
[----:B0-----:R-:W-:Y:S01]  /*2820*/  FSEL R73, R11, 1, !P6 ;  /* 0x3f8000000b497808 */ /* 0x001fe20007000000 */
[----:B------:R-:W-:Y:S02]  /*2830*/  LDS.U16 R92, [R0+0x4] ;  /* 0x00000400005c7984 */ /* 0x000fe40000000400 */
[----:B------:R-:W0:Y:S01]  /*2840*/  MUFU.EX2 R9, R9 ;  /* 0x0000000900097308 */ /* 0x000e220000000800 */
[----:B------:R-:W-:Y:S01]  /*2850*/  ISETP.GE.U32.AND P6, PT, R38, R25, PT ;  /* 0x000000192600720c */ /* 0x000fe20003fc6070 */
[-C--:B------:R-:W-:Y:S01]  /*2860*/  FFMA.FTZ R11, R72, R76.reuse, R75 ;  /* 0x0000004c480b7223 */ /* 0x080fe2000001004b */
[----:B------:R-:W-:Y:S01]  /*2870*/  FSEL R78, R78, RZ, !P5 ;  /* 0x000000ff4e4e7208 */ /* 0x000fe20006800000 */
[----:B------:R-:W-:Y:S01]  /*2880*/  LDS.U16 R93, [R0+0x6] ;  /* 0x00000600005d7984 */ /* 0x000fe20000000400 */
[----:B-----5:R-:W-:Y:S01]  /*2890*/  FSEL R83, R12, 1, !P5 ;  /* 0x3f8000000c537808 */ /* 0x020fe20006800000 */
[----:B------:R-:W-:-:S02]  /*28a0*/  FMUL.FTZ R12, R73, R76 ;  /* 0x0000004c490c7220 */ /* 0x000fc40000410000 */
[----:B------:R0:W1:Y:S01]  /*28b0*/  MUFU.EX2 R85, R79 ;  /* 0x0000004f00557308 */ /* 0x0000620000000800 */
[----:B------:R-:W-:Y:S01]  /*28c0*/  ISETP.GE.U32.AND P4, PT, R36, R25, PT ;  /* 0x000000192400720c */ /* 0x000fe20003f86070 */
[----:B------:R-:W-:Y:S01]  /*28d0*/  FFMA.FTZ R13, R83, R11, R78 ;  /* 0x0000000b530d7223 */ /* 0x000fe2000001004e */
[----:B------:R-:W-:Y:S01]  /*28e0*/  FSEL R81, R81, RZ, !P6 ;  /* 0x000000ff51517208 */ /* 0x000fe20007000000 */
[----:B------:R-:W-:Y:S01]  /*28f0*/  LDS.U16 R94, [R0+0x8] ;  /* 0x00000800005e7984 */ /* 0x000fe20000000400 */
[----:B---3--:R-:W-:Y:S01]  /*2900*/  FSEL R84, R84, 1, !P6 ;  /* 0x3f80000054547808 */ /* 0x008fe20007000000 */
[----:B------:R-:W-:Y:S02]  /*2910*/  FMUL.FTZ R11, R83, R12 ;  /* 0x0000000c530b7220 */ /* 0x000fe40000410000 */
[----:B------:R-:W2:Y:S01]  /*2920*/  MUFU.EX2 R10, R10 ;  /* 0x0000000a000a7308 */ /* 0x000ea20000000800 */
[----:B------:R-:W-:Y:S01]  /*2930*/  ISETP.GE.U32.AND P2, PT, R74, R25, PT ;  /* 0x000000194a00720c */ /* 0x000fe20003f46070 */
[----:B------:R-:W-:Y:S01]  /*2940*/  FMUL.FTZ R74, R68, R59 ;  /* 0x0000003b444a7220 */ /* 0x000fe20000410000 */
[----:B------:R-:W-:Y:S01]  /*2950*/  FSEL R77, R77, RZ, !P4 ;  /* 0x000000ff4d4d7208 */ /* 0x000fe20006000000 */
[----:B------:R-:W-:Y:S01]  /*2960*/  FFMA.FTZ R13, R84, R13, R81 ;  /* 0x0000000d540d7223 */ /* 0x000fe20000010051 */
[----:B------:R-:W-:Y:S01]  /*2970*/  FSEL R80, R8, 1, !P4 ;  /* 0x3f80000008507808 */ /* 0x000fe20006000000 */
        /* <DEDUP_REMOVED lines=65> */
[----:B----4-:R-:W-:-:S02]  /*2d90*/  FMUL.FTZ R90, R90, R15 ;  /* 0x0000000f5a5a7220 */ /* 0x010fc40000410000 */
        /* <DEDUP_REMOVED lines=28> */
.L_x_4771:
[----:B------:R-:W-:Y:S05]  /*2f60*/  BSYNC B0 ;  /* 0x0000000000007941 */ /* 0x000fea0003800000 */
.L_x_4770:
        /* <DEDUP_REMOVED lines=14> */
.L_x_4769:
[----:B------:R-:W-:Y:S01]  /*3050*/  BAR.SYNC.DEFER_BLOCKING 0x0 ;  /* 0x0000000000007b1d */ /* 0x000fe20000010000 */
[----:B0-----:R-:W-:Y:S01]  /*3060*/  F2FP.BF16.PACK_AB R8, R48, R47 ;  /* 0x0000002f3008723e */ /* 0x001fe200000010ff */
[----:B------:R-:W-:Y:S01]  /*3070*/  IMAD R60, R44, c[0x0][0x1f8], RZ ;  /* 0x00007e002c3c7a24 */ /* 0x000fe200078e02ff */
[----:B------:R-:W-:-:S02]  /*3080*/  ISETP.NE.AND P0, PT, R14, RZ, PT ;  /* 0x000000ff0e00720c */ /* 0x000fc40003f05270 */
[C---:B------:R-:W-:Y:S01]  /*3090*/  PRMT R11, R8.reuse, 0x7610, R11 ;  /* 0x00007610080b7816 */ /* 0x040fe2000000000b */
[----:B------:R-:W-:Y:S01]  /*30a0*/  IMAD R81, R45, c[0x0][0x1fc], R60 ;  /* 0x00007f002d517a24 */ /* 0x000fe200078e023c */
[----:B------:R-:W-:Y:S01]  /*30b0*/  PRMT R12, R8, 0x7632, R12 ;  /* 0x00007632080c7816 */ /* 0x000fe2000000000c */
[----:B------:R-:W-:Y:S01]  /*30c0*/  BSSY B0, `(.L_x_4773) ;  /* 0x0000045000007945 */ /* 0x000fe20003800000 */
[----:B------:R-:W-:Y:S02]  /*30d0*/  F2FP.BF16.PACK_AB R9, R50, R49 ;  /* 0x000000313209723e */ /* 0x000fe400000010ff */
[----:B------:R-:W-:Y:S02]  /*30e0*/  F2FP.BF16.PACK_AB R8, R52, R51 ;  /* 0x000000333408723e */ /* 0x000fe400000010ff */
[----:B------:R-:W-:Y:S02]  /*30f0*/  F2FP.BF16.PACK_AB R10, R54, R53 ;  /* 0x00000035360a723e */ /* 0x000fe400000010ff */
[----:B------:R-:W-:-:S02]  /*3100*/  PRMT R13, R9, 0x7632, R13 ;  /* 0x00007632090d7816 */ /* 0x000fc4000000000d */
[----:B------:R-:W-:Y:S02]  /*3110*/  PRMT R56, R8, 0x7632, R56 ;  /* 0x0000763208387816 */ /* 0x000fe40000000038 */
[----:B------:R-:W-:Y:S02]  /*3120*/  PRMT R57, R10, 0x7632, R57 ;  /* 0x000076320a397816 */ /* 0x000fe40000000039 */
[----:B------:R-:W-:Y:S01]  /*3130*/  ISETP.GE.AND P2, PT, R6, R25, PT ;  /* 0x000000190600720c */ /* 0x000fe20003f46270 */
[----:B------:R-:W-:Y:S04]  /*3140*/  STS.U16 [R0], R11 ;  /* 0x0000000b00007388 */ /* 0x000fe80000000400 */
[----:B------:R0:W-:Y:S04]  /*3150*/  STS.U16 [R0+0x2], R12 ;  /* 0x0000020c00007388 */ /* 0x0001e80000000400 */
[----:B------:R-:W-:Y:S04]  /*3160*/  STS.U16 [R0+0x4], R9 ;  /* 0x0000040900007388 */ /* 0x000fe80000000400 */
[----:B------:R1:W-:Y:S01]  /*3170*/  STS.U16 [R0+0x6], R13 ;  /* 0x0000060d00007388 */ /* 0x0003e20000000400 */
[----:B0-----:R-:W-:-:S03]  /*3180*/  IMAD R12, R88, c[0x0][0x1f0], RZ ;  /* 0x00007c00580c7a24 */ /* 0x001fc600078e02ff */
[----:B------:R0:W-:Y:S01]  /*3190*/  STS.U16 [R0+0x8], R8 ;  /* 0x0000080800007388 */ /* 0x0001e20000000400 */
[----:B------:R-:W-:-:S03]  /*31a0*/  IMAD R77, R39, c[0x0][0x1f4], R12 ;  /* 0x00007d00274d7a24 */ /* 0x000fc600078e020c */
[----:B------:R-:W-:Y:S01]  /*31b0*/  STS.U16 [R0+0xa], R56 ;  /* 0x00000a3800007388 */ /* 0x000fe20000000400 */
[----:B-1----:R-:W-:-:S03]  /*31c0*/  HFMA2.MMA R13, -RZ, RZ, 0, 1.1920928955078125e-07 ;  /* 0x00000002ff0d7435 */ /* 0x002fc600000001ff */
[----:B------:R1:W-:Y:S01]  /*31d0*/  STS.U16 [R0+0xc], R10 ;  /* 0x00000c0a00007388 */ /* 0x0003e20000000400 */
[----:B0-----:R-:W-:-:S03]  /*31e0*/  IMAD R8, R88, c[0x0][0x200], RZ ;  /* 0x0000800058087a24 */ /* 0x001fc600078e02ff */
[----:B------:R0:W-:Y:S01]  /*31f0*/  STS.U16 [R0+0xe], R57 ;  /* 0x00000e3900007388 */ /* 0x0001e20000000400 */
[----:B------:R-:W-:-:S06]  /*3200*/  NOP ;  /* 0x0000000000007918 */ /* 0x000fcc0000000000 */
[----:B------:R-:W-:Y:S01]  /*3210*/  LDS.U16 R15, [R23] ;  /* 0x00000000170f7984 */ /* 0x000fe20000000400 */
[----:B-1----:R-:W-:-:S03]  /*3220*/  IMAD.WIDE.U32 R10, R39, c[0x0][0x200], RZ ;  /* 0x00008000270a7a25 */ /* 0x002fc600078e00ff */
[----:B------:R-:W-:Y:S01]  /*3230*/  LDS.U16 R55, [R22+0x40] ;  /* 0x0000400016377984 */ /* 0x000fe20000000400 */
[----:B------:R-:W-:Y:S02]  /*3240*/  IMAD R79, R39, c[0x0][0x204], R8 ;  /* 0x00008100274f7a24 */ /* 0x000fe400078e0208 */
[----:B------:R-:W-:Y:S01]  /*3250*/  IMAD.SHL.U32 R8, R33, 0x100, RZ ;  /* 0x0000010021087824 */ /* 0x000fe200078e00ff */
[----:B------:R-:W-:Y:S01]  /*3260*/  LDS.U16 R63, [R21+0x80] ;  /* 0x00008000153f7984 */ /* 0x000fe20000000400 */
[----:B------:R-:W-:Y:S01]  /*3270*/  IMAD R56, R44, c[0x0][0x208], RZ ;  /* 0x000082002c387a24 */ /* 0x000fe200078e02ff */
[----:B------:R-:W-:Y:S01]  /*3280*/  IADD3 R11, R11, R79, RZ ;  /* 0x0000004f0b0b7210 */ /* 0x000fe20007ffe0ff */
[----:B------:R-:W-:Y:S01]  /*3290*/  IMAD.WIDE R12, R6, R13, c[0x0][0x258] ;  /* 0x00009600060c7625 */ /* 0x000fe200078e020d */
[----:B------:R-:W-:Y:S01]  /*32a0*/  LDS.U16 R65, [R20+0xc0] ;  /* 0x0000c00014417984 */ /* 0x000fe20000000400 */
[----:B------:R-:W-:Y:S02]  /*32b0*/  SHF.R.S32.HI R9, RZ, 0x1f, R8 ;  /* 0x0000001fff097819 */ /* 0x000fe40000011408 */
[C---:B------:R-:W-:Y:S01]  /*32c0*/  IMAD.WIDE.U32 R10, R45.reuse, c[0x0][0x208], R10 ;  /* 0x000082002d0a7a25 */ /* 0x040fe200078e000a */
[----:B------:R-:W-:Y:S03]  /*32d0*/  LDS.U16 R67, [R19+0x100] ;  /* 0x0001000013437984 */ /* 0x000fe60000000400 */
[----:B------:R-:W-:Y:S01]  /*32e0*/  IMAD R61, R45, c[0x0][0x20c], R56 ;  /* 0x000083002d3d7a24 */ /* 0x000fe200078e0238 */
[----:B------:R-:W-:Y:S01]  /*32f0*/  LDS.U16 R69, [R18+0x140] ;  /* 0x0001400012457984 */ /* 0x000fe20000000400 */
[----:B0-----:R-:W-:Y:S01]  /*3300*/  @!P2 IMAD.WIDE.U32 R56, R39, c[0x0][0x1f0], R8 ;  /* 0x00007c002738aa25 */ /* 0x001fe200078e0008 */
[----:B------:R-:W-:-:S02]  /*3310*/  IADD3 R59, P1, R8, R10, RZ ;  /* 0x0000000a083b7210 */ /* 0x000fc40007f3e0ff */
[----:B------:R-:W-:Y:S01]  /*3320*/  LDS.U16 R71, [R17+0x180] ;  /* 0x0001800011477984 */ /* 0x000fe20000000400 */
[----:B------:R-:W-:Y:S01]  /*3330*/  @!P2 IMAD.IADD R57, R77, 0x1, R57 ;  /* 0x000000014d39a824 */ /* 0x000fe200078e0239 */
[----:B------:R-:W-:Y:S02]  /*3340*/  IADD3.X R11, R9, R61, R11, P1, !PT ;  /* 0x0000003d090b7210 */ /* 0x000fe40000ffe40b */
[----:B------:R-:W-:Y:S01]  /*3350*/  LDS.U16 R73, [R16+0x1c0] ;  /* 0x0001c00010497984 */ /* 0x000fe20000000400 */
[----:B------:R-:W-:Y:S01]  /*3360*/  LEA R10, P1, R59, R12, 0x1 ;  /* 0x0000000c3b0a7211 */ /* 0x000fe200078208ff */
[----:B------:R-:W-:Y:S02]  /*3370*/  @!P2 IMAD.WIDE.U32 R60, R45, c[0x0][0x1f8], R56 ;  /* 0x00007e002d3caa25 */ /* 0x000fe400078e0038 */
[----:B------:R-:W-:Y:S01]  /*3380*/  @!P0 STS [0x210], R25 ;  /* 0x00021019ff008388 */ /* 0x000fe20000000800 */
[----:B------:R-:W-:Y:S01]  /*3390*/  LEA.HI.X R11, R59, R13, R11, 0x1, P1 ;  /* 0x0000000d3b0b7211 */ /* 0x000fe200008f0c0b */
[----:B------:R-:W-:-:S02]  /*33a0*/  IMAD.WIDE.U32 R58, R39, c[0x0][0x1f0], RZ ;  /* 0x00007c00273a7a25 */ /* 0x000fc400078e00ff */
[----:B------:R-:W-:Y:S01]  /*33b0*/  BAR.SYNC.DEFER_BLOCKING 0x0 ;  /* 0x0000000000007b1d */ /* 0x000fe20000010000 */
[C---:B------:R-:W-:Y:S01]  /*33c0*/  IADD3 R12, P1, R6.reuse, R8, RZ ;  /* 0x00000008060c7210 */ /* 0x040fe20007f3e0ff */
[----:B------:R-:W-:Y:S01]  /*33d0*/  IMAD.IADD R57, R59, 0x1, R77 ;  /* 0x000000013b397824 */ /* 0x000fe200078e024d */
[----:B------:R-:W-:Y:S02]  /*33e0*/  MOV R56, R58 ;  /* 0x0000003a00387202 */ /* 0x000fe40000000f00 */
[----:B------:R-:W-:Y:S01]  /*33f0*/  IADD3.X R13, R7, R9, RZ, P1, !PT ;  /* 0x00000009070d7210 */ /* 0x000fe20000ffe4ff */
[----:B------:R-:W0:Y:S02]  /*3400*/  LDS R75, [0x210] ;  /* 0x00021000ff4b7984 */ /* 0x000e240000000800 */
[-C--:B0-----:R-:W-:Y:S02]  /*3410*/  ISETP.GE.AND P5, PT, R6, R75.reuse, PT ;  /* 0x0000004b0600720c */ /* 0x081fe40003fa6270 */
[----:B------:R-:W-:-:S02]  /*3420*/  ISETP.GE.AND P3, PT, R46, R75, PT ;  /* 0x0000004b2e00720c */ /* 0x000fc40003f66270 */
[----:B------:R-:W-:Y:S02]  /*3430*/  @!P2 IADD3 R46, P6, R6, R60, RZ ;  /* 0x0000003c062ea210 */ /* 0x000fe40007fde0ff */
[-C--:B------:R-:W-:Y:S02]  /*3440*/  ISETP.GE.AND P4, PT, R34, R75.reuse, PT ;  /* 0x0000004b2200720c */ /* 0x080fe40003f86270 */
[----:B------:R-:W-:Y:S02]  /*3450*/  ISETP.GE.AND P1, PT, R32, R75, PT ;  /* 0x0000004b2000720c */ /* 0x000fe40003f26270 */
[----:B------:R-:W-:-:S03]  /*3460*/  @!P2 IADD3.X R77, R7, R61, R81, P6, !PT ;  /* 0x0000003d074da210 */ /* 0x000fc600037fe451 */
        /* <DEDUP_REMOVED lines=10> */
.L_x_4774:
[----:B------:R-:W-:Y:S05]  /*3510*/  BSYNC B0 ;  /* 0x0000000000007941 */ /* 0x000fea0003800000 */
.L_x_4773:
[----:B------:R-:W-:Y:S01]  /*3520*/  @!P2 LEA R58, P6, R46, c[0x0][0x268], 0x1 ;  /* 0x00009a002e3aaa11 */ /* 0x000fe200078c08ff */
[----:B------:R1:W-:Y:S01]  /*3530*/  @!P3 STG.E.U16 [R10.64+0x40], R55 ;  /* 0x000040370a00b986 */ /* 0x0003e2000c101504 */
        /* <DEDUP_REMOVED lines=8> */
[----:B------:R-:W-:Y:S02]  /*35c0*/  LOP3.LUT R46, R6, 0x20, RZ, 0xfc, !PT ;  /* 0x00000020062e7812 */ /* 0x000fe400078efcff */
[----:B0-----:R-:W-:Y:S01]  /*35d0*/  IADD3 R61, P1, R8, R56, RZ ;  /* 0x00000038083d7210 */ /* 0x001fe20007f3e0ff */
[----:B------:R-:W-:Y:S01]  /*35e0*/  @!P3 STG.E.U16 [R10.64+0x100], R67 ;  /* 0x000100430a00b986 */ /* 0x000fe2000c101504 */
[C---:B-1----:R-:W-:Y:S01]  /*35f0*/  SHF.L.U64.HI R55, R46.reuse, 0x1, R7 ;  /* 0x000000012e377819 */ /* 0x042fe20000010207 */
[C---:B------:R-:W-:Y:S01]  /*3600*/  IMAD.SHL.U32 R15, R46.reuse, 0x2, RZ ;  /* 0x000000022e0f7824 */ /* 0x040fe200078e00ff */
[----:B------:R-:W-:Y:S01]  /*3610*/  IADD3.X R62, R9, R81, R57, P1, !PT ;  /* 0x00000051093e7210 */ /* 0x000fe20000ffe439 */
[----:B------:R-:W-:Y:S01]  /*3620*/  @!P4 STG.E.U16 [R10.64+0x140], R69 ;  /* 0x000140450a00c986 */ /* 0x000fe2000c101504 */
[----:B------:R-:W-:Y:S02]  /*3630*/  PRMT R60, RZ, 0x7610, R60 ;  /* 0x00007610ff3c7816 */ /* 0x000fe4000000003c */
[----:B------:R-:W-:Y:S01]  /*3640*/  IADD3 R56, P1, R15, c[0x0][0x268], RZ ;  /* 0x00009a000f387a10 */ /* 0x000fe20007f3e0ff */
[----:B------:R-:W-:Y:S03]  /*3650*/  @!P5 STG.E.U16 [R10.64+0x180], R71 ;  /* 0x000180470a00d986 */ /* 0x000fe6000c101504 */
[----:B------:R-:W-:Y:S01]  /*3660*/  IADD3.X R57, R55, c[0x0][0x26c], RZ, P1, !PT ;  /* 0x00009b0037397a10 */ /* 0x000fe20000ffe4ff */
[----:B------:R0:W-:Y:S01]  /*3670*/  @!P6 STG.E.U16 [R10.64+0x1c0], R73 ;  /* 0x0001c0490a00e986 */ /* 0x0001e2000c101504 */
[----:B------:R-:W-:-:S02]  /*3680*/  ISETP.GE.AND P1, PT, R46, R25, PT ;  /* 0x000000192e00720c */ /* 0x000fc40003f26270 */
[C---:B------:R-:W-:Y:S01]  /*3690*/  LEA R56, P3, R61.reuse, R56, 0x1 ;  /* 0x000000383d387211 */ /* 0x040fe200078608ff */
[----:B------:R-:W-:Y:S03]  /*36a0*/  BAR.SYNC.DEFER_BLOCKING 0x0 ;  /* 0x0000000000007b1d */ /* 0x000fe60000010000 */
[----:B------:R-:W-:Y:S02]  /*36b0*/  LEA.HI.X R57, R61, R57, R62, 0x1, P3 ;  /* 0x000000393d397211 */ /* 0x000fe400018f0c3e */
[----:B------:R-:W-:Y:S02]  /*36c0*/  PRMT R61, RZ, 0x7610, R61 ;  /* 0x00007610ff3d7816 */ /* 0x000fe4000000003d */
[-C--:B------:R-:W-:Y:S02]  /*36d0*/  ISETP.GE.AND P6, PT, R34, R25.reuse, PT ;  /* 0x000000192200720c */ /* 0x080fe40003fc6270 */
[----:B------:R-:W-:-:S02]  /*36e0*/  ISETP.GE.AND P5, PT, R32, R25, PT ;  /* 0x000000192000720c */ /* 0x000fc40003fa6270 */
        /* <DEDUP_REMOVED lines=38> */
[----:B------:R-:W-:Y:S02]  /*3950*/  FMUL.FTZ R61, R64, -1.4426950216293334961 ;  /* 0xbfb8aa3b403d7820 */ /* 0x000fe40000410000 */
[----:B------:R-:W-:Y:S01]  /*3960*/  FMUL.FTZ R62, R56, -1.4426950216293334961 ;  /* 0xbfb8aa3b383e7820 */ /* 0x000fe20000410000 */
[----:B--2---:R-:W-:-:S03]  /*3970*/  PRMT R60, RZ, 0x5410, R60 ;  /* 0x00005410ff3c7816 */ /* 0x004fc6000000003c */
[----:B------:R-:W0:Y:S01]  /*3980*/  MUFU.EX2 R61, R61 ;  /* 0x0000003d003d7308 */ /* 0x000e220000000800 */
[----:B---3--:R-:W-:Y:S02]  /*3990*/  PRMT R57, RZ, 0x5410, R57 ;  /* 0x00005410ff397816 */ /* 0x008fe40000000039 */
[----:B----4-:R-:W-:Y:S01]  /*39a0*/  PRMT R66, RZ, 0x5410, R10 ;  /* 0x00005410ff427816 */ /* 0x010fe2000000000a */
[----:B------:R-:W-:-:S04]  /*39b0*/  FMUL.FTZ R65, R60, -1.4426950216293334961 ;  /* 0xbfb8aa3b3c417820 */ /* 0x000fc80000410000 */
[----:B------:R-:W1:Y:S01]  /*39c0*/  MUFU.EX2 R62, R62 ;  /* 0x0000003e003e7308 */ /* 0x000e620000000800 */
[----:B-----5:R-:W-:Y:S02]  /*39d0*/  PRMT R67, RZ, 0x5410, R11 ;  /* 0x00005410ff437816 */ /* 0x020fe4000000000b */
[----:B------:R-:W-:Y:S02]  /*39e0*/  PRMT R68, RZ, 0x5410, R58 ;  /* 0x00005410ff447816 */ /* 0x000fe4000000003a */
[----:B------:R-:W-:Y:S01]  /*39f0*/  PRMT R70, RZ, 0x5410, R59 ;  /* 0x00005410ff467816 */ /* 0x000fe2000000003b */
[----:B------:R-:W-:Y:S02]  /*3a00*/  FMUL.FTZ R63, R57, -1.4426950216293334961 ;  /* 0xbfb8aa3b393f7820 */ /* 0x000fe40000410000 */
[----:B------:R-:W-:Y:S02]  /*3a10*/  FMUL.FTZ R10, R66, -1.4426950216293334961 ;  /* 0xbfb8aa3b420a7820 */ /* 0x000fe40000410000 */
[----:B------:R-:W-:-:S02]  /*3a20*/  FMUL.FTZ R11, R67, -1.4426950216293334961 ;  /* 0xbfb8aa3b430b7820 */ /* 0x000fc40000410000 */
[----:B------:R-:W-:Y:S02]  /*3a30*/  FMUL.FTZ R58, R68, -1.4426950216293334961 ;  /* 0xbfb8aa3b443a7820 */ /* 0x000fe40000410000 */
[----:B------:R-:W-:Y:S01]  /*3a40*/  FMUL.FTZ R59, R70, -1.4426950216293334961 ;  /* 0xbfb8aa3b463b7820 */ /* 0x000fe20000410000 */
[----:B------:R-:W2:Y:S01]  /*3a50*/  MUFU.EX2 R65, R65 ;  /* 0x0000004100417308 */ /* 0x000ea20000000800 */
[----:B0-----:R-:W-:-:S07]  /*3a60*/  FADD.FTZ R61, R61, 1 ;  /* 0x3f8000003d3d7421 */ /* 0x001fce0000010000 */
[----:B------:R-:W0:Y:S08]  /*3a70*/  MUFU.EX2 R69, R58 ;  /* 0x0000003a00457308 */ /* 0x000e300000000800 */
[----:B------:R-:W3:Y:S01]  /*3a80*/  MUFU.EX2 R71, R59 ;  /* 0x0000003b00477308 */ /* 0x000ee20000000800 */
[----:B-1----:R-:W-:-:S07]  /*3a90*/  FADD.FTZ R62, R62, 1 ;  /* 0x3f8000003e3e7421 */ /* 0x002fce0000010000 */
[----:B------:R-:W1:Y:S08]  /*3aa0*/  MUFU.EX2 R63, R63 ;  /* 0x0000003f003f7308 */ /* 0x000e700000000800 */
[----:B------:R-:W4:Y:S08]  /*3ab0*/  MUFU.EX2 R10, R10 ;  /* 0x0000000a000a7308 */ /* 0x000f300000000800 */
[----:B------:R-:W5:Y:S01]  /*3ac0*/  MUFU.EX2 R11, R11 ;  /* 0x0000000b000b7308 */ /* 0x000f620000000800 */
[----:B--2---:R-:W-:-:S02]  /*3ad0*/  FADD.FTZ R65, R65, 1 ;  /* 0x3f80000041417421 */ /* 0x004fc40000010000 */
[----:B0-----:R-:W-:-:S05]  /*3ae0*/  FADD.FTZ R69, R69, 1 ;  /* 0x3f80000045457421 */ /* 0x001fca0000010000 */
[----:B------:R-:W0:Y:S01]  /*3af0*/  MUFU.RCP R61, R61 ;  /* 0x0000003d003d7308 */ /* 0x000e220000001000 */
[----:B---3--:R-:W-:-:S07]  /*3b00*/  FADD.FTZ R71, R71, 1 ;  /* 0x3f80000047477421 */ /* 0x008fce0000010000 */
[----:B------:R-:W2:Y:S01]  /*3b10*/  MUFU.RCP R73, R62 ;  /* 0x0000003e00497308 */ /* 0x000ea20000001000 */
[----:B-1----:R-:W-:Y:S02]  /*3b20*/  FADD.FTZ R63, R63, 1 ;  /* 0x3f8000003f3f7421 */ /* 0x002fe40000010000 */
[----:B----4-:R-:W-:Y:S02]  /*3b30*/  FADD.FTZ R58, R10, 1 ;  /* 0x3f8000000a3a7421 */ /* 0x010fe40000010000 */
[----:B-----5:R-:W-:-:S03]  /*3b40*/  FADD.FTZ R59, R11, 1 ;  /* 0x3f8000000b3b7421 */ /* 0x020fc60000010000 */
[----:B------:R-:W1:Y:S01]  /*3b50*/  MUFU.RCP R72, R63 ;  /* 0x0000003f00487308 */ /* 0x000e620000001000 */
[----:B0-----:R-:W-:-:S07]  /*3b60*/  FMUL.FTZ R64, R64, R61 ;  /* 0x0000003d40407220 */ /* 0x001fce0000410000 */
[----:B------:R-:W0:Y:S01]  /*3b70*/  MUFU.RCP R65, R65 ;  /* 0x0000004100417308 */ /* 0x000e220000001000 */
[----:B--2---:R-:W-:-:S07]  /*3b80*/  FMUL.FTZ R11, R56, R73 ;  /* 0x00000049380b7220 */ /* 0x004fce0000410000 */
[----:B------:R-:W2:Y:S08]  /*3b90*/  MUFU.RCP R75, R58 ;  /* 0x0000003a004b7308 */ /* 0x000eb00000001000 */
[----:B------:R-:W3:Y:S08]  /*3ba0*/  MUFU.RCP R74, R59 ;  /* 0x0000003b004a7308 */ /* 0x000ef00000001000 */
[----:B------:R-:W4:Y:S08]  /*3bb0*/  MUFU.RCP R69, R69 ;  /* 0x0000004500457308 */ /* 0x000f300000001000 */
[----:B------:R-:W5:Y:S01]  /*3bc0*/  MUFU.RCP R71, R71 ;  /* 0x0000004700477308 */ /* 0x000f620000001000 */
[----:B------:R-:W-:-:S02]  /*3bd0*/  FMUL.FTZ R64, R64, R47 ;  /* 0x0000002f40407220 */ /* 0x000fc40000410000 */
[----:B------:R-:W-:Y:S02]  /*3be0*/  FMUL.FTZ R11, R11, R48 ;  /* 0x000000300b0b7220 */ /* 0x000fe40000410000 */
[----:B-1----:R-:W-:Y:S01]  /*3bf0*/  FMUL.FTZ R10, R57, R72 ;  /* 0x00000048390a7220 */ /* 0x002fe20000410000 */
[----:B------:R-:W-:Y:S01]  /*3c00*/  BAR.SYNC.DEFER_BLOCKING 0x0 ;  /* 0x0000000000007b1d */ /* 0x000fe20000010000 */
[----:B0-----:R-:W-:Y:S01]  /*3c10*/  FMUL.FTZ R47, R60, R65 ;  /* 0x000000413c2f7220 */ /* 0x001fe20000410000 */
[----:B------:R-:W-:Y:S01]  /*3c20*/  F2FP.BF16.PACK_AB R64, R11, R64 ;  /* 0x000000400b40723e */ /* 0x000fe200000010ff */
[----:B--2---:R-:W-:Y:S02]  /*3c30*/  FMUL.FTZ R66, R66, R75 ;  /* 0x0000004b42427220 */ /* 0x004fe40000410000 */
[----:B---3--:R-:W-:Y:S02]  /*3c40*/  FMUL.FTZ R67, R67, R74 ;  /* 0x0000004a43437220 */ /* 0x008fe40000410000 */
[----:B----4-:R-:W-:-:S02]  /*3c50*/  FMUL.FTZ R68, R68, R69 ;  /* 0x0000004544447220 */ /* 0x010fc40000410000 */
[----:B-----5:R-:W-:Y:S02]  /*3c60*/  FMUL.FTZ R11, R70, R71 ;  /* 0x00000047460b7220 */ /* 0x020fe40000410000 */
[----:B------:R-:W-:Y:S02]  /*3c70*/  FMUL.FTZ R10, R10, R49 ;  /* 0x000000310a0a7220 */ /* 0x000fe40000410000 */
[----:B------:R-:W-:Y:S02]  /*3c80*/  FMUL.FTZ R47, R47, R50 ;  /* 0x000000322f2f7220 */ /* 0x000fe40000410000 */
[----:B------:R-:W-:Y:S02]  /*3c90*/  FMUL.FTZ R66, R66, R51 ;  /* 0x0000003342427220 */ /* 0x000fe40000410000 */
[----:B------:R-:W-:Y:S02]  /*3ca0*/  FMUL.FTZ R67, R67, R52 ;  /* 0x0000003443437220 */ /* 0x000fe40000410000 */
[----:B------:R-:W-:-:S02]  /*3cb0*/  FMUL.FTZ R68, R68, R53 ;  /* 0x0000003544447220 */ /* 0x000fc40000410000 */
[----:B------:R-:W-:Y:S01]  /*3cc0*/  FMUL.FTZ R11, R11, R54 ;  /* 0x000000360b0b7220 */ /* 0x000fe20000410000 */
[----:B------:R-:W-:Y:S02]  /*3cd0*/  F2FP.BF16.PACK_AB R10, R47, R10 ;  /* 0x0000000a2f0a723e */ /* 0x000fe400000010ff */
        /* <DEDUP_REMOVED lines=41> */
.L_x_4776:
[----:B------:R-:W-:Y:S05]  /*3f70*/  BSYNC B0 ;  /* 0x0000000000007941 */ /* 0x000fea0003800000 */
.L_x_4775:
[----:B------:R-:W-:Y:S01]  /*3f80*/  IMAD.MOV.U32 R11, RZ, RZ, R61 ;  /* 0x000000ffff0b7224 */ /* 0x000fe200078e003d */
[----:B------:R-:W-:Y:S01]  /*3f90*/  IADD3 R15, P1, R15, c[0x0][0x270], RZ ;  /* 0x00009c000f0f7a10 */ /* 0x000fe20007f3e0ff */
[----:B------:R-:W-:Y:S01]  /*3fa0*/  IMAD R0, R44, c[0x0][0x218], RZ ;  /* 0x000086002c007a24 */ /* 0x000fe200078e02ff */
[-C--:B------:R-:W-:Y:S01]  /*3fb0*/  ISETP.GE.AND P4, PT, R28, R59.reuse, PT ;  /* 0x0000003b1c00720c */ /* 0x080fe20003f86270 */
[C---:B------:R-:W-:Y:S01]  /*3fc0*/  IMAD.WIDE.U32 R10, R45.reuse, c[0x0][0x218], R10 ;  /* 0x000086002d0a7a25 */ /* 0x040fe200078e000a */
[-C--:B------:R-:W-:Y:S02]  /*3fd0*/  ISETP.GE.AND P5, PT, R26, R59.reuse, PT ;  /* 0x0000003b1a00720c */ /* 0x080fe40003fa6270 */
[----:B------:R-:W-:Y:S01]  /*3fe0*/  ISETP.GE.AND P6, PT, R24, R59, PT ;  /* 0x0000003b1800720c */ /* 0x000fe20003fc6270 */
[----:B------:R-:W-:Y:S01]  /*3ff0*/  IMAD R13, R45, c[0x0][0x21c], R0 ;  /* 0x000087002d0d7a24 */ /* 0x000fe200078e0200 */
[----:B------:R-:W-:Y:S02]  /*4000*/  IADD3 R0, P0, R8, R10, RZ ;  /* 0x0000000a08007210 */ /* 0x000fe40007f1e0ff */
[----:B------:R-:W-:-:S02]  /*4010*/  IADD3.X R55, R55, c[0x0][0x274], RZ, P1, !PT ;  /* 0x00009d0037377a10 */ /* 0x000fc40000ffe4ff */
[----:B------:R-:W-:Y:S02]  /*4020*/  IADD3.X R9, R9, R13, R11, P0, !PT ;  /* 0x0000000d09097210 */ /* 0x000fe400007fe40b */
[----:B------:R-:W-:Y:S02]  /*4030*/  LEA R8, P2, R0, R15, 0x1 ;  /* 0x0000000f00087211 */ /* 0x000fe400078408ff */
[----:B------:R-:W-:Y:S02]  /*4040*/  ISETP.GE.AND P0, PT, R46, R59, PT ;  /* 0x0000003b2e00720c */ /* 0x000fe40003f06270 */
[----:B------:R-:W-:Y:S02]  /*4050*/  LEA.HI.X R9, R0, R55, R9, 0x1, P2 ;  /* 0x0000003700097211 */ /* 0x000fe400010f0c09 */
[-C--:B------:R-:W-:Y:S02]  /*4060*/  ISETP.GE.AND P2, PT, R32, R59.reuse, PT ;  /* 0x0000003b2000720c */ /* 0x080fe40003f46270 */
[----:B------:R-:W-:Y:S01]  /*4070*/  IADD3 R33, R33, 0x1, RZ ;  /* 0x0000000121217810 */ /* 0x000fe20007ffe0ff */
[----:B------:R1:W-:Y:S01]  /*4080*/  @!P4 STG.E.U16 [R8.64+0x100], R51 ;  /* 0x000100330800c986 */ /* 0x0003e2000c101504 */
[----:B------:R-:W-:-:S02]  /*4090*/  ISETP.GE.AND P1, PT, R34, R59, PT ;  /* 0x0000003b2200720c */ /* 0x000fc40003f26270 */
        /* <DEDUP_REMOVED lines=16> */
.L_x_4777:
[----:B------:R-:W-:Y:S05]  /*41a0*/  EXIT ;  /* 0x000000000000794d */ /* 0x000fea0003800000 */
.L_x_4779:
        /* <DEDUP_REMOVED lines=13> */
.L_x_5451:


//--------------------- .text._Z25selective_scan_fwd_kernelI32Selective_Scan_fwd_kernel_traitsILi32ELi8ELi1ELb0ELb1ELb0ELb0EN3c108BFloat16EfEEv13SSMParamsBase --------------------------
	.section	.text._Z25selective_scan_fwd_kernelI32Selective_Scan_fwd_kernel_traitsILi32ELi8ELi1ELb0ELb1ELb0ELb0EN3c108BFloat16EfEEv13SSMParamsBase,"ax",@progbits
	.sectioninfo	@"SHI_REGISTERS=104"
	.align	128
        .global         _Z25selective_scan_fwd_kernelI32Selective_Scan_fwd_kernel_traitsILi32ELi8ELi1ELb0ELb1ELb0ELb0EN3c108BFloat16EfEEv13SSMParamsBase
        .type           _Z25selective_scan_fwd_kernelI32Selective_Scan_fwd_kernel_traitsILi32ELi8ELi1ELb0ELb1ELb0ELb0EN3c108BFloat16EfEEv13SSMParamsBase,@function
        .size           _Z25selective_scan_fwd_kernelI32Selective_Scan_fwd_kernel_traitsILi32ELi8ELi1ELb0ELb1ELb0ELb0EN3c108BFloat16EfEEv13SSMParamsBase,(.L_x_5452 - _Z25selective_scan_fwd_kernelI32Selective_Scan_fwd_kernel_traitsILi32ELi8ELi1ELb0ELb1ELb0ELb0EN3c108BFloat16EfEEv13SSMParamsBase)
        .other          _Z25selective_scan_fwd_kernelI32Selective_Scan_fwd_kernel_traitsILi32ELi8ELi1ELb0ELb1ELb0ELb0EN3c108BFloat16EfEEv13SSMParamsBase,@"STO_CUDA_ENTRY STV_DEFAULT"
_Z25selective_scan_fwd_kernelI32Selective_Scan_fwd_kernel_traitsILi32ELi8ELi1ELb0ELb1ELb0ELb0EN3c108BFloat16EfEEv13SSMParamsBase:
.text._Z25selective_scan_fwd_kernelI32Selective_Scan_fwd_kernel_traitsILi32ELi8ELi1ELb0ELb1ELb0ELb0EN3c108BFloat16EfEEv13SSMParamsBase:
        /* <DEDUP_REMOVED lines=28> */
[----:B------:R-:W-:Y:S02]  /*01c0*/  LOP3.LUT R4, R62, c[0x0][0x178], RZ, 0x3c, !PT ;  /* 0x00005e003e047a12 */ /* 0x000fe400078e3cff */
[----:B0-----:R-:W-:Y:S01]  /*01d0*/  SHF.R.S32.HI R96, RZ, 0x1f, R58 ;  /* 0x0000001fff607819 */ /* 0x001fe2000001143a */
[----:B------:R-:W-:-:S06]  /*01e0*/  IMAD.HI.U32 R7, R7, R11, R6 ;  /* 0x0000000b07077227 */ /* 0x000fcc00078e0006 */
[----:B------:R-:W-:-:S05]  /*01f0*/  IMAD.HI.U32 R0, R7, R2, RZ ;  /* 0x0000000207007227 */ /* 0x000fca00078e00ff */
[----:B------:R-:W-:-:S05]  /*0200*/  IADD3 R3, -R0, RZ, RZ ;  /* 0x000000ff00037210 */ /* 0x000fca0007ffe1ff */
[----:B------:R-:W-:-:S05]  /*0210*/  IMAD R2, R9, R3, R2 ;  /* 0x0000000309027224 */ /* 0x000fca00078e0202 */
        /* <DEDUP_REMOVED lines=11> */
[----:B------:R-:W-:Y:S01]  /*02d0*/  IMAD R13, R58, c[0x0][0x194], R3 ;  /* 0x000065003a0d7a24 */ /* 0x000fe200078e0203 */
[----:B------:R-:W1:Y:S01]  /*02e0*/  S2R R56, SR_LANEID ;  /* 0x0000000000387919 */ /* 0x000e620000000000 */
[----:B------:R-:W-:-:S04]  /*02f0*/  IMAD.WIDE.U32 R2, R62, c[0x0][0x1d8], RZ ;  /* 0x000076003e027a25 */ /* 0x000fc800078e00ff */
[C---:B------:R-:W-:Y:S01]  /*0300*/  IMAD R9, R62.reuse, c[0x0][0x1dc], R9 ;  /* 0x000077003e097a24 */ /* 0x040fe200078e0209 */
[----:B------:R-:W-:Y:S01]  /*0310*/  MOV R8, R2 ;  /* 0x0000000200087202 */ /* 0x000fe20000000f00 */
[----:B------:R-:W-:Y:S02]  /*0320*/  IMAD.WIDE.U32 R4, R62, c[0x0][0x1e8], RZ ;  /* 0x00007a003e047a25 */ /* 0x000fe400078e00ff */
[----:B------:R-:W-:Y:S02]  /*0330*/  @P0 IADD3 R0, R0, 0x1, RZ ;  /* 0x0000000100000810 */ /* 0x000fe40007ffe0ff */
[----:B------:R-:W-:Y:S02]  /*0340*/  IMAD R11, R62, c[0x0][0x1ec], R11 ;  /* 0x00007b003e0b7a24 */ /* 0x000fe400078e020b */
[----:B------:R-:W-:Y:S01]  /*0350*/  IMAD.WIDE.U32 R6, R58, c[0x0][0x190], RZ ;  /* 0x000064003a067a25 */ /* 0x000fe200078e00ff */
[C---:B0-----:R-:W-:Y:S02]  /*0360*/  LOP3.LUT R57, R63.reuse, 0x1f, RZ, 0xc0, !PT ;  /* 0x0000001f3f397812 */ /* 0x041fe400078ec0ff */
[----:B------:R-:W-:Y:S01]  /*0370*/  SHF.L.U32 R46, R63, 0x3, RZ ;  /* 0x000000033f2e7819 */ /* 0x000fe200000006ff */
[----:B------:R-:W-:Y:S01]  /*0380*/  IMAD.IADD R9, R3, 0x1, R9 ;  /* 0x0000000103097824 */ /* 0x000fe200078e0209 */
[----:B------:R-:W-:Y:S01]  /*0390*/  IADD3 R7, R7, R13, RZ ;  /* 0x0000000d07077210 */ /* 0x000fe20007ffe0ff */
[----:B------:R-:W-:Y:S01]  /*03a0*/  @!P2 IMAD.MOV R0, RZ, RZ, -R0 ;  /* 0x000000ffff00a224 */ /* 0x000fe200078e0a00 */
[----:B------:R-:W-:Y:S01]  /*03b0*/  @!P1 LOP3.LUT R0, RZ, c[0x0][0x178], RZ, 0x33, !PT ;  /* 0x00005e00ff009a12 */ /* 0x000fe200078e33ff */
[----:B------:R-:W-:Y:S01]  /*03c0*/  IMAD.IADD R11, R5, 0x1, R11 ;  /* 0x00000001050b7824 */ /* 0x000fe200078e020b */
[----:B------:R-:W-:Y:S01]  /*03d0*/  LOP3.LUT R2, R57, 0xffffff00, R46, 0xf8, !PT ;  /* 0xffffff0039027812 */ /* 0x000fe200078ef82e */
[----:B------:R-:W-:Y:S01]  /*03e0*/  IMAD.MOV.U32 R10, RZ, RZ, R4 ;  /* 0x000000ffff0a7224 */ /* 0x000fe200078e0004 */
[----:B------:R-:W-:Y:S01]  /*03f0*/  SHF.R.S32.HI R12, RZ, 0x1f, R0 ;  /* 0x0000001fff0c7819 */ /* 0x000fe20000011400 */
[----:B------:R-:W-:Y:S01]  /*0400*/  IMAD R3, R96, c[0x0][0x1d0], RZ ;  /* 0x0000740060037a24 */ /* 0x000fe200078e02ff */
[----:B------:R-:W-:Y:S01]  /*0410*/  IADD3 R53, R46, 0x1, RZ ;  /* 0x000000012e357810 */ /* 0x000fe20007ffe0ff */
[----:B------:R-:W-:Y:S01]  /*0420*/  IMAD.WIDE.U32 R4, R58, c[0x0][0x1d0], R8 ;  /* 0x000074003a047a25 */ /* 0x000fe200078e0008 */
[----:B------:R-:W-:-:S02]  /*0430*/  IADD3 R52, R46, 0x2, RZ ;  /* 0x000000022e347810 */ /* 0x000fc40007ffe0ff */
[----:B------:R-:W-:Y:S01]  /*0440*/  IADD3 R51, R46, 0x3, RZ ;  /* 0x000000032e337810 */ /* 0x000fe20007ffe0ff */
[----:B------:R-:W-:Y:S01]  /*0450*/  IMAD R13, R96, c[0x0][0x1e0], RZ ;  /* 0x00007800600d7a24 */ /* 0x000fe200078e02ff */
[----:B------:R-:W-:Y:S01]  /*0460*/  IADD3 R50, R46, 0x4, RZ ;  /* 0x000000042e327810 */ /* 0x000fe20007ffe0ff */
[----:B------:R-:W-:Y:S01]  /*0470*/  IMAD.WIDE.U32 R8, R58, c[0x0][0x1e0], R10 ;  /* 0x000078003a087a25 */ /* 0x000fe200078e000a */
[----:B------:R-:W-:Y:S02]  /*0480*/  IADD3 R10, P0, R2, R4, RZ ;  /* 0x00000004020a7210 */ /* 0x000fe40007f1e0ff */
[----:B------:R-:W-:Y:S01]  /*0490*/  IADD3 R49, R46, 0x5, RZ ;  /* 0x000000052e317810 */ /* 0x000fe20007ffe0ff */
[C---:B------:R-:W-:Y:S01]  /*04a0*/  IMAD R15, R58.reuse, c[0x0][0x1d4], R3 ;  /* 0x000075003a0f7a24 */ /* 0x040fe200078e0203 */
[----:B------:R-:W-:Y:S01]  /*04b0*/  SHF.R.S32.HI R3, RZ, 0x1f, R2 ;  /* 0x0000001fff037819 */ /* 0x000fe20000011402 */
[----:B------:R-:W-:Y:S01]  /*04c0*/  IMAD R17, R58, c[0x0][0x1e4], R13 ;  /* 0x000079003a117a24 */ /* 0x000fe200078e020d */
[----:B------:R-:W-:Y:S01]  /*04d0*/  IADD3 R27, P1, R2, R8, RZ ;  /* 0x00000008021b7210 */ /* 0x000fe20007f3e0ff */
[----:B------:R-:W-:Y:S01]  /*04e0*/  IMAD R13, R12, c[0x0][0x1a8], RZ ;  /* 0x00006a000c0d7a24 */ /* 0x000fe200078e02ff */
[----:B------:R-:W-:Y:S01]  /*04f0*/  IADD3.X R11, R3, R5, R15, P0, !PT ;  /* 0x00000005030b7210 */ /* 0x000fe200007fe40f */
[----:B------:R-:W-:Y:S01]  /*0500*/  IMAD.WIDE.U32 R4, R0, c[0x0][0x1a8], R6 ;  /* 0x00006a0000047a25 */ /* 0x000fe200078e0006 */
[----:B------:R-:W-:-:S02]  /*0510*/  LEA R16, P2, R27, c[0x0][0x248], 0x1 ;  /* 0x000092001b107a11 */ /* 0x000fc400078408ff */
[----:B------:R-:W-:Y:S01]  /*0520*/  IADD3 R48, R46, 0x6, RZ ;  /* 0x000000062e307810 */ /* 0x000fe20007ffe0ff */
[----:B------:R-:W-:Y:S01]  /*0530*/  IMAD R13, R0, c[0x0][0x1ac], R13 ;  /* 0x00006b00000d7a24 */ /* 0x000fe200078e020d */
[----:B------:R-:W-:Y:S01]  /*0540*/  IADD3.X R0, R3, R9, R17, P1, !PT ;  /* 0x0000000903007210 */ /* 0x000fe20000ffe411 */
[----:B------:R-:W-:Y:S01]  /*0550*/  IMAD.WIDE.U32 R6, R62, c[0x0][0x1b8], RZ ;  /* 0x00006e003e067a25 */ /* 0x000fe200078e00ff */
[----:B------:R-:W-:Y:S02]  /*0560*/  LEA R8, P1, R10, c[0x0][0x240], 0x1 ;  /* 0x000090000a087a11 */ /* 0x000fe400078208ff */
[----:B------:R-:W-:Y:S01]  /*0570*/  LEA R39, P0, R4, c[0x0][0x228], 0x1 ;  /* 0x00008a0004277a11 */ /* 0x000fe200078008ff */
[----:B------:R-:W-:Y:S01]  /*0580*/  IMAD.IADD R37, R5, 0x1, R13 ;  /* 0x0000000105257824 */ /* 0x000fe200078e020d */
[----:B------:R-:W-:Y:S01]  /*0590*/  LEA.HI.X R9, R10, c[0x0][0x244], R11, 0x1, P1 ;  /* 0x000091000a097a11 */ /* 0x000fe200008f0c0b */
[----:B------:R-:W-:Y:S01]  /*05a0*/  IMAD R11, R61, c[0x0][0x180], RZ ;  /* 0x000060003d0b7a24 */ /* 0x000fe200078e02ff */
[----:B------:R-:W-:Y:S01]  /*05b0*/  LEA.HI.X R27, R27, c[0x0][0x24c], R0, 0x1, P2 ;  /* 0x000093001b1b7a11 */ /* 0x000fe200010f0c00 */
[----:B------:R-:W-:Y:S01]  /*05c0*/  IMAD R0, R58, c[0x0][0x164], R62 ;  /* 0x000059003a007a24 */ /* 0x000fe200078e023e */
[----:B------:R-:W-:Y:S01]  /*05d0*/  LEA.HI.X R37, R4, c[0x0][0x22c], R37, 0x1, P0 ;  /* 0x00008b0004257a11 */ /* 0x000fe200000f0c25 */
[----:B------:R-:W-:Y:S01]  /*05e0*/  IMAD R13, R61, c[0x0][0x1b8], RZ ;  /* 0x00006e003d0d7a24 */ /* 0x000fe200078e02ff */
[----:B------:R-:W-:Y:S01]  /*05f0*/  IADD3 R46, R46, 0x7, RZ ;  /* 0x000000072e2e7810 */ /* 0x000fe20007ffe0ff */
[----:B------:R-:W-:Y:S01]  /*0600*/  IMAD.WIDE.U32 R4, R62, c[0x0][0x180], RZ ;  /* 0x000060003e047a25 */ /* 0x000fe200078e00ff */
[----:B------:R-:W-:-:S02]  /*0610*/  LOP3.LUT R44, R2, 0x20, RZ, 0xfc, !PT ;  /* 0x00000020022c7812 */ /* 0x000fc400078efcff */
[----:B------:R-:W-:Y:S01]  /*0620*/  LOP3.LUT R43, R2, 0x40, RZ, 0xfc, !PT ;  /* 0x00000040022b7812 */ /* 0x000fe200078efcff */
[----:B------:R-:W-:Y:S01]  /*0630*/  IMAD R11, R62, c[0x0][0x184], R11 ;  /* 0x000061003e0b7a24 */ /* 0x000fe200078e020b */
[----:B------:R-:W-:Y:S01]  /*0640*/  LOP3.LUT R42, R2, 0x60, RZ, 0xfc, !PT ;  /* 0x00000060022a7812 */ /* 0x000fe200078efcff */
[----:B------:R-:W-:Y:S01]  /*0650*/  IMAD R0, R0, c[0x0][0x174], RZ ;  /* 0x00005d0000007a24 */ /* 0x000fe200078e02ff */
[----:B------:R-:W-:Y:S01]  /*0660*/  LOP3.LUT R41, R2, 0x80, RZ, 0xfc, !PT ;  /* 0x0000008002297812 */ /* 0x000fe200078efcff */
[----:B------:R-:W-:Y:S01]  /*0670*/  IMAD R13, R62, c[0x0][0x1bc], R13 ;  /* 0x00006f003e0d7a24 */ /* 0x000fe200078e020d */
[----:B------:R-:W-:Y:S01]  /*0680*/  IADD3 R47, R5, R11, RZ ;  /* 0x0000000b052f7210 */ /* 0x000fe20007ffe0ff */
[----:B------:R-:W-:Y:S01]  /*0690*/  IMAD.MOV.U32 R55, RZ, RZ, RZ ;  /* 0x000000ffff377224 */ /* 0x000fe200078e00ff */
[----:B------:R-:W-:Y:S01]  /*06a0*/  LOP3.LUT R40, R2, 0xa0, RZ, 0xfc, !PT ;  /* 0x000000a002287812 */ /* 0x000fe200078efcff */
[----:B------:R-:W-:Y:S01]  /*06b0*/  IMAD R54, R0, c[0x0][0x16c], RZ ;  /* 0x00005b0000367a24 */ /* 0x000fe200078e02ff */
[C---:B------:R-:W-:Y:S01]  /*06c0*/  LOP3.LUT R38, R2.reuse, 0xc0, RZ, 0xfc, !PT ;  /* 0x000000c002267812 */ /* 0x040fe200078efcff */
[----:B------:R-:W-:Y:S01]  /*06d0*/  IMAD.IADD R45, R7, 0x1, R13 ;  /* 0x00000001072d7824 */ /* 0x000fe200078e020d */
[----:B-1----:R-:W-:-:S02]  /*06e0*/  LOP3.LUT R36, R2, 0xe0, RZ, 0xfc, !PT ;  /* 0x000000e002247812 */ /* 0x002fc400078efcff */
.L_x_4803:
[----:B------:R-:W-:Y:S01]  /*06f0*/  BAR.SYNC.DEFER_BLOCKING 0x0 ;  /* 0x0000000000007b1d */ /* 0x000fe20000010000 */
[----:B------:R-:W-:Y:S01]  /*0700*/  IMAD.MOV.U32 R0, RZ, RZ, -0x100 ;  /* 0xffffff00ff007424 */ /* 0x000fe200078e00ff */
[----:B------:R-:W-:-:S02]  /*0710*/  PRMT R11, RZ, 0x7610, R11 ;  /* 0x00007610ff0b7816 */ /* 0x000fc4000000000b */
        /* <DEDUP_REMOVED lines=66> */
[----:B------:R-:W-:Y:S02]  /*0b40*/  LEA.HI.SX32 R27, R0, R0, 0x1b ;  /* 0x00000000001b7211 */ /* 0x000fe400078fdaff */
[----:B------:R-:W-:Y:S01]  /*0b50*/  PRMT R0, RZ, 0x7610, R0 ;  /* 0x00007610ff007816 */ /* 0x000fe20000000000 */
[----:B------:R-:W-:Y:S01]  /*0b60*/  STS.U16 [R32+0xc0], R13 ;  /* 0x0000c00d20007388 */ /* 0x000fe20000000400 */
[----:B--2---:R-:W-:Y:S01]  /*0b70*/  MOV R10, R16 ;  /* 0x00000010000a7202 */ /* 0x004fe20000000f00 */
[----:B------:R-:W-:Y:S02]  /*0b80*/  IMAD.SHL.U32 R27, R27, 0x2, RZ ;  /* 0x000000021b1b7824 */ /* 0x000fe400078e00ff */
        /* <DEDUP_REMOVED lines=58> */
[----:B------:R-:W-:Y:S01]  /*0f30*/  FSETP.GTU.FTZ.AND P0, PT, R23, 20, PT ;  /* 0x41a000001700780b */ /* 0x000fe20003f1c000 */
[--C-:B------:R-:W-:Y:S01]  /*0f40*/  FADD.FTZ R21, R70, R59.reuse ;  /* 0x0000003b46157221 */ /* 0x100fe20000010000 */
        /* <DEDUP_REMOVED lines=38> */
.L_x_4781:
[----:B------:R-:W-:Y:S05]  /*11b0*/  BSYNC B0 ;  /* 0x0000000000007941 */ /* 0x000fea0003800000 */
.L_x_4780:
        /* <DEDUP_REMOVED lines=42> */
.L_x_4783:
[----:B------:R-:W-:Y:S05]  /*1460*/  BSYNC B0 ;  /* 0x0000000000007941 */ /* 0x000fea0003800000 */
.L_x_4782:
        /* <DEDUP_REMOVED lines=33> */
.L_x_4785:
[----:B------:R-:W-:Y:S05]  /*1680*/  BSYNC B0 ;  /* 0x0000000000007941 */ /* 0x000fea0003800000 */
.L_x_4784:
        /* <DEDUP_REMOVED lines=33> */
.L_x_4787:
[----:B------:R-:W-:Y:S05]  /*18a0*/  BSYNC B0 ;  /* 0x0000000000007941 */ /* 0x000fea0003800000 */
.L_x_4786:
        /* <DEDUP_REMOVED lines=33> */
.L_x_4789:
[----:B------:R-:W-:Y:S05]  /*1ac0*/  BSYNC B0 ;  /* 0x0000000000007941 */ /* 0x000fea0003800000 */
.L_x_4788:
        /* <DEDUP_REMOVED lines=33> */
.L_x_4791:
[----:B------:R-:W-:Y:S05]  /*1ce0*/  BSYNC B0 ;  /* 0x0000000000007941 */ /* 0x000fea0003800000 */
.L_x_4790:
        /* <DEDUP_REMOVED lines=33> */
.L_x_4793:
[----:B------:R-:W-:Y:S05]  /*1f00*/  BSYNC B0 ;  /* 0x0000000000007941 */ /* 0x000fea0003800000 */
.L_x_4792:
        /* <DEDUP_REMOVED lines=33> */
.L_x_4795:
[----:B------:R-:W-:Y:S05]  /*2120*/  BSYNC B0 ;  /* 0x0000000000007941 */ /* 0x000fea0003800000 */
.L_x_4794:
        /* <DEDUP_REMOVED lines=29> */
[----:B------:R-:W-:-:S05]  /*2300*/  IMAD.MOV.U32 R81, RZ, RZ, RZ ;  /* 0x000000ffff517224 */ /* 0x000fca00078e00ff */
.L_x_4799:
[----:B------:R-:W-:Y:S01]  /*2310*/  SHF.R.S32.HI R86, RZ, 0x1f, R81 ;  /* 0x0000001fff567819 */ /* 0x000fe20000011451 */
[----:B0-----:R-:W-:Y:S01]  /*2320*/  IMAD.MOV.U32 R12, RZ, RZ, R4 ;  /* 0x000000ffff0c7224 */ /* 0x001fe200078e0004 */
[----:B------:R-:W-:-:S02]  /*2330*/  MOV R13, R47 ;  /* 0x0000002f000d7202 */ /* 0x000fc40000000f00 */
[----:B------:R-:W-:Y:S01]  /*2340*/  MOV R18, 0xffffff00 ;  /* 0xffffff0000127802 */ /* 0x000fe20000000f00 */
[----:B------:R-:W-:Y:S02]  /*2350*/  IMAD R14, R86, c[0x0][0x188], RZ ;  /* 0x00006200560e7a24 */ /* 0x000fe400078e02ff */
[----:B------:R-:W-:-:S04]  /*2360*/  IMAD.WIDE.U32 R12, R81, c[0x0][0x188], R12 ;  /* 0x00006200510c7a25 */ /* 0x000fc800078e000c */
[----:B------:R-:W-:Y:S02]  /*2370*/  IMAD R16, R86, c[0x0][0x1a0], RZ ;  /* 0x0000680056107a24 */ /* 0x000fe400078e02ff */
[----:B------:R-:W-:Y:S02]  /*2380*/  IMAD R17, R81, c[0x0][0x18c], R14 ;  /* 0x0000630051117a24 */ /* 0x000fe400078e020e */
[----:B------:R-:W-:Y:S02]  /*2390*/  IMAD R65, R55, R18, c[0x0][0x168] ;  /* 0x00005a0037417624 */ /* 0x000fe400078e0212 */
[----:B------:R-:W-:Y:S01]  /*23a0*/  IMAD R19, R81, c[0x0][0x1a4], R16 ;  /* 0x0000690051137a24 */ /* 0x000fe200078e0210 */
[----:B------:R-:W-:Y:S01]  /*23b0*/  LEA R16, P1, R12, c[0x0][0x220], 0x2 ;  /* 0x000088000c107a11 */ /* 0x000fe200078210ff */
[----:B------:R-:W-:Y:S01]  /*23c0*/  IMAD.IADD R17, R13, 0x1, R17 ;  /* 0x000000010d117824 */ /* 0x000fe200078e0211 */
[----:B------:R-:W-:Y:S01]  /*23d0*/  ISETP.GE.AND P6, PT, R2, R65, PT ;  /* 0x000000410200720c */ /* 0x000fe20003fc6270 */
[----:B------:R-:W-:-:S03]  /*23e0*/  IMAD.WIDE.U32 R14, R81, c[0x0][0x1a0], R2 ;  /* 0x00006800510e7a25 */ /* 0x000fc600078e0002 */
[----:B------:R-:W-:Y:S02]  /*23f0*/  LEA.HI.X R17, R12, c[0x0][0x224], R17, 0x2, P1 ;  /* 0x000089000c117a11 */ /* 0x000fe400008f1411 */
[----:B------:R-:W-:Y:S02]  /*2400*/  ISETP.GE.AND P1, PT, R44, R65, PT ;  /* 0x000000412c00720c */ /* 0x000fe40003f26270 */
[C---:B------:R-:W-:Y:S01]  /*2410*/  LEA R18, P2, R14.reuse, R39, 0x1 ;  /* 0x000000270e127211 */ /* 0x040fe200078408ff */
[----:B------:R0:W2:Y:S01]  /*2420*/  LDG.E R85, [R16.64] ;  /* 0x0000000410557981 */ /* 0x0000a2000c1e1900 */
[----:B------:R-:W-:Y:S02]  /*2430*/  IADD3 R13, R15, R19, RZ ;  /* 0x000000130f0d7210 */ /* 0x000fe40007ffe0ff */
[----:B------:R-:W-:Y:S02]  /*2440*/  PRMT R12, RZ, 0x7610, R12 ;  /* 0x00007610ff0c7816 */ /* 0x000fe4000000000c */
[----:B------:R-:W-:-:S02]  /*2450*/  LEA.HI.X R19, R14, R37, R13, 0x1, P2 ;  /* 0x000000250e137211 */ /* 0x000fc400010f0c0d */
[----:B------:R-:W-:Y:S02]  /*2460*/  PRMT R13, RZ, 0x7610, R13 ;  /* 0x00007610ff0d7816 */ /* 0x000fe4000000000d */
[-C--:B------:R-:W-:Y:S01]  /*2470*/  ISETP.GE.AND P2, PT, R43, R65.reuse, PT ;  /* 0x000000412b00720c */ /* 0x080fe20003f46270 */
[----:B------:R-:W3:Y:S01]  /*2480*/  @!P6 LDG.E.U16 R12, [R18.64] ;  /* 0x00000004120ce981 */ /* 0x000ee2000c1e1500 */
[-C--:B------:R-:W-:Y:S02]  /*2490*/  ISETP.GE.AND P3, PT, R42, R65.reuse, PT ;  /* 0x000000412a00720c */ /* 0x080fe40003f66270 */
[-C--:B------:R-:W-:Y:S01]  /*24a0*/  ISETP.GE.AND P4, PT, R41, R65.reuse, PT ;  /* 0x000000412900720c */ /* 0x080fe20003f86270 */
[----:B------:R-:W4:Y:S01]  /*24b0*/  @!P1 LDG.E.U16 R13, [R18.64+0x40] ;  /* 0x00004004120d9981 */ /* 0x000f22000c1e1500 */
[-C--:B------:R-:W-:Y:S02]  /*24c0*/  ISETP.GE.AND P5, PT, R40, R65.reuse, PT ;  /* 0x000000412800720c */ /* 0x080fe40003fa6270 */
[----:B------:R-:W-:-:S02]  /*24d0*/  ISETP.GE.AND P6, PT, R38, R65, PT ;  /* 0x000000412600720c */ /* 0x000fc40003fc6270 */
        /* <DEDUP_REMOVED lines=13> */
[----:B------:R-:W-:-:S03]  /*25b0*/  IMAD R86, R86, c[0x0][0x1c0], RZ ;  /* 0x0000700056567a24 */ /* 0x000fc600078e02ff */
[----:B------:R-:W0:Y:S02]  /*25c0*/  S2R R63, SR_TID.X ;  /* 0x00000000003f7919 */ /* 0x000e240000002100 */
[----:B0-----:R-:W-:-:S04]  /*25d0*/  SHF.L.U32 R92, R63, 0x3, RZ ;  /* 0x000000033f5c7819 */ /* 0x001fc800000006ff */
[-C--:B------:R-:W-:Y:S02]  /*25e0*/  ISETP.GE.U32.AND P6, PT, R92, R65.reuse, PT ;  /* 0x000000415c00720c */ /* 0x080fe40003fc6070 */
[-C--:B------:R-:W-:Y:S02]  /*25f0*/  ISETP.GE.U32.AND P2, PT, R52, R65.reuse, PT ;  /* 0x000000413400720c */ /* 0x080fe40003f46070 */
[-C--:B------:R-:W-:Y:S02]  /*2600*/  ISETP.GE.U32.AND P3, PT, R51, R65.reuse, PT ;  /* 0x000000413300720c */ /* 0x080fe40003f66070 */
[-C--:B------:R-:W-:Y:S02]  /*2610*/  ISETP.GE.U32.AND P5, PT, R49, R65.reuse, PT ;  /* 0x000000413100720c */ /* 0x080fe40003fa6070 */
[----:B------:R-:W-:Y:S01]  /*2620*/  ISETP.GE.U32.AND P4, PT, R50, R65, PT ;  /* 0x000000413200720c */ /* 0x000fe20003f86070 */
[----:B---3--:R0:W-:Y:S04]  /*2630*/  STS.U16 [R35], R12 ;  /* 0x0000000c23007388 */ /* 0x0081e80000000400 */
[----:B----4-:R1:W-:Y:S01]  /*2640*/  STS.U16 [R34+0x40], R13 ;  /* 0x0000400d22007388 */ /* 0x0103e20000000400 */
[----:B0-----:R-:W-:Y:S01]  /*2650*/  IMAD.MOV.U32 R12, RZ, RZ, R6 ;  /* 0x000000ffff0c7224 */ /* 0x001fe200078e0006 */
[----:B-1----:R-:W-:-:S02]  /*2660*/  MOV R13, R45 ;  /* 0x0000002d000d7202 */ /* 0x002fc40000000f00 */
[----:B--2---:R-:W-:Y:S03]  /*2670*/  STS.U16 [R33+0x80], R14 ;  /* 0x0000800e21007388 */ /* 0x004fe60000000400 */
[C---:B------:R-:W-:Y:S01]  /*2680*/  IMAD.WIDE.U32 R12, R81.reuse, c[0x0][0x1c0], R12 ;  /* 0x00007000510c7a25 */ /* 0x040fe200078e000c */
[----:B------:R0:W-:Y:S04]  /*2690*/  STS.U16 [R32+0xc0], R15 ;  /* 0x0000c00f20007388 */ /* 0x0001e80000000400 */
[----:B------:R-:W-:Y:S04]  /*26a0*/  STS.U16 [R31+0x100], R16 ;  /* 0x000100101f007388 */ /* 0x000fe80000000400 */
[----:B------:R-:W-:Y:S01]  /*26b0*/  STS.U16 [R30+0x140], R17 ;  /* 0x000140111e007388 */ /* 0x000fe20000000400 */
[----:B0-----:R-:W-:-:S03]  /*26c0*/  IMAD R15, R81, c[0x0][0x1c4], R86 ;  /* 0x00007100510f7a24 */ /* 0x001fc600078e0256 */
[----:B------:R0:W-:Y:S01]  /*26d0*/  STS.U16 [R29+0x180], R82 ;  /* 0x000180521d007388 */ /* 0x0001e20000000400 */
[----:B------:R-:W-:-:S03]  /*26e0*/  IMAD.IADD R15, R13, 0x1, R15 ;  /* 0x000000010d0f7824 */ /* 0x000fc600078e020f */
[----:B------:R1:W-:Y:S01]  /*26f0*/  STS.U16 [R28+0x1c0], R83 ;  /* 0x0001c0531c007388 */ /* 0x0003e20000000400 */
[----:B------:R-:W-:-:S06]  /*2700*/  NOP ;  /* 0x0000000000007918 */ /* 0x000fcc0000000000 */
[----:B------:R-:W2:Y:S04]  /*2710*/  LDS.U16 R16, [R27] ;  /* 0x000000001b107984 */ /* 0x000ea80000000400 */
[----:B------:R-:W3:Y:S01]  /*2720*/  LDS.U16 R13, [R27+0x2] ;  /* 0x000002001b0d7984 */ /* 0x000ee20000000400 */
[----:B------:R-:W-:Y:S01]  /*2730*/  FMUL.FTZ R85, R85, 1.4426950216293334961 ;  /* 0x3fb8aa3b55557820 */ /* 0x000fe20000410000 */
[----:B------:R-:W-:Y:S02]  /*2740*/  LEA R14, P1, R12, c[0x0][0x230], 0x2 ;  /* 0x00008c000c0e7a11 */ /* 0x000fe400078210ff */
[----:B------:R-:W4:Y:S01]  /*2750*/  LDS.U16 R17, [R27+0x4] ;  /* 0x000004001b117984 */ /* 0x000f220000000400 */
[----:B------:R-:W-:-:S03]  /*2760*/  FMUL.FTZ R84, R85, R26 ;  /* 0x0000001a55547220 */ /* 0x000fc60000410000 */
[----:B------:R-:W4:Y:S01]  /*2770*/  LDS.U16 R90, [R27+0x6] ;  /* 0x000006001b5a7984 */ /* 0x000f220000000400 */
[C---:B------:R-:W-:Y:S01]  /*2780*/  FMUL.FTZ R19, R85.reuse, R25 ;  /* 0x0000001955137220 */ /* 0x040fe20000410000 */
[----:B------:R-:W-:Y:S02]  /*2790*/  LEA.HI.X R15, R12, c[0x0][0x234], R15, 0x2, P1 ;  /* 0x00008d000c0f7a11 */ /* 0x000fe400008f140f */
[----:B------:R-:W4:Y:S01]  /*27a0*/  LDS.U16 R92, [R27+0x8] ;  /* 0x000008001b5c7984 */ /* 0x000f220000000400 */
[----:B------:R-:W-:Y:S01]  /*27b0*/  MUFU.EX2 R84, R84 ;  /* 0x0000005400547308 */ /* 0x000fe20000000800 */
[C---:B------:R-:W-:Y:S02]  /*27c0*/  FMUL.FTZ R12, R85.reuse, R24 ;  /* 0x00000018550c7220 */ /* 0x040fe40000410000 */
[----:B------:R1:W5:Y:S01]  /*27d0*/  LDG.E R18, [R14.64] ;  /* 0x000000040e127981 */ /* 0x000362000c1e1900 */
[----:B0-----:R-:W-:-:S04]  /*27e0*/  FMUL.FTZ R82, R85, R23 ;  /* 0x0000001755527220 */ /* 0x001fc80000410000 */
[----:B-1----:R-:W0:Y:S01]  /*27f0*/  MUFU.EX2 R83, R19 ;  /* 0x0000001300537308 */ /* 0x002e220000000800 */
[----:B------:R-:W1:Y:S07]  /*2800*/  LDS.U16 R14, [R27+0xa] ;  /* 0x00000a001b0e7984 */ /* 0x000e6e0000000400 */
[----:B------:R0:W3:Y:S01]  /*2810*/  MUFU.EX2 R86, R12 ;  /* 0x0000000c00567308 */ /* 0x0000e20000000800 */
[----:B------:R-:W1:Y:S01]  /*2820*/  LDS.U16 R15, [R27+0xc] ;  /* 0x00000c001b0f7984 */ /* 0x000e620000000400 */
[----:B------:R-:W-:-:S06]  /*2830*/  ISETP.GE.U32.AND P1, PT, R53, R65, PT ;  /* 0x000000413500720c */ /* 0x000fcc0003f26070 */
[----:B------:R3:W4:Y:S01]  /*2840*/  MUFU.EX2 R87, R82 ;  /* 0x0000005200577308 */ /* 0x0007220000000800 */
[----:B0-----:R-:W0:Y:S01]  /*2850*/  LDS.U16 R12, [R27+0xe] ;  /* 0x00000e001b0c7984 */ /* 0x001e220000000400 */
[----:B--2---:R-:W-:Y:S02]  /*2860*/  PRMT R19, RZ, 0x5410, R16 ;  /* 0x00005410ff137816 */ /* 0x004fe40000000010 */
[----:B---3--:R-:W-:Y:S01]  /*2870*/  PRMT R16, RZ, 0x5410, R13 ;  /* 0x00005410ff107816 */ /* 0x008fe2000000000d */
[----:B------:R-:W-:Y:S01]  /*2880*/  FMUL.FTZ R89, R85, R21 ;  /* 0x0000001555597220 */ /* 0x000fe20000410000 */
[----:B------:R-:W-:Y:S01]  /*2890*/  FSEL R83, R83, 1, !P1 ;  /* 0x3f80000053537808 */ /* 0x000fe20004800000 */
[----:B------:R-:W-:Y:S01]  /*28a0*/  FMUL.FTZ R91, R85, R20 ;  /* 0x00000014555b7220 */ /* 0x000fe20000410000 */
[----:B------:R-:W-:Y:S01]  /*28b0*/  FSEL R82, R84, 1, !P6 ;  /* 0x3f80000054527808 */ /* 0x000fe20007000000 */
[----:B------:R-:W-:Y:S01]  /*28c0*/  FMUL.FTZ R16, R77, R16 ;  /* 0x000000104d107220 */ /* 0x000fe20000410000 */
[----:B------:R-:W-:Y:S01]  /*28d0*/  FSEL R84, R86, 1, !P2 ;  /* 0x3f80000056547808 */ /* 0x000fe20005000000 */
[----:B------:R-:W-:-:S02]  /*28e0*/  FMUL.FTZ R88, R85, R22 ;  /* 0x0000001655587220 */ /* 0x000fc40000410000 */
[----:B------:R-:W-:Y:S01]  /*28f0*/  FMUL.FTZ R13, R85, R0 ;  /* 0x00000000550d7220 */ /* 0x000fe20000410000 */
[----:B------:R-:W2:Y:S01]  /*2900*/  MUFU.EX2 R89, R89 ;  /* 0x0000005900597308 */ /* 0x000ea20000000800 */
[----:B------:R-:W-:Y:S01]  /*2910*/  FMUL.FTZ R85, R82, R83 ;  /* 0x0000005352557220 */ /* 0x000fe20000410000 */
[----:B------:R-:W-:Y:S02]  /*2920*/  FSEL R86, R16, RZ, !P1 ;  /* 0x000000ff10567208 */ /* 0x000fe40004800000 */
[----:B----4-:R-:W-:Y:S01]  /*2930*/  FSEL R87, R87, 1, !P3 ;  /* 0x3f80000057577808 */ /* 0x010fe20005800000 */
[----:B------:R-:W-:-:S03]  /*2940*/  FMUL.FTZ R16, R84, R85 ;  /* 0x0000005554107220 */ /* 0x000fc60000410000 */
[----:B------:R-:W3:Y:S01]  /*2950*/  MUFU.EX2 R91, R91 ;  /* 0x0000005b005b7308 */ /* 0x000ee20000000800 */
[----:B------:R-:W-:Y:S02]  /*2960*/  FMUL.FTZ R19, R76, R19 ;  /* 0x000000134c137220 */ /* 0x000fe40000410000 */
[----:B------:R-:W-:Y:S01]  /*2970*/  FMUL.FTZ R93, R87, R16 ;  /* 0x00000010575d7220 */ /* 0x000fe20000410000 */
[----:B------:R-:W-:-:S04]  /*2980*/  PRMT R16, RZ, 0x5410, R17 ;  /* 0x00005410ff107816 */ /* 0x000fc80000000011 */
[----:B------:R-:W4:Y:S01]  /*2990*/  MUFU.EX2 R88, R88 ;  /* 0x0000005800587308 */ /* 0x000f220000000800 */
[----:B------:R-:W-:Y:S01]  /*29a0*/  FSEL R19, R19, RZ, !P6 ;  /* 0x000000ff13137208 */ /* 0x000fe20007000000 */
[----:B------:R-:W-:Y:S01]  /*29b0*/  FMUL.FTZ R16, R75, R16 ;  /* 0x000000104b107220 */ /* 0x000fe20000410000 */
[----:B------:R-:W-:-:S05]  /*29c0*/  ISETP.GE.U32.AND P6, PT, R48, R65, PT ;  /* 0x000000413000720c */ /* 0x000fca0003fc6070 */
[----:B------:R0:W1:Y:S01]  /*29d0*/  MUFU.EX2 R95, R13 ;  /* 0x0000000d005f7308 */ /* 0x0000620000000800 */
[----:B--2---:R-:W-:Y:S02]  /*29e0*/  FSEL R85, R89, 1, !P5 ;  /* 0x3f80000059557808 */ /* 0x004fe40006800000 */
[----:B0-----:R-:W-:Y:S02]  /*29f0*/  PRMT R13, RZ, 0x5410, R90 ;  /* 0x00005410ff0d7816 */ /* 0x001fe4000000005a */
[----:B---3--:R-:W-:-:S03]  /*2a00*/  FSEL R89, R91, 1, !P6 ;  /* 0x3f8000005b597808 */ /* 0x008fc60007000000 */
[----:B------:R-:W-:Y:S01]  /*2a10*/  FMUL.FTZ R90, R78, R13 ;  /* 0x0000000d4e5a7220 */ /* 0x000fe20000410000 */
[----:B------:R-:W-:Y:S02]  /*2a20*/  PRMT R13, RZ, 0x5410, R92 ;  /* 0x00005410ff0d7816 */ /* 0x000fe4000000005c */
[----:B------:R-:W-:Y:S01]  /*2a30*/  FSEL R91, R16, RZ, !P2 ;  /* 0x000000ff105b7208 */ /* 0x000fe20005000000 */
[----:B------:R-:W-:Y:S01]  /*2a40*/  FFMA.FTZ R16, R19, R83, R86 ;  /* 0x0000005313107223 */ /* 0x000fe20000010056 */
[----:B----4-:R-:W-:Y:S01]  /*2a50*/  FSEL R88, R88, 1, !P4 ;  /* 0x3f80000058587808 */ /* 0x010fe20006000000 */
[----:B------:R-:W-:Y:S01]  /*2a60*/  FMUL.FTZ R13, R74, R13 ;  /* 0x0000000d4a0d7220 */ /* 0x000fe20000410000 */
[----:B-1----:R-:W-:Y:S01]  /*2a70*/  PRMT R14, RZ, 0x5410, R14 ;  /* 0x00005410ff0e7816 */ /* 0x002fe2000000000e */
[----:B------:R-:W-:Y:S01]  /*2a80*/  FFMA.FTZ R16, R84, R16, R91 ;  /* 0x0000001054107223 */ /* 0x000fe2000001005b */
[----:B------:R-:W-:Y:S01]  /*2a90*/  FSEL R90, R90, RZ, !P3 ;  /* 0x000000ff5a5a7208 */ /* 0x000fe20005800000 */
[----:B------:R-:W-:Y:S01]  /*2aa0*/  FMUL.FTZ R98, R88, R93 ;  /* 0x0000005d58627220 */ /* 0x000fe20000410000 */
[----:B------:R-:W-:Y:S01]  /*2ab0*/  PRMT R15, RZ, 0x5410, R15 ;  /* 0x00005410ff0f7816 */ /* 0x000fe2000000000f */
[----:B------:R-:W-:Y:S01]  /*2ac0*/  FMUL.FTZ R14, R79, R14 ;  /* 0x0000000e4f0e7220 */ /* 0x000fe20000410000 */
[----:B------:R-:W-:Y:S01]  /*2ad0*/  FSEL R93, R13, RZ, !P4 ;  /* 0x000000ff0d5d7208 */ /* 0x000fe20006000000 */
[----:B------:R-:W-:Y:S01]  /*2ae0*/  FFMA.FTZ R16, R87, R16, R90 ;  /* 0x0000001057107223 */ /* 0x000fe2000001005a */
[----:B------:R-:W-:Y:S01]  /*2af0*/  PRMT R13, RZ, 0x5410, R12 ;  /* 0x00005410ff0d7816 */ /* 0x000fe2000000000c */
[----:B------:R-:W-:Y:S01]  /*2b00*/  FMUL.FTZ R15, R72, R15 ;  /* 0x0000000f480f7220 */ /* 0x000fe20000410000 */
[----:B------:R-:W-:Y:S01]  /*2b10*/  FSEL R92, R14, RZ, !P5 ;  /* 0x000000ff0e5c7208 */ /* 0x000fe20006800000 */
[----:B------:R-:W-:Y:S01]  /*2b20*/  FFMA.FTZ R16, R88, R16, R93 ;  /* 0x0000001058107223 */ /* 0x000fe2000001005d */
[----:B------:R-:W-:Y:S01]  /*2b30*/  ISETP.GE.U32.AND P1, PT, R46, R65, PT ;  /* 0x000000412e00720c */ /* 0x000fe20003f26070 */
[----:B------:R-:W-:Y:S01]  /*2b40*/  FMUL.FTZ R13, R80, R13 ;  /* 0x0000000d500d7220 */ /* 0x000fe20000410000 */
[----:B------:R-:W-:Y:S01]  /*2b50*/  FSEL R94, R15, RZ, !P6 ;  /* 0x000000ff0f5e7208 */ /* 0x000fe20007000000 */
[----:B------:R-:W-:-:S02]  /*2b60*/  FFMA.FTZ R16, R85, R16, R92 ;  /* 0x0000001055107223 */ /* 0x000fc4000001005c */
[----:B------:R-:W-:Y:S01]  /*2b70*/  FMUL.FTZ R12, R85, R98 ;  /* 0x00000062550c7220 */ /* 0x000fe20000410000 */
[----:B------:R-:W-:Y:S01]  /*2b80*/  FSEL R95, R95, 1, !P1 ;  /* 0x3f8000005f5f7808 */ /* 0x000fe20004800000 */
        /* <DEDUP_REMOVED lines=46> */
[----:B-1----:R-:W-:Y:S01]  /*2e70*/  @!P3 IMAD.MOV.U32 R97, RZ, RZ, R14 ;  /* 0x000000ffff61b224 */ /* 0x002fe200078e000e */
[----:B------:R-:W-:Y:S01]  /*2e80*/  BSSY B0, `(.L_x_4797) ;  /* 0x0000013000007945 */ /* 0x000fe20003800000 */
[C---:B------:R-:W-:Y:S02]  /*2e90*/  FFMA.FTZ R17, R16.reuse, R15, R17 ;  /* 0x0000000f10117223 */ /* 0x040fe40000010011 */
[----:B------:R-:W-:-:S06]  /*2ea0*/  FMUL.FTZ R16, R16, R14 ;  /* 0x0000000e10107220 */ /* 0x000fcc0000410000 */
[----:B--2---:R-:W-:Y:S01]  /*2eb0*/  @P1 FFMA.FTZ R99, R100, R97, R99 ;  /* 0x0000006164631223 */ /* 0x004fe20000010063 */
[----:B------:R-:W-:-:S03]  /*2ec0*/  ISETP.NE.AND P1, PT, R63, RZ, PT ;  /* 0x000000ff3f00720c */ /* 0x000fc60003f25270 */
[----:B------:R-:W-:-:S04]  /*2ed0*/  FFMA.FTZ R19, R82, R99, R19 ;  /* 0x0000006352137223 */ /* 0x000fc80000010013 */
[----:B------:R-:W-:-:S04]  /*2ee0*/  FFMA.FTZ R83, R83, R19, R86 ;  /* 0x0000001353537223 */ /* 0x000fc80000010056 */
[----:B------:R-:W-:-:S04]  /*2ef0*/  FFMA.FTZ R91, R84, R83, R91 ;  /* 0x00000053545b7223 */ /* 0x000fc8000001005b */
[----:B------:R-:W-:-:S04]  /*2f00*/  FFMA.FTZ R87, R87, R91, R90 ;  /* 0x0000005b57577223 */ /* 0x000fc8000001005a */
[----:B------:R-:W-:Y:S01]  /*2f10*/  FFMA.FTZ R93, R88, R87, R93 ;  /* 0x00000057585d7223 */ /* 0x000fe2000001005d */
        /* <DEDUP_REMOVED lines=9> */
.L_x_4798:
[----:B------:R-:W-:Y:S05]  /*2fb0*/  BSYNC B0 ;  /* 0x0000000000007941 */ /* 0x000fea0003800000 */
.L_x_4797:
[----:B------:R-:W-:Y:S01]  /*2fc0*/  IADD3 R81, R81, 0x1, RZ ;  /* 0x0000000151517810 */ /* 0x000fe20007ffe0ff */
[----:B------:R-:W-:Y:S02]  /*2fd0*/  FFMA.FTZ R85, R85, R93, R92 ;  /* 0x0000005d55557223 */ /* 0x000fe4000001005c */
[C---:B-----5:R-:W-:Y:S01]  /*2fe0*/  FFMA.FTZ R64, R18.reuse, R19, R64 ;  /* 0x0000001312407223 */ /* 0x060fe20000010040 */
[----:B------:R-:W-:Y:S01]  /*2ff0*/  ISETP.GE.AND P1, PT, R81, c[0x0][0x16c], PT ;  /* 0x00005b0051007a0c */ /* 0x000fe20003f26270 */
[----:B------:R-:W-:Y:S02]  /*3000*/  FFMA.FTZ R89, R89, R85, R94 ;  /* 0x0000005559597223 */ /* 0x000fe4000001005e */
[C---:B------:R-:W-:Y:S02]  /*3010*/  FFMA.FTZ R67, R18.reuse, R83, R67 ;  /* 0x0000005312437223 */ /* 0x040fe40000010043 */
[----:B------:R-:W-:Y:S02]  /*3020*/  FFMA.FTZ R95, R95, R89, R98 ;  /* 0x000000595f5f7223 */ /* 0x000fe40000010062 */
[----:B------:R-:W-:-:S02]  /*3030*/  FFMA.FTZ R66, R18, R91, R66 ;  /* 0x0000005b12427223 */ /* 0x000fc40000010042 */
[C---:B------:R-:W-:Y:S02]  /*3040*/  FFMA.FTZ R69, R18.reuse, R87, R69 ;  /* 0x0000005712457223 */ /* 0x040fe40000010045 */
[C---:B------:R-:W-:Y:S02]  /*3050*/  FFMA.FTZ R68, R18.reuse, R93, R68 ;  /* 0x0000005d12447223 */ /* 0x040fe40000010044 */
[C---:B------:R-:W-:Y:S02]  /*3060*/  FFMA.FTZ R71, R18.reuse, R85, R71 ;  /* 0x0000005512477223 */ /* 0x040fe40000010047 */
[C---:B------:R-:W-:Y:S02]  /*3070*/  FFMA.FTZ R70, R18.reuse, R89, R70 ;  /* 0x0000005912467223 */ /* 0x040fe40000010046 */
[----:B------:R-:W-:Y:S01]  /*3080*/  FFMA.FTZ R73, R18, R95, R73 ;  /* 0x0000005f12497223 */ /* 0x000fe20000010049 */
[----:B------:R-:W-:Y:S05]  /*3090*/  @!P1 BRA `(.L_x_4799) ;  /* 0xfffff27000009947 */ /* 0x000fea000383ffff */
.L_x_4796:
[----:B------:R-:W-:Y:S01]  /*30a0*/  BAR.SYNC.DEFER_BLOCKING 0x0 ;  /* 0x0000000000007b1d */ /* 0x000fe20000010000 */
[----:B------:R-:W-:Y:S01]  /*30b0*/  ISETP.NE.AND P0, PT, R63, RZ, PT ;  /* 0x000000ff3f00720c */ /* 0x000fe20003f05270 */
[----:B------:R-:W-:Y:S01]  /*30c0*/  IMAD R15, R96, c[0x0][0x200], RZ ;  /* 0x00008000600f7a24 */ /* 0x000fe200078e02ff */
[----:B------:R-:W-:-:S02]  /*30d0*/  F2FP.BF16.PACK_AB R64, R67, R64 ;  /* 0x000000404340723e */ /* 0x000fc400000010ff */
[----:B------:R-:W-:Y:S01]  /*30e0*/  F2FP.BF16.PACK_AB R66, R69, R66 ;  /* 0x000000424542723e */ /* 0x000fe200000010ff */
[----:B0-----:R-:W-:Y:S01]  /*30f0*/  IMAD R17, R58, c[0x0][0x204], R15 ;  /* 0x000081003a117a24 */ /* 0x001fe200078e020f */
[----:B------:R-:W-:Y:S01]  /*3100*/  F2FP.BF16.PACK_AB R68, R71, R68 ;  /* 0x000000444744723e */ /* 0x000fe200000010ff */
[----:B------:R-:W-:Y:S01]  /*3110*/  BSSY B0, `(.L_x_4800) ;  /* 0x000002a000007945 */ /* 0x000fe20003800000 */
        /* <DEDUP_REMOVED lines=41> */
.L_x_4801:
[----:B------:R-:W-:Y:S05]  /*33b0*/  BSYNC B0 ;  /* 0x0000000000007941 */ /* 0x000fea0003800000 */
.L_x_4800:
        /* <DEDUP_REMOVED lines=21> */
[----:B------:R0:W-:Y:S04]  /*3510*/  @!P4 STG.E.U16 [R12.64+0x140], R23 ;  /* 0x000140170c00c986 */ /* 0x0001e8000c101504 */
        /* <DEDUP_REMOVED lines=15> */
.L_x_4802:
[----:B------:R-:W-:Y:S05]  /*3610*/  EXIT ;  /* 0x000000000000794d */ /* 0x000fea0003800000 */
.L_x_4804:
        /* <DEDUP_REMOVED lines=14> */
.L_x_5452:


//--------------------- .text._Z25selective_scan_fwd_kernelI32Selective_Scan_fwd_kernel_traitsILi32ELi8ELi1ELb0ELb1ELb0ELb1EN3c108BFloat16EfEEv13SSMParamsBase --------------------------
	.section	.text._Z25selective_scan_fwd_kernelI32Selective_Scan_fwd_kernel_traitsILi32ELi8ELi1ELb0ELb1ELb0ELb1EN3c108BFloat16EfEEv13SSMParamsBase,"ax",@progbits
	.sectioninfo	@"SHI_REGISTERS=104"
	.align	128
        .global         _Z25selective_scan_fwd_kernelI32Selective_Scan_fwd_kernel_traitsILi32ELi8ELi1ELb0ELb1ELb0ELb1EN3c108BFloat16EfEEv13SSMParamsBase
        .type           _Z25selective_scan_fwd_kernelI32Selective_Scan_fwd_kernel_traitsILi32ELi8ELi1ELb0ELb1ELb0ELb1EN3c108BFloat16EfEEv13SSMParamsBase,@function
        .size           _Z25selective_scan_fwd_kernelI32Selective_Scan_fwd_kernel_traitsILi32ELi8ELi1ELb0ELb1ELb0ELb1EN3c108BFloat16EfEEv13SSMParamsBase,(.L_x_5453 - _Z25selective_scan_fwd_kernelI32Selective_Scan_fwd_kernel_traitsILi32ELi8ELi1ELb0ELb1ELb0ELb1EN3c108BFloat16EfEEv13SSMParamsBase)
        .other          _Z25selective_scan_fwd_kernelI32Selective_Scan_fwd_kernel_traitsILi32ELi8ELi1ELb0ELb1ELb0ELb1EN3c108BFloat16EfEEv13SSMParamsBase,@"STO_CUDA_ENTRY STV_DEFAULT"
_Z25selective_scan_fwd_kernelI32Selective_Scan_fwd_kernel_traitsILi32ELi8ELi1ELb0ELb1ELb0ELb1EN3c108BFloat16EfEEv13SSMParamsBase:
.text._Z25selective_scan_fwd_kernelI32Selective_Scan_fwd_kernel_traitsILi32ELi8ELi1ELb0ELb1ELb0ELb1EN3c108BFloat16EfEEv13SSMParamsBase:
        /* <DEDUP_REMOVED lines=41> */
[----:B------:R-:W-:Y:S01]  /*0290*/  IMAD.WIDE.U32 R6, R23, c[0x0][0x190], RZ ;  /* 0x0000640017067a25 */ /* 0x000fe200078e00ff */
[----:B------:R-:W-:Y:S01]  /*02a0*/  ISETP.GE.U32.AND P0, PT, R2, R9, PT ;  /* 0x000000090200720c */ /* 0x000fe20003f06070 */
[----:B------:R-:W1:Y:S01]  /*02b0*/  S2R R25, SR_LANEID ;  /* 0x0000000000197919 */ /* 0x000e620000000000 */
[----:B------:R-:W-:Y:S01]  /*02c0*/  ISETP.NE.AND P1, PT, RZ, c[0x0][0x178], PT ;  /* 0x00005e00ff007a0c */ /* 0x000fe20003f25270 */
[----:B------:R-:W-:Y:S01]  /*02d0*/  IMAD R9, R21, c[0x0][0x1d8], RZ ;  /* 0x0000760015097a24 */ /* 0x000fe200078e02ff */
[----:B------:R-:W-:Y:S01]  /*02e0*/  MOV R26, RZ ;  /* 0x000000ff001a7202 */ /* 0x000fe20000000f00 */
[----:B------:R-:W-:-:S02]  /*02f0*/  IMAD R13, R23, c[0x0][0x194], R4 ;  /* 0x00006500170d7a24 */ /* 0x000fc400078e0204 */
[----:B------:R-:W-:-:S03]  /*0300*/  IMAD.WIDE.U32 R2, R0, c[0x0][0x1d8], RZ ;  /* 0x0000760000027a25 */ /* 0x000fc600078e00ff */
[----:B------:R-:W-:Y:S01]  /*0310*/  IADD3 R7, R7, R13, RZ ;  /* 0x0000000d07077210 */ /* 0x000fe20007ffe0ff */
[----:B------:R-:W-:Y:S02]  /*0320*/  IMAD R9, R0, c[0x0][0x1dc], R9 ;  /* 0x0000770000097a24 */ /* 0x000fe400078e0209 */
[----:B------:R-:W-:Y:S01]  /*0330*/  @P0 IADD3 R8, R8, 0x1, RZ ;  /* 0x0000000108080810 */ /* 0x000fe20007ffe0ff */
[----:B------:R-:W-:Y:S02]  /*0340*/  IMAD R11, R21, c[0x0][0x1e8], RZ ;  /* 0x00007a00150b7a24 */ /* 0x000fe400078e02ff */
[----:B------:R-:W-:Y:S01]  /*0350*/  IMAD.IADD R3, R3, 0x1, R9 ;  /* 0x0000000103037824 */ /* 0x000fe200078e0209 */
[----:B------:R-:W-:Y:S01]  /*0360*/  @!P2 IADD3 R8, -R8, RZ, RZ ;  /* 0x000000ff0808a210 */ /* 0x000fe20007ffe1ff */
[C---:B0-----:R-:W-:Y:S01]  /*0370*/  IMAD.SHL.U32 R13, R64.reuse, 0x8, RZ ;  /* 0x00000008400d7824 */ /* 0x041fe200078e00ff */
[----:B------:R-:W-:Y:S01]  /*0380*/  LOP3.LUT R24, R64, 0x1f, RZ, 0xc0, !PT ;  /* 0x0000001f40187812 */ /* 0x000fe200078ec0ff */
[----:B------:R-:W-:Y:S01]  /*0390*/  IMAD.WIDE.U32 R4, R0, c[0x0][0x1e8], RZ ;  /* 0x00007a0000047a25 */ /* 0x000fe200078e00ff */
[----:B------:R-:W-:-:S02]  /*03a0*/  @!P1 LOP3.LUT R8, RZ, c[0x0][0x178], RZ, 0x33, !PT ;  /* 0x00005e00ff089a12 */ /* 0x000fc400078e33ff */
[----:B------:R-:W-:Y:S01]  /*03b0*/  LOP3.LUT R10, R24, 0xffffff00, R13, 0xf8, !PT ;  /* 0xffffff00180a7812 */ /* 0x000fe200078ef80d */
[----:B------:R-:W-:Y:S01]  /*03c0*/  IMAD R11, R0, c[0x0][0x1ec], R11 ;  /* 0x00007b00000b7a24 */ /* 0x000fe200078e020b */
[----:B------:R-:W-:Y:S01]  /*03d0*/  SHF.R.S32.HI R9, RZ, 0x1f, R8 ;  /* 0x0000001fff097819 */ /* 0x000fe20000011408 */
[----:B------:R-:W-:Y:S01]  /*03e0*/  IMAD R12, R88, c[0x0][0x1d0], RZ ;  /* 0x00007400580c7a24 */ /* 0x000fe200078e02ff */
[----:B------:R-:W-:Y:S01]  /*03f0*/  IADD3 R28, R13, 0x1, RZ ;  /* 0x000000010d1c7810 */ /* 0x000fe20007ffe0ff */
[----:B------:R-:W-:Y:S01]  /*0400*/  IMAD.WIDE.U32 R2, R23, c[0x0][0x1d0], R2 ;  /* 0x0000740017027a25 */ /* 0x000fe200078e0002 */
[C---:B------:R-:W-:Y:S02]  /*0410*/  IADD3 R29, R13.reuse, 0x2, RZ ;  /* 0x000000020d1d7810 */ /* 0x040fe40007ffe0ff */
        /* <DEDUP_REMOVED lines=20> */
[----:B------:R-:W-:Y:S01]  /*0560*/  LOP3.LUT R39, R10, 0x20, RZ, 0xfc, !PT ;  /* 0x000000200a277812 */ /* 0x000fe200078efcff */
        /* <DEDUP_REMOVED lines=10> */
[----:B------:R-:W-:Y:S01]  /*0610*/  LOP3.LUT R36, R10, 0x40, RZ, 0xfc, !PT ;  /* 0x000000400a247812 */ /* 0x000fe200078efcff */
[----:B------:R-:W-:Y:S01]  /*0620*/  IMAD R2, R2, c[0x0][0x174], RZ ;  /* 0x00005d0002027a24 */ /* 0x000fe200078e02ff */
[----:B------:R-:W-:Y:S01]  /*0630*/  LOP3.LUT R38, R10, 0x60, RZ, 0xfc, !PT ;  /* 0x000000600a267812 */ /* 0x000fe200078efcff */
[----:B------:R-:W-:Y:S01]  /*0640*/  IMAD.WIDE.U32 R6, R0, c[0x0][0x1b8], RZ ;  /* 0x00006e0000067a25 */ /* 0x000fe200078e00ff */
[C---:B------:R-:W-:Y:S02]  /*0650*/  LOP3.LUT R40, R10.reuse, 0x80, RZ, 0xfc, !PT ;  /* 0x000000800a287812 */ /* 0x040fe400078efcff */
[----:B------:R-:W-:Y:S01]  /*0660*/  LOP3.LUT R41, R10, 0xa0, RZ, 0xfc, !PT ;  /* 0x000000a00a297812 */ /* 0x000fe200078efcff */
[----:B------:R-:W-:Y:S01]  /*0670*/  IMAD R15, R0, c[0x0][0x1bc], R15 ;  /* 0x00006f00000f7a24 */ /* 0x000fe200078e020f */
[----:B------:R-:W-:Y:S01]  /*0680*/  LOP3.LUT R42, R10, 0xc0, RZ, 0xfc, !PT ;  /* 0x000000c00a2a7812 */ /* 0x000fe200078efcff */
[----:B------:R-:W-:Y:S01]  /*0690*/  IMAD R27, R2, c[0x0][0x16c], RZ ;  /* 0x00005b00021b7a24 */ /* 0x000fe200078e02ff */
[----:B------:R-:W-:Y:S01]  /*06a0*/  LOP3.LUT R43, R10, 0xe0, RZ, 0xfc, !PT ;  /* 0x000000e00a2b7812 */ /* 0x000fe200078efcff */
[----:B------:R-:W-:-:S02]  /*06b0*/  IMAD.IADD R35, R9, 0x1, R3 ;  /* 0x0000000109237824 */ /* 0x000fc400078e0203 */
[----:B-1----:R-:W-:Y:S02]  /*06c0*/  IMAD.IADD R37, R7, 0x1, R15 ;  /* 0x0000000107257824 */ /* 0x002fe400078e020f */
.L_x_4830:
        /* <DEDUP_REMOVED lines=8> */
[----:B------:R-:W-:-:S09]  /*0750*/  ISETP.GE.AND P2, PT, R36, R55, PT ;  /* 0x000000372400720c */ /* 0x000fd20003f46270 */
[----:B------:R-:W2:Y:S01]  /*0760*/  @!P0 LDG.E.U16 R3, [R4.64] ;  /* 0x0000000404038981 */ /* 0x000ea2000c1e1500 */
[----:B------:R-:W-:-:S03]  /*0770*/  ISETP.GE.AND P0, PT, R38, R55, PT ;  /* 0x000000372600720c */ /* 0x000fc60003f06270 */
[----:B------:R-:W3:Y:S01]  /*0780*/  @!P1 LDG.E.U16 R13, [R4.64+0x40] ;  /* 0x00004004040d9981 */ /* 0x000ee2000c1e1500 */
[-C--:B------:R-:W-:Y:S02]  /*0790*/  ISETP.GE.AND P1, PT, R40, R55.reuse, PT ;  /* 0x000000372800720c */ /* 0x080fe40003f26270 */
[----:B------:R-:W-:Y:S01]  /*07a0*/  PRMT R2, RZ, 0x7610, R2 ;  /* 0x00007610ff027816 */ /* 0x000fe20000000002 */
[----:B------:R-:W4:Y:S01]  /*07b0*/  @!P2 LDG.E.U16 R15, [R4.64+0x80] ;  /* 0x00008004040fa981 */ /* 0x000f22000c1e1500 */
[-C--:B------:R-:W-:Y:S02]  /*07c0*/  ISETP.GE.AND P2, PT, R41, R55.reuse, PT ;  /* 0x000000372900720c */ /* 0x080fe40003f46270 */
[-C--:B------:R-:W-:Y:S02]  /*07d0*/  ISETP.GE.AND P3, PT, R42, R55.reuse, PT ;  /* 0x000000372a00720c */ /* 0x080fe40003f66270 */
[----:B------:R-:W-:Y:S01]  /*07e0*/  ISETP.GE.AND P4, PT, R43, R55, PT ;  /* 0x000000372b00720c */ /* 0x000fe20003f86270 */
[----:B------:R-:W4:Y:S01]  /*07f0*/  @!P0 LDG.E.U16 R2, [R4.64+0xc0] ;  /* 0x0000c00404028981 */ /* 0x000f22000c1e1500 */
        /* <DEDUP_REMOVED lines=8> */
[----:B------:R-:W-:-:S04]  /*0880*/  IADD3 R16, R25, 0x20, RZ ;  /* 0x0000002019107810 */ /* 0x000fc80007ffe0ff */
[-C--:B------:R-:W-:Y:S02]  /*0890*/  LEA.HI.SX32 R16, R16, R25.reuse, 0x1b ;  /* 0x0000001910107211 */ /* 0x080fe400078fdaff */
[C---:B------:R-:W-:Y:S02]  /*08a0*/  IADD3 R18, R25.reuse, 0x40, RZ ;  /* 0x0000004019127810 */ /* 0x040fe40007ffe0ff */
[CC--:B------:R-:W-:Y:S01]  /*08b0*/  LEA.HI.SX32 R44, R25.reuse, R25.reuse, 0x1b ;  /* 0x00000019192c7211 */ /* 0x0c0fe200078fdaff */
[----:B------:R-:W-:Y:S01]  /*08c0*/  IMAD.SHL.U32 R46, R16, 0x2, RZ ;  /* 0x00000002102e7824 */ /* 0x000fe200078e00ff */
[----:B------:R-:W-:Y:S02]  /*08d0*/  IADD3 R16, R25, 0x60, RZ ;  /* 0x0000006019107810 */ /* 0x000fe40007ffe0ff */
[-C--:B------:R-:W-:Y:S01]  /*08e0*/  LEA.HI.SX32 R18, R18, R25.reuse, 0x1b ;  /* 0x0000001912127211 */ /* 0x080fe200078fdaff */
[----:B------:R-:W-:Y:S01]  /*08f0*/  IMAD.SHL.U32 R44, R44, 0x2, RZ ;  /* 0x000000022c2c7824 */ /* 0x000fe200078e00ff */
[----:B------:R-:W-:-:S02]  /*0900*/  LEA.HI.SX32 R16, R16, R25, 0x1b ;  /* 0x0000001910107211 */ /* 0x000fc400078fdaff */
[----:B------:R-:W-:Y:S02]  /*0910*/  SHF.L.U32 R48, R18, 0x1, RZ ;  /* 0x0000000112307819 */ /* 0x000fe400000006ff */
[C---:B------:R-:W-:Y:S01]  /*0920*/  IADD3 R18, R25.reuse, 0x80, RZ ;  /* 0x0000008019127810 */ /* 0x040fe20007ffe0ff */
[----:B------:R-:W-:Y:S01]  /*0930*/  IMAD.SHL.U32 R49, R16, 0x2, RZ ;  /* 0x0000000210317824 */ /* 0x000fe200078e00ff */
[C---:B------:R-:W-:Y:S02]  /*0940*/  IADD3 R50, R25.reuse, 0xa0, RZ ;  /* 0x000000a019327810 */ /* 0x040fe40007ffe0ff */
[C---:B------:R-:W-:Y:S02]  /*0950*/  IADD3 R52, R25.reuse, 0xc0, RZ ;  /* 0x000000c019347810 */ /* 0x040fe40007ffe0ff */
[----:B------:R-:W-:Y:S02]  /*0960*/  LEA.HI.SX32 R18, R18, R25, 0x1b ;  /* 0x0000001912127211 */ /* 0x000fe400078fdaff */
[----:B------:R-:W-:-:S02]  /*0970*/  IADD3 R16, R25, 0xe0, RZ ;  /* 0x000000e019107810 */ /* 0x000fc40007ffe0ff */
[-C--:B------:R-:W-:Y:S02]  /*0980*/  LEA.HI.SX32 R51, R50, R25.reuse, 0x1b ;  /* 0x0000001932337211 */ /* 0x080fe400078fdaff */
[-C--:B------:R-:W-:Y:S01]  /*0990*/  LEA.HI.SX32 R52, R52, R25.reuse, 0x1b ;  /* 0x0000001934347211 */ /* 0x080fe200078fdaff */
[----:B------:R-:W-:Y:S01]  /*09a0*/  IMAD.SHL.U32 R50, R18, 0x2, RZ ;  /* 0x0000000212327824 */ /* 0x000fe200078e00ff */
[----:B------:R-:W-:Y:S02]  /*09b0*/  LEA.HI.SX32 R16, R16, R25, 0x1b ;  /* 0x0000001910107211 */ /* 0x000fe400078fdaff */
[----:B------:R-:W-:Y:S01]  /*09c0*/  SHF.L.U32 R51, R51, 0x1, RZ ;  /* 0x0000000133337819 */ /* 0x000fe200000006ff */
[----:B------:R-:W-:Y:S01]  /*09d0*/  IMAD.SHL.U32 R52, R52, 0x2, RZ ;  /* 0x0000000234347824 */ /* 0x000fe200078e00ff */
[----:B------:R-:W-:Y:S02]  /*09e0*/  SHF.L.U32 R53, R16, 0x1, RZ ;  /* 0x0000000110357819 */ /* 0x000fe400000006ff */
[----:B------:R-:W-:-:S02]  /*09f0*/  ISETP.GE.AND P6, PT, R10, R55, PT ;  /* 0x000000370a00720c */ /* 0x000fc40003fc6270 */
        /* <DEDUP_REMOVED lines=13> */
[----:B--2---:R-:W-:Y:S04]  /*0ad0*/  STS.U16 [R44], R3 ;  /* 0x000000032c007388 */ /* 0x004fe80000000400 */
[----:B---3--:R0:W-:Y:S04]  /*0ae0*/  STS.U16 [R46+0x40], R13 ;  /* 0x0000400d2e007388 */ /* 0x0081e80000000400 */
[----:B----4-:R-:W-:Y:S01]  /*0af0*/  STS.U16 [R48+0x80], R15 ;  /* 0x0000800f30007388 */ /* 0x010fe20000000400 */
[----:B0-----:R-:W-:-:S03]  /*0b00*/  IMAD.SHL.U32 R13, R25, 0x8, RZ ;  /* 0x00000008190d7824 */ /* 0x001fc600078e00ff */
[----:B------:R0:W-:Y:S02]  /*0b10*/  STS.U16 [R49+0xc0], R2 ;  /* 0x0000c00231007388 */ /* 0x0001e40000000400 */
[----:B0-----:R-:W-:Y:S01]  /*0b20*/  IMAD.MOV.U32 R2, RZ, RZ, R54 ;  /* 0x000000ffff027224 */ /* 0x001fe200078e0036 */
        /* <DEDUP_REMOVED lines=17> */
[----:B------:R-:W-:-:S06]  /*0c40*/  PRMT R57, RZ, 0x7610, R57 ;  /* 0x00007610ff397816 */ /* 0x000fcc0000000039 */
        /* <DEDUP_REMOVED lines=84> */
.L_x_4806:
[----:B------:R-:W-:Y:S05]  /*1190*/  BSYNC B0 ;  /* 0x0000000000007941 */ /* 0x000fea0003800000 */
.L_x_4805:
        /* <DEDUP_REMOVED lines=42> */
.L_x_4808:
[----:B------:R-:W-:Y:S05]  /*1440*/  BSYNC B0 ;  /* 0x0000000000007941 */ /* 0x000fea0003800000 */
.L_x_4807:
        /* <DEDUP_REMOVED lines=33> */
.L_x_4810:
[----:B------:R-:W-:Y:S05]  /*1660*/  BSYNC B0 ;  /* 0x0000000000007941 */ /* 0x000fea0003800000 */
.L_x_4809:
        /* <DEDUP_REMOVED lines=33> */
.L_x_4812:
[----:B------:R-:W-:Y:S05]  /*1880*/  BSYNC B0 ;  /* 0x0000000000007941 */ /* 0x000fea0003800000 */
.L_x_4811:
        /* <DEDUP_REMOVED lines=33> */
.L_x_4814:
[----:B------:R-:W-:Y:S05]  /*1aa0*/  BSYNC B0 ;  /* 0x0000000000007941 */ /* 0x000fea0003800000 */
.L_x_4813:
        /* <DEDUP_REMOVED lines=33> */
.L_x_4816:
[----:B------:R-:W-:Y:S05]  /*1cc0*/  BSYNC B0 ;  /* 0x0000000000007941 */ /* 0x000fea0003800000 */
.L_x_4815:
        /* <DEDUP_REMOVED lines=33> */
.L_x_4818:
[----:B------:R-:W-:Y:S05]  /*1ee0*/  BSYNC B0 ;  /* 0x0000000000007941 */ /* 0x000fea0003800000 */
.L_x_4817:
        /* <DEDUP_REMOVED lines=33> */
.L_x_4820:
[----:B------:R-:W-:Y:S05]  /*2100*/  BSYNC B0 ;  /* 0x0000000000007941 */ /* 0x000fea0003800000 */
.L_x_4819:
        /* <DEDUP_REMOVED lines=30> */
.L_x_4824:
[----:B------:R-:W-:Y:S01]  /*22f0*/  SHF.R.S32.HI R84, RZ, 0x1f, R81 ;  /* 0x0000001fff547819 */ /* 0x000fe20000011451 */
[----:B0-----:R-:W-:Y:S01]  /*2300*/  IMAD.MOV.U32 R13, RZ, RZ, R35 ;  /* 0x000000ffff0d7224 */ /* 0x001fe200078e0023 */
[----:B------:R-:W-:Y:S01]  /*2310*/  MOV R12, R8 ;  /* 0x00000008000c7202 */ /* 0x000fe20000000f00 */
[----:B------:R-:W-:-:S02]  /*2320*/  IMAD.MOV.U32 R55, RZ, RZ, -0x100 ;  /* 0xffffff00ff377424 */ /* 0x000fc400078e00ff */
[----:B------:R-:W-:Y:S02]  /*2330*/  IMAD R14, R84, c[0x0][0x188], RZ ;  /* 0x00006200540e7a24 */ /* 0x000fe400078e02ff */
[----:B------:R-:W-:-:S04]  /*2340*/  IMAD.WIDE.U32 R12, R81, c[0x0][0x188], R12 ;  /* 0x00006200510c7a25 */ /* 0x000fc800078e000c */
[----:B------:R-:W-:Y:S02]  /*2350*/  IMAD R16, R84, c[0x0][0x1a0], RZ ;  /* 0x0000680054107a24 */ /* 0x000fe400078e02ff */
[C---:B------:R-:W-:Y:S02]  /*2360*/  IMAD R17, R81.reuse, c[0x0][0x18c], R14 ;  /* 0x0000630051117a24 */ /* 0x040fe400078e020e */
        /* <DEDUP_REMOVED lines=15> */
[----:B------:R-:W3:Y:S01]  /*2460*/  @!P1 LDG.E.U16 R15, [R18.64+0x40] ;  /* 0x00004004120f9981 */ /* 0x000ee2000c1e1500 */
[-C--:B------:R-:W-:Y:S02]  /*2470*/  ISETP.GE.AND P3, PT, R38, R55.reuse, PT ;  /* 0x000000372600720c */ /* 0x080fe40003f66270 */
[-C--:B------:R-:W-:Y:S01]  /*2480*/  ISETP.GE.AND P4, PT, R40, R55.reuse, PT ;  /* 0x000000372800720c */ /* 0x080fe20003f86270 */
[----:B------:R-:W4:Y:S01]  /*2490*/  @!P6 LDG.E.U16 R13, [R18.64] ;  /* 0x00000004120de981 */ /* 0x000f22000c1e1500 */
        /* <DEDUP_REMOVED lines=16> */
[----:B------:R-:W0:Y:S01]  /*25a0*/  S2R R64, SR_TID.X ;  /* 0x0000000000407919 */ /* 0x000e220000002100 */
[-C--:B------:R-:W-:Y:S02]  /*25b0*/  ISETP.GE.U32.AND P2, PT, R29, R55.reuse, PT ;  /* 0x000000371d00720c */ /* 0x080fe40003f46070 */
[-C--:B------:R-:W-:Y:S02]  /*25c0*/  ISETP.GE.U32.AND P3, PT, R30, R55.reuse, PT ;  /* 0x000000371e00720c */ /* 0x080fe40003f66070 */
[----:B------:R-:W-:Y:S01]  /*25d0*/  ISETP.GE.U32.AND P4, PT, R31, R55, PT ;  /* 0x000000371f00720c */ /* 0x000fe20003f86070 */
[----:B0-----:R-:W-:-:S05]  /*25e0*/  IMAD.SHL.U32 R90, R64, 0x8, RZ ;  /* 0x00000008405a7824 */ /* 0x001fca00078e00ff */
[-C--:B------:R-:W-:Y:S02]  /*25f0*/  ISETP.GE.U32.AND P6, PT, R90, R55.reuse, PT ;  /* 0x000000375a00720c */ /* 0x080fe40003fc6070 */
[----:B------:R-:W-:Y:S01]  /*2600*/  ISETP.GE.U32.AND P5, PT, R32, R55, PT ;  /* 0x000000372000720c */ /* 0x000fe20003fa6070 */
[----:B------:R-:W-:Y:S01]  /*2610*/  IMAD.SHL.U32 R101, R81, 0x8, RZ ;  /* 0x0000000851657824 */ /* 0x000fe200078e00ff */
[----:B----4-:R0:W-:Y:S04]  /*2620*/  STS.U16 [R44], R13 ;  /* 0x0000000d2c007388 */ /* 0x0101e80000000400 */
[----:B---3--:R1:W-:Y:S01]  /*2630*/  STS.U16 [R46+0x40], R15 ;  /* 0x0000400f2e007388 */ /* 0x0083e20000000400 */
[----:B0-----:R-:W-:-:S03]  /*2640*/  IMAD.MOV.U32 R13, RZ, RZ, R37 ;  /* 0x000000ffff0d7224 */ /* 0x001fc600078e0025 */
[----:B--2---:R-:W-:Y:S04]  /*2650*/  STS.U16 [R48+0x80], R83 ;  /* 0x0000805330007388 */ /* 0x004fe80000000400 */
[----:B------:R0:W-:Y:S01]  /*2660*/  STS.U16 [R49+0xc0], R12 ;  /* 0x0000c00c31007388 */ /* 0x0001e20000000400 */
[----:B-1----:R-:W-:-:S03]  /*2670*/  IMAD R15, R81, c[0x0][0x1c4], R84 ;  /* 0x00007100510f7a24 */ /* 0x002fc600078e0254 */
[----:B------:R-:W-:Y:S04]  /*2680*/  STS.U16 [R50+0x100], R17 ;  /* 0x0001001132007388 */ /* 0x000fe80000000400 */
[----:B------:R1:W-:Y:S01]  /*2690*/  STS.U16 [R51+0x140], R14 ;  /* 0x0001400e33007388 */ /* 0x0003e20000000400 */
[----:B0-----:R-:W-:-:S03]  /*26a0*/  IMAD.MOV.U32 R12, RZ, RZ, R6 ;  /* 0x000000ffff0c7224 */ /* 0x001fc600078e0006 */
[----:B------:R0:W-:Y:S01]  /*26b0*/  STS.U16 [R52+0x180], R85 ;  /* 0x0001805534007388 */ /* 0x0001e20000000400 */
[----:B------:R-:W-:-:S03]  /*26c0*/  IMAD.WIDE.U32 R12, R81, c[0x0][0x1c0], R12 ;  /* 0x00007000510c7a25 */ /* 0x000fc600078e000c */
[----:B------:R-:W-:Y:S01]  /*26d0*/  STS.U16 [R53+0x1c0], R16 ;  /* 0x0001c01035007388 */ /* 0x000fe20000000400 */
[----:B------:R-:W-:-:S06]  /*26e0*/  NOP ;  /* 0x0000000000007918 */ /* 0x000fcc0000000000 */
[----:B------:R-:W2:Y:S01]  /*26f0*/  LDS.U16 R17, [R54] ;  /* 0x0000000036117984 */ /* 0x000ea20000000400 */
[----:B------:R-:W-:-:S03]  /*2700*/  IADD3 R15, R13, R15, RZ ;  /* 0x0000000f0d0f7210 */ /* 0x000fc60007ffe0ff */
[----:B------:R-:W3:Y:S01]  /*2710*/  LDS.U16 R13, [R54+0x2] ;  /* 0x00000200360d7984 */ /* 0x000ee20000000400 */
[----:B-1----:R-:W-:-:S03]  /*2720*/  LEA R14, P1, R12, c[0x0][0x230], 0x2 ;  /* 0x00008c000c0e7a11 */ /* 0x002fc600078210ff */
[----:B------:R-:W1:Y:S01]  /*2730*/  LDS.U16 R16, [R54+0x4] ;  /* 0x0000040036107984 */ /* 0x000e620000000400 */
[----:B------:R-:W-:-:S03]  /*2740*/  LEA.HI.X R15, R12, c[0x0][0x234], R15, 0x2, P1 ;  /* 0x00008d000c0f7a11 */ /* 0x000fc600008f140f */
[----:B------:R-:W4:Y:S01]  /*2750*/  LDS.U16 R91, [R54+0x6] ;  /* 0x00000600365b7984 */ /* 0x000f220000000400 */
[----:B------:R-:W-:-:S03]  /*2760*/  FMUL.FTZ R86, R86, 1.4426950216293334961 ;  /* 0x3fb8aa3b56567820 */ /* 0x000fc60000410000 */
[----:B------:R-:W1:Y:S04]  /*2770*/  LDS.U16 R92, [R54+0x8] ;  /* 0x00000800365c7984 */ /* 0x000e680000000400 */
[----:B------:R0:W5:Y:S01]  /*2780*/  LDG.E R18, [R14.64] ;  /* 0x000000040e127981 */ /* 0x000162000c1e1900 */
[C---:B------:R-:W-:Y:S02]  /*2790*/  FMUL.FTZ R12, R86.reuse, R70 ;  /* 0x00000046560c7220 */ /* 0x040fe40000410000 */
[C---:B------:R-:W-:Y:S01]  /*27a0*/  FMUL.FTZ R82, R86.reuse, R72 ;  /* 0x0000004856527220 */ /* 0x040fe20000410000 */
[----:B0-----:R-:W0:Y:S01]  /*27b0*/  LDS.U16 R14, [R54+0xa] ;  /* 0x00000a00360e7984 */ /* 0x001e220000000400 */
[----:B------:R-:W-:-:S03]  /*27c0*/  FMUL.FTZ R19, R86, R71 ;  /* 0x0000004756137220 */ /* 0x000fc60000410000 */
[----:B------:R-:W0:Y:S01]  /*27d0*/  LDS.U16 R15, [R54+0xc] ;  /* 0x00000c00360f7984 */ /* 0x000e220000000400 */
[----:B------:R2:W-:Y:S01]  /*27e0*/  MUFU.EX2 R85, R12 ;  /* 0x0000000c00557308 */ /* 0x0005e20000000800 */
[----:B------:R-:W-:-:S07]  /*27f0*/  FMUL.FTZ R84, R86, R69 ;  /* 0x0000004556547220 */ /* 0x000fce0000410000 */
[----:B------:R-:W1:Y:S01]  /*2800*/  MUFU.EX2 R82, R82 ;  /* 0x0000005200527308 */ /* 0x000e620000000800 */
[----:B--2---:R-:W2:Y:S01]  /*2810*/  LDS.U16 R12, [R54+0xe] ;  /* 0x00000e00360c7984 */ /* 0x004ea20000000400 */
[----:B------:R-:W-:-:S06]  /*2820*/  FMUL.FTZ R89, R86, R68 ;  /* 0x0000004456597220 */ /* 0x000fcc0000410000 */
[----:B------:R-:W3:Y:S01]  /*2830*/  MUFU.EX2 R83, R19 ;  /* 0x0000001300537308 */ /* 0x000ee20000000800 */
[----:B------:R-:W-:Y:S02]  /*2840*/  PRMT R17, RZ, 0x5410, R17 ;  /* 0x00005410ff117816 */ /* 0x000fe40000000011 */
[----:B------:R-:W-:-:S05]  /*2850*/  ISETP.GE.U32.AND P1, PT, R28, R55, PT ;  /* 0x000000371c00720c */ /* 0x000fca0003f26070 */
[----:B------:R3:W0:Y:S01]  /*2860*/  MUFU.EX2 R87, R84 ;  /* 0x0000005400577308 */ /* 0x0006220000000800 */
[----:B------:R-:W-:Y:S01]  /*2870*/  FMUL.FTZ R17, R76, R17 ;  /* 0x000000114c117220 */ /* 0x000fe20000410000 */
[----:B-1----:R-:W-:-:S06]  /*2880*/  FSEL R82, R82, 1, !P6 ;  /* 0x3f80000052527808 */ /* 0x002fcc0007000000 */
[----:B------:R-:W1:Y:S01]  /*2890*/  MUFU.EX2 R89, R89 ;  /* 0x0000005900597308 */ /* 0x000e620000000800 */
[----:B---3--:R-:W-:Y:S02]  /*28a0*/  PRMT R84, RZ, 0x5410, R13 ;  /* 0x00005410ff547816 */ /* 0x008fe4000000000d */
[----:B------:R-:W-:Y:S01]  /*28b0*/  FSEL R83, R83, 1, !P1 ;  /* 0x3f80000053537808 */ /* 0x000fe20004800000 */
[----:B------:R-:W-:Y:S01]  /*28c0*/  FMUL.FTZ R90, R86, R67 ;  /* 0x00000043565a7220 */ /* 0x000fe20000410000 */
[----:B------:R-:W-:Y:S01]  /*28d0*/  PRMT R16, RZ, 0x5410, R16 ;  /* 0x00005410ff107816 */ /* 0x000fe20000000010 */
[----:B------:R-:W-:Y:S01]  /*28e0*/  FMUL.FTZ R13, R77, R84 ;  /* 0x000000544d0d7220 */ /* 0x000fe20000410000 */
[----:B------:R-:W-:Y:S01]  /*28f0*/  FSEL R19, R17, RZ, !P6 ;  /* 0x000000ff11137208 */ /* 0x000fe20007000000 */
[----:B------:R-:W-:Y:S01]  /*2900*/  FMUL.FTZ R17, R82, R83 ;  /* 0x0000005352117220 */ /* 0x000fe20000410000 */
[----:B------:R-:W-:Y:S01]  /*2910*/  FSEL R84, R85, 1, !P2 ;  /* 0x3f80000055547808 */ /* 0x000fe20005000000 */
[C---:B------:R-:W-:Y:S01]  /*2920*/  FMUL.FTZ R93, R86.reuse, R66 ;  /* 0x00000042565d7220 */ /* 0x040fe20000410000 */
[----:B----4-:R-:W-:Y:S01]  /*2930*/  PRMT R91, RZ, 0x5410, R91 ;  /* 0x00005410ff5b7816 */ /* 0x010fe2000000005b */
[----:B------:R-:W-:Y:S01]  /*2940*/  FMUL.FTZ R94, R86, R65 ;  /* 0x00000041565e7220 */ /* 0x000fe20000410000 */
[----:B0-----:R-:W-:Y:S01]  /*2950*/  FSEL R87, R87, 1, !P3 ;  /* 0x3f80000057577808 */ /* 0x001fe20005800000 */
[----:B------:R-:W-:Y:S01]  /*2960*/  FMUL.FTZ R16, R75, R16 ;  /* 0x000000104b107220 */ /* 0x000fe20000410000 */
[----:B------:R-:W0:Y:S01]  /*2970*/  MUFU.EX2 R90, R90 ;  /* 0x0000005a005a7308 */ /* 0x000e220000000800 */
[----:B------:R-:W-:Y:S01]  /*2980*/  FSEL R86, R13, RZ, !P1 ;  /* 0x000000ff0d567208 */ /* 0x000fe20004800000 */
[----:B------:R-:W-:Y:S01]  /*2990*/  FMUL.FTZ R96, R84, R17 ;  /* 0x0000001154607220 */ /* 0x000fe20000410000 */
[----:B------:R-:W-:Y:S01]  /*29a0*/  PRMT R13, RZ, 0x5410, R92 ;  /* 0x00005410ff0d7816 */ /* 0x000fe2000000005c */
[----:B------:R-:W-:Y:S01]  /*29b0*/  FMUL.FTZ R17, R78, R91 ;  /* 0x0000005b4e117220 */ /* 0x000fe20000410000 */
[----:B-1----:R-:W-:Y:S01]  /*29c0*/  FSEL R89, R89, 1, !P4 ;  /* 0x3f80000059597808 */ /* 0x002fe20006000000 */
[----:B------:R-:W-:Y:S01]  /*29d0*/  FMUL.FTZ R96, R87, R96 ;  /* 0x0000006057607220 */ /* 0x000fe20000410000 */
[----:B------:R-:W-:Y:S01]  /*29e0*/  FSEL R91, R16, RZ, !P2 ;  /* 0x000000ff105b7208 */ /* 0x000fe20005000000 */
[----:B------:R-:W1:Y:S01]  /*29f0*/  MUFU.EX2 R93, R93 ;  /* 0x0000005d005d7308 */ /* 0x000e620000000800 */
[----:B------:R-:W-:Y:S01]  /*2a00*/  PRMT R14, RZ, 0x5410, R14 ;  /* 0x00005410ff0e7816 */ /* 0x000fe2000000000e */
[----:B------:R-:W-:Y:S01]  /*2a10*/  FFMA.FTZ R16, R19, R83, R86 ;  /* 0x0000005313107223 */ /* 0x000fe20000010056 */
[----:B------:R-:W-:Y:S01]  /*2a20*/  FSEL R92, R17, RZ, !P3 ;  /* 0x000000ff115c7208 */ /* 0x000fe20005800000 */
[----:B------:R-:W-:-:S02]  /*2a30*/  FMUL.FTZ R13, R74, R13 ;  /* 0x0000000d4a0d7220 */ /* 0x000fc40000410000 */
[----:B------:R-:W-:Y:S02]  /*2a40*/  FMUL.FTZ R98, R89, R96 ;  /* 0x0000006059627220 */ /* 0x000fe40000410000 */
[----:B------:R3:W4:Y:S01]  /*2a50*/  MUFU.EX2 R95, R94 ;  /* 0x0000005e005f7308 */ /* 0x0007220000000800 */
[----:B------:R-:W-:Y:S02]  /*2a60*/  FFMA.FTZ R16, R84, R16, R91 ;  /* 0x0000001054107223 */ /* 0x000fe4000001005b */
[----:B------:R-:W-:Y:S01]  /*2a70*/  FMUL.FTZ R96, R79, R14 ;  /* 0x0000000e4f607220 */ /* 0x000fe20000410000 */
[----:B------:R-:W-:Y:S01]  /*2a80*/  PRMT R14, RZ, 0x5410, R15 ;  /* 0x00005410ff0e7816 */ /* 0x000fe2000000000f */
[----:B------:R-:W-:Y:S01]  /*2a90*/  FFMA.FTZ R16, R87, R16, R92 ;  /* 0x0000001057107223 */ /* 0x000fe2000001005c */
[----:B------:R-:W-:Y:S02]  /*2aa0*/  ISETP.GE.U32.AND P6, PT, R33, R55, PT ;  /* 0x000000372100720c */ /* 0x000fe40003fc6070 */
[----:B---3--:R-:W-:Y:S01]  /*2ab0*/  FSEL R94, R13, RZ, !P4 ;  /* 0x000000ff0d5e7208 */ /* 0x008fe20006000000 */
[----:B------:R-:W-:Y:S01]  /*2ac0*/  FMUL.FTZ R14, R73, R14 ;  /* 0x0000000e490e7220 */ /* 0x000fe20000410000 */
[----:B--2---:R-:W-:-:S02]  /*2ad0*/  PRMT R13, RZ, 0x5410, R12 ;  /* 0x00005410ff0d7816 */ /* 0x004fc4000000000c */
[----:B0-----:R-:W-:Y:S01]  /*2ae0*/  FSEL R85, R90, 1, !P5 ;  /* 0x3f8000005a557808 */ /* 0x001fe20006800000 */
[----:B------:R-:W-:Y:S01]  /*2af0*/  FFMA.FTZ R16, R89, R16, R94 ;  /* 0x0000001059107223 */ /* 0x000fe2000001005e */
[----:B------:R-:W-:Y:S01]  /*2b00*/  FSEL R96, R96, RZ, !P5 ;  /* 0x000000ff60607208 */ /* 0x000fe20006800000 */
[----:B------:R-:W-:Y:S01]  /*2b10*/  FMUL.FTZ R13, R80, R13 ;  /* 0x0000000d500d7220 */ /* 0x000fe20000410000 */
[----:B-1----:R-:W-:Y:S02]  /*2b20*/  FSEL R90, R93, 1, !P6 ;  /* 0x3f8000005d5a7808 */ /* 0x002fe40007000000 */
[----:B------:R-:W-:Y:S01]  /*2b30*/  ISETP.GE.U32.AND P1, PT, R34, R55, PT ;  /* 0x000000372200720c */ /* 0x000fe20003f26070 */
[C---:B------:R-:W-:Y:S01]  /*2b40*/  FFMA.FTZ R16, R85.reuse, R16, R96 ;  /* 0x0000001055107223 */ /* 0x040fe20000010060 */
[----:B------:R-:W-:Y:S01]  /*2b50*/  FSEL R93, R14, RZ, !P6 ;  /* 0x000000ff0e5d7208 */ /* 0x000fe20007000000 */
[----:B------:R-:W-:Y:S01]  /*2b60*/  FMUL.FTZ R15, R85, R98 ;  /* 0x00000062550f7220 */ /* 0x000fe20000410000 */
[----:B----4-:R-:W-:-:S02]  /*2b70*/  FSEL R95, R95, 1, !P1 ;  /* 0x3f8000005f5f7808 */ /* 0x010fc40004800000 */
        /* <DEDUP_REMOVED lines=65> */
.L_x_4823:
[----:B------:R-:W-:Y:S05]  /*2f90*/  BSYNC B0 ;  /* 0x0000000000007941 */ /* 0x000fea0003800000 */
.L_x_4822:
[----:B------:R-:W-:Y:S01]  /*2fa0*/  IADD3 R81, R81, 0x1, RZ ;  /* 0x0000000151517810 */ /* 0x000fe20007ffe0ff */
[----:B------:R-:W-:Y:S02]  /*2fb0*/  FFMA.FTZ R85, R85, R89, R96 ;  /* 0x0000005955557223 */ /* 0x000fe40000010060 */
[----:B-----5:R-:W-:Y:S01]  /*2fc0*/  FFMA.FTZ R56, R18, R19, R56 ;  /* 0x0000001312387223 */ /* 0x020fe20000010038 */
        /* <DEDUP_REMOVED lines=11> */
.L_x_4821:
[----:B------:R-:W-:Y:S01]  /*3080*/  BAR.SYNC.DEFER_BLOCKING 0x0 ;  /* 0x0000000000007b1d */ /* 0x000fe20000010000 */
[----:B0-----:R-:W-:-:S02]  /*3090*/  F2FP.BF16.PACK_AB R12, R57, R56 ;  /* 0x00000038390c723e */ /* 0x001fc400000010ff */
[----:B------:R-:W-:Y:S02]  /*30a0*/  ISETP.NE.AND P0, PT, R64, RZ, PT ;  /* 0x000000ff4000720c */ /* 0x000fe40003f05270 */
[C---:B------:R-:W-:Y:S01]  /*30b0*/  PRMT R15, R12.reuse, 0x7610, R15 ;  /* 0x000076100c0f7816 */ /* 0x040fe2000000000f */
[----:B------:R-:W-:Y:S01]  /*30c0*/  BSSY B0, `(.L_x_4825) ;  /* 0x0000051000007945 */ /* 0x000fe20003800000 */
[----:B------:R-:W-:Y:S02]  /*30d0*/  PRMT R16, R12, 0x7632, R16 ;  /* 0x000076320c107816 */ /* 0x000fe40000000010 */
[----:B------:R-:W-:Y:S02]  /*30e0*/  F2FP.BF16.PACK_AB R13, R59, R58 ;  /* 0x0000003a3b0d723e */ /* 0x000fe400000010ff */
[----:B------:R-:W-:Y:S02]  /*30f0*/  F2FP.BF16.PACK_AB R12, R61, R60 ;  /* 0x0000003c3d0c723e */ /* 0x000fe400000010ff */
[----:B------:R-:W-:-:S02]  /*3100*/  F2FP.BF16.PACK_AB R14, R63, R62 ;  /* 0x0000003e3f0e723e */ /* 0x000fc400000010ff */
[----:B------:R-:W-:Y:S02]  /*3110*/  PRMT R17, R13, 0x7632, R17 ;  /* 0x000076320d117816 */ /* 0x000fe40000000011 */
[C---:B------:R-:W-:Y:S02]  /*3120*/  PRMT R18, R12.reuse, 0x7610, R18 ;  /* 0x000076100c127816 */ /* 0x040fe40000000012 */
[----:B------:R-:W-:Y:S01]  /*3130*/  PRMT R19, R12, 0x7632, R19 ;  /* 0x000076320c137816 */ /* 0x000fe20000000013 */
[----:B------:R-:W-:Y:S01]  /*3140*/  IMAD.SHL.U32 R12, R26, 0x100, RZ ;  /* 0x000001001a0c7824 */ /* 0x000fe200078e00ff */
[C---:B------:R-:W-:Y:S02]  /*3150*/  PRMT R39, R14.reuse, 0x7610, R39 ;  /* 0x000076100e277816 */ /* 0x040fe40000000027 */
[----:B------:R-:W-:Y:S01]  /*3160*/  PRMT R65, R14, 0x7632, R65 ;  /* 0x000076320e417816 */ /* 0x000fe20000000041 */
[----:B------:R0:W-:Y:S01]  /*3170*/  STS.U16 [R54], R15 ;  /* 0x0000000f36007388 */ /* 0x0001e20000000400 */
[----:B------:R-:W-:-:S03]  /*3180*/  ISETP.GE.AND P2, PT, R10, R55, PT ;  /* 0x000000370a00720c */ /* 0x000fc60003f46270 */
[----:B------:R1:W-:Y:S04]  /*3190*/  STS.U16 [R54+0x2], R16 ;  /* 0x0000021036007388 */ /* 0x0003e80000000400 */
[----:B------:R2:W-:Y:S01]  /*31a0*/  STS.U16 [R54+0x4], R13 ;  /* 0x0000040d36007388 */ /* 0x0005e20000000400 */
[----:B0-----:R-:W-:-:S03]  /*31b0*/  IMAD.WIDE.U32 R14, R23, c[0x0][0x200], RZ ;  /* 0x00008000170e7a25 */ /* 0x001fc600078e00ff */
[----:B------:R-:W-:Y:S01]  /*31c0*/  STS.U16 [R54+0x6], R17 ;  /* 0x0000061136007388 */ /* 0x000fe20000000400 */
[----:B-1----:R-:W-:-:S03]  /*31d0*/  IMAD R16, R88, c[0x0][0x200], RZ ;  /* 0x0000800058107a24 */ /* 0x002fc600078e02ff */
[----:B------:R-:W-:Y:S01]  /*31e0*/  STS.U16 [R54+0x8], R18 ;  /* 0x0000081236007388 */ /* 0x000fe20000000400 */
[----:B------:R-:W-:Y:S01]  /*31f0*/  IMAD R89, R23, c[0x0][0x204], R16 ;  /* 0x0000810017597a24 */ /* 0x000fe200078e0210 */
[----:B--2---:R-:W-:Y:S02]  /*3200*/  SHF.R.S32.HI R13, RZ, 0x1f, R12 ;  /* 0x0000001fff0d7819 */ /* 0x004fe4000001140c */
[----:B------:R0:W-:Y:S01]  /*3210*/  STS.U16 [R54+0xa], R19 ;  /* 0x00000a1336007388 */ /* 0x0001e20000000400 */
[----:B------:R-:W-:Y:S02]  /*3220*/  IMAD R16, R88, c[0x0][0x1f0], RZ ;  /* 0x00007c0058107a24 */ /* 0x000fe400078e02ff */
[----:B------:R-:W-:Y:S01]  /*3230*/  IMAD.IADD R15, R15, 0x1, R89 ;  /* 0x000000010f0f7824 */ /* 0x000fe200078e0259 */
[----:B------:R1:W-:Y:S01]  /*3240*/  STS.U16 [R54+0xc], R39 ;  /* 0x00000c2736007388 */ /* 0x0003e20000000400 */
[----:B------:R-:W-:Y:S02]  /*3250*/  IMAD R69, R23, c[0x0][0x1f4], R16 ;  /* 0x00007d0017457a24 */ /* 0x000fe400078e0210 */
[----:B------:R-:W-:Y:S01]  /*3260*/  IMAD.WIDE.U32 R14, R0, c[0x0][0x208], R14 ;  /* 0x00008200000e7a25 */ /* 0x000fe200078e000e */
[----:B------:R2:W-:Y:S01]  /*3270*/  STS.U16 [R54+0xe], R65 ;  /* 0x00000e4136007388 */ /* 0x0005e20000000400 */
[----:B------:R-:W-:-:S06]  /*3280*/  NOP ;  /* 0x0000000000007918 */ /* 0x000fcc0000000000 */
[----:B------:R-:W-:Y:S01]  /*3290*/  LDS.U16 R71, [R44] ;  /* 0x000000002c477984 */ /* 0x000fe20000000400 */
[----:B0-----:R-:W-:Y:S01]  /*32a0*/  IMAD R19, R21, c[0x0][0x208], RZ ;  /* 0x0000820015137a24 */ /* 0x001fe200078e02ff */
[----:B-1----:R-:W-:Y:S01]  /*32b0*/  LOP3.LUT R39, R10, 0x20, RZ, 0xfc, !PT ;  /* 0x000000200a277812 */ /* 0x002fe200078efcff */
[----:B------:R-:W-:Y:S01]  /*32c0*/  @!P2 IMAD.WIDE.U32 R16, R23, c[0x0][0x1f0], R12 ;  /* 0x00007c001710aa25 */ /* 0x000fe200078e000c */
[----:B------:R-:W-:Y:S01]  /*32d0*/  LDS.U16 R73, [R46+0x40] ;  /* 0x000040002e497984 */ /* 0x000fe20000000400 */
[----:B------:R-:W-:Y:S02]  /*32e0*/  IADD3 R66, P1, R12, R14, RZ ;  /* 0x0000000e0c427210 */ /* 0x000fe40007f3e0ff */
[----:B------:R-:W-:Y:S01]  /*32f0*/  IMAD R19, R0, c[0x0][0x20c], R19 ;  /* 0x0000830000137a24 */ /* 0x000fe200078e0213 */
[----:B------:R-:W-:Y:S01]  /*3300*/  LDS.U16 R75, [R48+0x80] ;  /* 0x00008000304b7984 */ /* 0x000fe20000000400 */
[----:B--2---:R-:W-:Y:S01]  /*3310*/  IMAD.SHL.U32 R65, R39, 0x2, RZ ;  /* 0x0000000227417824 */ /* 0x004fe200078e00ff */
[----:B------:R-:W-:-:S02]  /*3320*/  @!P2 IADD3 R17, R69, R17, RZ ;  /* 0x000000114511a210 */ /* 0x000fc40007ffe0ff */
[----:B------:R-:W-:Y:S01]  /*3330*/  LDS.U16 R77, [R49+0xc0] ;  /* 0x0000c000314d7984 */ /* 0x000fe20000000400 */
[----:B------:R-:W-:Y:S01]  /*3340*/  IADD3.X R67, R13, R19, R15, P1, !PT ;  /* 0x000000130d437210 */ /* 0x000fe20000ffe40f */
[----:B------:R-:W-:Y:S01]  /*3350*/  IMAD R15, R21, c[0x0][0x1f8], RZ ;  /* 0x00007e00150f7a24 */ /* 0x000fe200078e02ff */
[----:B------:R-:W-:Y:S01]  /*3360*/  SHF.L.U64.HI R70, R39, 0x1, R11 ;  /* 0x0000000127467819 */ /* 0x000fe2000001020b */
[----:B------:R-:W-:Y:S01]  /*3370*/  LDS.U16 R79, [R50+0x100] ;  /* 0x00010000324f7984 */ /* 0x000fe20000000400 */
[----:B------:R-:W-:Y:S01]  /*3380*/  IADD3 R14, P1, R65, c[0x0][0x258], RZ ;  /* 0x00009600410e7a10 */ /* 0x000fe20007f3e0ff */
[----:B------:R-:W-:Y:S02]  /*3390*/  IMAD.WIDE.U32 R18, R23, c[0x0][0x1f0], RZ ;  /* 0x00007c0017127a25 */ /* 0x000fe400078e00ff */
[----:B------:R-:W-:Y:S01]  /*33a0*/  LDS.U16 R81, [R51+0x140] ;  /* 0x0001400033517984 */ /* 0x000fe20000000400 */
[----:B------:R-:W-:Y:S01]  /*33b0*/  LEA R14, P3, R66, R14, 0x1 ;  /* 0x0000000e420e7211 */ /* 0x000fe200078608ff */
[----:B------:R-:W-:-:S02]  /*33c0*/  @!P2 IMAD.WIDE.U32 R16, R0, c[0x0][0x1f8], R16 ;  /* 0x00007e000010aa25 */ /* 0x000fc400078e0010 */
[----:B------:R-:W-:Y:S02]  /*33d0*/  LDS.U16 R83, [R52+0x180] ;  /* 0x0001800034537984 */ /* 0x000fe40000000400 */
[----:B------:R-:W-:Y:S01]  /*33e0*/  IMAD R91, R0, c[0x0][0x1fc], R15 ;  /* 0x00007f00005b7a24 */ /* 0x000fe200078e020f */
[----:B------:R-:W-:Y:S01]  /*33f0*/  IADD3.X R15, R70, c[0x0][0x25c], RZ, P1, !PT ;  /* 0x00009700460f7a10 */ /* 0x000fe20000ffe4ff */
[----:B------:R-:W-:Y:S01]  /*3400*/  LDS.U16 R85, [R53+0x1c0] ;  /* 0x0001c00035557984 */ /* 0x000fe20000000400 */
[----:B------:R-:W-:Y:S01]  /*3410*/  IMAD.IADD R19, R19, 0x1, R69 ;  /* 0x0000000113137824 */ /* 0x000fe200078e0245 */
[----:B------:R-:W-:Y:S02]  /*3420*/  @!P2 IADD3 R68, P4, R10, R16, RZ ;  /* 0x000000100a44a210 */ /* 0x000fe40007f9e0ff */
[----:B------:R-:W-:Y:S01]  /*3430*/  @!P0 STS [0x210], R55 ;  /* 0x00021037ff008388 */ /* 0x000fe20000000800 */
[----:B------:R-:W-:Y:S01]  /*3440*/  LEA.HI.X R15, R66, R15, R67, 0x1, P3 ;  /* 0x0000000f420f7211 */ /* 0x000fe200018f0c43 */
[----:B------:R-:W-:Y:S01]  /*3450*/  IMAD.WIDE.U32 R66, R0, c[0x0][0x1f8], R18 ;  /* 0x00007e0000427a25 */ /* 0x000fe200078e0012 */
[----:B------:R-:W-:Y:S01]  /*3460*/  @!P2 IADD3.X R69, R11, R17, R91, P4, !PT ;  /* 0x000000110b45a210 */ /* 0x000fe200027fe45b */
[----:B------:R-:W-:Y:S01]  /*3470*/  BAR.SYNC.DEFER_BLOCKING 0x0 ;  /* 0x0000000000007b1d */ /* 0x000fe20000010000 */
[----:B------:R-:W-:-:S02]  /*3480*/  @!P2 LEA R18, P6, R68, c[0x0][0x268], 0x1 ;  /* 0x00009a004412aa11 */ /* 0x000fc400078c08ff */
[----:B------:R-:W-:Y:S02]  /*3490*/  IADD3 R16, P1, R10, R12, RZ ;  /* 0x0000000c0a107210 */ /* 0x000fe40007f3e0ff */
[----:B------:R-:W-:Y:S02]  /*34a0*/  @!P2 LEA.HI.X R19, R68, c[0x0][0x26c], R69, 0x1, P6 ;  /* 0x00009b004413aa11 */ /* 0x000fe400030f0c45 */
[----:B------:R-:W-:Y:S02]  /*34b0*/  IADD3 R72, P6, R12, R66, RZ ;  /* 0x000000420c487210 */ /* 0x000fe40007fde0ff */
[----:B------:R-:W-:Y:S02]  /*34c0*/  IADD3.X R17, R11, R13, RZ, P1, !PT ;  /* 0x0000000d0b117210 */ /* 0x000fe40000ffe4ff */
[----:B------:R-:W-:Y:S01]  /*34d0*/  IADD3.X R74, R13, R91, R67, P6, !PT ;  /* 0x0000005b0d4a7210 */ /* 0x000fe200037fe443 */
        /* <DEDUP_REMOVED lines=15> */
.L_x_4826:
[----:B------:R-:W-:Y:S05]  /*35d0*/  BSYNC B0 ;  /* 0x0000000000007941 */ /* 0x000fea0003800000 */
.L_x_4825:
[----:B------:R-:W-:Y:S01]  /*35e0*/  @!P4 STG.E.U16 [R14.64+0x40], R75 ;  /* 0x0000404b0e00c986 */ /* 0x000fe2000c101504 */
[-C--:B------:R-:W-:Y:S02]  /*35f0*/  ISETP.GE.AND P4, PT, R41, R87.reuse, PT ;  /* 0x000000572900720c */ /* 0x080fe40003f86270 */
[-C--:B------:R-:W-:Y:S01]  /*3600*/  ISETP.GE.AND P5, PT, R42, R87.reuse, PT ;  /* 0x000000572a00720c */ /* 0x080fe20003fa6270 */
[----:B------:R-:W-:Y:S01]  /*3610*/  @!P3 STG.E.U16 [R14.64], R73 ;  /* 0x000000490e00b986 */ /* 0x000fe2000c101504 */
[-C--:B------:R-:W-:Y:S02]  /*3620*/  ISETP.GE.AND P3, PT, R40, R87.reuse, PT ;  /* 0x000000572800720c */ /* 0x080fe40003f66270 */
[----:B------:R-:W-:Y:S01]  /*3630*/  ISETP.GE.AND P6, PT, R43, R87, PT ;  /* 0x000000572b00720c */ /* 0x000fe20003fc6270 */
[----:B------:R-:W-:Y:S01]  /*3640*/  @!P1 STG.E.U16 [R14.64+0x80], R77 ;  /* 0x0000804d0e009986 */ /* 0x000fe2000c101504 */
[----:B------:R-:W-:Y:S02]  /*3650*/  IADD3 R66, P1, R65, c[0x0][0x268], RZ ;  /* 0x00009a0041427a10 */ /* 0x000fe40007f3e0ff */
[----:B0-----:R-:W-:-:S02]  /*3660*/  PRMT R69, RZ, 0x7610, R69 ;  /* 0x00007610ff457816 */ /* 0x001fc40000000045 */
[----:B------:R-:W-:Y:S01]  /*3670*/  IADD3.X R67, R70, c[0x0][0x26c], RZ, P1, !PT ;  /* 0x00009b0046437a10 */ /* 0x000fe20000ffe4ff */
[----:B------:R-:W-:Y:S01]  /*3680*/  @!P4 STG.E.U16 [R14.64+0x100], R81 ;  /* 0x000100510e00c986 */ /* 0x000fe2000c101504 */
[----:B------:R-:W-:-:S03]  /*3690*/  LEA R66, P1, R72, R66, 0x1 ;  /* 0x0000004248427211 */ /* 0x000fc600078208ff */
[----:B------:R-:W-:Y:S01]  /*36a0*/  @!P3 STG.E.U16 [R14.64+0xc0], R79 ;  /* 0x0000c04f0e00b986 */ /* 0x000fe2000c101504 */
[----:B------:R-:W-:Y:S02]  /*36b0*/  LEA.HI.X R67, R72, R67, R74, 0x1, P1 ;  /* 0x0000004348437211 */ /* 0x000fe400008f0c4a */
[----:B------:R-:W-:Y:S01]  /*36c0*/  ISETP.GE.AND P1, PT, R39, R55, PT ;  /* 0x000000372700720c */ /* 0x000fe20003f26270 */
[----:B------:R-:W-:Y:S04]  /*36d0*/  @!P5 STG.E.U16 [R14.64+0x140], R83 ;  /* 0x000140530e00d986 */ /* 0x000fe8000c101504 */
[----:B------:R0:W-:Y:S04]  /*36e0*/  @!P6 STG.E.U16 [R14.64+0x180], R85 ;  /* 0x000180550e00e986 */ /* 0x0001e8000c101504 */
[----:B------:R-:W-:Y:S01]  /*36f0*/  BAR.SYNC.DEFER_BLOCKING 0x0 ;  /* 0x0000000000007b1d */ /* 0x000fe20000010000 */
[----:B------:R-:W-:-:S02]  /*3700*/  PRMT R71, RZ, 0x7610, R71 ;  /* 0x00007610ff477816 */ /* 0x000fc40000000047 */
[-C--:B------:R-:W-:Y:S02]  /*3710*/  ISETP.GE.AND P6, PT, R36, R55.reuse, PT ;  /* 0x000000372400720c */ /* 0x080fe40003fc6270 */
[-C--:B------:R-:W-:Y:S02]  /*3720*/  ISETP.GE.AND P5, PT, R38, R55.reuse, PT ;  /* 0x000000372600720c */ /* 0x080fe40003fa6270 */
[-C--:B------:R-:W-:Y:S02]  /*3730*/  ISETP.GE.AND P4, PT, R40, R55.reuse, PT ;  /* 0x000000372800720c */ /* 0x080fe40003f86270 */
[----:B------:R-:W-:Y:S02]  /*3740*/  ISETP.GE.AND P3, PT, R41, R55, PT ;  /* 0x000000372900720c */ /* 0x000fe40003f66270 */
[----:B0-----:R-:W-:Y:S02]  /*3750*/  PRMT R15, RZ, 0x7610, R15 ;  /* 0x00007610ff0f7816 */ /* 0x001fe4000000000f */
[----:B------:R-:W-:-:S02]  /*3760*/  PRMT R14, RZ, 0x7610, R14 ;  /* 0x00007610ff0e7816 */ /* 0x000fc4000000000e */
[----:B------:R-:W-:Y:S01]  /*3770*/  PRMT R73, RZ, 0x7610, R73 ;  /* 0x00007610ff497816 */ /* 0x000fe20000000049 */
[----:B------:R0:W2:Y:S01]  /*3780*/  @!P2 LDG.E.U16 R69, [R18.64] ;  /* 0x000000041245a981 */ /* 0x0000a2000c1e1500 */
[----:B------:R-:W-:-:S03]  /*3790*/  ISETP.GE.AND P2, PT, R42, R55, PT ;  /* 0x000000372a00720c */ /* 0x000fc60003f46270 */
[----:B------:R-:W3:Y:S01]  /*37a0*/  @!P1 LDG.E.U16 R71, [R66.64] ;  /* 0x0000000442479981 */ /* 0x000ee2000c1e1500 */
[----:B------:R-:W-:Y:S02]  /*37b0*/  ISETP.GE.AND P1, PT, R43, R55, PT ;  /* 0x000000372b00720c */ /* 0x000fe40003f26270 */
[----:B------:R-:W-:Y:S01]  /*37c0*/  PRMT R68, RZ, 0x7610, R68 ;  /* 0x00007610ff447816 */ /* 0x000fe20000000044 */
[----:B------:R-:W4:Y:S01]  /*37d0*/  @!P6 LDG.E.U16 R15, [R66.64+0x40] ;  /* 0x00004004420fe981 */ /* 0x000f22000c1e1500 */
[----:B0-----:R-:W-:Y:S02]  /*37e0*/  PRMT R19, RZ, 0x7610, R19 ;  /* 0x00007610ff137816 */ /* 0x001fe40000000013 */
[----:B------:R-:W-:Y:S01]  /*37f0*/  PRMT R18, RZ, 0x7610, R18 ;  /* 0x00007610ff127816 */ /* 0x000fe20000000012 */
[----:B------:R-:W5:Y:S04]  /*3800*/  @!P5 LDG.E.U16 R14, [R66.64+0x80] ;  /* 0x00008004420ed981 */ /* 0x000f68000c1e1500 */
        /* <DEDUP_REMOVED lines=58> */
[----:B------:R3:W4:Y:S08]  /*3bb0*/  MUFU.RCP R82, R14 ;  /* 0x0000000e00527308 */ /* 0x0007300000001000 */
[----:B------:R-:W5:Y:S08]  /*3bc0*/  MUFU.RCP R77, R77 ;  /* 0x0000004d004d7308 */ /* 0x000f700000001000 */
[----:B------:R-:W4:Y:S08]  /*3bd0*/  MUFU.RCP R78, R78 ;  /* 0x0000004e004e7308 */ /* 0x000f300000001000 */
[----:B------:R-:W5:Y:S01]  /*3be0*/  MUFU.RCP R79, R79 ;  /* 0x0000004f004f7308 */ /* 0x000f620000001000 */
[----:B0-----:R-:W-:-:S02]  /*3bf0*/  FMUL.FTZ R15, R72, R71 ;  /* 0x00000047480f7220 */ /* 0x001fc40000410000 */
[----:B-1----:R-:W-:Y:S02]  /*3c00*/  FMUL.FTZ R66, R66, R81 ;  /* 0x0000005142427220 */ /* 0x002fe40000410000 */
[----:B--2---:R-:W-:Y:S02]  /*3c10*/  FMUL.FTZ R67, R67, R80 ;  /* 0x0000005043437220 */ /* 0x004fe40000410000 */
[----:B---3--:R-:W-:Y:S02]  /*3c20*/  FMUL.FTZ R14, R69, R74 ;  /* 0x0000004a450e7220 */ /* 0x008fe40000410000 */
[----:B----4-:R-:W-:Y:S02]  /*3c30*/  FMUL.FTZ R75, R75, R82 ;  /* 0x000000524b4b7220 */ /* 0x010fe40000410000 */
[----:B-----5:R-:W-:Y:S02]  /*3c40*/  FMUL.FTZ R76, R76, R77 ;  /* 0x0000004d4c4c7220 */ /* 0x020fe40000410000 */
[----:B------:R-:W-:-:S02]  /*3c50*/  FMUL.FTZ R19, R19, R78 ;  /* 0x0000004e13137220 */ /* 0x000fc40000410000 */
[----:B------:R-:W-:Y:S02]  /*3c60*/  FMUL.FTZ R18, R18, R79 ;  /* 0x0000004f12127220 */ /* 0x000fe40000410000 */
[----:B------:R-:W-:Y:S02]  /*3c70*/  FMUL.FTZ R15, R15, R56 ;  /* 0x000000380f0f7220 */ /* 0x000fe40000410000 */
[----:B------:R-:W-:Y:S01]  /*3c80*/  FMUL.FTZ R66, R66, R57 ;  /* 0x0000003942427220 */ /* 0x000fe20000410000 */
[----:B------:R-:W-:Y:S01]  /*3c90*/  BAR.SYNC.DEFER_BLOCKING 0x0 ;  /* 0x0000000000007b1d */ /* 0x000fe20000010000 */
        /* <DEDUP_REMOVED lines=49> */
.L_x_4828:
[----:B------:R-:W-:Y:S05]  /*3fb0*/  BSYNC B0 ;  /* 0x0000000000007941 */ /* 0x000fea0003800000 */
.L_x_4827:
        /* <DEDUP_REMOVED lines=8> */
[----:B------:R-:W-:Y:S02]  /*4040*/  IADD3 R14, P0, R12, R14, RZ ;  /* 0x0000000e0c0e7210 */ /* 0x000fe40007f1e0ff */
[----:B------:R-:W-:-:S02]  /*4050*/  IADD3.X R70, R70, c[0x0][0x274], RZ, P1, !PT ;  /* 0x00009d0046467a10 */ /* 0x000fc40000ffe4ff */
[----:B------:R-:W-:Y:S02]  /*4060*/  IADD3.X R13, R13, R17, R15, P0, !PT ;  /* 0x000000110d0d7210 */ /* 0x000fe400007fe40f */
[C---:B------:R-:W-:Y:S02]  /*4070*/  LEA R12, P2, R14.reuse, R65, 0x1 ;  /* 0x000000410e0c7211 */ /* 0x040fe400078408ff */
[-C--:B------:R-:W-:Y:S02]  /*4080*/  ISETP.GE.AND P0, PT, R39, R69.reuse, PT ;  /* 0x000000452700720c */ /* 0x080fe40003f06270 */
        /* <DEDUP_REMOVED lines=17> */
[----:B0-----:R-:W-:Y:S02]  /*41a0*/  IADD3.X R57, RZ, R3, RZ, P1, !PT ;  /* 0x00000003ff397210 */ /* 0x001fe40000ffe4ff */
[----:B------:R-:W-:Y:S01]  /*41b0*/  IADD3.X R47, RZ, R47, RZ, P3, !PT ;  /* 0x0000002fff2f7210 */ /* 0x000fe20001ffe4ff */
[----:B------:R-:W-:Y:S01]  /*41c0*/  @P0 CALL.REL.NOINC `(.L_x_4829) ;  /* 0x0000001000000944 */ /* 0x000fe20003c00000 */
[----:B------:R-:W-:Y:S05]  /*41d0*/  BRA `(.L_x_4830) ;  /* 0xffffc4f000007947 */ /* 0x000fea000383ffff */
.L_x_4829:
[----:B------:R-:W-:Y:S05]  /*41e0*/  EXIT ;  /* 0x000000000000794d */ /* 0x000fea0003800000 */
.L_x_4831:
        /* <DEDUP_REMOVED lines=9> */
.L_x_5453:


//--------------------- .text._Z25selective_scan_fwd_kernelI32Selective_Scan_fwd_kernel_traitsILi32ELi8ELi1ELb0ELb1ELb1ELb0EN3c108BFloat16EfEEv13SSMParamsBase --------------------------
	.section	.text._Z25selective_scan_fwd_kernelI32Selective_Scan_fwd_kernel_traitsILi32ELi8ELi1ELb0ELb1ELb1ELb0EN3c108BFloat16EfEEv13SSMParamsBase,"ax",@progbits
	.sectioninfo	@"SHI_REGISTERS=110"
	.align	128
        .global         _Z25selective_scan_fwd_kernelI32Selective_Scan_fwd_kernel_traitsILi32ELi8ELi1ELb0ELb1ELb1ELb0EN3c108BFloat16EfEEv13SSMParamsBase
        .type           _Z25selective_scan_fwd_kernelI32Selective_Scan_fwd_kernel_traitsILi32ELi8ELi1ELb0ELb1ELb1ELb0EN3c108BFloat16EfEEv13SSMParamsBase,@function
        .size           _Z25selective_scan_fwd_kernelI32Selective_Scan_fwd_kernel_traitsILi32ELi8ELi1ELb0ELb1ELb1ELb0EN3c108BFloat16EfEEv13SSMParamsBase,(.L_x_5454 - _Z25selective_scan_fwd_kernelI32Selective_Scan_fwd_kernel_traitsILi32ELi8ELi1ELb0ELb1ELb1ELb0EN3c108BFloat16EfEEv13SSMParamsBase)
        .other          _Z25selective_scan_fwd_kernelI32Selective_Scan_fwd_kernel_traitsILi32ELi8ELi1ELb0ELb1ELb1ELb0EN3c108BFloat16EfEEv13SSMParamsBase,@"STO_CUDA_ENTRY STV_DEFAULT"
_Z25selective_scan_fwd_kernelI32Selective_Scan_fwd_kernel_traitsILi32ELi8ELi1ELb0ELb1ELb1ELb0EN3c108BFloat16EfEEv13SSMParamsBase:
.text._Z25selective_scan_fwd_kernelI32Selective_Scan_fwd_kernel_traitsILi32ELi8ELi1ELb0ELb1ELb1ELb0EN3c108BFloat16EfEEv13SSMParamsBase:
        /* <DEDUP_REMOVED lines=9> */
[----:B------:R-:W-:Y:S01]  /*0090*/  IMAD.MOV.U32 R49, RZ, RZ, RZ ;  /* 0x000000ffff317224 */ /* 0x000fe200078e00ff */
        /* <DEDUP_REMOVED lines=14> */
[----:B0-----:R-:W-:Y:S01]  /*0180*/  SHF.R.S32.HI R97, RZ, 0x1f, R47 ;  /* 0x0000001fff617819 */ /* 0x001fe2000001142f */
[----:B---3--:R-:W-:-:S04]  /*0190*/  IMAD.MOV R8, RZ, RZ, -R7 ;  /* 0x000000ffff087224 */ /* 0x008fc800078e0a07 */
[----:B----4-:R-:W-:Y:S02]  /*01a0*/  IMAD R4, R97, c[0x0][0x190], RZ ;  /* 0x0000640061047a24 */ /* 0x010fe400078e02ff */
        /* <DEDUP_REMOVED lines=9> */
[----:B------:R-:W-:-:S10]  /*0240*/  IMAD R3, R47, c[0x0][0x194], R4 ;  /* 0x000065002f037a24 */ /* 0x000fd400078e0204 */
[----:B------:R-:W-:Y:S02]  /*0250*/  @!P1 IMAD.IADD R2, R2, 0x1, -R9 ;  /* 0x0000000102029824 */ /* 0x000fe400078e0a09 */
[----:B------:R-:W-:Y:S05]  /*0260*/  @!P0 EXIT ;  /* 0x000000000000894d */ /* 0x000fea0003800000 */
[----:B------:R-:W0:Y:S01]  /*0270*/  S2R R61, SR_TID.X ;  /* 0x00000000003d7919 */ /* 0x000e220000002100 */
[----:B------:R-:W-:Y:S01]  /*0280*/  ISETP.GE.U32.AND P0, PT, R2, R9, PT ;  /* 0x000000090200720c */ /* 0x000fe20003f06070 */
[----:B------:R-:W-:Y:S01]  /*0290*/  IMAD R5, R53, c[0x0][0x1d8], RZ ;  /* 0x0000760035057a24 */ /* 0x000fe200078e02ff */
[----:B------:R-:W-:Y:S01]  /*02a0*/  LOP3.LUT R8, R56, c[0x0][0x178], RZ, 0x3c, !PT ;  /* 0x00005e0038087a12 */ /* 0x000fe200078e3cff */
[----:B------:R-:W-:Y:S01]  /*02b0*/  IMAD.IADD R7, R7, 0x1, R3 ;  /* 0x0000000107077824 */ /* 0x000fe200078e0203 */
[----:B------:R-:W-:Y:S01]  /*02c0*/  @!P1 IADD3 R0, R0, 0x1, RZ ;  /* 0x0000000100009810 */ /* 0x000fe20007ffe0ff */
[----:B------:R-:W-:Y:S01]  /*02d0*/  IMAD.WIDE.U32 R2, R56, c[0x0][0x1d8], RZ ;  /* 0x0000760038027a25 */ /* 0x000fe200078e00ff */
[----:B------:R-:W-:Y:S01]  /*02e0*/  ISETP.GE.AND P2, PT, R8, RZ, PT ;  /* 0x000000ff0800720c */ /* 0x000fe20003f46270 */
[----:B------:R-:W1:Y:S01]  /*02f0*/  S2R R43, SR_LANEID ;  /* 0x00000000002b7919 */ /* 0x000e620000000000 */
[----:B------:R-:W-:Y:S01]  /*0300*/  ISETP.NE.AND P1, PT, RZ, c[0x0][0x178], PT ;  /* 0x00005e00ff007a0c */ /* 0x000fe20003f25270 */
[----:B------:R-:W-:-:S02]  /*0310*/  IMAD R11, R56, c[0x0][0x1dc], R5 ;  /* 0x00007700380b7a24 */ /* 0x000fc400078e0205 */
[----:B------:R-:W-:Y:S02]  /*0320*/  IMAD R9, R53, c[0x0][0x1e8], RZ ;  /* 0x00007a0035097a24 */ /* 0x000fe400078e02ff */
[----:B------:R-:W-:Y:S01]  /*0330*/  IMAD R10, R97, c[0x0][0x1b0], RZ ;  /* 0x00006c00610a7a24 */ /* 0x000fe200078e02ff */
[----:B------:R-:W-:Y:S01]  /*0340*/  IADD3 R11, R3, R11, RZ ;  /* 0x0000000b030b7210 */ /* 0x000fe20007ffe0ff */
[----:B------:R-:W-:Y:S01]  /*0350*/  IMAD.WIDE.U32 R4, R56, c[0x0][0x1e8], RZ ;  /* 0x00007a0038047a25 */ /* 0x000fe200078e00ff */
[----:B------:R-:W-:-:S03]  /*0360*/  @P0 IADD3 R0, R0, 0x1, RZ ;  /* 0x0000000100000810 */ /* 0x000fc60007ffe0ff */
[----:B------:R-:W-:Y:S02]  /*0370*/  IMAD R9, R56, c[0x0][0x1ec], R9 ;  /* 0x00007b0038097a24 */ /* 0x000fe400078e0209 */
[----:B------:R-:W-:Y:S02]  /*0380*/  IMAD R3, R47, c[0x0][0x1b4], R10 ;  /* 0x00006d002f037a24 */ /* 0x000fe400078e020a */
[----:B------:R-:W-:Y:S01]  /*0390*/  IMAD.MOV.U32 R10, RZ, RZ, R2 ;  /* 0x000000ffff0a7224 */ /* 0x000fe200078e0002 */
[----:B0-----:R-:W-:Y:S01]  /*03a0*/  LOP3.LUT R45, R61, 0x1f, RZ, 0xc0, !PT ;  /* 0x0000001f3d2d7812 */ /* 0x001fe200078ec0ff */
[----:B------:R-:W-:Y:S01]  /*03b0*/  IMAD.IADD R13, R5, 0x1, R9 ;  /* 0x00000001050d7824 */ /* 0x000fe200078e0209 */
[----:B------:R-:W-:Y:S01]  /*03c0*/  SHF.L.U32 R42, R61, 0x3, RZ ;  /* 0x000000033d2a7819 */ /* 0x000fe200000006ff */
[----:B------:R-:W-:Y:S02]  /*03d0*/  IMAD.MOV.U32 R12, RZ, RZ, R4 ;  /* 0x000000ffff0c7224 */ /* 0x000fe400078e0004 */
[----:B------:R-:W-:Y:S01]  /*03e0*/  IMAD.WIDE.U32 R4, R47, c[0x0][0x1d0], R10 ;  /* 0x000074002f047a25 */ /* 0x000fe200078e000a */
[----:B------:R-:W-:-:S02]  /*03f0*/  LOP3.LUT R2, R45, 0xffffff00, R42, 0xf8, !PT ;  /* 0xffffff002d027812 */ /* 0x000fc400078ef82a */
[C---:B------:R-:W-:Y:S01]  /*0400*/  IADD3 R54, R42.reuse, 0x1, RZ ;  /* 0x000000012a367810 */ /* 0x040fe20007ffe0ff */
[----:B------:R-:W-:Y:S01]  /*0410*/  IMAD.WIDE.U32 R8, R47, c[0x0][0x1b0], RZ ;  /* 0x00006c002f087a25 */ /* 0x000fe200078e00ff */
[C---:B------:R-:W-:Y:S02]  /*0420*/  IADD3 R52, R42.reuse, 0x2, RZ ;  /* 0x000000022a347810 */ /* 0x040fe40007ffe0ff */
[C---:B------:R-:W-:Y:S01]  /*0430*/  IADD3 R50, R42.reuse, 0x3, RZ ;  /* 0x000000032a327810 */ /* 0x040fe20007ffe0ff */
[C---:B------:R-:W-:Y:S01]  /*0440*/  IMAD R14, R97.reuse, c[0x0][0x1d0], RZ ;  /* 0x00007400610e7a24 */ /* 0x040fe200078e02ff */
[C---:B------:R-:W-:Y:S01]  /*0450*/  IADD3 R48, R42.reuse, 0x4, RZ ;  /* 0x000000042a307810 */ /* 0x040fe20007ffe0ff */
[----:B------:R-:W-:Y:S01]  /*0460*/  @!P2 IMAD.MOV R0, RZ, RZ, -R0 ;  /* 0x000000ffff00a224 */ /* 0x000fe200078e0a00 */
[----:B------:R-:W-:Y:S01]  /*0470*/  @!P1 LOP3.LUT R0, RZ, c[0x0][0x178], RZ, 0x33, !PT ;  /* 0x00005e00ff009a12 */ /* 0x000fe200078e33ff */
[----:B------:R-:W-:Y:S01]  /*0480*/  IMAD R16, R97, c[0x0][0x1e0], RZ ;  /* 0x0000780061107a24 */ /* 0x000fe200078e02ff */
[----:B------:R-:W-:Y:S01]  /*0490*/  IADD3 R46, R42, 0x5, RZ ;  /* 0x000000052a2e7810 */ /* 0x000fe20007ffe0ff */
[----:B------:R-:W-:Y:S01]  /*04a0*/  IMAD.WIDE.U32 R10, R47, c[0x0][0x1e0], R12 ;  /* 0x000078002f0a7a25 */ /* 0x000fe200078e000c */
[----:B------:R-:W-:-:S02]  /*04b0*/  IADD3 R13, P0, R2, R4, RZ ;  /* 0x00000004020d7210 */ /* 0x000fc40007f1e0ff */
[----:B------:R-:W-:Y:S01]  /*04c0*/  SHF.R.S32.HI R4, RZ, 0x1f, R0 ;  /* 0x0000001fff047819 */ /* 0x000fe20000011400 */
[----:B------:R-:W-:Y:S01]  /*04d0*/  IMAD.IADD R9, R9, 0x1, R3 ;  /* 0x0000000109097824 */ /* 0x000fe200078e0203 */
[----:B------:R-:W-:Y:S01]  /*04e0*/  SHF.R.S32.HI R3, RZ, 0x1f, R2 ;  /* 0x0000001fff037819 */ /* 0x000fe20000011402 */
[C---:B------:R-:W-:Y:S01]  /*04f0*/  IMAD R15, R47.reuse, c[0x0][0x1d4], R14 ;  /* 0x000075002f0f7a24 */ /* 0x040fe200078e020e */
[----:B------:R-:W-:Y:S01]  /*0500*/  IADD3 R22, P1, R2, R10, RZ ;  /* 0x0000000a02167210 */ /* 0x000fe20007f3e0ff */
[----:B------:R-:W-:Y:S01]  /*0510*/  IMAD R17, R47, c[0x0][0x1e4], R16 ;  /* 0x000079002f117a24 */ /* 0x000fe200078e0210 */
[----:B------:R-:W-:Y:S01]  /*0520*/  IADD3 R44, R42, 0x6, RZ ;  /* 0x000000062a2c7810 */ /* 0x000fe20007ffe0ff */
[----:B------:R-:W-:Y:S01]  /*0530*/  IMAD.MOV.U32 R41, RZ, RZ, RZ ;  /* 0x000000ffff297224 */ /* 0x000fe200078e00ff */
[C---:B------:R-:W-:Y:S01]  /*0540*/  IADD3.X R10, R3.reuse, R5, R15, P0, !PT ;  /* 0x00000005030a7210 */ /* 0x040fe200007fe40f */
[C---:B------:R-:W-:Y:S01]  /*0550*/  IMAD R15, R4.reuse, c[0x0][0x1a8], RZ ;  /* 0x00006a00040f7a24 */ /* 0x040fe200078e02ff */
        /* <DEDUP_REMOVED lines=8> */
[----:B------:R-:W-:Y:S01]  /*05e0*/  IMAD.WIDE.U32 R6, R0, c[0x0][0x1c8], R8 ;  /* 0x0000720000067a25 */ /* 0x000fe200078e0008 */
[C---:B------:R-:W-:Y:S02]  /*05f0*/  LOP3.LUT R40, R2.reuse, 0x20, RZ, 0xfc, !PT ;  /* 0x0000002002287812 */ /* 0x040fe400078efcff */
[----:B------:R-:W-:Y:S01]  /*0600*/  LOP3.LUT R38, R2, 0x40, RZ, 0xfc, !PT ;  /* 0x0000004002267812 */ /* 0x000fe200078efcff */
[----:B------:R-:W-:Y:S01]  /*0610*/  IMAD R29, R0, c[0x0][0x1cc], R17 ;  /* 0x00007300001d7a24 */ /* 0x000fe200078e0211 */
[----:B------:R-:W-:Y:S01]  /*0620*/  LEA R17, P2, R22, c[0x0][0x248], 0x1 ;  /* 0x0000920016117a11 */ /* 0x000fe200078408ff */
[----:B------:R-:W-:Y:S01]  /*0630*/  IMAD.IADD R31, R5, 0x1, R15 ;  /* 0x00000001051f7824 */ /* 0x000fe200078e020f */
[----:B------:R-:W-:Y:S01]  /*0640*/  LEA R33, P1, R6, c[0x0][0x230], 0x1 ;  /* 0x00008c0006217a11 */ /* 0x000fe200078208ff */
[----:B------:R-:W-:Y:S01]  /*0650*/  IMAD.IADD R29, R7, 0x1, R29 ;  /* 0x00000001071d7824 */ /* 0x000fe200078e021d */
[----:B------:R-:W-:Y:S01]  /*0660*/  LEA.HI.X R22, R22, c[0x0][0x24c], R11, 0x1, P2 ;  /* 0x0000930016167a11 */ /* 0x000fe200010f0c0b */
[----:B------:R-:W-:Y:S01]  /*0670*/  IMAD R7, R53, c[0x0][0x180], RZ ;  /* 0x0000600035077a24 */ /* 0x000fe200078e02ff */
[----:B------:R-:W-:Y:S01]  /*0680*/  LEA.HI.X R31, R4, c[0x0][0x22c], R31, 0x1, P0 ;  /* 0x00008b00041f7a11 */ /* 0x000fe200000f0c1f */
[----:B------:R-:W-:Y:S01]  /*0690*/  IMAD R0, R47, c[0x0][0x164], R56 ;  /* 0x000059002f007a24 */ /* 0x000fe200078e0238 */
[----:B------:R-:W-:Y:S01]  /*06a0*/  LEA.HI.X R29, R6, c[0x0][0x234], R29, 0x1, P1 ;  /* 0x00008d00061d7a11 */ /* 0x000fe200008f0c1d */
[----:B------:R-:W-:Y:S01]  /*06b0*/  IMAD.WIDE.U32 R4, R56, c[0x0][0x180], RZ ;  /* 0x0000600038047a25 */ /* 0x000fe200078e00ff */
[----:B------:R-:W-:-:S02]  /*06c0*/  LOP3.LUT R36, R2, 0x60, RZ, 0xfc, !PT ;  /* 0x0000006002247812 */ /* 0x000fc400078efcff */
[----:B------:R-:W-:Y:S01]  /*06d0*/  LOP3.LUT R34, R2, 0x80, RZ, 0xfc, !PT ;  /* 0x0000008002227812 */ /* 0x000fe200078efcff */
[----:B------:R-:W-:Y:S01]  /*06e0*/  IMAD R7, R56, c[0x0][0x184], R7 ;  /* 0x0000610038077a24 */ /* 0x000fe200078e0207 */
[----:B------:R-:W-:Y:S01]  /*06f0*/  LOP3.LUT R32, R2, 0xa0, RZ, 0xfc, !PT ;  /* 0x000000a002207812 */ /* 0x000fe200078efcff */
[----:B------:R-:W-:Y:S01]  /*0700*/  IMAD R0, R0, c[0x0][0x174], RZ ;  /* 0x00005d0000007a24 */ /* 0x000fe200078e02ff */
[----:B------:R-:W-:Y:S02]  /*0710*/  LOP3.LUT R30, R2, 0xc0, RZ, 0xfc, !PT ;  /* 0x000000c0021e7812 */ /* 0x000fe400078efcff */
[----:B------:R-:W-:Y:S01]  /*0720*/  IADD3 R37, R5, R7, RZ ;  /* 0x0000000705257210 */ /* 0x000fe20007ffe0ff */
[----:B------:R-:W-:Y:S01]  /*0730*/  IMAD R39, R0, c[0x0][0x16c], RZ ;  /* 0x00005b0000277a24 */ /* 0x000fe200078e02ff */
[----:B-1----:R-:W-:Y:S02]  /*0740*/  LOP3.LUT R28, R2, 0xe0, RZ, 0xfc, !PT ;  /* 0x000000e0021c7812 */ /* 0x002fe400078efcff */
.L_x_4855:
[----:B------:R-:W-:Y:S01]  /*0750*/  BAR.SYNC.DEFER_BLOCKING 0x0 ;  /* 0x0000000000007b1d */ /* 0x000fe20000010000 */
[----:B------:R-:W-:Y:S01]  /*0760*/  IMAD.MOV.U32 R0, RZ, RZ, -0x100 ;  /* 0xffffff00ff007424 */ /* 0x000fe200078e00ff */
[----:B------:R-:W-:Y:S01]  /*0770*/  PRMT R9, RZ, 0x7610, R9 ;  /* 0x00007610ff097816 */ /* 0x000fe20000000009 */
[----:B------:R-:W-:Y:S01]  /*0780*/  IMAD.MOV.U32 R6, RZ, RZ, R12 ;  /* 0x000000ffff067224 */ /* 0x000fe200078e000c */
[----:B0-----:R-:W-:Y:S01]  /*0790*/  PRMT R11, RZ, 0x7610, R11 ;  /* 0x00007610ff0b7816 */ /* 0x001fe2000000000b */
[----:B------:R-:W-:Y:S01]  /*07a0*/  IMAD R27, R41, R0, c[0x0][0x168] ;  /* 0x00005a00291b7624 */ /* 0x000fe200078e0200 */
[----:B------:R-:W-:Y:S01]  /*07b0*/  PRMT R0, RZ, 0x7610, R0 ;  /* 0x00007610ff007816 */ /* 0x000fe20000000000 */
[----:B------:R-:W-:-:S03]  /*07c0*/  IMAD.MOV.U32 R7, RZ, RZ, R13 ;  /* 0x000000ffff077224 */ /* 0x000fc600078e000d */
        /* <DEDUP_REMOVED lines=29> */
[-C--:B------:R-:W-:Y:S02]  /*09a0*/  LEA.HI.SX32 R14, R14, R43.reuse, 0x1b ;  /* 0x0000002b0e0e7211 */ /* 0x080fe400078fdaff */
[C---:B------:R-:W-:Y:S01]  /*09b0*/  IADD3 R18, R43.reuse, 0xa0, RZ ;  /* 0x000000a02b127810 */ /* 0x040fe20007ffe0ff */
[----:B------:R-:W-:Y:S01]  /*09c0*/  IMAD.SHL.U32 R24, R16, 0x2, RZ ;  /* 0x0000000210187824 */ /* 0x000fe200078e00ff */
[C---:B------:R-:W-:Y:S01]  /*09d0*/  IADD3 R16, R43.reuse, 0x80, RZ ;  /* 0x000000802b107810 */ /* 0x040fe20007ffe0ff */
[----:B------:R-:W-:Y:S01]  /*09e0*/  IMAD.SHL.U32 R58, R14, 0x2, RZ ;  /* 0x000000020e3a7824 */ /* 0x000fe200078e00ff */
[C---:B------:R-:W-:Y:S02]  /*09f0*/  IADD3 R20, R43.reuse, 0xc0, RZ ;  /* 0x000000c02b147810 */ /* 0x040fe40007ffe0ff */
[----:B------:R-:W-:Y:S02]  /*0a00*/  IADD3 R14, R43, 0xe0, RZ ;  /* 0x000000e02b0e7810 */ /* 0x000fe40007ffe0ff */
[----:B------:R-:W-:-:S02]  /*0a10*/  LEA.HI.SX32 R16, R16, R43, 0x1b ;  /* 0x0000002b10107211 */ /* 0x000fc400078fdaff */
        /* <DEDUP_REMOVED lines=19> */
[----:B------:R-:W-:Y:S01]  /*0b50*/  PRMT R20, RZ, 0x7610, R20 ;  /* 0x00007610ff147816 */ /* 0x000fe20000000014 */
[----:B--2---:R0:W-:Y:S04]  /*0b60*/  STS.U16 [R26], R9 ;  /* 0x000000091a007388 */ /* 0x0041e80000000400 */
[----:B---3--:R1:W-:Y:S04]  /*0b70*/  STS.U16 [R25+0x40], R0 ;  /* 0x0000400019007388 */ /* 0x0083e80000000400 */
[----:B----4-:R-:W-:Y:S01]  /*0b80*/  STS.U16 [R24+0x80], R11 ;  /* 0x0000800b18007388 */ /* 0x010fe20000000400 */
[----:B0-----:R-:W-:-:S02]  /*0b90*/  IMAD.MOV.U32 R9, RZ, RZ, R22 ;  /* 0x000000ffff097224 */ /* 0x001fc400078e0016 */
[----:B-1----:R-:W-:Y:S01]  /*0ba0*/  IMAD.SHL.U32 R0, R43, 0x8, RZ ;  /* 0x000000082b007824 */ /* 0x002fe200078e00ff */
[----:B------:R-:W-:Y:S04]  /*0bb0*/  STS.U16 [R58+0xc0], R13 ;  /* 0x0000c00d3a007388 */ /* 0x000fe80000000400 */
[----:B------:R-:W-:Y:S01]  /*0bc0*/  LEA.HI.SX32 R0, R0, R0, 0x1b ;  /* 0x0000000000007211 */ /* 0x000fe200078fdaff */
[----:B------:R0:W-:Y:S04]  /*0bd0*/  STS.U16 [R57+0x100], R8 ;  /* 0x0001000839007388 */ /* 0x0001e80000000400 */
[----:B------:R-:W-:Y:S01]  /*0be0*/  IMAD.SHL.U32 R23, R0, 0x2, RZ ;  /* 0x0000000200177824 */ /* 0x000fe200078e00ff */
[----:B------:R-:W-:Y:S04]  /*0bf0*/  STS.U16 [R55+0x140], R10 ;  /* 0x0001400a37007388 */ /* 0x000fe80000000400 */
[----:B------:R-:W-:Y:S01]  /*0c00*/  STS.U16 [R60+0x180], R15 ;  /* 0x0001800f3c007388 */ /* 0x000fe20000000400 */
[----:B0-----:R-:W-:-:S03]  /*0c10*/  MOV R8, R17 ;  /* 0x0000001100087202 */ /* 0x001fc60000000f00 */
[----:B------:R-:W-:Y:S01]  /*0c20*/  STS.U16 [R59+0x1c0], R12 ;  /* 0x0001c00c3b007388 */ /* 0x000fe20000000400 */
[----:B------:R-:W-:-:S06]  /*0c30*/  NOP ;  /* 0x0000000000007918 */ /* 0x000fcc0000000000 */
[----:B------:R-:W-:Y:S01]  /*0c40*/  LDS.U16 R63, [R23] ;  /* 0x00000000173f7984 */ /* 0x000fe20000000400 */
[----:B------:R-:W-:-:S03]  /*0c50*/  PRMT R17, RZ, 0x7610, R17 ;  /* 0x00007610ff117816 */ /* 0x000fc60000000011 */
        /* <DEDUP_REMOVED lines=42> */
[----:B---3--:R-:W-:Y:S02]  /*0f00*/  PRMT R20, RZ, 0x5410, R17 ;  /* 0x00005410ff147816 */ /* 0x008fe40000000011 */
[----:B------:R-:W-:Y:S02]  /*0f10*/  ISETP.EQ.OR P4, PT, RZ, UR6, P2 ;  /* 0x00000006ff007c0c */ /* 0x000fe40009782670 */
[----:B----4-:R-:W-:Y:S01]  /*0f20*/  PRMT R18, RZ, 0x5410, R19 ;  /* 0x00005410ff127816 */ /* 0x010fe20000000013 */
[--C-:B------:R-:W-:Y:S02]  /*0f30*/  FADD.FTZ R19, R16, R49.reuse ;  /* 0x0000003110137221 */ /* 0x100fe40000010000 */
[----:B------:R-:W-:Y:S01]  /*0f40*/  FADD.FTZ R20, R20, R49 ;  /* 0x0000003114147221 */ /* 0x000fe20000010000 */
[----:B------:R-:W-:Y:S01]  /*0f50*/  PRMT R68, RZ, 0x5410, R21 ;  /* 0x00005410ff447816 */ /* 0x000fe20000000015 */
[--C-:B------:R-:W-:Y:S01]  /*0f60*/  FADD.FTZ R21, R64, R49.reuse ;  /* 0x0000003140157221 */ /* 0x100fe20000010000 */
[----:B------:R-:W-:Y:S01]  /*0f70*/  FSETP.GTU.FTZ.AND P0, PT, R19, 20, PT ;  /* 0x41a000001300780b */ /* 0x000fe20003f1c000 */
[--C-:B------:R-:W-:Y:S01]  /*0f80*/  FADD.FTZ R18, R18, R49.reuse ;  /* 0x0000003112127221 */ /* 0x100fe20000010000 */
        /* <DEDUP_REMOVED lines=9> */
[----:B------:R-:W-:Y:S01]  /*1020*/  FSETP.GTU.FTZ.AND P2, PT, R16, 20, PT ;  /* 0x41a000001000780b */ /* 0x000fe20003f5c000 */
        /* <DEDUP_REMOVED lines=32> */
.L_x_4833:
[----:B------:R-:W-:Y:S05]  /*1230*/  BSYNC B0 ;  /* 0x0000000000007941 */ /* 0x000fea0003800000 */
.L_x_4832:
        /* <DEDUP_REMOVED lines=42> */
.L_x_4835:
[----:B------:R-:W-:Y:S05]  /*14e0*/  BSYNC B0 ;  /* 0x0000000000007941 */ /* 0x000fea0003800000 */
.L_x_4834:
        /* <DEDUP_REMOVED lines=33> */
.L_x_4837:
[----:B------:R-:W-:Y:S05]  /*1700*/  BSYNC B0 ;  /* 0x0000000000007941 */ /* 0x000fea0003800000 */
.L_x_4836:
        /* <DEDUP_REMOVED lines=33> */
.L_x_4839:
[----:B------:R-:W-:Y:S05]  /*1920*/  BSYNC B0 ;  /* 0x0000000000007941 */ /* 0x000fea0003800000 */
.L_x_4838:
        /* <DEDUP_REMOVED lines=33> */
.L_x_4841:
[----:B------:R-:W-:Y:S05]  /*1b40*/  BSYNC B0 ;  /* 0x0000000000007941 */ /* 0x000fea0003800000 */
.L_x_4840:
        /* <DEDUP_REMOVED lines=33> */
.L_x_4843:
[----:B------:R-:W-:Y:S05]  /*1d60*/  BSYNC B0 ;  /* 0x0000000000007941 */ /* 0x000fea0003800000 */
.L_x_4842:
        /* <DEDUP_REMOVED lines=33> */
.L_x_4845:
[----:B------:R-:W-:Y:S05]  /*1f80*/  BSYNC B0 ;  /* 0x0000000000007941 */ /* 0x000fea0003800000 */
.L_x_4844:
        /* <DEDUP_REMOVED lines=33> */
.L_x_4847:
[----:B------:R-:W-:Y:S05]  /*21a0*/  BSYNC B0 ;  /* 0x0000000000007941 */ /* 0x000fea0003800000 */
.L_x_4846:
        /* <DEDUP_REMOVED lines=30> */
.L_x_4851:
[----:B------:R-:W-:Y:S01]  /*2390*/  SHF.R.S32.HI R88, RZ, 0x1f, R77 ;  /* 0x0000001fff587819 */ /* 0x000fe2000001144d */
[----:B------:R-:W-:Y:S01]  /*23a0*/  IMAD.MOV.U32 R10, RZ, RZ, -0x100 ;  /* 0xffffff00ff0a7424 */ /* 0x000fe200078e00ff */
[----:B------:R-:W-:Y:S02]  /*23b0*/  PRMT R61, RZ, 0x7610, R61 ;  /* 0x00007610ff3d7816 */ /* 0x000fe4000000003d */
[----:B------:R-:W-:Y:S01]  /*23c0*/  PRMT R80, RZ, 0x7610, R80 ;  /* 0x00007610ff507816 */ /* 0x000fe20000000050 */
[----:B------:R-:W-:-:S02]  /*23d0*/  IMAD R12, R88, c[0x0][0x1a0], RZ ;  /* 0x00006800580c7a24 */ /* 0x000fc400078e02ff */
[----:B------:R-:W-:Y:S02]  /*23e0*/  IMAD R27, R41, R10, c[0x0][0x168] ;  /* 0x00005a00291b7624 */ /* 0x000fe400078e020a */
[----:B------:R-:W-:-:S03]  /*23f0*/  IMAD.WIDE.U32 R10, R77, c[0x0][0x1a0], R2 ;  /* 0x000068004d0a7a25 */ /* 0x000fc600078e0002 */
[-C--:B------:R-:W-:Y:S01]  /*2400*/  ISETP.GE.AND P6, PT, R2, R27.reuse, PT ;  /* 0x0000001b0200720c */ /* 0x080fe20003fc6270 */
[----:B------:R-:W-:Y:S01]  /*2410*/  IMAD R13, R77, c[0x0][0x1a4], R12 ;  /* 0x000069004d0d7a24 */ /* 0x000fe200078e020c */
[----:B------:R-:W-:Y:S02]  /*2420*/  ISETP.GE.AND P1, PT, R40, R27, PT ;  /* 0x0000001b2800720c */ /* 0x000fe40003f26270 */
[----:B------:R-:W-:Y:S01]  /*2430*/  LEA R12, P2, R10, R35, 0x1 ;  /* 0x000000230a0c7211 */ /* 0x000fe200078408ff */
[----:B------:R-:W-:Y:S01]  /*2440*/  IMAD.IADD R11, R11, 0x1, R13 ;  /* 0x000000010b0b7824 */ /* 0x000fe200078e020d */
[-C--:B------:R-:W-:Y:S02]  /*2450*/  ISETP.GE.AND P3, PT, R36, R27.reuse, PT ;  /* 0x0000001b2400720c */ /* 0x080fe40003f66270 */
[----:B------:R-:W-:Y:S02]  /*2460*/  ISETP.GE.AND P4, PT, R34, R27, PT ;  /* 0x0000001b2200720c */ /* 0x000fe40003f86270 */
[----:B------:R-:W-:-:S02]  /*2470*/  LEA.HI.X R13, R10, R31, R11, 0x1, P2 ;  /* 0x0000001f0a0d7211 */ /* 0x000fc400010f0c0b */
[-C--:B------:R-:W-:Y:S02]  /*2480*/  ISETP.GE.AND P2, PT, R38, R27.reuse, PT ;  /* 0x0000001b2600720c */ /* 0x080fe40003f46270 */
[-C--:B------:R-:W-:Y:S01]  /*2490*/  ISETP.GE.AND P5, PT, R32, R27.reuse, PT ;  /* 0x0000001b2000720c */ /* 0x080fe20003fa6270 */
[----:B------:R0:W2:Y:S01]  /*24a0*/  @!P6 LDG.E.U16 R61, [R12.64] ;  /* 0x000000040c3de981 */ /* 0x0000a2000c1e1500 */
[----:B------:R-:W-:-:S03]  /*24b0*/  ISETP.GE.AND P6, PT, R30, R27, PT ;  /* 0x0000001b1e00720c */ /* 0x000fc60003fc6270 */
[----:B------:R0:W3:Y:S01]  /*24c0*/  @!P1 LDG.E.U16 R80, [R12.64+0x40] ;  /* 0x000040040c509981 */ /* 0x0000e2000c1e1500 */
        /* <DEDUP_REMOVED lines=8> */
[----:B------:R0:W5:Y:S04]  /*2550*/  @!P3 LDG.E.U16 R81, [R12.64+0xc0] ;  /* 0x0000c0040c51b981 */ /* 0x000168000c1e1500 */
[----:B------:R0:W5:Y:S04]  /*2560*/  @!P4 LDG.E.U16 R82, [R12.64+0x100] ;  /* 0x000100040c52c981 */ /* 0x000168000c1e1500 */
[----:B------:R0:W5:Y:S04]  /*2570*/  @!P5 LDG.E.U16 R84, [R12.64+0x140] ;  /* 0x000140040c54d981 */ /* 0x000168000c1e1500 */
[----:B------:R0:W5:Y:S04]  /*2580*/  @!P6 LDG.E.U16 R83, [R12.64+0x180] ;  /* 0x000180040c53e981 */ /* 0x000168000c1e1500 */
[----:B------:R0:W5:Y:S01]  /*2590*/  @!P1 LDG.E.U16 R86, [R12.64+0x1c0] ;  /* 0x0001c0040c569981 */ /* 0x000162000c1e1500 */
[----:B------:R-:W-:Y:S01]  /*25a0*/  MOV R11, R37 ;  /* 0x00000025000b7202 */ /* 0x000fe20000000f00 */
[----:B------:R-:W-:-:S02]  /*25b0*/  IMAD R14, R88, c[0x0][0x188], RZ ;  /* 0x00006200580e7a24 */ /* 0x000fc400078e02ff */
[----:B------:R-:W-:Y:S02]  /*25c0*/  IMAD.MOV.U32 R10, RZ, RZ, R4 ;  /* 0x000000ffff0a7224 */ /* 0x000fe400078e0004 */
[C---:B------:R-:W-:Y:S02]  /*25d0*/  IMAD R15, R77.reuse, c[0x0][0x18c], R14 ;  /* 0x000063004d0f7a24 */ /* 0x040fe400078e020e */
[----:B------:R-:W-:-:S04]  /*25e0*/  IMAD.WIDE.U32 R10, R77, c[0x0][0x188], R10 ;  /* 0x000062004d0a7a25 */ /* 0x000fc800078e000a */
[----:B------:R-:W-:Y:S01]  /*25f0*/  IMAD.IADD R11, R11, 0x1, R15 ;  /* 0x000000010b0b7824 */ /* 0x000fe200078e020f */
[----:B------:R-:W-:-:S04]  /*2600*/  LEA R14, P1, R10, c[0x0][0x220], 0x2 ;  /* 0x000088000a0e7a11 */ /* 0x000fc800078210ff */
[----:B------:R-:W-:-:S05]  /*2610*/  LEA.HI.X R15, R10, c[0x0][0x224], R11, 0x2, P1 ;  /* 0x000089000a0f7a11 */ /* 0x000fca00008f140b */
[----:B------:R1:W5:Y:S01]  /*2620*/  LDG.E R85, [R14.64] ;  /* 0x000000040e557981 */ /* 0x000362000c1e1900 */
[----:B------:R-:W-:Y:S02]  /*2630*/  IMAD R88, R88, c[0x0][0x1c0], RZ ;  /* 0x0000700058587a24 */ /* 0x000fe400078e02ff */
[----:B------:R-:W-:-:S04]  /*2640*/  IMAD.WIDE.U32 R10, R77, c[0x0][0x1c0], R2 ;  /* 0x000070004d0a7a25 */ /* 0x000fc800078e0002 */
[----:B0-----:R-:W-:Y:S01]  /*2650*/  IMAD R13, R77, c[0x0][0x1c4], R88 ;  /* 0x000071004d0d7a24 */ /* 0x001fe200078e0258 */
[----:B------:R-:W-:-:S03]  /*2660*/  LEA R12, P1, R10, R33, 0x1 ;  /* 0x000000210a0c7211 */ /* 0x000fc600078208ff */
[----:B------:R-:W-:Y:S01]  /*2670*/  IMAD.IADD R11, R11, 0x1, R13 ;  /* 0x000000010b0b7824 */ /* 0x000fe200078e020d */
[----:B------:R-:W-:-:S04]  /*2680*/  ISETP.GE.AND P2, PT, R40, R27, PT ;  /* 0x0000001b2800720c */ /* 0x000fc80003f46270 */
[----:B------:R-:W-:Y:S02]  /*2690*/  LEA.HI.X R13, R10, R29, R11, 0x1, P1 ;  /* 0x0000001d0a0d7211 */ /* 0x000fe400008f0c0b */
[-C--:B------:R-:W-:Y:S02]  /*26a0*/  ISETP.GE.AND P1, PT, R2, R27.reuse, PT ;  /* 0x0000001b0200720c */ /* 0x080fe40003f26270 */
[----:B------:R-:W-:Y:S02]  /*26b0*/  ISETP.GE.AND P3, PT, R38, R27, PT ;  /* 0x0000001b2600720c */ /* 0x000fe40003f66270 */
[----:B------:R-:W-:Y:S02]  /*26c0*/  PRMT R91, RZ, 0x7610, R91 ;  /* 0x00007610ff5b7816 */ /* 0x000fe4000000005b */
[----:B------:R-:W-:Y:S02]  /*26d0*/  PRMT R94, RZ, 0x7610, R94 ;  /* 0x00007610ff5e7816 */ /* 0x000fe4000000005e */
[----:B------:R-:W-:-:S02]  /*26e0*/  PRMT R89, RZ, 0x7610, R89 ;  /* 0x00007610ff597816 */ /* 0x000fc40000000059 */
[----:B------:R-:W-:Y:S02]  /*26f0*/  PRMT R87, RZ, 0x7610, R87 ;  /* 0x00007610ff577816 */ /* 0x000fe40000000057 */
[----:B------:R-:W-:Y:S02]  /*2700*/  PRMT R90, RZ, 0x7610, R90 ;  /* 0x00007610ff5a7816 */ /* 0x000fe4000000005a */
[----:B-1----:R-:W-:Y:S02]  /*2710*/  PRMT R14, RZ, 0x7610, R14 ;  /* 0x00007610ff0e7816 */ /* 0x002fe4000000000e */
[-C--:B------:R-:W-:Y:S02]  /*2720*/  ISETP.GE.AND P4, PT, R30, R27.reuse, PT ;  /* 0x0000001b1e00720c */ /* 0x080fe40003f86270 */
[----:B------:R-:W-:Y:S02]  /*2730*/  ISETP.GE.AND P5, PT, R28, R27, PT ;  /* 0x0000001b1c00720c */ /* 0x000fe40003fa6270 */
[----:B------:R-:W-:-:S02]  /*2740*/  PRMT R15, RZ, 0x7610, R15 ;  /* 0x00007610ff0f7816 */ /* 0x000fc4000000000f */
[----:B------:R-:W-:Y:S01]  /*2750*/  PRMT R88, RZ, 0x7610, R88 ;  /* 0x00007610ff587816 */ /* 0x000fe20000000058 */
[----:B--2---:R0:W-:Y:S04]  /*2760*/  STS.U16 [R26], R61 ;  /* 0x0000003d1a007388 */ /* 0x0041e80000000400 */
[----:B---3--:R-:W-:Y:S04]  /*2770*/  STS.U16 [R25+0x40], R80 ;  /* 0x0000405019007388 */ /* 0x008fe80000000400 */
[----:B----4-:R-:W-:Y:S04]  /*2780*/  STS.U16 [R24+0x80], R79 ;  /* 0x0000804f18007388 */ /* 0x010fe80000000400 */
[----:B-----5:R-:W-:Y:S04]  /*2790*/  STS.U16 [R58+0xc0], R81 ;  /* 0x0000c0513a007388 */ /* 0x020fe80000000400 */
[----:B------:R-:W-:Y:S04]  /*27a0*/  STS.U16 [R57+0x100], R82 ;  /* 0x0001005239007388 */ /* 0x000fe80000000400 */
[----:B------:R1:W-:Y:S04]  /*27b0*/  STS.U16 [R55+0x140], R84 ;  /* 0x0001405437007388 */ /* 0x0003e80000000400 */
[----:B------:R-:W-:Y:S04]  /*27c0*/  STS.U16 [R60+0x180], R83 ;  /* 0x000180533c007388 */ /* 0x000fe80000000400 */
[----:B------:R-:W-:Y:S01]  /*27d0*/  STS.U16 [R59+0x1c0], R86 ;  /* 0x0001c0563b007388 */ /* 0x000fe20000000400 */
[----:B------:R-:W-:-:S06]  /*27e0*/  NOP ;  /* 0x0000000000007918 */ /* 0x000fcc0000000000 */
[----:B------:R2:W3:Y:S04]  /*27f0*/  @!P1 LDG.E.U16 R91, [R12.64] ;  /* 0x000000040c5b9981 */ /* 0x0004e8000c1e1500 */
[----:B------:R2:W4:Y:S04]  /*2800*/  @!P2 LDG.E.U16 R94, [R12.64+0x40] ;  /* 0x000040040c5ea981 */ /* 0x000528000c1e1500 */
[----:B------:R2:W5:Y:S01]  /*2810*/  @!P3 LDG.E.U16 R89, [R12.64+0x80] ;  /* 0x000080040c59b981 */ /* 0x000562000c1e1500 */
[-C--:B------:R-:W-:Y:S02]  /*2820*/  ISETP.GE.AND P1, PT, R36, R27.reuse, PT ;  /* 0x0000001b2400720c */ /* 0x080fe40003f26270 */
[-C--:B------:R-:W-:Y:S01]  /*2830*/  ISETP.GE.AND P2, PT, R34, R27.reuse, PT ;  /* 0x0000001b2200720c */ /* 0x080fe20003f46270 */
[----:B------:R2:W5:Y:S01]  /*2840*/  @!P4 LDG.E.U16 R15, [R12.64+0x180] ;  /* 0x000180040c0fc981 */ /* 0x000562000c1e1500 */
[----:B------:R-:W-:-:S03]  /*2850*/  ISETP.GE.AND P3, PT, R32, R27, PT ;  /* 0x0000001b2000720c */ /* 0x000fc60003f66270 */
[----:B------:R2:W5:Y:S04]  /*2860*/  @!P5 LDG.E.U16 R88, [R12.64+0x1c0] ;  /* 0x0001c0040c58d981 */ /* 0x000568000c1e1500 */
[----:B------:R-:W2:Y:S04]  /*2870*/  LDS.U16 R10, [R23] ;  /* 0x00000000170a7984 */ /* 0x000ea80000000400 */
[----:B------:R2:W5:Y:S04]  /*2880*/  @!P1 LDG.E.U16 R87, [R12.64+0xc0] ;  /* 0x0000c0040c579981 */ /* 0x000568000c1e1500 */
[----:B------:R2:W5:Y:S04]  /*2890*/  @!P2 LDG.E.U16 R90, [R12.64+0x100] ;  /* 0x000100040c5aa981 */ /* 0x000568000c1e1500 */
[----:B------:R2:W5:Y:S04]  /*28a0*/  @!P3 LDG.E.U16 R14, [R12.64+0x140] ;  /* 0x000140040c0eb981 */ /* 0x000568000c1e1500 */
[----:B0-----:R-:W0:Y:S04]  /*28b0*/  S2R R61, SR_TID.X ;  /* 0x00000000003d7919 */ /* 0x001e280000002100 */
[----:B------:R-:W0:Y:S01]  /*28c0*/  LDS.U16 R11, [R23+0x2] ;  /* 0x00000200170b7984 */ /* 0x000e220000000400 */
[----:B-1----:R-:W-:-:S03]  /*28d0*/  FMUL.FTZ R55, R85, 1.4426950216293334961 ;  /* 0x3fb8aa3b55377820 */ /* 0x002fc60000410000 */
[----:B--2---:R-:W1:Y:S01]  /*28e0*/  LDS.U16 R12, [R23+0x4] ;  /* 0x00000400170c7984 */ /* 0x004e620000000400 */
[----:B------:R-:W-:-:S03]  /*28f0*/  FMUL.FTZ R24, R55, R22 ;  /* 0x0000001637187220 */ /* 0x000fc60000410000 */
[----:B------:R-:W2:Y:S01]  /*2900*/  LDS.U16 R13, [R23+0x6] ;  /* 0x00000600170d7984 */ /* 0x000ea20000000400 */
[----:B------:R0:W-:Y:S01]  /*2910*/  MUFU.EX2 R84, R24 ;  /* 0x0000001800547308 */ /* 0x0001e20000000800 */
[C---:B------:R-:W-:Y:S02]  /*2920*/  FMUL.FTZ R25, R55.reuse, R21 ;  /* 0x0000001537197220 */ /* 0x040fe40000410000 */
[----:B------:R-:W-:Y:S02]  /*2930*/  FMUL.FTZ R26, R55, R20 ;  /* 0x00000014371a7220 */ /* 0x000fe40000410000 */
[----:B0-----:R-:W-:-:S03]  /*2940*/  IMAD.SHL.U32 R24, R61, 0x8, RZ ;  /* 0x000000083d187824 */ /* 0x001fc600078e00ff */
[----:B------:R0:W0:Y:S02]  /*2950*/  MUFU.EX2 R85, R25 ;  /* 0x0000001900557308 */ /* 0x0000240000000800 */
[----:B------:R-:W-:Y:S02]  /*2960*/  ISETP.GE.U32.AND P6, PT, R24, R27, PT ;  /* 0x0000001b1800720c */ /* 0x000fe40003fc6070 */
[----:B------:R-:W2:Y:S01]  /*2970*/  LDS.U16 R24, [R23+0x8] ;  /* 0x0000080017187984 */ /* 0x000ea20000000400 */
[----:B------:R-:W-:-:S03]  /*2980*/  PRMT R10, RZ, 0x5410, R10 ;  /* 0x00005410ff0a7816 */ /* 0x000fc6000000000a */
[----:B------:R0:W1:Y:S02]  /*2990*/  MUFU.EX2 R86, R26 ;  /* 0x0000001a00567308 */ /* 0x0000640000000800 */
[----:B0-----:R-:W0:Y:S01]  /*29a0*/  LDS.U16 R25, [R23+0xa] ;  /* 0x00000a0017197984 */ /* 0x001e220000000400 */
[----:B------:R-:W-:-:S03]  /*29b0*/  FMUL.FTZ R83, R73, R10 ;  /* 0x0000000a49537220 */ /* 0x000fc60000410000 */
[----:B------:R-:W-:Y:S04]  /*29c0*/  LDS.U16 R10, [R23+0xe] ;  /* 0x00000e00170a7984 */ /* 0x000fe80000000400 */
[----:B------:R0:W0:Y:S01]  /*29d0*/  LDS.U16 R26, [R23+0xc] ;  /* 0x00000c00171a7984 */ /* 0x0000220000000400 */
[----:B------:R-:W-:Y:S01]  /*29e0*/  PRMT R11, RZ, 0x5410, R11 ;  /* 0x00005410ff0b7816 */ /* 0x000fe2000000000b */
[----:B------:R-:W-:Y:S01]  /*29f0*/  FMUL.FTZ R57, R55, R19 ;  /* 0x0000001337397220 */ /* 0x000fe20000410000 */
[----:B------:R-:W-:-:S03]  /*2a00*/  ISETP.GE.U32.AND P1, PT, R54, R27, PT ;  /* 0x0000001b3600720c */ /* 0x000fc60003f26070 */
[----:B------:R-:W-:Y:S02]  /*2a10*/  FMUL.FTZ R11, R74, R11 ;  /* 0x0000000b4a0b7220 */ /* 0x000fe40000410000 */
[----:B------:R-:W2:Y:S03]  /*2a20*/  MUFU.EX2 R57, R57 ;  /* 0x0000003900397308 */ /* 0x000ea60000000800 */
[----:B------:R-:W-:Y:S02]  /*2a30*/  FSEL R92, R11, RZ, !P1 ;  /* 0x000000ff0b5c7208 */ /* 0x000fe40004800000 */
[----:B-1----:R-:W-:Y:S01]  /*2a40*/  PRMT R11, RZ, 0x5410, R12 ;  /* 0x00005410ff0b7816 */ /* 0x002fe2000000000c */
[C---:B------:R-:W-:Y:S01]  /*2a50*/  FMUL.FTZ R58, R55.reuse, R18 ;  /* 0x00000012373a7220 */ /* 0x040fe20000410000 */
[----:B--2---:R-:W-:Y:S01]  /*2a60*/  PRMT R12, RZ, 0x5410, R13 ;  /* 0x00005410ff0c7816 */ /* 0x004fe2000000000d */
[----:B------:R-:W-:Y:S01]  /*2a70*/  FMUL.FTZ R59, R55, R17 ;  /* 0x00000011373b7220 */ /* 0x000fe20000410000 */
[----:B------:R-:W-:Y:S01]  /*2a80*/  ISETP.GE.U32.AND P2, PT, R52, R27, PT ;  /* 0x0000001b3400720c */ /* 0x000fe20003f46070 */
[----:B------:R-:W-:Y:S01]  /*2a90*/  FMUL.FTZ R11, R72, R11 ;  /* 0x0000000b480b7220 */ /* 0x000fe20000410000 */
[----:B------:R-:W-:-:S02]  /*2aa0*/  FSEL R83, R83, RZ, !P6 ;  /* 0x000000ff53537208 */ /* 0x000fc40007000000 */
[----:B------:R-:W-:Y:S01]  /*2ab0*/  FSEL R85, R85, 1, !P1 ;  /* 0x3f80000055557808 */ /* 0x000fe20004800000 */
[----:B------:R-:W1:Y:S01]  /*2ac0*/  MUFU.EX2 R58, R58 ;  /* 0x0000003a003a7308 */ /* 0x000e620000000800 */
[----:B------:R-:W-:Y:S01]  /*2ad0*/  FMUL.FTZ R12, R75, R12 ;  /* 0x0000000c4b0c7220 */ /* 0x000fe20000410000 */
[----:B------:R-:W-:Y:S01]  /*2ae0*/  ISETP.GE.U32.AND P3, PT, R50, R27, PT ;  /* 0x0000001b3200720c */ /* 0x000fe20003f66070 */
[----:B------:R-:W-:Y:S01]  /*2af0*/  FMUL.FTZ R60, R55, R16 ;  /* 0x00000010373c7220 */ /* 0x000fe20000410000 */
[----:B------:R-:W-:Y:S02]  /*2b00*/  FSEL R86, R86, 1, !P2 ;  /* 0x3f80000056567808 */ /* 0x000fe40005000000 */
[----:B------:R-:W-:Y:S01]  /*2b10*/  FSEL R93, R11, RZ, !P2 ;  /* 0x000000ff0b5d7208 */ /* 0x000fe20005000000 */
[----:B------:R-:W-:Y:S01]  /*2b20*/  FFMA.FTZ R11, R83, R85, R92 ;  /* 0x00000055530b7223 */ /* 0x000fe2000001005c */
[----:B------:R-:W2:Y:S01]  /*2b30*/  MUFU.EX2 R59, R59 ;  /* 0x0000003b003b7308 */ /* 0x000ea20000000800 */
[----:B------:R-:W-:Y:S01]  /*2b40*/  FSEL R84, R84, 1, !P6 ;  /* 0x3f80000054547808 */ /* 0x000fe20007000000 */
[----:B------:R-:W-:Y:S01]  /*2b50*/  FMUL.FTZ R55, R55, R0 ;  /* 0x0000000037377220 */ /* 0x000fe20000410000 */
[----:B------:R-:W-:Y:S01]  /*2b60*/  FSEL R81, R57, 1, !P3 ;  /* 0x3f80000039517808 */ /* 0x000fe20005800000 */
[----:B------:R-:W-:Y:S01]  /*2b70*/  FFMA.FTZ R11, R86, R11, R93 ;  /* 0x0000000b560b7223 */ /* 0x000fe2000001005d */
[----:B------:R-:W-:-:S02]  /*2b80*/  PRMT R24, RZ, 0x5410, R24 ;  /* 0x00005410ff187816 */ /* 0x000fc40000000018 */
[----:B------:R-:W-:Y:S01]  /*2b90*/  FSEL R96, R12, RZ, !P3 ;  /* 0x000000ff0c607208 */ /* 0x000fe20005800000 */
[----:B------:R-:W2:Y:S01]  /*2ba0*/  MUFU.EX2 R60, R60 ;  /* 0x0000003c003c7308 */ /* 0x000ea20000000800 */
[----:B0-----:R-:W-:Y:S01]  /*2bb0*/  FMUL.FTZ R23, R84, R85 ;  /* 0x0000005554177220 */ /* 0x001fe20000410000 */
[----:B------:R-:W-:Y:S01]  /*2bc0*/  PRMT R25, RZ, 0x5410, R25 ;  /* 0x00005410ff197816 */ /* 0x000fe20000000019 */
[----:B------:R-:W-:Y:S01]  /*2bd0*/  FMUL.FTZ R24, R71, R24 ;  /* 0x0000001847187220 */ /* 0x000fe20000410000 */
[----:B------:R-:W-:Y:S01]  /*2be0*/  ISETP.GE.U32.AND P4, PT, R48, R27, PT ;  /* 0x0000001b3000720c */ /* 0x000fe20003f86070 */
[C---:B------:R-:W-:Y:S01]  /*2bf0*/  FFMA.FTZ R12, R81.reuse, R11, R96 ;  /* 0x0000000b510c7223 */ /* 0x040fe20000010060 */
[----:B------:R-:W-:Y:S02]  /*2c00*/  PRMT R11, RZ, 0x5410, R26 ;  /* 0x00005410ff0b7816 */ /* 0x000fe4000000001a */
[----:B------:R-:W0:Y:S01]  /*2c10*/  MUFU.EX2 R55, R55 ;  /* 0x0000003700377308 */ /* 0x000e220000000800 */
[----:B------:R-:W-:Y:S01]  /*2c20*/  FMUL.FTZ R82, R86, R23 ;  /* 0x0000001756527220 */ /* 0x000fe20000410000 */
[----:B------:R-:W-:Y:S01]  /*2c30*/  ISETP.GE.U32.AND P5, PT, R46, R27, PT ;  /* 0x0000001b2e00720c */ /* 0x000fe20003fa6070 */
[----:B------:R-:W-:Y:S01]  /*2c40*/  FMUL.FTZ R25, R76, R25 ;  /* 0x000000194c197220 */ /* 0x000fe20000410000 */
[----:B-1----:R-:W-:Y:S01]  /*2c50*/  FSEL R80, R58, 1, !P4 ;  /* 0x3f8000003a507808 */ /* 0x002fe20006000000 */
[----:B------:R-:W-:Y:S01]  /*2c60*/  FMUL.FTZ R99, R70, R11 ;  /* 0x0000000b46637220 */ /* 0x000fe20000410000 */
[----:B------:R-:W-:Y:S01]  /*2c70*/  FSEL R95, R24, RZ, !P4 ;  /* 0x000000ff185f7208 */ /* 0x000fe20006000000 */
[----:B------:R-:W-:Y:S01]  /*2c80*/  FMUL.FTZ R23, R81, R82 ;  /* 0x0000005251177220 */ /* 0x000fe20000410000 */
[----:B------:R-:W-:-:S02]  /*2c90*/  PRMT R11, RZ, 0x5410, R10 ;  /* 0x00005410ff0b7816 */ /* 0x000fc4000000000a */
[----:B------:R-:W-:Y:S01]  /*2ca0*/  ISETP.GE.U32.AND P6, PT, R44, R27, PT ;  /* 0x0000001b2c00720c */ /* 0x000fe20003fc6070 */
[C---:B------:R-:W-:Y:S01]  /*2cb0*/  FFMA.FTZ R12, R80.reuse, R12, R95 ;  /* 0x0000000c500c7223 */ /* 0x040fe2000001005f */
[----:B--2---:R-:W-:Y:S02]  /*2cc0*/  FSEL R79, R59, 1, !P5 ;  /* 0x3f8000003b4f7808 */ /* 0x004fe40006800000 */
[----:B------:R-:W-:Y:S01]  /*2cd0*/  FSEL R98, R25, RZ, !P5 ;  /* 0x000000ff19627208 */ /* 0x000fe20006800000 */
[----:B------:R-:W-:Y:S01]  /*2ce0*/  FMUL.FTZ R58, R80, R23 ;  /* 0x00000017503a7220 */ /* 0x000fe20000410000 */
[----:B------:R-:W-:Y:S01]  /*2cf0*/  ISETP.GE.U32.AND P1, PT, R42, R27, PT ;  /* 0x0000001b2a00720c */ /* 0x000fe20003f26070 */
[----:B------:R-:W-:Y:S01]  /*2d00*/  FMUL.FTZ R11, R78, R11 ;  /* 0x0000000b4e0b7220 */ /* 0x000fe20000410000 */
[----:B------:R-:W-:Y:S01]  /*2d10*/  FSEL R82, R60, 1, !P6 ;  /* 0x3f8000003c527808 */ /* 0x000fe20007000000 */
[----:B------:R-:W-:Y:S01]  /*2d20*/  FFMA.FTZ R12, R79, R12, R98 ;  /* 0x0000000c4f0c7223 */ /* 0x000fe20000010062 */
[----:B------:R-:W-:Y:S01]  /*2d30*/  FSEL R99, R99, RZ, !P6 ;  /* 0x000000ff63637208 */ /* 0x000fe20007000000 */
[----:B------:R-:W-:Y:S01]  /*2d40*/  FMUL.FTZ R13, R79, R58 ;  /* 0x0000003a4f0d7220 */ /* 0x000fe20000410000 */
[----:B0-----:R-:W-:-:S02]  /*2d50*/  FSEL R100, R55, 1, !P1 ;  /* 0x3f80000037647808 */ /* 0x001fc40004800000 */
        /* <DEDUP_REMOVED lines=18> */
[C---:B------:R-:W-:Y:S02]  /*2e80*/  IADD3 R26, R43.reuse, 0x20, RZ ;  /* 0x000000202b1a7810 */ /* 0x040fe40007ffe0ff */
[C---:B------:R-:W-:Y:S02]  /*2e90*/  IADD3 R24, R43.reuse, 0x40, RZ ;  /* 0x000000402b187810 */ /* 0x040fe40007ffe0ff */
[----:B------:R-:W-:-:S02]  /*2ea0*/  LEA.HI.SX32 R23, R43, R43, 0x1b ;  /* 0x0000002b2b177211 */ /* 0x000fc400078fdaff */
[-C--:B------:R-:W-:Y:S02]  /*2eb0*/  LEA.HI.SX32 R25, R26, R43.reuse, 0x1b ;  /* 0x0000002b1a197211 */ /* 0x080fe400078fdaff */
[----:B------:R-:W-:Y:S02]  /*2ec0*/  LEA.HI.SX32 R24, R24, R43, 0x1b ;  /* 0x0000002b18187211 */ /* 0x000fe400078fdaff */
[----:B------:R-:W-:Y:S01]  /*2ed0*/  SHF.L.U32 R26, R23, 0x1, RZ ;  /* 0x00000001171a7819 */ /* 0x000fe200000006ff */
[----:B------:R-:W-:Y:S02]  /*2ee0*/  IMAD.SHL.U32 R25, R25, 0x2, RZ ;  /* 0x0000000219197824 */ /* 0x000fe400078e00ff */
[----:B------:R-:W-:Y:S02]  /*2ef0*/  IMAD.SHL.U32 R24, R24, 0x2, RZ ;  /* 0x0000000218187824 */ /* 0x000fe400078e00ff */
[C---:B0-----:R-:W-:Y:S02]  /*2f00*/  @P1 FFMA.FTZ R11, R10.reuse, R12, R11 ;  /* 0x0000000c0a0b1223 */ /* 0x041fe4000001000b */
[----:B-1----:R-:W-:-:S05]  /*2f10*/  @P1 FMUL.FTZ R10, R10, R13 ;  /* 0x0000000d0a0a1220 */ /* 0x002fca0000410000 */
[----:B------:R-:W-:Y:S01]  /*2f20*/  SHFL.UP PT, R23, R10, 0x8, RZ ;  /* 0x050000000a177989 */ /* 0x000fe200000e00ff */
[C---:B------:R-:W-:Y:S02]  /*2f30*/  ISETP.GE.AND P1, PT, R43.reuse, 0x8, PT ;  /* 0x000000082b00780c */ /* 0x040fe40003f26270 */
[C---:B------:R-:W-:Y:S02]  /*2f40*/  IADD3 R12, R43.reuse, 0x60, RZ ;  /* 0x000000602b0c7810 */ /* 0x040fe40007ffe0ff */
[C---:B------:R-:W-:Y:S02]  /*2f50*/  IADD3 R102, R43.reuse, 0x80, RZ ;  /* 0x000000802b667810 */ /* 0x040fe40007ffe0ff */
[----:B------:R-:W-:Y:S02]  /*2f60*/  IADD3 R58, R43, 0xa0, RZ ;  /* 0x000000a02b3a7810 */ /* 0x000fe40007ffe0ff */
[-C--:B------:R-:W-:Y:S02]  /*2f70*/  LEA.HI.SX32 R13, R12, R43.reuse, 0x1b ;  /* 0x0000002b0c0d7211 */ /* 0x080fe400078fdaff */
[----:B------:R-:W-:-:S02]  /*2f80*/  LEA.HI.SX32 R102, R102, R43, 0x1b ;  /* 0x0000002b66667211 */ /* 0x000fc400078fdaff */
[----:B------:R-:W-:Y:S01]  /*2f90*/  LEA.HI.SX32 R55, R58, R43, 0x1b ;  /* 0x0000002b3a377211 */ /* 0x000fe200078fdaff */
[----:B------:R-:W-:Y:S01]  /*2fa0*/  IMAD.SHL.U32 R58, R13, 0x2, RZ ;  /* 0x000000020d3a7824 */ /* 0x000fe200078e00ff */
[----:B------:R-:W-:-:S03]  /*2fb0*/  SHF.L.U32 R57, R102, 0x1, RZ ;  /* 0x0000000166397819 */ /* 0x000fc600000006ff */
[----:B------:R-:W-:Y:S01]  /*2fc0*/  IMAD.SHL.U32 R55, R55, 0x2, RZ ;  /* 0x0000000237377824 */ /* 0x000fe200078e00ff */
[C---:B------:R-:W-:Y:S01]  /*2fd0*/  IADD3 R60, R43.reuse, 0xc0, RZ ;  /* 0x000000c02b3c7810 */ /* 0x040fe20007ffe0ff */
[----:B---3--:R-:W-:Y:S04]  /*2fe0*/  STS.U16 [R26+0x210], R91 ;  /* 0x0002105b1a007388 */ /* 0x008fe80000000400 */
[----:B----4-:R-:W-:Y:S04]  /*2ff0*/  STS.U16 [R25+0x250], R94 ;  /* 0x0002505e19007388 */ /* 0x010fe80000000400 */
[----:B-----5:R-:W-:Y:S04]  /*3000*/  STS.U16 [R24+0x290], R89 ;  /* 0x0002905918007388 */ /* 0x020fe80000000400 */
[----:B------:R-:W0:Y:S01]  /*3010*/  SHFL.UP PT, R89, R11, 0x8, RZ ;  /* 0x050000000b597989 */ /* 0x000e2200000e00ff */
[----:B------:R-:W-:-:S02]  /*3020*/  IADD3 R12, R43, 0xe0, RZ ;  /* 0x000000e02b0c7810 */ /* 0x000fc40007ffe0ff */
[-C--:B------:R-:W-:Y:S02]  /*3030*/  LEA.HI.SX32 R60, R60, R43.reuse, 0x1b ;  /* 0x0000002b3c3c7211 */ /* 0x080fe400078fdaff */
[----:B------:R-:W-:Y:S01]  /*3040*/  LEA.HI.SX32 R12, R12, R43, 0x1b ;  /* 0x0000002b0c0c7211 */ /* 0x000fe200078fdaff */
[----:B------:R-:W-:Y:S04]  /*3050*/  STS.U16 [R58+0x2d0], R87 ;  /* 0x0002d0573a007388 */ /* 0x000fe80000000400 */
[----:B------:R-:W-:Y:S04]  /*3060*/  STS.U16 [R57+0x310], R90 ;  /* 0x0003105a39007388 */ /* 0x000fe80000000400 */
[----:B------:R-:W-:Y:S01]  /*3070*/  STS.U16 [R55+0x350], R14 ;  /* 0x0003500e37007388 */ /* 0x000fe20000000400 */
[----:B0-----:R-:W-:-:S02]  /*3080*/  @P1 FFMA.FTZ R11, R10, R89, R11 ;  /* 0x000000590a0b1223 */ /* 0x001fc4000001000b */
[----:B------:R-:W-:-:S03]  /*3090*/  @P1 FMUL.FTZ R10, R10, R23 ;  /* 0x000000170a0a1220 */ /* 0x000fc60000410000 */
[----:B------:R-:W0:Y:S04]  /*30a0*/  SHFL.UP PT, R14, R11, 0x10, RZ ;  /* 0x060000000b0e7989 */ /* 0x000e2800000e00ff */
[----:B------:R-:W1:Y:S01]  /*30b0*/  SHFL.UP PT, R87, R10, 0x10, RZ ;  /* 0x060000000a577989 */ /* 0x000e6200000e00ff */
[----:B------:R-:W-:Y:S02]  /*30c0*/  IMAD.SHL.U32 R60, R60, 0x2, RZ ;  /* 0x000000023c3c7824 */ /* 0x000fe400078e00ff */
[----:B------:R-:W-:Y:S01]  /*30d0*/  IMAD.SHL.U32 R59, R12, 0x2, RZ ;  /* 0x000000020c3b7824 */ /* 0x000fe200078e00ff */
[----:B------:R-:W-:Y:S01]  /*30e0*/  SHF.L.U32 R107, R77, 0x3, RZ ;  /* 0x000000034d6b7819 */ /* 0x000fe200000006ff */
[----:B------:R-:W-:Y:S02]  /*30f0*/  IMAD.MOV.U32 R13, RZ, RZ, RZ ;  /* 0x000000ffff0d7224 */ /* 0x000fe400078e00ff */
[----:B------:R-:W-:Y:S01]  /*3100*/  IMAD.MOV.U32 R12, RZ, RZ, 0x3f800000 ;  /* 0x3f800000ff0c7424 */ /* 0x000fe200078e00ff */
[----:B------:R-:W-:Y:S01]  /*3110*/  ISETP.GE.AND P1, PT, R43, 0x10, PT ;  /* 0x000000102b00780c */ /* 0x000fe20003f26270 */
[----:B------:R2:W-:Y:S04]  /*3120*/  STS.U16 [R60+0x390], R15 ;  /* 0x0003900f3c007388 */ /* 0x0005e80000000400 */
[----:B------:R-:W-:Y:S01]  /*3130*/  STS.U16 [R59+0x3d0], R88 ;  /* 0x0003d0583b007388 */ /* 0x000fe20000000400 */
[----:B------:R-:W-:-:S06]  /*3140*/  NOP ;  /* 0x0000000000007918 */ /* 0x000fcc0000000000 */
[----:B------:R-:W3:Y:S01]  /*3150*/  @!P0 LDS.64 R12, [R107+0x440] ;  /* 0x000440006b0c8984 */ /* 0x000ee20000000a00 */
[C---:B--2---:R-:W-:Y:S01]  /*3160*/  IMAD.SHL.U32 R15, R43.reuse, 0x8, RZ ;  /* 0x000000082b0f7824 */ /* 0x044fe200078e00ff */
[----:B------:R-:W-:-:S04]  /*3170*/  ISETP.NE.AND P2, PT, R43, 0x1f, PT ;  /* 0x0000001f2b00780c */ /* 0x000fc80003f45270 */
[----:B------:R-:W-:Y:S01]  /*3180*/  LEA.HI.SX32 R15, R15, R15, 0x1b ;  /* 0x0000000f0f0f7211 */ /* 0x000fe200078fdaff */
[C---:B0-----:R-:W-:Y:S02]  /*3190*/  @P1 FFMA.FTZ R11, R10.reuse, R14, R11 ;  /* 0x0000000e0a0b1223 */ /* 0x041fe4000001000b */
[----:B-1----:R-:W-:Y:S01]  /*31a0*/  @P1 FMUL.FTZ R10, R10, R87 ;  /* 0x000000570a0a1220 */ /* 0x002fe20000410000 */
        /* <DEDUP_REMOVED lines=22> */
[C---:B------:R-:W-:Y:S01]  /*3310*/  FFMA.FTZ R15, R14.reuse, R13, R15 ;  /* 0x0000000d0e0f7223 */ /* 0x040fe2000001000f */
[----:B------:R-:W-:Y:S01]  /*3320*/  PRMT R13, RZ, 0x5410, R90 ;  /* 0x00005410ff0d7816 */ /* 0x000fe2000000005a */
[----:B------:R-:W-:-:S06]  /*3330*/  FMUL.FTZ R14, R14, R12 ;  /* 0x0000000c0e0e7220 */ /* 0x000fcc0000410000 */
[----:B--2---:R-:W-:Y:S01]  /*3340*/  @P1 FFMA.FTZ R106, R105, R104, R106 ;  /* 0x00000068696a1223 */ /* 0x004fe2000001006a */
[----:B------:R-:W-:-:S03]  /*3350*/  ISETP.NE.AND P1, PT, R61, RZ, PT ;  /* 0x000000ff3d00720c */ /* 0x000fc60003f25270 */
[----:B------:R-:W-:-:S04]  /*3360*/  FFMA.FTZ R83, R84, R106, R83 ;  /* 0x0000006a54537223 */ /* 0x000fc80000010053 */
[----:B------:R-:W-:-:S04]  /*3370*/  FFMA.FTZ R85, R85, R83, R92 ;  /* 0x0000005355557223 */ /* 0x000fc8000001005c */
[----:B------:R-:W-:Y:S02]  /*3380*/  FFMA.FTZ R86, R86, R85, R93 ;  /* 0x0000005556567223 */ /* 0x000fe4000001005d */
        /* <DEDUP_REMOVED lines=9> */
.L_x_4850:
[----:B------:R-:W-:Y:S05]  /*3420*/  BSYNC B0 ;  /* 0x0000000000007941 */ /* 0x000fea0003800000 */
.L_x_4849:
[----:B------:R-:W-:Y:S01]  /*3430*/  FFMA.FTZ R81, R81, R86, R96 ;  /* 0x0000005651517223 */ /* 0x000fe20000010060 */
[----:B------:R-:W-:Y:S01]  /*3440*/  IADD3 R77, R77, 0x1, RZ ;  /* 0x000000014d4d7810 */ /* 0x000fe20007ffe0ff */
[----:B------:R-:W-:Y:S01]  /*3450*/  FFMA.FTZ R62, R13, R83, R62 ;  /* 0x000000530d3e7223 */ /* 0x000fe2000001003e */
[----:B0-----:R-:W-:Y:S01]  /*3460*/  PRMT R10, RZ, 0x5410, R91 ;  /* 0x00005410ff0a7816 */ /* 0x001fe2000000005b */
        /* <DEDUP_REMOVED lines=13> */
[----:B------:R-:W-:-:S02]  /*3540*/  FFMA.FTZ R100, R100, R82, R101 ;  /* 0x0000005264647223 */ /* 0x000fc40000010065 */
[----:B------:R-:W-:Y:S02]  /*3550*/  FFMA.FTZ R65, R102, R81, R65 ;  /* 0x0000005166417223 */ /* 0x000fe40000010041 */
[----:B------:R-:W-:Y:S02]  /*3560*/  FFMA.FTZ R66, R103, R80, R66 ;  /* 0x0000005067427223 */ /* 0x000fe40000010042 */
[----:B------:R-:W-:Y:S02]  /*3570*/  FFMA.FTZ R68, R11, R82, R68 ;  /* 0x000000520b447223 */ /* 0x000fe40000010044 */
[----:B------:R-:W-:Y:S01]  /*3580*/  FFMA.FTZ R69, R10, R100, R69 ;  /* 0x000000640a457223 */ /* 0x000fe20000010045 */
[----:B------:R-:W-:Y:S01]  /*3590*/  @P1 CALL.REL.NOINC `(.L_x_4848) ;  /* 0x0000001000001944 */ /* 0x000fe20003c00000 */
[----:B------:R-:W-:Y:S05]  /*35a0*/  BRA `(.L_x_4851) ;  /* 0xffffede000007947 */ /* 0x000fea000383ffff */
.L_x_4848:
        /* <DEDUP_REMOVED lines=12> */
[----:B------:R0:W-:Y:S04]  /*3670*/  STS.U16 [R23+0x2], R0 ;  /* 0x0000020017007388 */ /* 0x0001e80000000400 */
[----:B------:R-:W-:Y:S04]  /*3680*/  STS.U16 [R23+0x4], R64 ;  /* 0x0000044017007388 */ /* 0x000fe80000000400 */
[----:B------:R-:W-:Y:S01]  /*3690*/  STS.U16 [R23+0x6], R10 ;  /* 0x0000060a17007388 */ /* 0x000fe20000000400 */
[----:B0-----:R-:W-:-:S03]  /*36a0*/  IMAD R0, R97, c[0x0][0x200], RZ ;  /* 0x0000800061007a24 */ /* 0x001fc600078e02ff */
[----:B------:R-:W-:Y:S01]  /*36b0*/  STS.U16 [R23+0x8], R66 ;  /* 0x0000084217007388 */ /* 0x000fe20000000400 */
[----:B------:R-:W-:-:S03]  /*36c0*/  IMAD R15, R47, c[0x0][0x204], R0 ;  /* 0x000081002f0f7a24 */ /* 0x000fc600078e0200 */
        /* <DEDUP_REMOVED lines=31> */
.L_x_4853:
[----:B------:R-:W-:Y:S05]  /*38c0*/  BSYNC B0 ;  /* 0x0000000000007941 */ /* 0x000fea0003800000 */
.L_x_4852:
[----:B------:R-:W-:Y:S01]  /*38d0*/  MOV R13, R65 ;  /* 0x00000041000d7202 */ /* 0x000fe20000000f00 */
[----:B------:R-:W-:Y:S01]  /*38e0*/  IMAD.MOV.U32 R12, RZ, RZ, R10 ;  /* 0x000000ffff0c7224 */ /* 0x000fe200078e000a */
[-C--:B------:R-:W-:Y:S01]  /*38f0*/  ISETP.GE.AND P5, PT, R30, R23.reuse, PT ;  /* 0x000000171e00720c */ /* 0x080fe20003fa6270 */
[----:B0-----:R-:W-:Y:S01]  /*3900*/  IMAD R17, R53, c[0x0][0x208], RZ ;  /* 0x0000820035117a24 */ /* 0x001fe200078e02ff */
[-C--:B------:R-:W-:Y:S01]  /*3910*/  ISETP.GE.AND P6, PT, R28, R23.reuse, PT ;  /* 0x000000171c00720c */ /* 0x080fe20003fc6270 */
[C---:B------:R-:W-:Y:S01]  /*3920*/  IMAD.SHL.U32 R15, R41.reuse, 0x100, RZ ;  /* 0x00000100290f7824 */ /* 0x040fe200078e00ff */
        /* <DEDUP_REMOVED lines=9> */
[----:B------:R-:W-:-:S04]  /*39c0*/  IADD3 R15, P0, R15, R12, RZ ;  /* 0x0000000c0f0f7210 */ /* 0x000fc80007f1e0ff */
[----:B------:R-:W-:Y:S02]  /*39d0*/  IADD3.X R12, R17, R0, R13, P0, !PT ;  /* 0x00000000110c7210 */ /* 0x000fe400007fe40d */
[C---:B------:R-:W-:Y:S02]  /*39e0*/  LEA R10, P2, R15.reuse, R10, 0x1 ;  /* 0x0000000a0f0a7211 */ /* 0x040fe400078408ff */
[----:B------:R-:W-:Y:S02]  /*39f0*/  ISETP.GE.AND P0, PT, R40, R23, PT ;  /* 0x000000172800720c */ /* 0x000fe40003f06270 */
[----:B------:R-:W-:Y:S02]  /*3a00*/  LEA.HI.X R11, R15, R11, R12, 0x1, P2 ;  /* 0x0000000b0f0b7211 */ /* 0x000fe400010f0c0c */
        /* <DEDUP_REMOVED lines=19> */
.L_x_4854:
[----:B------:R-:W-:Y:S05]  /*3b40*/  EXIT ;  /* 0x000000000000794d */ /* 0x000fea0003800000 */
.L_x_4856:
        /* <DEDUP_REMOVED lines=11> */
.L_x_5454:


//--------------------- .text._Z25selective_scan_fwd_kernelI32Selective_Scan_fwd_kernel_traitsILi32ELi8ELi1ELb0ELb1ELb1ELb1EN3c108BFloat16EfEEv13SSMParamsBase --------------------------
	.section	.text._Z25selective_scan_fwd_kernelI32Selective_Scan_fwd_kernel_traitsILi32ELi8ELi1ELb0ELb1ELb1ELb1EN3c108BFloat16EfEEv13SSMParamsBase,"ax",@progbits
	.sectioninfo	@"SHI_REGISTERS=110"
	.align	128
        .global         _Z25selective_scan_fwd_kernelI32Selective_Scan_fwd_kernel_traitsILi32ELi8ELi1ELb0ELb1ELb1ELb1EN3c108BFloat16EfEEv13SSMParamsBase
        .type           _Z25selective_scan_fwd_kernelI32Selective_Scan_fwd_kernel_traitsILi32ELi8ELi1ELb0ELb1ELb1ELb1EN3c108BFloat16EfEEv13SSMParamsBase,@function
        .size           _Z25selective_scan_fwd_kernelI32Selective_Scan_fwd_kernel_traitsILi32ELi8ELi1ELb0ELb1ELb1ELb1EN3c108BFloat16EfEEv13SSMParamsBase,(.L_x_5455 - _Z25selective_scan_fwd_kernelI32Selective_Scan_fwd_kernel_traitsILi32ELi8ELi1ELb0ELb1ELb1ELb1EN3c108BFloat16EfEEv13SSMParamsBase)
        .other          _Z25selective_scan_fwd_kernelI32Selective_Scan_fwd_kernel_traitsILi32ELi8ELi1ELb0ELb1ELb1ELb1EN3c108BFloat16EfEEv13SSMParamsBase,@"STO_CUDA_ENTRY STV_DEFAULT"
_Z25selective_scan_fwd_kernelI32Selective_Scan_fwd_kernel_traitsILi32ELi8ELi1ELb0ELb1ELb1ELb1EN3c108BFloat16EfEEv13SSMParamsBase:
.text._Z25selective_scan_fwd_kernelI32Selective_Scan_fwd_kernel_traitsILi32ELi8ELi1ELb0ELb1ELb1ELb1EN3c108BFloat16EfEEv13SSMParamsBase:
        /* <DEDUP_REMOVED lines=23> */
[----:B--2---:R-:W-:Y:S01]  /*0170*/  IMAD.MOV.U32 R6, RZ, RZ, RZ ;  /* 0x000000ffff067224 */ /* 0x004fe200078e00ff */
[----:B0-----:R-:W-:Y:S01]  /*0180*/  SHF.R.S32.HI R88, RZ, 0x1f, R26 ;  /* 0x0000001fff587819 */ /* 0x001fe2000001141a */
[----:B---3--:R-:W-:-:S04]  /*0190*/  IMAD.MOV R8, RZ, RZ, -R7 ;  /* 0x000000ffff087224 */ /* 0x008fc800078e0a07 */
[----:B------:R-:W-:-:S04]  /*01a0*/  IMAD R11, R8, R9, RZ ;  /* 0x00000009080b7224 */ /* 0x000fc800078e02ff */
[----:B------:R-:W-:-:S06]  /*01b0*/  IMAD.HI.U32 R7, R7, R11, R6 ;  /* 0x0000000b07077227 */ /* 0x000fcc00078e0006 */
[----:B------:R-:W-:-:S04]  /*01c0*/  IMAD.HI.U32 R0, R7, R2, RZ ;  /* 0x0000000207007227 */ /* 0x000fc800078e00ff */
[----:B------:R-:W-:Y:S01]  /*01d0*/  IMAD.WIDE.U32 R6, R26, c[0x0][0x190], RZ ;  /* 0x000064001a067a25 */ /* 0x000fe200078e00ff */
[----:B------:R-:W-:-:S05]  /*01e0*/  IADD3 R3, -R0, RZ, RZ ;  /* 0x000000ff00037210 */ /* 0x000fca0007ffe1ff */
        /* <DEDUP_REMOVED lines=8> */
[----:B----4-:R-:W0:Y:S01]  /*0270*/  S2R R69, SR_TID.X ;  /* 0x0000000000457919 */ /* 0x010e220000002100 */
[----:B------:R-:W-:Y:S01]  /*0280*/  ISETP.GE.U32.AND P0, PT, R2, R9, PT ;  /* 0x000000090200720c */ /* 0x000fe20003f06070 */
[C---:B------:R-:W-:Y:S01]  /*0290*/  IMAD R4, R22.reuse, c[0x0][0x1d8], RZ ;  /* 0x0000760016047a24 */ /* 0x040fe200078e02ff */
[----:B------:R-:W-:Y:S01]  /*02a0*/  LOP3.LUT R10, R21, c[0x0][0x178], RZ, 0x3c, !PT ;  /* 0x00005e00150a7a12 */ /* 0x000fe200078e3cff */
[----:B------:R-:W-:Y:S01]  /*02b0*/  IMAD R8, R22, c[0x0][0x1e8], RZ ;  /* 0x00007a0016087a24 */ /* 0x000fe200078e02ff */
[----:B------:R-:W-:Y:S01]  /*02c0*/  @!P1 IADD3 R0, R0, 0x1, RZ ;  /* 0x0000000100009810 */ /* 0x000fe20007ffe0ff */
[----:B------:R-:W-:Y:S01]  /*02d0*/  IMAD.IADD R7, R7, 0x1, R3 ;  /* 0x0000000107077824 */ /* 0x000fe200078e0203 */
[----:B------:R-:W-:Y:S01]  /*02e0*/  ISETP.GE.AND P2, PT, R10, RZ, PT ;  /* 0x000000ff0a00720c */ /* 0x000fe20003f46270 */
[C---:B------:R-:W-:Y:S01]  /*02f0*/  IMAD.WIDE.U32 R2, R21.reuse, c[0x0][0x1d8], RZ ;  /* 0x0000760015027a25 */ /* 0x040fe200078e00ff */
[----:B------:R-:W-:Y:S01]  /*0300*/  ISETP.NE.AND P1, PT, RZ, c[0x0][0x178], PT ;  /* 0x00005e00ff007a0c */ /* 0x000fe20003f25270 */
[----:B------:R-:W1:Y:S02]  /*0310*/  S2R R27, SR_LANEID ;  /* 0x00000000001b7919 */ /* 0x000e640000000000 */
[----:B------:R-:W-:-:S02]  /*0320*/  IMAD R9, R21, c[0x0][0x1dc], R4 ;  /* 0x0000770015097a24 */ /* 0x000fc400078e0204 */
[----:B------:R-:W-:Y:S01]  /*0330*/  IMAD.WIDE.U32 R4, R21, c[0x0][0x1e8], RZ ;  /* 0x00007a0015047a25 */ /* 0x000fe200078e00ff */
[----:B------:R-:W-:-:S03]  /*0340*/  @P0 IADD3 R0, R0, 0x1, RZ ;  /* 0x0000000100000810 */ /* 0x000fc60007ffe0ff */
[----:B------:R-:W-:Y:S02]  /*0350*/  IMAD R11, R21, c[0x0][0x1ec], R8 ;  /* 0x00007b00150b7a24 */ /* 0x000fe400078e0208 */
[----:B------:R-:W-:Y:S02]  /*0360*/  IMAD R13, R88, c[0x0][0x1b0], RZ ;  /* 0x00006c00580d7a24 */ /* 0x000fe400078e02ff */
[----:B------:R-:W-:Y:S02]  /*0370*/  IMAD.IADD R3, R3, 0x1, R9 ;  /* 0x0000000103037824 */ /* 0x000fe400078e0209 */
[C---:B0-----:R-:W-:Y:S01]  /*0380*/  IMAD.SHL.U32 R36, R69.reuse, 0x8, RZ ;  /* 0x0000000845247824 */ /* 0x041fe200078e00ff */
[----:B------:R-:W-:Y:S01]  /*0390*/  LOP3.LUT R25, R69, 0x1f, RZ, 0xc0, !PT ;  /* 0x0000001f45197812 */ /* 0x000fe200078ec0ff */
[----:B------:R-:W-:Y:S02]  /*03a0*/  IMAD.IADD R5, R5, 0x1, R11 ;  /* 0x0000000105057824 */ /* 0x000fe400078e020b */
[----:B------:R-:W-:Y:S01]  /*03b0*/  IMAD.WIDE.U32 R10, R26, c[0x0][0x1b0], RZ ;  /* 0x00006c001a0a7a25 */ /* 0x000fe200078e00ff */
[----:B------:R-:W-:-:S02]  /*03c0*/  LOP3.LUT R8, R25, 0xffffff00, R36, 0xf8, !PT ;  /* 0xffffff0019087812 */ /* 0x000fc400078ef824 */
[----:B------:R-:W-:Y:S01]  /*03d0*/  IADD3 R30, R36, 0x1, RZ ;  /* 0x00000001241e7810 */ /* 0x000fe20007ffe0ff */
[----:B------:R-:W-:Y:S01]  /*03e0*/  IMAD R13, R26, c[0x0][0x1b4], R13 ;  /* 0x00006d001a0d7a24 */ /* 0x000fe200078e020d */
[----:B------:R-:W-:Y:S01]  /*03f0*/  IADD3 R31, R36, 0x2, RZ ;  /* 0x00000002241f7810 */ /* 0x000fe20007ffe0ff */
[----:B------:R-:W-:Y:S01]  /*0400*/  IMAD.WIDE.U32 R2, R26, c[0x0][0x1d0], R2 ;  /* 0x000074001a027a25 */ /* 0x000fe200078e0002 */
[----:B------:R-:W-:Y:S02]  /*0410*/  IADD3 R32, R36, 0x3, RZ ;  /* 0x0000000324207810 */ /* 0x000fe40007ffe0ff */
[----:B------:R-:W-:Y:S01]  /*0420*/  IADD3 R11, R11, R13, RZ ;  /* 0x0000000d0b0b7210 */ /* 0x000fe20007ffe0ff */
[----:B------:R-:W-:Y:S01]  /*0430*/  IMAD R9, R88, c[0x0][0x1d0], RZ ;  /* 0x0000740058097a24 */ /* 0x000fe200078e02ff */
[----:B------:R-:W-:Y:S01]  /*0440*/  IADD3 R13, P0, R8, R2, RZ ;  /* 0x00000002080d7210 */ /* 0x000fe20007f1e0ff */
[----:B------:R-:W-:Y:S01]  /*0450*/  IMAD R17, R88, c[0x0][0x1e0], RZ ;  /* 0x0000780058117a24 */ /* 0x000fe200078e02ff */
[----:B------:R-:W-:Y:S01]  /*0460*/  IADD3 R33, R36, 0x4, RZ ;  /* 0x0000000424217810 */ /* 0x000fe20007ffe0ff */
[----:B------:R-:W-:Y:S01]  /*0470*/  @!P2 IMAD.MOV R0, RZ, RZ, -R0 ;  /* 0x000000ffff00a224 */ /* 0x000fe200078e0a00 */
[----:B------:R-:W-:Y:S01]  /*0480*/  @!P1 LOP3.LUT R0, RZ, c[0x0][0x178], RZ, 0x33, !PT ;  /* 0x00005e00ff009a12 */ /* 0x000fe200078e33ff */
[----:B------:R-:W-:Y:S01]  /*0490*/  IMAD.WIDE.U32 R4, R26, c[0x0][0x1e0], R4 ;  /* 0x000078001a047a25 */ /* 0x000fe200078e0004 */
[----:B------:R-:W-:-:S02]  /*04a0*/  IADD3 R34, R36, 0x5, RZ ;  /* 0x0000000524227810 */ /* 0x000fc40007ffe0ff */
        /* <DEDUP_REMOVED lines=13> */
[----:B------:R-:W-:Y:S01]  /*0580*/  LEA.HI.X R13, R13, c[0x0][0x244], R4, 0x1, P0 ;  /* 0x000091000d0d7a11 */ /* 0x000fe200000f0c04 */
[----:B------:R-:W-:Y:S01]  /*0590*/  IMAD R49, R0, c[0x0][0x1ac], R5 ;  /* 0x00006b0000317a24 */ /* 0x000fe200078e0205 */
[----:B------:R-:W-:Y:S01]  /*05a0*/  LEA R45, P0, R2, c[0x0][0x228], 0x1 ;  /* 0x00008a00022d7a11 */ /* 0x000fe200078008ff */
[----:B------:R-:W-:Y:S01]  /*05b0*/  IMAD.WIDE.U32 R4, R0, c[0x0][0x1c8], R10 ;  /* 0x0000720000047a25 */ /* 0x000fe200078e000a */
[----:B------:R-:W-:Y:S02]  /*05c0*/  IADD3 R35, R36, 0x6, RZ ;  /* 0x0000000624237810 */ /* 0x000fe40007ffe0ff */
[----:B------:R-:W-:Y:S01]  /*05d0*/  LEA.HI.X R59, R59, c[0x0][0x24c], R14, 0x1, P2 ;  /* 0x000093003b3b7a11 */ /* 0x000fe200010f0c0e */
[----:B------:R-:W-:Y:S01]  /*05e0*/  IMAD.IADD R49, R3, 0x1, R49 ;  /* 0x0000000103317824 */ /* 0x000fe200078e0231 */
[----:B------:R-:W-:Y:S01]  /*05f0*/  LEA R47, P1, R4, c[0x0][0x230], 0x1 ;  /* 0x00008c00042f7a11 */ /* 0x000fe200078208ff */
[----:B------:R-:W-:Y:S01]  /*0600*/  IMAD R15, R0, c[0x0][0x1cc], R15 ;  /* 0x00007300000f7a24 */ /* 0x000fe200078e020f */
[----:B------:R-:W-:Y:S01]  /*0610*/  IADD3 R36, R36, 0x7, RZ ;  /* 0x0000000724247810 */ /* 0x000fe20007ffe0ff */
[----:B------:R-:W-:Y:S01]  /*0620*/  IMAD R0, R26, c[0x0][0x164], R21 ;  /* 0x000059001a007a24 */ /* 0x000fe200078e0215 */
[----:B------:R-:W-:Y:S01]  /*0630*/  LEA.HI.X R49, R2, c[0x0][0x22c], R49, 0x1, P0 ;  /* 0x00008b0002317a11 */ /* 0x000fe200000f0c31 */
[----:B------:R-:W-:Y:S01]  /*0640*/  IMAD R2, R22, c[0x0][0x180], RZ ;  /* 0x0000600016027a24 */ /* 0x000fe200078e02ff */
[C---:B------:R-:W-:Y:S01]  /*0650*/  LOP3.LUT R39, R8.reuse, 0x20, RZ, 0xfc, !PT ;  /* 0x0000002008277812 */ /* 0x040fe200078efcff */
[----:B------:R-:W-:Y:S01]  /*0660*/  IMAD.IADD R51, R5, 0x1, R15 ;  /* 0x0000000105337824 */ /* 0x000fe200078e020f */
[C---:B------:R-:W-:Y:S01]  /*0670*/  LOP3.LUT R38, R8.reuse, 0x40, RZ, 0xfc, !PT ;  /* 0x0000004008267812 */ /* 0x040fe200078efcff */
[----:B------:R-:W-:Y:S01]  /*0680*/  IMAD.WIDE.U32 R6, R21, c[0x0][0x180], RZ ;  /* 0x0000600015067a25 */ /* 0x000fe200078e00ff */
[----:B------:R-:W-:-:S02]  /*0690*/  LOP3.LUT R40, R8, 0x60, RZ, 0xfc, !PT ;  /* 0x0000006008287812 */ /* 0x000fc400078efcff */
[----:B------:R-:W-:Y:S01]  /*06a0*/  LEA.HI.X R51, R4, c[0x0][0x234], R51, 0x1, P1 ;  /* 0x00008d0004337a11 */ /* 0x000fe200008f0c33 */
[----:B------:R-:W-:Y:S01]  /*06b0*/  IMAD R37, R21, c[0x0][0x184], R2 ;  /* 0x0000610015257a24 */ /* 0x000fe200078e0202 */
[----:B------:R-:W-:Y:S01]  /*06c0*/  LOP3.LUT R41, R8, 0x80, RZ, 0xfc, !PT ;  /* 0x0000008008297812 */ /* 0x000fe200078efcff */
[----:B------:R-:W-:Y:S01]  /*06d0*/  IMAD R0, R0, c[0x0][0x174], RZ ;  /* 0x00005d0000007a24 */ /* 0x000fe200078e02ff */
[----:B------:R-:W-:Y:S02]  /*06e0*/  LOP3.LUT R42, R8, 0xa0, RZ, 0xfc, !PT ;  /* 0x000000a0082a7812 */ /* 0x000fe400078efcff */
[----:B------:R-:W-:Y:S01]  /*06f0*/  IADD3 R37, R7, R37, RZ ;  /* 0x0000002507257210 */ /* 0x000fe20007ffe0ff */
[----:B------:R-:W-:Y:S01]  /*0700*/  IMAD R29, R0, c[0x0][0x16c], RZ ;  /* 0x00005b00001d7a24 */ /* 0x000fe200078e02ff */
[C---:B------:R-:W-:Y:S02]  /*0710*/  LOP3.LUT R43, R8.reuse, 0xc0, RZ, 0xfc, !PT ;  /* 0x000000c0082b7812 */ /* 0x040fe400078efcff */
[----:B-1----:R-:W-:-:S02]  /*0720*/  LOP3.LUT R44, R8, 0xe0, RZ, 0xfc, !PT ;  /* 0x000000e0082c7812 */ /* 0x002fc400078efcff */
.L_x_4882:
[----:B------:R-:W-:Y:S01]  /*0730*/  BAR.SYNC.DEFER_BLOCKING 0x0 ;  /* 0x0000000000007b1d */ /* 0x000fe20000010000 */
[----:B------:R-:W-:Y:S01]  /*0740*/  IMAD.MOV.U32 R53, RZ, RZ, -0x100 ;  /* 0xffffff00ff357424 */ /* 0x000fe200078e00ff */
[----:B------:R-:W-:Y:S01]  /*0750*/  PRMT R3, RZ, 0x7610, R3 ;  /* 0x00007610ff037816 */ /* 0x000fe20000000003 */
[----:B------:R-:W-:Y:S01]  /*0760*/  IMAD.MOV.U32 R4, RZ, RZ, R12 ;  /* 0x000000ffff047224 */ /* 0x000fe200078e000c */
[----:B------:R-:W-:Y:S01]  /*0770*/  PRMT R0, RZ, 0x7610, R0 ;  /* 0x00007610ff007816 */ /* 0x000fe20000000000 */
[----:B------:R-:W-:Y:S01]  /*0780*/  IMAD R53, R28, R53, c[0x0][0x168] ;  /* 0x00005a001c357624 */ /* 0x000fe200078e0235 */
[----:B-1----:R-:W-:Y:S01]  /*0790*/  PRMT R11, RZ, 0x7610, R11 ;  /* 0x00007610ff0b7816 */ /* 0x002fe2000000000b */
        /* <DEDUP_REMOVED lines=38> */
[-C--:B------:R-:W-:Y:S02]  /*0a00*/  LEA.HI.SX32 R14, R14, R27.reuse, 0x1b ;  /* 0x0000001b0e0e7211 */ /* 0x080fe400078fdaff */
[-C--:B------:R-:W-:Y:S01]  /*0a10*/  LEA.HI.SX32 R50, R16, R27.reuse, 0x1b ;  /* 0x0000001b10327211 */ /* 0x080fe200078fdaff */
[----:B------:R-:W-:Y:S01]  /*0a20*/  IMAD.SHL.U32 R16, R12, 0x2, RZ ;  /* 0x000000020c107824 */ /* 0x000fe200078e00ff */
[----:B------:R-:W-:Y:S02]  /*0a30*/  LEA.HI.SX32 R10, R10, R27, 0x1b ;  /* 0x0000001b0a0a7211 */ /* 0x000fe400078fdaff */
[-C--:B------:R-:W-:Y:S01]  /*0a40*/  ISETP.GE.AND P6, PT, R8, R53.reuse, PT ;  /* 0x000000350800720c */ /* 0x080fe20003fc6270 */
[----:B------:R-:W-:Y:S01]  /*0a50*/  IMAD.SHL.U32 R50, R50, 0x2, RZ ;  /* 0x0000000232327824 */ /* 0x000fe200078e00ff */
        /* <DEDUP_REMOVED lines=11> */
[----:B------:R-:W-:Y:S01]  /*0b10*/  PRMT R65, RZ, 0x7610, R65 ;  /* 0x00007610ff417816 */ /* 0x000fe20000000041 */
[----:B--2---:R0:W-:Y:S04]  /*0b20*/  STS.U16 [R20], R3 ;  /* 0x0000000314007388 */ /* 0x0041e80000000400 */
[----:B---3--:R1:W-:Y:S04]  /*0b30*/  STS.U16 [R19+0x40], R0 ;  /* 0x0000400013007388 */ /* 0x0083e80000000400 */
[----:B----4-:R2:W-:Y:S01]  /*0b40*/  STS.U16 [R18+0x80], R11 ;  /* 0x0000800b12007388 */ /* 0x0105e20000000400 */
[--C-:B0-----:R-:W-:Y:S01]  /*0b50*/  IMAD.MOV.U32 R3, RZ, RZ, R59.reuse ;  /* 0x000000ffff037224 */ /* 0x101fe200078e003b */
[----:B------:R-:W-:Y:S01]  /*0b60*/  PRMT R59, RZ, 0x7610, R59 ;  /* 0x00007610ff3b7816 */ /* 0x000fe2000000003b */
[----:B-1----:R-:W-:-:S02]  /*0b70*/  IMAD.SHL.U32 R0, R14, 0x2, RZ ;  /* 0x000000020e007824 */ /* 0x002fc400078e00ff */
[----:B--2---:R-:W-:Y:S01]  /*0b80*/  IMAD.SHL.U32 R11, R27, 0x8, RZ ;  /* 0x000000081b0b7824 */ /* 0x004fe200078e00ff */
[----:B------:R0:W-:Y:S04]  /*0b90*/  STS.U16 [R17+0xc0], R2 ;  /* 0x0000c00211007388 */ /* 0x0001e80000000400 */
[----:B------:R-:W-:Y:S01]  /*0ba0*/  LEA.HI.SX32 R11, R11, R11, 0x1b ;  /* 0x0000000b0b0b7211 */ /* 0x000fe200078fdaff */
[----:B------:R-:W-:Y:S04]  /*0bb0*/  STS.U16 [R16+0x100], R13 ;  /* 0x0001000d10007388 */ /* 0x000fe80000000400 */
[----:B------:R-:W-:Y:S01]  /*0bc0*/  STS.U16 [R0+0x140], R15 ;  /* 0x0001400f00007388 */ /* 0x000fe20000000400 */
[----:B0-----:R-:W-:-:S02]  /*0bd0*/  IMAD.MOV.U32 R2, RZ, RZ, R46 ;  /* 0x000000ffff027224 */ /* 0x001fc400078e002e */
[----:B------:R-:W-:Y:S01]  /*0be0*/  IMAD.SHL.U32 R46, R11, 0x2, RZ ;  /* 0x000000020b2e7824 */ /* 0x000fe200078e00ff */
        /* <DEDUP_REMOVED lines=98> */
.L_x_4858:
[----:B------:R-:W-:Y:S05]  /*1210*/  BSYNC B0 ;  /* 0x0000000000007941 */ /* 0x000fea0003800000 */
.L_x_4857:
        /* <DEDUP_REMOVED lines=42> */
.L_x_4860:
[----:B------:R-:W-:Y:S05]  /*14c0*/  BSYNC B0 ;  /* 0x0000000000007941 */ /* 0x000fea0003800000 */
.L_x_4859:
        /* <DEDUP_REMOVED lines=33> */
.L_x_4862:
[----:B------:R-:W-:Y:S05]  /*16e0*/  BSYNC B0 ;  /* 0x0000000000007941 */ /* 0x000fea0003800000 */
.L_x_4861:
        /* <DEDUP_REMOVED lines=33> */
.L_x_4864:
[----:B------:R-:W-:Y:S05]  /*1900*/  BSYNC B0 ;  /* 0x0000000000007941 */ /* 0x000fea0003800000 */
.L_x_4863:
        /* <DEDUP_REMOVED lines=33> */
.L_x_4866:
[----:B------:R-:W-:Y:S05]  /*1b20*/  BSYNC B0 ;  /* 0x0000000000007941 */ /* 0x000fea0003800000 */
.L_x_4865:
        /* <DEDUP_REMOVED lines=33> */
.L_x_4868:
[----:B------:R-:W-:Y:S05]  /*1d40*/  BSYNC B0 ;  /* 0x0000000000007941 */ /* 0x000fea0003800000 */
.L_x_4867:
        /* <DEDUP_REMOVED lines=33> */
.L_x_4870:
[----:B------:R-:W-:Y:S05]  /*1f60*/  BSYNC B0 ;  /* 0x0000000000007941 */ /* 0x000fea0003800000 */
.L_x_4869:
        /* <DEDUP_REMOVED lines=33> */
.L_x_4872:
[----:B------:R-:W-:Y:S05]  /*2180*/  BSYNC B0 ;  /* 0x0000000000007941 */ /* 0x000fea0003800000 */
.L_x_4871:
        /* <DEDUP_REMOVED lines=30> */
.L_x_4876:
[----:B------:R-:W-:Y:S01]  /*2370*/  SHF.R.S32.HI R84, RZ, 0x1f, R77 ;  /* 0x0000001fff547819 */ /* 0x000fe2000001144d */
[----:B------:R-:W-:Y:S01]  /*2380*/  IMAD.MOV.U32 R53, RZ, RZ, -0x100 ;  /* 0xffffff00ff357424 */ /* 0x000fe200078e00ff */
[----:B------:R-:W-:Y:S01]  /*2390*/  PRMT R69, RZ, 0x7610, R69 ;  /* 0x00007610ff457816 */ /* 0x000fe20000000045 */
[----:B------:R-:W-:Y:S01]  /*23a0*/  IMAD.WIDE.U32 R10, R77, c[0x0][0x1a0], R8 ;  /* 0x000068004d0a7a25 */ /* 0x000fe200078e0008 */
[----:B------:R-:W-:-:S03]  /*23b0*/  PRMT R80, RZ, 0x7610, R80 ;  /* 0x00007610ff507816 */ /* 0x000fc60000000050 */
[----:B------:R-:W-:Y:S02]  /*23c0*/  IMAD R12, R84, c[0x0][0x1a0], RZ ;  /* 0x00006800540c7a24 */ /* 0x000fe400078e02ff */
[----:B------:R-:W-:Y:S02]  /*23d0*/  IMAD R53, R28, R53, c[0x0][0x168] ;  /* 0x00005a001c357624 */ /* 0x000fe400078e0235 */
[----:B------:R-:W-:Y:S01]  /*23e0*/  IMAD R13, R77, c[0x0][0x1a4], R12 ;  /* 0x000069004d0d7a24 */ /* 0x000fe200078e020c */
[----:B------:R-:W-:Y:S02]  /*23f0*/  LEA R12, P2, R10, R45, 0x1 ;  /* 0x0000002d0a0c7211 */ /* 0x000fe400078408ff */
[-C--:B------:R-:W-:Y:S01]  /*2400*/  ISETP.GE.AND P6, PT, R8, R53.reuse, PT ;  /* 0x000000350800720c */ /* 0x080fe20003fc6270 */
[----:B------:R-:W-:Y:S01]  /*2410*/  IMAD.IADD R11, R11, 0x1, R13 ;  /* 0x000000010b0b7824 */ /* 0x000fe200078e020d */
[-C--:B------:R-:W-:Y:S02]  /*2420*/  ISETP.GE.AND P1, PT, R39, R53.reuse, PT ;  /* 0x000000352700720c */ /* 0x080fe40003f26270 */
[----:B------:R-:W-:-:S02]  /*2430*/  ISETP.GE.AND P3, PT, R40, R53, PT ;  /* 0x000000352800720c */ /* 0x000fc40003f66270 */
[----:B------:R-:W-:Y:S02]  /*2440*/  LEA.HI.X R13, R10, R49, R11, 0x1, P2 ;  /* 0x000000310a0d7211 */ /* 0x000fe400010f0c0b */
[-C--:B------:R-:W-:Y:S02]  /*2450*/  ISETP.GE.AND P2, PT, R38, R53.reuse, PT ;  /* 0x000000352600720c */ /* 0x080fe40003f46270 */
        /* <DEDUP_REMOVED lines=19> */
[----:B------:R-:W-:Y:S02]  /*2590*/  IMAD.MOV.U32 R10, RZ, RZ, R6 ;  /* 0x000000ffff0a7224 */ /* 0x000fe400078e0006 */
[----:B------:R-:W-:Y:S02]  /*25a0*/  IMAD.MOV.U32 R11, RZ, RZ, R37 ;  /* 0x000000ffff0b7224 */ /* 0x000fe400078e0025 */
[C---:B------:R-:W-:Y:S02]  /*25b0*/  IMAD R15, R77.reuse, c[0x0][0x18c], R14 ;  /* 0x000063004d0f7a24 */ /* 0x040fe400078e020e */
[----:B------:R-:W-:-:S05]  /*25c0*/  IMAD.WIDE.U32 R10, R77, c[0x0][0x188], R10 ;  /* 0x000062004d0a7a25 */ /* 0x000fca00078e000a */
[----:B------:R-:W-:Y:S02]  /*25d0*/  LEA R14, P1, R10, c[0x0][0x220], 0x2 ;  /* 0x000088000a0e7a11 */ /* 0x000fe400078210ff */
[----:B------:R-:W-:-:S04]  /*25e0*/  IADD3 R11, R11, R15, RZ ;  /* 0x0000000f0b0b7210 */ /* 0x000fc80007ffe0ff */
        /* <DEDUP_REMOVED lines=14> */
[----:B-1----:R-:W-:Y:S02]  /*26d0*/  PRMT R14, RZ, 0x7610, R14 ;  /* 0x00007610ff0e7816 */ /* 0x002fe4000000000e */
[----:B------:R-:W-:Y:S02]  /*26e0*/  PRMT R91, RZ, 0x7610, R91 ;  /* 0x00007610ff5b7816 */ /* 0x000fe4000000005b */
[----:B------:R-:W-:Y:S02]  /*26f0*/  PRMT R15, RZ, 0x7610, R15 ;  /* 0x00007610ff0f7816 */ /* 0x000fe4000000000f */
        /* <DEDUP_REMOVED lines=14> */
[----:B------:R1:W4:Y:S01]  /*27e0*/  @!P3 LDG.E.U16 R93, [R12.64+0x80] ;  /* 0x000080040c5db981 */ /* 0x000322000c1e1500 */
[-C--:B------:R-:W-:Y:S02]  /*27f0*/  ISETP.GE.AND P1, PT, R40, R53.reuse, PT ;  /* 0x000000352800720c */ /* 0x080fe40003f26270 */
[-C--:B------:R-:W-:Y:S01]  /*2800*/  ISETP.GE.AND P2, PT, R41, R53.reuse, PT ;  /* 0x000000352900720c */ /* 0x080fe20003f46270 */
[----:B------:R1:W5:Y:S01]  /*2810*/  @!P5 LDG.E.U16 R89, [R12.64+0x1c0] ;  /* 0x0001c0040c59d981 */ /* 0x000362000c1e1500 */
[----:B------:R-:W-:-:S02]  /*2820*/  ISETP.GE.AND P3, PT, R42, R53, PT ;  /* 0x000000352a00720c */ /* 0x000fc40003f66270 */
[----:B0-----:R-:W-:Y:S01]  /*2830*/  PRMT R87, RZ, 0x7610, R87 ;  /* 0x00007610ff577816 */ /* 0x001fe20000000057 */
[----:B------:R-:W0:Y:S04]  /*2840*/  LDS.U16 R0, [R46] ;  /* 0x000000002e007984 */ /* 0x000e280000000400 */
[----:B------:R-:W0:Y:S04]  /*2850*/  S2R R69, SR_TID.X ;  /* 0x0000000000457919 */ /* 0x000e280000002100 */
[----:B------:R1:W5:Y:S04]  /*2860*/  @!P1 LDG.E.U16 R14, [R12.64+0xc0] ;  /* 0x0000c0040c0e9981 */ /* 0x000368000c1e1500 */
[----:B------:R1:W5:Y:S04]  /*2870*/  @!P2 LDG.E.U16 R91, [R12.64+0x100] ;  /* 0x000100040c5ba981 */ /* 0x000368000c1e1500 */
[----:B------:R1:W5:Y:S04]  /*2880*/  @!P3 LDG.E.U16 R15, [R12.64+0x140] ;  /* 0x000140040c0fb981 */ /* 0x000368000c1e1500 */
[----:B------:R1:W5:Y:S04]  /*2890*/  @!P4 LDG.E.U16 R87, [R12.64+0x180] ;  /* 0x000180040c57c981 */ /* 0x000368000c1e1500 */
[----:B------:R-:W-:Y:S01]  /*28a0*/  LDS.U16 R10, [R46+0x2] ;  /* 0x000002002e0a7984 */ /* 0x000fe20000000400 */
[----:B------:R-:W-:-:S03]  /*28b0*/  FMUL.FTZ R79, R86, 1.4426950216293334961 ;  /* 0x3fb8aa3b564f7820 */ /* 0x000fc60000410000 */
[----:B------:R-:W0:Y:S01]  /*28c0*/  LDS.U16 R11, [R46+0x4] ;  /* 0x000004002e0b7984 */ /* 0x000e220000000400 */
[----:B------:R-:W-:-:S03]  /*28d0*/  FMUL.FTZ R16, R79, R68 ;  /* 0x000000444f107220 */ /* 0x000fc60000410000 */
[----:B-1----:R-:W1:Y:S01]  /*28e0*/  LDS.U16 R12, [R46+0x6] ;  /* 0x000006002e0c7984 */ /* 0x002e620000000400 */
[----:B------:R0:W-:Y:S01]  /*28f0*/  MUFU.EX2 R84, R16 ;  /* 0x0000001000547308 */ /* 0x0001e20000000800 */
[----:B------:R-:W-:Y:S02]  /*2900*/  FMUL.FTZ R17, R79, R67 ;  /* 0x000000434f117220 */ /* 0x000fe40000410000 */
[----:B------:R-:W-:Y:S01]  /*2910*/  LDS.U16 R13, [R46+0x8] ;  /* 0x000008002e0d7984 */ /* 0x000fe20000000400 */
[----:B0-----:R-:W-:-:S05]  /*2920*/  IMAD.SHL.U32 R16, R69, 0x8, RZ ;  /* 0x0000000845107824 */ /* 0x001fca00078e00ff */
[----:B------:R-:W-:Y:S02]  /*2930*/  ISETP.GE.U32.AND P6, PT, R16, R53, PT ;  /* 0x000000351000720c */ /* 0x000fe40003fc6070 */
[----:B------:R-:W0:Y:S01]  /*2940*/  LDS.U16 R16, [R46+0xa] ;  /* 0x00000a002e107984 */ /* 0x000e220000000400 */
[----:B------:R-:W-:Y:S01]  /*2950*/  PRMT R0, RZ, 0x5410, R0 ;  /* 0x00005410ff007816 */ /* 0x000fe20000000000 */
[----:B------:R1:W0:Y:S01]  /*2960*/  MUFU.EX2 R85, R17 ;  /* 0x0000001100557308 */ /* 0x0002220000000800 */
[----:B------:R-:W-:-:S03]  /*2970*/  FMUL.FTZ R18, R79, R66 ;  /* 0x000000424f127220 */ /* 0x000fc60000410000 */
[----:B------:R-:W-:Y:S02]  /*2980*/  FMUL.FTZ R83, R73, R0 ;  /* 0x0000000049537220 */ /* 0x000fe40000410000 */
[----:B------:R-:W-:Y:S04]  /*2990*/  LDS.U16 R0, [R46+0xe] ;  /* 0x00000e002e007984 */ /* 0x000fe80000000400 */
[----:B-1----:R-:W1:Y:S01]  /*29a0*/  LDS.U16 R17, [R46+0xc] ;  /* 0x00000c002e117984 */ /* 0x002e620000000400 */
[----:B------:R-:W-:Y:S01]  /*29b0*/  FMUL.FTZ R19, R79, R65 ;  /* 0x000000414f137220 */ /* 0x000fe20000410000 */
[----:B------:R-:W0:Y:S01]  /*29c0*/  MUFU.EX2 R18, R18 ;  /* 0x0000001200127308 */ /* 0x000e220000000800 */
[----:B------:R-:W-:-:S07]  /*29d0*/  ISETP.GE.U32.AND P1, PT, R30, R53, PT ;  /* 0x000000351e00720c */ /* 0x000fce0003f26070 */
[----:B------:R0:W0:Y:S01]  /*29e0*/  MUFU.EX2 R81, R19 ;  /* 0x0000001300517308 */ /* 0x0000220000000800 */
[----:B------:R-:W-:Y:S01]  /*29f0*/  PRMT R11, RZ, 0x5410, R11 ;  /* 0x00005410ff0b7816 */ /* 0x000fe2000000000b */
[----:B------:R-:W-:Y:S01]  /*2a00*/  FMUL.FTZ R20, R79, R64 ;  /* 0x000000404f147220 */ /* 0x000fe20000410000 */
[----:B0-----:R-:W-:-:S03]  /*2a10*/  PRMT R19, RZ, 0x5410, R10 ;  /* 0x00005410ff137816 */ /* 0x001fc6000000000a */
[----:B------:R-:W-:Y:S01]  /*2a20*/  FMUL.FTZ R11, R72, R11 ;  /* 0x0000000b480b7220 */ /* 0x000fe20000410000 */
[----:B------:R-:W-:Y:S01]  /*2a30*/  PRMT R12, RZ, 0x5410, R12 ;  /* 0x00005410ff0c7816 */ /* 0x000fe2000000000c */
[----:B------:R-:W-:Y:S01]  /*2a40*/  FMUL.FTZ R19, R74, R19 ;  /* 0x000000134a137220 */ /* 0x000fe20000410000 */
[----:B------:R-:W-:Y:S01]  /*2a50*/  ISETP.GE.U32.AND P2, PT, R31, R53, PT ;  /* 0x000000351f00720c */ /* 0x000fe20003f46070 */
[----:B------:R-:W-:Y:S01]  /*2a60*/  FMUL.FTZ R48, R79, R63 ;  /* 0x0000003f4f307220 */ /* 0x000fe20000410000 */
[----:B------:R-:W-:Y:S02]  /*2a70*/  FSEL R83, R83, RZ, !P6 ;  /* 0x000000ff53537208 */ /* 0x000fe40007000000 */
[----:B------:R-:W-:Y:S02]  /*2a80*/  FSEL R85, R85, 1, !P1 ;  /* 0x3f80000055557808 */ /* 0x000fe40004800000 */
[----:B------:R-:W-:Y:S01]  /*2a90*/  FSEL R90, R19, RZ, !P1 ;  /* 0x000000ff135a7208 */ /* 0x000fe20004800000 */
[----:B------:R-:W0:Y:S01]  /*2aa0*/  MUFU.EX2 R20, R20 ;  /* 0x0000001400147308 */ /* 0x000e220000000800 */
[----:B------:R-:W-:Y:S01]  /*2ab0*/  FMUL.FTZ R12, R75, R12 ;  /* 0x0000000c4b0c7220 */ /* 0x000fe20000410000 */
[----:B------:R-:W-:Y:S01]  /*2ac0*/  ISETP.GE.U32.AND P3, PT, R32, R53, PT ;  /* 0x000000352000720c */ /* 0x000fe20003f66070 */
[C---:B------:R-:W-:Y:S01]  /*2ad0*/  FMUL.FTZ R10, R79.reuse, R60 ;  /* 0x0000003c4f0a7220 */ /* 0x040fe20000410000 */
[----:B------:R-:W-:Y:S01]  /*2ae0*/  FSEL R86, R18, 1, !P2 ;  /* 0x3f80000012567808 */ /* 0x000fe20005000000 */
[----:B------:R-:W-:Y:S01]  /*2af0*/  FMUL.FTZ R50, R79, R62 ;  /* 0x0000003e4f327220 */ /* 0x000fe20000410000 */
[----:B------:R-:W-:Y:S01]  /*2b00*/  FSEL R97, R11, RZ, !P2 ;  /* 0x000000ff0b617208 */ /* 0x000fe20005000000 */
[----:B------:R-:W-:Y:S01]  /*2b10*/  FFMA.FTZ R11, R83, R85, R90 ;  /* 0x00000055530b7223 */ /* 0x000fe2000001005a */
[----:B------:R-:W0:Y:S01]  /*2b20*/  MUFU.EX2 R48, R48 ;  /* 0x0000003000307308 */ /* 0x000e220000000800 */
[----:B------:R-:W-:-:S02]  /*2b30*/  FSEL R84, R84, 1, !P6 ;  /* 0x3f80000054547808 */ /* 0x000fc40007000000 */
[----:B------:R-:W-:Y:S01]  /*2b40*/  FSEL R94, R12, RZ, !P3 ;  /* 0x000000ff0c5e7208 */ /* 0x000fe20005800000 */
[----:B------:R-:W-:Y:S01]  /*2b50*/  FFMA.FTZ R12, R86, R11, R97 ;  /* 0x0000000b560c7223 */ /* 0x000fe20000010061 */
[----:B------:R-:W-:-:S03]  /*2b60*/  PRMT R11, RZ, 0x5410, R16 ;  /* 0x00005410ff0b7816 */ /* 0x000fc60000000010 */
[----:B------:R0:W-:Y:S01]  /*2b70*/  MUFU.EX2 R98, R10 ;  /* 0x0000000a00627308 */ /* 0x0001e20000000800 */
[----:B------:R-:W-:Y:S01]  /*2b80*/  FMUL.FTZ R79, R84, R85 ;  /* 0x00000055544f7220 */ /* 0x000fe20000410000 */
[----:B------:R-:W-:Y:S01]  /*2b90*/  ISETP.GE.U32.AND P4, PT, R33, R53, PT ;  /* 0x000000352100720c */ /* 0x000fe20003f86070 */
[----:B------:R-:W-:Y:S01]  /*2ba0*/  FMUL.FTZ R11, R76, R11 ;  /* 0x0000000b4c0b7220 */ /* 0x000fe20000410000 */
[----:B0-----:R-:W-:-:S04]  /*2bb0*/  PRMT R10, RZ, 0x5410, R13 ;  /* 0x00005410ff0a7816 */ /* 0x001fc8000000000d */
[----:B------:R-:W0:Y:S01]  /*2bc0*/  MUFU.EX2 R50, R50 ;  /* 0x0000003200327308 */ /* 0x000e220000000800 */
[----:B------:R-:W-:Y:S01]  /*2bd0*/  FSEL R81, R81, 1, !P3 ;  /* 0x3f80000051517808 */ /* 0x000fe20005800000 */
[----:B------:R-:W-:Y:S01]  /*2be0*/  FMUL.FTZ R10, R71, R10 ;  /* 0x0000000a470a7220 */ /* 0x000fe20000410000 */
[----:B------:R-:W-:Y:S01]  /*2bf0*/  ISETP.GE.U32.AND P5, PT, R34, R53, PT ;  /* 0x000000352200720c */ /* 0x000fe20003fa6070 */
[----:B------:R-:W-:Y:S01]  /*2c00*/  FMUL.FTZ R18, R86, R79 ;  /* 0x0000004f56127220 */ /* 0x000fe20000410000 */
[----:B-1----:R-:W-:Y:S01]  /*2c10*/  PRMT R17, RZ, 0x5410, R17 ;  /* 0x00005410ff117816 */ /* 0x002fe20000000011 */
[C---:B------:R-:W-:Y:S01]  /*2c20*/  FFMA.FTZ R12, R81.reuse, R12, R94 ;  /* 0x0000000c510c7223 */ /* 0x040fe2000001005e */
[----:B------:R-:W-:Y:S02]  /*2c30*/  FSEL R80, R20, 1, !P4 ;  /* 0x3f80000014507808 */ /* 0x000fe40006000000 */
[----:B------:R-:W-:Y:S01]  /*2c40*/  FSEL R99, R10, RZ, !P4 ;  /* 0x000000ff0a637208 */ /* 0x000fe20006000000 */
[----:B------:R-:W-:Y:S01]  /*2c50*/  FMUL.FTZ R19, R81, R18 ;  /* 0x0000001251137220 */ /* 0x000fe20000410000 */
[----:B------:R-:W-:Y:S01]  /*2c60*/  FSEL R96, R11, RZ, !P5 ;  /* 0x000000ff0b607208 */ /* 0x000fe20006800000 */
[----:B------:R-:W-:Y:S01]  /*2c70*/  FMUL.FTZ R17, R70, R17 ;  /* 0x0000001146117220 */ /* 0x000fe20000410000 */
[----:B------:R-:W-:Y:S01]  /*2c80*/  PRMT R11, RZ, 0x5410, R0 ;  /* 0x00005410ff0b7816 */ /* 0x000fe20000000000 */
[----:B------:R-:W-:Y:S01]  /*2c90*/  FFMA.FTZ R12, R80, R12, R99 ;  /* 0x0000000c500c7223 */ /* 0x000fe20000010063 */
[----:B------:R-:W-:-:S02]  /*2ca0*/  ISETP.GE.U32.AND P6, PT, R35, R53, PT ;  /* 0x000000352300720c */ /* 0x000fc40003fc6070 */
[----:B------:R-:W-:Y:S01]  /*2cb0*/  FSEL R79, R48, 1, !P5 ;  /* 0x3f800000304f7808 */ /* 0x000fe20006800000 */
[----:B------:R-:W-:Y:S01]  /*2cc0*/  FMUL.FTZ R18, R80, R19 ;  /* 0x0000001350127220 */ /* 0x000fe20000410000 */
[----:B------:R-:W-:Y:S01]  /*2cd0*/  ISETP.GE.U32.AND P1, PT, R36, R53, PT ;  /* 0x000000352400720c */ /* 0x000fe20003f26070 */
[----:B------:R-:W-:Y:S01]  /*2ce0*/  FMUL.FTZ R11, R78, R11 ;  /* 0x0000000b4e0b7220 */ /* 0x000fe20000410000 */
[----:B0-----:R-:W-:Y:S01]  /*2cf0*/  FSEL R82, R50, 1, !P6 ;  /* 0x3f80000032527808 */ /* 0x001fe20007000000 */
[----:B------:R-:W-:Y:S01]  /*2d00*/  FFMA.FTZ R12, R79, R12, R96 ;  /* 0x0000000c4f0c7223 */ /* 0x000fe20000010060 */
[----:B------:R-:W-:Y:S01]  /*2d10*/  FSEL R101, R17, RZ, !P6 ;  /* 0x000000ff11657208 */ /* 0x000fe20007000000 */
[----:B------:R-:W-:Y:S01]  /*2d20*/  FMUL.FTZ R13, R79, R18 ;  /* 0x000000124f0d7220 */ /* 0x000fe20000410000 */
[----:B------:R-:W-:Y:S02]  /*2d30*/  FSEL R98, R98, 1, !P1 ;  /* 0x3f80000062627808 */ /* 0x000fe40004800000 */
        /* <DEDUP_REMOVED lines=22> */
[-C--:B------:R-:W-:Y:S01]  /*2ea0*/  LEA.HI.SX32 R12, R12, R27.reuse, 0x1b ;  /* 0x0000001b0c0c7211 */ /* 0x080fe200078fdaff */
[----:B------:R-:W-:Y:S01]  /*2eb0*/  IMAD.SHL.U32 R20, R20, 0x2, RZ ;  /* 0x0000000214147824 */ /* 0x000fe200078e00ff */
[----:B------:R-:W-:Y:S01]  /*2ec0*/  IADD3 R46, R27, 0x80, RZ ;  /* 0x000000801b2e7810 */ /* 0x000fe20007ffe0ff */
[----:B------:R-:W-:Y:S01]  /*2ed0*/  IMAD.SHL.U32 R19, R16, 0x2, RZ ;  /* 0x0000000210137824 */ /* 0x000fe200078e00ff */
[----:B------:R-:W-:Y:S01]  /*2ee0*/  SHF.L.U32 R18, R12, 0x1, RZ ;  /* 0x000000010c127819 */ /* 0x000fe200000006ff */
[----:B0-----:R-:W-:Y:S01]  /*2ef0*/  @P1 FFMA.FTZ R11, R10, R0, R11 ;  /* 0x000000000a0b1223 */ /* 0x001fe2000001000b */
[----:B------:R-:W-:Y:S01]  /*2f00*/  LEA.HI.SX32 R50, R46, R27, 0x1b ;  /* 0x0000001b2e327211 */ /* 0x000fe200078fdaff */
[----:B-1----:R-:W-:-:S03]  /*2f10*/  @P1 FMUL.FTZ R10, R10, R13 ;  /* 0x0000000d0a0a1220 */ /* 0x002fc60000410000 */
[----:B------:R-:W0:Y:S01]  /*2f20*/  SHFL.UP PT, R46, R11, 0x8, RZ ;  /* 0x050000000b2e7989 */ /* 0x000e2200000e00ff */
[C---:B------:R-:W-:Y:S02]  /*2f30*/  ISETP.GE.AND P1, PT, R27.reuse, 0x8, PT ;  /* 0x000000081b00780c */ /* 0x040fe40003f26270 */
[C---:B------:R-:W-:Y:S02]  /*2f40*/  IADD3 R0, R27.reuse, 0x60, RZ ;  /* 0x000000601b007810 */ /* 0x040fe40007ffe0ff */
[C---:B------:R-:W-:Y:S02]  /*2f50*/  IADD3 R16, R27.reuse, 0xa0, RZ ;  /* 0x000000a01b107810 */ /* 0x040fe40007ffe0ff */
[-C--:B------:R-:W-:Y:S02]  /*2f60*/  LEA.HI.SX32 R17, R0, R27.reuse, 0x1b ;  /* 0x0000001b00117211 */ /* 0x080fe400078fdaff */
[----:B------:R-:W-:Y:S02]  /*2f70*/  IADD3 R0, R27, 0xe0, RZ ;  /* 0x000000e01b007810 */ /* 0x000fe40007ffe0ff */
[-C--:B------:R-:W-:Y:S01]  /*2f80*/  LEA.HI.SX32 R13, R16, R27.reuse, 0x1b ;  /* 0x0000001b100d7211 */ /* 0x080fe200078fdaff */
[----:B------:R-:W-:Y:S01]  /*2f90*/  IMAD.SHL.U32 R17, R17, 0x2, RZ ;  /* 0x0000000211117824 */ /* 0x000fe200078e00ff */
[----:B------:R-:W-:Y:S01]  /*2fa0*/  LEA.HI.SX32 R48, R0, R27, 0x1b ;  /* 0x0000001b00307211 */ /* 0x000fe200078fdaff */
[----:B------:R-:W-:Y:S01]  /*2fb0*/  IMAD.SHL.U32 R16, R50, 0x2, RZ ;  /* 0x0000000232107824 */ /* 0x000fe200078e00ff */
[----:B--2---:R-:W-:Y:S04]  /*2fc0*/  STS.U16 [R20+0x210], R95 ;  /* 0x0002105f14007388 */ /* 0x004fe80000000400 */
[----:B---3--:R-:W-:Y:S04]  /*2fd0*/  STS.U16 [R19+0x250], R92 ;  /* 0x0002505c13007388 */ /* 0x008fe80000000400 */
[----:B----4-:R-:W-:Y:S04]  /*2fe0*/  STS.U16 [R18+0x290], R93 ;  /* 0x0002905d12007388 */ /* 0x010fe80000000400 */
[----:B------:R-:W1:Y:S01]  /*2ff0*/  SHFL.UP PT, R93, R10, 0x8, RZ ;  /* 0x050000000a5d7989 */ /* 0x000e6200000e00ff */
[----:B------:R-:W-:-:S02]  /*3000*/  IMAD.SHL.U32 R0, R13, 0x2, RZ ;  /* 0x000000020d007824 */ /* 0x000fc400078e00ff */
[----:B0-----:R-:W-:Y:S01]  /*3010*/  @P1 FFMA.FTZ R11, R10, R46, R11 ;  /* 0x0000002e0a0b1223 */ /* 0x001fe2000001000b */
[----:B------:R-:W-:-:S04]  /*3020*/  IADD3 R12, R27, 0xc0, RZ ;  /* 0x000000c01b0c7810 */ /* 0x000fc80007ffe0ff */
[----:B------:R-:W-:Y:S01]  /*3030*/  LEA.HI.SX32 R12, R12, R27, 0x1b ;  /* 0x0000001b0c0c7211 */ /* 0x000fe200078fdaff */
[----:B-----5:R-:W-:Y:S04]  /*3040*/  STS.U16 [R17+0x2d0], R14 ;  /* 0x0002d00e11007388 */ /* 0x020fe80000000400 */
[----:B------:R-:W-:Y:S04]  /*3050*/  STS.U16 [R16+0x310], R91 ;  /* 0x0003105b10007388 */ /* 0x000fe80000000400 */
[----:B------:R-:W-:Y:S01]  /*3060*/  STS.U16 [R0+0x350], R15 ;  /* 0x0003500f00007388 */ /* 0x000fe20000000400 */
[----:B-1----:R-:W-:-:S03]  /*3070*/  @P1 FMUL.FTZ R10, R10, R93 ;  /* 0x0000005d0a0a1220 */ /* 0x002fc60000410000 */
[----:B------:R-:W0:Y:S04]  /*3080*/  SHFL.UP PT, R14, R11, 0x10, RZ ;  /* 0x060000000b0e7989 */ /* 0x000e2800000e00ff */
[----:B------:R-:W1:Y:S01]  /*3090*/  SHFL.UP PT, R15, R10, 0x10, RZ ;  /* 0x060000000a0f7989 */ /* 0x000e6200000e00ff */
[----:B------:R-:W-:Y:S01]  /*30a0*/  IMAD.SHL.U32 R50, R12, 0x2, RZ ;  /* 0x000000020c327824 */ /* 0x000fe200078e00ff */
[----:B------:R-:W-:Y:S01]  /*30b0*/  SHF.L.U32 R48, R48, 0x1, RZ ;  /* 0x0000000130307819 */ /* 0x000fe200000006ff */
[----:B------:R-:W-:Y:S02]  /*30c0*/  IMAD.MOV.U32 R13, RZ, RZ, RZ ;  /* 0x000000ffff0d7224 */ /* 0x000fe400078e00ff */
[----:B------:R-:W-:Y:S01]  /*30d0*/  IMAD.MOV.U32 R12, RZ, RZ, 0x3f800000 ;  /* 0x3f800000ff0c7424 */ /* 0x000fe200078e00ff */
[----:B------:R-:W-:Y:S01]  /*30e0*/  ISETP.GE.AND P1, PT, R27, 0x10, PT ;  /* 0x000000101b00780c */ /* 0x000fe20003f26270 */
[----:B------:R-:W-:Y:S01]  /*30f0*/  IMAD.SHL.U32 R107, R77, 0x8, RZ ;  /* 0x000000084d6b7824 */ /* 0x000fe200078e00ff */
[----:B------:R-:W-:Y:S01]  /*3100*/  STS.U16 [R50+0x390], R87 ;  /* 0x0003905732007388 */ /* 0x000fe20000000400 */
[----:B------:R-:W-:-:S03]  /*3110*/  IMAD.SHL.U32 R46, R27, 0x8, RZ ;  /* 0x000000081b2e7824 */ /* 0x000fc600078e00ff */
[----:B------:R-:W-:Y:S01]  /*3120*/  STS.U16 [R48+0x3d0], R89 ;  /* 0x0003d05930007388 */ /* 0x000fe20000000400 */
[----:B------:R-:W-:-:S06]  /*3130*/  NOP ;  /* 0x0000000000007918 */ /* 0x000fcc0000000000 */
[----:B------:R-:W2:Y:S01]  /*3140*/  @!P0 LDS.64 R12, [R107+0x440] ;  /* 0x000440006b0c8984 */ /* 0x000ea20000000a00 */
[----:B------:R-:W-:Y:S02]  /*3150*/  ISETP.NE.AND P2, PT, R27, 0x1f, PT ;  /* 0x0000001f1b00780c */ /* 0x000fe40003f45270 */
        /* <DEDUP_REMOVED lines=42> */
.L_x_4875:
[----:B------:R-:W-:Y:S05]  /*3400*/  BSYNC B0 ;  /* 0x0000000000007941 */ /* 0x000fea0003800000 */
.L_x_4874:
        /* <DEDUP_REMOVED lines=24> */
.L_x_4873:
[----:B------:R-:W-:Y:S01]  /*3590*/  BAR.SYNC.DEFER_BLOCKING 0x0 ;  /* 0x0000000000007b1d */ /* 0x000fe20000010000 */
[----:B------:R-:W-:Y:S01]  /*35a0*/  F2FP.BF16.PACK_AB R10, R58, R61 ;  /* 0x0000003d3a0a723e */ /* 0x000fe200000010ff */
        /* <DEDUP_REMOVED lines=10> */
[C---:B------:R-:W-:Y:S02]  /*3650*/  PRMT R39, R10.reuse, 0x7610, R39 ;  /* 0x000076100a277816 */ /* 0x040fe40000000027 */
[----:B------:R-:W-:Y:S01]  /*3660*/  PRMT R60, R10, 0x7632, R60 ;  /* 0x000076320a3c7816 */ /* 0x000fe2000000003c */
[----:B------:R-:W-:Y:S01]  /*3670*/  IMAD.SHL.U32 R10, R28, 0x100, RZ ;  /* 0x000001001c0a7824 */ /* 0x000fe200078e00ff */
[C---:B------:R-:W-:Y:S02]  /*3680*/  PRMT R62, R12.reuse, 0x7610, R62 ;  /* 0x000076100c3e7816 */ /* 0x040fe4000000003e */
[----:B------:R-:W-:Y:S01]  /*3690*/  PRMT R63, R12, 0x7632, R63 ;  /* 0x000076320c3f7816 */ /* 0x000fe2000000003f */
[----:B------:R0:W-:Y:S01]  /*36a0*/  STS.U16 [R46], R13 ;  /* 0x0000000d2e007388 */ /* 0x0001e20000000400 */
[----:B------:R-:W-:-:S03]  /*36b0*/  ISETP.GE.AND P2, PT, R8, R53, PT ;  /* 0x000000350800720c */ /* 0x000fc60003f46270 */
[----:B------:R-:W-:Y:S04]  /*36c0*/  STS.U16 [R46+0x2], R14 ;  /* 0x0000020e2e007388 */ /* 0x000fe80000000400 */
[----:B------:R1:W-:Y:S01]  /*36d0*/  STS.U16 [R46+0x4], R11 ;  /* 0x0000040b2e007388 */ /* 0x0003e20000000400 */
[----:B0-----:R-:W-:-:S03]  /*36e0*/  IMAD.WIDE.U32 R12, R26, c[0x0][0x200], RZ ;  /* 0x000080001a0c7a25 */ /* 0x001fc600078e00ff */
[----:B------:R0:W-:Y:S04]  /*36f0*/  STS.U16 [R46+0x6], R15 ;  /* 0x0000060f2e007388 */ /* 0x0001e80000000400 */
[----:B------:R2:W-:Y:S01]  /*3700*/  STS.U16 [R46+0x8], R39 ;  /* 0x000008272e007388 */ /* 0x0005e20000000400 */
[----:B-1----:R-:W-:-:S03]  /*3710*/  IMAD R11, R88, c[0x0][0x200], RZ ;  /* 0x00008000580b7a24 */ /* 0x002fc600078e02ff */
[----:B------:R1:W-:Y:S01]  /*3720*/  STS.U16 [R46+0xa], R60 ;  /* 0x00000a3c2e007388 */ /* 0x0003e20000000400 */
[----:B------:R-:W-:Y:S01]  /*3730*/  IMAD R89, R26, c[0x0][0x204], R11 ;  /* 0x000081001a597a24 */ /* 0x000fe200078e020b */
[----:B------:R-:W-:Y:S02]  /*3740*/  SHF.R.S32.HI R11, RZ, 0x1f, R10 ;  /* 0x0000001fff0b7819 */ /* 0x000fe4000001140a */
[----:B------:R-:W-:Y:S01]  /*3750*/  STS.U16 [R46+0xc], R62 ;  /* 0x00000c3e2e007388 */ /* 0x000fe20000000400 */
[----:B0-----:R-:W-:Y:S01]  /*3760*/  IMAD R15, R88, c[0x0][0x1f0], RZ ;  /* 0x00007c00580f7a24 */ /* 0x001fe200078e02ff */
[----:B--2---:R-:W-:Y:S01]  /*3770*/  LOP3.LUT R39, R8, 0x20, RZ, 0xfc, !PT ;  /* 0x0000002008277812 */ /* 0x004fe200078efcff */
[----:B------:R-:W-:Y:S01]  /*3780*/  IMAD.IADD R13, R13, 0x1, R89 ;  /* 0x000000010d0d7824 */ /* 0x000fe200078e0259 */
[----:B------:R0:W-:Y:S01]  /*3790*/  STS.U16 [R46+0xe], R63 ;  /* 0x00000e3f2e007388 */ /* 0x0001e20000000400 */
[----:B------:R-:W-:-:S06]  /*37a0*/  NOP ;  /* 0x0000000000007918 */ /* 0x000fcc0000000000 */
[----:B------:R-:W-:Y:S01]  /*37b0*/  LDS.U16 R71, [R20] ;  /* 0x0000000014477984 */ /* 0x000fe20000000400 */
[----:B------:R-:W-:Y:S01]  /*37c0*/  IMAD R67, R26, c[0x0][0x1f4], R15 ;  /* 0x00007d001a437a24 */ /* 0x000fe200078e020f */
[----:B------:R-:W-:Y:S01]  /*37d0*/  SHF.L.U64.HI R68, R39, 0x1, R9 ;  /* 0x0000000127447819 */ /* 0x000fe20000010209 */
[----:B-1----:R-:W-:Y:S01]  /*37e0*/  IMAD R60, R22, c[0x0][0x208], RZ ;  /* 0x00008200163c7a24 */ /* 0x002fe200078e02ff */
[----:B------:R-:W-:Y:S01]  /*37f0*/  LDS.U16 R73, [R19+0x40] ;  /* 0x0000400013497984 */ /* 0x000fe20000000400 */
[----:B------:R-:W-:-:S03]  /*3800*/  IMAD.WIDE.U32 R12, R21, c[0x0][0x208], R12 ;  /* 0x00008200150c7a25 */ /* 0x000fc600078e000c */
[----:B------:R-:W-:Y:S01]  /*3810*/  LDS.U16 R75, [R18+0x80] ;  /* 0x00008000124b7984 */ /* 0x000fe20000000400 */
[----:B------:R-:W-:Y:S01]  /*3820*/  @!P2 IMAD.WIDE.U32 R14, R26, c[0x0][0x1f0], R10 ;  /* 0x00007c001a0eaa25 */ /* 0x000fe200078e000a */
[----:B------:R-:W-:Y:S02]  /*3830*/  IADD3 R64, P1, R10, R12, RZ ;  /* 0x0000000c0a407210 */ /* 0x000fe40007f3e0ff */
[----:B------:R-:W-:Y:S01]  /*3840*/  LDS.U16 R77, [R17+0xc0] ;  /* 0x0000c000114d7984 */ /* 0x000fe20000000400 */
[----:B------:R-:W-:Y:S01]  /*3850*/  IMAD R65, R21, c[0x0][0x20c], R60 ;  /* 0x0000830015417a24 */ /* 0x000fe200078e023c */
[----:B------:R-:W-:Y:S01]  /*3860*/  @!P2 IADD3 R15, R67, R15, RZ ;  /* 0x0000000f430fa210 */ /* 0x000fe20007ffe0ff */
[----:B------:R-:W-:Y:S01]  /*3870*/  IMAD.SHL.U32 R60, R39, 0x2, RZ ;  /* 0x00000002273c7824 */ /* 0x000fe200078e00ff */
[----:B------:R-:W-:Y:S01]  /*3880*/  LDS.U16 R79, [R16+0x100] ;  /* 0x00010000104f7984 */ /* 0x000fe20000000400 */
[----:B0-----:R-:W-:Y:S01]  /*3890*/  IMAD.WIDE.U32 R62, R26, c[0x0][0x1f0], RZ ;  /* 0x00007c001a3e7a25 */ /* 0x001fe200078e00ff */
[----:B------:R-:W-:-:S02]  /*38a0*/  IADD3.X R65, R11, R65, R13, P1, !PT ;  /* 0x000000410b417210 */ /* 0x000fc40000ffe40d */
[----:B------:R-:W-:Y:S01]  /*38b0*/  LDS.U16 R81, [R0+0x140] ;  /* 0x0001400000517984 */ /* 0x000fe20000000400 */
[----:B------:R-:W-:Y:S01]  /*38c0*/  IADD3 R12, P1, R60, c[0x0][0x258], RZ ;  /* 0x000096003c0c7a10 */ /* 0x000fe20007f3e0ff */
[----:B------:R-:W-:Y:S02]  /*38d0*/  @!P2 IMAD.WIDE.U32 R14, R21, c[0x0][0x1f8], R14 ;  /* 0x00007e00150eaa25 */ /* 0x000fe400078e000e */
[----:B------:R-:W-:Y:S01]  /*38e0*/  LDS.U16 R83, [R50+0x180] ;  /* 0x0001800032537984 */ /* 0x000fe20000000400 */
[----:B------:R-:W-:Y:S01]  /*38f0*/  IADD3.X R13, R68, c[0x0][0x25c], RZ, P1, !PT ;  /* 0x00009700440d7a10 */ /* 0x000fe20000ffe4ff */
[----:B------:R-:W-:Y:S01]  /*3900*/  IMAD.IADD R63, R63, 0x1, R67 ;  /* 0x000000013f3f7824 */ /* 0x000fe200078e0243 */
[----:B------:R-:W-:Y:S01]  /*3910*/  LEA R12, P3, R64, R12, 0x1 ;  /* 0x0000000c400c7211 */ /* 0x000fe200078608ff */
[----:B------:R-:W-:Y:S01]  /*3920*/  LDS.U16 R85, [R48+0x1c0] ;  /* 0x0001c00030557984 */ /* 0x000fe20000000400 */
[----:B------:R-:W-:Y:S02]  /*3930*/  @!P2 IADD3 R66, P4, R8, R14, RZ ;  /* 0x0000000e0842a210 */ /* 0x000fe40007f9e0ff */
[----:B------:R-:W-:Y:S01]  /*3940*/  LEA.HI.X R13, R64, R13, R65, 0x1, P3 ;  /* 0x0000000d400d7211 */ /* 0x000fe200018f0c41 */
[----:B------:R-:W-:Y:S01]  /*3950*/  @!P0 STS [0x210], R53 ;  /* 0x00021035ff008388 */ /* 0x000fe20000000800 */
[----:B------:R-:W-:Y:S01]  /*3960*/  IMAD.WIDE.U32 R64, R21, c[0x0][0x1f8], R62 ;  /* 0x00007e0015407a25 */ /* 0x000fe200078e003e */
[----:B------:R-:W-:-:S02]  /*3970*/  @!P2 IADD3.X R67, R9, R15, R91, P4, !PT ;  /* 0x0000000f0943a210 */ /* 0x000fc400027fe45b */
[----:B------:R-:W-:Y:S01]  /*3980*/  BAR.SYNC.DEFER_BLOCKING 0x0 ;  /* 0x0000000000007b1d */ /* 0x000fe20000010000 */
[----:B------:R-:W-:Y:S02]  /*3990*/  @!P2 LEA R62, P6, R66, c[0x0][0x268], 0x1 ;  /* 0x00009a00423eaa11 */ /* 0x000fe400078c08ff */
[----:B------:R-:W-:Y:S02]  /*39a0*/  IADD3 R14, P1, R8, R10, RZ ;  /* 0x0000000a080e7210 */ /* 0x000fe40007f3e0ff */
[----:B------:R-:W-:Y:S02]  /*39b0*/  @!P2 LEA.HI.X R63, R66, c[0x0][0x26c], R67, 0x1, P6 ;  /* 0x00009b00423faa11 */ /* 0x000fe400030f0c43 */
[----:B------:R-:W-:Y:S01]  /*39c0*/  IADD3 R70, P6, R10, R64, RZ ;  /* 0x000000400a467210 */ /* 0x000fe20007fde0ff */
[----:B------:R-:W-:-:S03]  /*39d0*/  IMAD.X R15, R9, 0x1, R11, P1 ;  /* 0x00000001090f7824 */ /* 0x000fc600008e060b */
[----:B------:R-:W-:Y:S01]  /*39e0*/  IADD3.X R72, R11, R91, R65, P6, !PT ;  /* 0x0000005b0b487210 */ /* 0x000fe200037fe441 */
[----:B------:R-:W0:Y:S02]  /*39f0*/  LDS R87, [0x210] ;  /* 0x00021000ff577984 */ /* 0x000e240000000800 */
[-C--:B0-----:R-:W-:Y:S02]  /*3a00*/  ISETP.GE.AND P5, PT, R8, R87.reuse, PT ;  /* 0x000000570800720c */ /* 0x081fe40003fa6270 */
        /* <DEDUP_REMOVED lines=13> */
.L_x_4878:
[----:B------:R-:W-:Y:S05]  /*3ae0*/  BSYNC B0 ;  /* 0x0000000000007941 */ /* 0x000fea0003800000 */
.L_x_4877:
        /* <DEDUP_REMOVED lines=61> */
[----:B------:R-:W-:Y:S01]  /*3ec0*/  FMUL.FTZ R73, R66, -1.4426950216293334961 ;  /* 0xbfb8aa3b42497820 */ /* 0x000fe20000410000 */
[----:B---3--:R-:W-:Y:S01]  /*3ed0*/  PRMT R65, RZ, 0x5410, R65 ;  /* 0x00005410ff417816 */ /* 0x008fe20000000041 */
[----:B------:R-:W1:Y:S01]  /*3ee0*/  MUFU.EX2 R70, R70 ;  /* 0x0000004600467308 */ /* 0x000e620000000800 */
[----:B----4-:R-:W-:Y:S02]  /*3ef0*/  PRMT R74, RZ, 0x5410, R13 ;  /* 0x00005410ff4a7816 */ /* 0x010fe4000000000d */
[----:B-----5:R-:W-:Y:S01]  /*3f00*/  PRMT R75, RZ, 0x5410, R12 ;  /* 0x00005410ff4b7816 */ /* 0x020fe2000000000c */
[----:B------:R-:W-:Y:S01]  /*3f10*/  FMUL.FTZ R71, R64, -1.4426950216293334961 ;  /* 0xbfb8aa3b40477820 */ /* 0x000fe20000410000 */
[----:B------:R-:W-:Y:S01]  /*3f20*/  PRMT R77, RZ, 0x5410, R63 ;  /* 0x00005410ff4d7816 */ /* 0x000fe2000000003f */
[----:B------:R-:W-:Y:S02]  /*3f30*/  FMUL.FTZ R72, R65, -1.4426950216293334961 ;  /* 0xbfb8aa3b41487820 */ /* 0x000fe40000410000 */
[----:B------:R-:W2:Y:S01]  /*3f40*/  MUFU.EX2 R73, R73 ;  /* 0x0000004900497308 */ /* 0x000ea20000000800 */
[----:B------:R-:W-:-:S02]  /*3f50*/  FMUL.FTZ R13, R74, -1.4426950216293334961 ;  /* 0xbfb8aa3b4a0d7820 */ /* 0x000fc40000410000 */
[----:B------:R-:W-:Y:S02]  /*3f60*/  FMUL.FTZ R12, R75, -1.4426950216293334961 ;  /* 0xbfb8aa3b4b0c7820 */ /* 0x000fe40000410000 */
[----:B------:R-:W-:Y:S01]  /*3f70*/  FMUL.FTZ R63, R77, -1.4426950216293334961 ;  /* 0xbfb8aa3b4d3f7820 */ /* 0x000fe20000410000 */
[----:B0-----:R-:W-:-:S05]  /*3f80*/  PRMT R79, RZ, 0x5410, R62 ;  /* 0x00005410ff4f7816 */ /* 0x001fca000000003e */
[----:B------:R-:W-:Y:S01]  /*3f90*/  FMUL.FTZ R62, R79, -1.4426950216293334961 ;  /* 0xbfb8aa3b4f3e7820 */ /* 0x000fe20000410000 */
[----:B------:R-:W0:Y:S08]  /*3fa0*/  MUFU.EX2 R71, R71 ;  /* 0x0000004700477308 */ /* 0x000e300000000800 */
[----:B------:R-:W3:Y:S08]  /*3fb0*/  MUFU.EX2 R72, R72 ;  /* 0x0000004800487308 */ /* 0x000ef00000000800 */
[----:B------:R-:W4:Y:S08]  /*3fc0*/  MUFU.EX2 R13, R13 ;  /* 0x0000000d000d7308 */ /* 0x000f300000000800 */
[----:B------:R-:W5:Y:S08]  /*3fd0*/  MUFU.EX2 R12, R12 ;  /* 0x0000000c000c7308 */ /* 0x000f700000000800 */
[----:B------:R4:W0:Y:S08]  /*3fe0*/  MUFU.EX2 R78, R63 ;  /* 0x0000003f004e7308 */ /* 0x0008300000000800 */
[----:B------:R-:W5:Y:S01]  /*3ff0*/  MUFU.EX2 R62, R62 ;  /* 0x0000003e003e7308 */ /* 0x000f620000000800 */
[----:B-1----:R-:W-:-:S02]  /*4000*/  FADD.FTZ R70, R70, 1 ;  /* 0x3f80000046467421 */ /* 0x002fc40000010000 */
[----:B--2---:R-:W-:-:S05]  /*4010*/  FADD.FTZ R73, R73, 1 ;  /* 0x3f80000049497421 */ /* 0x004fca0000010000 */
[----:B------:R1:W2:Y:S01]  /*4020*/  MUFU.RCP R80, R70 ;  /* 0x0000004600507308 */ /* 0x0002a20000001000 */
[----:B0-----:R-:W-:Y:S02]  /*4030*/  FADD.FTZ R71, R71, 1 ;  /* 0x3f80000047477421 */ /* 0x001fe40000010000 */
[----:B---3--:R-:W-:Y:S02]  /*4040*/  FADD.FTZ R72, R72, 1 ;  /* 0x3f80000048487421 */ /* 0x008fe40000010000 */
[----:B----4-:R-:W-:Y:S02]  /*4050*/  FADD.FTZ R63, R13, 1 ;  /* 0x3f8000000d3f7421 */ /* 0x010fe40000010000 */
[----:B-----5:R-:W-:Y:S01]  /*4060*/  FADD.FTZ R76, R12, 1 ;  /* 0x3f8000000c4c7421 */ /* 0x020fe20000010000 */
[----:B------:R-:W0:Y:S01]  /*4070*/  MUFU.RCP R73, R73 ;  /* 0x0000004900497308 */ /* 0x000e220000001000 */
[----:B------:R-:W-:Y:S02]  /*4080*/  FADD.FTZ R78, R78, 1 ;  /* 0x3f8000004e4e7421 */ /* 0x000fe40000010000 */
[----:B-1----:R-:W-:-:S05]  /*4090*/  FADD.FTZ R70, R62, 1 ;  /* 0x3f8000003e467421 */ /* 0x002fca0000010000 */
[----:B------:R-:W1:Y:S01]  /*40a0*/  MUFU.RCP R71, R71 ;  /* 0x0000004700477308 */ /* 0x000e620000001000 */
[----:B--2---:R-:W-:Y:S01]  /*40b0*/  FMUL.FTZ R12, R67, R80 ;  /* 0x00000050430c7220 */ /* 0x004fe20000410000 */
[----:B------:R-:W-:Y:S06]  /*40c0*/  BAR.SYNC.DEFER_BLOCKING 0x0 ;  /* 0x0000000000007b1d */ /* 0x000fec0000010000 */
[----:B------:R-:W2:Y:S08]  /*40d0*/  MUFU.RCP R72, R72 ;  /* 0x0000004800487308 */ /* 0x000eb00000001000 */
[----:B------:R-:W3:Y:S08]  /*40e0*/  MUFU.RCP R63, R63 ;  /* 0x0000003f003f7308 */ /* 0x000ef00000001000 */
[----:B------:R-:W4:Y:S08]  /*40f0*/  MUFU.RCP R76, R76 ;  /* 0x0000004c004c7308 */ /* 0x000f300000001000 */
[----:B------:R-:W5:Y:S08]  /*4100*/  MUFU.RCP R78, R78 ;  /* 0x0000004e004e7308 */ /* 0x000f700000001000 */
[----:B------:R-:W5:Y:S01]  /*4110*/  MUFU.RCP R70, R70 ;  /* 0x0000004600467308 */ /* 0x000f620000001000 */
[----:B------:R-:W-:-:S02]  /*4120*/  FMUL.FTZ R12, R12, R61 ;  /* 0x0000003d0c0c7220 */ /* 0x000fc40000410000 */
[----:B0-----:R-:W-:Y:S02]  /*4130*/  FMUL.FTZ R61, R66, R73 ;  /* 0x00000049423d7220 */ /* 0x001fe40000410000 */
[----:B-1----:R-:W-:Y:S02]  /*4140*/  FMUL.FTZ R13, R64, R71 ;  /* 0x00000047400d7220 */ /* 0x002fe40000410000 */
[----:B------:R-:W-:Y:S02]  /*4150*/  FMUL.FTZ R61, R61, R56 ;  /* 0x000000383d3d7220 */ /* 0x000fe40000410000 */
        /* <DEDUP_REMOVED lines=9> */
[----:B------:R-:W-:Y:S02]  /*41f0*/  FMUL.FTZ R56, R56, R55 ;  /* 0x0000003738387220 */ /* 0x000fe40000410000 */
[----:B------:R-:W-:Y:S01]  /*4200*/  FMUL.FTZ R79, R79, R52 ;  /* 0x000000344f4f7220 */ /* 0x000fe20000410000 */
[----:B------:R-:W-:Y:S02]  /*4210*/  F2FP.BF16.PACK_AB R12, R13, R12 ;  /* 0x0000000c0d0c723e */ /* 0x000fe400000010ff */
[----:B------:R-:W-:Y:S02]  /*4220*/  F2FP.BF16.PACK_AB R61, R61, R62 ;  /* 0x0000003e3d3d723e */ /* 0x000fe400000010ff */
[----:B------:R-:W-:Y:S02]  /*4230*/  F2FP.BF16.PACK_AB R74, R75, R74 ;  /* 0x0000004a4b4a723e */ /* 0x000fe400000010ff */
[----:B------:R-:W-:Y:S02]  /*4240*/  F2FP.BF16.PACK_AB R56, R79, R56 ;  /* 0x000000384f38723e */ /* 0x000fe400000010ff */
[----:B------:R-:W-:-:S02]  /*4250*/  PRMT R13, R12, 0x7632, R13 ;  /* 0x000076320c0d7816 */ /* 0x000fc4000000000d */
        /* <DEDUP_REMOVED lines=15> */
[----:B------:R1:W-:Y:S04]  /*4350*/  LDS.U16 R59, [R17+0xc0] ;  /* 0x0000c000113b7984 */ /* 0x0003e80000000400 */
[----:B------:R-:W-:Y:S04]  /*4360*/  LDS.U16 R61, [R16+0x100] ;  /* 0x00010000103d7984 */ /* 0x000fe80000000400 */
[----:B------:R-:W-:Y:S04]  /*4370*/  LDS.U16 R63, [R0+0x140] ;  /* 0x00014000003f7984 */ /* 0x000fe80000000400 */
[----:B------:R-:W-:Y:S04]  /*4380*/  LDS.U16 R65, [R50+0x180] ;  /* 0x0001800032417984 */ /* 0x000fe80000000400 */
[----:B------:R-:W-:Y:S04]  /*4390*/  LDS.U16 R67, [R48+0x1c0] ;  /* 0x0001c00030437984 */ /* 0x000fe80000000400 */
[----:B------:R-:W-:Y:S04]  /*43a0*/  @!P0 STS [0x210], R53 ;  /* 0x00021035ff008388 */ /* 0x000fe80000000800 */
[----:B------:R-:W-:Y:S06]  /*43b0*/  BAR.SYNC.DEFER_BLOCKING 0x0 ;  /* 0x0000000000007b1d */ /* 0x000fec0000010000 */
[----:B------:R-:W2:Y:S01]  /*43c0*/  LDS R71, [0x210] ;  /* 0x00021000ff477984 */ /* 0x000ea20000000800 */
[----:B------:R-:W-:-:S02]  /*43d0*/  IMAD R73, R88, c[0x0][0x210], RZ ;  /* 0x0000840058497a24 */ /* 0x000fc400078e02ff */
[----:B0-----:R-:W-:-:S04]  /*43e0*/  IMAD.WIDE.U32 R12, R26, c[0x0][0x210], RZ ;  /* 0x000084001a0c7a25 */ /* 0x001fc800078e00ff */
[----:B-1----:R-:W-:-:S04]  /*43f0*/  IMAD R17, R26, c[0x0][0x214], R73 ;  /* 0x000085001a117a24 */ /* 0x002fc800078e0249 */
        /* <DEDUP_REMOVED lines=12> */
.L_x_4880:
[----:B------:R-:W-:Y:S05]  /*44c0*/  BSYNC B0 ;  /* 0x0000000000007941 */ /* 0x000fea0003800000 */
.L_x_4879:
[----:B------:R-:W-:Y:S01]  /*44d0*/  IMAD.MOV.U32 R13, RZ, RZ, R73 ;  /* 0x000000ffff0d7224 */ /* 0x000fe200078e0049 */
[----:B------:R-:W-:Y:S01]  /*44e0*/  IADD3 R60, P1, R60, c[0x0][0x270], RZ ;  /* 0x00009c003c3c7a10 */ /* 0x000fe20007f3e0ff */
[----:B------:R-:W-:Y:S01]  /*44f0*/  IMAD R0, R22, c[0x0][0x218], RZ ;  /* 0x0000860016007a24 */ /* 0x000fe200078e02ff */
[-C--:B------:R-:W-:Y:S01]  /*4500*/  ISETP.GE.AND P5, PT, R43, R71.reuse, PT ;  /* 0x000000472b00720c */ /* 0x080fe20003fa6270 */
[C---:B------:R-:W-:Y:S01]  /*4510*/  IMAD.WIDE.U32 R12, R21.reuse, c[0x0][0x218], R12 ;  /* 0x00008600150c7a25 */ /* 0x040fe200078e000c */
[-C--:B------:R-:W-:Y:S02]  /*4520*/  ISETP.GE.AND P6, PT, R44, R71.reuse, PT ;  /* 0x000000472c00720c */ /* 0x080fe40003fc6270 */
[----:B------:R-:W-:Y:S01]  /*4530*/  IADD3.X R68, R68, c[0x0][0x274], RZ, P1, !PT ;  /* 0x00009d0044447a10 */ /* 0x000fe20000ffe4ff */
        /* <DEDUP_REMOVED lines=8> */
[----:B------:R-:W-:Y:S01]  /*45c0*/  ISETP.GE.AND P4, PT, R42, R71, PT ;  /* 0x000000472a00720c */ /* 0x000fe20003f86270 */
[----:B------:R-:W-:Y:S01]  /*45d0*/  @!P5 STG.E.U16 [R10.64+0x140], R65 ;  /* 0x000140410a00d986 */ /* 0x000fe2000c101504 */
[----:B------:R-:W-:-:S02]  /*45e0*/  IADD3 R28, R28, 0x1, RZ ;  /* 0x000000011c1c7810 */ /* 0x000fc40007ffe0ff */
[----:B------:R-:W-:Y:S01]  /*45f0*/  ISETP.GE.AND P1, PT, R38, R71, PT ;  /* 0x000000472600720c */ /* 0x000fe20003f26270 */
[----:B------:R-:W-:Y:S04]  /*4600*/  @!P6 STG.E.U16 [R10.64+0x180], R67 ;  /* 0x000180430a00e986 */ /* 0x000fe8000c101504 */
[----:B------:R-:W-:Y:S01]  /*4610*/  @!P0 STG.E.U16 [R10.64], R19 ;  /* 0x000000130a008986 */ /* 0x000fe2000c101504 */
        /* <DEDUP_REMOVED lines=12> */
[----:B0-----:R-:W-:Y:S01]  /*46e0*/  IADD3.X R59, RZ, R3, RZ, P1, !PT ;  /* 0x00000003ff3b7210 */ /* 0x001fe20000ffe4ff */
[----:B------:R-:W-:Y:S01]  /*46f0*/  @P0 CALL.REL.NOINC `(.L_x_4881) ;  /* 0x0000001000000944 */ /* 0x000fe20003c00000 */
[----:B------:R-:W-:Y:S05]  /*4700*/  BRA `(.L_x_4882) ;  /* 0xffffc02000007947 */ /* 0x000fea000383ffff */
.L_x_4881:
[----:B------:R-:W-:Y:S05]  /*4710*/  EXIT ;  /* 0x000000000000794d */ /* 0x000fea0003800000 */
.L_x_4883:
        /* <DEDUP_REMOVED lines=14> */
.L_x_5455:


//--------------------- .text._Z25selective_scan_fwd_kernelI32Selective_Scan_fwd_kernel_traitsILi32ELi8ELi1ELb1ELb0ELb0ELb0EN3c108BFloat16EfEEv13SSMParamsBase --------------------------
	.section	.text._Z25selective_scan_fwd_kernelI32Selective_Scan_fwd_kernel_traitsILi32ELi8ELi1ELb1ELb0ELb0ELb0EN3c108BFloat16EfEEv13SSMParamsBase,"ax",@progbits
	.sectioninfo	@"SHI_REGISTERS=71"
	.align	128
        .global         _Z25selective_scan_fwd_kernelI32Selective_Scan_fwd_kernel_traitsILi32ELi8ELi1ELb1ELb0ELb0ELb0EN3c108BFloat16EfEEv13SSMParamsBase
        .type           _Z25selective_scan_fwd_kernelI32Selective_Scan_fwd_kernel_traitsILi32ELi8ELi1ELb1ELb0ELb0ELb0EN3c108BFloat16EfEEv13SSMParamsBase,@function
        .size           _Z25selective_scan_fwd_kernelI32Selective_Scan_fwd_kernel_traitsILi32ELi8ELi1ELb1ELb0ELb0ELb0EN3c108BFloat16EfEEv13SSMParamsBase,(.L_x_5456 - _Z25selective_scan_fwd_kernelI32Selective_Scan_fwd_kernel_traitsILi32ELi8ELi1ELb1ELb0ELb0ELb0EN3c108BFloat16EfEEv13SSMParamsBase)
        .other          _Z25selective_scan_fwd_kernelI32Selective_Scan_fwd_kernel_traitsILi32ELi8ELi1ELb1ELb0ELb0ELb0EN3c108BFloat16EfEEv13SSMParamsBase,@"STO_CUDA_ENTRY STV_DEFAULT"
_Z25selective_scan_fwd_kernelI32Selective_Scan_fwd_kernel_traitsILi32ELi8ELi1ELb1ELb0ELb0ELb0EN3c108BFloat16EfEEv13SSMParamsBase:
.text._Z25selective_scan_fwd_kernelI32Selective_Scan_fwd_kernel_traitsILi32ELi8ELi1ELb1ELb0ELb0ELb0EN3c108BFloat16EfEEv13SSMParamsBase:
[----:B------:R-:W-:Y:S02]  /*0000*/  MOV R1, c[0x0][0x28] ;  /* 0x00000a0000017a02 */ /* 0x000fe40000000f00 */
[----:B------:R-:W0:Y:S01]  /*0010*/  S2R R23, SR_CTAID.Y ;  /* 0x0000000000177919 */ /* 0x000e220000002600 */
[----:B------:R-:W-:Y:S01]  /*0020*/  ISETP.NE.U32.AND P1, PT, RZ, c[0x0][0x250], PT ;  /* 0x00009400ff007a0c */ /* 0x000fe20003f25070 */
[----:B------:R-:W-:Y:S01]  /*0030*/  CS2R R20, SRZ ;  /* 0x0000000000147805 */ /* 0x000fe2000001ff00 */
[----:B------:R-:W-:Y:S01]  /*0040*/  ULDC.64 UR6, c[0x0][0x118] ;  /* 0x0000460000067ab9 */ /* 0x000fe20000000a00 */
[----:B------:R-:W-:Y:S02]  /*0050*/  ISETP.NE.U32.AND P0, PT, RZ, c[0x0][0x238], PT ;  /* 0x00008e00ff007a0c */ /* 0x000fe40003f05070 */
[----:B------:R-:W-:Y:S01]  /*0060*/  ISETP.NE.AND.EX P1, PT, RZ, c[0x0][0x254], PT, P1 ;  /* 0x00009500ff007a0c */ /* 0x000fe20003f25310 */
[----:B------:R-:W1:Y:S01]  /*0070*/  S2UR UR4, SR_CTAID.X ;  /* 0x00000000000479c3 */ /* 0x000e620000002500 */
[----:B------:R-:W-:Y:S02]  /*0080*/  ISETP.NE.AND.EX P0, PT, RZ, c[0x0][0x23c], PT, P0 ;  /* 0x00008f00ff007a0c */ /* 0x000fe40003f05300 */
[----:B0-----:R-:W-:-:S09]  /*0090*/  SHF.R.S32.HI R22, RZ, 0x1f, R23 ;  /* 0x0000001fff167819 */ /* 0x001fd20000011417 */
[C---:B------:R-:W-:Y:S02]  /*00a0*/  @P1 LEA R8, P3, R23.reuse, c[0x0][0x250], 0x2 ;  /* 0x0000940017081a11 */ /* 0x040fe400078610ff */
        /* <DEDUP_REMOVED lines=13> */
[----:B--2---:R-:W-:Y:S01]  /*0180*/  IMAD R7, R19, c[0x0][0x1d4], R0 ;  /* 0x0000750013077a24 */ /* 0x004fe200078e0200 */
        /* <DEDUP_REMOVED lines=9> */
[----:B------:R-:W-:Y:S01]  /*0220*/  HFMA2.MMA R16, -RZ, RZ, 0, 0 ;  /* 0x00000000ff107435 */ /* 0x000fe200000001ff */
[----:B------:R-:W-:-:S04]  /*0230*/  IMAD.WIDE.U32 R2, R23, c[0x0][0x1d8], R2 ;  /* 0x0000760017027a25 */ /* 0x000fc800078e0002 */
[----:B------:R-:W-:Y:S01]  /*0240*/  IMAD R9, R23, c[0x0][0x1ec], R6 ;  /* 0x00007b0017097a24 */ /* 0x000fe200078e0206 */
[----:B------:R-:W-:Y:S01]  /*0250*/  IADD3 R7, R3, R7, RZ ;  /* 0x0000000703077210 */ /* 0x000fe20007ffe0ff */
[----:B------:R-:W-:Y:S01]  /*0260*/  IMAD.WIDE.U32 R4, R23, c[0x0][0x1e8], R4 ;  /* 0x00007a0017047a25 */ /* 0x000fe200078e0004 */
[----:B------:R-:W-:-:S04]  /*0270*/  LEA R14, P0, R2, c[0x0][0x240], 0x1 ;  /* 0x00009000020e7a11 */ /* 0x000fc800078008ff */
[----:B------:R-:W-:Y:S02]  /*0280*/  IADD3 R3, R5, R9, RZ ;  /* 0x0000000905037210 */ /* 0x000fe40007ffe0ff */
[C---:B------:R-:W-:Y:S02]  /*0290*/  LEA R13, P1, R4.reuse, c[0x0][0x248], 0x1 ;  /* 0x00009200040d7a11 */ /* 0x040fe400078208ff */
[----:B0-----:R-:W-:Y:S02]  /*02a0*/  SHF.R.S32.HI R0, RZ, 0x1f, R15 ;  /* 0x0000001fff007819 */ /* 0x001fe4000001140f */
[----:B------:R-:W-:Y:S02]  /*02b0*/  LEA.HI.X R4, R4, c[0x0][0x24c], R3, 0x1, P1 ;  /* 0x0000930004047a11 */ /* 0x000fe400008f0c03 */
[----:B------:R-:W-:Y:S02]  /*02c0*/  SHF.L.U64.HI R17, R15, 0x4, R0 ;  /* 0x000000040f117819 */ /* 0x000fe40000010200 */
[----:B------:R-:W-:-:S02]  /*02d0*/  LEA.HI.X R12, R2, c[0x0][0x244], R7, 0x1, P0 ;  /* 0x00009100020c7a11 */ /* 0x000fc400000f0c07 */
[----:B------:R-:W-:Y:S02]  /*02e0*/  SHF.L.U32 R15, R15, 0x4, RZ ;  /* 0x000000040f0f7819 */ /* 0x000fe400000006ff */
[----:B-1----:R-:W-:Y:S02]  /*02f0*/  MOV R0, R4 ;  /* 0x0000000400007202 */ /* 0x002fe40000000f00 */
.L_x_4903:
[----:B------:R-:W-:Y:S01]  /*0300*/  BAR.SYNC.DEFER_BLOCKING 0x0 ;  /* 0x0000000000007b1d */ /* 0x000fe20000010000 */
[----:B------:R-:W-:-:S04]  /*0310*/  IADD3 R8, P0, R13, R15, RZ ;  /* 0x0000000f0d087210 */ /* 0x000fc80007f1e0ff */
[----:B------:R-:W-:-:S06]  /*0320*/  IADD3.X R9, R0, R17, RZ, P0, !PT ;  /* 0x0000001100097210 */ /* 0x000fcc00007fe4ff */
[----:B------:R-:W2:Y:S01]  /*0330*/  LDG.E.128 R8, [R8.64] ;  /* 0x0000000608087981 */ /* 0x000ea2000c1e1d00 */
[----:B0-----:R-:W-:-:S04]  /*0340*/  IADD3 R4, P0, R14, R15, RZ ;  /* 0x0000000f0e047210 */ /* 0x001fc80007f1e0ff */
[----:B------:R-:W-:-:S06]  /*0350*/  IADD3.X R5, R12, R17, RZ, P0, !PT ;  /* 0x000000110c057210 */ /* 0x000fcc00007fe4ff */
        /* <DEDUP_REMOVED lines=59> */
.L_x_4885:
[----:B------:R-:W-:Y:S05]  /*0710*/  BSYNC B0 ;  /* 0x0000000000007941 */ /* 0x000fea0003800000 */
.L_x_4884:
        /* <DEDUP_REMOVED lines=36> */
.L_x_4887:
[----:B------:R-:W-:Y:S05]  /*0960*/  BSYNC B0 ;  /* 0x0000000000007941 */ /* 0x000fea0003800000 */
.L_x_4886:
        /* <DEDUP_REMOVED lines=46> */
.L_x_4889:
[----:B------:R-:W-:Y:S05]  /*0c50*/  BSYNC B0 ;  /* 0x0000000000007941 */ /* 0x000fea0003800000 */
.L_x_4888:
        /* <DEDUP_REMOVED lines=33> */
.L_x_4891:
[----:B------:R-:W-:Y:S05]  /*0e70*/  BSYNC B0 ;  /* 0x0000000000007941 */ /* 0x000fea0003800000 */
.L_x_4890:
        /* <DEDUP_REMOVED lines=33> */
.L_x_4893:
[----:B------:R-:W-:Y:S05]  /*1090*/  BSYNC B0 ;  /* 0x0000000000007941 */ /* 0x000fea0003800000 */
.L_x_4892:
        /* <DEDUP_REMOVED lines=33> */
.L_x_4895:
[----:B------:R-:W-:Y:S05]  /*12b0*/  BSYNC B0 ;  /* 0x0000000000007941 */ /* 0x000fea0003800000 */
.L_x_4894:
        /* <DEDUP_REMOVED lines=33> */
.L_x_4897:
[----:B------:R-:W-:Y:S05]  /*14d0*/  BSYNC B0 ;  /* 0x0000000000007941 */ /* 0x000fea0003800000 */
.L_x_4896:
        /* <DEDUP_REMOVED lines=33> */
.L_x_4899:
[----:B------:R-:W-:Y:S05]  /*16f0*/  BSYNC B0 ;  /* 0x0000000000007941 */ /* 0x000fea0003800000 */
.L_x_4898:
        /* <DEDUP_REMOVED lines=31> */
[----:B------:R-:W-:-:S04]  /*18f0*/  IMAD.WIDE.U32 R4, R23, c[0x0][0x1b8], RZ ;  /* 0x00006e0017047a25 */ /* 0x000fc800078e00ff */
[----:B------:R-:W-:Y:S02]  /*1900*/  IMAD R2, R2, c[0x0][0x174], RZ ;  /* 0x00005d0002027a24 */ /* 0x000fe400078e02ff */
[C---:B------:R-:W-:Y:S02]  /*1910*/  IMAD R53, R23.reuse, c[0x0][0x19c], R46 ;  /* 0x0000670017357a24 */ /* 0x040fe400078e022e */
        /* <DEDUP_REMOVED lines=14> */
[----:B------:R-:W-:Y:S02]  /*1a00*/  MOV R53, RZ ;  /* 0x000000ff00357202 */ /* 0x000fe40000000f00 */
.L_x_4901:
[----:B------:R-:W-:Y:S02]  /*1a10*/  MOV R2, R48 ;  /* 0x0000003000027202 */ /* 0x000fe40000000f00 */
[----:B------:R-:W-:-:S05]  /*1a20*/  MOV R3, R49 ;  /* 0x0000003100037202 */ /* 0x000fca0000000f00 */
[----:B------:R0:W2:Y:S01]  /*1a30*/  LDG.E R6, [R2.64] ;  /* 0x0000000602067981 */ /* 0x0000a2000c1e1900 */
[----:B------:R-:W-:Y:S02]  /*1a40*/  MOV R4, R47 ;  /* 0x0000002f00047202 */ /* 0x000fe40000000f00 */
[----:B------:R-:W-:-:S05]  /*1a50*/  MOV R5, R50 ;  /* 0x0000003200057202 */ /* 0x000fca0000000f00 */
[----:B------:R1:W3:Y:S01]  /*1a60*/  LDG.E R63, [R4.64] ;  /* 0x00000006043f7981 */ /* 0x0002e2000c1e1900 */
[----:B0-----:R-:W-:Y:S02]  /*1a70*/  MOV R2, R46 ;  /* 0x0000002e00027202 */ /* 0x001fe40000000f00 */
[----:B------:R-:W-:-:S05]  /*1a80*/  MOV R3, R51 ;  /* 0x0000003300037202 */ /* 0x000fca0000000f00 */
[----:B------:R0:W3:Y:S01]  /*1a90*/  LDG.E R56, [R2.64] ;  /* 0x0000000602387981 */ /* 0x0000e2000c1e1900 */
[----:B------:R-:W-:-:S03]  /*1aa0*/  ISETP.GE.AND P0, PT, R39, 0x1, PT ;  /* 0x000000012700780c */ /* 0x000fc60003f06270 */
[----:B------:R-:W4:Y:S01]  /*1ab0*/  S2R R62, SR_TID.X ;  /* 0x00000000003e7919 */ /* 0x000f220000002100 */
[C---:B------:R-:W-:Y:S02]  /*1ac0*/  ISETP.GE.AND P1, PT, R39.reuse, 0x8, PT ;  /* 0x000000082700780c */ /* 0x040fe40003f26270 */
[----:B------:R-:W-:Y:S01]  /*1ad0*/  ISETP.NE.AND P2, PT, R39, RZ, PT ;  /* 0x000000ff2700720c */ /* 0x000fe20003f45270 */
[----:B--2---:R-:W-:-:S04]  /*1ae0*/  FMUL.FTZ R6, R6, 1.4426950216293334961 ;  /* 0x3fb8aa3b06067820 */ /* 0x004fc80000410000 */
[C---:B------:R-:W-:Y:S02]  /*1af0*/  FMUL.FTZ R65, R6.reuse, R28 ;  /* 0x0000001c06417220 */ /* 0x040fe40000410000 */
[C---:B------:R-:W-:Y:S02]  /*1b00*/  FMUL.FTZ R60, R6.reuse, R29 ;  /* 0x0000001d063c7220 */ /* 0x040fe40000410000 */
[C---:B------:R-:W-:Y:S02]  /*1b10*/  FMUL.FTZ R58, R6.reuse, R27 ;  /* 0x0000001b063a7220 */ /* 0x040fe40000410000 */
[----:B------:R-:W0:Y:S01]  /*1b20*/  MUFU.EX2 R65, R65 ;  /* 0x0000004100417308 */ /* 0x000e220000000800 */
[C---:B------:R-:W-:Y:S02]  /*1b30*/  FMUL.FTZ R61, R6.reuse, R26 ;  /* 0x0000001a063d7220 */ /* 0x040fe40000410000 */
[----:B------:R-:W-:-:S05]  /*1b40*/  FMUL.FTZ R55, R6, R25 ;  /* 0x0000001906377220 */ /* 0x000fca0000410000 */
[----:B------:R-:W2:Y:S01]  /*1b50*/  MUFU.EX2 R60, R60 ;  /* 0x0000003c003c7308 */ /* 0x000ea20000000800 */
[----:B------:R-:W-:-:S07]  /*1b60*/  FMUL.FTZ R54, R6, R24 ;  /* 0x0000001806367220 */ /* 0x000fce0000410000 */
[----:B------:R-:W1:Y:S01]  /*1b70*/  MUFU.EX2 R58, R58 ;  /* 0x0000003a003a7308 */ /* 0x000e620000000800 */
[----:B------:R-:W-:-:S07]  /*1b80*/  FMUL.FTZ R57, R6, R10 ;  /* 0x0000000a06397220 */ /* 0x000fce0000410000 */
[----:B------:R-:W5:Y:S01]  /*1b90*/  MUFU.EX2 R61, R61 ;  /* 0x0000003d003d7308 */ /* 0x000f620000000800 */
[-C--:B0-----:R-:W-:Y:S02]  /*1ba0*/  FFMA.FTZ R2, R43, R65.reuse, R42 ;  /* 0x000000412b027223 */ /* 0x081fe4000001002a */
[----:B--2---:R-:W-:-:S05]  /*1bb0*/  FMUL.FTZ R3, R60, R65 ;  /* 0x000000413c037220 */ /* 0x004fca0000410000 */
[----:B------:R-:W0:Y:S01]  /*1bc0*/  MUFU.EX2 R55, R55 ;  /* 0x0000003700377308 */ /* 0x000e220000000800 */
[----:B------:R-:W-:Y:S02]  /*1bd0*/  FMUL.FTZ R59, R6, R11 ;  /* 0x0000000b063b7220 */ /* 0x000fe40000410000 */
[----:B-1----:R-:W-:-:S05]  /*1be0*/  FFMA.FTZ R4, R58, R2, R41 ;  /* 0x000000023a047223 */ /* 0x002fca0000010029 */
[----:B------:R-:W1:Y:S01]  /*1bf0*/  MUFU.EX2 R54, R54 ;  /* 0x0000003600367308 */ /* 0x000e620000000800 */
[----:B------:R-:W-:Y:S02]  /*1c00*/  FMUL.FTZ R2, R58, R3 ;  /* 0x000000033a027220 */ /* 0x000fe40000410000 */
[----:B-----5:R-:W-:-:S05]  /*1c10*/  FFMA.FTZ R4, R61, R4, R40 ;  /* 0x000000043d047223 */ /* 0x020fca0000010028 */
[----:B------:R-:W2:Y:S01]  /*1c20*/  MUFU.EX2 R57, R57 ;  /* 0x0000003900397308 */ /* 0x000ea20000000800 */
[----:B------:R-:W-:Y:S02]  /*1c30*/  FMUL.FTZ R2, R61, R2 ;  /* 0x000000023d027220 */ /* 0x000fe40000410000 */
[----:B0-----:R-:W-:-:S05]  /*1c40*/  FFMA.FTZ R4, R55, R4, R38 ;  /* 0x0000000437047223 */ /* 0x001fca0000010026 */
[----:B------:R-:W0:Y:S01]  /*1c50*/  MUFU.EX2 R59, R59 ;  /* 0x0000003b003b7308 */ /* 0x000e220000000800 */
[----:B------:R-:W-:Y:S02]  /*1c60*/  FMUL.FTZ R3, R55, R2 ;  /* 0x0000000237037220 */ /* 0x000fe40000410000 */
[C---:B-1----:R-:W-:Y:S02]  /*1c70*/  FFMA.FTZ R4, R54.reuse, R4, R37 ;  /* 0x0000000436047223 */ /* 0x042fe40000010025 */
[----:B------:R-:W-:Y:S02]  /*1c80*/  FMUL.FTZ R2, R54, R3 ;  /* 0x0000000336027220 */ /* 0x000fe40000410000 */
[C---:B--2---:R-:W-:Y:S02]  /*1c90*/  FFMA.FTZ R4, R57.reuse, R4, R36 ;  /* 0x0000000439047223 */ /* 0x044fe40000010024 */
[----:B------:R-:W-:Y:S02]  /*1ca0*/  FMUL.FTZ R2, R57, R2 ;  /* 0x0000000239027220 */ /* 0x000fe40000410000 */
[----:B0-----:R-:W-:-:S02]  /*1cb0*/  FFMA.FTZ R3, R59, R4, R52 ;  /* 0x000000043b037223 */ /* 0x001fc40000010034 */
        /* <DEDUP_REMOVED lines=17> */
[----:B----4-:R-:W-:-:S04]  /*1dd0*/  LOP3.LUT P0, RZ, R62, 0x1f, RZ, 0xc0, !PT ;  /* 0x0000001f3eff7812 */ /* 0x010fc8000780c0ff */
        /* <DEDUP_REMOVED lines=17> */
[----:B------:R-:W0:Y:S04]  /*1ef0*/  SHFL.UP PT, R64, R3, 0x1, RZ ;  /* 0x0420000003407989 */ /* 0x000e2800000e00ff */
[----:B------:R-:W1:Y:S04]  /*1f00*/  SHFL.UP PT, R67, R2, 0x1, RZ ;  /* 0x0420000002437989 */ /* 0x000e6800000e00ff */
[----:B------:R-:W2:Y:S01]  /*1f10*/  LDS R66, [0x234] ;  /* 0x00023400ff427984 */ /* 0x000ea20000000800 */
[----:B------:R-:W-:-:S02]  /*1f20*/  ISETP.NE.AND P0, PT, R62, RZ, PT ;  /* 0x000000ff3e00720c */ /* 0x000fc40003f05270 */
[-C--:B0-----:R-:W-:Y:S02]  /*1f30*/  @!P2 MOV R64, R5.reuse ;  /* 0x000000050040a202 */ /* 0x081fe40000000f00 */
[-C--:B-1----:R-:W-:Y:S02]  /*1f40*/  @!P2 MOV R67, R4.reuse ;  /* 0x000000040043a202 */ /* 0x082fe40000000f00 */
[----:B------:R-:W-:Y:S02]  /*1f50*/  ISETP.NE.AND P1, PT, R62, RZ, PT ;  /* 0x000000ff3e00720c */ /* 0x000fe40003f25270 */
[----:B------:R-:W-:Y:S01]  /*1f60*/  MOV R62, c[0x0][0x1a0] ;  /* 0x00006800003e7a02 */ /* 0x000fe20000000f00 */
[C---:B------:R-:W-:Y:S01]  /*1f70*/  FFMA.FTZ R7, R6.reuse, R5, R7 ;  /* 0x0000000506077223 */ /* 0x040fe20000010007 */
[----:B------:R-:W-:Y:S01]  /*1f80*/  MOV R5, c[0x0][0x188] ;  /* 0x0000620000057a02 */ /* 0x000fe20000000f00 */
[----:B------:R-:W-:Y:S01]  /*1f90*/  FMUL.FTZ R6, R6, R4 ;  /* 0x0000000406067220 */ /* 0x000fe20000410000 */
[----:B------:R-:W-:-:S02]  /*1fa0*/  MOV R4, c[0x0][0x18c] ;  /* 0x0000630000047a02 */ /* 0x000fc40000000f00 */
[----:B------:R-:W-:Y:S01]  /*1fb0*/  IADD3 R53, R53, 0x1, RZ ;  /* 0x0000000135357810 */ /* 0x000fe20007ffe0ff */
[----:B--2---:R-:W-:-:S04]  /*1fc0*/  @P0 FFMA.FTZ R64, R66, R67, R64 ;  /* 0x0000004342400223 */ /* 0x004fc80000010040 */
[----:B------:R-:W-:Y:S01]  /*1fd0*/  FFMA.FTZ R60, R60, R64, R43 ;  /* 0x000000403c3c7223 */ /* 0x000fe2000001002b */
[----:B------:R-:W-:-:S03]  /*1fe0*/  MOV R66, c[0x0][0x1a4] ;  /* 0x0000690000427a02 */ /* 0x000fc60000000f00 */
[----:B------:R-:W-:Y:S01]  /*1ff0*/  FFMA.FTZ R65, R65, R60, R42 ;  /* 0x0000003c41417223 */ /* 0x000fe2000001002a */
[----:B------:R-:W-:-:S03]  /*2000*/  LEA R46, P0, R62, R46, 0x2 ;  /* 0x0000002e3e2e7211 */ /* 0x000fc600078010ff */
[----:B------:R-:W-:Y:S01]  /*2010*/  FFMA.FTZ R58, R58, R65, R41 ;  /* 0x000000413a3a7223 */ /* 0x000fe20000010029 */
[----:B------:R-:W-:Y:S02]  /*2020*/  LEA.HI.X R51, R62, R51, R66, 0x2, P0 ;  /* 0x000000333e337211 */ /* 0x000fe400000f1442 */
[----:B------:R-:W-:Y:S01]  /*2030*/  LEA R48, P0, R5, R48, 0x2 ;  /* 0x0000003005307211 */ /* 0x000fe200078010ff */
[----:B------:R-:W-:-:S03]  /*2040*/  FFMA.FTZ R61, R61, R58, R40 ;  /* 0x0000003a3d3d7223 */ /* 0x000fc60000010028 */
[----:B------:R-:W-:Y:S01]  /*2050*/  LEA.HI.X R49, R5, R49, R4, 0x2, P0 ;  /* 0x0000003105317211 */ /* 0x000fe200000f1404 */
[----:B------:R-:W-:Y:S01]  /*2060*/  FFMA.FTZ R55, R55, R61, R38 ;  /* 0x0000003d37377223 */ /* 0x000fe20000010026 */
[----:B------:R-:W-:-:S03]  /*2070*/  ISETP.GE.AND P0, PT, R53, c[0x0][0x16c], PT ;  /* 0x00005b0035007a0c */ /* 0x000fc60003f06270 */
[----:B------:R-:W-:Y:S01]  /*2080*/  FFMA.FTZ R5, R54, R55, R37 ;  /* 0x0000003736057223 */ /* 0x000fe20000010025 */
[----:B------:R-:W-:Y:S02]  /*2090*/  @!P1 MOV R2, R8 ;  /* 0x0000000800029202 */ /* 0x000fe40000000f00 */
[----:B------:R-:W-:Y:S01]  /*20a0*/  @!P1 MOV R3, R9 ;  /* 0x0000000900039202 */ /* 0x000fe20000000f00 */
[----:B------:R-:W-:Y:S01]  /*20b0*/  FFMA.FTZ R57, R57, R5, R36 ;  /* 0x0000000539397223 */ /* 0x000fe20000010024 */
[----:B------:R-:W-:Y:S01]  /*20c0*/  MOV R67, c[0x0][0x1c0] ;  /* 0x0000700000437a02 */ /* 0x000fe20000000f00 */
[----:B------:R0:W-:Y:S01]  /*20d0*/  @!P1 STS.64 [UR4+0x240], R6 ;  /* 0x00024006ff009988 */ /* 0x0001e20008000a04 */
[----:B------:R-:W-:Y:S01]  /*20e0*/  MOV R68, c[0x0][0x1c4] ;  /* 0x0000710000447a02 */ /* 0x000fe20000000f00 */
[----:B---3--:R-:W-:Y:S01]  /*20f0*/  FMUL.FTZ R56, R56, R63 ;  /* 0x0000003f38387220 */ /* 0x008fe20000410000 */
[----:B------:R-:W-:Y:S01]  /*2100*/  LEA R47, P2, R67, R47, 0x2 ;  /* 0x0000002f432f7211 */ /* 0x000fe200078410ff */
[----:B------:R0:W-:Y:S01]  /*2110*/  @!P1 STG.E.64 [R2.64], R6 ;  /* 0x0000000602009986 */ /* 0x0001e2000c101b06 */
[----:B------:R-:W-:Y:S01]  /*2120*/  IADD3 R8, P1, R8, 0x8, RZ ;  /* 0x0000000808087810 */ /* 0x000fe20007f3e0ff */
[----:B------:R-:W-:Y:S01]  /*2130*/  FFMA.FTZ R59, R59, R57, R52 ;  /* 0x000000393b3b7223 */ /* 0x000fe20000010034 */
[----:B------:R-:W-:Y:S01]  /*2140*/  UIADD3 UR4, UR4, 0x8, URZ ;  /* 0x0000000804047890 */ /* 0x000fe2000fffe03f */
[----:B------:R-:W-:Y:S01]  /*2150*/  LEA.HI.X R50, R67, R50, R68, 0x2, P2 ;  /* 0x0000003243327211 */ /* 0x000fe200010f1444 */
[C---:B------:R-:W-:Y:S01]  /*2160*/  FFMA.FTZ R31, R56.reuse, R60, R31 ;  /* 0x0000003c381f7223 */ /* 0x040fe2000001001f */
[----:B------:R-:W-:Y:S01]  /*2170*/  IADD3.X R9, RZ, R9, RZ, P1, !PT ;  /* 0x00000009ff097210 */ /* 0x000fe20000ffe4ff */
[----:B------:R-:W-:-:S02]  /*2180*/  FFMA.FTZ R30, R56, R65, R30 ;  /* 0x00000041381e7223 */ /* 0x000fc4000001001e */
[C---:B------:R-:W-:Y:S02]  /*2190*/  FFMA.FTZ R33, R56.reuse, R58, R33 ;  /* 0x0000003a38217223 */ /* 0x040fe40000010021 */
[C---:B------:R-:W-:Y:S02]  /*21a0*/  FFMA.FTZ R32, R56.reuse, R61, R32 ;  /* 0x0000003d38207223 */ /* 0x040fe40000010020 */
[C---:B------:R-:W-:Y:S02]  /*21b0*/  FFMA.FTZ R35, R56.reuse, R55, R35 ;  /* 0x0000003738237223 */ /* 0x040fe40000010023 */
[C---:B------:R-:W-:Y:S02]  /*21c0*/  FFMA.FTZ R34, R56.reuse, R5, R34 ;  /* 0x0000000538227223 */ /* 0x040fe40000010022 */
[C---:B------:R-:W-:Y:S02]  /*21d0*/  FFMA.FTZ R45, R56.reuse, R57, R45 ;  /* 0x00000039382d7223 */ /* 0x040fe4000001002d */
[----:B------:R-:W-:Y:S01]  /*21e0*/  FFMA.FTZ R44, R56, R59, R44 ;  /* 0x0000003b382c7223 */ /* 0x000fe2000001002c */
[----:B0-----:R-:W-:Y:S05]  /*21f0*/  @!P0 BRA `(.L_x_4901) ;  /* 0xfffff81000008947 */ /* 0x001fea000383ffff */
.L_x_4900:
[----:B------:R-:W-:Y:S01]  /*2200*/  SHF.L.U32 R2, R16, 0x8, RZ ;  /* 0x0000000810027819 */ /* 0x000fe200000006ff */
[----:B------:R-:W-:Y:S01]  /*2210*/  IMAD R4, R18, c[0x0][0x200], RZ ;  /* 0x0000800012047a24 */ /* 0x000fe200078e02ff */
[----:B------:R-:W-:Y:S01]  /*2220*/  BAR.SYNC.DEFER_BLOCKING 0x0 ;  /* 0x0000000000007b1d */ /* 0x000fe20000010000 */
[----:B------:R-:W-:-:S02]  /*2230*/  F2FP.BF16.PACK_AB R7, R44, R45 ;  /* 0x0000002d2c07723e */ /* 0x000fc400000010ff */
[----:B------:R-:W-:Y:S01]  /*2240*/  SHF.R.S32.HI R3, RZ, 0x1f, R2 ;  /* 0x0000001fff037819 */ /* 0x000fe20000011402 */
[C---:B------:R-:W-:Y:S01]  /*2250*/  IMAD R5, R19.reuse, c[0x0][0x204], R4 ;  /* 0x0000810013057a24 */ /* 0x040fe200078e0204 */
[----:B------:R-:W-:Y:S01]  /*2260*/  F2FP.BF16.PACK_AB R6, R34, R35 ;  /* 0x000000232206723e */ /* 0x000fe200000010ff */
[----:B------:R-:W-:Y:S01]  /*2270*/  IMAD R4, R22, c[0x0][0x208], RZ ;  /* 0x0000820016047a24 */ /* 0x000fe200078e02ff */
[----:B------:R-:W-:Y:S01]  /*2280*/  IADD3 R16, R16, 0x1, RZ ;  /* 0x0000000110107810 */ /* 0x000fe20007ffe0ff */
[----:B------:R-:W-:Y:S01]  /*2290*/  IMAD.WIDE.U32 R2, R19, c[0x0][0x200], R2 ;  /* 0x0000800013027a25 */ /* 0x000fe200078e0002 */
[----:B------:R-:W-:Y:S02]  /*22a0*/  IADD3 R14, P1, R14, 0x200, RZ ;  /* 0x000002000e0e7810 */ /* 0x000fe40007f3e0ff */
[----:B------:R-:W-:Y:S02]  /*22b0*/  IADD3 R13, P2, R13, 0x200, RZ ;  /* 0x000002000d0d7810 */ /* 0x000fe40007f5e0ff */
[----:B------:R-:W-:Y:S01]  /*22c0*/  IADD3 R3, R3, R5, RZ ;  /* 0x0000000503037210 */ /* 0x000fe20007ffe0ff */
[----:B------:R-:W-:Y:S01]  /*22d0*/  IMAD R5, R23, c[0x0][0x20c], R4 ;  /* 0x0000830017057a24 */ /* 0x000fe200078e0204 */
[----:B------:R-:W-:-:S02]  /*22e0*/  IADD3.X R12, RZ, R12, RZ, P1, !PT ;  /* 0x0000000cff0c7210 */ /* 0x000fc40000ffe4ff */
[----:B------:R-:W-:Y:S01]  /*22f0*/  IADD3.X R0, RZ, R0, RZ, P2, !PT ;  /* 0x00000000ff007210 */ /* 0x000fe200017fe4ff */
[----:B------:R-:W-:-:S05]  /*2300*/  IMAD.WIDE.U32 R2, R23, c[0x0][0x208], R2 ;  /* 0x0000820017027a25 */ /* 0x000fca00078e0002 */
[----:B------:R-:W-:Y:S02]  /*2310*/  IADD3 R3, R3, R5, RZ ;  /* 0x0000000503037210 */ /* 0x000fe40007ffe0ff */
[----:B------:R-:W-:Y:S02]  /*2320*/  LEA R4, P0, R2, c[0x0][0x258], 0x1 ;  /* 0x0000960002047a11 */ /* 0x000fe400078008ff */
[----:B------:R-:W-:Y:S02]  /*2330*/  F2FP.BF16.PACK_AB R5, R32, R33 ;  /* 0x000000212005723e */ /* 0x000fe400000010ff */
[----:B------:R-:W-:Y:S02]  /*2340*/  LEA.HI.X R8, R2, c[0x0][0x25c], R3, 0x1, P0 ;  /* 0x0000970002087a11 */ /* 0x000fe400000f0c03 */
[----:B------:R-:W-:Y:S02]  /*2350*/  IADD3 R2, P0, R4, R15, RZ ;  /* 0x0000000f04027210 */ /* 0x000fe40007f1e0ff */
[----:B------:R-:W-:-:S02]  /*2360*/  F2FP.BF16.PACK_AB R4, R30, R31 ;  /* 0x0000001f1e04723e */ /* 0x000fc400000010ff */
[----:B------:R-:W-:Y:S02]  /*2370*/  IADD3.X R3, R8, R17, RZ, P0, !PT ;  /* 0x0000001108037210 */ /* 0x000fe400007fe4ff */
[----:B------:R-:W-:-:S03]  /*2380*/  ISETP.GE.AND P0, PT, R16, c[0x0][0x174], PT ;  /* 0x00005d0010007a0c */ /* 0x000fc60003f06270 */
[----:B------:R0:W-:Y:S10]  /*2390*/  STG.E.128 [R2.64], R4 ;  /* 0x0000000402007986 */ /* 0x0001f4000c101d06 */
[----:B------:R-:W-:Y:S01]  /*23a0*/  @P0 CALL.REL.NOINC `(.L_x_4902) ;  /* 0x0000001000000944 */ /* 0x000fe20003c00000 */
[----:B------:R-:W-:Y:S05]  /*23b0*/  BRA `(.L_x_4903) ;  /* 0xffffdf4000007947 */ /* 0x000fea000383ffff */
.L_x_4902:
[----:B------:R-:W-:Y:S05]  /*23c0*/  EXIT ;  /* 0x000000000000794d */ /* 0x000fea0003800000 */
.L_x_4904:
        /* <DEDUP_REMOVED lines=11> */
.L_x_5456:


//--------------------- .text._Z25selective_scan_fwd_kernelI32Selective_Scan_fwd_kernel_traitsILi32ELi8ELi1ELb1ELb0ELb0ELb1EN3c108BFloat16EfEEv13SSMParamsBase --------------------------
	.section	.text._Z25selective_scan_fwd_kernelI32Selective_Scan_fwd_kernel_traitsILi32ELi8ELi1ELb1ELb0ELb0ELb1EN3c108BFloat16EfEEv13SSMParamsBase,"ax",@progbits
	.sectioninfo	@"SHI_REGISTERS=71"
	.align	128
        .global         _Z25selective_scan_fwd_kernelI32Selective_Scan_fwd_kernel_traitsILi32ELi8ELi1ELb1ELb0ELb0ELb1EN3c108BFloat16EfEEv13SSMParamsBase
        .type           _Z25selective_scan_fwd_kernelI32Selective_Scan_fwd_kernel_traitsILi32ELi8ELi1ELb1ELb0ELb0ELb1EN3c108BFloat16EfEEv13SSMParamsBase,@function
        .size           _Z25selective_scan_fwd_kernelI32Selective_Scan_fwd_kernel_traitsILi32ELi8ELi1ELb1ELb0ELb0ELb1EN3c108BFloat16EfEEv13SSMParamsBase,(.L_x_5457 - _Z25selective_scan_fwd_kernelI32Selective_Scan_fwd_kernel_traitsILi32ELi8ELi1ELb1ELb0ELb0ELb1EN3c108BFloat16EfEEv13SSMParamsBase)
        .other          _Z25selective_scan_fwd_kernelI32Selective_Scan_fwd_kernel_traitsILi32ELi8ELi1ELb1ELb0ELb0ELb1EN3c108BFloat16EfEEv13SSMParamsBase,@"STO_CUDA_ENTRY STV_DEFAULT"
_Z25selective_scan_fwd_kernelI32Selective_Scan_fwd_kernel_traitsILi32ELi8ELi1ELb1ELb0ELb0ELb1EN3c108BFloat16EfEEv13SSMParamsBase:
.text._Z25selective_scan_fwd_kernelI32Selective_Scan_fwd_kernel_traitsILi32ELi8ELi1ELb1ELb0ELb0ELb1EN3c108BFloat16EfEEv13SSMParamsBase:
        /* <DEDUP_REMOVED lines=48> */
.L_x_4924:
[----:B------:R-:W-:Y:S01]  /*0300*/  BAR.SYNC.DEFER_BLOCKING 0x0 ;  /* 0x0000000000007b1d */ /* 0x000fe20000010000 */
[----:B0-----:R-:W-:-:S04]  /*0310*/  IADD3 R8, P0, R3, R13, RZ ;  /* 0x0000000d03087210 */ /* 0x001fc80007f1e0ff */
[----:B------:R-:W-:-:S06]  /*0320*/  IADD3.X R9, R0, R15, RZ, P0, !PT ;  /* 0x0000000f00097210 */ /* 0x000fcc00007fe4ff */
[----:B------:R-:W2:Y:S01]  /*0330*/  LDG.E.128 R8, [R8.64] ;  /* 0x0000000608087981 */ /* 0x000ea2000c1e1d00 */
[----:B------:R-:W-:-:S04]  /*0340*/  IADD3 R4, P0, R12, R13, RZ ;  /* 0x0000000d0c047210 */ /* 0x000fc80007f1e0ff */
        /* <DEDUP_REMOVED lines=60> */
.L_x_4906:
[----:B------:R-:W-:Y:S05]  /*0710*/  BSYNC B0 ;  /* 0x0000000000007941 */ /* 0x000fea0003800000 */
.L_x_4905:
        /* <DEDUP_REMOVED lines=36> */
.L_x_4908:
[----:B------:R-:W-:Y:S05]  /*0960*/  BSYNC B0 ;  /* 0x0000000000007941 */ /* 0x000fea0003800000 */
.L_x_4907:
[----:B------:R-:W-:Y:S01]  /*0970*/  ISETP.EQ.OR P4, PT, RZ, UR4, P4 ;  /* 0x00000004ff007c0c */ /* 0x000fe2000a782670 */
[----:B------:R-:W-:Y:S01]  /*0980*/  BSSY B0, `(.L_x_4909) ;  /* 0x000002d000007945 */ /* 0x000fe20003800000 */
[----:B------:R-:W-:Y:S02]  /*0990*/  FSETP.GTU.FTZ.AND P3, PT, R38, 20, PT ;  /* 0x41a000002600780b */ /* 0x000fe40003f7c000 */
[----:B-----5:R-:W-:Y:S02]  /*09a0*/  PRMT R8, RZ, 0x5410, R4 ;  /* 0x00005410ff087816 */ /* 0x020fe40000000004 */
        /* <DEDUP_REMOVED lines=42> */
.L_x_4910:
[----:B------:R-:W-:Y:S05]  /*0c50*/  BSYNC B0 ;  /* 0x0000000000007941 */ /* 0x000fea0003800000 */
.L_x_4909:
        /* <DEDUP_REMOVED lines=33> */
.L_x_4912:
[----:B------:R-:W-:Y:S05]  /*0e70*/  BSYNC B0 ;  /* 0x0000000000007941 */ /* 0x000fea0003800000 */
.L_x_4911:
        /* <DEDUP_REMOVED lines=33> */
.L_x_4914:
[----:B------:R-:W-:Y:S05]  /*1090*/  BSYNC B0 ;  /* 0x0000000000007941 */ /* 0x000fea0003800000 */
.L_x_4913:
        /* <DEDUP_REMOVED lines=33> */
.L_x_4916:
[----:B------:R-:W-:Y:S05]  /*12b0*/  BSYNC B0 ;  /* 0x0000000000007941 */ /* 0x000fea0003800000 */
.L_x_4915:
        /* <DEDUP_REMOVED lines=33> */
.L_x_4918:
[----:B------:R-:W-:Y:S05]  /*14d0*/  BSYNC B0 ;  /* 0x0000000000007941 */ /* 0x000fea0003800000 */
.L_x_4917:
        /* <DEDUP_REMOVED lines=33> */
.L_x_4920:
[----:B------:R-:W-:Y:S05]  /*16f0*/  BSYNC B0 ;  /* 0x0000000000007941 */ /* 0x000fea0003800000 */
.L_x_4919:
        /* <DEDUP_REMOVED lines=49> */
.L_x_4922:
        /* <DEDUP_REMOVED lines=127> */
.L_x_4921:
        /* <DEDUP_REMOVED lines=23> */
[-C--:B------:R-:W-:Y:S02]  /*2370*/  IADD3 R8, P1, R8, R13.reuse, RZ ;  /* 0x0000000d08087210 */ /* 0x080fe40007f3e0ff */
[----:B------:R-:W-:-:S02]  /*2380*/  IADD3 R32, P0, R32, R13, RZ ;  /* 0x0000000d20207210 */ /* 0x000fc40007f1e0ff */
[----:B------:R-:W-:Y:S02]  /*2390*/  IADD3.X R9, R4, R15, RZ, P1, !PT ;  /* 0x0000000f04097210 */ /* 0x000fe40000ffe4ff */
[----:B------:R-:W-:Y:S02]  /*23a0*/  F2FP.BF16.PACK_AB R7, R22, R23 ;  /* 0x000000171607723e */ /* 0x000fe400000010ff */
[----:B------:R-:W-:Y:S02]  /*23b0*/  F2FP.BF16.PACK_AB R6, R24, R25 ;  /* 0x000000191806723e */ /* 0x000fe400000010ff */
[----:B------:R-:W-:Y:S02]  /*23c0*/  F2FP.BF16.PACK_AB R5, R26, R27 ;  /* 0x0000001b1a05723e */ /* 0x000fe400000010ff */
[----:B------:R-:W-:Y:S02]  /*23d0*/  IADD3.X R33, R10, R15, RZ, P0, !PT ;  /* 0x0000000f0a217210 */ /* 0x000fe400007fe4ff */
[----:B------:R-:W-:-:S05]  /*23e0*/  F2FP.BF16.PACK_AB R4, R28, R29 ;  /* 0x0000001d1c04723e */ /* 0x000fca00000010ff */
[----:B------:R0:W-:Y:S04]  /*23f0*/  STG.E.128 [R32.64], R4 ;  /* 0x0000000420007986 */ /* 0x0001e8000c101d06 */
[----:B------:R-:W-:Y:S06]  /*2400*/  BAR.SYNC.DEFER_BLOCKING 0x0 ;  /* 0x0000000000007b1d */ /* 0x000fec0000010000 */
[----:B------:R-:W0:Y:S01]  /*2410*/  LDG.E.128 R8, [R8.64] ;  /* 0x0000000608087981 */ /* 0x000e22000c1e1d00 */
[----:B------:R-:W-:Y:S01]  /*2420*/  IMAD R44, R16, c[0x0][0x210], RZ ;  /* 0x00008400102c7a24 */ /* 0x000fe200078e02ff */
[----:B------:R-:W-:Y:S01]  /*2430*/  IADD3 R14, R14, 0x1, RZ ;  /* 0x000000010e0e7810 */ /* 0x000fe20007ffe0ff */
[----:B------:R-:W-:Y:S01]  /*2440*/  IMAD.WIDE.U32 R30, R17, c[0x0][0x210], R30 ;  /* 0x00008400111e7a25 */ /* 0x000fe200078e001e */
[----:B------:R-:W-:Y:S01]  /*2450*/  BAR.SYNC.DEFER_BLOCKING 0x0 ;  /* 0x0000000000007b1d */ /* 0x000fe20000010000 */
[----:B------:R-:W-:-:S02]  /*2460*/  IADD3 R12, P1, R12, 0x200, RZ ;  /* 0x000002000c0c7810 */ /* 0x000fc40007f3e0ff */
[----:B------:R-:W-:Y:S01]  /*2470*/  IMAD R47, R17, c[0x0][0x214], R44 ;  /* 0x00008500112f7a24 */ /* 0x000fe200078e022c */
[----:B------:R-:W-:Y:S02]  /*2480*/  IADD3 R3, P2, R3, 0x200, RZ ;  /* 0x0000020003037810 */ /* 0x000fe40007f5e0ff */
[----:B------:R-:W-:Y:S02]  /*2490*/  IADD3.X R2, RZ, R2, RZ, P1, !PT ;  /* 0x00000002ff027210 */ /* 0x000fe40000ffe4ff */
[----:B------:R-:W-:Y:S02]  /*24a0*/  IADD3 R31, R31, R47, RZ ;  /* 0x0000002f1f1f7210 */ /* 0x000fe40007ffe0ff */
[----:B------:R-:W-:-:S03]  /*24b0*/  IADD3.X R0, RZ, R0, RZ, P2, !PT ;  /* 0x00000000ff007210 */ /* 0x000fc600017fe4ff */
[----:B------:R-:W-:Y:S01]  /*24c0*/  IMAD.WIDE.U32 R30, R21, c[0x0][0x218], R30 ;  /* 0x00008600151e7a25 */ /* 0x000fe200078e001e */
[--C-:B0-----:R-:W-:Y:S02]  /*24d0*/  PRMT R5, RZ, 0x5410, R9.reuse ;  /* 0x00005410ff057816 */ /* 0x101fe40000000009 */
[----:B------:R-:W-:Y:S02]  /*24e0*/  PRMT R9, RZ, 0x7610, R9 ;  /* 0x00007610ff097816 */ /* 0x000fe40000000009 */
[--C-:B------:R-:W-:Y:S01]  /*24f0*/  PRMT R4, RZ, 0x5410, R8.reuse ;  /* 0x00005410ff047816 */ /* 0x100fe20000000008 */
[----:B------:R-:W-:Y:S01]  /*2500*/  FMUL.FTZ R37, R5, -1.4426950216293334961 ;  /* 0xbfb8aa3b05257820 */ /* 0x000fe20000410000 */
[----:B------:R-:W-:Y:S01]  /*2510*/  PRMT R8, RZ, 0x7610, R8 ;  /* 0x00007610ff087816 */ /* 0x000fe20000000008 */
[----:B------:R-:W-:Y:S02]  /*2520*/  FMUL.FTZ R6, R9, -1.4426950216293334961 ;  /* 0xbfb8aa3b09067820 */ /* 0x000fe40000410000 */
[----:B------:R-:W-:-:S02]  /*2530*/  FMUL.FTZ R34, R4, -1.4426950216293334961 ;  /* 0xbfb8aa3b04227820 */ /* 0x000fc40000410000 */
[----:B------:R0:W1:Y:S01]  /*2540*/  MUFU.EX2 R32, R6 ;  /* 0x0000000600207308 */ /* 0x0000620000000800 */
[----:B------:R-:W-:-:S07]  /*2550*/  FMUL.FTZ R36, R8, -1.4426950216293334961 ;  /* 0xbfb8aa3b08247820 */ /* 0x000fce0000410000 */
[----:B------:R-:W2:Y:S01]  /*2560*/  MUFU.EX2 R34, R34 ;  /* 0x0000002200227308 */ /* 0x000ea20000000800 */
[--C-:B0-----:R-:W-:Y:S02]  /*2570*/  PRMT R6, RZ, 0x5410, R10.reuse ;  /* 0x00005410ff067816 */ /* 0x101fe4000000000a */
[----:B------:R-:W-:-:S03]  /*2580*/  PRMT R10, RZ, 0x7610, R10 ;  /* 0x00007610ff0a7816 */ /* 0x000fc6000000000a */
[----:B------:R-:W-:Y:S02]  /*2590*/  FMUL.FTZ R7, R6, -1.4426950216293334961 ;  /* 0xbfb8aa3b06077820 */ /* 0x000fe40000410000 */
[----:B------:R-:W-:Y:S01]  /*25a0*/  FMUL.FTZ R38, R10, -1.4426950216293334961 ;  /* 0xbfb8aa3b0a267820 */ /* 0x000fe20000410000 */
[----:B------:R-:W0:Y:S01]  /*25b0*/  MUFU.EX2 R36, R36 ;  /* 0x0000002400247308 */ /* 0x000e220000000800 */
[----:B-1----:R-:W-:Y:S02]  /*25c0*/  FADD.FTZ R32, R32, 1 ;  /* 0x3f80000020207421 */ /* 0x002fe40000010000 */
[----:B--2---:R-:W-:-:S05]  /*25d0*/  FADD.FTZ R34, R34, 1 ;  /* 0x3f80000022227421 */ /* 0x004fca0000010000 */
[----:B------:R1:W2:Y:S08]  /*25e0*/  MUFU.EX2 R33, R7 ;  /* 0x0000000700217308 */ /* 0x0002b00000000800 */
[----:B------:R-:W3:Y:S01]  /*25f0*/  MUFU.EX2 R38, R38 ;  /* 0x0000002600267308 */ /* 0x000ee20000000800 */
[--C-:B-1----:R-:W-:Y:S01]  /*2600*/  PRMT R7, RZ, 0x5410, R11.reuse ;  /* 0x00005410ff077816 */ /* 0x102fe2000000000b */
[----:B0-----:R-:W-:Y:S01]  /*2610*/  FADD.FTZ R36, R36, 1 ;  /* 0x3f80000024247421 */ /* 0x001fe20000010000 */
[----:B------:R-:W-:-:S03]  /*2620*/  PRMT R11, RZ, 0x7610, R11 ;  /* 0x00007610ff0b7816 */ /* 0x000fc6000000000b */
[----:B------:R-:W-:Y:S02]  /*2630*/  FMUL.FTZ R39, R7, -1.4426950216293334961 ;  /* 0xbfb8aa3b07277820 */ /* 0x000fe40000410000 */
[----:B------:R-:W-:Y:S01]  /*2640*/  FMUL.FTZ R40, R11, -1.4426950216293334961 ;  /* 0xbfb8aa3b0b287820 */ /* 0x000fe20000410000 */
[----:B------:R-:W0:Y:S01]  /*2650*/  MUFU.EX2 R37, R37 ;  /* 0x0000002500257308 */ /* 0x000e220000000800 */
[----:B--2---:R-:W-:Y:S02]  /*2660*/  FADD.FTZ R33, R33, 1 ;  /* 0x3f80000021217421 */ /* 0x004fe40000010000 */
[----:B---3--:R-:W-:-:S05]  /*2670*/  FADD.FTZ R38, R38, 1 ;  /* 0x3f80000026267421 */ /* 0x008fca0000010000 */
[----:B------:R-:W1:Y:S08]  /*2680*/  MUFU.EX2 R40, R40 ;  /* 0x0000002800287308 */ /* 0x000e700000000800 */
[----:B------:R-:W2:Y:S01]  /*2690*/  MUFU.EX2 R39, R39 ;  /* 0x0000002700277308 */ /* 0x000ea20000000800 */
[----:B0-----:R-:W-:Y:S02]  /*26a0*/  FADD.FTZ R37, R37, 1 ;  /* 0x3f80000025257421 */ /* 0x001fe40000010000 */
[----:B-1----:R-:W-:-:S05]  /*26b0*/  FADD.FTZ R40, R40, 1 ;  /* 0x3f80000028287421 */ /* 0x002fca0000010000 */
[----:B------:R-:W0:Y:S01]  /*26c0*/  MUFU.RCP R33, R33 ;  /* 0x0000002100217308 */ /* 0x000e220000001000 */
[----:B--2---:R-:W-:-:S07]  /*26d0*/  FADD.FTZ R39, R39, 1 ;  /* 0x3f80000027277421 */ /* 0x004fce0000010000 */
[----:B------:R-:W1:Y:S08]  /*26e0*/  MUFU.RCP R41, R34 ;  /* 0x0000002200297308 */ /* 0x000e700000001000 */
[----:B------:R2:W-:Y:S01]  /*26f0*/  MUFU.RCP R43, R36 ;  /* 0x00000024002b7308 */ /* 0x0005e20000001000 */
[----:B0-----:R-:W-:-:S04]  /*2700*/  FMUL.FTZ R6, R6, R33 ;  /* 0x0000002106067220 */ /* 0x001fc80000410000 */
[----:B------:R-:W-:-:S03]  /*2710*/  FMUL.FTZ R6, R6, R25 ;  /* 0x0000001906067220 */ /* 0x000fc60000410000 */
[----:B------:R-:W0:Y:S01]  /*2720*/  MUFU.RCP R45, R38 ;  /* 0x00000026002d7308 */ /* 0x000e220000001000 */
[----:B--2---:R-:W-:Y:S02]  /*2730*/  IMAD R36, R20, c[0x0][0x218], RZ ;  /* 0x0000860014247a24 */ /* 0x004fe400078e02ff */
[----:B-1----:R-:W-:-:S04]  /*2740*/  FMUL.FTZ R4, R4, R41 ;  /* 0x0000002904047220 */ /* 0x002fc80000410000 */
[----:B------:R-:W-:Y:S01]  /*2750*/  FMUL.FTZ R4, R4, R29 ;  /* 0x0000001d04047220 */ /* 0x000fe20000410000 */
[----:B------:R1:W2:Y:S08]  /*2760*/  MUFU.RCP R42, R37 ;  /* 0x00000025002a7308 */ /* 0x0002b00000001000 */
[----:B------:R-:W3:Y:S01]  /*2770*/  MUFU.RCP R32, R32 ;  /* 0x0000002000207308 */ /* 0x000ee20000001000 */
[----:B-1----:R-:W-:Y:S01]  /*2780*/  IMAD R37, R21, c[0x0][0x21c], R36 ;  /* 0x0000870015257a24 */ /* 0x002fe200078e0224 */
[----:B------:R-:W-:Y:S01]  /*2790*/  LEA R36, P0, R30, c[0x0][0x270], 0x1 ;  /* 0x00009c001e247a11 */ /* 0x000fe200078008ff */
[----:B0-----:R-:W-:-:S03]  /*27a0*/  FMUL.FTZ R33, R10, R45 ;  /* 0x0000002d0a217220 */ /* 0x001fc60000410000 */
[----:B------:R-:W-:Y:S01]  /*27b0*/  IADD3 R31, R31, R37, RZ ;  /* 0x000000251f1f7210 */ /* 0x000fe20007ffe0ff */
[----:B------:R-:W-:Y:S01]  /*27c0*/  FMUL.FTZ R33, R33, R24 ;  /* 0x0000001821217220 */ /* 0x000fe20000410000 */
[----:B------:R-:W0:Y:S02]  /*27d0*/  MUFU.RCP R34, R39 ;  /* 0x0000002700227308 */ /* 0x000e240000001000 */
[----:B------:R-:W-:Y:S01]  /*27e0*/  LEA.HI.X R30, R30, c[0x0][0x274], R31, 0x1, P0 ;  /* 0x00009d001e1e7a11 */ /* 0x000fe200000f0c1f */
[----:B------:R-:W-:Y:S01]  /*27f0*/  FMUL.FTZ R31, R8, R43 ;  /* 0x0000002b081f7220 */ /* 0x000fe20000410000 */
[----:B------:R-:W-:Y:S01]  /*2800*/  F2FP.BF16.PACK_AB R6, R33, R6 ;  /* 0x000000062106723e */ /* 0x000fe200000010ff */
[----:B--2---:R-:W-:Y:S02]  /*2810*/  FMUL.FTZ R8, R5, R42 ;  /* 0x0000002a05087220 */ /* 0x004fe40000410000 */
[----:B------:R-:W-:Y:S01]  /*2820*/  FMUL.FTZ R31, R31, R28 ;  /* 0x0000001c1f1f7220 */ /* 0x000fe20000410000 */
[----:B------:R-:W1:Y:S01]  /*2830*/  MUFU.RCP R40, R40 ;  /* 0x0000002800287308 */ /* 0x000e620000001000 */
[----:B---3--:R-:W-:-:S02]  /*2840*/  FMUL.FTZ R9, R9, R32 ;  /* 0x0000002009097220 */ /* 0x008fc40000410000 */
[----:B------:R-:W-:Y:S01]  /*2850*/  FMUL.FTZ R5, R8, R27 ;  /* 0x0000001b08057220 */ /* 0x000fe20000410000 */
[----:B------:R-:W-:Y:S01]  /*2860*/  IADD3 R8, P0, R36, R13, RZ ;  /* 0x0000000d24087210 */ /* 0x000fe20007f1e0ff */
[----:B------:R-:W-:Y:S01]  /*2870*/  FMUL.FTZ R26, R9, R26 ;  /* 0x0000001a091a7220 */ /* 0x000fe20000410000 */
[----:B------:R-:W-:Y:S01]  /*2880*/  F2FP.BF16.PACK_AB R4, R31, R4 ;  /* 0x000000041f04723e */ /* 0x000fe200000010ff */
[----:B0-----:R-:W-:Y:S01]  /*2890*/  FMUL.FTZ R10, R7, R34 ;  /* 0x00000022070a7220 */ /* 0x001fe20000410000 */
[----:B------:R-:W-:Y:S02]  /*28a0*/  IADD3.X R9, R30, R15, RZ, P0, !PT ;  /* 0x0000000f1e097210 */ /* 0x000fe400007fe4ff */
[----:B------:R-:W-:Y:S01]  /*28b0*/  F2FP.BF16.PACK_AB R5, R26, R5 ;  /* 0x000000051a05723e */ /* 0x000fe200000010ff */
[----:B------:R-:W-:Y:S01]  /*28c0*/  FMUL.FTZ R7, R10, R23 ;  /* 0x000000170a077220 */ /* 0x000fe20000410000 */
[----:B------:R-:W-:Y:S01]  /*28d0*/  ISETP.GE.AND P0, PT, R14, c[0x0][0x174], PT ;  /* 0x00005d000e007a0c */ /* 0x000fe20003f06270 */
[----:B-1----:R-:W-:-:S04]  /*28e0*/  FMUL.FTZ R11, R11, R40 ;  /* 0x000000280b0b7220 */ /* 0x002fc80000410000 */
[----:B------:R-:W-:-:S05]  /*28f0*/  FMUL.FTZ R22, R11, R22 ;  /* 0x000000160b167220 */ /* 0x000fca0000410000 */
[----:B------:R-:W-:-:S05]  /*2900*/  F2FP.BF16.PACK_AB R7, R22, R7 ;  /* 0x000000071607723e */ /* 0x000fca00000010ff */
[----:B------:R0:W-:Y:S01]  /*2910*/  STG.E.128 [R8.64], R4 ;  /* 0x0000000408007986 */ /* 0x0001e2000c101d06 */
[----:B------:R-:W-:Y:S01]  /*2920*/  @P0 CALL.REL.NOINC `(.L_x_4923) ;  /* 0x0000001000000944 */ /* 0x000fe20003c00000 */
[----:B------:R-:W-:Y:S05]  /*2930*/  BRA `(.L_x_4924) ;  /* 0xffffd9c000007947 */ /* 0x000fea000383ffff */
.L_x_4923:
[----:B------:R-:W-:Y:S05]  /*2940*/  EXIT ;  /* 0x000000000000794d */ /* 0x000fea0003800000 */
.L_x_4925:
        /* <DEDUP_REMOVED lines=11> */
.L_x_5457:


//--------------------- .text._Z25selective_scan_fwd_kernelI32Selective_Scan_fwd_kernel_traitsILi32ELi8ELi1ELb1ELb0ELb1ELb0EN3c108BFloat16EfEEv13SSMParamsBase --------------------------
	.section	.text._Z25selective_scan_fwd_kernelI32Selective_Scan_fwd_kernel_traitsILi32ELi8ELi1ELb1ELb0ELb1ELb0EN3c108BFloat16EfEEv13SSMParamsBase,"ax",@progbits
	.sectioninfo	@"SHI_REGISTERS=79"
	.align	128
        .global         _Z25selective_scan_fwd_kernelI32Selective_Scan_fwd_kernel_traitsILi32ELi8ELi1ELb1ELb0ELb1ELb0EN3c108BFloat16EfEEv13SSMParamsBase
        .type           _Z25selective_scan_fwd_kernelI32Selective_Scan_fwd_kernel_traitsILi32ELi8ELi1ELb1ELb0ELb1ELb0EN3c108BFloat16EfEEv13SSMParamsBase,@function
        .size           _Z25selective_scan_fwd_kernelI32Selective_Scan_fwd_kernel_traitsILi32ELi8ELi1ELb1ELb0ELb1ELb0EN3c108BFloat16EfEEv13SSMParamsBase,(.L_x_5458 - _Z25selective_scan_fwd_kernelI32Selective_Scan_fwd_kernel_traitsILi32ELi8ELi1ELb1ELb0ELb1ELb0EN3c108BFloat16EfEEv13SSMParamsBase)
        .other          _Z25selective_scan_fwd_kernelI32Selective_Scan_fwd_kernel_traitsILi32ELi8ELi1ELb1ELb0ELb1ELb0EN3c108BFloat16EfEEv13SSMParamsBase,@"STO_CUDA_ENTRY STV_DEFAULT"
_Z25selective_scan_fwd_kernelI32Selective_Scan_fwd_kernel_traitsILi32ELi8ELi1ELb1ELb0ELb1ELb0EN3c108BFloat16EfEEv13SSMParamsBase:
.text._Z25selective_scan_fwd_kernelI32Selective_Scan_fwd_kernel_traitsILi32ELi8ELi1ELb1ELb0ELb1ELb0EN3c108BFloat16EfEEv13SSMParamsBase:
[----:B------:R-:W-:Y:S02]  /*0000*/  MOV R1, c[0x0][0x28] ;  /* 0x00000a0000017a02 */ /* 0x000fe40000000f00 */
[----:B------:R-:W-:Y:S01]  /*0010*/  IABS R9, c[0x0][0x178] ;  /* 0x00005e0000097a13 */ /* 0x000fe20000000000 */
[----:B------:R-:W0:Y:S01]  /*0020*/  S2R R12, SR_CTAID.Y ;  /* 0x00000000000c7919 */ /* 0x000e220000002600 */
[----:B------:R-:W-:Y:S01]  /*0030*/  ISETP.NE.U32.AND P0, PT, RZ, c[0x0][0x238], PT ;  /* 0x00008e00ff007a0c */ /* 0x000fe20003f05070 */
[----:B------:R-:W-:Y:S01]  /*0040*/  CS2R R14, SRZ ;  /* 0x00000000000e7805 */ /* 0x000fe2000001ff00 */
[----:B------:R-:W1:Y:S01]  /*0050*/  I2F.RP R0, R9 ;  /* 0x0000000900007306 */ /* 0x000e620000209400 */
[----:B------:R-:W-:Y:S01]  /*0060*/  ISETP.NE.U32.AND P1, PT, RZ, c[0x0][0x250], PT ;  /* 0x00009400ff007a0c */ /* 0x000fe20003f25070 */
[----:B------:R-:W-:Y:S01]  /*0070*/  ULDC.64 UR4, c[0x0][0x118] ;  /* 0x0000460000047ab9 */ /* 0x000fe20000000a00 */
[----:B------:R-:W-:Y:S02]  /*0080*/  ISETP.NE.AND.EX P0, PT, RZ, c[0x0][0x23c], PT, P0 ;  /* 0x00008f00ff007a0c */ /* 0x000fe40003f05300 */
[----:B------:R-:W-:-:S03]  /*0090*/  ISETP.NE.AND.EX P1, PT, RZ, c[0x0][0x254], PT, P1 ;  /* 0x00009500ff007a0c */ /* 0x000fc60003f25310 */
        /* <DEDUP_REMOVED lines=11> */
[----:B------:R-:W-:-:S04]  /*0150*/  IMAD R21, R13, c[0x0][0x1e8], RZ ;  /* 0x00007a000d157a24 */ /* 0x000fc800078e02ff */
[C---:B------:R-:W-:Y:S01]  /*0160*/  IMAD R21, R12.reuse, c[0x0][0x1ec], R21 ;  /* 0x00007b000c157a24 */ /* 0x040fe200078e0215 */
[----:B-1----:R-:W-:Y:S01]  /*0170*/  IABS R2, R12 ;  /* 0x0000000c00027213 */ /* 0x002fe20000000000 */
[----:B--2---:R-:W-:Y:S01]  /*0180*/  HFMA2.MMA R6, -RZ, RZ, 0, 0 ;  /* 0x00000000ff067435 */ /* 0x004fe200000001ff */
[----:B----4-:R-:W-:-:S04]  /*0190*/  LOP3.LUT R4, R12, c[0x0][0x178], RZ, 0x3c, !PT ;  /* 0x00005e000c047a12 */ /* 0x010fc800078e3cff */
[----:B------:R-:W-:Y:S02]  /*01a0*/  ISETP.GE.AND P2, PT, R4, RZ, PT ;  /* 0x000000ff0400720c */ /* 0x000fe40003f46270 */
[----:B---3--:R-:W-:Y:S02]  /*01b0*/  IADD3 R8, RZ, -R7, RZ ;  /* 0x80000007ff087210 */ /* 0x008fe40007ffe0ff */
[----:B0-----:R-:W-:-:S03]  /*01c0*/  SHF.R.S32.HI R16, RZ, 0x1f, R17 ;  /* 0x0000001fff107819 */ /* 0x001fc60000011411 */
[----:B------:R-:W-:-:S04]  /*01d0*/  IMAD R11, R8, R9, RZ ;  /* 0x00000009080b7224 */ /* 0x000fc800078e02ff */
[----:B------:R-:W-:Y:S01]  /*01e0*/  IMAD.HI.U32 R7, R7, R11, R6 ;  /* 0x0000000b07077227 */ /* 0x000fe200078e0006 */
[----:B------:R-:W-:-:S04]  /*01f0*/  MOV R6, c[0x0][0x174] ;  /* 0x00005d0000067a02 */ /* 0x000fc80000000f00 */
[----:B------:R-:W-:Y:S01]  /*0200*/  ISETP.GE.AND P3, PT, R6, 0x1, PT ;  /* 0x000000010600780c */ /* 0x000fe20003f66270 */
[----:B------:R-:W-:-:S04]  /*0210*/  IMAD.HI.U32 R8, R7, R2, RZ ;  /* 0x0000000207087227 */ /* 0x000fc800078e00ff */
[----:B------:R-:W-:Y:S01]  /*0220*/  IMAD.WIDE.U32 R6, R17, c[0x0][0x1b0], RZ ;  /* 0x00006c0011067a25 */ /* 0x000fe200078e00ff */
[----:B------:R-:W-:-:S05]  /*0230*/  IADD3 R0, -R8, RZ, RZ ;  /* 0x000000ff08007210 */ /* 0x000fca0007ffe1ff */
[----:B------:R-:W-:Y:S02]  /*0240*/  IMAD R0, R9, R0, R2 ;  /* 0x0000000009007224 */ /* 0x000fe400078e0202 */
[----:B------:R-:W-:-:S03]  /*0250*/  IMAD.WIDE.U32 R2, R17, c[0x0][0x1d0], RZ ;  /* 0x0000740011027a25 */ /* 0x000fc600078e00ff */
[----:B------:R-:W-:-:S13]  /*0260*/  ISETP.GT.U32.AND P1, PT, R9, R0, PT ;  /* 0x000000000900720c */ /* 0x000fda0003f24070 */
[-C--:B------:R-:W-:Y:S02]  /*0270*/  @!P1 IADD3 R0, R0, -R9.reuse, RZ ;  /* 0x8000000900009210 */ /* 0x080fe40007ffe0ff */
[----:B------:R-:W-:Y:S02]  /*0280*/  @!P1 IADD3 R8, R8, 0x1, RZ ;  /* 0x0000000108089810 */ /* 0x000fe40007ffe0ff */
[----:B------:R-:W-:Y:S01]  /*0290*/  ISETP.GE.U32.AND P0, PT, R0, R9, PT ;  /* 0x000000090000720c */ /* 0x000fe20003f06070 */
[----:B------:R-:W-:Y:S01]  /*02a0*/  IMAD R0, R16, c[0x0][0x1d0], RZ ;  /* 0x0000740010007a24 */ /* 0x000fe200078e02ff */
[----:B------:R-:W-:-:S03]  /*02b0*/  ISETP.NE.AND P1, PT, RZ, c[0x0][0x178], PT ;  /* 0x00005e00ff007a0c */ /* 0x000fc60003f25270 */
[----:B------:R-:W-:Y:S02]  /*02c0*/  IMAD R5, R17, c[0x0][0x1d4], R0 ;  /* 0x0000750011057a24 */ /* 0x000fe400078e0200 */
[----:B------:R-:W-:-:S03]  /*02d0*/  IMAD R0, R16, c[0x0][0x1e0], RZ ;  /* 0x0000780010007a24 */ /* 0x000fc600078e02ff */
[----:B------:R-:W-:Y:S01]  /*02e0*/  IADD3 R3, R3, R5, RZ ;  /* 0x0000000503037210 */ /* 0x000fe20007ffe0ff */
[C---:B------:R-:W-:Y:S02]  /*02f0*/  IMAD.WIDE.U32 R4, R17.reuse, c[0x0][0x1e0], RZ ;  /* 0x0000780011047a25 */ /* 0x040fe400078e00ff */
[----:B------:R-:W-:Y:S02]  /*0300*/  @P0 IADD3 R8, R8, 0x1, RZ ;  /* 0x0000000108080810 */ /* 0x000fe40007ffe0ff */
[----:B------:R-:W-:Y:S02]  /*0310*/  IMAD R9, R17, c[0x0][0x1e4], R0 ;  /* 0x0000790011097a24 */ /* 0x000fe400078e0200 */
[----:B------:R-:W-:Y:S01]  /*0320*/  MOV R11, R8 ;  /* 0x00000008000b7202 */ /* 0x000fe20000000f00 */
[----:B------:R-:W-:Y:S02]  /*0330*/  IMAD R0, R16, c[0x0][0x1b0], RZ ;  /* 0x00006c0010007a24 */ /* 0x000fe400078e02ff */
[----:B------:R-:W-:Y:S01]  /*0340*/  IADD3 R5, R5, R9, RZ ;  /* 0x0000000905057210 */ /* 0x000fe20007ffe0ff */
[----:B------:R-:W-:Y:S01]  /*0350*/  IMAD R9, R13, c[0x0][0x1d8], RZ ;  /* 0x000076000d097a24 */ /* 0x000fe200078e02ff */
[----:B------:R-:W-:Y:S01]  /*0360*/  @!P2 IADD3 R11, -R11, RZ, RZ ;  /* 0x000000ff0b0ba210 */ /* 0x000fe20007ffe1ff */
[----:B------:R-:W-:Y:S01]  /*0370*/  IMAD R23, R17, c[0x0][0x1b4], R0 ;  /* 0x00006d0011177a24 */ /* 0x000fe200078e0200 */
[----:B------:R-:W-:Y:S01]  /*0380*/  @!P1 LOP3.LUT R11, RZ, c[0x0][0x178], RZ, 0x33, !PT ;  /* 0x00005e00ff0b9a12 */ /* 0x000fe200078e33ff */
[----:B------:R-:W-:-:S03]  /*0390*/  IMAD R19, R12, c[0x0][0x1dc], R9 ;  /* 0x000077000c137a24 */ /* 0x000fc600078e0209 */
[----:B------:R-:W-:Y:S02]  /*03a0*/  IADD3 R9, R7, R23, RZ ;  /* 0x0000001707097210 */ /* 0x000fe40007ffe0ff */
[----:B------:R-:W-:Y:S01]  /*03b0*/  SHF.R.S32.HI R0, RZ, 0x1f, R11 ;  /* 0x0000001fff007819 */ /* 0x000fe2000001140b */
[----:B------:R-:W-:Y:S06]  /*03c0*/  @!P3 EXIT ;  /* 0x000000000000b94d */ /* 0x000fec0003800000 */
[----:B------:R-:W0:Y:S01]  /*03d0*/  S2R R25, SR_TID.X ;  /* 0x0000000000197919 */ /* 0x000e220000002100 */
[----:B------:R-:W-:Y:S01]  /*03e0*/  MOV R8, R6 ;  /* 0x0000000600087202 */ /* 0x000fe20000000f00 */
[C---:B------:R-:W-:Y:S01]  /*03f0*/  IMAD.WIDE.U32 R2, R12.reuse, c[0x0][0x1d8], R2 ;  /* 0x000076000c027a25 */ /* 0x040fe200078e0002 */
[----:B------:R-:W-:Y:S01]  /*0400*/  MOV R24, RZ ;  /* 0x000000ff00187202 */ /* 0x000fe20000000f00 */
[----:B------:R-:W1:Y:S02]  /*0410*/  S2R R18, SR_LANEID ;  /* 0x0000000000127919 */ /* 0x000e640000000000 */
[----:B------:R-:W-:Y:S01]  /*0420*/  IMAD.WIDE.U32 R4, R12, c[0x0][0x1e8], R4 ;  /* 0x00007a000c047a25 */ /* 0x000fe200078e0004 */
[----:B------:R-:W-:-:S03]  /*0430*/  LEA R28, P0, R2, c[0x0][0x240], 0x1 ;  /* 0x00009000021c7a11 */ /* 0x000fc600078008ff */
[----:B------:R-:W-:Y:S01]  /*0440*/  IMAD.WIDE.U32 R6, R11, c[0x0][0x1c8], R8 ;  /* 0x000072000b067a25 */ /* 0x000fe200078e0008 */
[----:B------:R-:W-:Y:S02]  /*0450*/  IADD3 R9, R3, R19, RZ ;  /* 0x0000001303097210 */ /* 0x000fe40007ffe0ff */
[----:B------:R-:W-:Y:S01]  /*0460*/  IADD3 R3, R5, R21, RZ ;  /* 0x0000001505037210 */ /* 0x000fe20007ffe0ff */
[----:B------:R-:W-:Y:S01]  /*0470*/  IMAD R0, R0, c[0x0][0x1c8], RZ ;  /* 0x0000720000007a24 */ /* 0x000fe200078e02ff */
[----:B------:R-:W-:Y:S01]  /*0480*/  LEA R30, P1, R4, c[0x0][0x248], 0x1 ;  /* 0x00009200041e7a11 */ /* 0x000fe200078208ff */
[----:B------:R-:W-:Y:S01]  /*0490*/  IMAD R5, R13, c[0x0][0x198], RZ ;  /* 0x000066000d057a24 */ /* 0x000fe200078e02ff */
[----:B------:R-:W-:Y:S01]  /*04a0*/  LEA.HI.X R32, R2, c[0x0][0x244], R9, 0x1, P0 ;  /* 0x0000910002207a11 */ /* 0x000fe200000f0c09 */
[----:B------:R-:W-:Y:S01]  /*04b0*/  IMAD R33, R11, c[0x0][0x1cc], R0 ;  /* 0x000073000b217a24 */ /* 0x000fe200078e0200 */
[----:B------:R-:W-:Y:S01]  /*04c0*/  LEA.HI.X R34, R4, c[0x0][0x24c], R3, 0x1, P1 ;  /* 0x0000930004227a11 */ /* 0x000fe200008f0c03 */
[----:B------:R-:W-:Y:S01]  /*04d0*/  IMAD R3, R13, c[0x0][0x180], RZ ;  /* 0x000060000d037a24 */ /* 0x000fe200078e02ff */
[----:B------:R-:W-:Y:S01]  /*04e0*/  LEA R31, P2, R6, c[0x0][0x230], 0x1 ;  /* 0x00008c00061f7a11 */ /* 0x000fe200078408ff */
[----:B------:R-:W-:Y:S01]  /*04f0*/  IMAD R0, R17, c[0x0][0x164], R12 ;  /* 0x0000590011007a24 */ /* 0x000fe200078e020c */
[----:B------:R-:W-:Y:S01]  /*0500*/  IADD3 R33, R7, R33, RZ ;  /* 0x0000002107217210 */ /* 0x000fe20007ffe0ff */
[----:B------:R-:W-:Y:S01]  /*0510*/  IMAD.WIDE.U32 R38, R12, c[0x0][0x180], RZ ;  /* 0x000060000c267a25 */ /* 0x000fe200078e00ff */
[----:B0-----:R-:W-:-:S02]  /*0520*/  SHF.R.S32.HI R2, RZ, 0x1f, R25 ;  /* 0x0000001fff027819 */ /* 0x001fc40000011419 */
[----:B------:R-:W-:Y:S01]  /*0530*/  LEA.HI.X R33, R6, c[0x0][0x234], R33, 0x1, P2 ;  /* 0x00008d0006217a11 */ /* 0x000fe200010f0c21 */
[C---:B------:R-:W-:Y:S01]  /*0540*/  IMAD.WIDE.U32 R36, R12.reuse, c[0x0][0x198], RZ ;  /* 0x000066000c247a25 */ /* 0x040fe200078e00ff */
[C---:B------:R-:W-:Y:S02]  /*0550*/  SHF.L.U64.HI R19, R25.reuse, 0x4, R2 ;  /* 0x0000000419137819 */ /* 0x040fe40000010202 */
[----:B------:R-:W-:Y:S01]  /*0560*/  SHF.L.U32 R25, R25, 0x4, RZ ;  /* 0x0000000419197819 */ /* 0x000fe200000006ff */
[C---:B------:R-:W-:Y:S02]  /*0570*/  IMAD R3, R12.reuse, c[0x0][0x184], R3 ;  /* 0x000061000c037a24 */ /* 0x040fe400078e0203 */
[----:B------:R-:W-:Y:S02]  /*0580*/  IMAD R5, R12, c[0x0][0x19c], R5 ;  /* 0x000067000c057a24 */ /* 0x000fe400078e0205 */
[----:B------:R-:W-:Y:S01]  /*0590*/  IMAD R0, R0, c[0x0][0x174], RZ ;  /* 0x00005d0000007a24 */ /* 0x000fe200078e02ff */
[----:B------:R-:W-:-:S02]  /*05a0*/  IADD3 R27, R39, R3, RZ ;  /* 0x00000003271b7210 */ /* 0x000fc40007ffe0ff */
[----:B------:R-:W-:Y:S01]  /*05b0*/  IADD3 R29, R37, R5, RZ ;  /* 0x00000005251d7210 */ /* 0x000fe20007ffe0ff */
[----:B-1----:R-:W-:Y:S02]  /*05c0*/  IMAD R26, R0, c[0x0][0x16c], RZ ;  /* 0x00005b00001a7a24 */ /* 0x002fe400078e02ff */
.L_x_4947:
[----:B------:R-:W-:Y:S01]  /*05d0*/  BAR.SYNC.DEFER_BLOCKING 0x0 ;  /* 0x0000000000007b1d */ /* 0x000fe20000010000 */
[----:B------:R-:W-:-:S04]  /*05e0*/  IADD3 R8, P0, R30, R25, RZ ;  /* 0x000000191e087210 */ /* 0x000fc80007f1e0ff */
[----:B------:R-:W-:-:S06]  /*05f0*/  IADD3.X R9, R34, R19, RZ, P0, !PT ;  /* 0x0000001322097210 */ /* 0x000fcc00007fe4ff */
[----:B------:R-:W2:Y:S01]  /*0600*/  LDG.E.128 R8, [R8.64] ;  /* 0x0000000408087981 */ /* 0x000ea2000c1e1d00 */
[----:B0-----:R-:W-:-:S04]  /*0610*/  IADD3 R4, P0, R28, R25, RZ ;  /* 0x000000191c047210 */ /* 0x001fc80007f1e0ff */
[----:B------:R-:W-:-:S06]  /*0620*/  IADD3.X R5, R32, R19, RZ, P0, !PT ;  /* 0x0000001320057210 */ /* 0x000fcc00007fe4ff */
[----:B-----5:R-:W5:Y:S01]  /*0630*/  LDG.E.128 R4, [R4.64] ;  /* 0x0000000404047981 */ /* 0x020f62000c1e1d00 */
[----:B------:R-:W-:Y:S01]  /*0640*/  MOV R0, c[0x0][0x16c] ;  /* 0x00005b0000007a02 */ /* 0x000fe20000000f00 */
[----:B------:R-:W-:Y:S01]  /*0650*/  ULDC.U8 UR6, c[0x0][0x17e] ;  /* 0x00005f8000067ab9 */ /* 0x000fe20000000000 */
[----:B------:R-:W-:Y:S02]  /*0660*/  BSSY B0, `(.L_x_4926) ;  /* 0x0000038000007945 */ /* 0x000fe40003800000 */
[----:B------:R-:W-:Y:S02]  /*0670*/  ISETP.GE.AND P6, PT, R0, 0x1, PT ;  /* 0x000000010000780c */ /* 0x000fe40003fc6270 */
[--C-:B--2---:R-:W-:Y:S02]  /*0680*/  PRMT R0, RZ, 0x5410, R8.reuse ;  /* 0x00005410ff007816 */ /* 0x104fe40000000008 */
[----:B------:R-:W-:Y:S02]  /*0690*/  PRMT R8, RZ, 0x7610, R8 ;  /* 0x00007610ff087816 */ /* 0x000fe40000000008 */
[--C-:B------:R-:W-:Y:S01]  /*06a0*/  PRMT R20, RZ, 0x5410, R10.reuse ;  /* 0x00005410ff147816 */ /* 0x100fe2000000000a */
[----:B------:R-:W-:Y:S01]  /*06b0*/  FADD.FTZ R51, R0, R15 ;  /* 0x0000000f00337221 */ /* 0x000fe20000010000 */
        /* <DEDUP_REMOVED lines=50> */
.L_x_4927:
[----:B------:R-:W-:Y:S05]  /*09e0*/  BSYNC B0 ;  /* 0x0000000000007941 */ /* 0x000fea0003800000 */
.L_x_4926:
        /* <DEDUP_REMOVED lines=36> */
.L_x_4929:
[----:B------:R-:W-:Y:S05]  /*0c30*/  BSYNC B0 ;  /* 0x0000000000007941 */ /* 0x000fea0003800000 */
.L_x_4928:
[----:B------:R-:W-:Y:S01]  /*0c40*/  ISETP.EQ.OR P4, PT, RZ, UR6, P4 ;  /* 0x00000006ff007c0c */ /* 0x000fe2000a782670 */
[----:B------:R-:W-:Y:S01]  /*0c50*/  BSSY B0, `(.L_x_4930) ;  /* 0x000002d000007945 */ /* 0x000fe20003800000 */
[----:B------:R-:W-:Y:S02]  /*0c60*/  FSETP.GTU.FTZ.AND P3, PT, R52, 20, PT ;  /* 0x41a000003400780b */ /* 0x000fe40003f7c000 */
[--C-:B-----5:R-:W-:Y:S02]  /*0c70*/  PRMT R2, RZ, 0x5410, R4.reuse ;  /* 0x00005410ff027816 */ /* 0x120fe40000000004 */
        /* <DEDUP_REMOVED lines=42> */
.L_x_4931:
[----:B------:R-:W-:Y:S05]  /*0f20*/  BSYNC B0 ;  /* 0x0000000000007941 */ /* 0x000fea0003800000 */
.L_x_4930:
        /* <DEDUP_REMOVED lines=33> */
.L_x_4933:
[----:B------:R-:W-:Y:S05]  /*1140*/  BSYNC B0 ;  /* 0x0000000000007941 */ /* 0x000fea0003800000 */
.L_x_4932:
        /* <DEDUP_REMOVED lines=33> */
.L_x_4935:
[----:B------:R-:W-:Y:S05]  /*1360*/  BSYNC B0 ;  /* 0x0000000000007941 */ /* 0x000fea0003800000 */
.L_x_4934:
        /* <DEDUP_REMOVED lines=33> */
.L_x_4937:
[----:B------:R-:W-:Y:S05]  /*1580*/  BSYNC B0 ;  /* 0x0000000000007941 */ /* 0x000fea0003800000 */
.L_x_4936:
        /* <DEDUP_REMOVED lines=33> */
.L_x_4939:
[----:B------:R-:W-:Y:S05]  /*17a0*/  BSYNC B0 ;  /* 0x0000000000007941 */ /* 0x000fea0003800000 */
.L_x_4938:
        /* <DEDUP_REMOVED lines=33> */
.L_x_4941:
[----:B------:R-:W-:Y:S05]  /*19c0*/  BSYNC B0 ;  /* 0x0000000000007941 */ /* 0x000fea0003800000 */
.L_x_4940:
[--C-:B------:R-:W-:Y:S01]  /*19d0*/  PRMT R10, RZ, 0x5410, R7.reuse ;  /* 0x00005410ff0a7816 */ /* 0x100fe20000000007 */
[----:B------:R-:W-:Y:S01]  /*19e0*/  BAR.SYNC.DEFER_BLOCKING 0x0 ;  /* 0x0000000000007b1d */ /* 0x000fe20000010000 */
[----:B------:R-:W-:Y:S01]  /*19f0*/  PRMT R23, RZ, 0x7610, R7 ;  /* 0x00007610ff177816 */ /* 0x000fe20000000007 */
[CC--:B------:R-:W-:Y:S02]  /*1a00*/  FMUL.FTZ R58, R8.reuse, R14.reuse ;  /* 0x0000000e083a7220 */ /* 0x0c0fe40000410000 */
[----:B------:R-:W-:Y:S02]  /*1a10*/  FMUL.FTZ R7, R8, R47 ;  /* 0x0000002f08077220 */ /* 0x000fe40000410000 */
[-C--:B------:R-:W-:Y:S02]  /*1a20*/  FMUL.FTZ R54, R2, R14.reuse ;  /* 0x0000000e02367220 */ /* 0x080fe40000410000 */
[-C--:B------:R-:W-:Y:S02]  /*1a30*/  FMUL.FTZ R56, R4, R14.reuse ;  /* 0x0000000e04387220 */ /* 0x080fe40000410000 */
[----:B------:R-:W-:-:S02]  /*1a40*/  FMUL.FTZ R57, R9, R14 ;  /* 0x0000000e09397220 */ /* 0x000fc40000410000 */
[----:B------:R-:W-:Y:S02]  /*1a50*/  FMUL.FTZ R8, R9, R46 ;  /* 0x0000002e09087220 */ /* 0x000fe40000410000 */
[-C--:B------:R-:W-:Y:S02]  /*1a60*/  FMUL.FTZ R53, R21, R14.reuse ;  /* 0x0000000e15357220 */ /* 0x080fe40000410000 */
[-C--:B------:R-:W-:Y:S02]  /*1a70*/  FMUL.FTZ R55, R11, R14.reuse ;  /* 0x0000000e0b377220 */ /* 0x080fe40000410000 */
[-C--:B------:R-:W-:Y:S02]  /*1a80*/  FMUL.FTZ R0, R10, R14.reuse ;  /* 0x0000000e0a007220 */ /* 0x080fe40000410000 */
[----:B------:R-:W-:Y:S02]  /*1a90*/  FMUL.FTZ R3, R23, R14 ;  /* 0x0000000e17037220 */ /* 0x000fe40000410000 */
[----:B------:R-:W-:-:S02]  /*1aa0*/  FMUL.FTZ R2, R2, R51 ;  /* 0x0000003302027220 */ /* 0x000fc40000410000 */
[----:B------:R-:W-:Y:S02]  /*1ab0*/  FMUL.FTZ R5, R21, R50 ;  /* 0x0000003215057220 */ /* 0x000fe40000410000 */
[----:B------:R-:W-:Y:S02]  /*1ac0*/  FMUL.FTZ R4, R4, R49 ;  /* 0x0000003104047220 */ /* 0x000fe40000410000 */
[----:B------:R-:W-:Y:S02]  /*1ad0*/  FMUL.FTZ R6, R11, R48 ;  /* 0x000000300b067220 */ /* 0x000fe40000410000 */
[----:B------:R-:W-:Y:S01]  /*1ae0*/  FMUL.FTZ R9, R10, R35 ;  /* 0x000000230a097220 */ /* 0x000fe20000410000 */
[----:B------:R-:W-:Y:S05]  /*1af0*/  @!P6 BRA `(.L_x_4942) ;  /* 0x000009b00000e947 */ /* 0x000fea0003800000 */
[----:B------:R-:W0:Y:S01]  /*1b00*/  S2R R59, SR_TID.X ;  /* 0x00000000003b7919 */ /* 0x000e220000002100 */
[----:B------:R-:W-:Y:S01]  /*1b10*/  HFMA2.MMA R11, -RZ, RZ, 0, 0 ;  /* 0x00000000ff0b7435 */ /* 0x000fe200000001ff */
[----:B------:R-:W-:Y:S01]  /*1b20*/  FMUL.FTZ R10, R23, R52 ;  /* 0x00000034170a7220 */ /* 0x000fe20000410000 */
[----:B0-----:R-:W-:-:S04]  /*1b30*/  LOP3.LUT P0, RZ, R59, 0x1f, RZ, 0xc0, !PT ;  /* 0x0000001f3bff7812 */ /* 0x001fc8000780c0ff */
[----:B------:R-:W-:-:S04]  /*1b40*/  ISETP.EQ.OR P0, PT, R24, RZ, P0 ;  /* 0x000000ff1800720c */ /* 0x000fc80000702670 */
.L_x_4945:
        /* <DEDUP_REMOVED lines=9> */
[----:B------:R0:W2:Y:S01]  /*1be0*/  LDG.E R44, [R22.64] ;  /* 0x00000004162c7981 */ /* 0x0000a2000c1e1900 */
[----:B------:R-:W-:Y:S02]  /*1bf0*/  IMAD R20, R42, c[0x0][0x1c0], RZ ;  /* 0x000070002a147a24 */ /* 0x000fe400078e02ff */
[----:B------:R-:W-:-:S04]  /*1c00*/  IMAD.WIDE.U32 R40, R11, c[0x0][0x1c0], RZ ;  /* 0x000070000b287a25 */ /* 0x000fc800078e00ff */
[----:B------:R-:W-:Y:S01]  /*1c10*/  IMAD R21, R11, c[0x0][0x1c4], R20 ;  /* 0x000071000b157a24 */ /* 0x000fe200078e0214 */
[----:B------:R-:W-:Y:S01]  /*1c20*/  LEA R20, P1, R40, R31, 0x1 ;  /* 0x0000001f28147211 */ /* 0x000fe200078208ff */
[----:B------:R-:W-:Y:S01]  /*1c30*/  IMAD R42, R42, c[0x0][0x1a0], RZ ;  /* 0x000068002a2a7a24 */ /* 0x000fe200078e02ff */
[----:B0-----:R-:W-:Y:S02]  /*1c40*/  MOV R22, R36 ;  /* 0x0000002400167202 */ /* 0x001fe40000000f00 */
[----:B------:R-:W-:Y:S01]  /*1c50*/  IADD3 R60, R41, R21, RZ ;  /* 0x00000015293c7210 */ /* 0x000fe20007ffe0ff */
[C---:B------:R-:W-:Y:S01]  /*1c60*/  IMAD R43, R11.reuse, c[0x0][0x1a4], R42 ;  /* 0x000069000b2b7a24 */ /* 0x040fe200078e022a */
[----:B------:R-:W-:Y:S02]  /*1c70*/  MOV R23, R29 ;  /* 0x0000001d00177202 */ /* 0x000fe40000000f00 */
[----:B------:R-:W-:Y:S02]  /*1c80*/  IADD3 R20, P2, R20, R25, RZ ;  /* 0x0000001914147210 */ /* 0x000fe40007f5e0ff */
[----:B------:R-:W-:Y:S01]  /*1c90*/  LEA.HI.X R60, R40, R33, R60, 0x1, P1 ;  /* 0x00000021283c7211 */ /* 0x000fe200008f0c3c */
[----:B------:R-:W-:-:S03]  /*1ca0*/  IMAD.WIDE.U32 R40, R11, c[0x0][0x1a0], R22 ;  /* 0x000068000b287a25 */ /* 0x000fc600078e0016 */
[----:B------:R-:W-:Y:S02]  /*1cb0*/  IADD3.X R21, R60, R19, RZ, P2, !PT ;  /* 0x000000133c157210 */ /* 0x000fe400017fe4ff */
[C---:B------:R-:W-:Y:S02]  /*1cc0*/  LEA R42, P1, R40.reuse, c[0x0][0x228], 0x2 ;  /* 0x00008a00282a7a11 */ /* 0x040fe400078210ff */
[----:B------:R-:W-:Y:S02]  /*1cd0*/  IADD3 R41, R41, R43, RZ ;  /* 0x0000002b29297210 */ /* 0x000fe40007ffe0ff */
[----:B------:R-:W3:Y:S02]  /*1ce0*/  LDG.E.128 R20, [R20.64] ;  /* 0x0000000414147981 */ /* 0x000ee4000c1e1d00 */
[----:B------:R-:W-:-:S05]  /*1cf0*/  LEA.HI.X R43, R40, c[0x0][0x22c], R41, 0x2, P1 ;  /* 0x00008b00282b7a11 */ /* 0x000fca00008f1429 */
[----:B------:R0:W4:Y:S01]  /*1d00*/  LDG.E R65, [R42.64] ;  /* 0x000000042a417981 */ /* 0x000122000c1e1900 */
[C---:B------:R-:W-:Y:S01]  /*1d10*/  ISETP.GE.AND P1, PT, R18.reuse, 0x1, PT ;  /* 0x000000011200780c */ /* 0x040fe20003f26270 */
[----:B------:R-:W-:Y:S01]  /*1d20*/  BSSY B0, `(.L_x_4943) ;  /* 0x000006a000007945 */ /* 0x000fe20003800000 */
[C---:B------:R-:W-:Y:S02]  /*1d30*/  ISETP.NE.AND P2, PT, R18.reuse, 0x1f, PT ;  /* 0x0000001f1200780c */ /* 0x040fe40003f45270 */
        /* <DEDUP_REMOVED lines=11> */
[----:B------:R-:W-:-:S07]  /*1df0*/  FMUL.FTZ R61, R44, R52 ;  /* 0x000000342c3d7220 */ /* 0x000fce0000410000 */
[----:B------:R-:W2:Y:S01]  /*1e00*/  MUFU.EX2 R71, R71 ;  /* 0x0000004700477308 */ /* 0x000ea20000000800 */
[-C--:B-1----:R-:W-:Y:S01]  /*1e10*/  FFMA.FTZ R40, R2, R69.reuse, R5 ;  /* 0x0000004502287223 */ /* 0x082fe20000010005 */
[--C-:B---3--:R-:W-:Y:S02]  /*1e20*/  PRMT R68, RZ, 0x5410, R22.reuse ;  /* 0x00005410ff447816 */ /* 0x108fe40000000016 */
[----:B------:R-:W-:Y:S02]  /*1e30*/  PRMT R72, RZ, 0x7610, R22 ;  /* 0x00007610ff487816 */ /* 0x000fe40000000016 */
[--C-:B------:R-:W-:Y:S02]  /*1e40*/  PRMT R74, RZ, 0x5410, R21.reuse ;  /* 0x00005410ff4a7816 */ /* 0x100fe40000000015 */
[----:B------:R-:W1:Y:S01]  /*1e50*/  MUFU.EX2 R67, R67 ;  /* 0x0000004300437308 */ /* 0x000e620000000800 */
[----:B0-----:R-:W-:Y:S01]  /*1e60*/  FMUL.FTZ R42, R64, R69 ;  /* 0x00000045402a7220 */ /* 0x001fe20000410000 */
[----:B------:R-:W-:-:S02]  /*1e70*/  PRMT R76, RZ, 0x7610, R21 ;  /* 0x00007610ff4c7816 */ /* 0x000fc40000000015 */
[----:B------:R-:W-:-:S04]  /*1e80*/  PRMT R70, RZ, 0x7610, R23 ;  /* 0x00007610ff467816 */ /* 0x000fc80000000017 */
[----:B------:R-:W0:Y:S01]  /*1e90*/  MUFU.EX2 R62, R62 ;  /* 0x0000003e003e7308 */ /* 0x000e220000000800 */
[C---:B--2---:R-:W-:Y:S02]  /*1ea0*/  FFMA.FTZ R40, R71.reuse, R40, R4 ;  /* 0x0000002847287223 */ /* 0x044fe40000010004 */
[----:B------:R-:W-:Y:S02]  /*1eb0*/  FMUL.FTZ R42, R71, R42 ;  /* 0x0000002a472a7220 */ /* 0x000fe40000410000 */
[----:B----4-:R-:W-:-:S03]  /*1ec0*/  FMUL.FTZ R70, R70, R65 ;  /* 0x0000004146467220 */ /* 0x010fc60000410000 */
[----:B------:R-:W2:Y:S01]  /*1ed0*/  MUFU.EX2 R63, R63 ;  /* 0x0000003f003f7308 */ /* 0x000ea20000000800 */
[C---:B-1----:R-:W-:Y:S02]  /*1ee0*/  FFMA.FTZ R40, R67.reuse, R40, R6 ;  /* 0x0000002843287223 */ /* 0x042fe40000010006 */
[----:B------:R-:W-:-:S05]  /*1ef0*/  FMUL.FTZ R41, R67, R42 ;  /* 0x0000002a43297220 */ /* 0x000fca0000410000 */
[----:B------:R-:W1:Y:S01]  /*1f00*/  MUFU.EX2 R60, R60 ;  /* 0x0000003c003c7308 */ /* 0x000e620000000800 */
[C---:B0-----:R-:W-:Y:S02]  /*1f10*/  FFMA.FTZ R42, R62.reuse, R40, R7 ;  /* 0x000000283e2a7223 */ /* 0x041fe40000010007 */
[----:B------:R-:W-:-:S05]  /*1f20*/  FMUL.FTZ R40, R62, R41 ;  /* 0x000000293e287220 */ /* 0x000fca0000410000 */
[----:B------:R-:W0:Y:S01]  /*1f30*/  MUFU.EX2 R61, R61 ;  /* 0x0000003d003d7308 */ /* 0x000e220000000800 */
[C---:B--2---:R-:W-:Y:S02]  /*1f40*/  FFMA.FTZ R42, R63.reuse, R42, R8 ;  /* 0x0000002a3f2a7223 */ /* 0x044fe40000010008 */
        /* <DEDUP_REMOVED lines=18> */
[----:B------:R-:W-:Y:S01]  /*2070*/  MOV R42, 0x3f800000 ;  /* 0x3f800000002a7802 */ /* 0x000fe20000000f00 */
[----:B-1----:R-:W-:-:S03]  /*2080*/  @P1 FMUL.FTZ R40, R40, R43 ;  /* 0x0000002b28281220 */ /* 0x002fc60000410000 */
[----:B------:R-:W0:Y:S01]  /*2090*/  SHFL.UP PT, R44, R41, 0x8, RZ ;  /* 0x05000000292c7989 */ /* 0x000e2200000e00ff */
[----:B------:R-:W-:Y:S02]  /*20a0*/  ISETP.GE.AND P1, PT, R18, 0x8, PT ;  /* 0x000000081200780c */ /* 0x000fe40003f26270 */
[----:B------:R-:W-:Y:S01]  /*20b0*/  MOV R43, RZ ;  /* 0x000000ff002b7202 */ /* 0x000fe20000000f00 */
[----:B------:R-:W1:Y:S05]  /*20c0*/  SHFL.UP PT, R45, R40, 0x8, RZ ;  /* 0x05000000282d7989 */ /* 0x000e6a00000e00ff */
[----:B------:R-:W-:Y:S05]  /*20d0*/  @!P0 LDS.64 R42, [R11.X8+0x240] ;  /* 0x000240000b2a8984 */ /* 0x000fea0000008a00 */
        /* <DEDUP_REMOVED lines=9> */
[----:B------:R-:W-:Y:S04]  /*2170*/  @!P2 STS.64 [0x220], R40 ;  /* 0x00022028ff00a388 */ /* 0x000fe80000000a00 */
[----:B------:R-:W-:Y:S06]  /*2180*/  BAR.SYNC.DEFER_BLOCKING 0x0 ;  /* 0x0000000000007b1d */ /* 0x000fec0000010000 */
[----:B------:R1:W2:Y:S02]  /*2190*/  SHFL.UP PT, R66, R40, 0x1, RZ ;  /* 0x0420000028427989 */ /* 0x0002a400000e00ff */
[----:B-1----:R-:W-:-:S02]  /*21a0*/  PRMT R40, RZ, 0x5410, R20 ;  /* 0x00005410ff287816 */ /* 0x002fc40000000014 */
[----:B0-----:R-:W-:-:S03]  /*21b0*/  @!P3 MOV R75, R43 ;  /* 0x0000002b004bb202 */ /* 0x001fc60000000f00 */
[-C--:B------:R-:W-:Y:S02]  /*21c0*/  FMUL.FTZ R41, R40, R65.reuse ;  /* 0x0000004128297220 */ /* 0x080fe40000410000 */
[----:B------:R-:W-:Y:S01]  /*21d0*/  FMUL.FTZ R40, R76, R65 ;  /* 0x000000414c287220 */ /* 0x000fe20000410000 */
        /* <DEDUP_REMOVED lines=11> */
[----:B------:R-:W-:Y:S01]  /*2290*/  PRMT R20, RZ, 0x5410, R23 ;  /* 0x00005410ff147816 */ /* 0x000fe20000000017 */
[-C--:B------:R-:W-:Y:S02]  /*22a0*/  FMUL.FTZ R23, R74, R65.reuse ;  /* 0x000000414a177220 */ /* 0x080fe40000410000 */
[----:B------:R-:W-:Y:S02]  /*22b0*/  FFMA.FTZ R69, R69, R64, R5 ;  /* 0x0000004045457223 */ /* 0x000fe40000010005 */
[----:B------:R-:W-:Y:S02]  /*22c0*/  FMUL.FTZ R22, R66, R65 ;  /* 0x0000004142167220 */ /* 0x000fe40000410000 */
[----:B------:R-:W-:Y:S02]  /*22d0*/  FFMA.FTZ R66, R71, R69, R4 ;  /* 0x0000004547427223 */ /* 0x000fe40000010004 */
[----:B------:R-:W-:-:S02]  /*22e0*/  FMUL.FTZ R71, R68, R65 ;  /* 0x0000004144477220 */ /* 0x000fc40000410000 */
[----:B------:R-:W-:Y:S02]  /*22f0*/  FFMA.FTZ R67, R67, R66, R6 ;  /* 0x0000004243437223 */ /* 0x000fe40000010006 */
[-C--:B------:R-:W-:Y:S02]  /*2300*/  FMUL.FTZ R68, R72, R65.reuse ;  /* 0x0000004148447220 */ /* 0x080fe40000410000 */
[----:B------:R-:W-:Y:S02]  /*2310*/  FMUL.FTZ R73, R20, R65 ;  /* 0x0000004114497220 */ /* 0x000fe40000410000 */
[----:B------:R-:W-:Y:S01]  /*2320*/  FFMA.FTZ R62, R62, R67, R7 ;  /* 0x000000433e3e7223 */ /* 0x000fe20000010007 */
[----:B------:R-:W-:Y:S05]  /*2330*/  @P1 BRA `(.L_x_4944) ;  /* 0x0000008000001947 */ /* 0x000fea0003800000 */
[----:B------:R-:W-:Y:S01]  /*2340*/  IMAD R21, R24, c[0x0][0x16c], R11 ;  /* 0x00005b0018157a24 */ /* 0x000fe200078e020b */
[----:B------:R0:W-:Y:S04]  /*2350*/  STS.64 [R11.X8+0x240], R44 ;  /* 0x0002402c0b007388 */ /* 0x0001e80000008a00 */
[----:B------:R-:W-:-:S02]  /*2360*/  SHF.R.S32.HI R43, RZ, 0x1f, R21 ;  /* 0x0000001fff2b7819 */ /* 0x000fc40000011415 */
[----:B------:R-:W-:-:S04]  /*2370*/  IADD3 R21, P1, R26, R21, RZ ;  /* 0x000000151a157210 */ /* 0x000fc80007f3e0ff */
[----:B------:R-:W-:Y:S02]  /*2380*/  LEA.HI.X.SX32 R42, R26, R43, 0x1, P1 ;  /* 0x0000002b1a2a7211 */ /* 0x000fe400008f0eff */
[----:B------:R-:W-:-:S04]  /*2390*/  LEA R20, P1, R21, c[0x0][0x260], 0x3 ;  /* 0x0000980015147a11 */ /* 0x000fc800078218ff */
[----:B------:R-:W-:-:S05]  /*23a0*/  LEA.HI.X R21, R21, c[0x0][0x264], R42, 0x3, P1 ;  /* 0x0000990015157a11 */ /* 0x000fca00008f1c2a */
[----:B------:R0:W-:Y:S04]  /*23b0*/  STG.E.64 [R20.64], R44 ;  /* 0x0000002c14007986 */ /* 0x0001e8000c101b04 */
.L_x_4944:
[----:B------:R-:W-:Y:S05]  /*23c0*/  BSYNC B0 ;  /* 0x0000000000007941 */ /* 0x000fea0003800000 */
.L_x_4943:
[----:B0-----:R-:W-:Y:S01]  /*23d0*/  IADD3 R11, R11, 0x1, RZ ;  /* 0x000000010b0b7810 */ /* 0x001fe20007ffe0ff */
        /* <DEDUP_REMOVED lines=13> */
.L_x_4942:
        /* <DEDUP_REMOVED lines=8> */
[----:B------:R-:W-:Y:S01]  /*2530*/  IADD3 R24, R24, 0x1, RZ ;  /* 0x0000000118187810 */ /* 0x000fe20007ffe0ff */
[----:B------:R-:W-:Y:S01]  /*2540*/  IMAD.WIDE.U32 R4, R17, c[0x0][0x200], R4 ;  /* 0x0000800011047a25 */ /* 0x000fe200078e0004 */
[----:B------:R-:W-:-:S02]  /*2550*/  IADD3 R31, P1, R31, 0x200, RZ ;  /* 0x000002001f1f7810 */ /* 0x000fc40007f3e0ff */
[----:B------:R-:W-:Y:S02]  /*2560*/  IADD3 R28, P2, R28, 0x200, RZ ;  /* 0x000002001c1c7810 */ /* 0x000fe40007f5e0ff */
[----:B------:R-:W-:Y:S02]  /*2570*/  IADD3 R5, R5, R7, RZ ;  /* 0x0000000705057210 */ /* 0x000fe40007ffe0ff */
[----:B------:R-:W-:Y:S02]  /*2580*/  F2FP.BF16.PACK_AB R7, R3, R0 ;  /* 0x000000000307723e */ /* 0x000fe400000010ff */
[----:B------:R-:W-:Y:S01]  /*2590*/  IADD3 R30, P3, R30, 0x200, RZ ;  /* 0x000002001e1e7810 */ /* 0x000fe20007f7e0ff */
[----:B------:R-:W-:Y:S01]  /*25a0*/  IMAD.WIDE.U32 R4, R12, c[0x0][0x208], R4 ;  /* 0x000082000c047a25 */ /* 0x000fe200078e0004 */
[----:B------:R-:W-:Y:S02]  /*25b0*/  IADD3.X R33, RZ, R33, RZ, P1, !PT ;  /* 0x00000021ff217210 */ /* 0x000fe40000ffe4ff */
[----:B------:R-:W-:-:S02]  /*25c0*/  IADD3.X R32, RZ, R32, RZ, P2, !PT ;  /* 0x00000020ff207210 */ /* 0x000fc400017fe4ff */
[----:B------:R-:W-:Y:S02]  /*25d0*/  IADD3 R5, R5, R9, RZ ;  /* 0x0000000905057210 */ /* 0x000fe40007ffe0ff */
[C---:B------:R-:W-:Y:S02]  /*25e0*/  LEA R2, P0, R4.reuse, c[0x0][0x258], 0x1 ;  /* 0x0000960004027a11 */ /* 0x040fe400078008ff */
[----:B------:R-:W-:Y:S02]  /*25f0*/  IADD3.X R34, RZ, R34, RZ, P3, !PT ;  /* 0x00000022ff227210 */ /* 0x000fe40001ffe4ff */
[----:B------:R-:W-:Y:S02]  /*2600*/  LEA.HI.X R4, R4, c[0x0][0x25c], R5, 0x1, P0 ;  /* 0x0000970004047a11 */ /* 0x000fe400000f0c05 */
[----:B------:R-:W-:Y:S02]  /*2610*/  IADD3 R2, P0, R2, R25, RZ ;  /* 0x0000001902027210 */ /* 0x000fe40007f1e0ff */
[----:B------:R-:W-:-:S02]  /*2620*/  F2FP.BF16.PACK_AB R5, R55, R56 ;  /* 0x000000383705723e */ /* 0x000fc400000010ff */
[----:B------:R-:W-:Y:S02]  /*2630*/  IADD3.X R3, R4, R19, RZ, P0, !PT ;  /* 0x0000001304037210 */ /* 0x000fe400007fe4ff */
[----:B------:R-:W-:Y:S02]  /*2640*/  F2FP.BF16.PACK_AB R4, R53, R54 ;  /* 0x000000363504723e */ /* 0x000fe400000010ff */
[----:B------:R-:W-:-:S03]  /*2650*/  ISETP.GE.AND P0, PT, R24, c[0x0][0x174], PT ;  /* 0x00005d0018007a0c */ /* 0x000fc60003f06270 */
[----:B------:R0:W-:Y:S10]  /*2660*/  STG.E.128 [R2.64], R4 ;  /* 0x0000000402007986 */ /* 0x0001f4000c101d04 */
[----:B------:R-:W-:Y:S01]  /*2670*/  @P0 CALL.REL.NOINC `(.L_x_4946) ;  /* 0x0000001000000944 */ /* 0x000fe20003c00000 */
[----:B------:R-:W-:Y:S05]  /*2680*/  BRA `(.L_x_4947) ;  /* 0xffffdf4000007947 */ /* 0x000fea000383ffff */
.L_x_4946:
[----:B------:R-:W-:Y:S05]  /*2690*/  EXIT ;  /* 0x000000000000794d */ /* 0x000fea0003800000 */
.L_x_4948:
        /* <DEDUP_REMOVED lines=14> */
.L_x_5458:


//--------------------- .text._Z25selective_scan_fwd_kernelI32Selective_Scan_fwd_kernel_traitsILi32ELi8ELi1ELb1ELb0ELb1ELb1EN3c108BFloat16EfEEv13SSMParamsBase --------------------------
	.section	.text._Z25selective_scan_fwd_kernelI32Selective_Scan_fwd_kernel_traitsILi32ELi8ELi1ELb1ELb0ELb1ELb1EN3c108BFloat16EfEEv13SSMParamsBase,"ax",@progbits
	.sectioninfo	@"SHI_REGISTERS=79"
	.align	128
        .global         _Z25selective_scan_fwd_kernelI32Selective_Scan_fwd_kernel_traitsILi32ELi8ELi1ELb1ELb0ELb1ELb1EN3c108BFloat16EfEEv13SSMParamsBase
        .type           _Z25selective_scan_fwd_kernelI32Selective_Scan_fwd_kernel_traitsILi32ELi8ELi1ELb1ELb0ELb1ELb1EN3c108BFloat16EfEEv13SSMParamsBase,@function
        .size           _Z25selective_scan_fwd_kernelI32Selective_Scan_fwd_kernel_traitsILi32ELi8ELi1ELb1ELb0ELb1ELb1EN3c108BFloat16EfEEv13SSMParamsBase,(.L_x_5459 - _Z25selective_scan_fwd_kernelI32Selective_Scan_fwd_kernel_traitsILi32ELi8ELi1ELb1ELb0ELb1ELb1EN3c108BFloat16EfEEv13SSMParamsBase)
        .other          _Z25selective_scan_fwd_kernelI32Selective_Scan_fwd_kernel_traitsILi32ELi8ELi1ELb1ELb0ELb1ELb1EN3c108BFloat16EfEEv13SSMParamsBase,@"STO_CUDA_ENTRY STV_DEFAULT"
_Z25selective_scan_fwd_kernelI32Selective_Scan_fwd_kernel_traitsILi32ELi8ELi1ELb1ELb0ELb1ELb1EN3c108BFloat16EfEEv13SSMParamsBase:
.text._Z25selective_scan_fwd_kernelI32Selective_Scan_fwd_kernel_traitsILi32ELi8ELi1ELb1ELb0ELb1ELb1EN3c108BFloat16EfEEv13SSMParamsBase:
        /* <DEDUP_REMOVED lines=23> */
[----:B------:R-:W-:Y:S01]  /*0170*/  IMAD R13, R34, c[0x0][0x1ec], R13 ;  /* 0x00007b00220d7a24 */ /* 0x000fe200078e020d */
[----:B-1----:R-:W-:Y:S01]  /*0180*/  IABS R2, R34 ;  /* 0x0000002200027213 */ /* 0x002fe20000000000 */
[----:B--2---:R-:W-:Y:S01]  /*0190*/  HFMA2.MMA R6, -RZ, RZ, 0, 0 ;  /* 0x00000000ff067435 */ /* 0x004fe200000001ff */
[----:B----4-:R-:W-:-:S04]  /*01a0*/  MOV R4, c[0x0][0x174] ;  /* 0x00005d0000047a02 */ /* 0x010fc80000000f00 */
[----:B------:R-:W-:Y:S02]  /*01b0*/  ISETP.GE.AND P3, PT, R4, 0x1, PT ;  /* 0x000000010400780c */ /* 0x000fe40003f66270 */
[----:B---3--:R-:W-:Y:S02]  /*01c0*/  IADD3 R8, RZ, -R7, RZ ;  /* 0x80000007ff087210 */ /* 0x008fe40007ffe0ff */
[----:B0-----:R-:W-:-:S03]  /*01d0*/  SHF.R.S32.HI R29, RZ, 0x1f, R30 ;  /* 0x0000001fff1d7819 */ /* 0x001fc6000001141e */
[----:B------:R-:W-:Y:S02]  /*01e0*/  IMAD R11, R8, R9, RZ ;  /* 0x00000009080b7224 */ /* 0x000fe400078e02ff */
[----:B------:R-:W-:Y:S02]  /*01f0*/  IMAD R5, R29, c[0x0][0x1d0], RZ ;  /* 0x000074001d057a24 */ /* 0x000fe400078e02ff */
[----:B------:R-:W-:-:S04]  /*0200*/  IMAD.HI.U32 R7, R7, R11, R6 ;  /* 0x0000000b07077227 */ /* 0x000fc800078e0006 */
[----:B------:R-:W-:Y:S02]  /*0210*/  IMAD R5, R30, c[0x0][0x1d4], R5 ;  /* 0x000075001e057a24 */ /* 0x000fe400078e0205 */
[----:B------:R-:W-:-:S04]  /*0220*/  IMAD.HI.U32 R8, R7, R2, RZ ;  /* 0x0000000207087227 */ /* 0x000fc800078e00ff */
[C---:B------:R-:W-:Y:S01]  /*0230*/  IMAD R7, R29.reuse, c[0x0][0x1e0], RZ ;  /* 0x000078001d077a24 */ /* 0x040fe200078e02ff */
[----:B------:R-:W-:Y:S01]  /*0240*/  IADD3 R0, -R8, RZ, RZ ;  /* 0x000000ff08007210 */ /* 0x000fe20007ffe1ff */
[----:B------:R-:W-:-:S04]  /*0250*/  IMAD R15, R29, c[0x0][0x1b0], RZ ;  /* 0x00006c001d0f7a24 */ /* 0x000fc800078e02ff */
[----:B------:R-:W-:Y:S02]  /*0260*/  IMAD R0, R9, R0, R2 ;  /* 0x0000000009007224 */ /* 0x000fe400078e0202 */
[----:B------:R-:W-:-:S03]  /*0270*/  IMAD.WIDE.U32 R2, R30, c[0x0][0x1d0], RZ ;  /* 0x000074001e027a25 */ /* 0x000fc600078e00ff */
[----:B------:R-:W-:Y:S01]  /*0280*/  ISETP.GT.U32.AND P1, PT, R9, R0, PT ;  /* 0x000000000900720c */ /* 0x000fe20003f24070 */
[C---:B------:R-:W-:Y:S01]  /*0290*/  IMAD R15, R30.reuse, c[0x0][0x1b4], R15 ;  /* 0x00006d001e0f7a24 */ /* 0x040fe200078e020f */
[----:B------:R-:W-:Y:S01]  /*02a0*/  IADD3 R3, R3, R5, RZ ;  /* 0x0000000503037210 */ /* 0x000fe20007ffe0ff */
[----:B------:R-:W-:-:S10]  /*02b0*/  IMAD.WIDE.U32 R4, R30, c[0x0][0x1e0], RZ ;  /* 0x000078001e047a25 */ /* 0x000fd400078e00ff */
[-C--:B------:R-:W-:Y:S02]  /*02c0*/  @!P1 IADD3 R0, R0, -R9.reuse, RZ ;  /* 0x8000000900009210 */ /* 0x080fe40007ffe0ff */
[----:B------:R-:W-:Y:S02]  /*02d0*/  @!P1 IADD3 R8, R8, 0x1, RZ ;  /* 0x0000000108089810 */ /* 0x000fe40007ffe0ff */
[----:B------:R-:W-:Y:S01]  /*02e0*/  ISETP.GE.U32.AND P0, PT, R0, R9, PT ;  /* 0x000000090000720c */ /* 0x000fe20003f06070 */
[----:B------:R-:W-:Y:S01]  /*02f0*/  IMAD R9, R30, c[0x0][0x1e4], R7 ;  /* 0x000079001e097a24 */ /* 0x000fe200078e0207 */
[----:B------:R-:W-:Y:S01]  /*0300*/  LOP3.LUT R0, R34, c[0x0][0x178], RZ, 0x3c, !PT ;  /* 0x00005e0022007a12 */ /* 0x000fe200078e3cff */
[----:B------:R-:W-:Y:S01]  /*0310*/  IMAD.WIDE.U32 R6, R30, c[0x0][0x1b0], RZ ;  /* 0x00006c001e067a25 */ /* 0x000fe200078e00ff */
[----:B------:R-:W-:Y:S02]  /*0320*/  ISETP.NE.AND P1, PT, RZ, c[0x0][0x178], PT ;  /* 0x00005e00ff007a0c */ /* 0x000fe40003f25270 */
[----:B------:R-:W-:-:S02]  /*0330*/  ISETP.GE.AND P2, PT, R0, RZ, PT ;  /* 0x000000ff0000720c */ /* 0x000fc40003f46270 */
[----:B------:R-:W-:Y:S01]  /*0340*/  IADD3 R5, R5, R9, RZ ;  /* 0x0000000905057210 */ /* 0x000fe20007ffe0ff */
[----:B------:R-:W-:-:S04]  /*0350*/  IMAD R9, R33, c[0x0][0x1d8], RZ ;  /* 0x0000760021097a24 */ /* 0x000fc800078e02ff */
[----:B------:R-:W-:Y:S01]  /*0360*/  @P0 IADD3 R8, R8, 0x1, RZ ;  /* 0x0000000108080810 */ /* 0x000fe20007ffe0ff */
[----:B------:R-:W-:Y:S01]  /*0370*/  IMAD R19, R34, c[0x0][0x1dc], R9 ;  /* 0x0000770022137a24 */ /* 0x000fe200078e0209 */
[----:B------:R-:W-:Y:S02]  /*0380*/  IADD3 R9, R7, R15, RZ ;  /* 0x0000000f07097210 */ /* 0x000fe40007ffe0ff */
[----:B------:R-:W-:-:S04]  /*0390*/  MOV R11, R8 ;  /* 0x00000008000b7202 */ /* 0x000fc80000000f00 */
[----:B------:R-:W-:Y:S02]  /*03a0*/  @!P2 IADD3 R11, -R11, RZ, RZ ;  /* 0x000000ff0b0ba210 */ /* 0x000fe40007ffe1ff */
[----:B------:R-:W-:-:S04]  /*03b0*/  @!P1 LOP3.LUT R11, RZ, c[0x0][0x178], RZ, 0x33, !PT ;  /* 0x00005e00ff0b9a12 */ /* 0x000fc800078e33ff */
[----:B------:R-:W-:Y:S01]  /*03c0*/  SHF.R.S32.HI R0, RZ, 0x1f, R11 ;  /* 0x0000001fff007819 */ /* 0x000fe2000001140b */
[----:B------:R-:W-:Y:S06]  /*03d0*/  @!P3 EXIT ;  /* 0x000000000000b94d */ /* 0x000fec0003800000 */
[----:B------:R-:W0:Y:S01]  /*03e0*/  S2R R24, SR_TID.X ;  /* 0x0000000000187919 */ /* 0x000e220000002100 */
[----:B------:R-:W-:Y:S01]  /*03f0*/  MOV R8, R6 ;  /* 0x0000000600087202 */ /* 0x000fe20000000f00 */
[----:B------:R-:W-:Y:S01]  /*0400*/  IMAD R0, R0, c[0x0][0x1c8], RZ ;  /* 0x0000720000007a24 */ /* 0x000fe200078e02ff */
[----:B------:R-:W-:Y:S01]  /*0410*/  MOV R27, RZ ;  /* 0x000000ff001b7202 */ /* 0x000fe20000000f00 */
[----:B------:R-:W1:Y:S01]  /*0420*/  S2R R28, SR_LANEID ;  /* 0x00000000001c7919 */ /* 0x000e620000000000 */
[----:B------:R-:W-:-:S04]  /*0430*/  IMAD.WIDE.U32 R4, R34, c[0x0][0x1e8], R4 ;  /* 0x00007a0022047a25 */ /* 0x000fc800078e0004 */
[----:B------:R-:W-:Y:S01]  /*0440*/  IMAD.WIDE.U32 R2, R34, c[0x0][0x1d8], R2 ;  /* 0x0000760022027a25 */ /* 0x000fe200078e0002 */
[----:B------:R-:W-:Y:S02]  /*0450*/  IADD3 R5, R5, R13, RZ ;  /* 0x0000000d05057210 */ /* 0x000fe40007ffe0ff */
[C---:B------:R-:W-:Y:S01]  /*0460*/  LEA R20, P1, R4.reuse, c[0x0][0x248], 0x1 ;  /* 0x0000920004147a11 */ /* 0x040fe200078208ff */
[----:B------:R-:W-:Y:S01]  /*0470*/  IMAD.WIDE.U32 R6, R11, c[0x0][0x1c8], R8 ;  /* 0x000072000b067a25 */ /* 0x000fe200078e0008 */
[----:B------:R-:W-:Y:S02]  /*0480*/  IADD3 R19, R3, R19, RZ ;  /* 0x0000001303137210 */ /* 0x000fe40007ffe0ff */
[----:B------:R-:W-:Y:S01]  /*0490*/  LEA.HI.X R18, R4, c[0x0][0x24c], R5, 0x1, P1 ;  /* 0x0000930004127a11 */ /* 0x000fe200008f0c05 */
[----:B------:R-:W-:Y:S01]  /*04a0*/  IMAD R11, R11, c[0x0][0x1cc], R0 ;  /* 0x000073000b0b7a24 */ /* 0x000fe200078e0200 */
[----:B------:R-:W-:Y:S01]  /*04b0*/  LEA R17, P2, R6, c[0x0][0x230], 0x1 ;  /* 0x00008c0006117a11 */ /* 0x000fe200078408ff */
[----:B------:R-:W-:Y:S01]  /*04c0*/  IMAD R5, R33, c[0x0][0x180], RZ ;  /* 0x0000600021057a24 */ /* 0x000fe200078e02ff */
[----:B------:R-:W-:Y:S01]  /*04d0*/  LEA R21, P0, R2, c[0x0][0x240], 0x1 ;  /* 0x0000900002157a11 */ /* 0x000fe200078008ff */
[----:B------:R-:W-:Y:S01]  /*04e0*/  IMAD R0, R30, c[0x0][0x164], R34 ;  /* 0x000059001e007a24 */ /* 0x000fe200078e0222 */
[----:B------:R-:W-:Y:S01]  /*04f0*/  IADD3 R3, R7, R11, RZ ;  /* 0x0000000b07037210 */ /* 0x000fe20007ffe0ff */
[----:B------:R-:W-:Y:S01]  /*0500*/  IMAD R7, R33, c[0x0][0x198], RZ ;  /* 0x0000660021077a24 */ /* 0x000fe200078e02ff */
[----:B------:R-:W-:Y:S01]  /*0510*/  LEA.HI.X R19, R2, c[0x0][0x244], R19, 0x1, P0 ;  /* 0x0000910002137a11 */ /* 0x000fe200000f0c13 */
[----:B------:R-:W-:Y:S01]  /*0520*/  IMAD.WIDE.U32 R12, R34, c[0x0][0x180], RZ ;  /* 0x00006000220c7a25 */ /* 0x000fe200078e00ff */
[----:B------:R-:W-:-:S02]  /*0530*/  LEA.HI.X R16, R6, c[0x0][0x234], R3, 0x1, P2 ;  /* 0x00008d0006107a11 */ /* 0x000fc400010f0c03 */
[----:B0-----:R-:W-:Y:S01]  /*0540*/  SHF.R.S32.HI R3, RZ, 0x1f, R24 ;  /* 0x0000001fff037819 */ /* 0x001fe20000011418 */
[----:B------:R-:W-:-:S03]  /*0550*/  IMAD.WIDE.U32 R14, R34, c[0x0][0x198], RZ ;  /* 0x00006600220e7a25 */ /* 0x000fc600078e00ff */
[----:B------:R-:W-:Y:S01]  /*0560*/  SHF.L.U64.HI R26, R24, 0x4, R3 ;  /* 0x00000004181a7819 */ /* 0x000fe20000010203 */
[----:B------:R-:W-:Y:S01]  /*0570*/  IMAD R5, R34, c[0x0][0x184], R5 ;  /* 0x0000610022057a24 */ /* 0x000fe200078e0205 */
[----:B------:R-:W-:Y:S01]  /*0580*/  SHF.L.U32 R24, R24, 0x4, RZ ;  /* 0x0000000418187819 */ /* 0x000fe200000006ff */
[----:B------:R-:W-:Y:S02]  /*0590*/  IMAD R7, R34, c[0x0][0x19c], R7 ;  /* 0x0000670022077a24 */ /* 0x000fe400078e0207 */
[----:B------:R-:W-:Y:S01]  /*05a0*/  IMAD R0, R0, c[0x0][0x174], RZ ;  /* 0x00005d0000007a24 */ /* 0x000fe200078e02ff */
[----:B------:R-:W-:Y:S02]  /*05b0*/  IADD3 R25, R13, R5, RZ ;  /* 0x000000050d197210 */ /* 0x000fe40007ffe0ff */
[----:B------:R-:W-:Y:S01]  /*05c0*/  IADD3 R23, R15, R7, RZ ;  /* 0x000000070f177210 */ /* 0x000fe20007ffe0ff */
[----:B-1----:R-:W-:Y:S02]  /*05d0*/  IMAD R22, R0, c[0x0][0x16c], RZ ;  /* 0x00005b0000167a24 */ /* 0x002fe400078e02ff */
.L_x_4970:
        /* <DEDUP_REMOVED lines=65> */
.L_x_4950:
[----:B------:R-:W-:Y:S05]  /*09f0*/  BSYNC B0 ;  /* 0x0000000000007941 */ /* 0x000fea0003800000 */
.L_x_4949:
        /* <DEDUP_REMOVED lines=36> */
.L_x_4952:
[----:B------:R-:W-:Y:S05]  /*0c40*/  BSYNC B0 ;  /* 0x0000000000007941 */ /* 0x000fea0003800000 */
.L_x_4951:
        /* <DEDUP_REMOVED lines=46> */
.L_x_4954:
[----:B------:R-:W-:Y:S05]  /*0f30*/  BSYNC B0 ;  /* 0x0000000000007941 */ /* 0x000fea0003800000 */
.L_x_4953:
        /* <DEDUP_REMOVED lines=33> */
.L_x_4956:
[----:B------:R-:W-:Y:S05]  /*1150*/  BSYNC B0 ;  /* 0x0000000000007941 */ /* 0x000fea0003800000 */
.L_x_4955:
        /* <DEDUP_REMOVED lines=33> */
.L_x_4958:
[----:B------:R-:W-:Y:S05]  /*1370*/  BSYNC B0 ;  /* 0x0000000000007941 */ /* 0x000fea0003800000 */
.L_x_4957:
        /* <DEDUP_REMOVED lines=33> */
.L_x_4960:
[----:B------:R-:W-:Y:S05]  /*1590*/  BSYNC B0 ;  /* 0x0000000000007941 */ /* 0x000fea0003800000 */
.L_x_4959:
        /* <DEDUP_REMOVED lines=33> */
.L_x_4962:
[----:B------:R-:W-:Y:S05]  /*17b0*/  BSYNC B0 ;  /* 0x0000000000007941 */ /* 0x000fea0003800000 */
.L_x_4961:
        /* <DEDUP_REMOVED lines=33> */
.L_x_4964:
[----:B------:R-:W-:Y:S05]  /*19d0*/  BSYNC B0 ;  /* 0x0000000000007941 */ /* 0x000fea0003800000 */
.L_x_4963:
        /* <DEDUP_REMOVED lines=24> */
.L_x_4968:
        /* <DEDUP_REMOVED lines=13> */
[----:B------:R-:W-:Y:S02]  /*1c30*/  LEA R9, P1, R36, R17, 0x1 ;  /* 0x0000001124097211 */ /* 0x000fe400078208ff */
[----:B0-----:R-:W-:Y:S02]  /*1c40*/  MOV R10, R14 ;  /* 0x0000000e000a7202 */ /* 0x001fe40000000f00 */
[----:B------:R-:W-:Y:S01]  /*1c50*/  IADD3 R37, R37, R39, RZ ;  /* 0x0000002725257210 */ /* 0x000fe20007ffe0ff */
[----:B------:R-:W-:Y:S01]  /*1c60*/  IMAD R39, R38, c[0x0][0x1a0], RZ ;  /* 0x0000680026277a24 */ /* 0x000fe200078e02ff */
[----:B------:R-:W-:Y:S02]  /*1c70*/  MOV R11, R23 ;  /* 0x00000017000b7202 */ /* 0x000fe40000000f00 */
[----:B------:R-:W-:Y:S01]  /*1c80*/  IADD3 R8, P2, R9, R24, RZ ;  /* 0x0000001809087210 */ /* 0x000fe20007f5e0ff */
[----:B------:R-:W-:Y:S01]  /*1c90*/  IMAD R39, R58, c[0x0][0x1a4], R39 ;  /* 0x000069003a277a24 */ /* 0x000fe200078e0227 */
        /* <DEDUP_REMOVED lines=25> */
[----:B---3--:R-:W-:Y:S02]  /*1e30*/  PRMT R76, RZ, 0x7610, R8 ;  /* 0x00007610ff4c7816 */ /* 0x008fe40000000008 */
[----:B------:R-:W-:Y:S02]  /*1e40*/  PRMT R74, RZ, 0x7610, R10 ;  /* 0x00007610ff4a7816 */ /* 0x000fe4000000000a */
[----:B------:R-:W-:Y:S02]  /*1e50*/  PRMT R72, RZ, 0x5410, R11 ;  /* 0x00005410ff487816 */ /* 0x000fe4000000000b */
[----:B------:R-:W1:Y:S01]  /*1e60*/  MUFU.EX2 R65, R65 ;  /* 0x0000004100417308 */ /* 0x000e620000000800 */
[----:B0-----:R-:W-:Y:S02]  /*1e70*/  FMUL.FTZ R38, R69, R68 ;  /* 0x0000004445267220 */ /* 0x001fe40000410000 */
[----:B----4-:R-:W-:-:S05]  /*1e80*/  FMUL.FTZ R72, R72, R63 ;  /* 0x0000003f48487220 */ /* 0x010fca0000410000 */
[----:B------:R-:W0:Y:S01]  /*1e90*/  MUFU.EX2 R64, R64 ;  /* 0x0000004000407308 */ /* 0x000e220000000800 */
[C---:B--2---:R-:W-:Y:S02]  /*1ea0*/  FFMA.FTZ R36, R67.reuse, R36, R2 ;  /* 0x0000002443247223 */ /* 0x044fe40000010002 */
[----:B------:R-:W-:-:S05]  /*1eb0*/  FMUL.FTZ R38, R67, R38 ;  /* 0x0000002643267220 */ /* 0x000fca0000410000 */
        /* <DEDUP_REMOVED lines=46> */
[----:B0-----:R-:W-:Y:S02]  /*21a0*/  @!P3 MOV R70, R39 ;  /* 0x000000270046b202 */ /* 0x001fe40000000f00 */
[----:B------:R-:W-:Y:S01]  /*21b0*/  PRMT R8, RZ, 0x7610, R11 ;  /* 0x00007610ff087816 */ /* 0x000fe2000000000b */
        /* <DEDUP_REMOVED lines=10> */
[----:B------:R-:W-:-:S03]  /*2260*/  ISETP.NE.AND P1, PT, R59, RZ, PT ;  /* 0x000000ff3b00720c */ /* 0x000fc60003f25270 */
[----:B------:R-:W-:Y:S01]  /*2270*/  FFMA.FTZ R66, R69, R70, R0 ;  /* 0x0000004645427223 */ /* 0x000fe20000010000 */
[--C-:B------:R-:W-:Y:S02]  /*2280*/  PRMT R69, RZ, 0x5410, R9.reuse ;  /* 0x00005410ff457816 */ /* 0x100fe40000000009 */
[----:B------:R-:W-:Y:S01]  /*2290*/  PRMT R9, RZ, 0x7610, R9 ;  /* 0x00007610ff097816 */ /* 0x000fe20000000009 */
[----:B------:R-:W-:Y:S01]  /*22a0*/  FFMA.FTZ R37, R68, R66, R3 ;  /* 0x0000004244257223 */ /* 0x000fe20000010003 */
[----:B------:R-:W-:Y:S01]  /*22b0*/  PRMT R70, RZ, 0x5410, R10 ;  /* 0x00005410ff467816 */ /* 0x000fe2000000000a */
[----:B------:R-:W-:Y:S02]  /*22c0*/  FMUL.FTZ R10, R69, R63 ;  /* 0x0000003f450a7220 */ /* 0x000fe40000410000 */
[----:B------:R-:W-:Y:S02]  /*22d0*/  FFMA.FTZ R68, R67, R37, R2 ;  /* 0x0000002543447223 */ /* 0x000fe40000010002 */
[----:B------:R-:W-:-:S02]  /*22e0*/  FMUL.FTZ R67, R9, R63 ;  /* 0x0000003f09437220 */ /* 0x000fc40000410000 */
[----:B------:R-:W-:Y:S02]  /*22f0*/  FFMA.FTZ R65, R65, R68, R4 ;  /* 0x0000004441417223 */ /* 0x000fe40000010004 */
[-C--:B------:R-:W-:Y:S02]  /*2300*/  FMUL.FTZ R70, R70, R63.reuse ;  /* 0x0000003f46467220 */ /* 0x080fe40000410000 */
        /* <DEDUP_REMOVED lines=12> */
.L_x_4967:
[----:B------:R-:W-:Y:S05]  /*23d0*/  BSYNC B0 ;  /* 0x0000000000007941 */ /* 0x000fea0003800000 */
.L_x_4966:
        /* <DEDUP_REMOVED lines=14> */
.L_x_4965:
        /* <DEDUP_REMOVED lines=9> */
[----:B------:R-:W-:-:S04]  /*2550*/  IADD3 R5, R5, R9, RZ ;  /* 0x0000000905057210 */ /* 0x000fc80007ffe0ff */
[----:B------:R-:W-:Y:S01]  /*2560*/  IADD3 R9, R7, R11, RZ ;  /* 0x0000000b07097210 */ /* 0x000fe20007ffe0ff */
[C---:B------:R-:W-:Y:S01]  /*2570*/  IMAD R7, R33.reuse, c[0x0][0x208], RZ ;  /* 0x0000820021077a24 */ /* 0x040fe200078e02ff */
[----:B------:R-:W-:Y:S01]  /*2580*/  MOV R8, R6 ;  /* 0x0000000600087202 */ /* 0x000fe20000000f00 */
[----:B------:R-:W-:Y:S02]  /*2590*/  IMAD R11, R33, c[0x0][0x1f8], RZ ;  /* 0x00007e00210b7a24 */ /* 0x000fe400078e02ff */
[C---:B------:R-:W-:Y:S02]  /*25a0*/  IMAD R39, R34.reuse, c[0x0][0x20c], R7 ;  /* 0x0000830022277a24 */ /* 0x040fe400078e0207 */
[----:B------:R-:W-:-:S04]  /*25b0*/  IMAD.WIDE.U32 R6, R34, c[0x0][0x208], R4 ;  /* 0x0000820022067a25 */ /* 0x000fc800078e0004 */
[C---:B------:R-:W-:Y:S01]  /*25c0*/  IMAD R11, R34.reuse, c[0x0][0x1fc], R11 ;  /* 0x00007f00220b7a24 */ /* 0x040fe200078e020b */
[----:B------:R-:W-:Y:S01]  /*25d0*/  IADD3 R39, R7, R39, RZ ;  /* 0x0000002707277210 */ /* 0x000fe20007ffe0ff */
[----:B------:R-:W-:Y:S01]  /*25e0*/  IMAD.WIDE.U32 R4, R34, c[0x0][0x1f8], R8 ;  /* 0x00007e0022047a25 */ /* 0x000fe200078e0008 */
[----:B------:R-:W-:Y:S02]  /*25f0*/  LEA R37, P0, R6, c[0x0][0x258], 0x1 ;  /* 0x0000960006257a11 */ /* 0x000fe400078008ff */
[----:B------:R-:W-:Y:S02]  /*2600*/  F2FP.BF16.PACK_AB R7, R48, R47 ;  /* 0x0000002f3007723e */ /* 0x000fe400000010ff */
[----:B------:R-:W-:Y:S02]  /*2610*/  IADD3 R11, R5, R11, RZ ;  /* 0x0000000b050b7210 */ /* 0x000fe40007ffe0ff */
[----:B------:R-:W-:Y:S02]  /*2620*/  LEA R9, P1, R4, c[0x0][0x268], 0x1 ;  /* 0x00009a0004097a11 */ /* 0x000fe400078208ff */
[----:B------:R-:W-:-:S02]  /*2630*/  LEA.HI.X R39, R6, c[0x0][0x25c], R39, 0x1, P0 ;  /* 0x0000970006277a11 */ /* 0x000fc400000f0c27 */
[----:B------:R-:W-:Y:S02]  /*2640*/  IADD3 R36, P0, R37, R24, RZ ;  /* 0x0000001825247210 */ /* 0x000fe40007f1e0ff */
[----:B------:R-:W-:Y:S02]  /*2650*/  LEA.HI.X R11, R4, c[0x0][0x26c], R11, 0x1, P1 ;  /* 0x00009b00040b7a11 */ /* 0x000fe400008f0c0b */
[----:B------:R-:W-:Y:S02]  /*2660*/  F2FP.BF16.PACK_AB R6, R46, R45 ;  /* 0x0000002d2e06723e */ /* 0x000fe400000010ff */
[----:B------:R-:W-:Y:S02]  /*2670*/  F2FP.BF16.PACK_AB R5, R44, R43 ;  /* 0x0000002b2c05723e */ /* 0x000fe400000010ff */
[----:B------:R-:W-:Y:S02]  /*2680*/  IADD3.X R37, R39, R26, RZ, P0, !PT ;  /* 0x0000001a27257210 */ /* 0x000fe400007fe4ff */
[----:B------:R-:W-:-:S02]  /*2690*/  F2FP.BF16.PACK_AB R4, R42, R35 ;  /* 0x000000232a04723e */ /* 0x000fc400000010ff */
[----:B------:R-:W-:-:S03]  /*26a0*/  IADD3 R8, P1, R9, R24, RZ ;  /* 0x0000001809087210 */ /* 0x000fc60007f3e0ff */
[----:B------:R0:W-:Y:S01]  /*26b0*/  STG.E.128 [R36.64], R4 ;  /* 0x0000000424007986 */ /* 0x0001e2000c101d04 */
[----:B------:R-:W-:-:S03]  /*26c0*/  IADD3.X R9, R11, R26, RZ, P1, !PT ;  /* 0x0000001a0b097210 */ /* 0x000fc60000ffe4ff */
        /* <DEDUP_REMOVED lines=9> */
[----:B------:R-:W-:Y:S02]  /*2760*/  IADD3 R20, P3, R20, 0x200, RZ ;  /* 0x0000020014147810 */ /* 0x000fe40007f7e0ff */
[----:B------:R-:W-:Y:S02]  /*2770*/  IADD3 R3, R3, R55, RZ ;  /* 0x0000003703037210 */ /* 0x000fe40007ffe0ff */
[----:B------:R-:W-:Y:S02]  /*2780*/  IADD3.X R16, RZ, R16, RZ, P1, !PT ;  /* 0x00000010ff107210 */ /* 0x000fe40000ffe4ff */
[----:B------:R-:W-:Y:S01]  /*2790*/  IADD3.X R19, RZ, R19, RZ, P2, !PT ;  /* 0x00000013ff137210 */ /* 0x000fe200017fe4ff */
[----:B------:R-:W-:Y:S01]  /*27a0*/  IMAD.WIDE.U32 R2, R34, c[0x0][0x218], R2 ;  /* 0x0000860022027a25 */ /* 0x000fe200078e0002 */
[----:B------:R-:W-:-:S04]  /*27b0*/  IADD3.X R18, RZ, R18, RZ, P3, !PT ;  /* 0x00000012ff127210 */ /* 0x000fc80001ffe4ff */
[----:B------:R-:W-:Y:S02]  /*27c0*/  LEA R55, P0, R2, c[0x0][0x270], 0x1 ;  /* 0x00009c0002377a11 */ /* 0x000fe400078008ff */
        /* <DEDUP_REMOVED lines=33> */
[----:B------:R-:W-:Y:S08]  /*29e0*/  MUFU.RCP R36, R36 ;  /* 0x0000002400247308 */ /* 0x000ff00000001000 */
[----:B------:R-:W1:Y:S01]  /*29f0*/  MUFU.RCP R38, R49 ;  /* 0x0000003100267308 */ /* 0x000e620000001000 */
[----:B0-----:R-:W-:-:S04]  /*2a00*/  FMUL.FTZ R0, R0, R51 ;  /* 0x0000003300007220 */ /* 0x001fc80000410000 */
[----:B------:R-:W-:-:S03]  /*2a10*/  FMUL.FTZ R0, R0, R35 ;  /* 0x0000002300007220 */ /* 0x000fc60000410000 */
[----:B------:R0:W2:Y:S08]  /*2a20*/  MUFU.RCP R50, R7 ;  /* 0x0000000700327308 */ /* 0x0000b00000001000 */
[----:B------:R-:W3:Y:S01]  /*2a30*/  MUFU.RCP R37, R37 ;  /* 0x0000002500257308 */ /* 0x000ee20000001000 */
[----:B0-----:R-:W-:Y:S02]  /*2a40*/  IMAD R7, R33, c[0x0][0x218], RZ ;  /* 0x0000860021077a24 */ /* 0x001fe400078e02ff */
[----:B-1----:R-:W-:-:S02]  /*2a50*/  FMUL.FTZ R11, R11, R38 ;  /* 0x000000260b0b7220 */ /* 0x002fc40000410000 */
[----:B------:R-:W-:Y:S02]  /*2a60*/  IMAD R7, R34, c[0x0][0x21c], R7 ;  /* 0x0000870022077a24 */ /* 0x000fe400078e0207 */
[----:B------:R-:W-:Y:S01]  /*2a70*/  FMUL.FTZ R48, R11, R48 ;  /* 0x000000300b307220 */ /* 0x000fe20000410000 */
[----:B------:R-:W0:Y:S01]  /*2a80*/  MUFU.RCP R39, R39 ;  /* 0x0000002700277308 */ /* 0x000e220000001000 */
[----:B--2---:R-:W-:Y:S01]  /*2a90*/  FMUL.FTZ R9, R9, R50 ;  /* 0x0000003209097220 */ /* 0x004fe20000410000 */
[----:B------:R-:W-:-:S04]  /*2aa0*/  IADD3 R57, R3, R7, RZ ;  /* 0x0000000703397210 */ /* 0x000fc80007ffe0ff */
[----:B------:R-:W-:Y:S01]  /*2ab0*/  LEA.HI.X R57, R2, c[0x0][0x274], R57, 0x1, P0 ;  /* 0x00009d0002397a11 */ /* 0x000fe200000f0c39 */
[----:B------:R-:W-:Y:S01]  /*2ac0*/  FMUL.FTZ R2, R5, R36 ;  /* 0x0000002405027220 */ /* 0x000fe20000410000 */
[----:B------:R-:W1:Y:S01]  /*2ad0*/  MUFU.RCP R53, R40 ;  /* 0x0000002800357308 */ /* 0x000e620000001000 */
[----:B---3--:R-:W-:-:S04]  /*2ae0*/  FMUL.FTZ R5, R10, R37 ;  /* 0x000000250a057220 */ /* 0x008fc80000410000 */
[----:B------:R-:W-:Y:S02]  /*2af0*/  FMUL.FTZ R11, R5, R46 ;  /* 0x0000002e050b7220 */ /* 0x000fe40000410000 */
[----:B------:R-:W-:Y:S01]  /*2b00*/  FMUL.FTZ R5, R9, R44 ;  /* 0x0000002c09057220 */ /* 0x000fe20000410000 */
[----:B------:R-:W2:Y:S01]  /*2b10*/  MUFU.RCP R41, R41 ;  /* 0x0000002900297308 */ /* 0x000ea20000001000 */
[----:B0-----:R-:W-:-:S04]  /*2b20*/  FMUL.FTZ R3, R8, R39 ;  /* 0x0000002708037220 */ /* 0x001fc80000410000 */
[----:B------:R-:W-:Y:S02]  /*2b30*/  FMUL.FTZ R9, R3, R42 ;  /* 0x0000002a03097220 */ /* 0x000fe40000410000 */
[----:B-1----:R-:W-:-:S04]  /*2b40*/  FMUL.FTZ R4, R4, R53 ;  /* 0x0000003504047220 */ /* 0x002fc80000410000 */
[----:B------:R-:W-:Y:S02]  /*2b50*/  FMUL.FTZ R4, R4, R43 ;  /* 0x0000002b04047220 */ /* 0x000fe40000410000 */
[----:B--2---:R-:W-:-:S03]  /*2b60*/  FMUL.FTZ R8, R6, R41 ;  /* 0x0000002906087220 */ /* 0x004fc60000410000 */
[----:B------:R-:W-:Y:S01]  /*2b70*/  F2FP.BF16.PACK_AB R5, R5, R4 ;  /* 0x000000040505723e */ /* 0x000fe200000010ff */
[----:B------:R-:W-:Y:S01]  /*2b80*/  FMUL.FTZ R6, R2, R45 ;  /* 0x0000002d02067220 */ /* 0x000fe20000410000 */
[----:B------:R-:W-:Y:S01]  /*2b90*/  IADD3 R2, P0, R55, R24, RZ ;  /* 0x0000001837027210 */ /* 0x000fe20007f1e0ff */
[----:B------:R-:W-:Y:S01]  /*2ba0*/  FMUL.FTZ R7, R8, R47 ;  /* 0x0000002f08077220 */ /* 0x000fe20000410000 */
[----:B------:R-:W-:Y:S02]  /*2bb0*/  F2FP.BF16.PACK_AB R4, R9, R0 ;  /* 0x000000000904723e */ /* 0x000fe400000010ff */
[----:B------:R-:W-:Y:S02]  /*2bc0*/  F2FP.BF16.PACK_AB R6, R11, R6 ;  /* 0x000000060b06723e */ /* 0x000fe400000010ff */
[----:B------:R-:W-:Y:S02]  /*2bd0*/  F2FP.BF16.PACK_AB R7, R48, R7 ;  /* 0x000000073007723e */ /* 0x000fe400000010ff */
[----:B------:R-:W-:-:S02]  /*2be0*/  IADD3.X R3, R57, R26, RZ, P0, !PT ;  /* 0x0000001a39037210 */ /* 0x000fc400007fe4ff */
[----:B------:R-:W-:-:S03]  /*2bf0*/  ISETP.GE.AND P0, PT, R27, c[0x0][0x174], PT ;  /* 0x00005d001b007a0c */ /* 0x000fc60003f06270 */
[----:B------:R0:W-:Y:S10]  /*2c00*/  STG.E.128 [R2.64], R4 ;  /* 0x0000000402007986 */ /* 0x0001f4000c101d04 */
[----:B------:R-:W-:Y:S01]  /*2c10*/  @P0 CALL.REL.NOINC `(.L_x_4969) ;  /* 0x0000001000000944 */ /* 0x000fe20003c00000 */
[----:B------:R-:W-:Y:S05]  /*2c20*/  BRA `(.L_x_4970) ;  /* 0xffffd9b000007947 */ /* 0x000fea000383ffff */
.L_x_4969:
[----:B------:R-:W-:Y:S05]  /*2c30*/  EXIT ;  /* 0x000000000000794d */ /* 0x000fea0003800000 */
.L_x_4971:
        /* <DEDUP_REMOVED lines=12> */
.L_x_5459:


//--------------------- .text._Z25selective_scan_fwd_kernelI32Selective_Scan_fwd_kernel_traitsILi32ELi8ELi1ELb1ELb1ELb0ELb0EN3c108BFloat16EfEEv13SSMParamsBase --------------------------
	.section	.text._Z25selective_scan_fwd_kernelI32Selective_Scan_fwd_kernel_traitsILi32ELi8ELi1ELb1ELb1ELb0ELb0EN3c108BFloat16EfEEv13SSMParamsBase,"ax",@progbits
	.sectioninfo	@"SHI_REGISTERS=78"
	.align	128
        .global         _Z25selective_scan_fwd_kernelI32Selective_Scan_fwd_kernel_traitsILi32ELi8ELi1ELb1ELb1ELb0ELb0EN3c108BFloat16EfEEv13SSMParamsBase
        .type           _Z25selective_scan_fwd_kernelI32Selective_Scan_fwd_kernel_traitsILi32ELi8ELi1ELb1ELb1ELb0ELb0EN3c108BFloat16EfEEv13SSMParamsBase,@function
        .size           _Z25selective_scan_fwd_kernelI32Selective_Scan_fwd_kernel_traitsILi32ELi8ELi1ELb1ELb1ELb0ELb0EN3c108BFloat16EfEEv13SSMParamsBase,(.L_x_5460 - _Z25selective_scan_fwd_kernelI32Selective_Scan_fwd_kernel_traitsILi32ELi8ELi1ELb1ELb1ELb0ELb0EN3c108BFloat16EfEEv13SSMParamsBase)
        .other          _Z25selective_scan_fwd_kernelI32Selective_Scan_fwd_kernel_traitsILi32ELi8ELi1ELb1ELb1ELb0ELb0EN3c108BFloat16EfEEv13SSMParamsBase,@"STO_CUDA_ENTRY STV_DEFAULT"
_Z25selective_scan_fwd_kernelI32Selective_Scan_fwd_kernel_traitsILi32ELi8ELi1ELb1ELb1ELb0ELb0EN3c108BFloat16EfEEv13SSMParamsBase:
.text._Z25selective_scan_fwd_kernelI32Selective_Scan_fwd_kernel_traitsILi32ELi8ELi1ELb1ELb1ELb0ELb0EN3c108BFloat16EfEEv13SSMParamsBase:
        /* <DEDUP_REMOVED lines=93> */
.L_x_4993:
        /* <DEDUP_REMOVED lines=8> */
[----:B------:R-:W-:Y:S01]  /*0650*/  BSSY B0, `(.L_x_4972) ;  /* 0x0000039000007945 */ /* 0x000fe20003800000 */
[----:B--2---:R-:W-:Y:S02]  /*0660*/  PRMT R0, RZ, 0x5410, R8 ;  /* 0x00005410ff007816 */ /* 0x004fe40000000008 */
[----:B------:R-:W-:Y:S02]  /*0670*/  PRMT R20, RZ, 0x5410, R10 ;  /* 0x00005410ff147816 */ /* 0x000fe4000000000a */
[----:B------:R-:W-:Y:S01]  /*0680*/  PRMT R8, RZ, 0x7610, R8 ;  /* 0x00007610ff087816 */ /* 0x000fe20000000008 */
        /* <DEDUP_REMOVED lines=11> */
[----:B------:R-:W-:Y:S01]  /*0740*/  FADD.FTZ R40, R10, R15 ;  /* 0x0000000f0a287221 */ /* 0x000fe20000010000 */
        /* <DEDUP_REMOVED lines=41> */
.L_x_4973:
[----:B------:R-:W-:Y:S05]  /*09e0*/  BSYNC B0 ;  /* 0x0000000000007941 */ /* 0x000fea0003800000 */
.L_x_4972:
        /* <DEDUP_REMOVED lines=42> */
.L_x_4975:
[----:B------:R-:W-:Y:S05]  /*0c90*/  BSYNC B0 ;  /* 0x0000000000007941 */ /* 0x000fea0003800000 */
.L_x_4974:
        /* <DEDUP_REMOVED lines=33> */
.L_x_4977:
[----:B------:R-:W-:Y:S05]  /*0eb0*/  BSYNC B0 ;  /* 0x0000000000007941 */ /* 0x000fea0003800000 */
.L_x_4976:
        /* <DEDUP_REMOVED lines=33> */
.L_x_4979:
[----:B------:R-:W-:Y:S05]  /*10d0*/  BSYNC B0 ;  /* 0x0000000000007941 */ /* 0x000fea0003800000 */
.L_x_4978:
        /* <DEDUP_REMOVED lines=33> */
.L_x_4981:
[----:B------:R-:W-:Y:S05]  /*12f0*/  BSYNC B0 ;  /* 0x0000000000007941 */ /* 0x000fea0003800000 */
.L_x_4980:
        /* <DEDUP_REMOVED lines=33> */
.L_x_4983:
[----:B------:R-:W-:Y:S05]  /*1510*/  BSYNC B0 ;  /* 0x0000000000007941 */ /* 0x000fea0003800000 */
.L_x_4982:
        /* <DEDUP_REMOVED lines=33> */
.L_x_4985:
[----:B------:R-:W-:Y:S05]  /*1730*/  BSYNC B0 ;  /* 0x0000000000007941 */ /* 0x000fea0003800000 */
.L_x_4984:
        /* <DEDUP_REMOVED lines=33> */
.L_x_4987:
[----:B------:R-:W-:Y:S05]  /*1950*/  BSYNC B0 ;  /* 0x0000000000007941 */ /* 0x000fea0003800000 */
.L_x_4986:
[----:B------:R-:W-:Y:S01]  /*1960*/  BAR.SYNC.DEFER_BLOCKING 0x0 ;  /* 0x0000000000007b1d */ /* 0x000fe20000010000 */
[----:B------:R-:W-:Y:S02]  /*1970*/  ISETP.GE.AND P0, PT, R8, 0x1, PT ;  /* 0x000000010800780c */ /* 0x000fe40003f06270 */
        /* <DEDUP_REMOVED lines=17> */
[----:B------:R-:W0:Y:S01]  /*1a90*/  S2R R57, SR_TID.X ;  /* 0x0000000000397919 */ /* 0x000e220000002100 */
[----:B------:R-:W-:Y:S02]  /*1aa0*/  FMUL.FTZ R6, R8, R49 ;  /* 0x0000003108067220 */ /* 0x000fe40000410000 */
[----:B------:R-:W-:Y:S01]  /*1ab0*/  FMUL.FTZ R8, R11, R46 ;  /* 0x0000002e0b087220 */ /* 0x000fe20000410000 */
[----:B------:R-:W-:Y:S01]  /*1ac0*/  HFMA2.MMA R11, -RZ, RZ, 0, 0 ;  /* 0x00000000ff0b7435 */ /* 0x000fe200000001ff */
[----:B------:R-:W-:Y:S02]  /*1ad0*/  FMUL.FTZ R5, R10, R47 ;  /* 0x0000002f0a057220 */ /* 0x000fe40000410000 */
[----:B------:R-:W-:-:S02]  /*1ae0*/  FMUL.FTZ R7, R9, R48 ;  /* 0x0000003009077220 */ /* 0x000fc40000410000 */
[----:B------:R-:W-:Y:S02]  /*1af0*/  FMUL.FTZ R2, R2, R35 ;  /* 0x0000002302027220 */ /* 0x000fe40000410000 */
[----:B------:R-:W-:Y:S02]  /*1b00*/  FMUL.FTZ R4, R4, R41 ;  /* 0x0000002904047220 */ /* 0x000fe40000410000 */
[----:B------:R-:W-:Y:S02]  /*1b10*/  FMUL.FTZ R9, R21, R40 ;  /* 0x0000002815097220 */ /* 0x000fe40000410000 */
[----:B------:R-:W-:Y:S01]  /*1b20*/  FMUL.FTZ R10, R23, R50 ;  /* 0x00000032170a7220 */ /* 0x000fe20000410000 */
[----:B0-----:R-:W-:-:S04]  /*1b30*/  LOP3.LUT P0, RZ, R57, 0x1f, RZ, 0xc0, !PT ;  /* 0x0000001f39ff7812 */ /* 0x001fc8000780c0ff */
[----:B------:R-:W-:Y:S02]  /*1b40*/  ISETP.EQ.OR P0, PT, R24, RZ, P0 ;  /* 0x000000ff1800720c */ /* 0x000fe40000702670 */
.L_x_4991:
[----:B------:R-:W-:Y:S02]  /*1b50*/  SHF.R.S32.HI R44, RZ, 0x1f, R11 ;  /* 0x0000001fff2c7819 */ /* 0x000fe4000001140b */
[----:B------:R-:W-:Y:S02]  /*1b60*/  MOV R20, R38 ;  /* 0x0000002600147202 */ /* 0x000fe40000000f00 */
[----:B------:R-:W-:Y:S01]  /*1b70*/  MOV R21, R27 ;  /* 0x0000001b00157202 */ /* 0x000fe20000000f00 */
[----:B------:R-:W-:-:S04]  /*1b80*/  IMAD R22, R44, c[0x0][0x188], RZ ;  /* 0x000062002c167a24 */ /* 0x000fc800078e02ff */
[----:B------:R-:W-:-:S04]  /*1b90*/  IMAD.WIDE.U32 R20, R11, c[0x0][0x188], R20 ;  /* 0x000062000b147a25 */ /* 0x000fc800078e0014 */
[----:B------:R-:W-:Y:S01]  /*1ba0*/  IMAD R23, R11, c[0x0][0x18c], R22 ;  /* 0x000063000b177a24 */ /* 0x000fe200078e0216 */
[----:B------:R-:W-:Y:S01]  /*1bb0*/  LEA R42, P1, R20, c[0x0][0x220], 0x2 ;  /* 0x00008800142a7a11 */ /* 0x000fe200078210ff */
[----:B------:R-:W-:-:S03]  /*1bc0*/  IMAD R22, R44, c[0x0][0x1a0], RZ ;  /* 0x000068002c167a24 */ /* 0x000fc600078e02ff */
[----:B------:R-:W-:Y:S01]  /*1bd0*/  IADD3 R21, R21, R23, RZ ;  /* 0x0000001715157210 */ /* 0x000fe20007ffe0ff */
[----:B------:R-:W-:-:S03]  /*1be0*/  IMAD R23, R11, c[0x0][0x1a4], R22 ;  /* 0x000069000b177a24 */ /* 0x000fc600078e0216 */
[----:B------:R-:W-:Y:S01]  /*1bf0*/  LEA.HI.X R43, R20, c[0x0][0x224], R21, 0x2, P1 ;  /* 0x00008900142b7a11 */ /* 0x000fe200008f1415 */
[----:B------:R-:W-:-:S04]  /*1c00*/  IMAD.WIDE.U32 R20, R11, c[0x0][0x1a0], RZ ;  /* 0x000068000b147a25 */ /* 0x000fc800078e00ff */
[----:B------:R0:W2:Y:S01]  /*1c10*/  LDG.E R58, [R42.64] ;  /* 0x000000042a3a7981 */ /* 0x0000a2000c1e1900 */
[----:B------:R-:W-:Y:S02]  /*1c20*/  LEA R22, P1, R20, R31, 0x1 ;  /* 0x0000001f14167211 */ /* 0x000fe400078208ff */
[----:B------:R-:W-:Y:S02]  /*1c30*/  IADD3 R21, R21, R23, RZ ;  /* 0x0000001715157210 */ /* 0x000fe40007ffe0ff */
[----:B------:R-:W-:Y:S02]  /*1c40*/  IADD3 R22, P2, R22, R25, RZ ;  /* 0x0000001916167210 */ /* 0x000fe40007f5e0ff */
[----:B------:R-:W-:-:S04]  /*1c50*/  LEA.HI.X R20, R20, R33, R21, 0x1, P1 ;  /* 0x0000002114147211 */ /* 0x000fc800008f0c15 */
[----:B------:R-:W-:-:S06]  /*1c60*/  IADD3.X R23, R20, R19, RZ, P2, !PT ;  /* 0x0000001314177210 */ /* 0x000fcc00017fe4ff */
[----:B------:R-:W3:Y:S01]  /*1c70*/  LDG.E.128 R20, [R22.64] ;  /* 0x0000000416147981 */ /* 0x000ee2000c1e1d00 */
[----:B0-----:R-:W-:Y:S01]  /*1c80*/  MOV R42, R36 ;  /* 0x00000024002a7202 */ /* 0x001fe20000000f00 */
[----:B------:R-:W-:Y:S01]  /*1c90*/  IMAD R44, R44, c[0x0][0x1c0], RZ ;  /* 0x000070002c2c7a24 */ /* 0x000fe200078e02ff */
[----:B------:R-:W-:-:S03]  /*1ca0*/  MOV R43, R29 ;  /* 0x0000001d002b7202 */ /* 0x000fc60000000f00 */
[C---:B------:R-:W-:Y:S02]  /*1cb0*/  IMAD R45, R11.reuse, c[0x0][0x1c4], R44 ;  /* 0x000071000b2d7a24 */ /* 0x040fe400078e022c */
[----:B------:R-:W-:-:S05]  /*1cc0*/  IMAD.WIDE.U32 R42, R11, c[0x0][0x1c0], R42 ;  /* 0x000070000b2a7a25 */ /* 0x000fca00078e002a */
[----:B------:R-:W-:Y:S02]  /*1cd0*/  LEA R44, P1, R42, c[0x0][0x230], 0x2 ;  /* 0x00008c002a2c7a11 */ /* 0x000fe400078210ff */
[----:B------:R-:W-:-:S04]  /*1ce0*/  IADD3 R43, R43, R45, RZ ;  /* 0x0000002d2b2b7210 */ /* 0x000fc80007ffe0ff */
[----:B------:R-:W-:-:S05]  /*1cf0*/  LEA.HI.X R45, R42, c[0x0][0x234], R43, 0x2, P1 ;  /* 0x00008d002a2d7a11 */ /* 0x000fca00008f142b */
[----:B------:R0:W5:Y:S01]  /*1d00*/  LDG.E R44, [R44.64] ;  /* 0x000000042c2c7981 */ /* 0x000162000c1e1900 */
        /* <DEDUP_REMOVED lines=11> */
[----:B0-----:R-:W-:Y:S01]  /*1dc0*/  FMUL.FTZ R45, R58, R40 ;  /* 0x000000283a2d7220 */ /* 0x001fe20000410000 */
[----:B---3--:R-:W-:-:S02]  /*1dd0*/  PRMT R71, RZ, 0x5410, R20 ;  /* 0x00005410ff477816 */ /* 0x008fc40000000014 */
[----:B------:R-:W0:Y:S01]  /*1de0*/  MUFU.EX2 R68, R68 ;  /* 0x0000004400447308 */ /* 0x000e220000000800 */
[----:B------:R-:W-:Y:S01]  /*1df0*/  PRMT R70, RZ, 0x7610, R20 ;  /* 0x00007610ff467816 */ /* 0x000fe20000000014 */
[----:B------:R-:W-:Y:S01]  /*1e00*/  FMUL.FTZ R59, R58, R35 ;  /* 0x000000233a3b7220 */ /* 0x000fe20000410000 */
[--C-:B------:R-:W-:Y:S01]  /*1e10*/  PRMT R20, RZ, 0x5410, R21.reuse ;  /* 0x00005410ff147816 */ /* 0x100fe20000000015 */
[----:B------:R-:W-:Y:S01]  /*1e20*/  FMUL.FTZ R71, R6, R71 ;  /* 0x0000004706477220 */ /* 0x000fe20000410000 */
[----:B------:R-:W-:Y:S01]  /*1e30*/  PRMT R21, RZ, 0x7610, R21 ;  /* 0x00007610ff157816 */ /* 0x000fe20000000015 */
[----:B------:R-:W-:Y:S01]  /*1e40*/  FMUL.FTZ R70, R7, R70 ;  /* 0x0000004607467220 */ /* 0x000fe20000410000 */
[--C-:B------:R-:W-:Y:S01]  /*1e50*/  PRMT R43, RZ, 0x5410, R22.reuse ;  /* 0x00005410ff2b7816 */ /* 0x100fe20000000016 */
[----:B------:R-:W2:Y:S01]  /*1e60*/  MUFU.EX2 R64, R64 ;  /* 0x0000004000407308 */ /* 0x000ea20000000800 */
[----:B------:R-:W-:Y:S01]  /*1e70*/  FMUL.FTZ R69, R5, R20 ;  /* 0x0000001405457220 */ /* 0x000fe20000410000 */
[----:B------:R-:W-:Y:S01]  /*1e80*/  PRMT R62, RZ, 0x7610, R22 ;  /* 0x00007610ff3e7816 */ /* 0x000fe20000000016 */
[----:B-1----:R-:W-:-:S02]  /*1e90*/  FFMA.FTZ R20, R71, R67, R70 ;  /* 0x0000004347147223 */ /* 0x002fc40000010046 */
[----:B------:R-:W-:Y:S02]  /*1ea0*/  FMUL.FTZ R72, R8, R21 ;  /* 0x0000001508487220 */ /* 0x000fe40000410000 */
[----:B------:R-:W-:Y:S01]  /*1eb0*/  FMUL.FTZ R58, R58, R50 ;  /* 0x000000323a3a7220 */ /* 0x000fe20000410000 */
[----:B------:R-:W1:Y:S01]  /*1ec0*/  MUFU.EX2 R65, R65 ;  /* 0x0000004100417308 */ /* 0x000e620000000800 */
[----:B0-----:R-:W-:Y:S02]  /*1ed0*/  FMUL.FTZ R63, R68, R67 ;  /* 0x00000043443f7220 */ /* 0x001fe40000410000 */
[----:B------:R-:W-:Y:S02]  /*1ee0*/  FMUL.FTZ R66, R4, R43 ;  /* 0x0000002b04427220 */ /* 0x000fe40000410000 */
[----:B------:R-:W-:-:S03]  /*1ef0*/  FMUL.FTZ R62, R9, R62 ;  /* 0x0000003e093e7220 */ /* 0x000fc60000410000 */
[----:B------:R-:W0:Y:S01]  /*1f00*/  MUFU.EX2 R61, R61 ;  /* 0x0000003d003d7308 */ /* 0x000e220000000800 */
[C---:B--2---:R-:W-:Y:S02]  /*1f10*/  FFMA.FTZ R21, R64.reuse, R20, R69 ;  /* 0x0000001440157223 */ /* 0x044fe40000010045 */
[----:B------:R-:W-:Y:S01]  /*1f20*/  FMUL.FTZ R20, R64, R63 ;  /* 0x0000003f40147220 */ /* 0x000fe20000410000 */
[----:B------:R-:W-:-:S04]  /*1f30*/  PRMT R63, RZ, 0x7610, R23 ;  /* 0x00007610ff3f7816 */ /* 0x000fc80000000017 */
[----:B------:R-:W2:Y:S01]  /*1f40*/  MUFU.EX2 R45, R45 ;  /* 0x0000002d002d7308 */ /* 0x000ea20000000800 */
[C---:B-1----:R-:W-:Y:S02]  /*1f50*/  FFMA.FTZ R21, R65.reuse, R21, R72 ;  /* 0x0000001541157223 */ /* 0x042fe40000010048 */
[----:B------:R-:W-:Y:S02]  /*1f60*/  FMUL.FTZ R20, R65, R20 ;  /* 0x0000001441147220 */ /* 0x000fe40000410000 */
[----:B------:R-:W-:-:S03]  /*1f70*/  FMUL.FTZ R63, R10, R63 ;  /* 0x0000003f0a3f7220 */ /* 0x000fc60000410000 */
[----:B------:R-:W1:Y:S01]  /*1f80*/  MUFU.EX2 R59, R59 ;  /* 0x0000003b003b7308 */ /* 0x000e620000000800 */
[C---:B0-----:R-:W-:Y:S01]  /*1f90*/  FFMA.FTZ R22, R61.reuse, R21, R66 ;  /* 0x000000153d167223 */ /* 0x041fe20000010042 */
[----:B------:R-:W-:Y:S01]  /*1fa0*/  PRMT R21, RZ, 0x5410, R23 ;  /* 0x00005410ff157816 */ /* 0x000fe20000000017 */
[----:B------:R-:W-:-:S04]  /*1fb0*/  FMUL.FTZ R20, R61, R20 ;  /* 0x000000143d147220 */ /* 0x000fc80000410000 */
[----:B------:R-:W-:Y:S01]  /*1fc0*/  FMUL.FTZ R60, R2, R21 ;  /* 0x00000015023c7220 */ /* 0x000fe20000410000 */
[----:B------:R-:W0:Y:S01]  /*1fd0*/  MUFU.EX2 R58, R58 ;  /* 0x0000003a003a7308 */ /* 0x000e220000000800 */
[C---:B--2---:R-:W-:Y:S02]  /*1fe0*/  FFMA.FTZ R22, R45.reuse, R22, R62 ;  /* 0x000000162d167223 */ /* 0x044fe4000001003e */
[----:B------:R-:W-:Y:S02]  /*1ff0*/  FMUL.FTZ R20, R45, R20 ;  /* 0x000000142d147220 */ /* 0x000fe40000410000 */
[C---:B-1----:R-:W-:Y:S02]  /*2000*/  FFMA.FTZ R22, R59.reuse, R22, R60 ;  /* 0x000000163b167223 */ /* 0x042fe4000001003c */
[----:B------:R-:W-:Y:S02]  /*2010*/  FMUL.FTZ R23, R59, R20 ;  /* 0x000000143b177220 */ /* 0x000fe40000410000 */
[----:B0-----:R-:W-:-:S02]  /*2020*/  FFMA.FTZ R21, R58, R22, R63 ;  /* 0x000000163a157223 */ /* 0x001fc4000001003f */
        /* <DEDUP_REMOVED lines=32> */
[----:B------:R-:W1:Y:S01]  /*2230*/  SHFL.UP PT, R73, R20, 0x1, RZ ;  /* 0x0420000014497989 */ /* 0x000e6200000e00ff */
[----:B0-----:R-:W-:-:S03]  /*2240*/  @!P3 MOV R75, R23 ;  /* 0x00000017004bb202 */ /* 0x001fc60000000f00 */
[----:B------:R-:W-:Y:S04]  /*2250*/  @!P3 STS.64 [0x230], R22 ;  /* 0x00023016ff00b388 */ /* 0x000fe80000000a00 */
[----:B------:R-:W0:Y:S01]  /*2260*/  LDS.64 R42, [0x220] ;  /* 0x00022000ff2a7984 */ /* 0x000e220000000a00 */
[----:B-1----:R-:W-:-:S03]  /*2270*/  @!P3 MOV R73, R22 ;  /* 0x000000160049b202 */ /* 0x002fc60000000f00 */
[----:B------:R-:W-:Y:S06]  /*2280*/  BAR.SYNC.DEFER_BLOCKING 0x0 ;  /* 0x0000000000007b1d */ /* 0x000fec0000010000 */
[----:B------:R-:W1:Y:S01]  /*2290*/  LDS R74, [0x234] ;  /* 0x00023400ff4a7984 */ /* 0x000e620000000800 */
[C---:B0-----:R-:W-:Y:S02]  /*22a0*/  FFMA.FTZ R43, R42.reuse, R23, R43 ;  /* 0x000000172a2b7223 */ /* 0x041fe4000001002b */
[----:B------:R-:W-:Y:S02]  /*22b0*/  FMUL.FTZ R42, R42, R22 ;  /* 0x000000162a2a7220 */ /* 0x000fe40000410000 */
[----:B-1----:R-:W-:Y:S01]  /*22c0*/  @P1 FFMA.FTZ R75, R74, R73, R75 ;  /* 0x000000494a4b1223 */ /* 0x002fe2000001004b */
        /* <DEDUP_REMOVED lines=15> */
.L_x_4990:
[----:B------:R-:W-:Y:S05]  /*23c0*/  BSYNC B0 ;  /* 0x0000000000007941 */ /* 0x000fea0003800000 */
.L_x_4989:
[----:B0-----:R-:W-:Y:S01]  /*23d0*/  IADD3 R11, R11, 0x1, RZ ;  /* 0x000000010b0b7810 */ /* 0x001fe20007ffe0ff */
[----:B------:R-:W-:Y:S02]  /*23e0*/  FFMA.FTZ R45, R45, R61, R62 ;  /* 0x0000003d2d2d7223 */ /* 0x000fe4000001003e */
[C---:B-----5:R-:W-:Y:S01]  /*23f0*/  FFMA.FTZ R52, R44.reuse, R71, R52 ;  /* 0x000000472c347223 */ /* 0x060fe20000010034 */
[----:B------:R-:W-:Y:S01]  /*2400*/  ISETP.GE.AND P1, PT, R11, c[0x0][0x16c], PT ;  /* 0x00005b000b007a0c */ /* 0x000fe20003f26270 */
[----:B------:R-:W-:Y:S02]  /*2410*/  FFMA.FTZ R59, R59, R45, R60 ;  /* 0x0000002d3b3b7223 */ /* 0x000fe4000001003c */
[----:B------:R-:W-:Y:S02]  /*2420*/  FFMA.FTZ R51, R44, R67, R51 ;  /* 0x000000432c337223 */ /* 0x000fe40000010033 */
        /* <DEDUP_REMOVED lines=8> */
.L_x_4988:
        /* <DEDUP_REMOVED lines=30> */
.L_x_4992:
[----:B------:R-:W-:Y:S05]  /*2690*/  EXIT ;  /* 0x000000000000794d */ /* 0x000fea0003800000 */
.L_x_4994:
        /* <DEDUP_REMOVED lines=14> */
.L_x_5460:


//--------------------- .text._Z25selective_scan_fwd_kernelI32Selective_Scan_fwd_kernel_traitsILi32ELi8ELi1ELb1ELb1ELb0ELb1EN3c108BFloat16EfEEv13SSMParamsBase --------------------------
	.section	.text._Z25selective_scan_fwd_kernelI32Selective_Scan_fwd_kernel_traitsILi32ELi8ELi1ELb1ELb1ELb0ELb1EN3c108BFloat16EfEEv13SSMParamsBase,"ax",@progbits
	.sectioninfo	@"SHI_REGISTERS=78"
	.align	128
        .global         _Z25selective_scan_fwd_kernelI32Selective_Scan_fwd_kernel_traitsILi32ELi8ELi1ELb1ELb1ELb0ELb1EN3c108BFloat16EfEEv13SSMParamsBase
        .type           _Z25selective_scan_fwd_kernelI32Selective_Scan_fwd_kernel_traitsILi32ELi8ELi1ELb1ELb1ELb0ELb1EN3c108BFloat16EfEEv13SSMParamsBase,@function
        .size           _Z25selective_scan_fwd_kernelI32Selective_Scan_fwd_kernel_traitsILi32ELi8ELi1ELb1ELb1ELb0ELb1EN3c108BFloat16EfEEv13SSMParamsBase,(.L_x_5461 - _Z25selective_scan_fwd_kernelI32Selective_Scan_fwd_kernel_traitsILi32ELi8ELi1ELb1ELb1ELb0ELb1EN3c108BFloat16EfEEv13SSMParamsBase)
        .other          _Z25selective_scan_fwd_kernelI32Selective_Scan_fwd_kernel_traitsILi32ELi8ELi1ELb1ELb1ELb0ELb1EN3c108BFloat16EfEEv13SSMParamsBase,@"STO_CUDA_ENTRY STV_DEFAULT"
_Z25selective_scan_fwd_kernelI32Selective_Scan_fwd_kernel_traitsILi32ELi8ELi1ELb1ELb1ELb0ELb1EN3c108BFloat16EfEEv13SSMParamsBase:
.text._Z25selective_scan_fwd_kernelI32Selective_Scan_fwd_kernel_traitsILi32ELi8ELi1ELb1ELb1ELb0ELb1EN3c108BFloat16EfEEv13SSMParamsBase:
        /* <DEDUP_REMOVED lines=94> */
.L_x_5016:
        /* <DEDUP_REMOVED lines=65> */
.L_x_4996:
[----:B------:R-:W-:Y:S05]  /*09f0*/  BSYNC B0 ;  /* 0x0000000000007941 */ /* 0x000fea0003800000 */
.L_x_4995:
        /* <DEDUP_REMOVED lines=42> */
.L_x_4998:
[----:B------:R-:W-:Y:S05]  /*0ca0*/  BSYNC B0 ;  /* 0x0000000000007941 */ /* 0x000fea0003800000 */
.L_x_4997:
        /* <DEDUP_REMOVED lines=33> */
.L_x_5000:
[----:B------:R-:W-:Y:S05]  /*0ec0*/  BSYNC B0 ;  /* 0x0000000000007941 */ /* 0x000fea0003800000 */
.L_x_4999:
        /* <DEDUP_REMOVED lines=33> */
.L_x_5002:
[----:B------:R-:W-:Y:S05]  /*10e0*/  BSYNC B0 ;  /* 0x0000000000007941 */ /* 0x000fea0003800000 */
.L_x_5001:
        /* <DEDUP_REMOVED lines=33> */
.L_x_5004:
[----:B------:R-:W-:Y:S05]  /*1300*/  BSYNC B0 ;  /* 0x0000000000007941 */ /* 0x000fea0003800000 */
.L_x_5003:
        /* <DEDUP_REMOVED lines=33> */
.L_x_5006:
[----:B------:R-:W-:Y:S05]  /*1520*/  BSYNC B0 ;  /* 0x0000000000007941 */ /* 0x000fea0003800000 */
.L_x_5005:
        /* <DEDUP_REMOVED lines=33> */
.L_x_5008:
[----:B------:R-:W-:Y:S05]  /*1740*/  BSYNC B0 ;  /* 0x0000000000007941 */ /* 0x000fea0003800000 */
.L_x_5007:
        /* <DEDUP_REMOVED lines=33> */
.L_x_5010:
[----:B------:R-:W-:Y:S05]  /*1960*/  BSYNC B0 ;  /* 0x0000000000007941 */ /* 0x000fea0003800000 */
.L_x_5009:
        /* <DEDUP_REMOVED lines=31> */
.L_x_5014:
[----:B------:R-:W-:Y:S02]  /*1b60*/  SHF.R.S32.HI R38, RZ, 0x1f, R56 ;  /* 0x0000001fff267819 */ /* 0x000fe40000011438 */
[----:B------:R-:W-:Y:S02]  /*1b70*/  MOV R8, R12 ;  /* 0x0000000c00087202 */ /* 0x000fe40000000f00 */
[----:B------:R-:W-:Y:S01]  /*1b80*/  MOV R9, R25 ;  /* 0x0000001900097202 */ /* 0x000fe20000000f00 */
[----:B------:R-:W-:-:S04]  /*1b90*/  IMAD R11, R38, c[0x0][0x188], RZ ;  /* 0x00006200260b7a24 */ /* 0x000fc800078e02ff */
[----:B------:R-:W-:-:S04]  /*1ba0*/  IMAD.WIDE.U32 R8, R56, c[0x0][0x188], R8 ;  /* 0x0000620038087a25 */ /* 0x000fc800078e0008 */
[----:B------:R-:W-:Y:S01]  /*1bb0*/  IMAD R11, R56, c[0x0][0x18c], R11 ;  /* 0x00006300380b7a24 */ /* 0x000fe200078e020b */
[----:B------:R-:W-:-:S04]  /*1bc0*/  LEA R36, P1, R8, c[0x0][0x220], 0x2 ;  /* 0x0000880008247a11 */ /* 0x000fc800078210ff */
[----:B------:R-:W-:Y:S01]  /*1bd0*/  IADD3 R9, R9, R11, RZ ;  /* 0x0000000b09097210 */ /* 0x000fe20007ffe0ff */
[----:B------:R-:W-:-:S03]  /*1be0*/  IMAD R11, R38, c[0x0][0x1a0], RZ ;  /* 0x00006800260b7a24 */ /* 0x000fc600078e02ff */
[----:B------:R-:W-:Y:S01]  /*1bf0*/  LEA.HI.X R37, R8, c[0x0][0x224], R9, 0x2, P1 ;  /* 0x0000890008257a11 */ /* 0x000fe200008f1409 */
[----:B------:R-:W-:-:S04]  /*1c00*/  IMAD.WIDE.U32 R8, R56, c[0x0][0x1a0], RZ ;  /* 0x0000680038087a25 */ /* 0x000fc800078e00ff */
[----:B------:R-:W-:Y:S01]  /*1c10*/  IMAD R39, R56, c[0x0][0x1a4], R11 ;  /* 0x0000690038277a24 */ /* 0x000fe200078e020b */
[----:B------:R0:W2:Y:S01]  /*1c20*/  LDG.E R58, [R36.64] ;  /* 0x00000004243a7981 */ /* 0x0000a2000c1e1900 */
[----:B------:R-:W-:-:S03]  /*1c30*/  LEA R11, P1, R8, R17, 0x1 ;  /* 0x00000011080b7211 */ /* 0x000fc600078208ff */
        /* <DEDUP_REMOVED lines=25> */
[----:B0-----:R-:W-:-:S02]  /*1dd0*/  FMUL.FTZ R39, R58, R48 ;  /* 0x000000303a277220 */ /* 0x001fc40000410000 */
[C---:B------:R-:W-:Y:S01]  /*1de0*/  FMUL.FTZ R59, R58.reuse, R47 ;  /* 0x0000002f3a3b7220 */ /* 0x040fe20000410000 */
[----:B------:R-:W0:Y:S01]  /*1df0*/  MUFU.EX2 R68, R68 ;  /* 0x0000004400447308 */ /* 0x000e220000000800 */
[--C-:B---3--:R-:W-:Y:S01]  /*1e00*/  PRMT R71, RZ, 0x5410, R8.reuse ;  /* 0x00005410ff477816 */ /* 0x108fe20000000008 */
[----:B------:R-:W-:Y:S01]  /*1e10*/  FMUL.FTZ R58, R58, R54 ;  /* 0x000000363a3a7220 */ /* 0x000fe20000410000 */
[----:B------:R-:W-:Y:S02]  /*1e20*/  PRMT R70, RZ, 0x7610, R8 ;  /* 0x00007610ff467816 */ /* 0x000fe40000000008 */
[--C-:B------:R-:W-:Y:S01]  /*1e30*/  PRMT R8, RZ, 0x5410, R9.reuse ;  /* 0x00005410ff087816 */ /* 0x100fe20000000009 */
[----:B------:R-:W-:Y:S01]  /*1e40*/  FMUL.FTZ R71, R4, R71 ;  /* 0x0000004704477220 */ /* 0x000fe20000410000 */
[----:B------:R-:W-:Y:S01]  /*1e50*/  PRMT R9, RZ, 0x7610, R9 ;  /* 0x00007610ff097816 */ /* 0x000fe20000000009 */
[----:B------:R-:W2:Y:S01]  /*1e60*/  MUFU.EX2 R64, R64 ;  /* 0x0000004000407308 */ /* 0x000ea20000000800 */
[----:B------:R-:W-:Y:S01]  /*1e70*/  FMUL.FTZ R70, R5, R70 ;  /* 0x0000004605467220 */ /* 0x000fe20000410000 */
[--C-:B------:R-:W-:Y:S01]  /*1e80*/  PRMT R37, RZ, 0x5410, R10.reuse ;  /* 0x00005410ff257816 */ /* 0x100fe2000000000a */
[----:B------:R-:W-:Y:S01]  /*1e90*/  FMUL.FTZ R69, R3, R8 ;  /* 0x0000000803457220 */ /* 0x000fe20000410000 */
[----:B------:R-:W-:Y:S01]  /*1ea0*/  PRMT R62, RZ, 0x7610, R10 ;  /* 0x00007610ff3e7816 */ /* 0x000fe2000000000a */
[----:B-1----:R-:W-:-:S02]  /*1eb0*/  FFMA.FTZ R8, R71, R67, R70 ;  /* 0x0000004347087223 */ /* 0x002fc40000010046 */
[----:B------:R-:W-:Y:S01]  /*1ec0*/  FMUL.FTZ R72, R6, R9 ;  /* 0x0000000906487220 */ /* 0x000fe20000410000 */
[----:B------:R-:W1:Y:S01]  /*1ed0*/  MUFU.EX2 R65, R65 ;  /* 0x0000004100417308 */ /* 0x000e620000000800 */
[----:B0-----:R-:W-:Y:S02]  /*1ee0*/  FMUL.FTZ R63, R68, R67 ;  /* 0x00000043443f7220 */ /* 0x001fe40000410000 */
[----:B------:R-:W-:Y:S02]  /*1ef0*/  FMUL.FTZ R66, R2, R37 ;  /* 0x0000002502427220 */ /* 0x000fe40000410000 */
[----:B------:R-:W-:-:S03]  /*1f00*/  FMUL.FTZ R62, R7, R62 ;  /* 0x0000003e073e7220 */ /* 0x000fc60000410000 */
[----:B------:R-:W0:Y:S01]  /*1f10*/  MUFU.EX2 R61, R61 ;  /* 0x0000003d003d7308 */ /* 0x000e220000000800 */
[C---:B--2---:R-:W-:Y:S02]  /*1f20*/  FFMA.FTZ R9, R64.reuse, R8, R69 ;  /* 0x0000000840097223 */ /* 0x044fe40000010045 */
[----:B------:R-:W-:-:S05]  /*1f30*/  FMUL.FTZ R8, R64, R63 ;  /* 0x0000003f40087220 */ /* 0x000fca0000410000 */
[----:B------:R-:W2:Y:S01]  /*1f40*/  MUFU.EX2 R39, R39 ;  /* 0x0000002700277308 */ /* 0x000ea20000000800 */
[C---:B-1----:R-:W-:Y:S02]  /*1f50*/  FFMA.FTZ R9, R65.reuse, R9, R72 ;  /* 0x0000000941097223 */ /* 0x042fe40000010048 */
[----:B------:R-:W-:-:S05]  /*1f60*/  FMUL.FTZ R8, R65, R8 ;  /* 0x0000000841087220 */ /* 0x000fca0000410000 */
[----:B------:R-:W1:Y:S01]  /*1f70*/  MUFU.EX2 R59, R59 ;  /* 0x0000003b003b7308 */ /* 0x000e620000000800 */
[C---:B0-----:R-:W-:Y:S01]  /*1f80*/  FFMA.FTZ R10, R61.reuse, R9, R66 ;  /* 0x000000093d0a7223 */ /* 0x041fe20000010042 */
[----:B------:R-:W-:Y:S01]  /*1f90*/  PRMT R9, RZ, 0x5410, R11 ;  /* 0x00005410ff097816 */ /* 0x000fe2000000000b */
[----:B------:R-:W-:-:S04]  /*1fa0*/  FMUL.FTZ R8, R61, R8 ;  /* 0x000000083d087220 */ /* 0x000fc80000410000 */
[----:B------:R-:W-:Y:S01]  /*1fb0*/  FMUL.FTZ R60, R0, R9 ;  /* 0x00000009003c7220 */ /* 0x000fe20000410000 */
[----:B------:R-:W0:Y:S01]  /*1fc0*/  MUFU.EX2 R58, R58 ;  /* 0x0000003a003a7308 */ /* 0x000e220000000800 */
[C---:B--2---:R-:W-:Y:S02]  /*1fd0*/  FFMA.FTZ R9, R39.reuse, R10, R62 ;  /* 0x0000000a27097223 */ /* 0x044fe4000001003e */
[----:B------:R-:W-:Y:S01]  /*1fe0*/  FMUL.FTZ R10, R39, R8 ;  /* 0x00000008270a7220 */ /* 0x000fe20000410000 */
[----:B------:R-:W-:Y:S01]  /*1ff0*/  PRMT R8, RZ, 0x7610, R11 ;  /* 0x00007610ff087816 */ /* 0x000fe2000000000b */
[----:B-1----:R-:W-:-:S04]  /*2000*/  FFMA.FTZ R9, R59, R9, R60 ;  /* 0x000000093b097223 */ /* 0x002fc8000001003c */
[----:B------:R-:W-:Y:S02]  /*2010*/  FMUL.FTZ R63, R55, R8 ;  /* 0x00000008373f7220 */ /* 0x000fe40000410000 */
        /* <DEDUP_REMOVED lines=59> */
.L_x_5013:
[----:B------:R-:W-:Y:S05]  /*23d0*/  BSYNC B0 ;  /* 0x0000000000007941 */ /* 0x000fea0003800000 */
.L_x_5012:
[----:B0-----:R-:W-:Y:S01]  /*23e0*/  IADD3 R56, R56, 0x1, RZ ;  /* 0x0000000138387810 */ /* 0x001fe20007ffe0ff */
[----:B------:R-:W-:Y:S02]  /*23f0*/  FFMA.FTZ R39, R39, R61, R62 ;  /* 0x0000003d27277223 */ /* 0x000fe4000001003e */
[----:B-----5:R-:W-:Y:S01]  /*2400*/  FFMA.FTZ R35, R38, R68, R35 ;  /* 0x0000004426237223 */ /* 0x020fe20000010023 */
        /* <DEDUP_REMOVED lines=11> */
.L_x_5011:
        /* <DEDUP_REMOVED lines=119> */
.L_x_5015:
[----:B------:R-:W-:Y:S05]  /*2c30*/  EXIT ;  /* 0x000000000000794d */ /* 0x000fea0003800000 */
.L_x_5017:
        /* <DEDUP_REMOVED lines=12> */
.L_x_5461:


//--------------------- .text._Z25selective_scan_fwd_kernelI32Selective_Scan_fwd_kernel_traitsILi32ELi8ELi1ELb1ELb1ELb1ELb0EN3c108BFloat16EfEEv13SSMParamsBase --------------------------
	.section	.text._Z25selective_scan_fwd_kernelI32Selective_Scan_fwd_kernel_traitsILi32ELi8ELi1ELb1ELb1ELb1ELb0EN3c108BFloat16EfEEv13SSMParamsBase,"ax",@progbits
	.sectioninfo	@"SHI_REGISTERS=80"
	.align	128
        .global         _Z25selective_scan_fwd_kernelI32Selective_Scan_fwd_kernel_traitsILi32ELi8ELi1ELb1ELb1ELb1ELb0EN3c108BFloat16EfEEv13SSMParamsBase
        .type           _Z25selective_scan_fwd_kernelI32Selective_Scan_fwd_kernel_traitsILi32ELi8ELi1ELb1ELb1ELb1ELb0EN3c108BFloat16EfEEv13SSMParamsBase,@function
        .size           _Z25selective_scan_fwd_kernelI32Selective_Scan_fwd_kernel_traitsILi32ELi8ELi1ELb1ELb1ELb1ELb0EN3c108BFloat16EfEEv13SSMParamsBase,(.L_x_5462 - _Z25selective_scan_fwd_kernelI32Selective_Scan_fwd_kernel_traitsILi32ELi8ELi1ELb1ELb1ELb1ELb0EN3c108BFloat16EfEEv13SSMParamsBase)
        .other          _Z25selective_scan_fwd_kernelI32Selective_Scan_fwd_kernel_traitsILi32ELi8ELi1ELb1ELb1ELb1ELb0EN3c108BFloat16EfEEv13SSMParamsBase,@"STO_CUDA_ENTRY STV_DEFAULT"
_Z25selective_scan_fwd_kernelI32Selective_Scan_fwd_kernel_traitsILi32ELi8ELi1ELb1ELb1ELb1ELb0EN3c108BFloat16EfEEv13SSMParamsBase:
.text._Z25selective_scan_fwd_kernelI32Selective_Scan_fwd_kernel_traitsILi32ELi8ELi1ELb1ELb1ELb1ELb0EN3c108BFloat16EfEEv13SSMParamsBase:
        /* <DEDUP_REMOVED lines=20> */
[----:B------:R3:W5:Y:S01]  /*0140*/  @P1 LDG.E R4, [R8.64] ;  /* 0x0000000408041981 */ /* 0x000762000c1e1900 */
[----:B------:R-:W-:-:S03]  /*0150*/  ISETP.NE.AND P1, PT, RZ, c[0x0][0x178], PT ;  /* 0x00005e00ff007a0c */ /* 0x000fc60003f25270 */
[----:B------:R-:W4:Y:S01]  /*0160*/  S2R R5, SR_CTAID.X ;  /* 0x0000000000057919 */ /* 0x000f220000002500 */
[----:B0-----:R-:W-:Y:S01]  /*0170*/  IABS R6, R0 ;  /* 0x0000000000067213 */ /* 0x001fe20000000000 */
[----:B-1----:R-:W-:Y:S01]  /*0180*/  HFMA2.MMA R10, -RZ, RZ, 0, 0 ;  /* 0x00000000ff0a7435 */ /* 0x002fe200000001ff */
[----:B---3--:R-:W-:-:S04]  /*0190*/  MOV R9, c[0x0][0x174] ;  /* 0x00005d0000097a02 */ /* 0x008fc80000000f00 */
[----:B------:R-:W-:Y:S02]  /*01a0*/  ISETP.GE.AND P4, PT, R9, 0x1, PT ;  /* 0x000000010900780c */ /* 0x000fe40003f86270 */
[----:B--2---:R-:W-:-:S05]  /*01b0*/  IADD3 R12, RZ, -R11, RZ ;  /* 0x8000000bff0c7210 */ /* 0x004fca0007ffe0ff */
[----:B------:R-:W-:-:S04]  /*01c0*/  IMAD R15, R12, R13, RZ ;  /* 0x0000000d0c0f7224 */ /* 0x000fc800078e02ff */
[----:B------:R-:W-:-:S04]  /*01d0*/  IMAD.HI.U32 R11, R11, R15, R10 ;  /* 0x0000000f0b0b7227 */ /* 0x000fc800078e000a */
[----:B----4-:R-:W-:-:S04]  /*01e0*/  IMAD.WIDE.U32 R14, R5, c[0x0][0x1b0], RZ ;  /* 0x00006c00050e7a25 */ /* 0x010fc800078e00ff */
[----:B------:R-:W-:-:S04]  /*01f0*/  IMAD.HI.U32 R7, R11, R6, RZ ;  /* 0x000000060b077227 */ /* 0x000fc800078e00ff */
[----:B------:R-:W-:Y:S01]  /*0200*/  IMAD.WIDE.U32 R10, R5, c[0x0][0x1e0], RZ ;  /* 0x00007800050a7a25 */ /* 0x000fe200078e00ff */
[----:B------:R-:W-:-:S05]  /*0210*/  IADD3 R8, -R7, RZ, RZ ;  /* 0x000000ff07087210 */ /* 0x000fca0007ffe1ff */
[----:B------:R-:W-:Y:S01]  /*0220*/  IMAD R6, R13, R8, R6 ;  /* 0x000000080d067224 */ /* 0x000fe200078e0206 */
[----:B------:R-:W-:-:S04]  /*0230*/  LOP3.LUT R8, R0, c[0x0][0x178], RZ, 0x3c, !PT ;  /* 0x00005e0000087a12 */ /* 0x000fc800078e3cff */
[----:B------:R-:W-:Y:S02]  /*0240*/  ISETP.GT.U32.AND P2, PT, R13, R6, PT ;  /* 0x000000060d00720c */ /* 0x000fe40003f44070 */
[----:B------:R-:W-:Y:S01]  /*0250*/  ISETP.GE.AND P3, PT, R8, RZ, PT ;  /* 0x000000ff0800720c */ /* 0x000fe20003f66270 */
[----:B------:R-:W-:-:S10]  /*0260*/  IMAD.WIDE.U32 R8, R5, c[0x0][0x1d0], RZ ;  /* 0x0000740005087a25 */ /* 0x000fd400078e00ff */
[-C--:B------:R-:W-:Y:S02]  /*0270*/  @!P2 IADD3 R6, R6, -R13.reuse, RZ ;  /* 0x8000000d0606a210 */ /* 0x080fe40007ffe0ff */
[----:B------:R-:W-:Y:S02]  /*0280*/  @!P2 IADD3 R7, R7, 0x1, RZ ;  /* 0x000000010707a810 */ /* 0x000fe40007ffe0ff */
[----:B------:R-:W-:Y:S01]  /*0290*/  ISETP.GE.U32.AND P0, PT, R6, R13, PT ;  /* 0x0000000d0600720c */ /* 0x000fe20003f06070 */
[----:B------:R-:W-:Y:S01]  /*02a0*/  IMAD.WIDE.U32 R12, R5, c[0x0][0x190], RZ ;  /* 0x00006400050c7a25 */ /* 0x000fe200078e00ff */
[----:B------:R-:W-:-:S05]  /*02b0*/  SHF.R.S32.HI R6, RZ, 0x1f, R5 ;  /* 0x0000001fff067819 */ /* 0x000fca0000011405 */
[C---:B------:R-:W-:Y:S02]  /*02c0*/  IMAD R18, R6.reuse, c[0x0][0x190], RZ ;  /* 0x0000640006127a24 */ /* 0x040fe400078e02ff */
[C---:B------:R-:W-:Y:S02]  /*02d0*/  IMAD R16, R6.reuse, c[0x0][0x1d0], RZ ;  /* 0x0000740006107a24 */ /* 0x040fe400078e02ff */
[----:B------:R-:W-:Y:S02]  /*02e0*/  IMAD R19, R5, c[0x0][0x194], R18 ;  /* 0x0000650005137a24 */ /* 0x000fe400078e0212 */
[C---:B------:R-:W-:Y:S01]  /*02f0*/  IMAD R18, R6.reuse, c[0x0][0x1e0], RZ ;  /* 0x0000780006127a24 */ /* 0x040fe200078e02ff */
[----:B------:R-:W-:Y:S01]  /*0300*/  @P0 IADD3 R7, R7, 0x1, RZ ;  /* 0x0000000107070810 */ /* 0x000fe20007ffe0ff */
[----:B------:R-:W-:Y:S01]  /*0310*/  IMAD R17, R5, c[0x0][0x1d4], R16 ;  /* 0x0000750005117a24 */ /* 0x000fe200078e0210 */
[----:B------:R-:W-:Y:S01]  /*0320*/  IADD3 R13, R13, R19, RZ ;  /* 0x000000130d0d7210 */ /* 0x000fe20007ffe0ff */
[----:B------:R-:W-:Y:S01]  /*0330*/  IMAD R19, R5, c[0x0][0x1e4], R18 ;  /* 0x0000790005137a24 */ /* 0x000fe200078e0212 */
[----:B------:R-:W-:Y:S01]  /*0340*/  @!P3 IADD3 R7, -R7, RZ, RZ ;  /* 0x000000ff0707b210 */ /* 0x000fe20007ffe1ff */
[----:B------:R-:W-:Y:S01]  /*0350*/  IMAD R20, R6, c[0x0][0x1b0], RZ ;  /* 0x00006c0006147a24 */ /* 0x000fe200078e02ff */
[----:B------:R-:W-:Y:S01]  /*0360*/  IADD3 R9, R9, R17, RZ ;  /* 0x0000001109097210 */ /* 0x000fe20007ffe0ff */
[----:B------:R-:W-:Y:S01]  /*0370*/  IMAD R17, R3, c[0x0][0x1d8], RZ ;  /* 0x0000760003117a24 */ /* 0x000fe200078e02ff */
[----:B------:R-:W-:Y:S01]  /*0380*/  IADD3 R11, R11, R19, RZ ;  /* 0x000000130b0b7210 */ /* 0x000fe20007ffe0ff */
[----:B------:R-:W-:Y:S01]  /*0390*/  IMAD R21, R5, c[0x0][0x1b4], R20 ;  /* 0x00006d0005157a24 */ /* 0x000fe200078e0214 */
[----:B------:R-:W-:Y:S01]  /*03a0*/  @!P1 LOP3.LUT R7, RZ, c[0x0][0x178], RZ, 0x33, !PT ;  /* 0x00005e00ff079a12 */ /* 0x000fe200078e33ff */
[----:B------:R-:W-:-:S02]  /*03b0*/  IMAD R19, R3, c[0x0][0x1e8], RZ ;  /* 0x00007a0003137a24 */ /* 0x000fc400078e02ff */
[C---:B------:R-:W-:Y:S01]  /*03c0*/  IMAD R23, R0.reuse, c[0x0][0x1dc], R17 ;  /* 0x0000770000177a24 */ /* 0x040fe200078e0211 */
[----:B------:R-:W-:Y:S01]  /*03d0*/  IADD3 R15, R15, R21, RZ ;  /* 0x000000150f0f7210 */ /* 0x000fe20007ffe0ff */
[----:B------:R-:W-:Y:S01]  /*03e0*/  IMAD R19, R0, c[0x0][0x1ec], R19 ;  /* 0x00007b0000137a24 */ /* 0x000fe200078e0213 */
[----:B------:R-:W-:Y:S01]  /*03f0*/  SHF.R.S32.HI R17, RZ, 0x1f, R7 ;  /* 0x0000001fff117819 */ /* 0x000fe20000011407 */
[----:B------:R-:W-:Y:S06]  /*0400*/  @!P4 EXIT ;  /* 0x000000000000c94d */ /* 0x000fec0003800000 */
[C---:B------:R-:W-:Y:S01]  /*0410*/  IMAD R18, R17.reuse, c[0x0][0x1a8], RZ ;  /* 0x00006a0011127a24 */ /* 0x040fe200078e02ff */
[----:B------:R-:W0:Y:S01]  /*0420*/  S2R R16, SR_TID.X ;  /* 0x0000000000107919 */ /* 0x000e220000002100 */
[----:B------:R-:W-:Y:S02]  /*0430*/  IMAD R20, R17, c[0x0][0x1c8], RZ ;  /* 0x0000720011147a24 */ /* 0x000fe400078e02ff */
[----:B------:R-:W-:-:S04]  /*0440*/  IMAD.WIDE.U32 R12, R7, c[0x0][0x1a8], R12 ;  /* 0x00006a00070c7a25 */ /* 0x000fc800078e000c */
[----:B------:R-:W-:-:S04]  /*0450*/  IMAD.WIDE.U32 R14, R7, c[0x0][0x1c8], R14 ;  /* 0x00007200070e7a25 */ /* 0x000fc800078e000e */
[C---:B------:R-:W-:Y:S01]  /*0460*/  IMAD R25, R7.reuse, c[0x0][0x1ac], R18 ;  /* 0x00006b0007197a24 */ /* 0x040fe200078e0212 */
[----:B------:R-:W-:Y:S01]  /*0470*/  LEA R18, P3, R14, c[0x0][0x230], 0x1 ;  /* 0x00008c000e127a11 */ /* 0x000fe200078608ff */
[----:B------:R-:W-:Y:S02]  /*0480*/  IMAD R7, R7, c[0x0][0x1cc], R20 ;  /* 0x0000730007077a24 */ /* 0x000fe400078e0214 */
[----:B------:R-:W-:-:S03]  /*0490*/  IMAD.WIDE.U32 R8, R0, c[0x0][0x1d8], R8 ;  /* 0x0000760000087a25 */ /* 0x000fc600078e0008 */
[----:B------:R-:W-:Y:S01]  /*04a0*/  IADD3 R7, R15, R7, RZ ;  /* 0x000000070f077210 */ /* 0x000fe20007ffe0ff */
[----:B------:R-:W-:Y:S01]  /*04b0*/  IMAD.WIDE.U32 R10, R0, c[0x0][0x1e8], R10 ;  /* 0x00007a00000a7a25 */ /* 0x000fe200078e000a */
[----:B------:R-:W-:Y:S02]  /*04c0*/  IADD3 R23, R9, R23, RZ ;  /* 0x0000001709177210 */ /* 0x000fe40007ffe0ff */
[----:B------:R-:W-:Y:S01]  /*04d0*/  LEA.HI.X R28, R14, c[0x0][0x234], R7, 0x1, P3 ;  /* 0x00008d000e1c7a11 */ /* 0x000fe200018f0c07 */
[----:B------:R-:W-:Y:S01]  /*04e0*/  IMAD.WIDE.U32 R36, R0, c[0x0][0x180], RZ ;  /* 0x0000600000247a25 */ /* 0x000fe200078e00ff */
[----:B------:R-:W1:Y:S01]  /*04f0*/  S2R R7, SR_LANEID ;  /* 0x0000000000077919 */ /* 0x000e620000000000 */
[----:B------:R-:W-:Y:S02]  /*0500*/  LEA R22, P0, R8, c[0x0][0x240], 0x1 ;  /* 0x0000900008167a11 */ /* 0x000fe400078008ff */
[----:B------:R-:W-:Y:S02]  /*0510*/  IADD3 R21, R11, R19, RZ ;  /* 0x000000130b157210 */ /* 0x000fe40007ffe0ff */
[----:B------:R-:W-:-:S02]  /*0520*/  LEA R19, P2, R12, c[0x0][0x228], 0x1 ;  /* 0x00008a000c137a11 */ /* 0x000fc400078408ff */
[----:B------:R-:W-:Y:S01]  /*0530*/  IADD3 R9, R13, R25, RZ ;  /* 0x000000190d097210 */ /* 0x000fe20007ffe0ff */
[----:B------:R-:W-:Y:S01]  /*0540*/  IMAD R13, R3, c[0x0][0x180], RZ ;  /* 0x00006000030d7a24 */ /* 0x000fe200078e02ff */
[----:B------:R-:W-:Y:S01]  /*0550*/  LEA.HI.X R23, R8, c[0x0][0x244], R23, 0x1, P0 ;  /* 0x0000910008177a11 */ /* 0x000fe200000f0c17 */
[----:B------:R-:W-:Y:S01]  /*0560*/  IMAD R8, R5, c[0x0][0x164], R0 ;  /* 0x0000590005087a24 */ /* 0x000fe200078e0200 */
[----:B------:R-:W-:Y:S01]  /*0570*/  LEA R17, P1, R10, c[0x0][0x248], 0x1 ;  /* 0x000092000a117a11 */ /* 0x000fe200078208ff */
[----:B------:R-:W-:Y:S01]  /*0580*/  IMAD R13, R0, c[0x0][0x184], R13 ;  /* 0x00006100000d7a24 */ /* 0x000fe200078e020d */
[----:B------:R-:W-:Y:S01]  /*0590*/  LEA.HI.X R20, R12, c[0x0][0x22c], R9, 0x1, P2 ;  /* 0x00008b000c147a11 */ /* 0x000fe200010f0c09 */
[----:B------:R-:W-:Y:S01]  /*05a0*/  IMAD R11, R8, c[0x0][0x174], RZ ;  /* 0x00005d00080b7a24 */ /* 0x000fe200078e02ff */
[----:B0-----:R-:W-:Y:S02]  /*05b0*/  SHF.R.S32.HI R9, RZ, 0x1f, R16 ;  /* 0x0000001fff097819 */ /* 0x001fe40000011410 */
[----:B------:R-:W-:Y:S01]  /*05c0*/  LEA.HI.X R21, R10, c[0x0][0x24c], R21, 0x1, P1 ;  /* 0x000093000a157a11 */ /* 0x000fe200008f0c15 */
[----:B------:R-:W-:Y:S01]  /*05d0*/  IMAD R11, R11, c[0x0][0x16c], RZ ;  /* 0x00005b000b0b7a24 */ /* 0x000fe200078e02ff */
[----:B------:R-:W-:-:S02]  /*05e0*/  SHF.L.U64.HI R9, R16, 0x4, R9 ;  /* 0x0000000410097819 */ /* 0x000fc40000010209 */
[----:B------:R-:W-:Y:S02]  /*05f0*/  SHF.L.U32 R10, R16, 0x4, RZ ;  /* 0x00000004100a7819 */ /* 0x000fe400000006ff */
[----:B------:R-:W-:Y:S02]  /*0600*/  MOV R16, R19 ;  /* 0x0000001300107202 */ /* 0x000fe40000000f00 */
[----:B------:R-:W-:Y:S02]  /*0610*/  MOV R8, RZ ;  /* 0x000000ff00087202 */ /* 0x000fe40000000f00 */
[----:B------:R-:W-:Y:S02]  /*0620*/  IADD3 R13, R37, R13, RZ ;  /* 0x0000000d250d7210 */ /* 0x000fe40007ffe0ff */
[----:B------:R-:W-:Y:S02]  /*0630*/  MOV R15, R22 ;  /* 0x00000016000f7202 */ /* 0x000fe40000000f00 */
[----:B------:R-:W-:-:S02]  /*0640*/  MOV R12, R23 ;  /* 0x00000017000c7202 */ /* 0x000fc40000000f00 */
[----:B------:R-:W-:Y:S02]  /*0650*/  MOV R14, R21 ;  /* 0x00000015000e7202 */ /* 0x000fe40000000f00 */
[----:B-1----:R-:W-:Y:S02]  /*0660*/  MOV R19, R20 ;  /* 0x0000001400137202 */ /* 0x002fe40000000f00 */
.L_x_5039:
        /* <DEDUP_REMOVED lines=65> */
.L_x_5019:
[----:B------:R-:W-:Y:S05]  /*0a80*/  BSYNC B0 ;  /* 0x0000000000007941 */ /* 0x000fea0003800000 */
.L_x_5018:
        /* <DEDUP_REMOVED lines=42> */
.L_x_5021:
[----:B------:R-:W-:Y:S05]  /*0d30*/  BSYNC B0 ;  /* 0x0000000000007941 */ /* 0x000fea0003800000 */
.L_x_5020:
        /* <DEDUP_REMOVED lines=33> */
.L_x_5023:
[----:B------:R-:W-:Y:S05]  /*0f50*/  BSYNC B0 ;  /* 0x0000000000007941 */ /* 0x000fea0003800000 */
.L_x_5022:
        /* <DEDUP_REMOVED lines=33> */
.L_x_5025:
[----:B------:R-:W-:Y:S05]  /*1170*/  BSYNC B0 ;  /* 0x0000000000007941 */ /* 0x000fea0003800000 */
.L_x_5024:
        /* <DEDUP_REMOVED lines=33> */
.L_x_5027:
[----:B------:R-:W-:Y:S05]  /*1390*/  BSYNC B0 ;  /* 0x0000000000007941 */ /* 0x000fea0003800000 */
.L_x_5026:
        /* <DEDUP_REMOVED lines=33> */
.L_x_5029:
[----:B------:R-:W-:Y:S05]  /*15b0*/  BSYNC B0 ;  /* 0x0000000000007941 */ /* 0x000fea0003800000 */
.L_x_5028:
        /* <DEDUP_REMOVED lines=33> */
.L_x_5031:
[----:B------:R-:W-:Y:S05]  /*17d0*/  BSYNC B0 ;  /* 0x0000000000007941 */ /* 0x000fea0003800000 */
.L_x_5030:
        /* <DEDUP_REMOVED lines=33> */
.L_x_5033:
[----:B------:R-:W-:Y:S05]  /*19f0*/  BSYNC B0 ;  /* 0x0000000000007941 */ /* 0x000fea0003800000 */
.L_x_5032:
[----:B------:R-:W-:Y:S01]  /*1a00*/  BAR.SYNC.DEFER_BLOCKING 0x0 ;  /* 0x0000000000007b1d */ /* 0x000fe20000010000 */
[----:B------:R-:W-:Y:S02]  /*1a10*/  ISETP.GE.AND P0, PT, R27, 0x1, PT ;  /* 0x000000011b00780c */ /* 0x000fe40003f06270 */
[----:B-----5:R-:W-:Y:S02]  /*1a20*/  PRMT R52, RZ, 0x5410, R21 ;  /* 0x00005410ff347816 */ /* 0x020fe40000000015 */
[----:B------:R-:W-:Y:S02]  /*1a30*/  PRMT R50, RZ, 0x5410, R23 ;  /* 0x00005410ff327816 */ /* 0x000fe40000000017 */
        /* <DEDUP_REMOVED lines=27> */
.L_x_5037:
        /* <DEDUP_REMOVED lines=13> */
[C---:B------:R-:W-:Y:S02]  /*1cc0*/  LEA R23, P1, R20.reuse, R16, 0x1 ;  /* 0x0000001014177211 */ /* 0x040fe400078208ff */
[----:B------:R-:W-:Y:S02]  /*1cd0*/  IADD3 R21, R21, R27, RZ ;  /* 0x0000001b15157210 */ /* 0x000fe40007ffe0ff */
[----:B------:R-:W-:Y:S02]  /*1ce0*/  IADD3 R22, P2, R23, R10, RZ ;  /* 0x0000000a17167210 */ /* 0x000fe40007f5e0ff */
[----:B------:R-:W-:-:S04]  /*1cf0*/  LEA.HI.X R20, R20, R19, R21, 0x1, P1 ;  /* 0x0000001314147211 */ /* 0x000fc800008f0c15 */
[----:B------:R-:W-:-:S06]  /*1d00*/  IADD3.X R23, R20, R9, RZ, P2, !PT ;  /* 0x0000000914177210 */ /* 0x000fcc00017fe4ff */
[----:B------:R-:W3:Y:S01]  /*1d10*/  LDG.E.128 R20, [R22.64] ;  /* 0x0000000416147981 */ /* 0x000ee2000c1e1d00 */
[----:B------:R-:W-:Y:S02]  /*1d20*/  IMAD R26, R26, c[0x0][0x1c0], RZ ;  /* 0x000070001a1a7a24 */ /* 0x000fe400078e02ff */
[----:B0-----:R-:W-:-:S04]  /*1d30*/  IMAD.WIDE.U32 R24, R59, c[0x0][0x1c0], RZ ;  /* 0x000070003b187a25 */ /* 0x001fc800078e00ff */
[----:B------:R-:W-:Y:S01]  /*1d40*/  IMAD R45, R59, c[0x0][0x1c4], R26 ;  /* 0x000071003b2d7a24 */ /* 0x000fe200078e021a */
[----:B------:R-:W-:-:S04]  /*1d50*/  LEA R27, P1, R24, R18, 0x1 ;  /* 0x00000012181b7211 */ /* 0x000fc800078208ff */
[----:B------:R-:W-:-:S04]  /*1d60*/  IADD3 R25, R25, R45, RZ ;  /* 0x0000002d19197210 */ /* 0x000fc80007ffe0ff */
[----:B------:R-:W-:Y:S02]  /*1d70*/  LEA.HI.X R26, R24, R28, R25, 0x1, P1 ;  /* 0x0000001c181a7211 */ /* 0x000fe400008f0c19 */
[----:B------:R-:W-:-:S04]  /*1d80*/  IADD3 R24, P1, R27, R10, RZ ;  /* 0x0000000a1b187210 */ /* 0x000fc80007f3e0ff */
[----:B------:R-:W-:-:S06]  /*1d90*/  IADD3.X R25, R26, R9, RZ, P1, !PT ;  /* 0x000000091a197210 */ /* 0x000fcc0000ffe4ff */
[----:B------:R-:W4:Y:S01]  /*1da0*/  LDG.E.128 R24, [R24.64] ;  /* 0x0000000418187981 */ /* 0x000f22000c1e1d00 */
        /* <DEDUP_REMOVED lines=8> */
[----:B------:R-:W0:Y:S01]  /*1e30*/  MUFU.EX2 R66, R66 ;  /* 0x0000004200427308 */ /* 0x000e220000000800 */
[C---:B------:R-:W-:Y:S02]  /*1e40*/  FMUL.FTZ R68, R44.reuse, R32 ;  /* 0x000000202c447220 */ /* 0x040fe40000410000 */
[C---:B------:R-:W-:Y:S02]  /*1e50*/  FMUL.FTZ R64, R44.reuse, R31 ;  /* 0x0000001f2c407220 */ /* 0x040fe40000410000 */
[----:B------:R-:W-:Y:S01]  /*1e60*/  FMUL.FTZ R58, R44, R30 ;  /* 0x0000001e2c3a7220 */ /* 0x000fe20000410000 */
[----:B---3--:R-:W-:-:S02]  /*1e70*/  PRMT R72, RZ, 0x5410, R20 ;  /* 0x00005410ff487816 */ /* 0x008fc40000000014 */
[----:B------:R-:W1:Y:S01]  /*1e80*/  MUFU.EX2 R67, R67 ;  /* 0x0000004300437308 */ /* 0x000e620000000800 */
[----:B------:R-:W-:Y:S01]  /*1e90*/  PRMT R75, RZ, 0x7610, R20 ;  /* 0x00007610ff4b7816 */ /* 0x000fe20000000014 */
[----:B------:R-:W-:Y:S01]  /*1ea0*/  FMUL.FTZ R61, R44, R29 ;  /* 0x0000001d2c3d7220 */ /* 0x000fe20000410000 */
[--C-:B------:R-:W-:Y:S01]  /*1eb0*/  PRMT R45, RZ, 0x5410, R21.reuse ;  /* 0x00005410ff2d7816 */ /* 0x100fe20000000015 */
[----:B------:R-:W-:Y:S01]  /*1ec0*/  FMUL.FTZ R72, R53, R72 ;  /* 0x0000004835487220 */ /* 0x000fe20000410000 */
[----:B------:R-:W-:Y:S01]  /*1ed0*/  PRMT R20, RZ, 0x7610, R21 ;  /* 0x00007610ff147816 */ /* 0x000fe20000000015 */
[----:B------:R-:W-:Y:S01]  /*1ee0*/  FMUL.FTZ R75, R54, R75 ;  /* 0x0000004b364b7220 */ /* 0x000fe20000410000 */
[----:B------:R-:W-:Y:S01]  /*1ef0*/  PRMT R63, RZ, 0x7610, R22 ;  /* 0x00007610ff3f7816 */ /* 0x000fe20000000016 */
[----:B------:R-:W2:Y:S01]  /*1f00*/  MUFU.EX2 R71, R71 ;  /* 0x0000004700477308 */ /* 0x000ea20000000800 */
[----:B------:R-:W-:Y:S02]  /*1f10*/  FMUL.FTZ R70, R52, R45 ;  /* 0x0000002d34467220 */ /* 0x000fe40000410000 */
[----:B0-----:R-:W-:-:S02]  /*1f20*/  FFMA.FTZ R21, R72, R66, R75 ;  /* 0x0000004248157223 */ /* 0x001fc4000001004b */
[----:B------:R-:W-:Y:S02]  /*1f30*/  FMUL.FTZ R73, R55, R20 ;  /* 0x0000001437497220 */ /* 0x000fe40000410000 */
[----:B------:R-:W-:Y:S01]  /*1f40*/  FMUL.FTZ R60, R44, R38 ;  /* 0x000000262c3c7220 */ /* 0x000fe20000410000 */
[----:B------:R-:W0:Y:S01]  /*1f50*/  MUFU.EX2 R68, R68 ;  /* 0x0000004400447308 */ /* 0x000e220000000800 */
[----:B-1----:R-:W-:Y:S01]  /*1f60*/  FMUL.FTZ R62, R67, R66 ;  /* 0x00000042433e7220 */ /* 0x002fe20000410000 */
[----:B------:R-:W-:Y:S01]  /*1f70*/  PRMT R44, RZ, 0x5410, R22 ;  /* 0x00005410ff2c7816 */ /* 0x000fe20000000016 */
[----:B------:R-:W-:-:S04]  /*1f80*/  FMUL.FTZ R63, R56, R63 ;  /* 0x0000003f383f7220 */ /* 0x000fc80000410000 */
[----:B------:R-:W-:Y:S01]  /*1f90*/  FMUL.FTZ R69, R51, R44 ;  /* 0x0000002c33457220 */ /* 0x000fe20000410000 */
[----:B------:R-:W1:Y:S01]  /*1fa0*/  MUFU.EX2 R64, R64 ;  /* 0x0000004000407308 */ /* 0x000e620000000800 */
[C---:B--2---:R-:W-:Y:S02]  /*1fb0*/  FFMA.FTZ R20, R71.reuse, R21, R70 ;  /* 0x0000001547147223 */ /* 0x044fe40000010046 */
[----:B------:R-:W-:-:S05]  /*1fc0*/  FMUL.FTZ R21, R71, R62 ;  /* 0x0000003e47157220 */ /* 0x000fca0000410000 */
[----:B------:R-:W2:Y:S01]  /*1fd0*/  MUFU.EX2 R58, R58 ;  /* 0x0000003a003a7308 */ /* 0x000ea20000000800 */
[C---:B0-----:R-:W-:Y:S02]  /*1fe0*/  FMUL.FTZ R21, R68.reuse, R21 ;  /* 0x0000001544157220 */ /* 0x041fe40000410000 */
[----:B------:R-:W-:-:S05]  /*1ff0*/  FFMA.FTZ R20, R68, R20, R73 ;  /* 0x0000001444147223 */ /* 0x000fca0000010049 */
[----:B------:R-:W0:Y:S01]  /*2000*/  MUFU.EX2 R61, R61 ;  /* 0x0000003d003d7308 */ /* 0x000e220000000800 */
[C---:B-1----:R-:W-:Y:S01]  /*2010*/  FMUL.FTZ R45, R64.reuse, R21 ;  /* 0x00000015402d7220 */ /* 0x042fe20000410000 */
[----:B------:R-:W-:Y:S01]  /*2020*/  PRMT R21, RZ, 0x5410, R23 ;  /* 0x00005410ff157816 */ /* 0x000fe20000000017 */
[----:B------:R-:W-:-:S04]  /*2030*/  FFMA.FTZ R20, R64, R20, R69 ;  /* 0x0000001440147223 */ /* 0x000fc80000010045 */
[----:B------:R-:W-:Y:S01]  /*2040*/  FMUL.FTZ R62, R50, R21 ;  /* 0x00000015323e7220 */ /* 0x000fe20000410000 */
[----:B------:R-:W1:Y:S01]  /*2050*/  MUFU.EX2 R60, R60 ;  /* 0x0000003c003c7308 */ /* 0x000e620000000800 */
[C---:B--2---:R-:W-:Y:S01]  /*2060*/  FFMA.FTZ R21, R58.reuse, R20, R63 ;  /* 0x000000143a157223 */ /* 0x044fe2000001003f */
[----:B------:R-:W-:Y:S01]  /*2070*/  PRMT R20, RZ, 0x7610, R23 ;  /* 0x00007610ff147816 */ /* 0x000fe20000000017 */
[----:B------:R-:W-:-:S04]  /*2080*/  FMUL.FTZ R22, R58, R45 ;  /* 0x0000002d3a167220 */ /* 0x000fc80000410000 */
[----:B------:R-:W-:Y:S02]  /*2090*/  FMUL.FTZ R65, R57, R20 ;  /* 0x0000001439417220 */ /* 0x000fe40000410000 */
[C---:B0-----:R-:W-:Y:S02]  /*20a0*/  FFMA.FTZ R21, R61.reuse, R21, R62 ;  /* 0x000000153d157223 */ /* 0x041fe4000001003e */
[----:B------:R-:W-:Y:S02]  /*20b0*/  FMUL.FTZ R23, R61, R22 ;  /* 0x000000163d177220 */ /* 0x000fe40000410000 */
[C---:B-1----:R-:W-:Y:S02]  /*20c0*/  FFMA.FTZ R21, R60.reuse, R21, R65 ;  /* 0x000000153c157223 */ /* 0x042fe40000010041 */
        /* <DEDUP_REMOVED lines=42> */
[----:B------:R-:W-:-:S02]  /*2370*/  ISETP.NE.AND P1, PT, R49, RZ, PT ;  /* 0x000000ff3100720c */ /* 0x000fc40003f25270 */
[----:B----4-:R-:W-:Y:S01]  /*2380*/  PRMT R74, RZ, 0x5410, R26 ;  /* 0x00005410ff4a7816 */ /* 0x010fe2000000001a */
[----:B------:R-:W-:Y:S01]  /*2390*/  FFMA.FTZ R67, R67, R76, R72 ;  /* 0x0000004c43437223 */ /* 0x000fe20000010048 */
[----:B------:R-:W-:-:S03]  /*23a0*/  PRMT R72, RZ, 0x7610, R24 ;  /* 0x00007610ff487816 */ /* 0x000fc60000000018 */
[----:B------:R-:W-:-:S04]  /*23b0*/  FFMA.FTZ R66, R66, R67, R75 ;  /* 0x0000004342427223 */ /* 0x000fc8000001004b */
[----:B------:R-:W-:Y:S01]  /*23c0*/  FFMA.FTZ R71, R71, R66, R70 ;  /* 0x0000004247477223 */ /* 0x000fe20000010046 */
[----:B------:R-:W-:Y:S02]  /*23d0*/  PRMT R70, RZ, 0x5410, R24 ;  /* 0x00005410ff467816 */ /* 0x000fe40000000018 */
[----:B------:R-:W-:Y:S01]  /*23e0*/  PRMT R24, RZ, 0x5410, R25 ;  /* 0x00005410ff187816 */ /* 0x000fe20000000019 */
[----:B------:R-:W-:Y:S01]  /*23f0*/  FFMA.FTZ R68, R68, R71, R73 ;  /* 0x0000004744447223 */ /* 0x000fe20000010049 */
[----:B------:R-:W-:Y:S02]  /*2400*/  PRMT R73, RZ, 0x7610, R26 ;  /* 0x00007610ff497816 */ /* 0x000fe4000000001a */
[----:B------:R-:W-:Y:S01]  /*2410*/  PRMT R26, RZ, 0x5410, R27 ;  /* 0x00005410ff1a7816 */ /* 0x000fe2000000001b */
[----:B------:R-:W-:Y:S01]  /*2420*/  FFMA.FTZ R64, R64, R68, R69 ;  /* 0x0000004440407223 */ /* 0x000fe20000010045 */
[----:B------:R-:W-:Y:S02]  /*2430*/  PRMT R25, RZ, 0x7610, R25 ;  /* 0x00007610ff197816 */ /* 0x000fe40000000019 */
[----:B------:R-:W-:Y:S01]  /*2440*/  PRMT R27, RZ, 0x7610, R27 ;  /* 0x00007610ff1b7816 */ /* 0x000fe2000000001b */
        /* <DEDUP_REMOVED lines=9> */
.L_x_5036:
[----:B------:R-:W-:Y:S05]  /*24e0*/  BSYNC B0 ;  /* 0x0000000000007941 */ /* 0x000fea0003800000 */
.L_x_5035:
        /* <DEDUP_REMOVED lines=14> */
.L_x_5034:
        /* <DEDUP_REMOVED lines=26> */
[----:B------:R-:W-:Y:S02]  /*2770*/  ISETP.GE.AND P0, PT, R8, c[0x0][0x174], PT ;  /* 0x00005d0008007a0c */ /* 0x000fe40003f06270 */
[----:B------:R-:W-:Y:S01]  /*2780*/  IADD3.X R12, RZ, R12, RZ, P3, !PT ;  /* 0x0000000cff0c7210 */ /* 0x000fe20001ffe4ff */
[----:B------:R0:W-:Y:S01]  /*2790*/  STG.E.128 [R24.64], R20 ;  /* 0x0000001418007986 */ /* 0x0001e2000c101d04 */
[----:B------:R-:W-:-:S09]  /*27a0*/  IADD3.X R14, RZ, R14, RZ, P4, !PT ;  /* 0x0000000eff0e7210 */ /* 0x000fd200027fe4ff */
[----:B------:R-:W-:Y:S01]  /*27b0*/  @P0 CALL.REL.NOINC `(.L_x_5038) ;  /* 0x0000001000000944 */ /* 0x000fe20003c00000 */
[----:B------:R-:W-:Y:S05]  /*27c0*/  BRA `(.L_x_5039) ;  /* 0xffffdea000007947 */ /* 0x000fea000383ffff */
.L_x_5038:
[----:B------:R-:W-:Y:S05]  /*27d0*/  EXIT ;  /* 0x000000000000794d */ /* 0x000fea0003800000 */
.L_x_5040:
        /* <DEDUP_REMOVED lines=10> */
.L_x_5462:


//--------------------- .text._Z25selective_scan_fwd_kernelI32Selective_Scan_fwd_kernel_traitsILi32ELi8ELi1ELb1ELb1ELb1ELb1EN3c108BFloat16EfEEv13SSMParamsBase --------------------------
	.section	.text._Z25selective_scan_fwd_kernelI32Selective_Scan_fwd_kernel_traitsILi32ELi8ELi1ELb1ELb1ELb1ELb1EN3c108BFloat16EfEEv13SSMParamsBase,"ax",@progbits
	.sectioninfo	@"SHI_REGISTERS=80"
	.align	128
        .global         _Z25selective_scan_fwd_kernelI32Selective_Scan_fwd_kernel_traitsILi32ELi8ELi1ELb1ELb1ELb1ELb1EN3c108BFloat16EfEEv13SSMParamsBase
        .type           _Z25selective_scan_fwd_kernelI32Selective_Scan_fwd_kernel_traitsILi32ELi8ELi1ELb1ELb1ELb1ELb1EN3c108BFloat16EfEEv13SSMParamsBase,@function
        .size           _Z25selective_scan_fwd_kernelI32Selective_Scan_fwd_kernel_traitsILi32ELi8ELi1ELb1ELb1ELb1ELb1EN3c108BFloat16EfEEv13SSMParamsBase,(.L_x_5463 - _Z25selective_scan_fwd_kernelI32Selective_Scan_fwd_kernel_traitsILi32ELi8ELi1ELb1ELb1ELb1ELb1EN3c108BFloat16EfEEv13SSMParamsBase)
        .other          _Z25selective_scan_fwd_kernelI32Selective_Scan_fwd_kernel_traitsILi32ELi8ELi1ELb1ELb1ELb1ELb1EN3c108BFloat16EfEEv13SSMParamsBase,@"STO_CUDA_ENTRY STV_DEFAULT"
_Z25selective_scan_fwd_kernelI32Selective_Scan_fwd_kernel_traitsILi32ELi8ELi1ELb1ELb1ELb1ELb1EN3c108BFloat16EfEEv13SSMParamsBase:
.text._Z25selective_scan_fwd_kernelI32Selective_Scan_fwd_kernel_traitsILi32ELi8ELi1ELb1ELb1ELb1ELb1EN3c108BFloat16EfEEv13SSMParamsBase:
        /* <DEDUP_REMOVED lines=103> */
.L_x_5062:
        /* <DEDUP_REMOVED lines=65> */
.L_x_5042:
[----:B------:R-:W-:Y:S05]  /*0a80*/  BSYNC B0 ;  /* 0x0000000000007941 */ /* 0x000fea0003800000 */
.L_x_5041:
        /* <DEDUP_REMOVED lines=42> */
.L_x_5044:
[----:B------:R-:W-:Y:S05]  /*0d30*/  BSYNC B0 ;  /* 0x0000000000007941 */ /* 0x000fea0003800000 */
.L_x_5043:
        /* <DEDUP_REMOVED lines=33> */
.L_x_5046:
[----:B------:R-:W-:Y:S05]  /*0f50*/  BSYNC B0 ;  /* 0x0000000000007941 */ /* 0x000fea0003800000 */
.L_x_5045:
        /* <DEDUP_REMOVED lines=33> */
.L_x_5048:
[----:B------:R-:W-:Y:S05]  /*1170*/  BSYNC B0 ;  /* 0x0000000000007941 */ /* 0x000fea0003800000 */
.L_x_5047:
        /* <DEDUP_REMOVED lines=33> */
.L_x_5050:
[----:B------:R-:W-:Y:S05]  /*1390*/  BSYNC B0 ;  /* 0x0000000000007941 */ /* 0x000fea0003800000 */
.L_x_5049:
        /* <DEDUP_REMOVED lines=33> */
.L_x_5052:
[----:B------:R-:W-:Y:S05]  /*15b0*/  BSYNC B0 ;  /* 0x0000000000007941 */ /* 0x000fea0003800000 */
.L_x_5051:
        /* <DEDUP_REMOVED lines=33> */
.L_x_5054:
[----:B------:R-:W-:Y:S05]  /*17d0*/  BSYNC B0 ;  /* 0x0000000000007941 */ /* 0x000fea0003800000 */
.L_x_5053:
        /* <DEDUP_REMOVED lines=33> */
.L_x_5056:
[----:B------:R-:W-:Y:S05]  /*19f0*/  BSYNC B0 ;  /* 0x0000000000007941 */ /* 0x000fea0003800000 */
.L_x_5055:
        /* <DEDUP_REMOVED lines=31> */
.L_x_5060:
        /* <DEDUP_REMOVED lines=131> */
[--C-:B------:R-:W-:Y:S01]  /*2420*/  PRMT R25, RZ, 0x5410, R26.reuse ;  /* 0x00005410ff197816 */ /* 0x100fe2000000001a */
[----:B------:R-:W-:Y:S01]  /*2430*/  FFMA.FTZ R64, R64, R68, R69 ;  /* 0x0000004440407223 */ /* 0x000fe20000010045 */
        /* <DEDUP_REMOVED lines=10> */
.L_x_5059:
[----:B------:R-:W-:Y:S05]  /*24e0*/  BSYNC B0 ;  /* 0x0000000000007941 */ /* 0x000fea0003800000 */
.L_x_5058:
        /* <DEDUP_REMOVED lines=14> */
.L_x_5057:
        /* <DEDUP_REMOVED lines=12> */
[----:B------:R-:W-:Y:S01]  /*2690*/  IMAD R23, R3, c[0x0][0x208], RZ ;  /* 0x0000820003177a24 */ /* 0x000fe200078e02ff */
[----:B------:R-:W-:Y:S01]  /*26a0*/  MOV R24, R22 ;  /* 0x0000001600187202 */ /* 0x000fe20000000f00 */
[C---:B------:R-:W-:Y:S02]  /*26b0*/  IMAD R39, R0.reuse, c[0x0][0x1fc], R39 ;  /* 0x00007f0000277a24 */ /* 0x040fe400078e0227 */
[C---:B------:R-:W-:Y:S02]  /*26c0*/  IMAD R27, R0.reuse, c[0x0][0x20c], R23 ;  /* 0x00008300001b7a24 */ /* 0x040fe400078e0217 */
[----:B------:R-:W-:-:S04]  /*26d0*/  IMAD.WIDE.U32 R22, R0, c[0x0][0x208], R20 ;  /* 0x0000820000167a25 */ /* 0x000fc800078e0014 */
[----:B------:R-:W-:Y:S01]  /*26e0*/  IMAD.WIDE.U32 R20, R0, c[0x0][0x1f8], R24 ;  /* 0x00007e0000147a25 */ /* 0x000fe200078e0018 */
[----:B------:R-:W-:Y:S02]  /*26f0*/  IADD3 R23, R23, R27, RZ ;  /* 0x0000001b17177210 */ /* 0x000fe40007ffe0ff */
[----:B------:R-:W-:Y:S02]  /*2700*/  LEA R43, P0, R22, c[0x0][0x258], 0x1 ;  /* 0x00009600162b7a11 */ /* 0x000fe400078008ff */
[----:B------:R-:W-:Y:S02]  /*2710*/  IADD3 R21, R21, R39, RZ ;  /* 0x0000002715157210 */ /* 0x000fe40007ffe0ff */
[----:B------:R-:W-:Y:S02]  /*2720*/  LEA R25, P1, R20, c[0x0][0x268], 0x1 ;  /* 0x00009a0014197a11 */ /* 0x000fe400078208ff */
[----:B------:R-:W-:Y:S02]  /*2730*/  LEA.HI.X R26, R22, c[0x0][0x25c], R23, 0x1, P0 ;  /* 0x00009700161a7a11 */ /* 0x000fe400000f0c17 */
[----:B------:R-:W-:-:S02]  /*2740*/  LEA.HI.X R20, R20, c[0x0][0x26c], R21, 0x1, P1 ;  /* 0x00009b0014147a11 */ /* 0x000fc400008f0c15 */
[-C--:B------:R-:W-:Y:S02]  /*2750*/  IADD3 R24, P1, R25, R10.reuse, RZ ;  /* 0x0000000a19187210 */ /* 0x080fe40007f3e0ff */
[----:B------:R-:W-:Y:S02]  /*2760*/  IADD3 R42, P0, R43, R10, RZ ;  /* 0x0000000a2b2a7210 */ /* 0x000fe40007f1e0ff */
[----:B------:R-:W-:Y:S02]  /*2770*/  IADD3.X R25, R20, R9, RZ, P1, !PT ;  /* 0x0000000914197210 */ /* 0x000fe40000ffe4ff */
[----:B------:R-:W-:Y:S02]  /*2780*/  F2FP.BF16.PACK_AB R23, R29, R30 ;  /* 0x0000001e1d17723e */ /* 0x000fe400000010ff */
[----:B------:R-:W-:Y:S02]  /*2790*/  F2FP.BF16.PACK_AB R22, R31, R34 ;  /* 0x000000221f16723e */ /* 0x000fe400000010ff */
[----:B------:R-:W-:-:S02]  /*27a0*/  F2FP.BF16.PACK_AB R21, R35, R36 ;  /* 0x000000242315723e */ /* 0x000fc400000010ff */
        /* <DEDUP_REMOVED lines=14> */
[----:B------:R-:W-:Y:S02]  /*2890*/  IADD3 R17, P4, R17, 0x200, RZ ;  /* 0x0000020011117810 */ /* 0x000fe40007f9e0ff */
[----:B------:R-:W-:Y:S01]  /*28a0*/  IADD3.X R19, RZ, R19, RZ, P1, !PT ;  /* 0x00000013ff137210 */ /* 0x000fe20000ffe4ff */
[----:B------:R-:W-:Y:S01]  /*28b0*/  IMAD.WIDE.U32 R40, R0, c[0x0][0x218], R40 ;  /* 0x0000860000287a25 */ /* 0x000fe200078e0028 */
[----:B------:R-:W-:-:S02]  /*28c0*/  IADD3.X R28, RZ, R28, RZ, P2, !PT ;  /* 0x0000001cff1c7210 */ /* 0x000fc400017fe4ff */
[----:B------:R-:W-:Y:S02]  /*28d0*/  IADD3.X R12, RZ, R12, RZ, P3, !PT ;  /* 0x0000000cff0c7210 */ /* 0x000fe40001ffe4ff */
[----:B------:R-:W-:Y:S02]  /*28e0*/  IADD3.X R14, RZ, R14, RZ, P4, !PT ;  /* 0x0000000eff0e7210 */ /* 0x000fe400027fe4ff */
[--C-:B0-----:R-:W-:Y:S02]  /*28f0*/  PRMT R21, RZ, 0x5410, R25.reuse ;  /* 0x00005410ff157816 */ /* 0x101fe40000000019 */
[----:B------:R-:W-:Y:S02]  /*2900*/  PRMT R25, RZ, 0x7610, R25 ;  /* 0x00007610ff197816 */ /* 0x000fe40000000019 */
[--C-:B------:R-:W-:Y:S01]  /*2910*/  PRMT R20, RZ, 0x5410, R24.reuse ;  /* 0x00005410ff147816 */ /* 0x100fe20000000018 */
[----:B------:R-:W-:Y:S01]  /*2920*/  FMUL.FTZ R45, R21, -1.4426950216293334961 ;  /* 0xbfb8aa3b152d7820 */ /* 0x000fe20000410000 */
[----:B------:R-:W-:Y:S01]  /*2930*/  PRMT R24, RZ, 0x7610, R24 ;  /* 0x00007610ff187816 */ /* 0x000fe20000000018 */
[----:B------:R-:W-:-:S02]  /*2940*/  FMUL.FTZ R22, R25, -1.4426950216293334961 ;  /* 0xbfb8aa3b19167820 */ /* 0x000fc40000410000 */
[----:B------:R-:W-:Y:S02]  /*2950*/  FMUL.FTZ R39, R20, -1.4426950216293334961 ;  /* 0xbfb8aa3b14277820 */ /* 0x000fe40000410000 */
        /* <DEDUP_REMOVED lines=24> */
[----:B------:R-:W-:Y:S01]  /*2ae0*/  MUFU.RCP R49, R44 ;  /* 0x0000002c00317308 */ /* 0x000fe20000001000 */
[----:B--2---:R-:W-:-:S07]  /*2af0*/  FADD.FTZ R47, R47, 1 ;  /* 0x3f8000002f2f7421 */ /* 0x004fce0000010000 */
[----:B------:R0:W1:Y:S08]  /*2b00*/  MUFU.RCP R50, R45 ;  /* 0x0000002d00327308 */ /* 0x0000700000001000 */
[----:B------:R-:W2:Y:S01]  /*2b10*/  MUFU.RCP R42, R42 ;  /* 0x0000002a002a7308 */ /* 0x000ea20000001000 */
[----:B0-----:R-:W-:-:S04]  /*2b20*/  IMAD R45, R3, c[0x0][0x218], RZ ;  /* 0x00008600032d7a24 */ /* 0x001fc800078e02ff */
[----:B------:R-:W-:-:S03]  /*2b30*/  IMAD R45, R0, c[0x0][0x21c], R45 ;  /* 0x00008700002d7a24 */ /* 0x000fc600078e022d */
[----:B------:R0:W3:Y:S01]  /*2b40*/  MUFU.RCP R51, R46 ;  /* 0x0000002e00337308 */ /* 0x0000e20000001000 */
[----:B-1----:R-:W-:Y:S01]  /*2b50*/  FMUL.FTZ R21, R21, R50 ;  /* 0x0000003215157220 */ /* 0x002fe20000410000 */
[----:B------:R-:W-:Y:S02]  /*2b60*/  IADD3 R45, R41, R45, RZ ;  /* 0x0000002d292d7210 */ /* 0x000fe40007ffe0ff */
[----:B------:R-:W-:Y:S01]  /*2b70*/  LEA R41, P0, R40, c[0x0][0x270], 0x1 ;  /* 0x00009c0028297a11 */ /* 0x000fe200078008ff */
[----:B------:R-:W-:-:S03]  /*2b80*/  FMUL.FTZ R21, R21, R36 ;  /* 0x0000002415157220 */ /* 0x000fc60000410000 */
[----:B------:R-:W1:Y:S01]  /*2b90*/  MUFU.RCP R39, R39 ;  /* 0x0000002700277308 */ /* 0x000e620000001000 */
[----:B0-----:R-:W-:Y:S01]  /*2ba0*/  LEA.HI.X R46, R40, c[0x0][0x274], R45, 0x1, P0 ;  /* 0x00009d00282e7a11 */ /* 0x001fe200000f0c2d */
[----:B------:R-:W-:Y:S02]  /*2bb0*/  FMUL.FTZ R40, R24, R49 ;  /* 0x0000003118287220 */ /* 0x000fe40000410000 */
[----:B--2---:R-:W-:Y:S02]  /*2bc0*/  FMUL.FTZ R24, R25, R42 ;  /* 0x0000002a19187220 */ /* 0x004fe40000410000 */
[----:B------:R-:W-:Y:S02]  /*2bd0*/  FMUL.FTZ R37, R40, R37 ;  /* 0x0000002528257220 */ /* 0x000fe40000410000 */
[----:B------:R-:W0:Y:S01]  /*2be0*/  MUFU.RCP R43, R43 ;  /* 0x0000002b002b7308 */ /* 0x000e220000001000 */
[----:B---3--:R-:W-:-:S04]  /*2bf0*/  FMUL.FTZ R26, R26, R51 ;  /* 0x000000331a1a7220 */ /* 0x008fc80000410000 */
[----:B------:R-:W-:Y:S02]  /*2c00*/  FMUL.FTZ R31, R26, R31 ;  /* 0x0000001f1a1f7220 */ /* 0x000fe40000410000 */
[----:B------:R-:W-:Y:S01]  /*2c10*/  FMUL.FTZ R26, R24, R35 ;  /* 0x00000023181a7220 */ /* 0x000fe20000410000 */
[----:B------:R-:W2:Y:S01]  /*2c20*/  MUFU.RCP R44, R47 ;  /* 0x0000002f002c7308 */ /* 0x000ea20000001000 */
[----:B-1----:R-:W-:Y:S01]  /*2c30*/  FMUL.FTZ R39, R20, R39 ;  /* 0x0000002714277220 */ /* 0x002fe20000410000 */
[----:B------:R-:W-:Y:S02]  /*2c40*/  IADD3 R24, P0, R41, R10, RZ ;  /* 0x0000000a29187210 */ /* 0x000fe40007f1e0ff */
[----:B------:R-:W-:Y:S01]  /*2c50*/  F2FP.BF16.PACK_AB R21, R26, R21 ;  /* 0x000000151a15723e */ /* 0x000fe200000010ff */
[----:B------:R-:W-:-:S03]  /*2c60*/  FMUL.FTZ R20, R39, R38 ;  /* 0x0000002627147220 */ /* 0x000fc60000410000 */
[----:B------:R-:W1:Y:S01]  /*2c70*/  MUFU.RCP R48, R48 ;  /* 0x0000003000307308 */ /* 0x000e620000001000 */
[----:B0-----:R-:W-:Y:S01]  /*2c80*/  FMUL.FTZ R25, R22, R43 ;  /* 0x0000002b16197220 */ /* 0x001fe20000410000 */
[----:B------:R-:W-:-:S03]  /*2c90*/  F2FP.BF16.PACK_AB R20, R37, R20 ;  /* 0x000000142514723e */ /* 0x000fc600000010ff */
[----:B------:R-:W-:Y:S01]  /*2ca0*/  FMUL.FTZ R22, R25, R34 ;  /* 0x0000002219167220 */ /* 0x000fe20000410000 */
[----:B------:R-:W-:Y:S01]  /*2cb0*/  IADD3.X R25, R46, R9, RZ, P0, !PT ;  /* 0x000000092e197210 */ /* 0x000fe200007fe4ff */
[----:B--2---:R-:W-:Y:S01]  /*2cc0*/  FMUL.FTZ R23, R23, R44 ;  /* 0x0000002c17177220 */ /* 0x004fe20000410000 */
[----:B------:R-:W-:Y:S02]  /*2cd0*/  ISETP.GE.AND P0, PT, R8, c[0x0][0x174], PT ;  /* 0x00005d0008007a0c */ /* 0x000fe40003f06270 */
[----:B------:R-:W-:Y:S01]  /*2ce0*/  F2FP.BF16.PACK_AB R22, R31, R22 ;  /* 0x000000161f16723e */ /* 0x000fe200000010ff */
[----:B------:R-:W-:Y:S02]  /*2cf0*/  FMUL.FTZ R23, R23, R30 ;  /* 0x0000001e17177220 */ /* 0x000fe40000410000 */
[----:B-1----:R-:W-:-:S04]  /*2d00*/  FMUL.FTZ R42, R27, R48 ;  /* 0x000000301b2a7220 */ /* 0x002fc80000410000 */
[----:B------:R-:W-:-:S05]  /*2d10*/  FMUL.FTZ R42, R42, R29 ;  /* 0x0000001d2a2a7220 */ /* 0x000fca0000410000 */
[----:B------:R-:W-:-:S05]  /*2d20*/  F2FP.BF16.PACK_AB R23, R42, R23 ;  /* 0x000000172a17723e */ /* 0x000fca00000010ff */
[----:B------:R0:W-:Y:S01]  /*2d30*/  STG.E.128 [R24.64], R20 ;  /* 0x0000001418007986 */ /* 0x0001e2000c101d04 */
[----:B------:R-:W-:Y:S01]  /*2d40*/  @P0 CALL.REL.NOINC `(.L_x_5061) ;  /* 0x0000001000000944 */ /* 0x000fe20003c00000 */
[----:B------:R-:W-:Y:S05]  /*2d50*/  BRA `(.L_x_5062) ;  /* 0xffffd91000007947 */ /* 0x000fea000383ffff */
.L_x_5061:
[----:B------:R-:W-:Y:S05]  /*2d60*/  EXIT ;  /* 0x000000000000794d */ /* 0x000fea0003800000 */
.L_x_5063:
        /* <DEDUP_REMOVED lines=9> */
.L_x_5463:


//--------------------- .text._Z25selective_scan_fwd_kernelI32Selective_Scan_fwd_kernel_traitsILi32ELi4ELi1ELb0ELb0ELb0ELb0EN3c108BFloat16EfEEv13SSMParamsBase --------------------------
	.section	.text._Z25selective_scan_fwd_kernelI32Selective_Scan_fwd_kernel_traitsILi32ELi4ELi1ELb0ELb0ELb0ELb0EN3c108BFloat16EfEEv13SSMParamsBase,"ax",@progbits
	.sectioninfo	@"SHI_REGISTERS=67"
	.align	128
        .global         _Z25selective_scan_fwd_kernelI32Selective_Scan_fwd_kernel_traitsILi32ELi4ELi1ELb0ELb0ELb0ELb0EN3c108BFloat16EfEEv13SSMParamsBase
        .type           _Z25selective_scan_fwd_kernelI32Selective_Scan_fwd_kernel_traitsILi32ELi4ELi1ELb0ELb0ELb0ELb0EN3c108BFloat16EfEEv13SSMParamsBase,@function
        .size           _Z25selective_scan_fwd_kernelI32Selective_Scan_fwd_kernel_traitsILi32ELi4ELi1ELb0ELb0ELb0ELb0EN3c108BFloat16EfEEv13SSMParamsBase,(.L_x_5464 - _Z25selective_scan_fwd_kernelI32Selective_Scan_fwd_kernel_traitsILi32ELi4ELi1ELb0ELb0ELb0ELb0EN3c108BFloat16EfEEv13SSMParamsBase)
        .other          _Z25selective_scan_fwd_kernelI32Selective_Scan_fwd_kernel_traitsILi32ELi4ELi1ELb0ELb0ELb0ELb0EN3c108BFloat16EfEEv13SSMParamsBase,@"STO_CUDA_ENTRY STV_DEFAULT"
_Z25selective_scan_fwd_kernelI32Selective_Scan_fwd_kernel_traitsILi32ELi4ELi1ELb0ELb0ELb0ELb0EN3c108BFloat16EfEEv13SSMParamsBase:
.text._Z25selective_scan_fwd_kernelI32Selective_Scan_fwd_kernel_traitsILi32ELi4ELi1ELb0ELb0ELb0ELb0EN3c108BFloat16EfEEv13SSMParamsBase:
[----:B------:R-:W-:Y:S02]  /*0000*/  MOV R1, c[0x0][0x28] ;  /* 0x00000a0000017a02 */ /* 0x000fe40000000f00 */
        /* <DEDUP_REMOVED lines=24> */
[C---:B------:R-:W-:Y:S02]  /*0190*/  IMAD R7, R32.reuse, c[0x0][0x1dc], R5 ;  /* 0x0000770020077a24 */ /* 0x040fe400078e0205 */
[C---:B------:R-:W-:Y:S01]  /*01a0*/  IMAD.WIDE.U32 R4, R32.reuse, c[0x0][0x1e8], RZ ;  /* 0x00007a0020047a25 */ /* 0x040fe200078e00ff */
[----:B------:R-:W2:Y:S03]  /*01b0*/  S2R R23, SR_LANEID ;  /* 0x0000000000177919 */ /* 0x000ea60000000000 */
[----:B------:R-:W-:-:S02]  /*01c0*/  IMAD R9, R32, c[0x0][0x1ec], R9 ;  /* 0x00007b0020097a24 */ /* 0x000fc400078e0209 */
[----:B------:R-:W-:-:S03]  /*01d0*/  IMAD.WIDE.U32 R2, R32, c[0x0][0x1d8], RZ ;  /* 0x0000760020027a25 */ /* 0x000fc600078e00ff */
[----:B------:R-:W-:Y:S01]  /*01e0*/  IADD3 R5, R5, R9, RZ ;  /* 0x0000000905057210 */ /* 0x000fe20007ffe0ff */
[----:B------:R-:W-:Y:S01]  /*01f0*/  IMAD.IADD R3, R3, 0x1, R7 ;  /* 0x0000000103037824 */ /* 0x000fe200078e0207 */
[----:B0-----:R-:W-:-:S03]  /*0200*/  SHF.R.S32.HI R48, RZ, 0x1f, R27 ;  /* 0x0000001fff307819 */ /* 0x001fc6000001141b */
[----:B------:R-:W-:Y:S01]  /*0210*/  IMAD.WIDE.U32 R2, R27, c[0x0][0x1d0], R2 ;  /* 0x000074001b027a25 */ /* 0x000fe200078e0002 */
[----:B-1----:R-:W-:-:S03]  /*0220*/  LOP3.LUT R25, R45, 0x1f, RZ, 0xc0, !PT ;  /* 0x0000001f2d197812 */ /* 0x002fc600078ec0ff */
[----:B------:R-:W-:Y:S02]  /*0230*/  IMAD.SHL.U32 R22, R45, 0x4, RZ ;  /* 0x000000042d167824 */ /* 0x000fe400078e00ff */
[C---:B------:R-:W-:Y:S02]  /*0240*/  IMAD R0, R48.reuse, c[0x0][0x1d0], RZ ;  /* 0x0000740030007a24 */ /* 0x040fe400078e02ff */
[----:B------:R-:W-:Y:S01]  /*0250*/  IMAD R6, R48, c[0x0][0x1e0], RZ ;  /* 0x0000780030067a24 */ /* 0x000fe200078e02ff */
[----:B------:R-:W-:Y:S01]  /*0260*/  LOP3.LUT R28, R25, 0xffffff80, R22, 0xf8, !PT ;  /* 0xffffff80191c7812 */ /* 0x000fe200078ef816 */
[C---:B------:R-:W-:Y:S01]  /*0270*/  IMAD.WIDE.U32 R4, R27.reuse, c[0x0][0x1e0], R4 ;  /* 0x000078001b047a25 */ /* 0x040fe200078e0004 */
[----:B------:R-:W-:Y:S02]  /*0280*/  IADD3 R26, R22, 0x1, RZ ;  /* 0x00000001161a7810 */ /* 0x000fe40007ffe0ff */
[----:B------:R-:W-:Y:S01]  /*0290*/  SHF.R.S32.HI R21, RZ, 0x1f, R28 ;  /* 0x0000001fff157819 */ /* 0x000fe2000001141c */
[C---:B------:R-:W-:Y:S01]  /*02a0*/  IMAD R0, R27.reuse, c[0x0][0x1d4], R0 ;  /* 0x000075001b007a24 */ /* 0x040fe200078e0200 */
[C---:B------:R-:W-:Y:S01]  /*02b0*/  IADD3 R2, P0, R28.reuse, R2, RZ ;  /* 0x000000021c027210 */ /* 0x040fe20007f1e0ff */
[----:B------:R-:W-:Y:S01]  /*02c0*/  IMAD R6, R27, c[0x0][0x1e4], R6 ;  /* 0x000079001b067a24 */ /* 0x000fe200078e0206 */
[----:B------:R-:W-:-:S02]  /*02d0*/  IADD3 R11, P1, R28, R4, RZ ;  /* 0x000000041c0b7210 */ /* 0x000fc40007f3e0ff */
[C---:B------:R-:W-:Y:S02]  /*02e0*/  IADD3.X R3, R21.reuse, R3, R0, P0, !PT ;  /* 0x0000000315037210 */ /* 0x040fe400007fe400 */
[----:B------:R-:W-:Y:S02]  /*02f0*/  IADD3.X R0, R21, R5, R6, P1, !PT ;  /* 0x0000000515007210 */ /* 0x000fe40000ffe406 */
[C---:B------:R-:W-:Y:S02]  /*0300*/  LEA R10, P1, R11.reuse, c[0x0][0x248], 0x1 ;  /* 0x000092000b0a7a11 */ /* 0x040fe400078208ff */
[----:B------:R-:W-:Y:S02]  /*0310*/  LEA R4, P0, R2, c[0x0][0x240], 0x1 ;  /* 0x0000900002047a11 */ /* 0x000fe400078008ff */
[----:B------:R-:W-:Y:S02]  /*0320*/  LEA.HI.X R11, R11, c[0x0][0x24c], R0, 0x1, P1 ;  /* 0x000093000b0b7a11 */ /* 0x000fe400008f0c00 */
[----:B------:R-:W-:-:S02]  /*0330*/  IADD3 R24, R22, 0x2, RZ ;  /* 0x0000000216187810 */ /* 0x000fc40007ffe0ff */
[----:B------:R-:W-:Y:S02]  /*0340*/  LEA.HI.X R5, R2, c[0x0][0x244], R3, 0x1, P0 ;  /* 0x0000910002057a11 */ /* 0x000fe400000f0c03 */
[----:B------:R-:W-:Y:S02]  /*0350*/  IADD3 R22, R22, 0x3, RZ ;  /* 0x0000000316167810 */ /* 0x000fe40007ffe0ff */
[C---:B------:R-:W-:Y:S02]  /*0360*/  LOP3.LUT R0, R28.reuse, 0x20, RZ, 0xfc, !PT ;  /* 0x000000201c007812 */ /* 0x040fe400078efcff */
[C---:B------:R-:W-:Y:S02]  /*0370*/  LOP3.LUT R20, R28.reuse, 0x40, RZ, 0xfc, !PT ;  /* 0x000000401c147812 */ /* 0x040fe400078efcff */
[----:B--2---:R-:W-:Y:S02]  /*0380*/  LOP3.LUT R18, R28, 0x60, RZ, 0xfc, !PT ;  /* 0x000000601c127812 */ /* 0x004fe400078efcff */
.L_x_5077:
[----:B------:R-:W-:Y:S01]  /*0390*/  BAR.SYNC.DEFER_BLOCKING 0x0 ;  /* 0x0000000000007b1d */ /* 0x000fe20000010000 */
[----:B------:R-:W-:Y:S01]  /*03a0*/  IMAD.MOV.U32 R2, RZ, RZ, -0x80 ;  /* 0xffffff80ff027424 */ /* 0x000fe200078e00ff */
[----:B------:R-:W-:-:S02]  /*03b0*/  PRMT R3, RZ, 0x7610, R3 ;  /* 0x00007610ff037816 */ /* 0x000fc40000000003 */
[----:B0-----:R-:W-:Y:S01]  /*03c0*/  PRMT R6, RZ, 0x7610, R6 ;  /* 0x00007610ff067816 */ /* 0x001fe20000000006 */
[----:B------:R-:W-:Y:S01]  /*03d0*/  IMAD R17, R19, R2, c[0x0][0x168] ;  /* 0x00005a0013117624 */ /* 0x000fe200078e0202 */
[----:B------:R-:W-:Y:S02]  /*03e0*/  PRMT R2, RZ, 0x7610, R2 ;  /* 0x00007610ff027816 */ /* 0x000fe40000000002 */
[----:B------:R-:W-:Y:S02]  /*03f0*/  PRMT R8, RZ, 0x7610, R8 ;  /* 0x00007610ff087816 */ /* 0x000fe40000000008 */
[-C--:B------:R-:W-:Y:S02]  /*0400*/  ISETP.GE.AND P0, PT, R28, R17.reuse, PT ;  /* 0x000000111c00720c */ /* 0x080fe40003f06270 */
[-C--:B------:R-:W-:Y:S02]  /*0410*/  ISETP.GE.AND P1, PT, R0, R17.reuse, PT ;  /* 0x000000110000720c */ /* 0x080fe40003f26270 */
[----:B------:R-:W-:-:S02]  /*0420*/  ISETP.GE.AND P2, PT, R20, R17, PT ;  /* 0x000000111400720c */ /* 0x000fc40003f46270 */
        /* <DEDUP_REMOVED lines=16> */
[--C-:B0-----:R-:W-:Y:S01]  /*0530*/  IMAD.MOV.U32 R2, RZ, RZ, R10.reuse ;  /* 0x000000ffff027224 */ /* 0x101fe200078e000a */
[----:B------:R-:W-:-:S02]  /*0540*/  PRMT R10, RZ, 0x7610, R10 ;  /* 0x00007610ff0a7816 */ /* 0x000fc4000000000a */
[----:B------:R0:W-:Y:S01]  /*0550*/  STS.U16 [R9+0xc0], R8 ;  /* 0x0000c00809007388 */ /* 0x0001e20000000400 */
[----:B------:R-:W-:-:S06]  /*0560*/  NOP ;  /* 0x0000000000007918 */ /* 0x000fcc0000000000 */
[----:B------:R-:W2:Y:S01]  /*0570*/  LDS.64 R6, [R23.X8] ;  /* 0x0000000017067984 */ /* 0x000ea20000008a00 */
[----:B-1----:R-:W-:-:S03]  /*0580*/  MOV R3, R11 ;  /* 0x0000000b00037202 */ /* 0x002fc60000000f00 */
[----:B------:R-:W-:Y:S06]  /*0590*/  BAR.SYNC.DEFER_BLOCKING 0x0 ;  /* 0x0000000000007b1d */ /* 0x000fec0000010000 */
[----:B------:R-:W3:Y:S04]  /*05a0*/  @!P1 LDG.E.U16 R10, [R2.64+0x40] ;  /* 0x00004006020a9981 */ /* 0x000ee8000c1e1500 */
[----:B------:R-:W4:Y:S04]  /*05b0*/  @!P0 LDG.E.U16 R0, [R2.64] ;  /* 0x0000000602008981 */ /* 0x000f28000c1e1500 */
[----:B------:R-:W4:Y:S04]  /*05c0*/  @!P2 LDG.E.U16 R12, [R2.64+0x80] ;  /* 0x00008006020ca981 */ /* 0x000f28000c1e1500 */
[----:B------:R-:W4:Y:S01]  /*05d0*/  @!P3 LDG.E.U16 R14, [R2.64+0xc0] ;  /* 0x0000c006020eb981 */ /* 0x000f22000c1e1500 */
[----:B0-----:R-:W-:Y:S01]  /*05e0*/  IMAD.MOV.U32 R8, RZ, RZ, c[0x0][0x16c] ;  /* 0x00005b00ff087624 */ /* 0x001fe200078e00ff */
[----:B------:R-:W-:Y:S01]  /*05f0*/  ULDC.U8 UR5, c[0x0][0x17e] ;  /* 0x00005f8000057ab9 */ /* 0x000fe20000000000 */
[--C-:B--2---:R-:W-:Y:S01]  /*0600*/  PRMT R47, RZ, 0x5410, R6.reuse ;  /* 0x00005410ff2f7816 */ /* 0x104fe20000000006 */
[----:B------:R-:W-:Y:S01]  /*0610*/  UMOV UR4, URZ ;  /* 0x0000003f00047c82 */ /* 0x000fe20008000000 */
[----:B------:R-:W-:Y:S01]  /*0620*/  PRMT R46, RZ, 0x7610, R6 ;  /* 0x00007610ff2e7816 */ /* 0x000fe20000000006 */
[----:B------:R-:W-:Y:S01]  /*0630*/  BSSY B0, `(.L_x_5064) ;  /* 0x000003e000007945 */ /* 0x000fe20003800000 */
[----:B------:R-:W-:Y:S01]  /*0640*/  ISETP.GE.AND P4, PT, R8, 0x1, PT ;  /* 0x000000010800780c */ /* 0x000fe20003f86270 */
[----:B-----5:R-:W-:Y:S01]  /*0650*/  FMUL.FTZ R33, R47, R30 ;  /* 0x0000001e2f217220 */ /* 0x020fe20000410000 */
[----:B------:R-:W-:-:S02]  /*0660*/  PRMT R43, RZ, 0x5410, R7 ;  /* 0x00005410ff2b7816 */ /* 0x000fc40000000007 */
[----:B------:R-:W-:-:S05]  /*0670*/  PRMT R49, RZ, 0x7610, R7 ;  /* 0x00007610ff317816 */ /* 0x000fca0000000007 */
[----:B------:R-:W-:Y:S01]  /*0680*/  FMUL.FTZ R36, R49, R30 ;  /* 0x0000001e31247220 */ /* 0x000fe20000410000 */
[----:B---3--:R-:W-:Y:S04]  /*0690*/  STS.U16 [R9+0x40], R10 ;  /* 0x0000400a09007388 */ /* 0x008fe80000000400 */
[----:B----4-:R-:W-:Y:S04]  /*06a0*/  STS.U16 [R9], R0 ;  /* 0x0000000009007388 */ /* 0x010fe80000000400 */
[----:B------:R-:W-:Y:S04]  /*06b0*/  STS.U16 [R9+0x80], R12 ;  /* 0x0000800c09007388 */ /* 0x000fe80000000400 */
[----:B------:R-:W-:Y:S01]  /*06c0*/  STS.U16 [R9+0xc0], R14 ;  /* 0x0000c00e09007388 */ /* 0x000fe20000000400 */
[----:B------:R-:W-:-:S06]  /*06d0*/  NOP ;  /* 0x0000000000007918 */ /* 0x000fcc0000000000 */
[----:B------:R-:W0:Y:S02]  /*06e0*/  LDS.64 R34, [R23.X8] ;  /* 0x0000000017227984 */ /* 0x000e240000008a00 */
[--C-:B0-----:R-:W-:Y:S02]  /*06f0*/  PRMT R16, RZ, 0x5410, R34.reuse ;  /* 0x00005410ff107816 */ /* 0x101fe40000000022 */
[----:B------:R-:W-:Y:S01]  /*0700*/  PRMT R0, RZ, 0x7610, R34 ;  /* 0x00007610ff007816 */ /* 0x000fe20000000022 */
[-C--:B------:R-:W-:Y:S01]  /*0710*/  FMUL.FTZ R34, R46, R30.reuse ;  /* 0x0000001e2e227220 */ /* 0x080fe20000410000 */
[----:B------:R-:W-:Y:S01]  /*0720*/  PRMT R14, RZ, 0x5410, R35 ;  /* 0x00005410ff0e7816 */ /* 0x000fe20000000023 */
[----:B------:R-:W-:Y:S01]  /*0730*/  FADD.FTZ R16, R16, R29 ;  /* 0x0000001d10107221 */ /* 0x000fe20000010000 */
[----:B------:R-:W-:Y:S01]  /*0740*/  PRMT R8, RZ, 0x7610, R35 ;  /* 0x00007610ff087816 */ /* 0x000fe20000000023 */
[--C-:B------:R-:W-:Y:S02]  /*0750*/  FADD.FTZ R15, R0, R29.reuse ;  /* 0x0000001d000f7221 */ /* 0x100fe40000010000 */
        /* <DEDUP_REMOVED lines=43> */
.L_x_5065:
[----:B------:R-:W-:Y:S05]  /*0a10*/  BSYNC B0 ;  /* 0x0000000000007941 */ /* 0x000fea0003800000 */
.L_x_5064:
        /* <DEDUP_REMOVED lines=33> */
.L_x_5067:
[----:B------:R-:W-:Y:S05]  /*0c30*/  BSYNC B0 ;  /* 0x0000000000007941 */ /* 0x000fea0003800000 */
.L_x_5066:
        /* <DEDUP_REMOVED lines=33> */
.L_x_5069:
[----:B------:R-:W-:Y:S05]  /*0e50*/  BSYNC B0 ;  /* 0x0000000000007941 */ /* 0x000fea0003800000 */
.L_x_5068:
        /* <DEDUP_REMOVED lines=33> */
.L_x_5071:
[----:B------:R-:W-:Y:S05]  /*1070*/  BSYNC B0 ;  /* 0x0000000000007941 */ /* 0x000fea0003800000 */
.L_x_5070:
[----:B------:R-:W-:Y:S06]  /*1080*/  BAR.SYNC.DEFER_BLOCKING 0x0 ;  /* 0x0000000000007b1d */ /* 0x000fec0000010000 */
[----:B------:R-:W-:Y:S05]  /*1090*/  @!P4 BRA `(.L_x_5072) ;  /* 0x000009600000c947 */ /* 0x000fea0003800000 */
[----:B------:R-:W0:Y:S01]  /*10a0*/  S2R R32, SR_CTAID.Y ;  /* 0x0000000000207919 */ /* 0x000e220000002600 */
[----:B------:R-:W-:Y:S01]  /*10b0*/  HFMA2.MMA R11, -RZ, RZ, 0, 4.76837158203125e-07 ;  /* 0x00000008ff0b7435 */ /* 0x000fe200000001ff */
[C---:B------:R-:W-:Y:S01]  /*10c0*/  IMAD R7, R31.reuse, c[0x0][0x180], RZ ;  /* 0x000060001f077a24 */ /* 0x040fe200078e02ff */
[----:B------:R-:W-:Y:S01]  /*10d0*/  HFMA2.MMA R59, -RZ, RZ, 0, 0 ;  /* 0x00000000ff3b7435 */ /* 0x000fe200000001ff */
        /* <DEDUP_REMOVED lines=8> */
[C---:B0-----:R-:W-:Y:S02]  /*1160*/  IMAD R39, R32.reuse, c[0x0][0x184], R7 ;  /* 0x0000610020277a24 */ /* 0x041fe400078e0207 */
[C---:B------:R-:W-:Y:S02]  /*1170*/  IMAD R45, R32.reuse, c[0x0][0x19c], R13 ;  /* 0x00006700202d7a24 */ /* 0x040fe400078e020d */
[----:B-1----:R-:W-:Y:S02]  /*1180*/  IMAD R6, R27, c[0x0][0x164], R32 ;  /* 0x000059001b067a24 */ /* 0x002fe400078e0220 */
[----:B------:R-:W-:Y:S02]  /*1190*/  IMAD R41, R32, c[0x0][0x1bc], R9 ;  /* 0x00006f0020297a24 */ /* 0x000fe400078e0209 */
[----:B------:R-:W-:Y:S02]  /*11a0*/  IMAD R6, R6, c[0x0][0x174], RZ ;  /* 0x00005d0006067a24 */ /* 0x000fe400078e02ff */
[----:B------:R-:W-:-:S04]  /*11b0*/  IMAD.WIDE.U32 R12, R32, c[0x0][0x180], RZ ;  /* 0x00006000200c7a25 */ /* 0x000fc800078e00ff */
[----:B------:R-:W-:Y:S01]  /*11c0*/  IMAD R6, R6, c[0x0][0x16c], RZ ;  /* 0x00005b0006067a24 */ /* 0x000fe200078e02ff */
[----:B------:R-:W-:Y:S01]  /*11d0*/  LEA R38, P0, R12, c[0x0][0x220], 0x2 ;  /* 0x000088000c267a11 */ /* 0x000fe200078010ff */
[----:B------:R-:W-:-:S04]  /*11e0*/  IMAD.WIDE.U32 R8, R32, c[0x0][0x198], RZ ;  /* 0x0000660020087a25 */ /* 0x000fc800078e00ff */
[----:B------:R-:W-:-:S04]  /*11f0*/  IMAD.WIDE R10, R6, R11, c[0x0][0x260] ;  /* 0x00009800060a7625 */ /* 0x000fc800078e020b */
[----:B------:R-:W-:-:S04]  /*1200*/  IMAD.WIDE.U32 R6, R32, c[0x0][0x1b8], RZ ;  /* 0x00006e0020067a25 */ /* 0x000fc800078e00ff */
[----:B------:R-:W-:Y:S01]  /*1210*/  IMAD.IADD R39, R13, 0x1, R39 ;  /* 0x000000010d277824 */ /* 0x000fe200078e0227 */
[----:B------:R-:W-:Y:S01]  /*1220*/  IADD3 R41, R7, R41, RZ ;  /* 0x0000002907297210 */ /* 0x000fe20007ffe0ff */
[----:B------:R-:W-:Y:S01]  /*1230*/  IMAD.WIDE R10, R37, 0x8, R10 ;  /* 0x00000008250a7825 */ /* 0x000fe200078e020a */
[----:B------:R-:W-:Y:S02]  /*1240*/  LEA R37, P1, R6, c[0x0][0x230], 0x2 ;  /* 0x00008c0006257a11 */ /* 0x000fe400078210ff */
[----:B------:R-:W-:Y:S01]  /*1250*/  LEA R13, P2, R8, c[0x0][0x228], 0x2 ;  /* 0x00008a00080d7a11 */ /* 0x000fe200078410ff */
[----:B------:R-:W-:Y:S01]  /*1260*/  IMAD.IADD R7, R9, 0x1, R45 ;  /* 0x0000000109077824 */ /* 0x000fe200078e022d */
[----:B------:R-:W-:Y:S01]  /*1270*/  LEA.HI.X R39, R12, c[0x0][0x224], R39, 0x2, P0 ;  /* 0x000089000c277a11 */ /* 0x000fe200000f1427 */
[----:B------:R-:W-:Y:S01]  /*1280*/  IMAD.MOV.U32 R42, RZ, RZ, R11 ;  /* 0x000000ffff2a7224 */ /* 0x000fe200078e000b */
[----:B------:R-:W-:Y:S02]  /*1290*/  LEA.HI.X R12, R6, c[0x0][0x234], R41, 0x2, P1 ;  /* 0x00008d00060c7a11 */ /* 0x000fe400008f1429 */
[----:B------:R-:W-:-:S02]  /*12a0*/  LEA.HI.X R40, R8, c[0x0][0x22c], R7, 0x2, P2 ;  /* 0x00008b0008287a11 */ /* 0x000fc400010f1407 */
[----:B------:R-:W-:Y:S02]  /*12b0*/  MOV R41, R10 ;  /* 0x0000000a00297202 */ /* 0x000fe40000000f00 */
.L_x_5073:
[----:B------:R-:W-:Y:S01]  /*12c0*/  IMAD.MOV.U32 R6, RZ, RZ, R38 ;  /* 0x000000ffff067224 */ /* 0x000fe200078e0026 */
[----:B------:R-:W-:-:S05]  /*12d0*/  MOV R7, R39 ;  /* 0x0000002700077202 */ /* 0x000fca0000000f00 */
[----:B------:R0:W2:Y:S01]  /*12e0*/  LDG.E R10, [R6.64] ;  /* 0x00000006060a7981 */ /* 0x0000a2000c1e1900 */
[----:B------:R-:W-:Y:S01]  /*12f0*/  IMAD.MOV.U32 R8, RZ, RZ, R13 ;  /* 0x000000ffff087224 */ /* 0x000fe200078e000d */
[----:B------:R-:W-:Y:S02]  /*1300*/  MOV R9, R40 ;  /* 0x0000002800097202 */ /* 0x000fe40000000f00 */
[----:B------:R-:W1:Y:S04]  /*1310*/  S2R R45, SR_TID.X ;  /* 0x00000000002d7919 */ /* 0x000e680000002100 */
[----:B------:R3:W4:Y:S01]  /*1320*/  LDG.E R50, [R8.64] ;  /* 0x0000000608327981 */ /* 0x000722000c1e1900 */
[----:B0-----:R-:W-:Y:S01]  /*1330*/  IMAD.MOV.U32 R6, RZ, RZ, R37 ;  /* 0x000000ffff067224 */ /* 0x001fe200078e0025 */
[----:B------:R-:W-:-:S05]  /*1340*/  MOV R7, R12 ;  /* 0x0000000c00077202 */ /* 0x000fca0000000f00 */
[----:B------:R1:W4:Y:S01]  /*1350*/  LDG.E R47, [R6.64] ;  /* 0x00000006062f7981 */ /* 0x000322000c1e1900 */
[-C--:B------:R-:W-:Y:S02]  /*1360*/  ISETP.GE.U32.AND P1, PT, R26, R17.reuse, PT ;  /* 0x000000111a00720c */ /* 0x080fe40003f26070 */
[----:B------:R-:W-:Y:S01]  /*1370*/  ISETP.GE.U32.AND P2, PT, R24, R17, PT ;  /* 0x000000111800720c */ /* 0x000fe20003f46070 */
[----:B-1----:R-:W-:Y:S01]  /*1380*/  IMAD.SHL.U32 R6, R45, 0x4, RZ ;  /* 0x000000042d067824 */ /* 0x002fe200078e00ff */
[----:B------:R-:W-:-:S04]  /*1390*/  FSEL R51, R46, RZ, !P1 ;  /* 0x000000ff2e337208 */ /* 0x000fc80004800000 */
[----:B------:R-:W-:-:S04]  /*13a0*/  ISETP.GE.U32.AND P0, PT, R6, R17, PT ;  /* 0x000000110600720c */ /* 0x000fc80003f06070 */
[----:B------:R-:W-:Y:S01]  /*13b0*/  FSEL R52, R44, RZ, !P0 ;  /* 0x000000ff2c347208 */ /* 0x000fe20004000000 */
[----:B--2---:R-:W-:-:S04]  /*13c0*/  FMUL.FTZ R11, R10, 1.4426950216293334961 ;  /* 0x3fb8aa3b0a0b7820 */ /* 0x004fc80000410000 */
[C---:B------:R-:W-:Y:S02]  /*13d0*/  FMUL.FTZ R53, R11.reuse, R15 ;  /* 0x0000000f0b357220 */ /* 0x040fe40000410000 */
[C---:B------:R-:W-:Y:S02]  /*13e0*/  FMUL.FTZ R10, R11.reuse, R16 ;  /* 0x000000100b0a7220 */ /* 0x040fe40000410000 */
[C---:B------:R-:W-:Y:S02]  /*13f0*/  FMUL.FTZ R56, R11.reuse, R14 ;  /* 0x0000000e0b387220 */ /* 0x040fe40000410000 */
[----:B------:R-:W0:Y:S01]  /*1400*/  MUFU.EX2 R53, R53 ;  /* 0x0000003500357308 */ /* 0x000e220000000800 */
[----:B------:R-:W-:-:S07]  /*1410*/  FMUL.FTZ R11, R11, R0 ;  /* 0x000000000b0b7220 */ /* 0x000fce0000410000 */
[----:B------:R-:W1:Y:S08]  /*1420*/  MUFU.EX2 R10, R10 ;  /* 0x0000000a000a7308 */ /* 0x000e700000000800 */
[----:B------:R-:W2:Y:S08]  /*1430*/  MUFU.EX2 R56, R56 ;  /* 0x0000003800387308 */ /* 0x000eb00000000800 */
[----:B------:R-:W5:Y:S01]  /*1440*/  MUFU.EX2 R11, R11 ;  /* 0x0000000b000b7308 */ /* 0x000f620000000800 */
[----:B0-----:R-:W-:-:S02]  /*1450*/  FSEL R54, R53, 1, !P1 ;  /* 0x3f80000035367808 */ /* 0x001fc40004800000 */
[----:B-1----:R-:W-:Y:S02]  /*1460*/  FSEL R55, R10, 1, !P0 ;  /* 0x3f8000000a377808 */ /* 0x002fe40004000000 */
[----:B------:R-:W-:Y:S01]  /*1470*/  ISETP.GE.U32.AND P0, PT, R22, R17, PT ;  /* 0x000000111600720c */ /* 0x000fe20003f06070 */
[-C--:B------:R-:W-:Y:S01]  /*1480*/  FFMA.FTZ R6, R52, R54.reuse, R51 ;  /* 0x0000003634067223 */ /* 0x080fe20000010033 */
[----:B------:R-:W-:Y:S02]  /*1490*/  FSEL R53, R43, RZ, !P2 ;  /* 0x000000ff2b357208 */ /* 0x000fe40005000000 */
[----:B--2---:R-:W-:Y:S01]  /*14a0*/  FSEL R58, R56, 1, !P2 ;  /* 0x3f800000383a7808 */ /* 0x004fe20005000000 */
[----:B------:R-:W-:Y:S01]  /*14b0*/  FMUL.FTZ R7, R55, R54 ;  /* 0x0000003637077220 */ /* 0x000fe20000410000 */
[----:B------:R-:W-:-:S03]  /*14c0*/  FSEL R56, R49, RZ, !P0 ;  /* 0x000000ff31387208 */ /* 0x000fc60004000000 */
[C---:B---3--:R-:W-:Y:S01]  /*14d0*/  FFMA.FTZ R8, R58.reuse, R6, R53 ;  /* 0x000000063a087223 */ /* 0x048fe20000010035 */
[----:B-----5:R-:W-:Y:S01]  /*14e0*/  FSEL R57, R11, 1, !P0 ;  /* 0x3f8000000b397808 */ /* 0x020fe20004000000 */
        /* <DEDUP_REMOVED lines=16> */
[----:B------:R-:W-:-:S11]  /*15f0*/  ISETP.GE.AND P1, PT, R23, 0x8, PT ;  /* 0x000000081700780c */ /* 0x000fd60003f26270 */
[C---:B0-----:R-:W-:Y:S02]  /*1600*/  @P0 FFMA.FTZ R7, R6.reuse, R8, R7 ;  /* 0x0000000806070223 */ /* 0x041fe40000010007 */
[----:B-1----:R-:W-:-:S03]  /*1610*/  @P0 FMUL.FTZ R6, R6, R9 ;  /* 0x0000000906060220 */ /* 0x002fc60000410000 */
[----:B------:R-:W0:Y:S04]  /*1620*/  SHFL.UP PT, R10, R7, 0x8, RZ ;  /* 0x05000000070a7989 */ /* 0x000e2800000e00ff */
[----:B------:R-:W1:Y:S01]  /*1630*/  SHFL.UP PT, R11, R6, 0x8, RZ ;  /* 0x05000000060b7989 */ /* 0x000e6200000e00ff */
[----:B------:R-:W-:-:S04]  /*1640*/  ISETP.NE.AND P0, PT, R25, RZ, PT ;  /* 0x000000ff1900720c */ /* 0x000fc80003f05270 */
[----:B------:R-:W-:Y:S01]  /*1650*/  ISETP.EQ.OR P0, PT, R19, RZ, P0 ;  /* 0x000000ff1300720c */ /* 0x000fe20000702670 */
[----:B------:R-:W-:Y:S01]  /*1660*/  IMAD.MOV.U32 R8, RZ, RZ, 0x3f800000 ;  /* 0x3f800000ff087424 */ /* 0x000fe200078e00ff */
[----:B------:R-:W-:-:S11]  /*1670*/  MOV R9, RZ ;  /* 0x000000ff00097202 */ /* 0x000fd60000000f00 */
        /* <DEDUP_REMOVED lines=11> */
[----:B------:R-:W-:-:S05]  /*1730*/  ISETP.NE.AND P2, PT, R23, RZ, PT ;  /* 0x000000ff1700720c */ /* 0x000fca0003f45270 */
[----:B------:R-:W-:Y:S08]  /*1740*/  LDS.64 R10, [0x110] ;  /* 0x00011000ff0a7984 */ /* 0x000ff00000000a00 */
[----:B------:R-:W-:Y:S04]  /*1750*/  @!P2 STS.64 [0x120], R8 ;  /* 0x00012008ff00a388 */ /* 0x000fe80000000a00 */
[----:B------:R-:W-:Y:S06]  /*1760*/  BAR.SYNC.DEFER_BLOCKING 0x0 ;  /* 0x0000000000007b1d */ /* 0x000fec0000010000 */
[----:B------:R-:W0:Y:S04]  /*1770*/  SHFL.UP PT, R62, R7, 0x1, RZ ;  /* 0x04200000073e7989 */ /* 0x000e2800000e00ff */
[----:B------:R-:W1:Y:S04]  /*1780*/  SHFL.UP PT, R60, R6, 0x1, RZ ;  /* 0x04200000063c7989 */ /* 0x000e6800000e00ff */
[----:B------:R-:W2:Y:S01]  /*1790*/  LDS R61, [0x124] ;  /* 0x00012400ff3d7984 */ /* 0x000ea20000000800 */
[----:B------:R-:W-:-:S02]  /*17a0*/  ISETP.NE.AND P0, PT, R45, RZ, PT ;  /* 0x000000ff2d00720c */ /* 0x000fc40003f05270 */
[----:B------:R-:W-:Y:S02]  /*17b0*/  ISETP.NE.AND P1, PT, R45, RZ, PT ;  /* 0x000000ff2d00720c */ /* 0x000fe40003f25270 */
[-C--:B0-----:R-:W-:Y:S01]  /*17c0*/  @!P2 MOV R62, R9.reuse ;  /* 0x00000009003ea202 */ /* 0x081fe20000000f00 */
[C---:B------:R-:W-:Y:S02]  /*17d0*/  FFMA.FTZ R11, R10.reuse, R9, R11 ;  /* 0x000000090a0b7223 */ /* 0x040fe4000001000b */
[----:B-1----:R-:W-:Y:S02]  /*17e0*/  @!P2 IMAD.MOV.U32 R60, RZ, RZ, R8 ;  /* 0x000000ffff3ca224 */ /* 0x002fe400078e0008 */
[----:B------:R-:W-:Y:S01]  /*17f0*/  FMUL.FTZ R10, R10, R8 ;  /* 0x000000080a0a7220 */ /* 0x000fe20000410000 */
[----:B------:R-:W-:Y:S01]  /*1800*/  MOV R8, c[0x0][0x1c0] ;  /* 0x0000700000087a02 */ /* 0x000fe20000000f00 */
[----:B------:R-:W-:Y:S01]  /*1810*/  IMAD.MOV.U32 R9, RZ, RZ, c[0x0][0x1c4] ;  /* 0x00007100ff097624 */ /* 0x000fe200078e00ff */
[----:B------:R-:W-:-:S03]  /*1820*/  IADD3 R59, R59, 0x1, RZ ;  /* 0x000000013b3b7810 */ /* 0x000fc60007ffe0ff */
[----:B------:R-:W-:Y:S01]  /*1830*/  @!P1 IMAD.MOV.U32 R7, RZ, RZ, R42 ;  /* 0x000000ffff079224 */ /* 0x000fe200078e002a */
[----:B------:R-:W-:Y:S01]  /*1840*/  @!P1 MOV R6, R41 ;  /* 0x0000002900069202 */ /* 0x000fe20000000f00 */
[----:B------:R0:W-:Y:S01]  /*1850*/  @!P1 STS.64 [UR4+0x130], R10 ;  /* 0x0001300aff009988 */ /* 0x0001e20008000a04 */
[----:B------:R-:W-:-:S03]  /*1860*/  MOV R63, c[0x0][0x1a0] ;  /* 0x00006800003f7a02 */ /* 0x000fc60000000f00 */
[----:B------:R0:W-:Y:S01]  /*1870*/  @!P1 STG.E.64 [R6.64], R10 ;  /* 0x0000000a06009986 */ /* 0x0001e2000c101b06 */
[----:B------:R-:W-:Y:S02]  /*1880*/  IMAD.MOV.U32 R64, RZ, RZ, c[0x0][0x1a4] ;  /* 0x00006900ff407624 */ /* 0x000fe400078e00ff */
[----:B--2---:R-:W-:Y:S01]  /*1890*/  @P0 FFMA.FTZ R62, R61, R60, R62 ;  /* 0x0000003c3d3e0223 */ /* 0x004fe2000001003e */
[----:B------:R-:W-:-:S03]  /*18a0*/  LEA R37, P0, R8, R37, 0x2 ;  /* 0x0000002508257211 */ /* 0x000fc600078010ff */
[----:B------:R-:W-:Y:S01]  /*18b0*/  FFMA.FTZ R62, R55, R62, R52 ;  /* 0x0000003e373e7223 */ /* 0x000fe20000010034 */
[----:B------:R-:W-:Y:S02]  /*18c0*/  LEA.HI.X R12, R8, R12, R9, 0x2, P0 ;  /* 0x0000000c080c7211 */ /* 0x000fe400000f1409 */
[----:B------:R-:W-:Y:S01]  /*18d0*/  ISETP.GE.AND P0, PT, R59, c[0x0][0x16c], PT ;  /* 0x00005b003b007a0c */ /* 0x000fe20003f06270 */
[----:B------:R-:W-:Y:S01]  /*18e0*/  FFMA.FTZ R54, R54, R62, R51 ;  /* 0x0000003e36367223 */ /* 0x000fe20000010033 */
[----:B------:R-:W-:Y:S01]  /*18f0*/  MOV R52, c[0x0][0x188] ;  /* 0x0000620000347a02 */ /* 0x000fe20000000f00 */
[----:B------:R-:W-:Y:S02]  /*1900*/  IMAD.MOV.U32 R51, RZ, RZ, c[0x0][0x18c] ;  /* 0x00006300ff337624 */ /* 0x000fe400078e00ff */
[----:B------:R-:W-:Y:S01]  /*1910*/  FFMA.FTZ R58, R58, R54, R53 ;  /* 0x000000363a3a7223 */ /* 0x000fe20000010035 */
[C---:B------:R-:W-:Y:S01]  /*1920*/  LEA R38, P1, R52.reuse, R38, 0x2 ;  /* 0x0000002634267211 */ /* 0x040fe200078210ff */
[----:B----4-:R-:W-:Y:S01]  /*1930*/  FMUL.FTZ R47, R47, R50 ;  /* 0x000000322f2f7220 */ /* 0x010fe20000410000 */
[----:B------:R-:W-:Y:S01]  /*1940*/  LEA R13, P3, R63, R13, 0x2 ;  /* 0x0000000d3f0d7211 */ /* 0x000fe200078610ff */
[----:B------:R-:W-:Y:S01]  /*1950*/  FFMA.FTZ R56, R57, R58, R56 ;  /* 0x0000003a39387223 */ /* 0x000fe20000010038 */
[----:B------:R-:W-:Y:S01]  /*1960*/  LEA.HI.X R39, R52, R39, R51, 0x2, P1 ;  /* 0x0000002734277211 */ /* 0x000fe200008f1433 */
[----:B------:R-:W-:Y:S01]  /*1970*/  UIADD3 UR4, UR4, 0x8, URZ ;  /* 0x0000000804047890 */ /* 0x000fe2000fffe03f */
[----:B------:R-:W-:Y:S01]  /*1980*/  IADD3 R41, P1, R41, 0x8, RZ ;  /* 0x0000000829297810 */ /* 0x000fe20007f3e0ff */
[----:B------:R-:W-:Y:S01]  /*1990*/  FFMA.FTZ R33, R47, R62, R33 ;  /* 0x0000003e2f217223 */ /* 0x000fe20000010021 */
[----:B------:R-:W-:Y:S01]  /*19a0*/  LEA.HI.X R40, R63, R40, R64, 0x2, P3 ;  /* 0x000000283f287211 */ /* 0x000fe200018f1440 */
[C---:B------:R-:W-:Y:S01]  /*19b0*/  FFMA.FTZ R34, R47.reuse, R54, R34 ;  /* 0x000000362f227223 */ /* 0x040fe20000010022 */
[----:B------:R-:W-:Y:S01]  /*19c0*/  IADD3.X R42, RZ, R42, RZ, P1, !PT ;  /* 0x0000002aff2a7210 */ /* 0x000fe20000ffe4ff */
[----:B------:R-:W-:-:S02]  /*19d0*/  FFMA.FTZ R35, R47, R58, R35 ;  /* 0x0000003a2f237223 */ /* 0x000fc40000010023 */
[----:B------:R-:W-:Y:S01]  /*19e0*/  FFMA.FTZ R36, R47, R56, R36 ;  /* 0x000000382f247223 */ /* 0x000fe20000010024 */
[----:B0-----:R-:W-:Y:S05]  /*19f0*/  @!P0 BRA `(.L_x_5073) ;  /* 0xfffff8c000008947 */ /* 0x001fea000383ffff */
.L_x_5072:
[----:B------:R-:W-:Y:S01]  /*1a00*/  BAR.SYNC.DEFER_BLOCKING 0x0 ;  /* 0x0000000000007b1d */ /* 0x000fe20000010000 */
[----:B------:R-:W-:Y:S01]  /*1a10*/  ISETP.NE.AND P0, PT, R45, RZ, PT ;  /* 0x000000ff2d00720c */ /* 0x000fe20003f05270 */
[----:B------:R-:W-:Y:S01]  /*1a20*/  IMAD.SHL.U32 R8, R23, 0x2, RZ ;  /* 0x0000000217087824 */ /* 0x000fe200078e00ff */
[----:B------:R-:W-:Y:S02]  /*1a30*/  F2FP.BF16.PACK_AB R6, R34, R33 ;  /* 0x000000212206723e */ /* 0x000fe400000010ff */
[----:B------:R-:W-:Y:S01]  /*1a40*/  F2FP.BF16.PACK_AB R7, R36, R35 ;  /* 0x000000232407723e */ /* 0x000fe200000010ff */
[----:B------:R-:W-:Y:S08]  /*1a50*/  BSSY B0, `(.L_x_5074) ;  /* 0x000001e000007945 */ /* 0x000ff00003800000 */
[----:B------:R-:W-:-:S05]  /*1a60*/  @!P0 MOV R0, 0xffffff80 ;  /* 0xffffff8000008802 */ /* 0x000fca0000000f00 */
[----:B------:R-:W-:Y:S02]  /*1a70*/  @!P0 IMAD R9, R19, R0, c[0x0][0x168] ;  /* 0x00005a0013098624 */ /* 0x000fe400078e0200 */
[----:B------:R-:W-:Y:S01]  /*1a80*/  IMAD R0, R48, c[0x0][0x200], RZ ;  /* 0x0000800030007a24 */ /* 0x000fe200078e02ff */
[----:B------:R0:W-:Y:S01]  /*1a90*/  STS.64 [R23.X8], R6 ;  /* 0x0000000617007388 */ /* 0x0001e20000008a00 */
[----:B------:R-:W-:-:S06]  /*1aa0*/  NOP ;  /* 0x0000000000007918 */ /* 0x000fcc0000000000 */
[----:B------:R-:W-:Y:S01]  /*1ab0*/  LDS.U16 R13, [R8] ;  /* 0x00000000080d7984 */ /* 0x000fe20000000400 */
[----:B------:R-:W-:-:S03]  /*1ac0*/  IMAD R11, R27, c[0x0][0x204], R0 ;  /* 0x000081001b0b7a24 */ /* 0x000fc600078e0200 */
[----:B------:R-:W-:Y:S01]  /*1ad0*/  LDS.U16 R15, [R8+0x40] ;  /* 0x00004000080f7984 */ /* 0x000fe20000000400 */
[----:B0-----:R-:W-:-:S03]  /*1ae0*/  IMAD.WIDE.U32 R6, R27, c[0x0][0x200], RZ ;  /* 0x000080001b067a25 */ /* 0x001fc600078e00ff */
[----:B------:R-:W-:Y:S01]  /*1af0*/  LDS.U16 R17, [R8+0x80] ;  /* 0x0000800008117984 */ /* 0x000fe20000000400 */
[----:B------:R-:W-:-:S03]  /*1b00*/  IMAD.IADD R37, R7, 0x1, R11 ;  /* 0x0000000107257824 */ /* 0x000fc600078e020b */
        /* <DEDUP_REMOVED lines=13> */
[----:B------:R-:W-:-:S05]  /*1be0*/  IMAD.WIDE.U32 R8, R32, c[0x0][0x208], R8 ;  /* 0x0000820020087a25 */ /* 0x000fca00078e0008 */
[----:B------:R-:W-:Y:S02]  /*1bf0*/  IADD3 R9, R9, R39, RZ ;  /* 0x0000002709097210 */ /* 0x000fe40007ffe0ff */
[----:B------:R-:W-:-:S04]  /*1c00*/  LEA R10, P0, R8, c[0x0][0x258], 0x1 ;  /* 0x00009600080a7a11 */ /* 0x000fc800078008ff */
[----:B------:R-:W-:-:S05]  /*1c10*/  LEA.HI.X R11, R8, c[0x0][0x25c], R9, 0x1, P0 ;  /* 0x00009700080b7a11 */ /* 0x000fca00000f0c09 */
[----:B------:R0:W-:Y:S04]  /*1c20*/  STG.E.U16 [R10.64], R13 ;  /* 0x0000000d0a007986 */ /* 0x0001e8000c101506 */
.L_x_5075:
[----:B------:R-:W-:Y:S05]  /*1c30*/  BSYNC B0 ;  /* 0x0000000000007941 */ /* 0x000fea0003800000 */
.L_x_5074:
[----:B------:R-:W-:Y:S01]  /*1c40*/  MOV R7, R37 ;  /* 0x0000002500077202 */ /* 0x000fe20000000f00 */
[----:B0-----:R-:W-:Y:S01]  /*1c50*/  IMAD R11, R31, c[0x0][0x208], RZ ;  /* 0x000082001f0b7a24 */ /* 0x001fe200078e02ff */
[----:B------:R-:W-:Y:S01]  /*1c60*/  LOP3.LUT R0, R28, 0x20, RZ, 0xfc, !PT ;  /* 0x000000201c007812 */ /* 0x000fe200078efcff */
[C---:B------:R-:W-:Y:S01]  /*1c70*/  IMAD.SHL.U32 R9, R19.reuse, 0x80, RZ ;  /* 0x0000008013097824 */ /* 0x040fe200078e00ff */
[----:B------:R-:W-:Y:S01]  /*1c80*/  IADD3 R19, R19, 0x1, RZ ;  /* 0x0000000113137810 */ /* 0x000fe20007ffe0ff */
[----:B------:R-:W-:Y:S01]  /*1c90*/  IMAD.WIDE.U32 R6, R32, c[0x0][0x208], R6 ;  /* 0x0000820020067a25 */ /* 0x000fe200078e0006 */
[-C--:B------:R-:W-:Y:S02]  /*1ca0*/  ISETP.GE.AND P0, PT, R0, R35.reuse, PT ;  /* 0x000000230000720c */ /* 0x080fe40003f06270 */
[----:B------:R-:W-:Y:S01]  /*1cb0*/  ISETP.GE.AND P1, PT, R20, R35, PT ;  /* 0x000000231400720c */ /* 0x000fe20003f26270 */
[----:B------:R-:W-:Y:S01]  /*1cc0*/  IMAD R10, R32, c[0x0][0x20c], R11 ;  /* 0x00008300200a7a24 */ /* 0x000fe200078e020b */
[----:B------:R-:W-:-:S02]  /*1cd0*/  SHF.R.S32.HI R11, RZ, 0x1f, R9 ;  /* 0x0000001fff0b7819 */ /* 0x000fc40000011409 */
[----:B------:R-:W-:Y:S02]  /*1ce0*/  IADD3 R8, P3, R9, R6, RZ ;  /* 0x0000000609087210 */ /* 0x000fe40007f7e0ff */
[C---:B------:R-:W-:Y:S02]  /*1cf0*/  LEA R6, P4, R0.reuse, c[0x0][0x258], 0x1 ;  /* 0x0000960000067a11 */ /* 0x040fe400078808ff */
[----:B------:R-:W-:Y:S02]  /*1d00*/  IADD3.X R9, R11, R10, R7, P3, !PT ;  /* 0x0000000a0b097210 */ /* 0x000fe40001ffe407 */
[----:B------:R-:W-:Y:S02]  /*1d10*/  LEA.HI.X R7, R0, c[0x0][0x25c], R21, 0x1, P4 ;  /* 0x0000970000077a11 */ /* 0x000fe400020f0c15 */
[----:B------:R-:W-:Y:S02]  /*1d20*/  LEA R6, P3, R8, R6, 0x1 ;  /* 0x0000000608067211 */ /* 0x000fe400078608ff */
[----:B------:R-:W-:-:S02]  /*1d30*/  ISETP.GE.AND P2, PT, R18, R35, PT ;  /* 0x000000231200720c */ /* 0x000fc40003f46270 */
        /* <DEDUP_REMOVED lines=11> */
.L_x_5076:
[----:B------:R-:W-:Y:S05]  /*1df0*/  EXIT ;  /* 0x000000000000794d */ /* 0x000fea0003800000 */
.L_x_5078:
        /* <DEDUP_REMOVED lines=16> */
.L_x_5464:


//--------------------- .text._Z25selective_scan_fwd_kernelI32Selective_Scan_fwd_kernel_traitsILi32ELi4ELi1ELb0ELb0ELb0ELb1EN3c108BFloat16EfEEv13SSMParamsBase --------------------------
	.section	.text._Z25selective_scan_fwd_kernelI32Selective_Scan_fwd_kernel_traitsILi32ELi4ELi1ELb0ELb0ELb0ELb1EN3c108BFloat16EfEEv13SSMParamsBase,"ax",@progbits
	.sectioninfo	@"SHI_REGISTERS=67"
	.align	128
        .global         _Z25selective_scan_fwd_kernelI32Selective_Scan_fwd_kernel_traitsILi32ELi4ELi1ELb0ELb0ELb0ELb1EN3c108BFloat16EfEEv13SSMParamsBase
        .type           _Z25selective_scan_fwd_kernelI32Selective_Scan_fwd_kernel_traitsILi32ELi4ELi1ELb0ELb0ELb0ELb1EN3c108BFloat16EfEEv13SSMParamsBase,@function
        .size           _Z25selective_scan_fwd_kernelI32Selective_Scan_fwd_kernel_traitsILi32ELi4ELi1ELb0ELb0ELb0ELb1EN3c108BFloat16EfEEv13SSMParamsBase,(.L_x_5465 - _Z25selective_scan_fwd_kernelI32Selective_Scan_fwd_kernel_traitsILi32ELi4ELi1ELb0ELb0ELb0ELb1EN3c108BFloat16EfEEv13SSMParamsBase)
        .other          _Z25selective_scan_fwd_kernelI32Selective_Scan_fwd_kernel_traitsILi32ELi4ELi1ELb0ELb0ELb0ELb1EN3c108BFloat16EfEEv13SSMParamsBase,@"STO_CUDA_ENTRY STV_DEFAULT"
_Z25selective_scan_fwd_kernelI32Selective_Scan_fwd_kernel_traitsILi32ELi4ELi1ELb0ELb0ELb0ELb1EN3c108BFloat16EfEEv13SSMParamsBase:
.text._Z25selective_scan_fwd_kernelI32Selective_Scan_fwd_kernel_traitsILi32ELi4ELi1ELb0ELb0ELb0ELb1EN3c108BFloat16EfEEv13SSMParamsBase:
[----:B------:R-:W-:Y:S02]  /*0000*/  MOV R1, c[0x0][0x28] ;  /* 0x00000a0000017a02 */ /* 0x000fe40000000f00 */
[----:B------:R-:W0:Y:S01]  /*0010*/  S2UR UR4, SR_CTAID.Y ;  /* 0x00000000000479c3 */ /* 0x000e220000002600 */
[----:B------:R-:W-:Y:S01]  /*0020*/  ISETP.NE.U32.AND P1, PT, RZ, c[0x0][0x250], PT ;  /* 0x00009400ff007a0c */ /* 0x000fe20003f25070 */
[----:B------:R-:W-:Y:S01]  /*0030*/  CS2R R26, SRZ ;  /* 0x00000000001a7805 */ /* 0x000fe2000001ff00 */
[----:B------:R-:W-:Y:S01]  /*0040*/  ULDC.64 UR6, c[0x0][0x118] ;  /* 0x0000460000067ab9 */ /* 0x000fe20000000a00 */
[----:B------:R-:W-:Y:S02]  /*0050*/  ISETP.NE.U32.AND P0, PT, RZ, c[0x0][0x238], PT ;  /* 0x00008e00ff007a0c */ /* 0x000fe40003f05070 */
        /* <DEDUP_REMOVED lines=43> */
[----:B------:R-:W-:Y:S02]  /*0310*/  IADD3 R18, R17, 0x2, RZ ;  /* 0x0000000211127810 */ /* 0x000fe40007ffe0ff */
[----:B------:R-:W-:-:S02]  /*0320*/  LEA.HI.X R5, R2, c[0x0][0x244], R3, 0x1, P0 ;  /* 0x0000910002057a11 */ /* 0x000fc400000f0c03 */
[----:B------:R-:W-:Y:S02]  /*0330*/  LEA.HI.X R9, R9, c[0x0][0x24c], R0, 0x1, P1 ;  /* 0x0000930009097a11 */ /* 0x000fe400008f0c00 */
[----:B------:R-:W-:Y:S02]  /*0340*/  IADD3 R17, R17, 0x3, RZ ;  /* 0x0000000311117810 */ /* 0x000fe40007ffe0ff */
[C---:B------:R-:W-:Y:S02]  /*0350*/  LOP3.LUT R36, R22.reuse, 0x20, RZ, 0xfc, !PT ;  /* 0x0000002016247812 */ /* 0x040fe400078efcff */
[C---:B------:R-:W-:Y:S02]  /*0360*/  LOP3.LUT R16, R22.reuse, 0x40, RZ, 0xfc, !PT ;  /* 0x0000004016107812 */ /* 0x040fe400078efcff */
[----:B--2---:R-:W-:Y:S02]  /*0370*/  LOP3.LUT R14, R22, 0x60, RZ, 0xfc, !PT ;  /* 0x00000060160e7812 */ /* 0x004fe400078efcff */
.L_x_5094:
[----:B------:R-:W-:Y:S01]  /*0380*/  BAR.SYNC.DEFER_BLOCKING 0x0 ;  /* 0x0000000000007b1d */ /* 0x000fe20000010000 */
[----:B-1----:R-:W-:Y:S01]  /*0390*/  IMAD.MOV.U32 R33, RZ, RZ, -0x80 ;  /* 0xffffff80ff217424 */ /* 0x002fe200078e00ff */
[----:B------:R-:W-:-:S02]  /*03a0*/  PRMT R0, RZ, 0x7610, R0 ;  /* 0x00007610ff007816 */ /* 0x000fc40000000000 */
[----:B------:R-:W-:Y:S01]  /*03b0*/  PRMT R2, RZ, 0x7610, R2 ;  /* 0x00007610ff027816 */ /* 0x000fe20000000002 */
        /* <DEDUP_REMOVED lines=17> */
[----:B0-----:R-:W-:Y:S01]  /*04d0*/  PRMT R12, RZ, 0x7610, R12 ;  /* 0x00007610ff0c7816 */ /* 0x001fe2000000000c */
[----:B--2---:R0:W-:Y:S04]  /*04e0*/  STS.U16 [R7], R0 ;  /* 0x0000000007007388 */ /* 0x0041e80000000400 */
[----:B---3--:R1:W-:Y:S04]  /*04f0*/  STS.U16 [R7+0x40], R2 ;  /* 0x0000400207007388 */ /* 0x0083e80000000400 */
[----:B----4-:R2:W-:Y:S01]  /*0500*/  STS.U16 [R7+0x80], R3 ;  /* 0x0000800307007388 */ /* 0x0105e20000000400 */
[----:B0-----:R-:W-:-:S03]  /*0510*/  PRMT R0, RZ, 0x7610, R0 ;  /* 0x00007610ff007816 */ /* 0x001fc60000000000 */
[----:B------:R-:W-:Y:S01]  /*0520*/  STS.U16 [R7+0xc0], R6 ;  /* 0x0000c00607007388 */ /* 0x000fe20000000400 */
[----:B------:R-:W-:-:S06]  /*0530*/  NOP ;  /* 0x0000000000007918 */ /* 0x000fcc0000000000 */
[----:B------:R-:W0:Y:S01]  /*0540*/  LDS.64 R48, [R23.X8] ;  /* 0x0000000017307984 */ /* 0x000e220000008a00 */
        /* <DEDUP_REMOVED lines=9> */
[--C-:B0-----:R-:W-:Y:S01]  /*05e0*/  PRMT R46, RZ, 0x5410, R48.reuse ;  /* 0x00005410ff2e7816 */ /* 0x101fe20000000030 */
[----:B------:R-:W-:Y:S01]  /*05f0*/  IMAD.MOV.U32 R6, RZ, RZ, c[0x0][0x16c] ;  /* 0x00005b00ff067624 */ /* 0x000fe200078e00ff */
[----:B------:R-:W-:Y:S01]  /*0600*/  PRMT R48, RZ, 0x7610, R48 ;  /* 0x00007610ff307816 */ /* 0x000fe20000000030 */
[----:B------:R-:W-:Y:S01]  /*0610*/  UMOV UR4, URZ ;  /* 0x0000003f00047c82 */ /* 0x000fe20008000000 */
[--C-:B------:R-:W-:Y:S01]  /*0620*/  PRMT R45, RZ, 0x5410, R49.reuse ;  /* 0x00005410ff2d7816 */ /* 0x100fe20000000031 */
[----:B------:R-:W-:Y:S01]  /*0630*/  BSSY B0, `(.L_x_5079) ;  /* 0x000003d000007945 */ /* 0x000fe20003800000 */
[----:B------:R-:W-:Y:S01]  /*0640*/  PRMT R47, RZ, 0x7610, R49 ;  /* 0x00007610ff2f7816 */ /* 0x000fe20000000031 */
[-C--:B-----5:R-:W-:Y:S01]  /*0650*/  FMUL.FTZ R15, R46, R27.reuse ;  /* 0x0000001b2e0f7220 */ /* 0x0a0fe20000410000 */
[----:B------:R-:W-:Y:S01]  /*0660*/  ISETP.GE.AND P4, PT, R6, 0x1, PT ;  /* 0x000000010600780c */ /* 0x000fe20003f86270 */
[----:B------:R-:W-:Y:S01]  /*0670*/  FMUL.FTZ R13, R45, R27 ;  /* 0x0000001b2d0d7220 */ /* 0x000fe20000410000 */
[----:B--2---:R-:W-:Y:S04]  /*0680*/  STS.U16 [R7+0x40], R10 ;  /* 0x0000400a07007388 */ /* 0x004fe80000000400 */
[----:B---3--:R-:W-:Y:S04]  /*0690*/  STS.U16 [R7], R8 ;  /* 0x0000000807007388 */ /* 0x008fe80000000400 */
[----:B----4-:R0:W-:Y:S04]  /*06a0*/  STS.U16 [R7+0x80], R12 ;  /* 0x0000800c07007388 */ /* 0x0101e80000000400 */
[----:B------:R1:W-:Y:S01]  /*06b0*/  STS.U16 [R7+0xc0], R0 ;  /* 0x0000c00007007388 */ /* 0x0003e20000000400 */
[----:B------:R-:W-:-:S06]  /*06c0*/  NOP ;  /* 0x0000000000007918 */ /* 0x000fcc0000000000 */
[----:B------:R-:W2:Y:S01]  /*06d0*/  LDS.64 R36, [R23.X8] ;  /* 0x0000000017247984 */ /* 0x000ea20000008a00 */
[-C--:B0-----:R-:W-:Y:S02]  /*06e0*/  FMUL.FTZ R12, R48, R27.reuse ;  /* 0x0000001b300c7220 */ /* 0x081fe40000410000 */
[----:B-1----:R-:W-:Y:S01]  /*06f0*/  FMUL.FTZ R0, R47, R27 ;  /* 0x0000001b2f007220 */ /* 0x002fe20000410000 */
[--C-:B--2---:R-:W-:Y:S02]  /*0700*/  PRMT R7, RZ, 0x5410, R36.reuse ;  /* 0x00005410ff077816 */ /* 0x104fe40000000024 */
[----:B------:R-:W-:Y:S02]  /*0710*/  PRMT R35, RZ, 0x7610, R36 ;  /* 0x00007610ff237816 */ /* 0x000fe40000000024 */
[--C-:B------:R-:W-:Y:S01]  /*0720*/  PRMT R9, RZ, 0x5410, R37.reuse ;  /* 0x00005410ff097816 */ /* 0x100fe20000000025 */
[--C-:B------:R-:W-:Y:S01]  /*0730*/  FADD.FTZ R36, R7, R26.reuse ;  /* 0x0000001a07247221 */ /* 0x100fe20000010000 */
[----:B------:R-:W-:Y:S01]  /*0740*/  PRMT R11, RZ, 0x7610, R37 ;  /* 0x00007610ff0b7816 */ /* 0x000fe20000000025 */
[----:B------:R-:W-:-:S02]  /*0750*/  FADD.FTZ R35, R35, R26 ;  /* 0x0000001a23237221 */ /* 0x000fc40000010000 */
[--C-:B------:R-:W-:Y:S01]  /*0760*/  FADD.FTZ R34, R9, R26.reuse ;  /* 0x0000001a09227221 */ /* 0x100fe20000010000 */
[----:B------:R-:W-:Y:S01]  /*0770*/  FSETP.GTU.FTZ.AND P1, PT, R36, 20, PT ;  /* 0x41a000002400780b */ /* 0x000fe20003f3c000 */
[----:B------:R-:W-:Y:S01]  /*0780*/  FADD.FTZ R32, R11, R26 ;  /* 0x0000001a0b207221 */ /* 0x000fe20000010000 */
[----:B------:R-:W-:Y:S02]  /*0790*/  FSETP.GTU.FTZ.AND P2, PT, R35, 20, PT ;  /* 0x41a000002300780b */ /* 0x000fe40003f5c000 */
[----:B------:R-:W-:Y:S02]  /*07a0*/  ISETP.EQ.OR P1, PT, RZ, UR5, P1 ;  /* 0x00000005ff007c0c */ /* 0x000fe40008f22670 */
[----:B------:R-:W-:Y:S02]  /*07b0*/  FSETP.GTU.FTZ.AND P3, PT, R34, 20, PT ;  /* 0x41a000002200780b */ /* 0x000fe40003f7c000 */
[----:B------:R-:W-:Y:S02]  /*07c0*/  FSETP.GTU.FTZ.AND P0, PT, R32, 20, PT ;  /* 0x41a000002000780b */ /* 0x000fe40003f1c000 */
[----:B------:R-:W-:-:S02]  /*07d0*/  ISETP.EQ.OR P2, PT, RZ, UR5, P2 ;  /* 0x00000005ff007c0c */ /* 0x000fc40009742670 */
        /* <DEDUP_REMOVED lines=34> */
.L_x_5080:
[----:B------:R-:W-:Y:S05]  /*0a00*/  BSYNC B0 ;  /* 0x0000000000007941 */ /* 0x000fea0003800000 */
.L_x_5079:
        /* <DEDUP_REMOVED lines=33> */
.L_x_5082:
[----:B------:R-:W-:Y:S05]  /*0c20*/  BSYNC B0 ;  /* 0x0000000000007941 */ /* 0x000fea0003800000 */
.L_x_5081:
        /* <DEDUP_REMOVED lines=33> */
.L_x_5084:
[----:B------:R-:W-:Y:S05]  /*0e40*/  BSYNC B0 ;  /* 0x0000000000007941 */ /* 0x000fea0003800000 */
.L_x_5083:
        /* <DEDUP_REMOVED lines=33> */
.L_x_5086:
[----:B------:R-:W-:Y:S05]  /*1060*/  BSYNC B0 ;  /* 0x0000000000007941 */ /* 0x000fea0003800000 */
.L_x_5085:
[----:B------:R-:W-:Y:S06]  /*1070*/  BAR.SYNC.DEFER_BLOCKING 0x0 ;  /* 0x0000000000007b1d */ /* 0x000fec0000010000 */
[----:B------:R-:W-:Y:S05]  /*1080*/  @!P4 BRA `(.L_x_5087) ;  /* 0x000009500000c947 */ /* 0x000fea0003800000 */
[----:B------:R-:W0:Y:S01]  /*1090*/  S2R R29, SR_CTAID.Y ;  /* 0x00000000001d7919 */ /* 0x000e220000002600 */
[----:B------:R-:W-:Y:S01]  /*10a0*/  MOV R31, 0x8 ;  /* 0x00000008001f7802 */ /* 0x000fe20000000f00 */
        /* <DEDUP_REMOVED lines=9> */
[----:B------:R-:W-:Y:S02]  /*1140*/  IMAD.MOV.U32 R59, RZ, RZ, RZ ;  /* 0x000000ffff3b7224 */ /* 0x000fe400078e00ff */
[C---:B0-----:R-:W-:Y:S02]  /*1150*/  IMAD R43, R29.reuse, c[0x0][0x184], R8 ;  /* 0x000061001d2b7a24 */ /* 0x041fe400078e0208 */
[----:B------:R-:W-:Y:S02]  /*1160*/  IMAD R41, R29, c[0x0][0x1bc], R10 ;  /* 0x00006f001d297a24 */ /* 0x000fe400078e020a */
[----:B-1----:R-:W-:Y:S02]  /*1170*/  IMAD R6, R25, c[0x0][0x164], R29 ;  /* 0x0000590019067a24 */ /* 0x002fe400078e021d */
[----:B------:R-:W-:Y:S02]  /*1180*/  IMAD R39, R29, c[0x0][0x19c], R38 ;  /* 0x000067001d277a24 */ /* 0x000fe400078e0226 */
[----:B------:R-:W-:-:S02]  /*1190*/  IMAD R6, R6, c[0x0][0x174], RZ ;  /* 0x00005d0006067a24 */ /* 0x000fc400078e02ff */
[----:B------:R-:W-:-:S04]  /*11a0*/  IMAD.WIDE.U32 R10, R29, c[0x0][0x198], RZ ;  /* 0x000066001d0a7a25 */ /* 0x000fc800078e00ff */
[----:B------:R-:W-:Y:S02]  /*11b0*/  IMAD R6, R6, c[0x0][0x16c], RZ ;  /* 0x00005b0006067a24 */ /* 0x000fe400078e02ff */
[----:B------:R-:W-:-:S04]  /*11c0*/  IMAD.WIDE.U32 R8, R29, c[0x0][0x1b8], RZ ;  /* 0x00006e001d087a25 */ /* 0x000fc800078e00ff */
[----:B------:R-:W-:Y:S01]  /*11d0*/  IMAD.WIDE R30, R6, R31, c[0x0][0x260] ;  /* 0x00009800061e7625 */ /* 0x000fe200078e021f */
[----:B------:R-:W-:Y:S02]  /*11e0*/  IADD3 R41, R9, R41, RZ ;  /* 0x0000002909297210 */ /* 0x000fe40007ffe0ff */
[----:B------:R-:W-:Y:S01]  /*11f0*/  LEA R38, P1, R8, c[0x0][0x230], 0x2 ;  /* 0x00008c0008267a11 */ /* 0x000fe200078210ff */
[----:B------:R-:W-:-:S03]  /*1200*/  IMAD.WIDE.U32 R6, R29, c[0x0][0x180], RZ ;  /* 0x000060001d067a25 */ /* 0x000fc600078e00ff */
[----:B------:R-:W-:Y:S01]  /*1210*/  LEA.HI.X R41, R8, c[0x0][0x234], R41, 0x2, P1 ;  /* 0x00008d0008297a11 */ /* 0x000fe200008f1429 */
[----:B------:R-:W-:Y:S02]  /*1220*/  IMAD.IADD R43, R7, 0x1, R43 ;  /* 0x00000001072b7824 */ /* 0x000fe400078e022b */
[----:B------:R-:W-:Y:S01]  /*1230*/  IMAD.IADD R7, R11, 0x1, R39 ;  /* 0x000000010b077824 */ /* 0x000fe200078e0227 */
[----:B------:R-:W-:Y:S01]  /*1240*/  LEA R39, P0, R6, c[0x0][0x220], 0x2 ;  /* 0x0000880006277a11 */ /* 0x000fe200078010ff */
[----:B------:R-:W-:Y:S01]  /*1250*/  IMAD.WIDE R30, R37, 0x8, R30 ;  /* 0x00000008251e7825 */ /* 0x000fe200078e021e */
[----:B------:R-:W-:Y:S02]  /*1260*/  LEA R37, P2, R10, c[0x0][0x228], 0x2 ;  /* 0x00008a000a257a11 */ /* 0x000fe400078410ff */
[----:B------:R-:W-:Y:S02]  /*1270*/  LEA.HI.X R42, R6, c[0x0][0x224], R43, 0x2, P0 ;  /* 0x00008900062a7a11 */ /* 0x000fe400000f142b */
[----:B------:R-:W-:-:S02]  /*1280*/  LEA.HI.X R44, R10, c[0x0][0x22c], R7, 0x2, P2 ;  /* 0x00008b000a2c7a11 */ /* 0x000fc400010f1407 */
[----:B------:R-:W-:Y:S02]  /*1290*/  MOV R43, R30 ;  /* 0x0000001e002b7202 */ /* 0x000fe40000000f00 */
.L_x_5088:
[----:B------:R-:W-:Y:S01]  /*12a0*/  MOV R6, R39 ;  /* 0x0000002700067202 */ /* 0x000fe20000000f00 */
[----:B------:R-:W-:-:S05]  /*12b0*/  IMAD.MOV.U32 R7, RZ, RZ, R42 ;  /* 0x000000ffff077224 */ /* 0x000fca00078e002a */
[----:B------:R0:W2:Y:S01]  /*12c0*/  LDG.E R10, [R6.64] ;  /* 0x00000006060a7981 */ /* 0x0000a2000c1e1900 */
[----:B------:R-:W-:Y:S01]  /*12d0*/  MOV R8, R37 ;  /* 0x0000002500087202 */ /* 0x000fe20000000f00 */
[----:B------:R-:W-:Y:S02]  /*12e0*/  IMAD.MOV.U32 R9, RZ, RZ, R44 ;  /* 0x000000ffff097224 */ /* 0x000fe400078e002c */
[----:B------:R-:W1:Y:S04]  /*12f0*/  S2R R30, SR_TID.X ;  /* 0x00000000001e7919 */ /* 0x000e680000002100 */
[----:B------:R3:W4:Y:S01]  /*1300*/  LDG.E R50, [R8.64] ;  /* 0x0000000608327981 */ /* 0x000722000c1e1900 */
[----:B0-----:R-:W-:Y:S01]  /*1310*/  MOV R6, R38 ;  /* 0x0000002600067202 */ /* 0x001fe20000000f00 */
[----:B------:R-:W-:-:S05]  /*1320*/  IMAD.MOV.U32 R7, RZ, RZ, R41 ;  /* 0x000000ffff077224 */ /* 0x000fca00078e0029 */
[----:B------:R1:W4:Y:S01]  /*1330*/  LDG.E R49, [R6.64] ;  /* 0x0000000606317981 */ /* 0x000322000c1e1900 */
[-C--:B------:R-:W-:Y:S02]  /*1340*/  ISETP.GE.U32.AND P1, PT, R19, R33.reuse, PT ;  /* 0x000000211300720c */ /* 0x080fe40003f26070 */
[----:B------:R-:W-:Y:S02]  /*1350*/  ISETP.GE.U32.AND P2, PT, R18, R33, PT ;  /* 0x000000211200720c */ /* 0x000fe40003f46070 */
[----:B-1----:R-:W-:-:S04]  /*1360*/  SHF.L.U32 R6, R30, 0x2, RZ ;  /* 0x000000021e067819 */ /* 0x002fc800000006ff */
[----:B------:R-:W-:Y:S02]  /*1370*/  ISETP.GE.U32.AND P0, PT, R6, R33, PT ;  /* 0x000000210600720c */ /* 0x000fe40003f06070 */
[----:B------:R-:W-:Y:S02]  /*1380*/  FSEL R51, R48, RZ, !P1 ;  /* 0x000000ff30337208 */ /* 0x000fe40004800000 */
        /* <DEDUP_REMOVED lines=41> */
[----:B------:R-:W-:Y:S01]  /*1620*/  ISETP.NE.AND P0, PT, R24, RZ, PT ;  /* 0x000000ff1800720c */ /* 0x000fe20003f05270 */
[----:B------:R-:W-:-:S03]  /*1630*/  HFMA2.MMA R8, -RZ, RZ, 1.875, 0 ;  /* 0x3f800000ff087435 */ /* 0x000fc600000001ff */
[----:B------:R-:W-:Y:S01]  /*1640*/  ISETP.EQ.OR P0, PT, R20, RZ, P0 ;  /* 0x000000ff1400720c */ /* 0x000fe20000702670 */
[----:B------:R-:W-:-:S12]  /*1650*/  IMAD.MOV.U32 R9, RZ, RZ, RZ ;  /* 0x000000ffff097224 */ /* 0x000fd800078e00ff */
        /* <DEDUP_REMOVED lines=22> */
[----:B------:R-:W-:Y:S02]  /*17c0*/  FMUL.FTZ R10, R10, R8 ;  /* 0x000000080a0a7220 */ /* 0x000fe40000410000 */
[----:B-1----:R-:W-:Y:S02]  /*17d0*/  @!P2 IMAD.MOV.U32 R62, RZ, RZ, R9 ;  /* 0x000000ffff3ea224 */ /* 0x002fe400078e0009 */
[----:B------:R-:W-:Y:S01]  /*17e0*/  IMAD.MOV.U32 R8, RZ, RZ, c[0x0][0x1c0] ;  /* 0x00007000ff087624 */ /* 0x000fe200078e00ff */
[----:B------:R-:W-:-:S02]  /*17f0*/  MOV R9, c[0x0][0x1c4] ;  /* 0x0000710000097a02 */ /* 0x000fc40000000f00 */
[----:B------:R-:W-:Y:S01]  /*1800*/  IADD3 R59, R59, 0x1, RZ ;  /* 0x000000013b3b7810 */ /* 0x000fe20007ffe0ff */
[----:B------:R-:W-:Y:S01]  /*1810*/  @!P1 IMAD.MOV.U32 R6, RZ, RZ, R43 ;  /* 0x000000ffff069224 */ /* 0x000fe200078e002b */
[----:B------:R-:W-:Y:S01]  /*1820*/  @!P1 MOV R7, R31 ;  /* 0x0000001f00079202 */ /* 0x000fe20000000f00 */
[----:B------:R0:W-:Y:S01]  /*1830*/  @!P1 STS.64 [UR4+0x130], R10 ;  /* 0x0001300aff009988 */ /* 0x0001e20008000a04 */
[----:B------:R-:W-:-:S03]  /*1840*/  IMAD.MOV.U32 R63, RZ, RZ, c[0x0][0x1a0] ;  /* 0x00006800ff3f7624 */ /* 0x000fc600078e00ff */
[----:B------:R0:W-:Y:S01]  /*1850*/  @!P1 STG.E.64 [R6.64], R10 ;  /* 0x0000000a06009986 */ /* 0x0001e2000c101b06 */
[----:B--2---:R-:W-:Y:S01]  /*1860*/  @P0 FFMA.FTZ R62, R61, R60, R62 ;  /* 0x0000003c3d3e0223 */ /* 0x004fe2000001003e */
[----:B------:R-:W-:-:S03]  /*1870*/  LEA R38, P0, R8, R38, 0x2 ;  /* 0x0000002608267211 */ /* 0x000fc600078010ff */
[----:B------:R-:W-:Y:S01]  /*1880*/  FFMA.FTZ R62, R55, R62, R52 ;  /* 0x0000003e373e7223 */ /* 0x000fe20000010034 */
[----:B------:R-:W-:Y:S01]  /*1890*/  LEA.HI.X R41, R8, R41, R9, 0x2, P0 ;  /* 0x0000002908297211 */ /* 0x000fe200000f1409 */
[----:B------:R-:W-:Y:S01]  /*18a0*/  IMAD.MOV.U32 R52, RZ, RZ, c[0x0][0x188] ;  /* 0x00006200ff347624 */ /* 0x000fe200078e00ff */
[----:B------:R-:W-:Y:S01]  /*18b0*/  ISETP.GE.AND P0, PT, R59, c[0x0][0x16c], PT ;  /* 0x00005b003b007a0c */ /* 0x000fe20003f06270 */
[----:B------:R-:W-:Y:S01]  /*18c0*/  FFMA.FTZ R54, R54, R62, R51 ;  /* 0x0000003e36367223 */ /* 0x000fe20000010033 */
        /* <DEDUP_REMOVED lines=14> */
[----:B------:R-:W-:Y:S02]  /*19b0*/  FFMA.FTZ R0, R49, R56, R0 ;  /* 0x0000003831007223 */ /* 0x000fe40000010000 */
[----:B------:R-:W-:Y:S01]  /*19c0*/  IMAD.X R31, RZ, RZ, R31, P1 ;  /* 0x000000ffff1f7224 */ /* 0x000fe200008e061f */
[----:B0-----:R-:W-:Y:S05]  /*19d0*/  @!P0 BRA `(.L_x_5088) ;  /* 0xfffff8c000008947 */ /* 0x001fea000383ffff */
.L_x_5087:
[----:B------:R-:W-:Y:S01]  /*19e0*/  BAR.SYNC.DEFER_BLOCKING 0x0 ;  /* 0x0000000000007b1d */ /* 0x000fe20000010000 */
[----:B------:R-:W-:Y:S01]  /*19f0*/  ISETP.NE.AND P0, PT, R30, RZ, PT ;  /* 0x000000ff1e00720c */ /* 0x000fe20003f05270 */
[----:B------:R-:W-:Y:S01]  /*1a00*/  IMAD.WIDE.U32 R10, R25, c[0x0][0x200], RZ ;  /* 0x00008000190a7a25 */ /* 0x000fe200078e00ff */
[----:B------:R-:W-:-:S02]  /*1a10*/  F2FP.BF16.PACK_AB R6, R12, R15 ;  /* 0x0000000f0c06723e */ /* 0x000fc400000010ff */
[----:B------:R-:W-:Y:S01]  /*1a20*/  F2FP.BF16.PACK_AB R7, R0, R13 ;  /* 0x0000000d0007723e */ /* 0x000fe200000010ff */
[----:B------:R-:W-:Y:S01]  /*1a30*/  BSSY B0, `(.L_x_5089) ;  /* 0x0000023000007945 */ /* 0x000fe20003800000 */
[----:B------:R-:W-:Y:S02]  /*1a40*/  SHF.L.U32 R31, R23, 0x1, RZ ;  /* 0x00000001171f7819 */ /* 0x000fe400000006ff */
[----:B------:R-:W-:Y:S02]  /*1a50*/  MOV R37, 0xffffff80 ;  /* 0xffffff8000257802 */ /* 0x000fe40000000f00 */
[----:B------:R-:W-:-:S03]  /*1a60*/  LOP3.LUT R36, R22, 0x20, RZ, 0xfc, !PT ;  /* 0x0000002016247812 */ /* 0x000fc600078efcff */
[----:B------:R-:W-:Y:S02]  /*1a70*/  @!P0 IMAD.MOV.U32 R9, RZ, RZ, -0x80 ;  /* 0xffffff80ff098424 */ /* 0x000fe400078e00ff */
[C---:B------:R-:W-:Y:S02]  /*1a80*/  IMAD R37, R20.reuse, R37, c[0x0][0x168] ;  /* 0x00005a0014257624 */ /* 0x040fe400078e0225 */
[----:B------:R-:W-:-:S03]  /*1a90*/  @!P0 IMAD R9, R20, R9, c[0x0][0x168] ;  /* 0x00005a0014098624 */ /* 0x000fc600078e0209 */
[----:B------:R-:W-:Y:S01]  /*1aa0*/  ISETP.GE.AND P1, PT, R22, R37, PT ;  /* 0x000000251600720c */ /* 0x000fe20003f26270 */
[----:B------:R0:W-:Y:S01]  /*1ab0*/  STS.64 [R23.X8], R6 ;  /* 0x0000000617007388 */ /* 0x0001e20000008a00 */
[----:B------:R-:W-:-:S06]  /*1ac0*/  NOP ;  /* 0x0000000000007918 */ /* 0x000fcc0000000000 */
[----:B------:R-:W-:Y:S04]  /*1ad0*/  LDS.U16 R39, [R31] ;  /* 0x000000001f277984 */ /* 0x000fe80000000400 */
[----:B------:R-:W-:Y:S01]  /*1ae0*/  LDS.U16 R41, [R31+0x40] ;  /* 0x000040001f297984 */ /* 0x000fe20000000400 */
[----:B0-----:R-:W-:-:S03]  /*1af0*/  IMAD R6, R40, c[0x0][0x200], RZ ;  /* 0x0000800028067a24 */ /* 0x001fc600078e02ff */
[----:B------:R-:W-:Y:S01]  /*1b00*/  LDS.U16 R45, [R31+0x80] ;  /* 0x000080001f2d7984 */ /* 0x000fe20000000400 */
[----:B------:R-:W-:Y:S02]  /*1b10*/  IMAD R35, R25, c[0x0][0x204], R6 ;  /* 0x0000810019237a24 */ /* 0x000fe400078e0206 */
[----:B------:R-:W-:Y:S01]  /*1b20*/  IMAD.SHL.U32 R6, R20, 0x80, RZ ;  /* 0x0000008014067824 */ /* 0x000fe200078e00ff */
[----:B------:R-:W-:Y:S02]  /*1b30*/  LDS.U16 R43, [R31+0xc0] ;  /* 0x0000c0001f2b7984 */ /* 0x000fe40000000400 */
[----:B------:R-:W-:Y:S02]  /*1b40*/  IADD3 R11, R11, R35, RZ ;  /* 0x000000230b0b7210 */ /* 0x000fe40007ffe0ff */
[----:B------:R0:W-:Y:S01]  /*1b50*/  @!P0 STS [0x100], R9 ;  /* 0x00010009ff008388 */ /* 0x0001e20000000800 */
[----:B------:R-:W-:-:S03]  /*1b60*/  SHF.R.S32.HI R7, RZ, 0x1f, R6 ;  /* 0x0000001fff077819 */ /* 0x000fc60000011406 */
[----:B------:R-:W-:Y:S01]  /*1b70*/  BAR.SYNC.DEFER_BLOCKING 0x0 ;  /* 0x0000000000007b1d */ /* 0x000fe20000010000 */
[----:B------:R-:W-:-:S05]  /*1b80*/  IADD3 R8, P3, R22, R6, RZ ;  /* 0x0000000616087210 */ /* 0x000fca0007f7e0ff */
[----:B0-----:R-:W-:Y:S01]  /*1b90*/  IMAD.X R9, R21, 0x1, R7, P3 ;  /* 0x0000000115097824 */ /* 0x001fe200018e0607 */
[----:B------:R-:W0:Y:S02]  /*1ba0*/  LDS R47, [0x100] ;  /* 0x00010000ff2f7984 */ /* 0x000e240000000800 */
[----:B0-----:R-:W-:-:S13]  /*1bb0*/  ISETP.GE.AND P2, PT, R22, R47, PT ;  /* 0x0000002f1600720c */ /* 0x001fda0003f46270 */
        /* <DEDUP_REMOVED lines=10> */
.L_x_5090:
[----:B------:R-:W-:Y:S05]  /*1c60*/  BSYNC B0 ;  /* 0x0000000000007941 */ /* 0x000fea0003800000 */
.L_x_5089:
[----:B0-----:R-:W-:Y:S01]  /*1c70*/  IMAD R34, R28, c[0x0][0x208], RZ ;  /* 0x000082001c227a24 */ /* 0x001fe200078e02ff */
[C---:B------:R-:W-:Y:S01]  /*1c80*/  SHF.L.U32 R38, R36.reuse, 0x1, RZ ;  /* 0x0000000124267819 */ /* 0x040fe200000006ff */
[C---:B------:R-:W-:Y:S01]  /*1c90*/  IMAD.WIDE.U32 R10, R29.reuse, c[0x0][0x208], R10 ;  /* 0x000082001d0a7a25 */ /* 0x040fe200078e000a */
[----:B------:R-:W-:Y:S02]  /*1ca0*/  SHF.L.U64.HI R39, R36, 0x1, R21 ;  /* 0x0000000124277819 */ /* 0x000fe40000010215 */
[----:B------:R-:W-:Y:S01]  /*1cb0*/  IADD3 R42, P3, R38, c[0x0][0x258], RZ ;  /* 0x00009600262a7a10 */ /* 0x000fe20007f7e0ff */
[----:B------:R-:W-:Y:S01]  /*1cc0*/  IMAD R51, R29, c[0x0][0x20c], R34 ;  /* 0x000083001d337a24 */ /* 0x000fe200078e0222 */
[----:B------:R-:W-:Y:S01]  /*1cd0*/  IADD3 R44, P2, R6, R10, RZ ;  /* 0x0000000a062c7210 */ /* 0x000fe20007f5e0ff */
[----:B------:R-:W-:Y:S01]  /*1ce0*/  IMAD R32, R40, c[0x0][0x1f0], RZ ;  /* 0x00007c0028207a24 */ /* 0x000fe200078e02ff */
[----:B------:R-:W-:Y:S01]  /*1cf0*/  ISETP.GE.AND P4, PT, R16, R47, PT ;  /* 0x0000002f1000720c */ /* 0x000fe20003f86270 */
[----:B------:R-:W-:Y:S01]  /*1d00*/  IMAD.WIDE.U32 R34, R25, c[0x0][0x1f0], RZ ;  /* 0x00007c0019227a25 */ /* 0x000fe200078e00ff */
[----:B------:R-:W-:-:S02]  /*1d10*/  IADD3.X R46, R7, R51, R11, P2, !PT ;  /* 0x00000033072e7210 */ /* 0x000fc400017fe40b */
[----:B------:R-:W-:Y:S01]  /*1d20*/  IADD3.X R11, R39, c[0x0][0x25c], RZ, P3, !PT ;  /* 0x00009700270b7a10 */ /* 0x000fe20001ffe4ff */
[C---:B------:R-:W-:Y:S01]  /*1d30*/  IMAD R49, R25.reuse, c[0x0][0x1f4], R32 ;  /* 0x00007d0019317a24 */ /* 0x040fe200078e0220 */
[-C--:B------:R-:W-:Y:S01]  /*1d40*/  ISETP.GE.AND P3, PT, R36, R47.reuse, PT ;  /* 0x0000002f2400720c */ /* 0x080fe20003f66270 */
[----:B------:R-:W-:Y:S01]  /*1d50*/  @!P1 IMAD.WIDE.U32 R32, R25, c[0x0][0x1f0], R6 ;  /* 0x00007c0019209a25 */ /* 0x000fe200078e0006 */
[----:B------:R-:W-:Y:S02]  /*1d60*/  ISETP.GE.AND P2, PT, R14, R47, PT ;  /* 0x0000002f0e00720c */ /* 0x000fe40003f46270 */
[----:B------:R-:W-:Y:S01]  /*1d70*/  LEA R10, P5, R44, R42, 0x1 ;  /* 0x0000002a2c0a7211 */ /* 0x000fe200078a08ff */
[----:B------:R-:W-:Y:S01]  /*1d80*/  IMAD.IADD R35, R35, 0x1, R49 ;  /* 0x0000000123237824 */ /* 0x000fe200078e0231 */
[----:B------:R-:W-:Y:S01]  /*1d90*/  @!P1 IADD3 R33, R49, R33, RZ ;  /* 0x0000002131219210 */ /* 0x000fe20007ffe0ff */
[----:B------:R-:W-:Y:S01]  /*1da0*/  IMAD R42, R28, c[0x0][0x1f8], RZ ;  /* 0x00007e001c2a7a24 */ /* 0x000fe200078e02ff */
[----:B------:R-:W-:Y:S01]  /*1db0*/  LEA.HI.X R11, R44, R11, R46, 0x1, P5 ;  /* 0x0000000b2c0b7211 */ /* 0x000fe200028f0c2e */
[----:B------:R-:W-:Y:S01]  /*1dc0*/  IMAD.WIDE.U32 R34, R29, c[0x0][0x1f8], R34 ;  /* 0x00007e001d227a25 */ /* 0x000fe200078e0022 */
[----:B------:R-:W-:-:S02]  /*1dd0*/  PRMT R46, RZ, 0x7610, R46 ;  /* 0x00007610ff2e7816 */ /* 0x000fc4000000002e */
[----:B------:R-:W-:Y:S01]  /*1de0*/  PRMT R48, RZ, 0x7610, R48 ;  /* 0x00007610ff307816 */ /* 0x000fe20000000030 */
[----:B------:R-:W-:Y:S01]  /*1df0*/  @!P4 STG.E.U16 [R10.64+0x40], R45 ;  /* 0x0000402d0a00c986 */ /* 0x000fe2000c101506 */
[----:B------:R-:W-:-:S03]  /*1e00*/  @!P1 IMAD.WIDE.U32 R32, R29, c[0x0][0x1f8], R32 ;  /* 0x00007e001d209a25 */ /* 0x000fc600078e0020 */
[----:B------:R-:W-:Y:S01]  /*1e10*/  @!P3 STG.E.U16 [R10.64], R41 ;  /* 0x000000290a00b986 */ /* 0x000fe2000c101506 */
[----:B------:R-:W-:Y:S01]  /*1e20*/  IMAD R49, R29, c[0x0][0x1fc], R42 ;  /* 0x00007f001d317a24 */ /* 0x000fe200078e022a */
[----:B------:R-:W-:Y:S02]  /*1e30*/  IADD3 R42, P5, R6, R34, RZ ;  /* 0x00000022062a7210 */ /* 0x000fe40007fbe0ff */
[----:B------:R-:W-:Y:S04]  /*1e40*/  @!P2 STG.E.U16 [R10.64+0x80], R43 ;  /* 0x0000802b0a00a986 */ /* 0x000fe8000c101506 */
[----:B------:R-:W-:Y:S01]  /*1e50*/  BAR.SYNC.DEFER_BLOCKING 0x0 ;  /* 0x0000000000007b1d */ /* 0x000fe20000010000 */
[----:B------:R-:W-:Y:S02]  /*1e60*/  @!P1 IADD3 R44, P4, R22, R32, RZ ;  /* 0x00000020162c9210 */ /* 0x000fe40007f9e0ff */
[----:B------:R-:W-:-:S02]  /*1e70*/  IADD3.X R35, R7, R49, R35, P5, !PT ;  /* 0x0000003107237210 */ /* 0x000fc40002ffe423 */
[----:B------:R-:W-:Y:S02]  /*1e80*/  IADD3 R34, P5, R38, c[0x0][0x268], RZ ;  /* 0x00009a0026227a10 */ /* 0x000fe40007fbe0ff */
[----:B------:R-:W-:Y:S02]  /*1e90*/  @!P1 IADD3.X R47, R21, R33, R49, P4, !PT ;  /* 0x00000021152f9210 */ /* 0x000fe400027fe431 */
[-C--:B------:R-:W-:Y:S02]  /*1ea0*/  ISETP.GE.AND P3, PT, R16, R37.reuse, PT ;  /* 0x000000251000720c */ /* 0x080fe40003f66270 */
[-C--:B------:R-:W-:Y:S02]  /*1eb0*/  ISETP.GE.AND P2, PT, R14, R37.reuse, PT ;  /* 0x000000250e00720c */ /* 0x080fe40003f46270 */
[----:B------:R-:W-:Y:S02]  /*1ec0*/  ISETP.GE.AND P4, PT, R36, R37, PT ;  /* 0x000000252400720c */ /* 0x000fe40003f86270 */
[----:B------:R-:W-:-:S02]  /*1ed0*/  IADD3.X R33, R39, c[0x0][0x26c], RZ, P5, !PT ;  /* 0x00009b0027217a10 */ /* 0x000fc40002ffe4ff */
[----:B------:R-:W-:Y:S02]  /*1ee0*/  LEA R34, P6, R42, R34, 0x1 ;  /* 0x000000222a227211 */ /* 0x000fe400078c08ff */
[----:B------:R-:W-:Y:S02]  /*1ef0*/  @!P1 LEA R32, P5, R44, c[0x0][0x268], 0x1 ;  /* 0x00009a002c209a11 */ /* 0x000fe400078a08ff */
[----:B------:R-:W-:Y:S02]  /*1f00*/  LEA.HI.X R35, R42, R33, R35, 0x1, P6 ;  /* 0x000000212a237211 */ /* 0x000fe400030f0c23 */
[----:B------:R-:W-:Y:S02]  /*1f10*/  @!P1 LEA.HI.X R33, R44, c[0x0][0x26c], R47, 0x1, P5 ;  /* 0x00009b002c219a11 */ /* 0x000fe400028f0c2f */
[----:B------:R-:W-:Y:S01]  /*1f20*/  PRMT R44, RZ, 0x7610, R44 ;  /* 0x00007610ff2c7816 */ /* 0x000fe2000000002c */
[----:B------:R-:W2:Y:S01]  /*1f30*/  @!P3 LDG.E.U16 R46, [R34.64+0x40] ;  /* 0x00004006222eb981 */ /* 0x000ea2000c1e1500 */
[----:B------:R-:W-:-:S03]  /*1f40*/  PRMT R42, RZ, 0x7610, R42 ;  /* 0x00007610ff2a7816 */ /* 0x000fc6000000002a */
[----:B------:R-:W3:Y:S04]  /*1f50*/  @!P2 LDG.E.U16 R48, [R34.64+0x80] ;  /* 0x000080062230a981 */ /* 0x000ee8000c1e1500 */
[----:B------:R-:W4:Y:S04]  /*1f60*/  @!P4 LDG.E.U16 R44, [R34.64] ;  /* 0x00000006222cc981 */ /* 0x000f28000c1e1500 */
[----:B------:R-:W5:Y:S01]  /*1f70*/  @!P1 LDG.E.U16 R42, [R32.64] ;  /* 0x00000006202a9981 */ /* 0x000f62000c1e1500 */
[----:B------:R-:W-:Y:S03]  /*1f80*/  BSSY B0, `(.L_x_5091) ;  /* 0x000003e000007945 */ /* 0x000fe60003800000 */
[----:B--2---:R-:W-:Y:S04]  /*1f90*/  STS.U16 [R31+0x80], R46 ;  /* 0x0000802e1f007388 */ /* 0x004fe80000000400 */
[----:B---3--:R-:W-:Y:S04]  /*1fa0*/  STS.U16 [R31+0xc0], R48 ;  /* 0x0000c0301f007388 */ /* 0x008fe80000000400 */
[----:B----4-:R-:W-:Y:S04]  /*1fb0*/  STS.U16 [R31+0x40], R44 ;  /* 0x0000402c1f007388 */ /* 0x010fe80000000400 */
[----:B-----5:R-:W-:Y:S01]  /*1fc0*/  STS.U16 [R31], R42 ;  /* 0x0000002a1f007388 */ /* 0x020fe20000000400 */
[----:B------:R-:W-:-:S06]  /*1fd0*/  NOP ;  /* 0x0000000000007918 */ /* 0x000fcc0000000000 */
[----:B------:R-:W0:Y:S02]  /*1fe0*/  LDS.64 R10, [R23.X8] ;  /* 0x00000000170a7984 */ /* 0x000e240000008a00 */
[--C-:B0-----:R-:W-:Y:S02]  /*1ff0*/  PRMT R33, RZ, 0x7610, R10.reuse ;  /* 0x00007610ff217816 */ /* 0x101fe4000000000a */
[----:B------:R-:W-:Y:S02]  /*2000*/  PRMT R32, RZ, 0x5410, R10 ;  /* 0x00005410ff207816 */ /* 0x000fe4000000000a */
[--C-:B------:R-:W-:Y:S02]  /*2010*/  PRMT R35, RZ, 0x5410, R11.reuse ;  /* 0x00005410ff237816 */ /* 0x100fe4000000000b */
[----:B------:R-:W-:Y:S01]  /*2020*/  PRMT R44, RZ, 0x7610, R11 ;  /* 0x00007610ff2c7816 */ /* 0x000fe2000000000b */
[----:B------:R-:W-:Y:S02]  /*2030*/  FMUL.FTZ R34, R33, -1.4426950216293334961 ;  /* 0xbfb8aa3b21227820 */ /* 0x000fe40000410000 */
[----:B------:R-:W-:-:S02]  /*2040*/  FMUL.FTZ R41, R32, -1.4426950216293334961 ;  /* 0xbfb8aa3b20297820 */ /* 0x000fc40000410000 */
[----:B------:R-:W-:Y:S02]  /*2050*/  FMUL.FTZ R43, R35, -1.4426950216293334961 ;  /* 0xbfb8aa3b232b7820 */ /* 0x000fe40000410000 */
[----:B------:R-:W-:Y:S01]  /*2060*/  FMUL.FTZ R42, R44, -1.4426950216293334961 ;  /* 0xbfb8aa3b2c2a7820 */ /* 0x000fe20000410000 */
[----:B------:R-:W0:Y:S08]  /*2070*/  MUFU.EX2 R34, R34 ;  /* 0x0000002200227308 */ /* 0x000e300000000800 */
[----:B------:R-:W1:Y:S08]  /*2080*/  MUFU.EX2 R41, R41 ;  /* 0x0000002900297308 */ /* 0x000e700000000800 */
[----:B------:R-:W2:Y:S08]  /*2090*/  MUFU.EX2 R43, R43 ;  /* 0x0000002b002b7308 */ /* 0x000eb00000000800 */
[----:B------:R-:W3:Y:S01]  /*20a0*/  MUFU.EX2 R42, R42 ;  /* 0x0000002a002a7308 */ /* 0x000ee20000000800 */
[----:B0-----:R-:W-:-:S02]  /*20b0*/  FADD.FTZ R11, R34, 1 ;  /* 0x3f800000220b7421 */ /* 0x001fc40000010000 */
[----:B-1----:R-:W-:Y:S02]  /*20c0*/  FADD.FTZ R10, R41, 1 ;  /* 0x3f800000290a7421 */ /* 0x002fe40000010000 */
[----:B--2---:R-:W-:-:S03]  /*20d0*/  FADD.FTZ R34, R43, 1 ;  /* 0x3f8000002b227421 */ /* 0x004fc60000010000 */
[----:B------:R-:W-:Y:S01]  /*20e0*/  MUFU.RCP R45, R10 ;  /* 0x0000000a002d7308 */ /* 0x000fe20000001000 */
[----:B---3--:R-:W-:-:S07]  /*20f0*/  FADD.FTZ R41, R42, 1 ;  /* 0x3f8000002a297421 */ /* 0x008fce0000010000 */
[----:B------:R-:W0:Y:S08]  /*2100*/  MUFU.RCP R34, R34 ;  /* 0x0000002200227308 */ /* 0x000e300000001000 */
[----:B------:R-:W1:Y:S08]  /*2110*/  MUFU.RCP R46, R11 ;  /* 0x0000000b002e7308 */ /* 0x000e700000001000 */
[----:B------:R-:W2:Y:S01]  /*2120*/  MUFU.RCP R41, R41 ;  /* 0x0000002900297308 */ /* 0x000ea20000001000 */
[----:B0-----:R-:W-:-:S02]  /*2130*/  FMUL.FTZ R42, R35, R34 ;  /* 0x00000022232a7220 */ /* 0x001fc40000410000 */
[----:B------:R-:W-:Y:S02]  /*2140*/  FMUL.FTZ R32, R32, R45 ;  /* 0x0000002d20207220 */ /* 0x000fe40000410000 */
[----:B-1----:R-:W-:Y:S02]  /*2150*/  FMUL.FTZ R33, R33, R46 ;  /* 0x0000002e21217220 */ /* 0x002fe40000410000 */
[----:B------:R-:W-:Y:S01]  /*2160*/  FMUL.FTZ R32, R32, R15 ;  /* 0x0000000f20207220 */ /* 0x000fe20000410000 */
[----:B------:R-:W-:Y:S01]  /*2170*/  BAR.SYNC.DEFER_BLOCKING 0x0 ;  /* 0x0000000000007b1d */ /* 0x000fe20000010000 */
[----:B------:R-:W-:Y:S02]  /*2180*/  FMUL.FTZ R33, R33, R12 ;  /* 0x0000000c21217220 */ /* 0x000fe40000410000 */
[----:B--2---:R-:W-:Y:S02]  /*2190*/  FMUL.FTZ R35, R44, R41 ;  /* 0x000000292c237220 */ /* 0x004fe40000410000 */
[----:B------:R-:W-:-:S02]  /*21a0*/  FMUL.FTZ R42, R42, R13 ;  /* 0x0000000d2a2a7220 */ /* 0x000fc40000410000 */
[----:B------:R-:W-:Y:S01]  /*21b0*/  FMUL.FTZ R35, R35, R0 ;  /* 0x0000000023237220 */ /* 0x000fe20000410000 */
[----:B------:R-:W-:-:S04]  /*21c0*/  F2FP.BF16.PACK_AB R10, R33, R32 ;  /* 0x00000020210a723e */ /* 0x000fc800000010ff */
[----:B------:R-:W-:-:S05]  /*21d0*/  F2FP.BF16.PACK_AB R11, R35, R42 ;  /* 0x0000002a230b723e */ /* 0x000fca00000010ff */
[----:B------:R0:W-:Y:S01]  /*21e0*/  STS.64 [R23.X8], R10 ;  /* 0x0000000a17007388 */ /* 0x0001e20000008a00 */
[----:B------:R-:W-:-:S06]  /*21f0*/  NOP ;  /* 0x0000000000007918 */ /* 0x000fcc0000000000 */
[----:B------:R-:W-:Y:S04]  /*2200*/  LDS.U16 R15, [R31] ;  /* 0x000000001f0f7984 */ /* 0x000fe80000000400 */
[----:B------:R-:W-:Y:S04]  /*2210*/  LDS.U16 R33, [R31+0x40] ;  /* 0x000040001f217984 */ /* 0x000fe80000000400 */
[----:B------:R-:W-:Y:S04]  /*2220*/  LDS.U16 R35, [R31+0x80] ;  /* 0x000080001f237984 */ /* 0x000fe80000000400 */
[----:B------:R-:W-:Y:S04]  /*2230*/  LDS.U16 R41, [R31+0xc0] ;  /* 0x0000c0001f297984 */ /* 0x000fe80000000400 */
[----:B------:R-:W-:Y:S04]  /*2240*/  @!P0 STS [0x100], R37 ;  /* 0x00010025ff008388 */ /* 0x000fe80000000800 */
[----:B------:R-:W-:Y:S06]  /*2250*/  BAR.SYNC.DEFER_BLOCKING 0x0 ;  /* 0x0000000000007b1d */ /* 0x000fec0000010000 */
[----:B------:R-:W1:Y:S01]  /*2260*/  LDS R43, [0x100] ;  /* 0x00010000ff2b7984 */ /* 0x000e620000000800 */
[----:B------:R-:W-:-:S02]  /*2270*/  IMAD R0, R40, c[0x0][0x210], RZ ;  /* 0x0000840028007a24 */ /* 0x000fc400078e02ff */
[----:B0-----:R-:W-:-:S04]  /*2280*/  IMAD.WIDE.U32 R10, R25, c[0x0][0x210], RZ ;  /* 0x00008400190a7a25 */ /* 0x001fc800078e00ff */
        /* <DEDUP_REMOVED lines=13> */
.L_x_5092:
[----:B------:R-:W-:Y:S05]  /*2360*/  BSYNC B0 ;  /* 0x0000000000007941 */ /* 0x000fea0003800000 */
.L_x_5091:
[----:B------:R-:W-:Y:S01]  /*2370*/  MOV R8, R10 ;  /* 0x0000000a00087202 */ /* 0x000fe20000000f00 */
[----:B------:R-:W-:Y:S01]  /*2380*/  IMAD.MOV.U32 R9, RZ, RZ, R45 ;  /* 0x000000ffff097224 */ /* 0x000fe200078e002d */
[----:B------:R-:W-:Y:S01]  /*2390*/  IADD3 R38, P4, R38, c[0x0][0x270], RZ ;  /* 0x00009c0026267a10 */ /* 0x000fe20007f9e0ff */
[----:B------:R-:W-:Y:S01]  /*23a0*/  IMAD R0, R28, c[0x0][0x218], RZ ;  /* 0x000086001c007a24 */ /* 0x000fe200078e02ff */
[----:B------:R-:W-:Y:S01]  /*23b0*/  ISETP.GE.AND P0, PT, R36, R43, PT ;  /* 0x0000002b2400720c */ /* 0x000fe20003f06270 */
[----:B------:R-:W-:Y:S01]  /*23c0*/  IMAD.WIDE.U32 R8, R29, c[0x0][0x218], R8 ;  /* 0x000086001d087a25 */ /* 0x000fe200078e0008 */
[----:B------:R-:W-:Y:S02]  /*23d0*/  IADD3.X R39, R39, c[0x0][0x274], RZ, P4, !PT ;  /* 0x00009d0027277a10 */ /* 0x000fe400027fe4ff */
[----:B------:R-:W-:Y:S01]  /*23e0*/  IADD3 R20, R20, 0x1, RZ ;  /* 0x0000000114147810 */ /* 0x000fe20007ffe0ff */
[----:B------:R-:W-:Y:S01]  /*23f0*/  IMAD R11, R29, c[0x0][0x21c], R0 ;  /* 0x000087001d0b7a24 */ /* 0x000fe200078e0200 */
[----:B------:R-:W-:-:S02]  /*2400*/  IADD3 R0, P3, R6, R8, RZ ;  /* 0x0000000806007210 */ /* 0x000fc40007f7e0ff */
[----:B------:R-:W-:Y:S02]  /*2410*/  ISETP.GE.AND P1, PT, R16, R43, PT ;  /* 0x0000002b1000720c */ /* 0x000fe40003f26270 */
[----:B------:R-:W-:Y:S02]  /*2420*/  IADD3.X R7, R7, R11, R9, P3, !PT ;  /* 0x0000000b07077210 */ /* 0x000fe40001ffe409 */
[----:B------:R-:W-:Y:S02]  /*2430*/  LEA R6, P3, R0, R38, 0x1 ;  /* 0x0000002600067211 */ /* 0x000fe400078608ff */
        /* <DEDUP_REMOVED lines=12> */
.L_x_5093:
[----:B------:R-:W-:Y:S05]  /*2500*/  EXIT ;  /* 0x000000000000794d */ /* 0x000fea0003800000 */
.L_x_5095:
        /* <DEDUP_REMOVED lines=15> */
.L_x_5465:


//--------------------- .text._Z25selective_scan_fwd_kernelI32Selective_Scan_fwd_kernel_traitsILi32ELi4ELi1ELb0ELb0ELb1ELb0EN3c108BFloat16EfEEv13SSMParamsBase --------------------------
	.section	.text._Z25selective_scan_fwd_kernelI32Selective_Scan_fwd_kernel_traitsILi32ELi4ELi1ELb0ELb0ELb1ELb0EN3c108BFloat16EfEEv13SSMParamsBase,"ax",@progbits
	.sectioninfo	@"SHI_REGISTERS=70"
	.align	128
        .global         _Z25selective_scan_fwd_kernelI32Selective_Scan_fwd_kernel_traitsILi32ELi4ELi1ELb0ELb0ELb1ELb0EN3c108BFloat16EfEEv13SSMParamsBase
        .type           _Z25selective_scan_fwd_kernelI32Selective_Scan_fwd_kernel_traitsILi32ELi4ELi1ELb0ELb0ELb1ELb0EN3c108BFloat16EfEEv13SSMParamsBase,@function
        .size           _Z25selective_scan_fwd_kernelI32Selective_Scan_fwd_kernel_traitsILi32ELi4ELi1ELb0ELb0ELb1ELb0EN3c108BFloat16EfEEv13SSMParamsBase,(.L_x_5466 - _Z25selective_scan_fwd_kernelI32Selective_Scan_fwd_kernel_traitsILi32ELi4ELi1ELb0ELb0ELb1ELb0EN3c108BFloat16EfEEv13SSMParamsBase)
        .other          _Z25selective_scan_fwd_kernelI32Selective_Scan_fwd_kernel_traitsILi32ELi4ELi1ELb0ELb0ELb1ELb0EN3c108BFloat16EfEEv13SSMParamsBase,@"STO_CUDA_ENTRY STV_DEFAULT"
_Z25selective_scan_fwd_kernelI32Selective_Scan_fwd_kernel_traitsILi32ELi4ELi1ELb0ELb0ELb1ELb0EN3c108BFloat16EfEEv13SSMParamsBase:
.text._Z25selective_scan_fwd_kernelI32Selective_Scan_fwd_kernel_traitsILi32ELi4ELi1ELb0ELb0ELb1ELb0EN3c108BFloat16EfEEv13SSMParamsBase:
        /* <DEDUP_REMOVED lines=21> */
[----:B-1----:R-:W-:Y:S01]  /*0150*/  HFMA2.MMA R10, -RZ, RZ, 0, 0 ;  /* 0x00000000ff0a7435 */ /* 0x002fe200000001ff */
[----:B--2---:R-:W-:-:S04]  /*0160*/  IMAD.MOV R14, RZ, RZ, -R11 ;  /* 0x000000ffff0e7224 */ /* 0x004fc800078e0a0b */
[----:B------:R-:W-:-:S05]  /*0170*/  IMAD R5, R14, R13, RZ ;  /* 0x0000000d0e057224 */ /* 0x000fca00078e02ff */
[----:B------:R-:W-:Y:S02]  /*0180*/  IMAD.HI.U32 R11, R11, R5, R10 ;  /* 0x000000050b0b7227 */ /* 0x000fe400078e000a */
[----:B------:R-:W1:Y:S01]  /*0190*/  S2R R5, SR_CTAID.X ;  /* 0x0000000000057919 */ /* 0x000e620000002500 */
[----:B0-----:R-:W-:Y:S02]  /*01a0*/  MOV R9, c[0x0][0x174] ;  /* 0x00005d0000097a02 */ /* 0x001fe40000000f00 */
[----:B------:R-:W-:Y:S02]  /*01b0*/  IABS R8, R0 ;  /* 0x0000000000087213 */ /* 0x000fe40000000000 */
[----:B------:R-:W-:-:S03]  /*01c0*/  ISETP.GE.AND P0, PT, R9, 0x1, PT ;  /* 0x000000010900780c */ /* 0x000fc60003f06270 */
[----:B---3--:R-:W-:-:S04]  /*01d0*/  IMAD.HI.U32 R7, R11, R8, RZ ;  /* 0x000000080b077227 */ /* 0x008fc800078e00ff */
[----:B------:R-:W-:-:S04]  /*01e0*/  IMAD.MOV R6, RZ, RZ, -R7 ;  /* 0x000000ffff067224 */ /* 0x000fc800078e0a07 */
[----:B------:R-:W-:Y:S01]  /*01f0*/  IMAD R8, R13, R6, R8 ;  /* 0x000000060d087224 */ /* 0x000fe200078e0208 */
[----:B------:R-:W-:-:S04]  /*0200*/  LOP3.LUT R9, R0, c[0x0][0x178], RZ, 0x3c, !PT ;  /* 0x00005e0000097a12 */ /* 0x000fc800078e3cff */
[----:B------:R-:W-:Y:S02]  /*0210*/  ISETP.GT.U32.AND P1, PT, R13, R8, PT ;  /* 0x000000080d00720c */ /* 0x000fe40003f24070 */
[----:B-1----:R-:W-:Y:S01]  /*0220*/  SHF.R.S32.HI R6, RZ, 0x1f, R5 ;  /* 0x0000001fff067819 */ /* 0x002fe20000011405 */
[----:B------:R-:W-:Y:S10]  /*0230*/  @!P0 EXIT ;  /* 0x000000000000894d */ /* 0x000ff40003800000 */
[----:B------:R-:W-:Y:S01]  /*0240*/  @!P1 IMAD.IADD R8, R8, 0x1, -R13 ;  /* 0x0000000108089824 */ /* 0x000fe200078e0a0d */
[----:B------:R-:W0:Y:S01]  /*0250*/  S2R R54, SR_TID.X ;  /* 0x0000000000367919 */ /* 0x000e220000002100 */
[----:B------:R-:W-:Y:S01]  /*0260*/  IMAD R15, R3, c[0x0][0x1d8], RZ ;  /* 0x00007600030f7a24 */ /* 0x000fe200078e02ff */
[----:B------:R-:W-:Y:S01]  /*0270*/  @!P1 IADD3 R7, R7, 0x1, RZ ;  /* 0x0000000107079810 */ /* 0x000fe20007ffe0ff */
[----:B------:R-:W-:Y:S01]  /*0280*/  IMAD R10, R6, c[0x0][0x1b0], RZ ;  /* 0x00006c00060a7a24 */ /* 0x000fe200078e02ff */
[----:B------:R-:W-:Y:S01]  /*0290*/  ISETP.GE.U32.AND P0, PT, R8, R13, PT ;  /* 0x0000000d0800720c */ /* 0x000fe20003f06070 */
[C---:B------:R-:W-:Y:S01]  /*02a0*/  IMAD R15, R0.reuse, c[0x0][0x1dc], R15 ;  /* 0x00007700000f7a24 */ /* 0x040fe200078e020f */
[----:B------:R-:W-:Y:S01]  /*02b0*/  ISETP.GE.AND P2, PT, R9, RZ, PT ;  /* 0x000000ff0900720c */ /* 0x000fe20003f46270 */
[----:B------:R-:W-:Y:S01]  /*02c0*/  IMAD.WIDE.U32 R8, R0, c[0x0][0x1d8], RZ ;  /* 0x0000760000087a25 */ /* 0x000fe200078e00ff */
[----:B------:R-:W-:-:S03]  /*02d0*/  ISETP.NE.AND P1, PT, RZ, c[0x0][0x178], PT ;  /* 0x00005e00ff007a0c */ /* 0x000fc60003f25270 */
[----:B------:R-:W-:Y:S02]  /*02e0*/  IMAD R17, R3, c[0x0][0x1e8], RZ ;  /* 0x00007a0003117a24 */ /* 0x000fe400078e02ff */
[----:B------:R-:W-:Y:S02]  /*02f0*/  IMAD.IADD R9, R9, 0x1, R15 ;  /* 0x0000000109097824 */ /* 0x000fe400078e020f */
[----:B------:R-:W-:Y:S02]  /*0300*/  IMAD R19, R5, c[0x0][0x1b4], R10 ;  /* 0x00006d0005137a24 */ /* 0x000fe400078e020a */
[----:B------:R-:W-:Y:S01]  /*0310*/  @P0 IADD3 R7, R7, 0x1, RZ ;  /* 0x0000000107070810 */ /* 0x000fe20007ffe0ff */
[----:B------:R-:W-:-:S04]  /*0320*/  IMAD.WIDE.U32 R10, R0, c[0x0][0x1e8], RZ ;  /* 0x00007a00000a7a25 */ /* 0x000fc800078e00ff */
[----:B------:R-:W-:Y:S02]  /*0330*/  IMAD.MOV.U32 R15, RZ, RZ, R7 ;  /* 0x000000ffff0f7224 */ /* 0x000fe400078e0007 */
[----:B------:R-:W-:Y:S01]  /*0340*/  IMAD R17, R0, c[0x0][0x1ec], R17 ;  /* 0x00007b0000117a24 */ /* 0x000fe200078e0211 */
[C---:B0-----:R-:W-:Y:S01]  /*0350*/  LOP3.LUT R7, R54.reuse, 0x1f, RZ, 0xc0, !PT ;  /* 0x0000001f36077812 */ /* 0x041fe200078ec0ff */
[----:B------:R-:W-:Y:S01]  /*0360*/  IMAD.SHL.U32 R14, R54, 0x4, RZ ;  /* 0x00000004360e7824 */ /* 0x000fe200078e00ff */
[----:B------:R-:W-:Y:S01]  /*0370*/  @!P2 IADD3 R15, -R15, RZ, RZ ;  /* 0x000000ff0f0fa210 */ /* 0x000fe20007ffe1ff */
[----:B------:R-:W-:Y:S01]  /*0380*/  IMAD R16, R6, c[0x0][0x1d0], RZ ;  /* 0x0000740006107a24 */ /* 0x000fe200078e02ff */
[----:B------:R-:W-:Y:S01]  /*0390*/  @!P1 LOP3.LUT R15, RZ, c[0x0][0x178], RZ, 0x33, !PT ;  /* 0x00005e00ff0f9a12 */ /* 0x000fe200078e33ff */
[----:B------:R-:W-:Y:S01]  /*03a0*/  IMAD.WIDE.U32 R12, R5, c[0x0][0x1b0], RZ ;  /* 0x00006c00050c7a25 */ /* 0x000fe200078e00ff */
[----:B------:R-:W-:Y:S02]  /*03b0*/  IADD3 R11, R11, R17, RZ ;  /* 0x000000110b0b7210 */ /* 0x000fe40007ffe0ff */
[----:B------:R-:W-:Y:S01]  /*03c0*/  LOP3.LUT R34, R7, 0xffffff80, R14, 0xf8, !PT ;  /* 0xffffff8007227812 */ /* 0x000fe200078ef80e */
[----:B------:R-:W-:Y:S01]  /*03d0*/  IMAD.WIDE.U32 R8, R5, c[0x0][0x1d0], R8 ;  /* 0x0000740005087a25 */ /* 0x000fe200078e0008 */
[----:B------:R-:W-:-:S02]  /*03e0*/  IADD3 R13, R13, R19, RZ ;  /* 0x000000130d0d7210 */ /* 0x000fc40007ffe0ff */
[----:B------:R-:W-:Y:S01]  /*03f0*/  SHF.R.S32.HI R35, RZ, 0x1f, R34 ;  /* 0x0000001fff237819 */ /* 0x000fe20000011422 */
[C---:B------:R-:W-:Y:S01]  /*0400*/  IMAD R17, R5.reuse, c[0x0][0x1d4], R16 ;  /* 0x0000750005117a24 */ /* 0x040fe200078e0210 */
[----:B------:R-:W-:Y:S01]  /*0410*/  SHF.R.S32.HI R16, RZ, 0x1f, R15 ;  /* 0x0000001fff107819 */ /* 0x000fe2000001140f */
[----:B------:R-:W-:Y:S01]  /*0420*/  IMAD R18, R6, c[0x0][0x1e0], RZ ;  /* 0x0000780006127a24 */ /* 0x000fe200078e02ff */
[----:B------:R-:W-:Y:S01]  /*0430*/  IADD3 R29, P0, R34, R8, RZ ;  /* 0x00000008221d7210 */ /* 0x000fe20007f1e0ff */
[----:B------:R-:W-:-:S04]  /*0440*/  IMAD.WIDE.U32 R10, R5, c[0x0][0x1e0], R10 ;  /* 0x00007800050a7a25 */ /* 0x000fc800078e000a */
[----:B------:R-:W-:Y:S01]  /*0450*/  IMAD R19, R5, c[0x0][0x1e4], R18 ;  /* 0x0000790005137a24 */ /* 0x000fe200078e0212 */
[----:B------:R-:W-:Y:S01]  /*0460*/  IADD3 R27, P1, R34, R10, RZ ;  /* 0x0000000a221b7210 */ /* 0x000fe20007f3e0ff */
[----:B------:R-:W-:Y:S01]  /*0470*/  IMAD R18, R16, c[0x0][0x1c8], RZ ;  /* 0x0000720010127a24 */ /* 0x000fe200078e02ff */
[----:B------:R-:W-:Y:S01]  /*0480*/  IADD3.X R16, R35, R9, R17, P0, !PT ;  /* 0x0000000923107210 */ /* 0x000fe200007fe411 */
[----:B------:R-:W-:Y:S01]  /*0490*/  IMAD.WIDE.U32 R8, R15, c[0x0][0x1c8], R12 ;  /* 0x000072000f087a25 */ /* 0x000fe200078e000c */
[----:B------:R-:W-:Y:S02]  /*04a0*/  IADD3.X R10, R35, R11, R19, P1, !PT ;  /* 0x0000000b230a7210 */ /* 0x000fe40000ffe413 */
[----:B------:R-:W-:Y:S01]  /*04b0*/  LEA R25, P2, R27, c[0x0][0x248], 0x1 ;  /* 0x000092001b197a11 */ /* 0x000fe200078408ff */
[----:B------:R-:W-:Y:S01]  /*04c0*/  IMAD R15, R15, c[0x0][0x1cc], R18 ;  /* 0x000073000f0f7a24 */ /* 0x000fe200078e0212 */
[----:B------:R-:W-:Y:S01]  /*04d0*/  LEA R19, P0, R8, c[0x0][0x230], 0x1 ;  /* 0x00008c0008137a11 */ /* 0x000fe200078008ff */
[----:B------:R-:W-:Y:S01]  /*04e0*/  IMAD R11, R3, c[0x0][0x180], RZ ;  /* 0x00006000030b7a24 */ /* 0x000fe200078e02ff */
[----:B------:R-:W-:Y:S01]  /*04f0*/  LEA.HI.X R27, R27, c[0x0][0x24c], R10, 0x1, P2 ;  /* 0x000093001b1b7a11 */ /* 0x000fe200010f0c0a */
[----:B------:R-:W-:Y:S01]  /*0500*/  IMAD R10, R5, c[0x0][0x164], R0 ;  /* 0x00005900050a7a24 */ /* 0x000fe200078e0200 */
[----:B------:R-:W-:Y:S01]  /*0510*/  IADD3 R9, R9, R15, RZ ;  /* 0x0000000f09097210 */ /* 0x000fe20007ffe0ff */
[----:B------:R-:W-:Y:S01]  /*0520*/  IMAD R13, R3, c[0x0][0x198], RZ ;  /* 0x00006600030d7a24 */ /* 0x000fe200078e02ff */
[----:B------:R-:W-:Y:S01]  /*0530*/  LEA R28, P1, R29, c[0x0][0x240], 0x1 ;  /* 0x000090001d1c7a11 */ /* 0x000fe200078208ff */
[----:B------:R-:W-:Y:S01]  /*0540*/  IMAD.WIDE.U32 R32, R0, c[0x0][0x180], RZ ;  /* 0x0000600000207a25 */ /* 0x000fe200078e00ff */
[----:B------:R-:W-:-:S02]  /*0550*/  LEA.HI.X R20, R8, c[0x0][0x234], R9, 0x1, P0 ;  /* 0x00008d0008147a11 */ /* 0x000fc400000f0c09 */
[----:B------:R-:W0:Y:S01]  /*0560*/  S2R R8, SR_LANEID ;  /* 0x0000000000087919 */ /* 0x000e220000000000 */
[----:B------:R-:W-:Y:S01]  /*0570*/  IMAD R15, R0, c[0x0][0x184], R11 ;  /* 0x00006100000f7a24 */ /* 0x000fe200078e020b */
[----:B------:R-:W-:Y:S01]  /*0580*/  LEA.HI.X R29, R29, c[0x0][0x244], R16, 0x1, P1 ;  /* 0x000091001d1d7a11 */ /* 0x000fe200008f0c10 */
[----:B------:R-:W-:Y:S01]  /*0590*/  IMAD R10, R10, c[0x0][0x174], RZ ;  /* 0x00005d000a0a7a24 */ /* 0x000fe200078e02ff */
[----:B------:R-:W-:Y:S01]  /*05a0*/  IADD3 R11, R14, 0x1, RZ ;  /* 0x000000010e0b7810 */ /* 0x000fe20007ffe0ff */
[----:B------:R-:W-:Y:S01]  /*05b0*/  IMAD.WIDE.U32 R30, R0, c[0x0][0x198], RZ ;  /* 0x00006600001e7a25 */ /* 0x000fe200078e00ff */
[----:B------:R-:W-:Y:S02]  /*05c0*/  IADD3 R12, R14, 0x2, RZ ;  /* 0x000000020e0c7810 */ /* 0x000fe40007ffe0ff */
[----:B------:R-:W-:Y:S01]  /*05d0*/  IADD3 R15, R33, R15, RZ ;  /* 0x0000000f210f7210 */ /* 0x000fe20007ffe0ff */
[----:B------:R-:W-:Y:S01]  /*05e0*/  IMAD R17, R0, c[0x0][0x19c], R13 ;  /* 0x0000670000117a24 */ /* 0x000fe200078e020d */
[----:B------:R-:W-:Y:S01]  /*05f0*/  IADD3 R13, R14, 0x3, RZ ;  /* 0x000000030e0d7810 */ /* 0x000fe20007ffe0ff */
[----:B------:R-:W-:Y:S01]  /*0600*/  IMAD.MOV.U32 R9, RZ, RZ, RZ ;  /* 0x000000ffff097224 */ /* 0x000fe200078e00ff */
[----:B------:R-:W-:Y:S01]  /*0610*/  LOP3.LUT R14, R34, 0x20, RZ, 0xfc, !PT ;  /* 0x00000020220e7812 */ /* 0x000fe200078efcff */
[----:B------:R-:W-:Y:S01]  /*0620*/  IMAD R10, R10, c[0x0][0x16c], RZ ;  /* 0x00005b000a0a7a24 */ /* 0x000fe200078e02ff */
[C---:B------:R-:W-:Y:S01]  /*0630*/  LOP3.LUT R16, R34.reuse, 0x40, RZ, 0xfc, !PT ;  /* 0x0000004022107812 */ /* 0x040fe200078efcff */
[----:B------:R-:W-:Y:S01]  /*0640*/  IMAD.IADD R17, R31, 0x1, R17 ;  /* 0x000000011f117824 */ /* 0x000fe200078e0211 */
[----:B------:R-:W-:-:S02]  /*0650*/  LOP3.LUT R18, R34, 0x60, RZ, 0xfc, !PT ;  /* 0x0000006022127812 */ /* 0x000fc400078efcff */
.L_x_5111:
[----:B------:R-:W-:Y:S01]  /*0660*/  BAR.SYNC.DEFER_BLOCKING 0x0 ;  /* 0x0000000000007b1d */ /* 0x000fe20000010000 */
[----:B0-----:R-:W-:-:S02]  /*0670*/  MOV R22, 0xffffff80 ;  /* 0xffffff8000167802 */ /* 0x001fc40000000f00 */
[----:B------:R-:W-:Y:S02]  /*0680*/  PRMT R24, RZ, 0x7610, R24 ;  /* 0x00007610ff187816 */ /* 0x000fe40000000018 */
[----:B------:R-:W-:Y:S01]  /*0690*/  PRMT R26, RZ, 0x7610, R26 ;  /* 0x00007610ff1a7816 */ /* 0x000fe2000000001a */
        /* <DEDUP_REMOVED lines=11> */
[----:B0-----:R-:W-:Y:S01]  /*0750*/  IMAD.SHL.U32 R53, R8, 0x2, RZ ;  /* 0x0000000208357824 */ /* 0x001fe200078e00ff */
        /* <DEDUP_REMOVED lines=8> */
[----:B--2---:R-:W-:Y:S04]  /*07e0*/  STS.U16 [R53], R22 ;  /* 0x0000001635007388 */ /* 0x004fe80000000400 */
[----:B---3--:R-:W-:Y:S04]  /*07f0*/  STS.U16 [R53+0x40], R24 ;  /* 0x0000401835007388 */ /* 0x008fe80000000400 */
[----:B----4-:R0:W-:Y:S04]  /*0800*/  STS.U16 [R53+0x80], R26 ;  /* 0x0000801a35007388 */ /* 0x0101e80000000400 */
[----:B------:R-:W-:Y:S01]  /*0810*/  STS.U16 [R53+0xc0], R36 ;  /* 0x0000c02435007388 */ /* 0x000fe20000000400 */
[----:B------:R-:W-:-:S06]  /*0820*/  NOP ;  /* 0x0000000000007918 */ /* 0x000fcc0000000000 */
[----:B------:R-:W-:Y:S01]  /*0830*/  LDS.64 R36, [R8.X8] ;  /* 0x0000000008247984 */ /* 0x000fe20000008a00 */
[----:B0-----:R-:W-:-:S03]  /*0840*/  MOV R26, R25 ;  /* 0x00000019001a7202 */ /* 0x001fc60000000f00 */
        /* <DEDUP_REMOVED lines=61> */
.L_x_5097:
[----:B------:R-:W-:Y:S05]  /*0c20*/  BSYNC B0 ;  /* 0x0000000000007941 */ /* 0x000fea0003800000 */
.L_x_5096:
        /* <DEDUP_REMOVED lines=33> */
.L_x_5099:
[----:B------:R-:W-:Y:S05]  /*0e40*/  BSYNC B0 ;  /* 0x0000000000007941 */ /* 0x000fea0003800000 */
.L_x_5098:
        /* <DEDUP_REMOVED lines=33> */
.L_x_5101:
[----:B------:R-:W-:Y:S05]  /*1060*/  BSYNC B0 ;  /* 0x0000000000007941 */ /* 0x000fea0003800000 */
.L_x_5100:
        /* <DEDUP_REMOVED lines=33> */
.L_x_5103:
[----:B------:R-:W-:Y:S05]  /*1280*/  BSYNC B0 ;  /* 0x0000000000007941 */ /* 0x000fea0003800000 */
.L_x_5102:
[----:B------:R-:W-:Y:S01]  /*1290*/  IMAD.MOV.U32 R38, RZ, RZ, c[0x0][0x16c] ;  /* 0x00005b00ff267624 */ /* 0x000fe200078e00ff */
[--C-:B------:R-:W-:Y:S01]  /*12a0*/  PRMT R45, RZ, 0x5410, R36.reuse ;  /* 0x00005410ff2d7816 */ /* 0x100fe20000000024 */
[----:B------:R-:W-:Y:S01]  /*12b0*/  BAR.SYNC.DEFER_BLOCKING 0x0 ;  /* 0x0000000000007b1d */ /* 0x000fe20000010000 */
[----:B------:R-:W-:Y:S02]  /*12c0*/  PRMT R44, RZ, 0x7610, R36 ;  /* 0x00007610ff2c7816 */ /* 0x000fe40000000024 */
[----:B------:R-:W-:Y:S01]  /*12d0*/  ISETP.GE.AND P0, PT, R38, 0x1, PT ;  /* 0x000000012600780c */ /* 0x000fe20003f06270 */
[-C--:B------:R-:W-:Y:S01]  /*12e0*/  FMUL.FTZ R48, R45, R2.reuse ;  /* 0x000000022d307220 */ /* 0x080fe20000410000 */
[--C-:B------:R-:W-:Y:S01]  /*12f0*/  PRMT R47, RZ, 0x5410, R37.reuse ;  /* 0x00005410ff2f7816 */ /* 0x100fe20000000025 */
[----:B------:R-:W-:Y:S01]  /*1300*/  FMUL.FTZ R49, R44, R2 ;  /* 0x000000022c317220 */ /* 0x000fe20000410000 */
[----:B------:R-:W-:-:S03]  /*1310*/  PRMT R46, RZ, 0x7610, R37 ;  /* 0x00007610ff2e7816 */ /* 0x000fc60000000025 */
[-C--:B------:R-:W-:Y:S02]  /*1320*/  FMUL.FTZ R50, R47, R2.reuse ;  /* 0x000000022f327220 */ /* 0x080fe40000410000 */
[----:B------:R-:W-:-:S04]  /*1330*/  FMUL.FTZ R51, R46, R2 ;  /* 0x000000022e337220 */ /* 0x000fc80000410000 */
[----:B------:R-:W-:Y:S05]  /*1340*/  @!P0 BRA `(.L_x_5104) ;  /* 0x000009e000008947 */ /* 0x000fea0003800000 */
[----:B------:R-:W-:Y:S01]  /*1350*/  ISETP.NE.AND P0, PT, R7, RZ, PT ;  /* 0x000000ff0700720c */ /* 0x000fe20003f05270 */
[----:B------:R-:W-:-:S03]  /*1360*/  HFMA2.MMA R52, -RZ, RZ, 0, 0 ;  /* 0x00000000ff347435 */ /* 0x000fc600000001ff */
[----:B------:R-:W-:-:S07]  /*1370*/  ISETP.EQ.OR P0, PT, R9, RZ, P0 ;  /* 0x000000ff0900720c */ /* 0x000fce0000702670 */
.L_x_5107:
[----:B------:R-:W-:Y:S01]  /*1380*/  SHF.R.S32.HI R43, RZ, 0x1f, R52 ;  /* 0x0000001fff2b7819 */ /* 0x000fe20000011434 */
[----:B------:R-:W-:Y:S01]  /*1390*/  IMAD.MOV.U32 R36, RZ, RZ, -0x80 ;  /* 0xffffff80ff247424 */ /* 0x000fe200078e00ff */
[----:B------:R-:W-:Y:S02]  /*13a0*/  PRMT R62, RZ, 0x7610, R62 ;  /* 0x00007610ff3e7816 */ /* 0x000fe4000000003e */
[----:B------:R-:W-:Y:S01]  /*13b0*/  PRMT R42, RZ, 0x7610, R42 ;  /* 0x00007610ff2a7816 */ /* 0x000fe2000000002a */
[----:B------:R-:W-:Y:S01]  /*13c0*/  IMAD R39, R43, c[0x0][0x1c0], RZ ;  /* 0x000070002b277a24 */ /* 0x000fe200078e02ff */
[----:B------:R-:W-:Y:S01]  /*13d0*/  PRMT R58, RZ, 0x7610, R58 ;  /* 0x00007610ff3a7816 */ /* 0x000fe2000000003a */
[----:B------:R-:W-:Y:S01]  /*13e0*/  IMAD R21, R9, R36, c[0x0][0x168] ;  /* 0x00005a0009157624 */ /* 0x000fe200078e0224 */
[----:B------:R-:W-:Y:S01]  /*13f0*/  PRMT R56, RZ, 0x7610, R56 ;  /* 0x00007610ff387816 */ /* 0x000fe20000000038 */
[----:B------:R-:W-:-:S03]  /*1400*/  IMAD.WIDE.U32 R36, R52, c[0x0][0x1c0], R34 ;  /* 0x0000700034247a25 */ /* 0x000fc600078e0022 */
[----:B------:R-:W-:Y:S01]  /*1410*/  ISETP.GE.AND P1, PT, R34, R21, PT ;  /* 0x000000152200720c */ /* 0x000fe20003f26270 */
[----:B------:R-:W-:Y:S01]  /*1420*/  IMAD R39, R52, c[0x0][0x1c4], R39 ;  /* 0x0000710034277a24 */ /* 0x000fe200078e0227 */
[----:B------:R-:W-:Y:S01]  /*1430*/  LEA R38, P5, R36, R19, 0x1 ;  /* 0x0000001324267211 */ /* 0x000fe200078a08ff */
[----:B------:R-:W-:Y:S01]  /*1440*/  IMAD R41, R43, c[0x0][0x188], RZ ;  /* 0x000062002b297a24 */ /* 0x000fe200078e02ff */
[----:B------:R-:W-:Y:S02]  /*1450*/  ISETP.GE.AND P4, PT, R18, R21, PT ;  /* 0x000000151200720c */ /* 0x000fe40003f86270 */
[----:B------:R-:W-:Y:S02]  /*1460*/  IADD3 R37, R37, R39, RZ ;  /* 0x0000002725257210 */ /* 0x000fe40007ffe0ff */
[----:B------:R-:W-:Y:S02]  /*1470*/  ISETP.GE.AND P2, PT, R14, R21, PT ;  /* 0x000000150e00720c */ /* 0x000fe40003f46270 */
[----:B------:R-:W-:Y:S01]  /*1480*/  LEA.HI.X R39, R36, R20, R37, 0x1, P5 ;  /* 0x0000001424277211 */ /* 0x000fe200028f0c25 */
[----:B------:R-:W-:Y:S01]  /*1490*/  IMAD.MOV.U32 R36, RZ, RZ, R32 ;  /* 0x000000ffff247224 */ /* 0x000fe200078e0020 */
[----:B------:R-:W-:Y:S01]  /*14a0*/  MOV R37, R15 ;  /* 0x0000000f00257202 */ /* 0x000fe20000000f00 */
[----:B------:R-:W-:Y:S01]  /*14b0*/  IMAD R41, R52, c[0x0][0x18c], R41 ;  /* 0x0000630034297a24 */ /* 0x000fe200078e0229 */
[----:B------:R-:W-:Y:S01]  /*14c0*/  ISETP.GE.AND P3, PT, R16, R21, PT ;  /* 0x000000151000720c */ /* 0x000fe20003f66270 */
[----:B------:R0:W2:Y:S02]  /*14d0*/  @!P1 LDG.E.U16 R62, [R38.64] ;  /* 0x00000004263e9981 */ /* 0x0000a4000c1e1500 */
[----:B------:R-:W-:-:S02]  /*14e0*/  IMAD.WIDE.U32 R36, R52, c[0x0][0x188], R36 ;  /* 0x0000620034247a25 */ /* 0x000fc400078e0024 */
[----:B------:R0:W3:Y:S02]  /*14f0*/  @!P4 LDG.E.U16 R42, [R38.64+0xc0] ;  /* 0x0000c004262ac981 */ /* 0x0000e4000c1e1500 */
[----:B------:R-:W-:Y:S01]  /*1500*/  IMAD.IADD R37, R37, 0x1, R41 ;  /* 0x0000000125257824 */ /* 0x000fe200078e0229 */
[C---:B------:R-:W-:Y:S01]  /*1510*/  LEA R40, P1, R36.reuse, c[0x0][0x220], 0x2 ;  /* 0x0000880024287a11 */ /* 0x040fe200078210ff */
[----:B------:R0:W4:Y:S03]  /*1520*/  @!P2 LDG.E.U16 R58, [R38.64+0x40] ;  /* 0x00004004263aa981 */ /* 0x000126000c1e1500 */
[----:B------:R-:W-:Y:S01]  /*1530*/  LEA.HI.X R41, R36, c[0x0][0x224], R37, 0x2, P1 ;  /* 0x0000890024297a11 */ /* 0x000fe200008f1425 */
[----:B------:R0:W2:Y:S04]  /*1540*/  @!P3 LDG.E.U16 R56, [R38.64+0x80] ;  /* 0x000080042638b981 */ /* 0x0000a8000c1e1500 */
[----:B------:R-:W2:Y:S01]  /*1550*/  LDG.E R40, [R40.64] ;  /* 0x0000000428287981 */ /* 0x000ea2000c1e1900 */
[----:B------:R-:W-:Y:S01]  /*1560*/  MOV R36, R30 ;  /* 0x0000001e00247202 */ /* 0x000fe20000000f00 */
[----:B------:R-:W-:-:S02]  /*1570*/  IMAD R43, R43, c[0x0][0x1a0], RZ ;  /* 0x000068002b2b7a24 */ /* 0x000fc400078e02ff */
[----:B------:R-:W-:Y:S02]  /*1580*/  IMAD.MOV.U32 R37, RZ, RZ, R17 ;  /* 0x000000ffff257224 */ /* 0x000fe400078e0011 */
[C---:B------:R-:W-:Y:S02]  /*1590*/  IMAD R43, R52.reuse, c[0x0][0x1a4], R43 ;  /* 0x00006900342b7a24 */ /* 0x040fe400078e022b */
[----:B------:R-:W-:Y:S01]  /*15a0*/  IMAD.WIDE.U32 R36, R52, c[0x0][0x1a0], R36 ;  /* 0x0000680034247a25 */ /* 0x000fe200078e0024 */
[----:B------:R-:W1:Y:S03]  /*15b0*/  S2R R54, SR_TID.X ;  /* 0x0000000000367919 */ /* 0x000e660000002100 */
[----:B------:R-:W-:Y:S01]  /*15c0*/  IMAD.IADD R37, R37, 0x1, R43 ;  /* 0x0000000125257824 */ /* 0x000fe200078e022b */
[----:B0-----:R-:W-:-:S04]  /*15d0*/  LEA R38, P1, R36, c[0x0][0x228], 0x2 ;  /* 0x00008a0024267a11 */ /* 0x001fc800078210ff */
[----:B------:R-:W-:Y:S02]  /*15e0*/  LEA.HI.X R39, R36, c[0x0][0x22c], R37, 0x2, P1 ;  /* 0x00008b0024277a11 */ /* 0x000fe400008f1425 */
[----:B------:R-:W-:Y:S01]  /*15f0*/  SHF.L.U32 R53, R8, 0x1, RZ ;  /* 0x0000000108357819 */ /* 0x000fe200000006ff */
[----:B------:R-:W-:Y:S01]  /*1600*/  FMUL.FTZ R61, R45, R22 ;  /* 0x000000162d3d7220 */ /* 0x000fe20000410000 */
[-C--:B------:R-:W-:Y:S01]  /*1610*/  ISETP.GE.U32.AND P2, PT, R11, R21.reuse, PT ;  /* 0x000000150b00720c */ /* 0x080fe20003f46070 */
[----:B------:R-:W-:Y:S01]  /*1620*/  FMUL.FTZ R59, R47, R24 ;  /* 0x000000182f3b7220 */ /* 0x000fe20000410000 */
[----:B------:R-:W-:Y:S01]  /*1630*/  ISETP.GE.U32.AND P3, PT, R12, R21, PT ;  /* 0x000000150c00720c */ /* 0x000fe20003f66070 */
[----:B------:R-:W-:-:S03]  /*1640*/  FMUL.FTZ R57, R46, R25 ;  /* 0x000000192e397220 */ /* 0x000fc60000410000 */
[----:B------:R-:W-:Y:S01]  /*1650*/  FSEL R59, R59, RZ, !P3 ;  /* 0x000000ff3b3b7208 */ /* 0x000fe20005800000 */
[----:B------:R-:W-:Y:S02]  /*1660*/  IMAD.SHL.U32 R55, R52, 0x8, RZ ;  /* 0x0000000834377824 */ /* 0x000fe400078e00ff */
[----:B--2---:R-:W-:-:S04]  /*1670*/  FMUL.FTZ R36, R40, 1.4426950216293334961 ;  /* 0x3fb8aa3b28247820 */ /* 0x004fc80000410000 */
[C---:B------:R-:W-:Y:S02]  /*1680*/  FMUL.FTZ R40, R36.reuse, R23 ;  /* 0x0000001724287220 */ /* 0x040fe40000410000 */
[C---:B------:R-:W-:Y:S02]  /*1690*/  FMUL.FTZ R37, R36.reuse, R22 ;  /* 0x0000001624257220 */ /* 0x040fe40000410000 */
[C---:B------:R-:W-:Y:S02]  /*16a0*/  FMUL.FTZ R41, R36.reuse, R24 ;  /* 0x0000001824297220 */ /* 0x040fe40000410000 */
[----:B------:R-:W0:Y:S01]  /*16b0*/  MUFU.EX2 R40, R40 ;  /* 0x0000002800287308 */ /* 0x000e220000000800 */
[----:B------:R-:W-:Y:S01]  /*16c0*/  FMUL.FTZ R36, R36, R25 ;  /* 0x0000001924247220 */ /* 0x000fe20000410000 */
[----:B---3--:R1:W-:Y:S06]  /*16d0*/  STS.U16 [R53+0xc0], R42 ;  /* 0x0000c02a35007388 */ /* 0x0083ec0000000400 */
[----:B------:R-:W2:Y:S01]  /*16e0*/  MUFU.EX2 R37, R37 ;  /* 0x0000002500257308 */ /* 0x000ea20000000800 */
[----:B------:R3:W-:Y:S01]  /*16f0*/  STS.U16 [R53], R62 ;  /* 0x0000003e35007388 */ /* 0x0007e20000000400 */
[----:B-1----:R-:W-:-:S06]  /*1700*/  SHF.L.U32 R42, R54, 0x2, RZ ;  /* 0x00000002362a7819 */ /* 0x002fcc00000006ff */
[----:B------:R-:W1:Y:S01]  /*1710*/  MUFU.EX2 R41, R41 ;  /* 0x0000002900297308 */ /* 0x000e620000000800 */
[----:B------:R-:W-:Y:S01]  /*1720*/  ISETP.GE.U32.AND P1, PT, R42, R21, PT ;  /* 0x000000152a00720c */ /* 0x000fe20003f26070 */
[----:B---3--:R-:W-:-:S06]  /*1730*/  FMUL.FTZ R62, R44, R23 ;  /* 0x000000172c3e7220 */ /* 0x008fcc0000410000 */
[----:B------:R-:W3:Y:S01]  /*1740*/  MUFU.EX2 R36, R36 ;  /* 0x0000002400247308 */ /* 0x000ee20000000800 */
[----:B------:R-:W-:Y:S02]  /*1750*/  FSEL R61, R61, RZ, !P1 ;  /* 0x000000ff3d3d7208 */ /* 0x000fe40004800000 */
[----:B------:R-:W-:Y:S02]  /*1760*/  FSEL R62, R62, RZ, !P2 ;  /* 0x000000ff3e3e7208 */ /* 0x000fe40005000000 */
[----:B0-----:R-:W-:Y:S02]  /*1770*/  FSEL R63, R40, 1, !P2 ;  /* 0x3f800000283f7808 */ /* 0x001fe40005000000 */
[----:B--2---:R-:W-:Y:S01]  /*1780*/  FSEL R64, R37, 1, !P1 ;  /* 0x3f80000025407808 */ /* 0x004fe20004800000 */
[----:B----4-:R1:W-:Y:S01]  /*1790*/  STS.U16 [R53+0x40], R58 ;  /* 0x0000403a35007388 */ /* 0x0103e20000000400 */
[----:B------:R-:W-:Y:S01]  /*17a0*/  ISETP.GE.U32.AND P1, PT, R13, R21, PT ;  /* 0x000000150d00720c */ /* 0x000fe20003f26070 */
[----:B------:R-:W-:-:S02]  /*17b0*/  FFMA.FTZ R37, R61, R63, R62 ;  /* 0x0000003f3d257223 */ /* 0x000fc4000001003e */
[----:B------:R3:W-:Y:S01]  /*17c0*/  STS.U16 [R53+0x80], R56 ;  /* 0x0000803835007388 */ /* 0x0007e20000000400 */
[----:B------:R-:W-:-:S06]  /*17d0*/  NOP ;  /* 0x0000000000007918 */ /* 0x000fcc0000000000 */
[----:B-1----:R-:W-:Y:S01]  /*17e0*/  FSEL R58, R41, 1, !P3 ;  /* 0x3f800000293a7808 */ /* 0x002fe20005800000 */
[----:B------:R0:W5:Y:S01]  /*17f0*/  LDG.E R60, [R38.64] ;  /* 0x00000004263c7981 */ /* 0x000162000c1e1900 */
[----:B------:R-:W-:Y:S02]  /*1800*/  FSEL R57, R57, RZ, !P1 ;  /* 0x000000ff39397208 */ /* 0x000fe40004800000 */
[----:B---3--:R-:W-:Y:S01]  /*1810*/  FSEL R56, R36, 1, !P1 ;  /* 0x3f80000024387808 */ /* 0x008fe20004800000 */
[----:B------:R-:W-:Y:S02]  /*1820*/  FFMA.FTZ R37, R58, R37, R59 ;  /* 0x000000253a257223 */ /* 0x000fe4000001003b */
[----:B0-----:R-:W-:-:S04]  /*1830*/  FMUL.FTZ R39, R64, R63 ;  /* 0x0000003f40277220 */ /* 0x001fc80000410000 */
        /* <DEDUP_REMOVED lines=21> */
[----:B------:R-:W-:Y:S01]  /*1990*/  IMAD.MOV.U32 R40, RZ, RZ, 0x3f800000 ;  /* 0x3f800000ff287424 */ /* 0x000fe200078e00ff */
[----:B------:R-:W-:Y:S02]  /*19a0*/  MOV R41, RZ ;  /* 0x000000ff00297202 */ /* 0x000fe40000000f00 */
        /* <DEDUP_REMOVED lines=8> */
[----:B-1----:R-:W-:Y:S02]  /*1a30*/  @P1 FMUL.FTZ R36, R36, R39 ;  /* 0x0000002724241220 */ /* 0x002fe40000410000 */
[----:B------:R-:W-:Y:S04]  /*1a40*/  LDS.64 R38, [R8.X8] ;  /* 0x0000000008267984 */ /* 0x000fe80000008a00 */
        /* <DEDUP_REMOVED lines=19> */
[----:B------:R-:W-:-:S06]  /*1b80*/  FFMA.FTZ R62, R63, R61, R62 ;  /* 0x0000003d3f3e7223 */ /* 0x000fcc000001003e */
        /* <DEDUP_REMOVED lines=9> */
.L_x_5106:
[----:B------:R-:W-:Y:S05]  /*1c20*/  BSYNC B0 ;  /* 0x0000000000007941 */ /* 0x000fea0003800000 */
.L_x_5105:
[----:B------:R-:W-:Y:S01]  /*1c30*/  IADD3 R52, R52, 0x1, RZ ;  /* 0x0000000134347810 */ /* 0x000fe20007ffe0ff */
[----:B------:R-:W-:Y:S01]  /*1c40*/  FFMA.FTZ R58, R58, R62, R59 ;  /* 0x0000003e3a3a7223 */ /* 0x000fe2000001003b */
[----:B0-----:R-:W-:Y:S01]  /*1c50*/  PRMT R37, RZ, 0x7610, R38 ;  /* 0x00007610ff257816 */ /* 0x001fe20000000026 */
[----:B-----5:R-:W-:Y:S01]  /*1c60*/  FMUL.FTZ R41, R41, R60 ;  /* 0x0000003c29297220 */ /* 0x020fe20000410000 */
[----:B------:R-:W-:Y:S01]  /*1c70*/  ISETP.GE.AND P1, PT, R52, c[0x0][0x16c], PT ;  /* 0x00005b0034007a0c */ /* 0x000fe20003f26270 */
[----:B------:R-:W-:Y:S01]  /*1c80*/  FFMA.FTZ R56, R56, R58, R57 ;  /* 0x0000003a38387223 */ /* 0x000fe20000010039 */
[--C-:B------:R-:W-:Y:S01]  /*1c90*/  PRMT R43, RZ, 0x5410, R39.reuse ;  /* 0x00005410ff2b7816 */ /* 0x100fe20000000027 */
[-C--:B------:R-:W-:Y:S01]  /*1ca0*/  FMUL.FTZ R37, R37, R60.reuse ;  /* 0x0000003c25257220 */ /* 0x080fe20000410000 */
[----:B------:R-:W-:Y:S01]  /*1cb0*/  PRMT R39, RZ, 0x7610, R39 ;  /* 0x00007610ff277816 */ /* 0x000fe20000000027 */
[----:B------:R-:W-:Y:S02]  /*1cc0*/  FFMA.FTZ R48, R61, R41, R48 ;  /* 0x000000293d307223 */ /* 0x000fe40000010030 */
[----:B------:R-:W-:-:S02]  /*1cd0*/  FMUL.FTZ R43, R43, R60 ;  /* 0x0000003c2b2b7220 */ /* 0x000fc40000410000 */
[----:B------:R-:W-:Y:S02]  /*1ce0*/  FMUL.FTZ R60, R39, R60 ;  /* 0x0000003c273c7220 */ /* 0x000fe40000410000 */
[----:B------:R-:W-:Y:S02]  /*1cf0*/  FFMA.FTZ R49, R62, R37, R49 ;  /* 0x000000253e317223 */ /* 0x000fe40000010031 */
[----:B------:R-:W-:Y:S02]  /*1d00*/  FFMA.FTZ R50, R58, R43, R50 ;  /* 0x0000002b3a327223 */ /* 0x000fe40000010032 */
[----:B------:R-:W-:Y:S01]  /*1d10*/  FFMA.FTZ R51, R56, R60, R51 ;  /* 0x0000003c38337223 */ /* 0x000fe20000010033 */
[----:B------:R-:W-:Y:S05]  /*1d20*/  @!P1 BRA `(.L_x_5107) ;  /* 0xfffff65000009947 */ /* 0x000fea000383ffff */
.L_x_5104:
[----:B------:R-:W-:Y:S01]  /*1d30*/  BAR.SYNC.DEFER_BLOCKING 0x0 ;  /* 0x0000000000007b1d */ /* 0x000fe20000010000 */
[----:B------:R-:W-:Y:S01]  /*1d40*/  ISETP.NE.AND P0, PT, R54, RZ, PT ;  /* 0x000000ff3600720c */ /* 0x000fe20003f05270 */
[----:B------:R-:W-:Y:S01]  /*1d50*/  IMAD R24, R6, c[0x0][0x200], RZ ;  /* 0x0000800006187a24 */ /* 0x000fe200078e02ff */
[----:B------:R-:W-:Y:S01]  /*1d60*/  F2FP.BF16.PACK_AB R48, R49, R48 ;  /* 0x000000303130723e */ /* 0x000fe200000010ff */
[----:B------:R-:W-:Y:S01]  /*1d70*/  IMAD.WIDE.U32 R22, R5, c[0x0][0x200], RZ ;  /* 0x0000800005167a25 */ /* 0x000fe200078e00ff */
[----:B------:R-:W-:Y:S01]  /*1d80*/  F2FP.BF16.PACK_AB R49, R51, R50 ;  /* 0x000000323331723e */ /* 0x000fe200000010ff */
[----:B------:R-:W-:Y:S02]  /*1d90*/  BSSY B0, `(.L_x_5108) ;  /* 0x000001a000007945 */ /* 0x000fe40003800000 */
[----:B------:R-:W-:-:S05]  /*1da0*/  IMAD R37, R5, c[0x0][0x204], R24 ;  /* 0x0000810005257a24 */ /* 0x000fca00078e0218 */
        /* <DEDUP_REMOVED lines=12> */
[----:B------:R-:W-:-:S05]  /*1e70*/  IMAD.SHL.U32 R21, R9, 0x80, RZ ;  /* 0x0000008009157824 */ /* 0x000fca00078e00ff */
[----:B------:R-:W-:-:S04]  /*1e80*/  IADD3 R24, P0, R34, R21, RZ ;  /* 0x0000001522187210 */ /* 0x000fc80007f1e0ff */
[----:B------:R-:W-:Y:S01]  /*1e90*/  LEA.HI.X.SX32 R25, R21, R35, 0x1, P0 ;  /* 0x0000002315197211 */ /* 0x000fe200000f0eff */
[----:B------:R-:W-:-:S04]  /*1ea0*/  IMAD R21, R3, c[0x0][0x208], RZ ;  /* 0x0000820003157a24 */ /* 0x000fc800078e02ff */
[----:B------:R-:W-:-:S04]  /*1eb0*/  IMAD.WIDE.U32 R24, R5, c[0x0][0x200], R24 ;  /* 0x0000800005187a25 */ /* 0x000fc800078e0018 */
[----:B------:R-:W-:Y:S01]  /*1ec0*/  IMAD R21, R0, c[0x0][0x20c], R21 ;  /* 0x0000830000157a24 */ /* 0x000fe200078e0215 */
[----:B------:R-:W-:-:S05]  /*1ed0*/  IADD3 R25, R37, R25, RZ ;  /* 0x0000001925197210 */ /* 0x000fca0007ffe0ff */
[----:B------:R-:W-:-:S04]  /*1ee0*/  IMAD.WIDE.U32 R24, R0, c[0x0][0x208], R24 ;  /* 0x0000820000187a25 */ /* 0x000fc800078e0018 */
[----:B------:R-:W-:Y:S01]  /*1ef0*/  IMAD.IADD R21, R25, 0x1, R21 ;  /* 0x0000000119157824 */ /* 0x000fe200078e0215 */
[----:B------:R-:W-:-:S04]  /*1f00*/  LEA R36, P0, R24, c[0x0][0x258], 0x1 ;  /* 0x0000960018247a11 */ /* 0x000fc800078008ff */
[----:B------:R-:W-:-:S05]  /*1f10*/  LEA.HI.X R37, R24, c[0x0][0x25c], R21, 0x1, P0 ;  /* 0x0000970018257a11 */ /* 0x000fca00000f0c15 */
[----:B------:R0:W-:Y:S04]  /*1f20*/  STG.E.U16 [R36.64], R41 ;  /* 0x0000002924007986 */ /* 0x0001e8000c101504 */
.L_x_5109:
[----:B------:R-:W-:Y:S05]  /*1f30*/  BSYNC B0 ;  /* 0x0000000000007941 */ /* 0x000fea0003800000 */
.L_x_5108:
[----:B------:R-:W-:Y:S01]  /*1f40*/  MOV R23, R45 ;  /* 0x0000002d00177202 */ /* 0x000fe20000000f00 */
[----:B------:R-:W-:Y:S01]  /*1f50*/  HFMA2.MMA R25, -RZ, RZ, 0, 1.1920928955078125e-07 ;  /* 0x00000002ff197435 */ /* 0x000fe200000001ff */
[----:B0-----:R-:W-:Y:S01]  /*1f60*/  IMAD R37, R3, c[0x0][0x208], RZ ;  /* 0x0000820003257a24 */ /* 0x001fe200078e02ff */
[-C--:B------:R-:W-:Y:S01]  /*1f70*/  ISETP.GE.AND P0, PT, R14, R43.reuse, PT ;  /* 0x0000002b0e00720c */ /* 0x080fe20003f06270 */
[C---:B------:R-:W-:Y:S01]  /*1f80*/  IMAD.SHL.U32 R21, R9.reuse, 0x80, RZ ;  /* 0x0000008009157824 */ /* 0x040fe200078e00ff */
[-C--:B------:R-:W-:Y:S01]  /*1f90*/  ISETP.GE.AND P1, PT, R16, R43.reuse, PT ;  /* 0x0000002b1000720c */ /* 0x080fe20003f26270 */
[----:B------:R-:W-:Y:S01]  /*1fa0*/  IMAD.WIDE.U32 R22, R0, c[0x0][0x208], R22 ;  /* 0x0000820000167a25 */ /* 0x000fe200078e0016 */
[----:B------:R-:W-:Y:S02]  /*1fb0*/  IADD3 R9, R9, 0x1, RZ ;  /* 0x0000000109097810 */ /* 0x000fe40007ffe0ff */
[----:B------:R-:W-:Y:S01]  /*1fc0*/  ISETP.GE.AND P2, PT, R18, R43, PT ;  /* 0x0000002b1200720c */ /* 0x000fe20003f46270 */
[----:B------:R-:W-:Y:S01]  /*1fd0*/  IMAD R36, R0, c[0x0][0x20c], R37 ;  /* 0x0000830000247a24 */ /* 0x000fe200078e0225 */
[----:B------:R-:W-:Y:S01]  /*1fe0*/  SHF.R.S32.HI R37, RZ, 0x1f, R21 ;  /* 0x0000001fff257819 */ /* 0x000fe20000011415 */
[----:B------:R-:W-:Y:S01]  /*1ff0*/  IMAD.WIDE R24, R34, R25, c[0x0][0x258] ;  /* 0x0000960022187625 */ /* 0x000fe200078e0219 */
[----:B------:R-:W-:-:S04]  /*2000*/  IADD3 R21, P3, R21, R22, RZ ;  /* 0x0000001615157210 */ /* 0x000fc80007f7e0ff */
[----:B------:R-:W-:Y:S02]  /*2010*/  IADD3.X R23, R37, R36, R23, P3, !PT ;  /* 0x0000002425177210 */ /* 0x000fe40001ffe417 */
[----:B------:R-:W-:-:S04]  /*2020*/  LEA R22, P3, R21, R24, 0x1 ;  /* 0x0000001815167211 */ /* 0x000fc800078608ff */
[----:B------:R-:W-:Y:S02]  /*2030*/  LEA.HI.X R23, R21, R25, R23, 0x1, P3 ;  /* 0x0000001915177211 */ /* 0x000fe400018f0c17 */
[----:B------:R-:W-:-:S03]  /*2040*/  IADD3 R19, P3, R19, 0x100, RZ ;  /* 0x0000010013137810 */ /* 0x000fc60007f7e0ff */
[----:B------:R0:W-:Y:S01]  /*2050*/  @!P0 STG.E.U16 [R22.64+0x40], R39 ;  /* 0x0000402716008986 */ /* 0x0001e2000c101504 */
[----:B------:R-:W-:Y:S01]  /*2060*/  ISETP.GE.AND P0, PT, R9, c[0x0][0x174], PT ;  /* 0x00005d0009007a0c */ /* 0x000fe20003f06270 */
[----:B------:R-:W-:Y:S02]  /*2070*/  IMAD.X R20, RZ, RZ, R20, P3 ;  /* 0x000000ffff147224 */ /* 0x000fe400018e0614 */
        /* <DEDUP_REMOVED lines=8> */
.L_x_5110:
[----:B------:R-:W-:Y:S05]  /*2100*/  EXIT ;  /* 0x000000000000794d */ /* 0x000fea0003800000 */
.L_x_5112:
        /* <DEDUP_REMOVED lines=15> */
.L_x_5466:


//--------------------- .text._Z25selective_scan_fwd_kernelI32Selective_Scan_fwd_kernel_traitsILi32ELi4ELi1ELb0ELb0ELb1ELb1EN3c108BFloat16EfEEv13SSMParamsBase --------------------------
	.section	.text._Z25selective_scan_fwd_kernelI32Selective_Scan_fwd_kernel_traitsILi32ELi4ELi1ELb0ELb0ELb1ELb1EN3c108BFloat16EfEEv13SSMParamsBase,"ax",@progbits
	.sectioninfo	@"SHI_REGISTERS=70"
	.align	128
        .global         _Z25selective_scan_fwd_kernelI32Selective_Scan_fwd_kernel_traitsILi32ELi4ELi1ELb0ELb0ELb1ELb1EN3c108BFloat16EfEEv13SSMParamsBase
        .type           _Z25selective_scan_fwd_kernelI32Selective_Scan_fwd_kernel_traitsILi32ELi4ELi1ELb0ELb0ELb1ELb1EN3c108BFloat16EfEEv13SSMParamsBase,@function
        .size           _Z25selective_scan_fwd_kernelI32Selective_Scan_fwd_kernel_traitsILi32ELi4ELi1ELb0ELb0ELb1ELb1EN3c108BFloat16EfEEv13SSMParamsBase,(.L_x_5467 - _Z25selective_scan_fwd_kernelI32Selective_Scan_fwd_kernel_traitsILi32ELi4ELi1ELb0ELb0ELb1ELb1EN3c108BFloat16EfEEv13SSMParamsBase)
        .other          _Z25selective_scan_fwd_kernelI32Selective_Scan_fwd_kernel_traitsILi32ELi4ELi1ELb0ELb0ELb1ELb1EN3c108BFloat16EfEEv13SSMParamsBase,@"STO_CUDA_ENTRY STV_DEFAULT"
_Z25selective_scan_fwd_kernelI32Selective_Scan_fwd_kernel_traitsILi32ELi4ELi1ELb0ELb0ELb1ELb1EN3c108BFloat16EfEEv13SSMParamsBase:
.text._Z25selective_scan_fwd_kernelI32Selective_Scan_fwd_kernel_traitsILi32ELi4ELi1ELb0ELb0ELb1ELb1EN3c108BFloat16EfEEv13SSMParamsBase:
[----:B------:R-:W-:Y:S02]  /*0000*/  IMAD.MOV.U32 R1, RZ, RZ, c[0x0][0x28] ;  /* 0x00000a00ff017624 */ /* 0x000fe400078e00ff */
        /* <DEDUP_REMOVED lines=20> */
[----:B--2---:R-:W-:Y:S01]  /*0150*/  HFMA2.MMA R6, -RZ, RZ, 0, 0 ;  /* 0x00000000ff067435 */ /* 0x004fe200000001ff */
[----:B---3--:R-:W-:-:S04]  /*0160*/  IMAD.MOV R8, RZ, RZ, -R7 ;  /* 0x000000ffff087224 */ /* 0x008fc800078e0a07 */
[----:B------:R-:W-:Y:S02]  /*0170*/  IMAD R11, R8, R9, RZ ;  /* 0x00000009080b7224 */ /* 0x000fe400078e02ff */
[----:B-1----:R-:W-:Y:S01]  /*0180*/  IMAD.MOV.U32 R4, RZ, RZ, c[0x0][0x174] ;  /* 0x00005d00ff047624 */ /* 0x002fe200078e00ff */
[----:B----4-:R-:W-:Y:S02]  /*0190*/  IABS R2, R45 ;  /* 0x0000002d00027213 */ /* 0x010fe40000000000 */
[----:B------:R-:W-:Y:S02]  /*01a0*/  IMAD.HI.U32 R7, R7, R11, R6 ;  /* 0x0000000b07077227 */ /* 0x000fe400078e0006 */
[----:B------:R-:W-:-:S04]  /*01b0*/  ISETP.GE.AND P0, PT, R4, 0x1, PT ;  /* 0x000000010400780c */ /* 0x000fc80003f06270 */
[----:B------:R-:W-:-:S04]  /*01c0*/  IMAD.HI.U32 R0, R7, R2, RZ ;  /* 0x0000000207007227 */ /* 0x000fc800078e00ff */
[----:B------:R-:W-:-:S04]  /*01d0*/  IMAD.MOV R3, RZ, RZ, -R0 ;  /* 0x000000ffff037224 */ /* 0x000fc800078e0a00 */
[----:B------:R-:W-:Y:S01]  /*01e0*/  IMAD R2, R9, R3, R2 ;  /* 0x0000000309027224 */ /* 0x000fe200078e0202 */
[----:B------:R-:W-:Y:S02]  /*01f0*/  LOP3.LUT R3, R45, c[0x0][0x178], RZ, 0x3c, !PT ;  /* 0x00005e002d037a12 */ /* 0x000fe400078e3cff */
[----:B0-----:R-:W-:Y:S02]  /*0200*/  SHF.R.S32.HI R22, RZ, 0x1f, R23 ;  /* 0x0000001fff167819 */ /* 0x001fe40000011417 */
        /* <DEDUP_REMOVED lines=9> */
[----:B------:R-:W-:Y:S01]  /*02a0*/  @!P1 IADD3 R0, R0, 0x1, RZ ;  /* 0x0000000100009810 */ /* 0x000fe20007ffe0ff */
[C---:B------:R-:W-:Y:S01]  /*02b0*/  IMAD.WIDE.U32 R2, R45.reuse, c[0x0][0x1d8], RZ ;  /* 0x000076002d027a25 */ /* 0x040fe200078e00ff */
[----:B------:R-:W-:Y:S01]  /*02c0*/  ISETP.NE.AND P1, PT, RZ, c[0x0][0x178], PT ;  /* 0x00005e00ff007a0c */ /* 0x000fe20003f25270 */
[----:B------:R-:W1:Y:S02]  /*02d0*/  S2R R19, SR_LANEID ;  /* 0x0000000000137919 */ /* 0x000e640000000000 */
[----:B------:R-:W-:-:S02]  /*02e0*/  IMAD R9, R45, c[0x0][0x1dc], R8 ;  /* 0x000077002d097a24 */ /* 0x000fc400078e0208 */
[----:B------:R-:W-:Y:S02]  /*02f0*/  IMAD R13, R23, c[0x0][0x1b4], R4 ;  /* 0x00006d00170d7a24 */ /* 0x000fe400078e0204 */
[C---:B------:R-:W-:Y:S02]  /*0300*/  IMAD.WIDE.U32 R4, R45.reuse, c[0x0][0x1e8], RZ ;  /* 0x00007a002d047a25 */ /* 0x040fe400078e00ff */
[----:B------:R-:W-:Y:S02]  /*0310*/  @P0 IADD3 R0, R0, 0x1, RZ ;  /* 0x0000000100000810 */ /* 0x000fe40007ffe0ff */
[----:B------:R-:W-:Y:S02]  /*0320*/  IMAD R11, R45, c[0x0][0x1ec], R10 ;  /* 0x00007b002d0b7a24 */ /* 0x000fe400078e020a */
[----:B------:R-:W-:Y:S02]  /*0330*/  IMAD.IADD R3, R3, 0x1, R9 ;  /* 0x0000000103037824 */ /* 0x000fe400078e0209 */
[C---:B0-----:R-:W-:Y:S01]  /*0340*/  IMAD.SHL.U32 R16, R54.reuse, 0x4, RZ ;  /* 0x0000000436107824 */ /* 0x041fe200078e00ff */
[----:B------:R-:W-:Y:S01]  /*0350*/  LOP3.LUT R21, R54, 0x1f, RZ, 0xc0, !PT ;  /* 0x0000001f36157812 */ /* 0x000fe200078ec0ff */
[----:B------:R-:W-:Y:S01]  /*0360*/  @!P2 IMAD.MOV R0, RZ, RZ, -R0 ;  /* 0x000000ffff00a224 */ /* 0x000fe200078e0a00 */
[----:B------:R-:W-:Y:S01]  /*0370*/  @!P1 LOP3.LUT R0, RZ, c[0x0][0x178], RZ, 0x33, !PT ;  /* 0x00005e00ff009a12 */ /* 0x000fe200078e33ff */
[----:B------:R-:W-:Y:S01]  /*0380*/  IMAD R8, R22, c[0x0][0x1d0], RZ ;  /* 0x0000740016087a24 */ /* 0x000fe200078e02ff */
[----:B------:R-:W-:Y:S01]  /*0390*/  IADD3 R5, R5, R11, RZ ;  /* 0x0000000b05057210 */ /* 0x000fe20007ffe0ff */
[----:B------:R-:W-:Y:S01]  /*03a0*/  IMAD.WIDE.U32 R2, R23, c[0x0][0x1d0], R2 ;  /* 0x0000740017027a25 */ /* 0x000fe200078e0002 */
[----:B------:R-:W-:-:S02]  /*03b0*/  LOP3.LUT R26, R21, 0xffffff80, R16, 0xf8, !PT ;  /* 0xffffff80151a7812 */ /* 0x000fc400078ef810 */
[----:B------:R-:W-:Y:S01]  /*03c0*/  IADD3 R20, R16, 0x1, RZ ;  /* 0x0000000110147810 */ /* 0x000fe20007ffe0ff */
[C---:B------:R-:W-:Y:S01]  /*03d0*/  IMAD R11, R23.reuse, c[0x0][0x1d4], R8 ;  /* 0x00007500170b7a24 */ /* 0x040fe200078e0208 */
[----:B------:R-:W-:Y:S01]  /*03e0*/  SHF.R.S32.HI R8, RZ, 0x1f, R0 ;  /* 0x0000001fff087819 */ /* 0x000fe20000011400 */
[C---:B------:R-:W-:Y:S01]  /*03f0*/  IMAD.WIDE.U32 R6, R23.reuse, c[0x0][0x1b0], RZ ;  /* 0x00006c0017067a25 */ /* 0x040fe200078e00ff */
[----:B------:R-:W-:Y:S02]  /*0400*/  SHF.R.S32.HI R27, RZ, 0x1f, R26 ;  /* 0x0000001fff1b7819 */ /* 0x000fe4000001141a */
[----:B------:R-:W-:Y:S01]  /*0410*/  IADD3 R33, P0, R26, R2, RZ ;  /* 0x000000021a217210 */ /* 0x000fe20007f1e0ff */
[----:B------:R-:W-:Y:S01]  /*0420*/  IMAD R10, R22, c[0x0][0x1e0], RZ ;  /* 0x00007800160a7a24 */ /* 0x000fe200078e02ff */
[C---:B------:R-:W-:Y:S01]  /*0430*/  IADD3 R18, R16.reuse, 0x2, RZ ;  /* 0x0000000210127810 */ /* 0x040fe20007ffe0ff */
[----:B------:R-:W-:Y:S01]  /*0440*/  IMAD.WIDE.U32 R4, R23, c[0x0][0x1e0], R4 ;  /* 0x0000780017047a25 */ /* 0x000fe200078e0004 */
[----:B------:R-:W-:-:S02]  /*0450*/  IADD3 R16, R16, 0x3, RZ ;  /* 0x0000000310107810 */ /* 0x000fc40007ffe0ff */
[C---:B------:R-:W-:Y:S01]  /*0460*/  LOP3.LUT R14, R26.reuse, 0x20, RZ, 0xfc, !PT ;  /* 0x000000201a0e7812 */ /* 0x040fe200078efcff */
[----:B------:R-:W-:Y:S01]  /*0470*/  IMAD.IADD R7, R7, 0x1, R13 ;  /* 0x0000000107077824 */ /* 0x000fe200078e020d */
[----:B------:R-:W-:Y:S01]  /*0480*/  IADD3 R39, P1, R26, R4, RZ ;  /* 0x000000041a277210 */ /* 0x000fe20007f3e0ff */
[----:B------:R-:W-:Y:S01]  /*0490*/  IMAD R9, R8, c[0x0][0x1c8], RZ ;  /* 0x0000720008097a24 */ /* 0x000fe200078e02ff */
[----:B------:R-:W-:Y:S01]  /*04a0*/  IADD3.X R8, R27, R3, R11, P0, !PT ;  /* 0x000000031b087210 */ /* 0x000fe200007fe40b */
[----:B------:R-:W-:Y:S01]  /*04b0*/  IMAD R13, R23, c[0x0][0x1e4], R10 ;  /* 0x00007900170d7a24 */ /* 0x000fe200078e020a */
[----:B------:R-:W-:Y:S01]  /*04c0*/  LEA R34, P2, R39, c[0x0][0x248], 0x1 ;  /* 0x0000920027227a11 */ /* 0x000fe200078408ff */
[----:B------:R-:W-:Y:S01]  /*04d0*/  IMAD.WIDE.U32 R2, R0, c[0x0][0x1c8], R6 ;  /* 0x0000720000027a25 */ /* 0x000fe200078e0006 */
[----:B------:R-:W-:Y:S02]  /*04e0*/  LOP3.LUT R12, R26, 0x40, RZ, 0xfc, !PT ;  /* 0x000000401a0c7812 */ /* 0x000fe400078efcff */
[----:B------:R-:W-:Y:S01]  /*04f0*/  IADD3.X R4, R27, R5, R13, P1, !PT ;  /* 0x000000051b047210 */ /* 0x000fe20000ffe40d */
[----:B------:R-:W-:Y:S01]  /*0500*/  IMAD R7, R0, c[0x0][0x1cc], R9 ;  /* 0x0000730000077a24 */ /* 0x000fe200078e0209 */
[----:B------:R-:W-:Y:S01]  /*0510*/  LEA R32, P1, R33, c[0x0][0x240], 0x1 ;  /* 0x0000900021207a11 */ /* 0x000fe200078208ff */
[----:B------:R-:W-:Y:S01]  /*0520*/  IMAD R0, R23, c[0x0][0x164], R45 ;  /* 0x0000590017007a24 */ /* 0x000fe200078e022d */
[----:B------:R-:W-:Y:S01]  /*0530*/  LEA R9, P0, R2, c[0x0][0x230], 0x1 ;  /* 0x00008c0002097a11 */ /* 0x000fe200078008ff */
[----:B------:R-:W-:Y:S01]  /*0540*/  IMAD.WIDE.U32 R30, R45, c[0x0][0x198], RZ ;  /* 0x000066002d1e7a25 */ /* 0x000fe200078e00ff */
[----:B------:R-:W-:-:S02]  /*0550*/  IADD3 R3, R3, R7, RZ ;  /* 0x0000000703037210 */ /* 0x000fc40007ffe0ff */
[----:B------:R-:W-:Y:S01]  /*0560*/  LEA.HI.X R33, R33, c[0x0][0x244], R8, 0x1, P1 ;  /* 0x0000910021217a11 */ /* 0x000fe200008f0c08 */
[----:B------:R-:W-:Y:S01]  /*0570*/  IMAD.WIDE.U32 R28, R45, c[0x0][0x180], RZ ;  /* 0x000060002d1c7a25 */ /* 0x000fe200078e00ff */
[----:B------:R-:W-:Y:S02]  /*0580*/  LEA.HI.X R39, R39, c[0x0][0x24c], R4, 0x1, P2 ;  /* 0x0000930027277a11 */ /* 0x000fe400010f0c04 */
[----:B------:R-:W-:Y:S01]  /*0590*/  LEA.HI.X R8, R2, c[0x0][0x234], R3, 0x1, P0 ;  /* 0x00008d0002087a11 */ /* 0x000fe200000f0c03 */
[----:B------:R-:W-:Y:S01]  /*05a0*/  IMAD R4, R44, c[0x0][0x198], RZ ;  /* 0x000066002c047a24 */ /* 0x000fe200078e02ff */
[----:B------:R-:W-:Y:S01]  /*05b0*/  LOP3.LUT R10, R26, 0x60, RZ, 0xfc, !PT ;  /* 0x000000601a0a7812 */ /* 0x000fe200078efcff */
[----:B------:R-:W-:Y:S02]  /*05c0*/  IMAD R2, R44, c[0x0][0x180], RZ ;  /* 0x000060002c027a24 */ /* 0x000fe400078e02ff */
[----:B------:R-:W-:Y:S02]  /*05d0*/  IMAD R11, R45, c[0x0][0x19c], R4 ;  /* 0x000067002d0b7a24 */ /* 0x000fe400078e0204 */
[----:B------:R-:W-:-:S02]  /*05e0*/  IMAD R0, R0, c[0x0][0x174], RZ ;  /* 0x00005d0000007a24 */ /* 0x000fc400078e02ff */
[----:B------:R-:W-:Y:S01]  /*05f0*/  IMAD R13, R45, c[0x0][0x184], R2 ;  /* 0x000061002d0d7a24 */ /* 0x000fe200078e0202 */
[----:B------:R-:W-:Y:S01]  /*0600*/  IADD3 R11, R31, R11, RZ ;  /* 0x0000000b1f0b7210 */ /* 0x000fe20007ffe0ff */
[----:B------:R-:W-:Y:S02]  /*0610*/  IMAD.MOV.U32 R17, RZ, RZ, RZ ;  /* 0x000000ffff117224 */ /* 0x000fe400078e00ff */
[----:B------:R-:W-:Y:S02]  /*0620*/  IMAD R15, R0, c[0x0][0x16c], RZ ;  /* 0x00005b00000f7a24 */ /* 0x000fe400078e02ff */
[----:B-1----:R-:W-:Y:S02]  /*0630*/  IMAD.IADD R13, R29, 0x1, R13 ;  /* 0x000000011d0d7824 */ /* 0x002fe400078e020d */
.L_x_5130:
[----:B------:R-:W-:Y:S01]  /*0640*/  BAR.SYNC.DEFER_BLOCKING 0x0 ;  /* 0x0000000000007b1d */ /* 0x000fe20000010000 */
[----:B------:R-:W-:Y:S01]  /*0650*/  IMAD.MOV.U32 R0, RZ, RZ, -0x80 ;  /* 0xffffff80ff007424 */ /* 0x000fe200078e00ff */
[----:B0-----:R-:W-:Y:S02]  /*0660*/  PRMT R3, RZ, 0x7610, R3 ;  /* 0x00007610ff037816 */ /* 0x001fe40000000003 */
[----:B------:R-:W-:Y:S01]  /*0670*/  PRMT R5, RZ, 0x7610, R5 ;  /* 0x00007610ff057816 */ /* 0x000fe20000000005 */
[----:B------:R-:W-:Y:S01]  /*0680*/  IMAD R7, R17, R0, c[0x0][0x168] ;  /* 0x00005a0011077624 */ /* 0x000fe200078e0200 */
[----:B------:R-:W-:-:S02]  /*0690*/  PRMT R35, RZ, 0x7610, R35 ;  /* 0x00007610ff237816 */ /* 0x000fc40000000023 */
[----:B------:R-:W-:Y:S02]  /*06a0*/  PRMT R37, RZ, 0x7610, R37 ;  /* 0x00007610ff257816 */ /* 0x000fe40000000025 */
[-C--:B------:R-:W-:Y:S02]  /*06b0*/  ISETP.GE.AND P0, PT, R26, R7.reuse, PT ;  /* 0x000000071a00720c */ /* 0x080fe40003f06270 */
[-C--:B------:R-:W-:Y:S02]  /*06c0*/  ISETP.GE.AND P1, PT, R14, R7.reuse, PT ;  /* 0x000000070e00720c */ /* 0x080fe40003f26270 */
[-C--:B------:R-:W-:Y:S02]  /*06d0*/  ISETP.GE.AND P2, PT, R12, R7.reuse, PT ;  /* 0x000000070c00720c */ /* 0x080fe40003f46270 */
[----:B------:R-:W-:-:S07]  /*06e0*/  ISETP.GE.AND P3, PT, R10, R7, PT ;  /* 0x000000070a00720c */ /* 0x000fce0003f66270 */
[----:B------:R-:W2:Y:S04]  /*06f0*/  @!P0 LDG.E.U16 R3, [R32.64] ;  /* 0x0000000420038981 */ /* 0x000ea8000c1e1500 */
[----:B------:R-:W3:Y:S04]  /*0700*/  @!P1 LDG.E.U16 R5, [R32.64+0x40] ;  /* 0x0000400420059981 */ /* 0x000ee8000c1e1500 */
[----:B------:R-:W4:Y:S04]  /*0710*/  @!P2 LDG.E.U16 R35, [R32.64+0x80] ;  /* 0x000080042023a981 */ /* 0x000f28000c1e1500 */
[----:B------:R-:W4:Y:S01]  /*0720*/  @!P3 LDG.E.U16 R37, [R32.64+0xc0] ;  /* 0x0000c0042025b981 */ /* 0x000f22000c1e1500 */
[----:B------:R-:W-:Y:S01]  /*0730*/  IMAD.SHL.U32 R6, R19, 0x2, RZ ;  /* 0x0000000213067824 */ /* 0x000fe200078e00ff */
        /* <DEDUP_REMOVED lines=10> */
[----:B------:R-:W-:Y:S01]  /*07e0*/  STS.U16 [R6+0xc0], R37 ;  /* 0x0000c02506007388 */ /* 0x000fe20000000400 */
[----:B------:R-:W-:-:S06]  /*07f0*/  NOP ;  /* 0x0000000000007918 */ /* 0x000fcc0000000000 */
[----:B------:R-:W-:Y:S01]  /*0800*/  LDS.64 R36, [R19.X8] ;  /* 0x0000000013247984 */ /* 0x000fe20000008a00 */
[----:B0-----:R-:W-:Y:S02]  /*0810*/  MOV R35, R39 ;  /* 0x0000002700237202 */ /* 0x001fe40000000f00 */
[----:B------:R-:W-:Y:S01]  /*0820*/  PRMT R39, RZ, 0x7610, R39 ;  /* 0x00007610ff277816 */ /* 0x000fe20000000027 */
        /* <DEDUP_REMOVED lines=61> */
.L_x_5114:
[----:B------:R-:W-:Y:S05]  /*0c00*/  BSYNC B0 ;  /* 0x0000000000007941 */ /* 0x000fea0003800000 */
.L_x_5113:
        /* <DEDUP_REMOVED lines=33> */
.L_x_5116:
[----:B------:R-:W-:Y:S05]  /*0e20*/  BSYNC B0 ;  /* 0x0000000000007941 */ /* 0x000fea0003800000 */
.L_x_5115:
        /* <DEDUP_REMOVED lines=33> */
.L_x_5118:
[----:B------:R-:W-:Y:S05]  /*1040*/  BSYNC B0 ;  /* 0x0000000000007941 */ /* 0x000fea0003800000 */
.L_x_5117:
        /* <DEDUP_REMOVED lines=33> */
.L_x_5120:
[----:B------:R-:W-:Y:S05]  /*1260*/  BSYNC B0 ;  /* 0x0000000000007941 */ /* 0x000fea0003800000 */
.L_x_5119:
        /* <DEDUP_REMOVED lines=15> */
.L_x_5124:
        /* <DEDUP_REMOVED lines=19> */
[C---:B------:R-:W-:Y:S01]  /*1490*/  IMAD R41, R53.reuse, c[0x0][0x18c], R40 ;  /* 0x0000630035297a24 */ /* 0x040fe200078e0228 */
        /* <DEDUP_REMOVED lines=8> */
[----:B------:R0:W4:Y:S04]  /*1520*/  @!P4 LDG.E.U16 R43, [R38.64+0xc0] ;  /* 0x0000c004262bc981 */ /* 0x000128000c1e1500 */
[----:B------:R-:W4:Y:S01]  /*1530*/  LDG.E R40, [R40.64] ;  /* 0x0000000428287981 */ /* 0x000f22000c1e1900 */
[----:B------:R-:W-:Y:S01]  /*1540*/  MOV R36, R30 ;  /* 0x0000001e00247202 */ /* 0x000fe20000000f00 */
[----:B------:R-:W-:-:S02]  /*1550*/  IMAD R42, R42, c[0x0][0x1a0], RZ ;  /* 0x000068002a2a7a24 */ /* 0x000fc400078e02ff */
[----:B------:R-:W-:Y:S02]  /*1560*/  IMAD.MOV.U32 R37, RZ, RZ, R11 ;  /* 0x000000ffff257224 */ /* 0x000fe400078e000b */
[C---:B0-----:R-:W-:Y:S02]  /*1570*/  IMAD R39, R53.reuse, c[0x0][0x1a4], R42 ;  /* 0x0000690035277a24 */ /* 0x041fe400078e022a */
[----:B------:R-:W-:Y:S01]  /*1580*/  IMAD.WIDE.U32 R36, R53, c[0x0][0x1a0], R36 ;  /* 0x0000680035247a25 */ /* 0x000fe200078e0024 */
[----:B------:R-:W0:Y:S04]  /*1590*/  S2R R54, SR_TID.X ;  /* 0x0000000000367919 */ /* 0x000e280000002100 */
[----:B------:R-:W-:Y:S02]  /*15a0*/  LEA R38, P1, R36, c[0x0][0x228], 0x2 ;  /* 0x00008a0024267a11 */ /* 0x000fe400078210ff */
[----:B------:R-:W-:-:S04]  /*15b0*/  IADD3 R37, R37, R39, RZ ;  /* 0x0000002725257210 */ /* 0x000fc80007ffe0ff */
[----:B------:R-:W-:Y:S01]  /*15c0*/  LEA.HI.X R39, R36, c[0x0][0x22c], R37, 0x2, P1 ;  /* 0x00008b0024277a11 */ /* 0x000fe200008f1425 */
[----:B------:R-:W-:Y:S01]  /*15d0*/  FMUL.FTZ R62, R0, R5 ;  /* 0x00000005003e7220 */ /* 0x000fe20000410000 */
[-C--:B------:R-:W-:Y:S01]  /*15e0*/  ISETP.GE.U32.AND P2, PT, R20, R7.reuse, PT ;  /* 0x000000071400720c */ /* 0x080fe20003f46070 */
[----:B------:R-:W-:Y:S01]  /*15f0*/  FMUL.FTZ R61, R47, R4 ;  /* 0x000000042f3d7220 */ /* 0x000fe20000410000 */
[----:B------:R-:W-:Y:S01]  /*1600*/  ISETP.GE.U32.AND P3, PT, R18, R7, PT ;  /* 0x000000071200720c */ /* 0x000fe20003f66070 */
[----:B0-----:R-:W-:-:S03]  /*1610*/  IMAD.SHL.U32 R42, R54, 0x4, RZ ;  /* 0x00000004362a7824 */ /* 0x001fc600078e00ff */
[----:B------:R-:W-:Y:S02]  /*1620*/  FSEL R61, R61, RZ, !P2 ;  /* 0x000000ff3d3d7208 */ /* 0x000fe40005000000 */
[----:B------:R-:W-:-:S04]  /*1630*/  ISETP.GE.U32.AND P1, PT, R42, R7, PT ;  /* 0x000000072a00720c */ /* 0x000fc80003f26070 */
[----:B------:R-:W-:Y:S01]  /*1640*/  FSEL R62, R62, RZ, !P1 ;  /* 0x000000ff3e3e7208 */ /* 0x000fe20004800000 */
[----:B--2---:R-:W-:Y:S04]  /*1650*/  STS.U16 [R6], R59 ;  /* 0x0000003b06007388 */ /* 0x004fe80000000400 */
[----:B---3--:R-:W-:Y:S04]  /*1660*/  STS.U16 [R6+0x40], R57 ;  /* 0x0000403906007388 */ /* 0x008fe80000000400 */
[----:B----4-:R0:W-:Y:S04]  /*1670*/  STS.U16 [R6+0x80], R55 ;  /* 0x0000803706007388 */ /* 0x0101e80000000400 */
[----:B------:R-:W-:Y:S01]  /*1680*/  STS.U16 [R6+0xc0], R43 ;  /* 0x0000c02b06007388 */ /* 0x000fe20000000400 */
[----:B------:R-:W-:Y:S01]  /*1690*/  FMUL.FTZ R36, R40, 1.4426950216293334961 ;  /* 0x3fb8aa3b28247820 */ /* 0x000fe20000410000 */
[----:B------:R-:W-:-:S06]  /*16a0*/  NOP ;  /* 0x0000000000007918 */ /* 0x000fcc0000000000 */
[C---:B------:R-:W-:Y:S01]  /*16b0*/  FMUL.FTZ R40, R36.reuse, R4 ;  /* 0x0000000424287220 */ /* 0x040fe20000410000 */
[----:B------:R1:W5:Y:S01]  /*16c0*/  LDG.E R60, [R38.64] ;  /* 0x00000004263c7981 */ /* 0x000362000c1e1900 */
[C---:B------:R-:W-:Y:S01]  /*16d0*/  FMUL.FTZ R37, R36.reuse, R5 ;  /* 0x0000000524257220 */ /* 0x040fe20000410000 */
[----:B0-----:R-:W-:Y:S01]  /*16e0*/  SHF.L.U32 R55, R53, 0x3, RZ ;  /* 0x0000000335377819 */ /* 0x001fe200000006ff */
[CC--:B------:R-:W-:Y:S01]  /*16f0*/  FMUL.FTZ R41, R36.reuse, R3.reuse ;  /* 0x0000000324297220 */ /* 0x0c0fe20000410000 */
[----:B------:R-:W-:Y:S01]  /*1700*/  BSSY B0, `(.L_x_5122) ;  /* 0x000004f000007945 */ /* 0x000fe20003800000 */
[----:B------:R-:W0:Y:S01]  /*1710*/  MUFU.EX2 R40, R40 ;  /* 0x0000002800287308 */ /* 0x000e220000000800 */
[-C--:B------:R-:W-:Y:S02]  /*1720*/  FMUL.FTZ R36, R36, R2.reuse ;  /* 0x0000000224247220 */ /* 0x080fe40000410000 */
[----:B------:R-:W-:Y:S02]  /*1730*/  FMUL.FTZ R59, R46, R3 ;  /* 0x000000032e3b7220 */ /* 0x000fe40000410000 */
[----:B------:R-:W-:-:S03]  /*1740*/  FMUL.FTZ R57, R48, R2 ;  /* 0x0000000230397220 */ /* 0x000fc60000410000 */
[----:B------:R-:W2:Y:S01]  /*1750*/  MUFU.EX2 R37, R37 ;  /* 0x0000002500257308 */ /* 0x000ea20000000800 */
[----:B------:R-:W-:-:S07]  /*1760*/  FSEL R59, R59, RZ, !P3 ;  /* 0x000000ff3b3b7208 */ /* 0x000fce0005800000 */
[----:B------:R-:W3:Y:S01]  /*1770*/  MUFU.EX2 R41, R41 ;  /* 0x0000002900297308 */ /* 0x000ee20000000800 */
[----:B0-----:R-:W-:Y:S02]  /*1780*/  FSEL R64, R40, 1, !P2 ;  /* 0x3f80000028407808 */ /* 0x001fe40005000000 */
[----:B------:R-:W-:Y:S02]  /*1790*/  MOV R40, 0x3f800000 ;  /* 0x3f80000000287802 */ /* 0x000fe40000000f00 */
[----:B------:R-:W-:-:S03]  /*17a0*/  ISETP.NE.AND P2, PT, R19, 0x1f, PT ;  /* 0x0000001f1300780c */ /* 0x000fc60003f45270 */
[----:B------:R-:W0:Y:S01]  /*17b0*/  MUFU.EX2 R36, R36 ;  /* 0x0000002400247308 */ /* 0x000e220000000800 */
[----:B--2---:R-:W-:Y:S01]  /*17c0*/  FSEL R63, R37, 1, !P1 ;  /* 0x3f800000253f7808 */ /* 0x004fe20004800000 */
[----:B------:R-:W-:Y:S01]  /*17d0*/  FFMA.FTZ R37, R62, R64, R61 ;  /* 0x000000403e257223 */ /* 0x000fe2000001003d */
[----:B------:R-:W-:-:S03]  /*17e0*/  ISETP.GE.U32.AND P1, PT, R16, R7, PT ;  /* 0x000000071000720c */ /* 0x000fc60003f26070 */
[----:B-1----:R-:W-:Y:S01]  /*17f0*/  FMUL.FTZ R39, R63, R64 ;  /* 0x000000403f277220 */ /* 0x002fe20000410000 */
[----:B------:R-:W-:Y:S02]  /*1800*/  FSEL R57, R57, RZ, !P1 ;  /* 0x000000ff39397208 */ /* 0x000fe40004800000 */
[----:B---3--:R-:W-:Y:S01]  /*1810*/  FSEL R58, R41, 1, !P3 ;  /* 0x3f800000293a7808 */ /* 0x008fe20005800000 */
[----:B------:R-:W-:Y:S01]  /*1820*/  IMAD.MOV.U32 R41, RZ, RZ, RZ ;  /* 0x000000ffff297224 */ /* 0x000fe200078e00ff */
[----:B------:R-:W-:-:S03]  /*1830*/  ISETP.NE.AND P3, PT, R19, RZ, PT ;  /* 0x000000ff1300720c */ /* 0x000fc60003f65270 */
[----:B------:R-:W-:Y:S01]  /*1840*/  FFMA.FTZ R37, R58, R37, R59 ;  /* 0x000000253a257223 */ /* 0x000fe2000001003b */
[----:B0-----:R-:W-:Y:S01]  /*1850*/  FSEL R56, R36, 1, !P1 ;  /* 0x3f80000024387808 */ /* 0x001fe20004800000 */
[----:B------:R-:W-:Y:S01]  /*1860*/  FMUL.FTZ R39, R58, R39 ;  /* 0x000000273a277220 */ /* 0x000fe20000410000 */
[----:B------:R-:W-:Y:S01]  /*1870*/  ISETP.GE.AND P1, PT, R19, 0x1, PT ;  /* 0x000000011300780c */ /* 0x000fe20003f26270 */
[----:B------:R-:W-:Y:S02]  /*1880*/  @!P0 LDS.64 R40, [R55+0x130] ;  /* 0x0001300037288984 */ /* 0x000fe40000000a00 */
[C---:B------:R-:W-:Y:S02]  /*1890*/  FFMA.FTZ R37, R56.reuse, R37, R57 ;  /* 0x0000002538257223 */ /* 0x040fe40000010039 */
        /* <DEDUP_REMOVED lines=27> */
[----:B------:R-:W-:Y:S04]  /*1a50*/  LDS.64 R38, [R19.X8] ;  /* 0x0000000013267984 */ /* 0x000fe80000008a00 */
[----:B------:R-:W-:Y:S04]  /*1a60*/  @!P2 STS.64 [0x110], R36 ;  /* 0x00011024ff00a388 */ /* 0x000fe80000000a00 */
[----:B------:R-:W-:Y:S06]  /*1a70*/  BAR.SYNC.DEFER_BLOCKING 0x0 ;  /* 0x0000000000007b1d */ /* 0x000fec0000010000 */
[----:B------:R-:W1:Y:S01]  /*1a80*/  SHFL.UP PT, R65, R36, 0x1, RZ ;  /* 0x0420000024417989 */ /* 0x000e6200000e00ff */
[----:B0-----:R-:W-:-:S03]  /*1a90*/  @!P3 IMAD.MOV.U32 R67, RZ, RZ, R41 ;  /* 0x000000ffff43b224 */ /* 0x001fc600078e0029 */
[----:B------:R-:W-:Y:S04]  /*1aa0*/  @!P3 STS.64 [0x120], R40 ;  /* 0x00012028ff00b388 */ /* 0x000fe80000000a00 */
[----:B------:R-:W0:Y:S01]  /*1ab0*/  LDS.64 R42, [0x110] ;  /* 0x00011000ff2a7984 */ /* 0x000e220000000a00 */
[----:B-1----:R-:W-:-:S03]  /*1ac0*/  @!P3 MOV R65, R40 ;  /* 0x000000280041b202 */ /* 0x002fc60000000f00 */
[----:B------:R-:W-:Y:S06]  /*1ad0*/  BAR.SYNC.DEFER_BLOCKING 0x0 ;  /* 0x0000000000007b1d */ /* 0x000fec0000010000 */
[----:B------:R-:W1:Y:S01]  /*1ae0*/  LDS R66, [0x124] ;  /* 0x00012400ff427984 */ /* 0x000e620000000800 */
[C---:B0-----:R-:W-:Y:S01]  /*1af0*/  FFMA.FTZ R43, R42.reuse, R41, R43 ;  /* 0x000000292a2b7223 */ /* 0x041fe2000001002b */
[----:B------:R-:W-:Y:S01]  /*1b00*/  PRMT R41, RZ, 0x5410, R38 ;  /* 0x00005410ff297816 */ /* 0x000fe20000000026 */
[----:B------:R-:W-:Y:S02]  /*1b10*/  FMUL.FTZ R42, R42, R40 ;  /* 0x000000282a2a7220 */ /* 0x000fe40000410000 */
[----:B-1----:R-:W-:Y:S01]  /*1b20*/  @P1 FFMA.FTZ R67, R66, R65, R67 ;  /* 0x0000004142431223 */ /* 0x002fe20000010043 */
        /* <DEDUP_REMOVED lines=12> */
.L_x_5123:
[----:B------:R-:W-:Y:S05]  /*1bf0*/  BSYNC B0 ;  /* 0x0000000000007941 */ /* 0x000fea0003800000 */
.L_x_5122:
[----:B------:R-:W-:Y:S01]  /*1c00*/  IADD3 R53, R53, 0x1, RZ ;  /* 0x0000000135357810 */ /* 0x000fe20007ffe0ff */
[----:B------:R-:W-:Y:S01]  /*1c10*/  FFMA.FTZ R58, R58, R61, R59 ;  /* 0x0000003d3a3a7223 */ /* 0x000fe2000001003b */
[----:B0-----:R-:W-:Y:S01]  /*1c20*/  PRMT R43, RZ, 0x5410, R39 ;  /* 0x00005410ff2b7816 */ /* 0x001fe20000000027 */
[----:B-----5:R-:W-:Y:S01]  /*1c30*/  FMUL.FTZ R41, R41, R60 ;  /* 0x0000003c29297220 */ /* 0x020fe20000410000 */
[----:B------:R-:W-:Y:S01]  /*1c40*/  ISETP.GE.AND P1, PT, R53, c[0x0][0x16c], PT ;  /* 0x00005b0035007a0c */ /* 0x000fe20003f26270 */
[----:B------:R-:W-:Y:S01]  /*1c50*/  FFMA.FTZ R56, R56, R58, R57 ;  /* 0x0000003a38387223 */ /* 0x000fe20000010039 */
[----:B------:R-:W-:Y:S01]  /*1c60*/  PRMT R37, RZ, 0x7610, R38 ;  /* 0x00007610ff257816 */ /* 0x000fe20000000026 */
        /* <DEDUP_REMOVED lines=9> */
.L_x_5121:
[----:B------:R-:W-:Y:S01]  /*1d00*/  BAR.SYNC.DEFER_BLOCKING 0x0 ;  /* 0x0000000000007b1d */ /* 0x000fe20000010000 */
[----:B------:R-:W-:Y:S01]  /*1d10*/  ISETP.NE.AND P0, PT, R54, RZ, PT ;  /* 0x000000ff3600720c */ /* 0x000fe20003f05270 */
[----:B------:R-:W-:Y:S01]  /*1d20*/  IMAD R0, R22, c[0x0][0x200], RZ ;  /* 0x0000800016007a24 */ /* 0x000fe200078e02ff */
[----:B------:R-:W-:Y:S01]  /*1d30*/  F2FP.BF16.PACK_AB R2, R50, R49 ;  /* 0x000000313202723e */ /* 0x000fe200000010ff */
[C---:B------:R-:W-:Y:S01]  /*1d40*/  IMAD.WIDE.U32 R36, R23.reuse, c[0x0][0x200], RZ ;  /* 0x0000800017247a25 */ /* 0x040fe200078e00ff */
[----:B------:R-:W-:Y:S01]  /*1d50*/  F2FP.BF16.PACK_AB R3, R52, R51 ;  /* 0x000000333403723e */ /* 0x000fe200000010ff */
[----:B------:R-:W-:Y:S01]  /*1d60*/  BSSY B0, `(.L_x_5125) ;  /* 0x000003b000007945 */ /* 0x000fe20003800000 */
[C---:B------:R-:W-:Y:S01]  /*1d70*/  ISETP.GE.AND P1, PT, R26.reuse, R7, PT ;  /* 0x000000071a00720c */ /* 0x040fe20003f26270 */
[----:B------:R-:W-:Y:S01]  /*1d80*/  IMAD R59, R23, c[0x0][0x204], R0 ;  /* 0x00008100173b7a24 */ /* 0x000fe200078e0200 */
[----:B------:R-:W-:Y:S01]  /*1d90*/  LOP3.LUT R14, R26, 0x20, RZ, 0xfc, !PT ;  /* 0x000000201a0e7812 */ /* 0x000fe200078efcff */
[----:B------:R-:W-:-:S03]  /*1da0*/  IMAD R0, R22, c[0x0][0x1f0], RZ ;  /* 0x00007c0016007a24 */ /* 0x000fc600078e02ff */
[----:B------:R-:W-:Y:S01]  /*1db0*/  IADD3 R37, R37, R59, RZ ;  /* 0x0000003b25257210 */ /* 0x000fe20007ffe0ff */
[----:B------:R-:W-:Y:S01]  /*1dc0*/  IMAD R61, R23, c[0x0][0x1f4], R0 ;  /* 0x00007d00173d7a24 */ /* 0x000fe200078e0200 */
[----:B------:R-:W-:Y:S01]  /*1dd0*/  SHF.L.U64.HI R46, R14, 0x1, R27 ;  /* 0x000000010e2e7819 */ /* 0x000fe2000001021b */
[----:B------:R-:W-:Y:S02]  /*1de0*/  IMAD R0, R44, c[0x0][0x208], RZ ;  /* 0x000082002c007a24 */ /* 0x000fe400078e02ff */
[----:B------:R-:W-:-:S04]  /*1df0*/  IMAD.WIDE.U32 R36, R45, c[0x0][0x208], R36 ;  /* 0x000082002d247a25 */ /* 0x000fc800078e0024 */
[----:B------:R-:W-:Y:S01]  /*1e00*/  IMAD R41, R45, c[0x0][0x20c], R0 ;  /* 0x000083002d297a24 */ /* 0x000fe200078e0200 */
[----:B------:R-:W-:Y:S01]  /*1e10*/  SHF.L.U32 R0, R14, 0x1, RZ ;  /* 0x000000010e007819 */ /* 0x000fe200000006ff */
[----:B------:R0:W-:Y:S01]  /*1e20*/  STS.64 [R19.X8], R2 ;  /* 0x0000000213007388 */ /* 0x0001e20000008a00 */
[----:B------:R-:W-:-:S06]  /*1e30*/  NOP ;  /* 0x0000000000007918 */ /* 0x000fcc0000000000 */
[----:B------:R-:W-:Y:S04]  /*1e40*/  LDS.U16 R53, [R6] ;  /* 0x0000000006357984 */ /* 0x000fe80000000400 */
[----:B------:R-:W-:Y:S01]  /*1e50*/  LDS.U16 R55, [R6+0x40] ;  /* 0x0000400006377984 */ /* 0x000fe20000000400 */
[----:B0-----:R-:W-:-:S03]  /*1e60*/  IMAD.SHL.U32 R2, R17, 0x80, RZ ;  /* 0x0000008011027824 */ /* 0x001fc600078e00ff */
[----:B------:R-:W-:Y:S02]  /*1e70*/  LDS.U16 R57, [R6+0x80] ;  /* 0x0000800006397984 */ /* 0x000fe40000000400 */
[--C-:B------:R-:W-:Y:S02]  /*1e80*/  SHF.R.S32.HI R3, RZ, 0x1f, R2.reuse ;  /* 0x0000001fff037819 */ /* 0x100fe40000011402 */
[----:B------:R-:W-:Y:S01]  /*1e90*/  LDS.U16 R47, [R6+0xc0] ;  /* 0x0000c000062f7984 */ /* 0x000fe20000000400 */
[----:B------:R-:W-:Y:S01]  /*1ea0*/  IADD3 R38, P2, R2, R36, RZ ;  /* 0x0000002402267210 */ /* 0x000fe20007f5e0ff */
[----:B------:R-:W-:Y:S02]  /*1eb0*/  IMAD R36, R44, c[0x0][0x1f8], RZ ;  /* 0x00007e002c247a24 */ /* 0x000fe400078e02ff */
[----:B------:R-:W-:Y:S01]  /*1ec0*/  @!P0 STS [0x100], R7 ;  /* 0x00010007ff008388 */ /* 0x000fe20000000800 */
[----:B------:R-:W-:Y:S01]  /*1ed0*/  @!P1 IMAD.WIDE.U32 R4, R23, c[0x0][0x1f0], R2 ;  /* 0x00007c0017049a25 */ /* 0x000fe200078e0002 */
[----:B------:R-:W-:-:S02]  /*1ee0*/  IADD3.X R48, R3, R41, R37, P2, !PT ;  /* 0x0000002903307210 */ /* 0x000fc400017fe425 */
[----:B------:R-:W-:Y:S01]  /*1ef0*/  BAR.SYNC.DEFER_BLOCKING 0x0 ;  /* 0x0000000000007b1d */ /* 0x000fe20000010000 */
[----:B------:R-:W-:Y:S01]  /*1f00*/  @!P1 IMAD.IADD R5, R61, 0x1, R5 ;  /* 0x000000013d059824 */ /* 0x000fe200078e0205 */
[----:B------:R-:W-:Y:S01]  /*1f10*/  IADD3 R37, P2, R0, c[0x0][0x258], RZ ;  /* 0x0000960000257a10 */ /* 0x000fe20007f5e0ff */
[----:B------:R-:W-:-:S04]  /*1f20*/  IMAD.WIDE.U32 R40, R23, c[0x0][0x1f0], RZ ;  /* 0x00007c0017287a25 */ /* 0x000fc800078e00ff */
[----:B------:R-:W-:-:S04]  /*1f30*/  @!P1 IMAD.WIDE.U32 R4, R45, c[0x0][0x1f8], R4 ;  /* 0x00007e002d049a25 */ /* 0x000fc800078e0004 */
[----:B------:R-:W-:Y:S01]  /*1f40*/  IMAD R43, R45, c[0x0][0x1fc], R36 ;  /* 0x00007f002d2b7a24 */ /* 0x000fe200078e0224 */
[----:B------:R-:W-:Y:S01]  /*1f50*/  LEA R36, P3, R38, R37, 0x1 ;  /* 0x0000002526247211 */ /* 0x000fe200078608ff */
[----:B------:R-:W-:Y:S01]  /*1f60*/  IMAD.IADD R41, R41, 0x1, R61 ;  /* 0x0000000129297824 */ /* 0x000fe200078e023d */
[----:B------:R-:W-:Y:S02]  /*1f70*/  IADD3.X R61, R46, c[0x0][0x25c], RZ, P2, !PT ;  /* 0x000097002e3d7a10 */ /* 0x000fe400017fe4ff */
[C---:B------:R-:W-:Y:S01]  /*1f80*/  @!P1 IADD3 R42, P4, R26.reuse, R4, RZ ;  /* 0x000000041a2a9210 */ /* 0x040fe20007f9e0ff */
[----:B------:R-:W-:Y:S01]  /*1f90*/  IMAD.WIDE.U32 R40, R45, c[0x0][0x1f8], R40 ;  /* 0x00007e002d287a25 */ /* 0x000fe200078e0028 */
[----:B------:R-:W-:Y:S02]  /*1fa0*/  IADD3 R4, P2, R26, R2, RZ ;  /* 0x000000021a047210 */ /* 0x000fe40007f5e0ff */
[----:B------:R-:W-:Y:S02]  /*1fb0*/  LEA.HI.X R37, R38, R61, R48, 0x1, P3 ;  /* 0x0000003d26257211 */ /* 0x000fe400018f0c30 */
[----:B------:R-:W-:Y:S01]  /*1fc0*/  @!P1 IADD3.X R61, R27, R5, R43, P4, !PT ;  /* 0x000000051b3d9210 */ /* 0x000fe200027fe42b */
[----:B------:R-:W0:Y:S01]  /*1fd0*/  LDS R39, [0x100] ;  /* 0x00010000ff277984 */ /* 0x000e220000000800 */
[----:B------:R-:W-:-:S02]  /*1fe0*/  @!P1 LEA R38, P6, R42, c[0x0][0x268], 0x1 ;  /* 0x00009a002a269a11 */ /* 0x000fc400078c08ff */
[----:B------:R-:W-:Y:S02]  /*1ff0*/  IADD3.X R5, R27, R3, RZ, P2, !PT ;  /* 0x000000031b057210 */ /* 0x000fe400017fe4ff */
[-C--:B0-----:R-:W-:Y:S02]  /*2000*/  ISETP.GE.AND P5, PT, R26, R39.reuse, PT ;  /* 0x000000271a00720c */ /* 0x081fe40003fa6270 */
[-C--:B------:R-:W-:Y:S02]  /*2010*/  ISETP.GE.AND P4, PT, R12, R39.reuse, PT ;  /* 0x000000270c00720c */ /* 0x080fe40003f86270 */
[-C--:B------:R-:W-:Y:S02]  /*2020*/  ISETP.GE.AND P3, PT, R14, R39.reuse, PT ;  /* 0x000000270e00720c */ /* 0x080fe40003f66270 */
[----:B------:R-:W-:Y:S02]  /*2030*/  ISETP.GE.AND P2, PT, R10, R39, PT ;  /* 0x000000270a00720c */ /* 0x000fe40003f46270 */
[----:B------:R-:W-:-:S02]  /*2040*/  @!P1 LEA.HI.X R39, R42, c[0x0][0x26c], R61, 0x1, P6 ;  /* 0x00009b002a279a11 */ /* 0x000fc400030f0c3d */
[----:B------:R-:W-:-:S04]  /*2050*/  IADD3 R48, P6, R2, R40, RZ ;  /* 0x0000002802307210 */ /* 0x000fc80007fde0ff */
[----:B------:R-:W-:Y:S01]  /*2060*/  IADD3.X R56, R3, R43, R41, P6, !PT ;  /* 0x0000002b03387210 */ /* 0x000fe200037fe429 */
        /* <DEDUP_REMOVED lines=10> */
.L_x_5126:
[----:B------:R-:W-:Y:S05]  /*2110*/  BSYNC B0 ;  /* 0x0000000000007941 */ /* 0x000fea0003800000 */
.L_x_5125:
[----:B------:R1:W-:Y:S01]  /*2120*/  @!P4 STG.E.U16 [R36.64+0x40], R57 ;  /* 0x000040392400c986 */ /* 0x0003e2000c101504 */
[----:B0-----:R-:W-:Y:S02]  /*2130*/  IADD3 R41, P5, R0, c[0x0][0x268], RZ ;  /* 0x00009a0000297a10 */ /* 0x001fe40007fbe0ff */
[-C--:B------:R-:W-:Y:S01]  /*2140*/  ISETP.GE.AND P4, PT, R12, R7.reuse, PT ;  /* 0x000000070c00720c */ /* 0x080fe20003f86270 */
[----:B------:R0:W-:Y:S01]  /*2150*/  @!P3 STG.E.U16 [R36.64], R55 ;  /* 0x000000372400b986 */ /* 0x0001e2000c101504 */
[----:B------:R-:W-:Y:S02]  /*2160*/  IADD3.X R43, R46, c[0x0][0x26c], RZ, P5, !PT ;  /* 0x00009b002e2b7a10 */ /* 0x000fe40002ffe4ff */
[-C--:B------:R-:W-:Y:S01]  /*2170*/  ISETP.GE.AND P3, PT, R14, R7.reuse, PT ;  /* 0x000000070e00720c */ /* 0x080fe20003f66270 */
[----:B------:R-:W-:Y:S04]  /*2180*/  @!P2 STG.E.U16 [R36.64+0x80], R47 ;  /* 0x0000802f2400a986 */ /* 0x000fe8000c101504 */
[----:B------:R-:W-:Y:S01]  /*2190*/  BAR.SYNC.DEFER_BLOCKING 0x0 ;  /* 0x0000000000007b1d */ /* 0x000fe20000010000 */
[----:B------:R-:W-:-:S02]  /*21a0*/  ISETP.GE.AND P5, PT, R10, R7, PT ;  /* 0x000000070a00720c */ /* 0x000fc40003fa6270 */
[C---:B------:R-:W-:Y:S02]  /*21b0*/  LEA R40, P6, R48.reuse, R41, 0x1 ;  /* 0x0000002930287211 */ /* 0x040fe400078c08ff */
[----:B------:R-:W-:Y:S02]  /*21c0*/  PRMT R53, RZ, 0x7610, R53 ;  /* 0x00007610ff357816 */ /* 0x000fe40000000035 */
[----:B------:R-:W-:Y:S02]  /*21d0*/  LEA.HI.X R41, R48, R43, R56, 0x1, P6 ;  /* 0x0000002b30297211 */ /* 0x000fe400030f0c38 */
[----:B------:R-:W-:Y:S02]  /*21e0*/  PRMT R43, RZ, 0x7610, R43 ;  /* 0x00007610ff2b7816 */ /* 0x000fe4000000002b */
[----:B-1----:R-:W-:Y:S02]  /*21f0*/  PRMT R57, RZ, 0x7610, R57 ;  /* 0x00007610ff397816 */ /* 0x002fe40000000039 */
[----:B0-----:R-:W-:-:S02]  /*2200*/  PRMT R55, RZ, 0x7610, R55 ;  /* 0x00007610ff377816 */ /* 0x001fc40000000037 */
        /* <DEDUP_REMOVED lines=27> */
[----:B------:R-:W-:Y:S01]  /*23c0*/  BAR.SYNC.DEFER_BLOCKING 0x0 ;  /* 0x0000000000007b1d */ /* 0x000fe20000010000 */
[----:B0-----:R-:W-:-:S06]  /*23d0*/  FADD.FTZ R53, R48, 1 ;  /* 0x3f80000030357421 */ /* 0x001fcc0000010000 */
[----:B------:R-:W0:Y:S01]  /*23e0*/  MUFU.RCP R37, R37 ;  /* 0x0000002500257308 */ /* 0x000e220000001000 */
[----:B------:R-:W-:-:S07]  /*23f0*/  IMAD R48, R22, c[0x0][0x210], RZ ;  /* 0x0000840016307a24 */ /* 0x000fce00078e02ff */
[----:B------:R-:W2:Y:S01]  /*2400*/  MUFU.RCP R41, R41 ;  /* 0x0000002900297308 */ /* 0x000ea20000001000 */
[----:B-1----:R-:W-:-:S04]  /*2410*/  FMUL.FTZ R38, R38, R39 ;  /* 0x0000002726267220 */ /* 0x002fc80000410000 */
[----:B------:R-:W-:Y:S02]  /*2420*/  FMUL.FTZ R38, R38, R49 ;  /* 0x0000003126267220 */ /* 0x000fe40000410000 */
[C---:B------:R-:W-:Y:S01]  /*2430*/  IMAD R49, R23.reuse, c[0x0][0x214], R48 ;  /* 0x0000850017317a24 */ /* 0x040fe200078e0230 */
[----:B------:R-:W1:Y:S01]  /*2440*/  MUFU.RCP R56, R53 ;  /* 0x0000003500387308 */ /* 0x000e620000001000 */
[----:B0-----:R-:W-:Y:S02]  /*2450*/  FMUL.FTZ R39, R40, R37 ;  /* 0x0000002528277220 */ /* 0x001fe40000410000 */
[----:B------:R-:W-:-:S04]  /*2460*/  IMAD.WIDE.U32 R36, R23, c[0x0][0x210], RZ ;  /* 0x0000840017247a25 */ /* 0x000fc800078e00ff */
[----:B------:R-:W-:Y:S02]  /*2470*/  FMUL.FTZ R39, R39, R50 ;  /* 0x0000003227277220 */ /* 0x000fe40000410000 */
[----:B--2---:R-:W-:-:S03]  /*2480*/  FMUL.FTZ R42, R42, R41 ;  /* 0x000000292a2a7220 */ /* 0x004fc60000410000 */
[----:B------:R-:W-:Y:S01]  /*2490*/  F2FP.BF16.PACK_AB R38, R39, R38 ;  /* 0x000000262726723e */ /* 0x000fe200000010ff */
[----:B------:R-:W-:Y:S02]  /*24a0*/  FMUL.FTZ R42, R42, R51 ;  /* 0x000000332a2a7220 */ /* 0x000fe40000410000 */
[----:B-1----:R-:W-:-:S04]  /*24b0*/  FMUL.FTZ R47, R47, R56 ;  /* 0x000000382f2f7220 */ /* 0x002fc80000410000 */
[----:B------:R-:W-:-:S05]  /*24c0*/  FMUL.FTZ R47, R47, R52 ;  /* 0x000000342f2f7220 */ /* 0x000fca0000410000 */
[----:B------:R-:W-:-:S05]  /*24d0*/  F2FP.BF16.PACK_AB R39, R47, R42 ;  /* 0x0000002a2f27723e */ /* 0x000fca00000010ff */
[----:B------:R0:W-:Y:S01]  /*24e0*/  STS.64 [R19.X8], R38 ;  /* 0x0000002613007388 */ /* 0x0001e20000008a00 */
        /* <DEDUP_REMOVED lines=20> */
.L_x_5128:
[----:B------:R-:W-:Y:S05]  /*2630*/  BSYNC B0 ;  /* 0x0000000000007941 */ /* 0x000fea0003800000 */
.L_x_5127:
[----:B------:R-:W-:Y:S01]  /*2640*/  MOV R4, R36 ;  /* 0x0000002400047202 */ /* 0x000fe20000000f00 */
[----:B------:R-:W-:Y:S01]  /*2650*/  IMAD.MOV.U32 R5, RZ, RZ, R39 ;  /* 0x000000ffff057224 */ /* 0x000fe200078e0027 */
[----:B------:R-:W-:Y:S01]  /*2660*/  IADD3 R0, P4, R0, c[0x0][0x270], RZ ;  /* 0x00009c0000007a10 */ /* 0x000fe20007f9e0ff */
[----:B0-----:R-:W-:Y:S01]  /*2670*/  IMAD R6, R44, c[0x0][0x218], RZ ;  /* 0x000086002c067a24 */ /* 0x001fe200078e02ff */
[-C--:B------:R-:W-:Y:S01]  /*2680*/  ISETP.GE.AND P0, PT, R14, R47.reuse, PT ;  /* 0x0000002f0e00720c */ /* 0x080fe20003f06270 */
[C---:B------:R-:W-:Y:S01]  /*2690*/  IMAD.WIDE.U32 R4, R45.reuse, c[0x0][0x218], R4 ;  /* 0x000086002d047a25 */ /* 0x040fe200078e0004 */
[----:B------:R-:W-:Y:S02]  /*26a0*/  IADD3.X R46, R46, c[0x0][0x274], RZ, P4, !PT ;  /* 0x00009d002e2e7a10 */ /* 0x000fe400027fe4ff */
[----:B------:R-:W-:Y:S01]  /*26b0*/  ISETP.GE.AND P2, PT, R10, R47, PT ;  /* 0x0000002f0a00720c */ /* 0x000fe20003f46270 */
[----:B------:R-:W-:Y:S01]  /*26c0*/  IMAD R37, R45, c[0x0][0x21c], R6 ;  /* 0x000087002d257a24 */ /* 0x000fe200078e0206 */
[----:B------:R-:W-:-:S02]  /*26d0*/  IADD3 R7, P3, R2, R4, RZ ;  /* 0x0000000402077210 */ /* 0x000fc40007f7e0ff */
[----:B------:R-:W-:Y:S02]  /*26e0*/  IADD3 R17, R17, 0x1, RZ ;  /* 0x0000000111117810 */ /* 0x000fe40007ffe0ff */
[----:B------:R-:W-:Y:S02]  /*26f0*/  IADD3.X R3, R3, R37, R5, P3, !PT ;  /* 0x0000002503037210 */ /* 0x000fe40001ffe405 */
[C---:B------:R-:W-:Y:S02]  /*2700*/  LEA R2, P3, R7.reuse, R0, 0x1 ;  /* 0x0000000007027211 */ /* 0x040fe400078608ff */
[----:B------:R-:W-:Y:S02]  /*2710*/  ISETP.GE.AND P1, PT, R12, R47, PT ;  /* 0x0000002f0c00720c */ /* 0x000fe40003f26270 */
        /* <DEDUP_REMOVED lines=13> */
.L_x_5129:
[----:B------:R-:W-:Y:S05]  /*27f0*/  EXIT ;  /* 0x000000000000794d */ /* 0x000fea0003800000 */
.L_x_5131:
        /* <DEDUP_REMOVED lines=16> */
.L_x_5467:


//--------------------- .text._Z25selective_scan_fwd_kernelI32Selective_Scan_fwd_kernel_traitsILi32ELi4ELi1ELb0ELb1ELb0ELb0EN3c108BFloat16EfEEv13SSMParamsBase --------------------------
	.section	.text._Z25selective_scan_fwd_kernelI32Selective_Scan_fwd_kernel_traitsILi32ELi4ELi1ELb0ELb1ELb0ELb0EN3c108BFloat16EfEEv13SSMParamsBase,"ax",@progbits
	.sectioninfo	@"SHI_REGISTERS=68"
	.align	128
        .global         _Z25selective_scan_fwd_kernelI32Selective_Scan_fwd_kernel_traitsILi32ELi4ELi1ELb0ELb1ELb0ELb0EN3c108BFloat16EfEEv13SSMParamsBase
        .type           _Z25selective_scan_fwd_kernelI32Selective_Scan_fwd_kernel_traitsILi32ELi4ELi1ELb0ELb1ELb0ELb0EN3c108BFloat16EfEEv13SSMParamsBase,@function
        .size           _Z25selective_scan_fwd_kernelI32Selective_Scan_fwd_kernel_traitsILi32ELi4ELi1ELb0ELb1ELb0ELb0EN3c108BFloat16EfEEv13SSMParamsBase,(.L_x_5468 - _Z25selective_scan_fwd_kernelI32Selective_Scan_fwd_kernel_traitsILi32ELi4ELi1ELb0ELb1ELb0ELb0EN3c108BFloat16EfEEv13SSMParamsBase)
        .other          _Z25selective_scan_fwd_kernelI32Selective_Scan_fwd_kernel_traitsILi32ELi4ELi1ELb0ELb1ELb0ELb0EN3c108BFloat16EfEEv13SSMParamsBase,@"STO_CUDA_ENTRY STV_DEFAULT"
_Z25selective_scan_fwd_kernelI32Selective_Scan_fwd_kernel_traitsILi32ELi4ELi1ELb0ELb1ELb0ELb0EN3c108BFloat16EfEEv13SSMParamsBase:
.text._Z25selective_scan_fwd_kernelI32Selective_Scan_fwd_kernel_traitsILi32ELi4ELi1ELb0ELb1ELb0ELb0EN3c108BFloat16EfEEv13SSMParamsBase:
        /* <DEDUP_REMOVED lines=102> */
.L_x_5147:
        /* <DEDUP_REMOVED lines=26> */
[----:B----4-:R-:W-:Y:S04]  /*0800*/  STS.U16 [R51+0x80], R26 ;  /* 0x0000801a33007388 */ /* 0x010fe80000000400 */
[----:B------:R0:W-:Y:S01]  /*0810*/  STS.U16 [R51+0xc0], R28 ;  /* 0x0000c01c33007388 */ /* 0x0001e20000000400 */
        /* <DEDUP_REMOVED lines=64> */
.L_x_5133:
[----:B------:R-:W-:Y:S05]  /*0c20*/  BSYNC B0 ;  /* 0x0000000000007941 */ /* 0x000fea0003800000 */
.L_x_5132:
        /* <DEDUP_REMOVED lines=33> */
.L_x_5135:
[----:B------:R-:W-:Y:S05]  /*0e40*/  BSYNC B0 ;  /* 0x0000000000007941 */ /* 0x000fea0003800000 */
.L_x_5134:
        /* <DEDUP_REMOVED lines=33> */
.L_x_5137:
[----:B------:R-:W-:Y:S05]  /*1060*/  BSYNC B0 ;  /* 0x0000000000007941 */ /* 0x000fea0003800000 */
.L_x_5136:
        /* <DEDUP_REMOVED lines=33> */
.L_x_5139:
[----:B------:R-:W-:Y:S05]  /*1280*/  BSYNC B0 ;  /* 0x0000000000007941 */ /* 0x000fea0003800000 */
.L_x_5138:
[----:B------:R-:W-:Y:S01]  /*1290*/  IMAD.MOV.U32 R38, RZ, RZ, c[0x0][0x16c] ;  /* 0x00005b00ff267624 */ /* 0x000fe200078e00ff */
[--C-:B------:R-:W-:Y:S01]  /*12a0*/  PRMT R47, RZ, 0x5410, R26.reuse ;  /* 0x00005410ff2f7816 */ /* 0x100fe2000000001a */
[----:B------:R-:W-:Y:S01]  /*12b0*/  BAR.SYNC.DEFER_BLOCKING 0x0 ;  /* 0x0000000000007b1d */ /* 0x000fe20000010000 */
[----:B------:R-:W-:Y:S02]  /*12c0*/  PRMT R48, RZ, 0x7610, R26 ;  /* 0x00007610ff307816 */ /* 0x000fe4000000001a */
[----:B------:R-:W-:Y:S01]  /*12d0*/  ISETP.GE.AND P0, PT, R38, 0x1, PT ;  /* 0x000000012600780c */ /* 0x000fe20003f06270 */
[-C--:B------:R-:W-:Y:S01]  /*12e0*/  FMUL.FTZ R26, R47, R2.reuse ;  /* 0x000000022f1a7220 */ /* 0x080fe20000410000 */
[--C-:B------:R-:W-:Y:S02]  /*12f0*/  PRMT R39, RZ, 0x5410, R27.reuse ;  /* 0x00005410ff277816 */ /* 0x100fe4000000001b */
[----:B------:R-:W-:Y:S01]  /*1300*/  PRMT R49, RZ, 0x7610, R27 ;  /* 0x00007610ff317816 */ /* 0x000fe2000000001b */
[----:B------:R-:W-:-:S02]  /*1310*/  FMUL.FTZ R27, R48, R2 ;  /* 0x00000002301b7220 */ /* 0x000fc40000410000 */
[-C--:B------:R-:W-:Y:S02]  /*1320*/  FMUL.FTZ R44, R39, R2.reuse ;  /* 0x00000002272c7220 */ /* 0x080fe40000410000 */
[----:B------:R-:W-:-:S04]  /*1330*/  FMUL.FTZ R45, R49, R2 ;  /* 0x00000002312d7220 */ /* 0x000fc80000410000 */
[----:B------:R-:W-:Y:S05]  /*1340*/  @!P0 BRA `(.L_x_5140) ;  /* 0x000009e000008947 */ /* 0x000fea0003800000 */
[----:B------:R-:W-:Y:S01]  /*1350*/  ISETP.NE.AND P0, PT, R7, RZ, PT ;  /* 0x000000ff0700720c */ /* 0x000fe20003f05270 */
[----:B------:R-:W-:Y:S01]  /*1360*/  HFMA2.MMA R50, -RZ, RZ, 0, 0 ;  /* 0x00000000ff327435 */ /* 0x000fe200000001ff */
[----:B------:R-:W-:Y:S02]  /*1370*/  FMUL.FTZ R46, R39, R24 ;  /* 0x00000018272e7220 */ /* 0x000fe40000410000 */
[----:B------:R-:W-:Y:S01]  /*1380*/  ISETP.EQ.OR P0, PT, R9, RZ, P0 ;  /* 0x000000ff0900720c */ /* 0x000fe20000702670 */
[----:B------:R-:W-:Y:S02]  /*1390*/  FMUL.FTZ R47, R47, R22 ;  /* 0x000000162f2f7220 */ /* 0x000fe40000410000 */
[----:B------:R-:W-:Y:S02]  /*13a0*/  FMUL.FTZ R48, R48, R23 ;  /* 0x0000001730307220 */ /* 0x000fe40000410000 */
[----:B------:R-:W-:Y:S02]  /*13b0*/  FMUL.FTZ R49, R49, R25 ;  /* 0x0000001931317220 */ /* 0x000fe40000410000 */
.L_x_5143:
[----:B------:R-:W-:Y:S01]  /*13c0*/  SHF.R.S32.HI R51, RZ, 0x1f, R50 ;  /* 0x0000001fff337819 */ /* 0x000fe20000011432 */
[----:B0-----:R-:W-:Y:S01]  /*13d0*/  IMAD.MOV.U32 R38, RZ, RZ, -0x80 ;  /* 0xffffff80ff267424 */ /* 0x001fe200078e00ff */
[----:B------:R-:W-:-:S02]  /*13e0*/  PRMT R60, RZ, 0x7610, R60 ;  /* 0x00007610ff3c7816 */ /* 0x000fc4000000003c */
[----:B------:R-:W-:Y:S01]  /*13f0*/  PRMT R58, RZ, 0x7610, R58 ;  /* 0x00007610ff3a7816 */ /* 0x000fe2000000003a */
[----:B------:R-:W-:Y:S01]  /*1400*/  IMAD R21, R9, R38, c[0x0][0x168] ;  /* 0x00005a0009157624 */ /* 0x000fe200078e0226 */
[----:B------:R-:W-:Y:S01]  /*1410*/  PRMT R56, RZ, 0x7610, R56 ;  /* 0x00007610ff387816 */ /* 0x000fe20000000038 */
[----:B------:R-:W-:Y:S01]  /*1420*/  IMAD R41, R51, c[0x0][0x1a0], RZ ;  /* 0x0000680033297a24 */ /* 0x000fe200078e02ff */
[----:B------:R-:W-:Y:S01]  /*1430*/  PRMT R54, RZ, 0x7610, R54 ;  /* 0x00007610ff367816 */ /* 0x000fe20000000036 */
[----:B------:R-:W-:Y:S01]  /*1440*/  IMAD.WIDE.U32 R38, R50, c[0x0][0x1a0], R36 ;  /* 0x0000680032267a25 */ /* 0x000fe200078e0024 */
[-C--:B------:R-:W-:Y:S02]  /*1450*/  ISETP.GE.AND P1, PT, R36, R21.reuse, PT ;  /* 0x000000152400720c */ /* 0x080fe40003f26270 */
[-C--:B------:R-:W-:Y:S01]  /*1460*/  ISETP.GE.AND P2, PT, R14, R21.reuse, PT ;  /* 0x000000150e00720c */ /* 0x080fe20003f46270 */
[----:B------:R-:W-:Y:S01]  /*1470*/  IMAD R41, R50, c[0x0][0x1a4], R41 ;  /* 0x0000690032297a24 */ /* 0x000fe200078e0229 */
[----:B------:R-:W-:-:S02]  /*1480*/  ISETP.GE.AND P3, PT, R16, R21, PT ;  /* 0x000000151000720c */ /* 0x000fc40003f66270 */
[----:B------:R-:W-:Y:S02]  /*1490*/  ISETP.GE.AND P4, PT, R18, R21, PT ;  /* 0x000000151200720c */ /* 0x000fe40003f86270 */
[----:B------:R-:W-:Y:S02]  /*14a0*/  LEA R40, P5, R38, R19, 0x1 ;  /* 0x0000001326287211 */ /* 0x000fe400078a08ff */
[----:B------:R-:W-:-:S04]  /*14b0*/  IADD3 R39, R39, R41, RZ ;  /* 0x0000002927277210 */ /* 0x000fc80007ffe0ff */
[----:B------:R-:W-:-:S05]  /*14c0*/  LEA.HI.X R41, R38, R20, R39, 0x1, P5 ;  /* 0x0000001426297211 */ /* 0x000fca00028f0c27 */
[----:B------:R0:W2:Y:S04]  /*14d0*/  @!P1 LDG.E.U16 R60, [R40.64] ;  /* 0x00000004283c9981 */ /* 0x0000a8000c1e1500 */
[----:B------:R0:W3:Y:S04]  /*14e0*/  @!P2 LDG.E.U16 R58, [R40.64+0x40] ;  /* 0x00004004283aa981 */ /* 0x0000e8000c1e1500 */
[----:B------:R0:W4:Y:S04]  /*14f0*/  @!P3 LDG.E.U16 R56, [R40.64+0x80] ;  /* 0x000080042838b981 */ /* 0x000128000c1e1500 */
[----:B------:R0:W4:Y:S01]  /*1500*/  @!P4 LDG.E.U16 R54, [R40.64+0xc0] ;  /* 0x0000c0042836c981 */ /* 0x000122000c1e1500 */
        /* <DEDUP_REMOVED lines=8> */
[----:B------:R-:W4:Y:S01]  /*1590*/  LDG.E R42, [R42.64] ;  /* 0x000000042a2a7981 */ /* 0x000f22000c1e1900 */
[----:B------:R-:W-:Y:S01]  /*15a0*/  MOV R38, R32 ;  /* 0x0000002000267202 */ /* 0x000fe20000000f00 */
[----:B------:R-:W-:Y:S02]  /*15b0*/  IMAD R51, R51, c[0x0][0x1c0], RZ ;  /* 0x0000700033337a24 */ /* 0x000fe400078e02ff */
[----:B------:R-:W-:Y:S02]  /*15c0*/  IMAD.MOV.U32 R39, RZ, RZ, R17 ;  /* 0x000000ffff277224 */ /* 0x000fe400078e0011 */
[----:B0-----:R-:W-:Y:S01]  /*15d0*/  IMAD R41, R50, c[0x0][0x1c4], R51 ;  /* 0x0000710032297a24 */ /* 0x001fe200078e0233 */
[----:B------:R-:W-:Y:S01]  /*15e0*/  SHF.L.U32 R51, R8, 0x1, RZ ;  /* 0x0000000108337819 */ /* 0x000fe200000006ff */
[----:B------:R-:W-:-:S04]  /*15f0*/  IMAD.WIDE.U32 R38, R50, c[0x0][0x1c0], R38 ;  /* 0x0000700032267a25 */ /* 0x000fc800078e0026 */
[----:B------:R-:W-:Y:S01]  /*1600*/  IMAD.IADD R39, R39, 0x1, R41 ;  /* 0x0000000127277824 */ /* 0x000fe200078e0229 */
[----:B------:R-:W-:-:S04]  /*1610*/  LEA R40, P1, R38, c[0x0][0x230], 0x2 ;  /* 0x00008c0026287a11 */ /* 0x000fc800078210ff */
[----:B------:R-:W-:Y:S01]  /*1620*/  LEA.HI.X R41, R38, c[0x0][0x234], R39, 0x2, P1 ;  /* 0x00008d0026297a11 */ /* 0x000fe200008f1427 */
[----:B------:R-:W0:Y:S01]  /*1630*/  S2R R52, SR_TID.X ;  /* 0x0000000000347919 */ /* 0x000e220000002100 */
[-C--:B------:R-:W-:Y:S02]  /*1640*/  ISETP.GE.U32.AND P2, PT, R11, R21.reuse, PT ;  /* 0x000000150b00720c */ /* 0x080fe40003f46070 */
[-C--:B------:R-:W-:Y:S02]  /*1650*/  ISETP.GE.U32.AND P3, PT, R12, R21.reuse, PT ;  /* 0x000000150c00720c */ /* 0x080fe40003f66070 */
[----:B------:R-:W-:Y:S01]  /*1660*/  ISETP.GE.U32.AND P4, PT, R13, R21, PT ;  /* 0x000000150d00720c */ /* 0x000fe20003f86070 */
[----:B------:R-:W-:Y:S01]  /*1670*/  IMAD.SHL.U32 R62, R50, 0x8, RZ ;  /* 0x00000008323e7824 */ /* 0x000fe200078e00ff */
[----:B--2---:R-:W-:Y:S04]  /*1680*/  STS.U16 [R51], R60 ;  /* 0x0000003c33007388 */ /* 0x004fe80000000400 */
[----:B---3--:R-:W-:Y:S04]  /*1690*/  STS.U16 [R51+0x40], R58 ;  /* 0x0000403a33007388 */ /* 0x008fe80000000400 */
[----:B----4-:R-:W-:Y:S04]  /*16a0*/  STS.U16 [R51+0x80], R56 ;  /* 0x0000803833007388 */ /* 0x010fe80000000400 */
[----:B------:R0:W-:Y:S01]  /*16b0*/  STS.U16 [R51+0xc0], R54 ;  /* 0x0000c03633007388 */ /* 0x0001e20000000400 */
[----:B------:R-:W-:-:S06]  /*16c0*/  NOP ;  /* 0x0000000000007918 */ /* 0x000fcc0000000000 */
[----:B------:R-:W1:Y:S04]  /*16d0*/  LDS.64 R38, [R8.X8] ;  /* 0x0000000008267984 */ /* 0x000e680000008a00 */
[----:B------:R1:W5:Y:S01]  /*16e0*/  LDG.E R53, [R40.64] ;  /* 0x0000000428357981 */ /* 0x000362000c1e1900 */
[----:B0-----:R-:W-:Y:S01]  /*16f0*/  SHF.L.U32 R54, R52, 0x2, RZ ;  /* 0x0000000234367819 */ /* 0x001fe200000006ff */
[----:B------:R-:W-:Y:S03]  /*1700*/  BSSY B0, `(.L_x_5141) ;  /* 0x0000059000007945 */ /* 0x000fe60003800000 */
[----:B------:R-:W-:Y:S01]  /*1710*/  ISETP.GE.U32.AND P1, PT, R54, R21, PT ;  /* 0x000000153600720c */ /* 0x000fe20003f26070 */
[----:B------:R-:W-:-:S04]  /*1720*/  FMUL.FTZ R42, R42, 1.4426950216293334961 ;  /* 0x3fb8aa3b2a2a7820 */ /* 0x000fc80000410000 */
[C---:B------:R-:W-:Y:S02]  /*1730*/  FMUL.FTZ R55, R42.reuse, R23 ;  /* 0x000000172a377220 */ /* 0x040fe40000410000 */
[C---:B------:R-:W-:Y:S02]  /*1740*/  FMUL.FTZ R43, R42.reuse, R22 ;  /* 0x000000162a2b7220 */ /* 0x040fe40000410000 */
[C---:B------:R-:W-:Y:S02]  /*1750*/  FMUL.FTZ R56, R42.reuse, R24 ;  /* 0x000000182a387220 */ /* 0x040fe40000410000 */
[----:B------:R-:W0:Y:S01]  /*1760*/  MUFU.EX2 R55, R55 ;  /* 0x0000003700377308 */ /* 0x000e220000000800 */
[----:B------:R-:W-:-:S07]  /*1770*/  FMUL.FTZ R42, R42, R25 ;  /* 0x000000192a2a7220 */ /* 0x000fce0000410000 */
[----:B------:R2:W3:Y:S01]  /*1780*/  MUFU.EX2 R61, R43 ;  /* 0x0000002b003d7308 */ /* 0x0004e20000000800 */
[----:B-1----:R-:W-:-:S07]  /*1790*/  PRMT R40, RZ, 0x5410, R38 ;  /* 0x00005410ff287816 */ /* 0x002fce0000000026 */
[----:B------:R-:W1:Y:S01]  /*17a0*/  MUFU.EX2 R56, R56 ;  /* 0x0000003800387308 */ /* 0x000e620000000800 */
[----:B------:R-:W-:Y:S02]  /*17b0*/  PRMT R41, RZ, 0x7610, R38 ;  /* 0x00007610ff297816 */ /* 0x000fe40000000026 */
[--C-:B--2---:R-:W-:Y:S01]  /*17c0*/  PRMT R43, RZ, 0x5410, R39.reuse ;  /* 0x00005410ff2b7816 */ /* 0x104fe20000000027 */
[----:B------:R-:W-:Y:S01]  /*17d0*/  FMUL.FTZ R40, R47, R40 ;  /* 0x000000282f287220 */ /* 0x000fe20000410000 */
[----:B------:R-:W-:Y:S01]  /*17e0*/  PRMT R38, RZ, 0x7610, R39 ;  /* 0x00007610ff267816 */ /* 0x000fe20000000027 */
[----:B------:R-:W-:Y:S01]  /*17f0*/  FMUL.FTZ R41, R48, R41 ;  /* 0x0000002930297220 */ /* 0x000fe20000410000 */
[----:B0-----:R-:W-:Y:S01]  /*1800*/  FSEL R54, R55, 1, !P2 ;  /* 0x3f80000037367808 */ /* 0x001fe20005000000 */
[----:B------:R-:W0:Y:S01]  /*1810*/  MUFU.EX2 R42, R42 ;  /* 0x0000002a002a7308 */ /* 0x000e220000000800 */
[----:B------:R-:W-:Y:S01]  /*1820*/  FMUL.FTZ R43, R46, R43 ;  /* 0x0000002b2e2b7220 */ /* 0x000fe20000410000 */
[----:B------:R-:W-:Y:S01]  /*1830*/  FSEL R58, R40, RZ, !P1 ;  /* 0x000000ff283a7208 */ /* 0x000fe20004800000 */
[----:B------:R-:W-:Y:S01]  /*1840*/  FMUL.FTZ R38, R49, R38 ;  /* 0x0000002631267220 */ /* 0x000fe20000410000 */
[----:B------:R-:W-:-:S02]  /*1850*/  FSEL R57, R41, RZ, !P2 ;  /* 0x000000ff29397208 */ /* 0x000fc40005000000 */
[----:B---3--:R-:W-:Y:S02]  /*1860*/  FSEL R61, R61, 1, !P1 ;  /* 0x3f8000003d3d7808 */ /* 0x008fe40004800000 */
[----:B-1----:R-:W-:Y:S01]  /*1870*/  FSEL R55, R56, 1, !P3 ;  /* 0x3f80000038377808 */ /* 0x002fe20005800000 */
[-C--:B------:R-:W-:Y:S01]  /*1880*/  FFMA.FTZ R39, R58, R54.reuse, R57 ;  /* 0x000000363a277223 */ /* 0x080fe20000010039 */
[----:B------:R-:W-:Y:S01]  /*1890*/  FSEL R56, R43, RZ, !P3 ;  /* 0x000000ff2b387208 */ /* 0x000fe20005800000 */
[----:B------:R-:W-:Y:S01]  /*18a0*/  FMUL.FTZ R40, R61, R54 ;  /* 0x000000363d287220 */ /* 0x000fe20000410000 */
[----:B------:R-:W-:Y:S02]  /*18b0*/  FSEL R60, R38, RZ, !P4 ;  /* 0x000000ff263c7208 */ /* 0x000fe40006000000 */
[----:B------:R-:W-:Y:S01]  /*18c0*/  ISETP.GE.AND P1, PT, R8, 0x1, PT ;  /* 0x000000010800780c */ /* 0x000fe20003f26270 */
[C---:B------:R-:W-:Y:S01]  /*18d0*/  FFMA.FTZ R39, R55.reuse, R39, R56 ;  /* 0x0000002737277223 */ /* 0x040fe20000010038 */
[----:B0-----:R-:W-:Y:S01]  /*18e0*/  FSEL R59, R42, 1, !P4 ;  /* 0x3f8000002a3b7808 */ /* 0x001fe20006000000 */
[----:B------:R-:W-:Y:S01]  /*18f0*/  FMUL.FTZ R40, R55, R40 ;  /* 0x0000002837287220 */ /* 0x000fe20000410000 */
[----:B------:R-:W-:-:S02]  /*1900*/  ISETP.NE.AND P2, PT, R8, 0x1f, PT ;  /* 0x0000001f0800780c */ /* 0x000fc40003f45270 */
[----:B------:R-:W-:Y:S01]  /*1910*/  ISETP.NE.AND P3, PT, R8, RZ, PT ;  /* 0x000000ff0800720c */ /* 0x000fe20003f65270 */
        /* <DEDUP_REMOVED lines=15> */
[----:B------:R-:W-:Y:S02]  /*1a10*/  IMAD.MOV.U32 R40, RZ, RZ, 0x3f800000 ;  /* 0x3f800000ff287424 */ /* 0x000fe400078e00ff */
[----:B-1----:R-:W-:Y:S01]  /*1a20*/  @P1 FMUL.FTZ R38, R38, R41 ;  /* 0x0000002926261220 */ /* 0x002fe20000410000 */
[----:B------:R-:W0:Y:S01]  /*1a30*/  SHFL.UP PT, R42, R39, 0x8, RZ ;  /* 0x05000000272a7989 */ /* 0x000e2200000e00ff */
[----:B------:R-:W-:Y:S02]  /*1a40*/  ISETP.GE.AND P1, PT, R8, 0x8, PT ;  /* 0x000000080800780c */ /* 0x000fe40003f26270 */
[----:B------:R-:W-:Y:S01]  /*1a50*/  MOV R41, RZ ;  /* 0x000000ff00297202 */ /* 0x000fe20000000f00 */
[----:B------:R-:W1:Y:S05]  /*1a60*/  SHFL.UP PT, R43, R38, 0x8, RZ ;  /* 0x05000000262b7989 */ /* 0x000e6a00000e00ff */
[----:B------:R-:W-:Y:S05]  /*1a70*/  @!P0 LDS.64 R40, [R62+0x130] ;  /* 0x000130003e288984 */ /* 0x000fea0000000a00 */
        /* <DEDUP_REMOVED lines=15> */
[----:B-1----:R-:W-:-:S03]  /*1b70*/  @!P3 IMAD.MOV.U32 R63, RZ, RZ, R40 ;  /* 0x000000ffff3fb224 */ /* 0x002fc600078e0028 */
[----:B------:R-:W-:Y:S06]  /*1b80*/  BAR.SYNC.DEFER_BLOCKING 0x0 ;  /* 0x0000000000007b1d */ /* 0x000fec0000010000 */
[----:B------:R-:W1:Y:S01]  /*1b90*/  LDS R64, [0x124] ;  /* 0x00012400ff407984 */ /* 0x000e620000000800 */
[C---:B0-----:R-:W-:Y:S02]  /*1ba0*/  FFMA.FTZ R43, R42.reuse, R41, R43 ;  /* 0x000000292a2b7223 */ /* 0x041fe4000001002b */
        /* <DEDUP_REMOVED lines=14> */
.L_x_5142:
[----:B------:R-:W-:Y:S05]  /*1c90*/  BSYNC B0 ;  /* 0x0000000000007941 */ /* 0x000fea0003800000 */
.L_x_5141:
[----:B------:R-:W-:Y:S01]  /*1ca0*/  IADD3 R50, R50, 0x1, RZ ;  /* 0x0000000132327810 */ /* 0x000fe20007ffe0ff */
[----:B------:R-:W-:Y:S02]  /*1cb0*/  FFMA.FTZ R55, R55, R54, R56 ;  /* 0x0000003637377223 */ /* 0x000fe40000010038 */
[----:B-----5:R-:W-:Y:S01]  /*1cc0*/  FFMA.FTZ R26, R53, R58, R26 ;  /* 0x0000003a351a7223 */ /* 0x020fe2000001001a */
[----:B------:R-:W-:Y:S01]  /*1cd0*/  ISETP.GE.AND P1, PT, R50, c[0x0][0x16c], PT ;  /* 0x00005b0032007a0c */ /* 0x000fe20003f26270 */
[-C--:B------:R-:W-:Y:S02]  /*1ce0*/  FFMA.FTZ R60, R59, R55.reuse, R60 ;  /* 0x000000373b3c7223 */ /* 0x080fe4000001003c */
[C---:B------:R-:W-:Y:S02]  /*1cf0*/  FFMA.FTZ R27, R53.reuse, R54, R27 ;  /* 0x00000036351b7223 */ /* 0x040fe4000001001b */
[C---:B------:R-:W-:Y:S02]  /*1d00*/  FFMA.FTZ R44, R53.reuse, R55, R44 ;  /* 0x00000037352c7223 */ /* 0x040fe4000001002c */
[----:B------:R-:W-:-:S06]  /*1d10*/  FFMA.FTZ R45, R53, R60, R45 ;  /* 0x0000003c352d7223 */ /* 0x000fcc000001002d */
[----:B------:R-:W-:Y:S05]  /*1d20*/  @!P1 BRA `(.L_x_5143) ;  /* 0xfffff69000009947 */ /* 0x000fea000383ffff */
.L_x_5140:
[----:B------:R-:W-:Y:S01]  /*1d30*/  BAR.SYNC.DEFER_BLOCKING 0x0 ;  /* 0x0000000000007b1d */ /* 0x000fe20000010000 */
[----:B------:R-:W-:Y:S01]  /*1d40*/  ISETP.NE.AND P0, PT, R52, RZ, PT ;  /* 0x000000ff3400720c */ /* 0x000fe20003f05270 */
[----:B------:R-:W-:Y:S01]  /*1d50*/  IMAD R24, R6, c[0x0][0x200], RZ ;  /* 0x0000800006187a24 */ /* 0x000fe200078e02ff */
[----:B------:R-:W-:Y:S01]  /*1d60*/  F2FP.BF16.PACK_AB R26, R27, R26 ;  /* 0x0000001a1b1a723e */ /* 0x000fe200000010ff */
[----:B------:R-:W-:Y:S01]  /*1d70*/  IMAD.WIDE.U32 R22, R5, c[0x0][0x200], RZ ;  /* 0x0000800005167a25 */ /* 0x000fe200078e00ff */
[----:B------:R-:W-:Y:S01]  /*1d80*/  F2FP.BF16.PACK_AB R27, R45, R44 ;  /* 0x0000002c2d1b723e */ /* 0x000fe200000010ff */
[----:B------:R-:W-:Y:S04]  /*1d90*/  BSSY B0, `(.L_x_5144) ;  /* 0x000001a000007945 */ /* 0x000fe80003800000 */
[----:B------:R1:W-:Y:S01]  /*1da0*/  STS.64 [R8.X8], R26 ;  /* 0x0000001a08007388 */ /* 0x0003e20000008a00 */
[----:B------:R-:W-:-:S06]  /*1db0*/  NOP ;  /* 0x0000000000007918 */ /* 0x000fcc0000000000 */
[----:B------:R-:W-:Y:S04]  /*1dc0*/  LDS.U16 R41, [R51] ;  /* 0x0000000033297984 */ /* 0x000fe80000000400 */
[----:B0-----:R-:W-:Y:S01]  /*1dd0*/  LDS.U16 R39, [R51+0x40] ;  /* 0x0000400033277984 */ /* 0x001fe20000000400 */
[----:B-1----:R-:W-:-:S03]  /*1de0*/  IMAD R27, R5, c[0x0][0x204], R24 ;  /* 0x00008100051b7a24 */ /* 0x002fc600078e0218 */
        /* <DEDUP_REMOVED lines=20> */
.L_x_5145:
[----:B------:R-:W-:Y:S05]  /*1f30*/  BSYNC B0 ;  /* 0x0000000000007941 */ /* 0x000fea0003800000 */
.L_x_5144:
        /* <DEDUP_REMOVED lines=28> */
.L_x_5146:
[----:B------:R-:W-:Y:S05]  /*2100*/  EXIT ;  /* 0x000000000000794d */ /* 0x000fea0003800000 */
.L_x_5148:
        /* <DEDUP_REMOVED lines=15> */
.L_x_5468:


//--------------------- .text._Z25selective_scan_fwd_kernelI32Selective_Scan_fwd_kernel_traitsILi32ELi4ELi1ELb0ELb1ELb0ELb1EN3c108BFloat16EfEEv13SSMParamsBase --------------------------
	.section	.text._Z25selective_scan_fwd_kernelI32Selective_Scan_fwd_kernel_traitsILi32ELi4ELi1ELb0ELb1ELb0ELb1EN3c108BFloat16EfEEv13SSMParamsBase,"ax",@progbits
	.sectioninfo	@"SHI_REGISTERS=68"
	.align	128
        .global         _Z25selective_scan_fwd_kernelI32Selective_Scan_fwd_kernel_traitsILi32ELi4ELi1ELb0ELb1ELb0ELb1EN3c108BFloat16EfEEv13SSMParamsBase
        .type           _Z25selective_scan_fwd_kernelI32Selective_Scan_fwd_kernel_traitsILi32ELi4ELi1ELb0ELb1ELb0ELb1EN3c108BFloat16EfEEv13SSMParamsBase,@function
        .size           _Z25selective_scan_fwd_kernelI32Selective_Scan_fwd_kernel_traitsILi32ELi4ELi1ELb0ELb1ELb0ELb1EN3c108BFloat16EfEEv13SSMParamsBase,(.L_x_5469 - _Z25selective_scan_fwd_kernelI32Selective_Scan_fwd_kernel_traitsILi32ELi4ELi1ELb0ELb1ELb0ELb1EN3c108BFloat16EfEEv13SSMParamsBase)
        .other          _Z25selective_scan_fwd_kernelI32Selective_Scan_fwd_kernel_traitsILi32ELi4ELi1ELb0ELb1ELb0ELb1EN3c108BFloat16EfEEv13SSMParamsBase,@"STO_CUDA_ENTRY STV_DEFAULT"
_Z25selective_scan_fwd_kernelI32Selective_Scan_fwd_kernel_traitsILi32ELi4ELi1ELb0ELb1ELb0ELb1EN3c108BFloat16EfEEv13SSMParamsBase:
.text._Z25selective_scan_fwd_kernelI32Selective_Scan_fwd_kernel_traitsILi32ELi4ELi1ELb0ELb1ELb0ELb1EN3c108BFloat16EfEEv13SSMParamsBase:
[----:B------:R-:W-:Y:S02]  /*0000*/  IMAD.MOV.U32 R1, RZ, RZ, c[0x0][0x28] ;  /* 0x00000a00ff017624 */ /* 0x000fe400078e00ff */
[----:B------:R-:W-:Y:S01]  /*0010*/  IABS R13, c[0x0][0x178] ;  /* 0x00005e00000d7a13 */ /* 0x000fe20000000000 */
[----:B------:R-:W0:Y:S01]  /*0020*/  S2R R0, SR_CTAID.Y ;  /* 0x0000000000007919 */ /* 0x000e220000002600 */
[----:B------:R-:W-:Y:S01]  /*0030*/  ISETP.NE.U32.AND P1, PT, RZ, c[0x0][0x250], PT ;  /* 0x00009400ff007a0c */ /* 0x000fe20003f25070 */
[----:B------:R-:W-:Y:S01]  /*0040*/  HFMA2.MMA R4, -RZ, RZ, 0, 0 ;  /* 0x00000000ff047435 */ /* 0x000fe200000001ff */
        /* <DEDUP_REMOVED lines=16> */
[----:B-1----:R-:W-:-:S02]  /*0150*/  IMAD.MOV.U32 R10, RZ, RZ, RZ ;  /* 0x000000ffff0a7224 */ /* 0x002fc400078e00ff */
[----:B--2---:R-:W-:-:S04]  /*0160*/  IMAD.MOV R14, RZ, RZ, -R11 ;  /* 0x000000ffff0e7224 */ /* 0x004fc800078e0a0b */
[----:B------:R-:W-:-:S04]  /*0170*/  IMAD R5, R14, R13, RZ ;  /* 0x0000000d0e057224 */ /* 0x000fc800078e02ff */
[----:B------:R-:W-:Y:S02]  /*0180*/  IMAD.HI.U32 R11, R11, R5, R10 ;  /* 0x000000050b0b7227 */ /* 0x000fe400078e000a */
[----:B------:R-:W1:Y:S01]  /*0190*/  S2R R5, SR_CTAID.X ;  /* 0x0000000000057919 */ /* 0x000e620000002500 */
[----:B0-----:R-:W-:Y:S01]  /*01a0*/  IABS R8, R0 ;  /* 0x0000000000087213 */ /* 0x001fe20000000000 */
[----:B------:R-:W-:-:S04]  /*01b0*/  IMAD.MOV.U32 R9, RZ, RZ, c[0x0][0x174] ;  /* 0x00005d00ff097624 */ /* 0x000fc800078e00ff */
[----:B---3--:R-:W-:Y:S01]  /*01c0*/  IMAD.HI.U32 R7, R11, R8, RZ ;  /* 0x000000080b077227 */ /* 0x008fe200078e00ff */
[----:B------:R-:W-:-:S04]  /*01d0*/  ISETP.GE.AND P0, PT, R9, 0x1, PT ;  /* 0x000000010900780c */ /* 0x000fc80003f06270 */
[----:B------:R-:W-:-:S05]  /*01e0*/  IADD3 R6, -R7, RZ, RZ ;  /* 0x000000ff07067210 */ /* 0x000fca0007ffe1ff */
        /* <DEDUP_REMOVED lines=8> */
[----:B------:R-:W-:Y:S01]  /*0270*/  ISETP.GE.AND P2, PT, R9, RZ, PT ;  /* 0x000000ff0900720c */ /* 0x000fe20003f46270 */
[----:B------:R-:W-:Y:S01]  /*0280*/  IMAD R10, R6, c[0x0][0x190], RZ ;  /* 0x00006400060a7a24 */ /* 0x000fe200078e02ff */
[----:B------:R-:W-:Y:S01]  /*0290*/  ISETP.GE.U32.AND P0, PT, R8, R13, PT ;  /* 0x0000000d0800720c */ /* 0x000fe20003f06070 */
[----:B------:R-:W-:Y:S01]  /*02a0*/  IMAD.WIDE.U32 R8, R0, c[0x0][0x1d8], RZ ;  /* 0x0000760000087a25 */ /* 0x000fe200078e00ff */
[----:B------:R-:W-:-:S02]  /*02b0*/  @!P1 IADD3 R7, R7, 0x1, RZ ;  /* 0x0000000107079810 */ /* 0x000fc40007ffe0ff */
[----:B------:R-:W-:Y:S01]  /*02c0*/  ISETP.NE.AND P1, PT, RZ, c[0x0][0x178], PT ;  /* 0x00005e00ff007a0c */ /* 0x000fe20003f25270 */
[C---:B------:R-:W-:Y:S02]  /*02d0*/  IMAD R15, R0.reuse, c[0x0][0x1dc], R15 ;  /* 0x00007700000f7a24 */ /* 0x040fe400078e020f */
[----:B------:R-:W-:Y:S02]  /*02e0*/  IMAD R17, R3, c[0x0][0x1e8], RZ ;  /* 0x00007a0003117a24 */ /* 0x000fe400078e02ff */
[----:B------:R-:W-:Y:S02]  /*02f0*/  IMAD.IADD R9, R9, 0x1, R15 ;  /* 0x0000000109097824 */ /* 0x000fe400078e020f */
[----:B------:R-:W-:Y:S02]  /*0300*/  IMAD R19, R5, c[0x0][0x194], R10 ;  /* 0x0000650005137a24 */ /* 0x000fe400078e020a */
[----:B------:R-:W-:Y:S01]  /*0310*/  @P0 IADD3 R7, R7, 0x1, RZ ;  /* 0x0000000107070810 */ /* 0x000fe20007ffe0ff */
[----:B------:R-:W-:-:S03]  /*0320*/  IMAD.WIDE.U32 R10, R0, c[0x0][0x1e8], RZ ;  /* 0x00007a00000a7a25 */ /* 0x000fc600078e00ff */
[----:B------:R-:W-:Y:S01]  /*0330*/  MOV R15, R7 ;  /* 0x00000007000f7202 */ /* 0x000fe20000000f00 */
[----:B------:R-:W-:Y:S01]  /*0340*/  IMAD R17, R0, c[0x0][0x1ec], R17 ;  /* 0x00007b0000117a24 */ /* 0x000fe200078e0211 */
[----:B0-----:R-:W-:Y:S01]  /*0350*/  LOP3.LUT R7, R52, 0x1f, RZ, 0xc0, !PT ;  /* 0x0000001f34077812 */ /* 0x001fe200078ec0ff */
[----:B------:R-:W-:Y:S01]  /*0360*/  IMAD R16, R6, c[0x0][0x1d0], RZ ;  /* 0x0000740006107a24 */ /* 0x000fe200078e02ff */
[----:B------:R-:W-:Y:S01]  /*0370*/  SHF.L.U32 R14, R52, 0x2, RZ ;  /* 0x00000002340e7819 */ /* 0x000fe200000006ff */
[----:B------:R-:W-:Y:S01]  /*0380*/  @!P2 IMAD.MOV R15, RZ, RZ, -R15 ;  /* 0x000000ffff0fa224 */ /* 0x000fe200078e0a0f */
[----:B------:R-:W-:Y:S01]  /*0390*/  @!P1 LOP3.LUT R15, RZ, c[0x0][0x178], RZ, 0x33, !PT ;  /* 0x00005e00ff0f9a12 */ /* 0x000fe200078e33ff */
[----:B------:R-:W-:Y:S01]  /*03a0*/  IMAD.WIDE.U32 R12, R5, c[0x0][0x190], RZ ;  /* 0x00006400050c7a25 */ /* 0x000fe200078e00ff */
[----:B------:R-:W-:-:S03]  /*03b0*/  LOP3.LUT R34, R7, 0xffffff80, R14, 0xf8, !PT ;  /* 0xffffff8007227812 */ /* 0x000fc600078ef80e */
[----:B------:R-:W-:Y:S01]  /*03c0*/  IMAD.IADD R11, R11, 0x1, R17 ;  /* 0x000000010b0b7824 */ /* 0x000fe200078e0211 */
[----:B------:R-:W-:Y:S01]  /*03d0*/  IADD3 R13, R13, R19, RZ ;  /* 0x000000130d0d7210 */ /* 0x000fe20007ffe0ff */
[----:B------:R-:W-:Y:S01]  /*03e0*/  IMAD.WIDE.U32 R8, R5, c[0x0][0x1d0], R8 ;  /* 0x0000740005087a25 */ /* 0x000fe200078e0008 */
[----:B------:R-:W-:-:S03]  /*03f0*/  SHF.R.S32.HI R35, RZ, 0x1f, R34 ;  /* 0x0000001fff237819 */ /* 0x000fc60000011422 */
        /* <DEDUP_REMOVED lines=16> */
[----:B------:R-:W-:Y:S01]  /*0500*/  IMAD.IADD R9, R9, 0x1, R15 ;  /* 0x0000000109097824 */ /* 0x000fe200078e020f */
[----:B------:R-:W-:Y:S01]  /*0510*/  LEA R28, P1, R29, c[0x0][0x240], 0x1 ;  /* 0x000090001d1c7a11 */ /* 0x000fe200078208ff */
[----:B------:R-:W-:Y:S01]  /*0520*/  IMAD R10, R5, c[0x0][0x164], R0 ;  /* 0x00005900050a7a24 */ /* 0x000fe200078e0200 */
[----:B------:R-:W-:Y:S01]  /*0530*/  IADD3 R12, R14, 0x2, RZ ;  /* 0x000000020e0c7810 */ /* 0x000fe20007ffe0ff */
[----:B------:R-:W-:Y:S01]  /*0540*/  IMAD R11, R3, c[0x0][0x180], RZ ;  /* 0x00006000030b7a24 */ /* 0x000fe200078e02ff */
[----:B------:R-:W-:Y:S01]  /*0550*/  LEA.HI.X R20, R8, c[0x0][0x22c], R9, 0x1, P0 ;  /* 0x00008b0008147a11 */ /* 0x000fe200000f0c09 */
[----:B------:R-:W-:Y:S01]  /*0560*/  IMAD.WIDE.U32 R30, R0, c[0x0][0x1b8], RZ ;  /* 0x00006e00001e7a25 */ /* 0x000fe200078e00ff */
[----:B------:R-:W0:Y:S01]  /*0570*/  S2R R8, SR_LANEID ;  /* 0x0000000000087919 */ /* 0x000e220000000000 */
[----:B------:R-:W-:-:S02]  /*0580*/  LEA.HI.X R29, R29, c[0x0][0x244], R16, 0x1, P1 ;  /* 0x000091001d1d7a11 */ /* 0x000fc400008f0c10 */
[----:B------:R-:W-:Y:S01]  /*0590*/  IMAD R17, R0, c[0x0][0x1bc], R13 ;  /* 0x00006f0000117a24 */ /* 0x000fe200078e020d */
[----:B------:R-:W-:Y:S01]  /*05a0*/  IADD3 R13, R14, 0x3, RZ ;  /* 0x000000030e0d7810 */ /* 0x000fe20007ffe0ff */
[----:B------:R-:W-:Y:S01]  /*05b0*/  IMAD.WIDE.U32 R32, R0, c[0x0][0x180], RZ ;  /* 0x0000600000207a25 */ /* 0x000fe200078e00ff */
[----:B------:R-:W-:Y:S02]  /*05c0*/  MOV R9, RZ ;  /* 0x000000ff00097202 */ /* 0x000fe40000000f00 */
[----:B------:R-:W-:Y:S01]  /*05d0*/  IADD3 R17, R31, R17, RZ ;  /* 0x000000111f117210 */ /* 0x000fe20007ffe0ff */
[----:B------:R-:W-:Y:S01]  /*05e0*/  IMAD R10, R10, c[0x0][0x174], RZ ;  /* 0x00005d000a0a7a24 */ /* 0x000fe200078e02ff */
[----:B------:R-:W-:Y:S01]  /*05f0*/  LOP3.LUT R16, R34, 0x40, RZ, 0xfc, !PT ;  /* 0x0000004022107812 */ /* 0x000fe200078efcff */
[----:B------:R-:W-:Y:S01]  /*0600*/  IMAD R15, R0, c[0x0][0x184], R11 ;  /* 0x00006100000f7a24 */ /* 0x000fe200078e020b */
[----:B------:R-:W-:Y:S01]  /*0610*/  IADD3 R11, R14, 0x1, RZ ;  /* 0x000000010e0b7810 */ /* 0x000fe20007ffe0ff */
[----:B------:R-:W-:Y:S01]  /*0620*/  IMAD R10, R10, c[0x0][0x16c], RZ ;  /* 0x00005b000a0a7a24 */ /* 0x000fe200078e02ff */
[C---:B------:R-:W-:Y:S01]  /*0630*/  LOP3.LUT R14, R34.reuse, 0x20, RZ, 0xfc, !PT ;  /* 0x00000020220e7812 */ /* 0x040fe200078efcff */
[----:B------:R-:W-:Y:S01]  /*0640*/  IMAD.IADD R15, R33, 0x1, R15 ;  /* 0x00000001210f7824 */ /* 0x000fe200078e020f */
[----:B------:R-:W-:-:S02]  /*0650*/  LOP3.LUT R18, R34, 0x60, RZ, 0xfc, !PT ;  /* 0x0000006022127812 */ /* 0x000fc400078efcff */
.L_x_5166:
        /* <DEDUP_REMOVED lines=15> */
[----:B0-----:R-:W-:-:S02]  /*0750*/  SHF.L.U32 R22, R8, 0x1, RZ ;  /* 0x0000000108167819 */ /* 0x001fc400000006ff */
[-C--:B------:R-:W-:Y:S02]  /*0760*/  ISETP.GE.AND P0, PT, R34, R21.reuse, PT ;  /* 0x000000152200720c */ /* 0x080fe40003f06270 */
[-C--:B------:R-:W-:Y:S02]  /*0770*/  ISETP.GE.AND P1, PT, R14, R21.reuse, PT ;  /* 0x000000150e00720c */ /* 0x080fe40003f26270 */
[-C--:B------:R-:W-:Y:S02]  /*0780*/  ISETP.GE.AND P2, PT, R16, R21.reuse, PT ;  /* 0x000000151000720c */ /* 0x080fe40003f46270 */
[----:B------:R-:W-:Y:S02]  /*0790*/  ISETP.GE.AND P3, PT, R18, R21, PT ;  /* 0x000000151200720c */ /* 0x000fe40003f66270 */
[----:B------:R-:W-:Y:S02]  /*07a0*/  PRMT R41, RZ, 0x7610, R41 ;  /* 0x00007610ff297816 */ /* 0x000fe40000000029 */
[----:B------:R-:W-:Y:S01]  /*07b0*/  PRMT R47, RZ, 0x7610, R47 ;  /* 0x00007610ff2f7816 */ /* 0x000fe2000000002f */
[----:B--2---:R0:W-:Y:S04]  /*07c0*/  STS.U16 [R22], R23 ;  /* 0x0000001716007388 */ /* 0x0041e80000000400 */
[----:B---3--:R-:W-:Y:S04]  /*07d0*/  STS.U16 [R22+0x40], R25 ;  /* 0x0000401916007388 */ /* 0x008fe80000000400 */
[----:B----4-:R1:W-:Y:S01]  /*07e0*/  STS.U16 [R22+0x80], R27 ;  /* 0x0000801b16007388 */ /* 0x0103e20000000400 */
[----:B0-----:R-:W-:-:S03]  /*07f0*/  PRMT R23, RZ, 0x7610, R23 ;  /* 0x00007610ff177816 */ /* 0x001fc60000000017 */
[----:B------:R-:W-:Y:S01]  /*0800*/  STS.U16 [R22+0xc0], R37 ;  /* 0x0000c02516007388 */ /* 0x000fe20000000400 */
[----:B------:R-:W-:-:S06]  /*0810*/  NOP ;  /* 0x0000000000007918 */ /* 0x000fcc0000000000 */
[----:B------:R-:W-:Y:S01]  /*0820*/  LDS.64 R24, [R8.X8] ;  /* 0x0000000008187984 */ /* 0x000fe20000008a00 */
[--C-:B-1----:R-:W-:Y:S01]  /*0830*/  IMAD.MOV.U32 R27, RZ, RZ, R39.reuse ;  /* 0x000000ffff1b7224 */ /* 0x102fe200078e0027 */
[----:B------:R-:W-:Y:S02]  /*0840*/  PRMT R39, RZ, 0x7610, R39 ;  /* 0x00007610ff277816 */ /* 0x000fe40000000027 */
        /* <DEDUP_REMOVED lines=61> */
.L_x_5150:
[----:B------:R-:W-:Y:S05]  /*0c20*/  BSYNC B0 ;  /* 0x0000000000007941 */ /* 0x000fea0003800000 */
.L_x_5149:
        /* <DEDUP_REMOVED lines=33> */
.L_x_5152:
[----:B------:R-:W-:Y:S05]  /*0e40*/  BSYNC B0 ;  /* 0x0000000000007941 */ /* 0x000fea0003800000 */
.L_x_5151:
        /* <DEDUP_REMOVED lines=33> */
.L_x_5154:
[----:B------:R-:W-:Y:S05]  /*1060*/  BSYNC B0 ;  /* 0x0000000000007941 */ /* 0x000fea0003800000 */
.L_x_5153:
        /* <DEDUP_REMOVED lines=33> */
.L_x_5156:
[----:B------:R-:W-:Y:S05]  /*1280*/  BSYNC B0 ;  /* 0x0000000000007941 */ /* 0x000fea0003800000 */
.L_x_5155:
        /* <DEDUP_REMOVED lines=18> */
[----:B------:R-:W-:-:S03]  /*13b0*/  IMAD.MOV.U32 R51, RZ, RZ, RZ ;  /* 0x000000ffff337224 */ /* 0x000fc600078e00ff */
.L_x_5160:
[----:B0-----:R-:W-:Y:S02]  /*13c0*/  MOV R36, 0xffffff80 ;  /* 0xffffff8000247802 */ /* 0x001fe40000000f00 */
[----:B------:R-:W-:Y:S02]  /*13d0*/  SHF.R.S32.HI R52, RZ, 0x1f, R51 ;  /* 0x0000001fff347819 */ /* 0x000fe40000011433 */
[----:B------:R-:W-:Y:S01]  /*13e0*/  PRMT R61, RZ, 0x7610, R61 ;  /* 0x00007610ff3d7816 */ /* 0x000fe2000000003d */
[----:B------:R-:W-:Y:S01]  /*13f0*/  IMAD R21, R9, R36, c[0x0][0x168] ;  /* 0x00005a0009157624 */ /* 0x000fe200078e0224 */
[----:B------:R-:W-:Y:S01]  /*1400*/  PRMT R59, RZ, 0x7610, R59 ;  /* 0x00007610ff3b7816 */ /* 0x000fe2000000003b */
[----:B------:R-:W-:Y:S01]  /*1410*/  IMAD R38, R52, c[0x0][0x1a0], RZ ;  /* 0x0000680034267a24 */ /* 0x000fe200078e02ff */
[----:B------:R-:W-:Y:S01]  /*1420*/  PRMT R57, RZ, 0x7610, R57 ;  /* 0x00007610ff397816 */ /* 0x000fe20000000039 */
[----:B------:R-:W-:Y:S01]  /*1430*/  IMAD.WIDE.U32 R36, R51, c[0x0][0x1a0], R34 ;  /* 0x0000680033247a25 */ /* 0x000fe200078e0022 */
[----:B------:R-:W-:-:S02]  /*1440*/  ISETP.GE.AND P1, PT, R34, R21, PT ;  /* 0x000000152200720c */ /* 0x000fc40003f26270 */
[-C--:B------:R-:W-:Y:S01]  /*1450*/  ISETP.GE.AND P2, PT, R14, R21.reuse, PT ;  /* 0x000000150e00720c */ /* 0x080fe20003f46270 */
[----:B------:R-:W-:Y:S01]  /*1460*/  IMAD R39, R51, c[0x0][0x1a4], R38 ;  /* 0x0000690033277a24 */ /* 0x000fe200078e0226 */
[-C--:B------:R-:W-:Y:S02]  /*1470*/  ISETP.GE.AND P3, PT, R16, R21.reuse, PT ;  /* 0x000000151000720c */ /* 0x080fe40003f66270 */
[----:B------:R-:W-:Y:S01]  /*1480*/  ISETP.GE.AND P4, PT, R18, R21, PT ;  /* 0x000000151200720c */ /* 0x000fe20003f86270 */
[----:B------:R-:W-:Y:S01]  /*1490*/  IMAD.IADD R37, R37, 0x1, R39 ;  /* 0x0000000125257824 */ /* 0x000fe200078e0227 */
[C---:B------:R-:W-:Y:S02]  /*14a0*/  LEA R38, P5, R36.reuse, R19, 0x1 ;  /* 0x0000001324267211 */ /* 0x040fe400078a08ff */
[----:B------:R-:W-:Y:S02]  /*14b0*/  PRMT R55, RZ, 0x7610, R55 ;  /* 0x00007610ff377816 */ /* 0x000fe40000000037 */
        /* <DEDUP_REMOVED lines=9> */
[----:B------:R-:W-:-:S05]  /*1550*/  IMAD.WIDE.U32 R36, R51, c[0x0][0x188], R36 ;  /* 0x0000620033247a25 */ /* 0x000fca00078e0024 */
[----:B------:R-:W-:Y:S02]  /*1560*/  LEA R40, P1, R36, c[0x0][0x220], 0x2 ;  /* 0x0000880024287a11 */ /* 0x000fe400078210ff */
[----:B------:R-:W-:-:S04]  /*1570*/  IADD3 R37, R37, R41, RZ ;  /* 0x0000002925257210 */ /* 0x000fc80007ffe0ff */
[----:B------:R-:W-:-:S05]  /*1580*/  LEA.HI.X R41, R36, c[0x0][0x224], R37, 0x2, P1 ;  /* 0x0000890024297a11 */ /* 0x000fca00008f1425 */
[----:B------:R-:W4:Y:S01]  /*1590*/  LDG.E R40, [R40.64] ;  /* 0x0000000428287981 */ /* 0x000f22000c1e1900 */
[----:B------:R-:W-:Y:S01]  /*15a0*/  MOV R37, R17 ;  /* 0x0000001100257202 */ /* 0x000fe20000000f00 */
[----:B------:R-:W-:Y:S02]  /*15b0*/  IMAD R52, R52, c[0x0][0x1c0], RZ ;  /* 0x0000700034347a24 */ /* 0x000fe400078e02ff */
[----:B------:R-:W-:Y:S02]  /*15c0*/  IMAD.MOV.U32 R36, RZ, RZ, R30 ;  /* 0x000000ffff247224 */ /* 0x000fe400078e001e */
[C---:B0-----:R-:W-:Y:S02]  /*15d0*/  IMAD R39, R51.reuse, c[0x0][0x1c4], R52 ;  /* 0x0000710033277a24 */ /* 0x041fe400078e0234 */
[----:B------:R-:W-:-:S04]  /*15e0*/  IMAD.WIDE.U32 R36, R51, c[0x0][0x1c0], R36 ;  /* 0x0000700033247a25 */ /* 0x000fc800078e0024 */
[----:B------:R-:W-:Y:S01]  /*15f0*/  IMAD.IADD R37, R37, 0x1, R39 ;  /* 0x0000000125257824 */ /* 0x000fe200078e0227 */
[----:B------:R-:W-:-:S04]  /*1600*/  LEA R38, P1, R36, c[0x0][0x230], 0x2 ;  /* 0x00008c0024267a11 */ /* 0x000fc800078210ff */
[----:B------:R-:W-:Y:S01]  /*1610*/  LEA.HI.X R39, R36, c[0x0][0x234], R37, 0x2, P1 ;  /* 0x00008d0024277a11 */ /* 0x000fe200008f1425 */
[----:B------:R-:W0:Y:S01]  /*1620*/  S2R R52, SR_TID.X ;  /* 0x0000000000347919 */ /* 0x000e220000002100 */
[-C--:B------:R-:W-:Y:S02]  /*1630*/  ISETP.GE.U32.AND P2, PT, R11, R21.reuse, PT ;  /* 0x000000150b00720c */ /* 0x080fe40003f46070 */
[-C--:B------:R-:W-:Y:S02]  /*1640*/  ISETP.GE.U32.AND P3, PT, R12, R21.reuse, PT ;  /* 0x000000150c00720c */ /* 0x080fe40003f66070 */
[----:B------:R-:W-:Y:S02]  /*1650*/  ISETP.GE.U32.AND P4, PT, R13, R21, PT ;  /* 0x000000150d00720c */ /* 0x000fe40003f86070 */
[----:B0-----:R-:W-:-:S04]  /*1660*/  SHF.L.U32 R58, R52, 0x2, RZ ;  /* 0x00000002343a7819 */ /* 0x001fc800000006ff */
[----:B------:R-:W-:Y:S01]  /*1670*/  ISETP.GE.U32.AND P1, PT, R58, R21, PT ;  /* 0x000000153a00720c */ /* 0x000fe20003f26070 */
[----:B------:R-:W-:Y:S01]  /*1680*/  IMAD.SHL.U32 R62, R51, 0x8, RZ ;  /* 0x00000008333e7824 */ /* 0x000fe200078e00ff */
[----:B--2---:R-:W-:Y:S04]  /*1690*/  STS.U16 [R22], R61 ;  /* 0x0000003d16007388 */ /* 0x004fe80000000400 */
[----:B---3--:R-:W-:Y:S04]  /*16a0*/  STS.U16 [R22+0x40], R59 ;  /* 0x0000403b16007388 */ /* 0x008fe80000000400 */
[----:B----4-:R-:W-:Y:S04]  /*16b0*/  STS.U16 [R22+0x80], R57 ;  /* 0x0000803916007388 */ /* 0x010fe80000000400 */
[----:B------:R-:W-:Y:S01]  /*16c0*/  STS.U16 [R22+0xc0], R55 ;  /* 0x0000c03716007388 */ /* 0x000fe20000000400 */
[----:B------:R-:W-:-:S06]  /*16d0*/  NOP ;  /* 0x0000000000007918 */ /* 0x000fcc0000000000 */
[----:B------:R-:W0:Y:S04]  /*16e0*/  LDS.64 R36, [R8.X8] ;  /* 0x0000000008247984 */ /* 0x000e280000008a00 */
[----:B------:R0:W5:Y:S01]  /*16f0*/  LDG.E R53, [R38.64] ;  /* 0x0000000426357981 */ /* 0x000162000c1e1900 */
[----:B------:R-:W-:Y:S01]  /*1700*/  BSSY B0, `(.L_x_5158) ;  /* 0x0000058000007945 */ /* 0x000fe20003800000 */
[----:B------:R-:W-:-:S04]  /*1710*/  FMUL.FTZ R40, R40, 1.4426950216293334961 ;  /* 0x3fb8aa3b28287820 */ /* 0x000fc80000410000 */
[C---:B------:R-:W-:Y:S02]  /*1720*/  FMUL.FTZ R54, R40.reuse, R43 ;  /* 0x0000002b28367220 */ /* 0x040fe40000410000 */
[C---:B------:R-:W-:Y:S02]  /*1730*/  FMUL.FTZ R41, R40.reuse, R42 ;  /* 0x0000002a28297220 */ /* 0x040fe40000410000 */
[C---:B------:R-:W-:Y:S02]  /*1740*/  FMUL.FTZ R56, R40.reuse, R45 ;  /* 0x0000002d28387220 */ /* 0x040fe40000410000 */
[----:B------:R-:W1:Y:S01]  /*1750*/  MUFU.EX2 R54, R54 ;  /* 0x0000003600367308 */ /* 0x000e620000000800 */
[----:B------:R-:W-:-:S07]  /*1760*/  FMUL.FTZ R40, R40, R46 ;  /* 0x0000002e28287220 */ /* 0x000fce0000410000 */
[----:B------:R-:W2:Y:S01]  /*1770*/  MUFU.EX2 R41, R41 ;  /* 0x0000002900297308 */ /* 0x000ea20000000800 */
[--C-:B0-----:R-:W-:Y:S02]  /*1780*/  PRMT R39, RZ, 0x5410, R36.reuse ;  /* 0x00005410ff277816 */ /* 0x101fe40000000024 */
[----:B------:R-:W-:-:S05]  /*1790*/  PRMT R36, RZ, 0x7610, R36 ;  /* 0x00007610ff247816 */ /* 0x000fca0000000024 */
[----:B------:R0:W3:Y:S01]  /*17a0*/  MUFU.EX2 R55, R56 ;  /* 0x0000003800377308 */ /* 0x0000e20000000800 */
[--C-:B------:R-:W-:Y:S01]  /*17b0*/  PRMT R38, RZ, 0x5410, R37.reuse ;  /* 0x00005410ff267816 */ /* 0x100fe20000000025 */
[----:B------:R-:W-:Y:S01]  /*17c0*/  FMUL.FTZ R39, R48, R39 ;  /* 0x0000002730277220 */ /* 0x000fe20000410000 */
[----:B------:R-:W-:Y:S01]  /*17d0*/  PRMT R37, RZ, 0x7610, R37 ;  /* 0x00007610ff257816 */ /* 0x000fe20000000025 */
[----:B------:R-:W-:Y:S01]  /*17e0*/  FMUL.FTZ R36, R49, R36 ;  /* 0x0000002431247220 */ /* 0x000fe20000410000 */
[----:B-1----:R-:W-:Y:S01]  /*17f0*/  FSEL R54, R54, 1, !P2 ;  /* 0x3f80000036367808 */ /* 0x002fe20005000000 */
[----:B------:R-:W-:Y:S01]  /*1800*/  FMUL.FTZ R38, R47, R38 ;  /* 0x000000262f267220 */ /* 0x000fe20000410000 */
[----:B------:R-:W-:Y:S01]  /*1810*/  FSEL R58, R39, RZ, !P1 ;  /* 0x000000ff273a7208 */ /* 0x000fe20004800000 */
[----:B------:R-:W1:Y:S01]  /*1820*/  MUFU.EX2 R40, R40 ;  /* 0x0000002800287308 */ /* 0x000e620000000800 */
[----:B------:R-:W-:Y:S01]  /*1830*/  FSEL R57, R36, RZ, !P2 ;  /* 0x000000ff24397208 */ /* 0x000fe20005000000 */
[----:B------:R-:W-:Y:S01]  /*1840*/  FMUL.FTZ R37, R50, R37 ;  /* 0x0000002532257220 */ /* 0x000fe20000410000 */
[----:B--2---:R-:W-:-:S02]  /*1850*/  FSEL R61, R41, 1, !P1 ;  /* 0x3f800000293d7808 */ /* 0x004fc40004800000 */
[----:B0-----:R-:W-:Y:S01]  /*1860*/  FSEL R56, R38, RZ, !P3 ;  /* 0x000000ff26387208 */ /* 0x001fe20005800000 */
[-C--:B------:R-:W-:Y:S01]  /*1870*/  FFMA.FTZ R36, R58, R54.reuse, R57 ;  /* 0x000000363a247223 */ /* 0x080fe20000010039 */
[----:B------:R-:W-:Y:S01]  /*1880*/  FSEL R60, R37, RZ, !P4 ;  /* 0x000000ff253c7208 */ /* 0x000fe20006000000 */
[----:B------:R-:W-:Y:S01]  /*1890*/  FMUL.FTZ R38, R61, R54 ;  /* 0x000000363d267220 */ /* 0x000fe20000410000 */
[----:B---3--:R-:W-:Y:S02]  /*18a0*/  FSEL R55, R55, 1, !P3 ;  /* 0x3f80000037377808 */ /* 0x008fe40005800000 */
[C---:B------:R-:W-:Y:S02]  /*18b0*/  ISETP.GE.AND P1, PT, R8.reuse, 0x1, PT ;  /* 0x000000010800780c */ /* 0x040fe40003f26270 */
[C---:B------:R-:W-:Y:S01]  /*18c0*/  ISETP.NE.AND P2, PT, R8.reuse, 0x1f, PT ;  /* 0x0000001f0800780c */ /* 0x040fe20003f45270 */
[C---:B------:R-:W-:Y:S01]  /*18d0*/  FFMA.FTZ R36, R55.reuse, R36, R56 ;  /* 0x0000002437247223 */ /* 0x040fe20000010038 */
[----:B------:R-:W-:Y:S01]  /*18e0*/  ISETP.NE.AND P3, PT, R8, RZ, PT ;  /* 0x000000ff0800720c */ /* 0x000fe20003f65270 */
[----:B------:R-:W-:Y:S01]  /*18f0*/  FMUL.FTZ R38, R55, R38 ;  /* 0x0000002637267220 */ /* 0x000fe20000410000 */
[----:B-1----:R-:W-:-:S05]  /*1900*/  FSEL R59, R40, 1, !P4 ;  /* 0x3f800000283b7808 */ /* 0x002fca0006000000 */
        /* <DEDUP_REMOVED lines=18> */
[----:B------:R-:W-:Y:S01]  /*1a30*/  ISETP.GE.AND P1, PT, R8, 0x8, PT ;  /* 0x000000080800780c */ /* 0x000fe20003f26270 */
[----:B------:R-:W-:Y:S02]  /*1a40*/  HFMA2.MMA R39, -RZ, RZ, 0, 0 ;  /* 0x00000000ff277435 */ /* 0x000fe400000001ff */
[----:B------:R-:W1:Y:S08]  /*1a50*/  SHFL.UP PT, R41, R36, 0x8, RZ ;  /* 0x0500000024297989 */ /* 0x000e7000000e00ff */
[----:B------:R-:W-:Y:S02]  /*1a60*/  @!P0 LDS.64 R38, [R62+0x130] ;  /* 0x000130003e268984 */ /* 0x000fe40000000a00 */
        /* <DEDUP_REMOVED lines=33> */
.L_x_5159:
[----:B------:R-:W-:Y:S05]  /*1c80*/  BSYNC B0 ;  /* 0x0000000000007941 */ /* 0x000fea0003800000 */
.L_x_5158:
[----:B------:R-:W-:Y:S01]  /*1c90*/  IADD3 R51, R51, 0x1, RZ ;  /* 0x0000000133337810 */ /* 0x000fe20007ffe0ff */
[----:B------:R-:W-:Y:S02]  /*1ca0*/  FFMA.FTZ R56, R55, R54, R56 ;  /* 0x0000003637387223 */ /* 0x000fe40000010038 */
[----:B-----5:R-:W-:Y:S01]  /*1cb0*/  FFMA.FTZ R23, R53, R58, R23 ;  /* 0x0000003a35177223 */ /* 0x020fe20000010017 */
[----:B------:R-:W-:Y:S01]  /*1cc0*/  ISETP.GE.AND P1, PT, R51, c[0x0][0x16c], PT ;  /* 0x00005b0033007a0c */ /* 0x000fe20003f26270 */
[----:B------:R-:W-:Y:S02]  /*1cd0*/  FFMA.FTZ R59, R59, R56, R60 ;  /* 0x000000383b3b7223 */ /* 0x000fe4000001003c */
[C---:B------:R-:W-:Y:S02]  /*1ce0*/  FFMA.FTZ R24, R53.reuse, R54, R24 ;  /* 0x0000003635187223 */ /* 0x040fe40000010018 */
[C---:B------:R-:W-:Y:S02]  /*1cf0*/  FFMA.FTZ R25, R53.reuse, R56, R25 ;  /* 0x0000003835197223 */ /* 0x040fe40000010019 */
[----:B------:R-:W-:-:S06]  /*1d00*/  FFMA.FTZ R44, R53, R59, R44 ;  /* 0x0000003b352c7223 */ /* 0x000fcc000001002c */
[----:B------:R-:W-:Y:S05]  /*1d10*/  @!P1 BRA `(.L_x_5160) ;  /* 0xfffff6a000009947 */ /* 0x000fea000383ffff */
.L_x_5157:
[----:B------:R-:W-:Y:S01]  /*1d20*/  BAR.SYNC.DEFER_BLOCKING 0x0 ;  /* 0x0000000000007b1d */ /* 0x000fe20000010000 */
[----:B------:R-:W-:Y:S01]  /*1d30*/  ISETP.NE.AND P0, PT, R52, RZ, PT ;  /* 0x000000ff3400720c */ /* 0x000fe20003f05270 */
[----:B0-----:R-:W-:Y:S01]  /*1d40*/  IMAD R40, R6, c[0x0][0x200], RZ ;  /* 0x0000800006287a24 */ /* 0x001fe200078e02ff */
[----:B------:R-:W-:Y:S01]  /*1d50*/  F2FP.BF16.PACK_AB R38, R24, R23 ;  /* 0x000000171826723e */ /* 0x000fe200000010ff */
[C---:B------:R-:W-:Y:S01]  /*1d60*/  IMAD.WIDE.U32 R42, R5.reuse, c[0x0][0x200], RZ ;  /* 0x00008000052a7a25 */ /* 0x040fe200078e00ff */
[----:B------:R-:W-:Y:S01]  /*1d70*/  F2FP.BF16.PACK_AB R39, R44, R25 ;  /* 0x000000192c27723e */ /* 0x000fe200000010ff */
[----:B------:R-:W-:Y:S01]  /*1d80*/  BSSY B0, `(.L_x_5161) ;  /* 0x0000039000007945 */ /* 0x000fe20003800000 */
[----:B------:R-:W-:Y:S01]  /*1d90*/  ISETP.GE.AND P1, PT, R34, R21, PT ;  /* 0x000000152200720c */ /* 0x000fe20003f26270 */
[----:B------:R-:W-:Y:S01]  /*1da0*/  IMAD R49, R5, c[0x0][0x204], R40 ;  /* 0x0000810005317a24 */ /* 0x000fe200078e0228 */
[----:B------:R-:W-:Y:S01]  /*1db0*/  SHF.L.U32 R36, R9, 0x7, RZ ;  /* 0x0000000709247819 */ /* 0x000fe200000006ff */
[----:B------:R-:W-:-:S02]  /*1dc0*/  IMAD R59, R3, c[0x0][0x208], RZ ;  /* 0x00008200033b7a24 */ /* 0x000fc400078e02ff */
[----:B------:R-:W-:Y:S01]  /*1dd0*/  IMAD.IADD R43, R43, 0x1, R49 ;  /* 0x000000012b2b7824 */ /* 0x000fe200078e0231 */
[----:B------:R-:W-:Y:S01]  /*1de0*/  SHF.R.S32.HI R37, RZ, 0x1f, R36 ;  /* 0x0000001fff257819 */ /* 0x000fe20000011424 */
[----:B------:R-:W-:-:S04]  /*1df0*/  IMAD.WIDE.U32 R46, R5, c[0x0][0x1f0], RZ ;  /* 0x00007c00052e7a25 */ /* 0x000fc800078e00ff */
[----:B------:R-:W-:-:S04]  /*1e00*/  IMAD.WIDE.U32 R42, R0, c[0x0][0x208], R42 ;  /* 0x00008200002a7a25 */ /* 0x000fc800078e002a */
[----:B------:R-:W-:Y:S01]  /*1e10*/  @!P1 IMAD.WIDE.U32 R40, R5, c[0x0][0x1f0], R36 ;  /* 0x00007c0005289a25 */ /* 0x000fe200078e0024 */
[----:B------:R0:W-:Y:S01]  /*1e20*/  STS.64 [R8.X8], R38 ;  /* 0x0000002608007388 */ /* 0x0001e20000008a00 */
[----:B------:R-:W-:-:S06]  /*1e30*/  NOP ;  /* 0x0000000000007918 */ /* 0x000fcc0000000000 */
[----:B------:R-:W-:Y:S01]  /*1e40*/  LDS.U16 R45, [R22] ;  /* 0x00000000162d7984 */ /* 0x000fe20000000400 */
[----:B------:R-:W-:Y:S01]  /*1e50*/  IMAD R65, R0, c[0x0][0x20c], R59 ;  /* 0x0000830000417a24 */ /* 0x000fe200078e023b */
[----:B------:R-:W-:Y:S01]  /*1e60*/  IADD3 R59, P2, R36, R42, RZ ;  /* 0x0000002a243b7210 */ /* 0x000fe20007f5e0ff */
[----:B------:R-:W-:Y:S01]  /*1e70*/  IMAD R63, R3, c[0x0][0x1f8], RZ ;  /* 0x00007e00033f7a24 */ /* 0x000fe200078e02ff */
[----:B------:R-:W-:Y:S01]  /*1e80*/  LDS.U16 R51, [R22+0x40] ;  /* 0x0000400016337984 */ /* 0x000fe20000000400 */
[----:B0-----:R-:W-:Y:S01]  /*1e90*/  IMAD R38, R6, c[0x0][0x1f0], RZ ;  /* 0x00007c0006267a24 */ /* 0x001fe200078e02ff */
[----:B------:R-:W-:Y:S01]  /*1ea0*/  IADD3.X R42, R37, R65, R43, P2, !PT ;  /* 0x00000041252a7210 */ /* 0x000fe200017fe42b */
[----:B------:R-:W-:Y:S01]  /*1eb0*/  IMAD.MOV.U32 R39, RZ, RZ, 0x2 ;  /* 0x00000002ff277424 */ /* 0x000fe200078e00ff */
[----:B------:R-:W-:Y:S01]  /*1ec0*/  LDS.U16 R53, [R22+0x80] ;  /* 0x0000800016357984 */ /* 0x000fe20000000400 */
[----:B------:R-:W-:Y:S02]  /*1ed0*/  IMAD R61, R5, c[0x0][0x1f4], R38 ;  /* 0x00007d00053d7a24 */ /* 0x000fe400078e0226 */
[----:B------:R-:W-:Y:S01]  /*1ee0*/  IMAD.WIDE R38, R34, R39, c[0x0][0x258] ;  /* 0x0000960022267625 */ /* 0x000fe200078e0227 */
[----:B------:R-:W-:Y:S02]  /*1ef0*/  LDS.U16 R55, [R22+0xc0] ;  /* 0x0000c00016377984 */ /* 0x000fe40000000400 */
[----:B------:R-:W-:Y:S01]  /*1f00*/  @!P1 IADD3 R41, R61, R41, RZ ;  /* 0x000000293d299210 */ /* 0x000fe20007ffe0ff */
[----:B------:R-:W-:Y:S01]  /*1f10*/  IMAD R63, R0, c[0x0][0x1fc], R63 ;  /* 0x00007f00003f7a24 */ /* 0x000fe200078e023f */
[----:B------:R-:W-:Y:S01]  /*1f20*/  @!P0 STS [0x100], R21 ;  /* 0x00010015ff008388 */ /* 0x000fe20000000800 */
[----:B------:R-:W-:-:S02]  /*1f30*/  IADD3 R47, R47, R61, RZ ;  /* 0x0000003d2f2f7210 */ /* 0x000fc40007ffe0ff */
[C---:B------:R-:W-:Y:S01]  /*1f40*/  @!P1 IMAD.WIDE.U32 R40, R0.reuse, c[0x0][0x1f8], R40 ;  /* 0x00007e0000289a25 */ /* 0x040fe200078e0028 */
[----:B------:R-:W-:Y:S01]  /*1f50*/  BAR.SYNC.DEFER_BLOCKING 0x0 ;  /* 0x0000000000007b1d */ /* 0x000fe20000010000 */
[C---:B------:R-:W-:Y:S02]  /*1f60*/  LEA R38, P3, R59.reuse, R38, 0x1 ;  /* 0x000000263b267211 */ /* 0x040fe400078608ff */
[----:B------:R-:W-:Y:S01]  /*1f70*/  IMAD.WIDE.U32 R46, R0, c[0x0][0x1f8], R46 ;  /* 0x00007e00002e7a25 */ /* 0x000fe200078e002e */
[C---:B------:R-:W-:Y:S02]  /*1f80*/  @!P1 IADD3 R43, P4, R34.reuse, R40, RZ ;  /* 0x00000028222b9210 */ /* 0x040fe40007f9e0ff */
[----:B------:R-:W-:Y:S02]  /*1f90*/  LEA.HI.X R39, R59, R39, R42, 0x1, P3 ;  /* 0x000000273b277211 */ /* 0x000fe400018f0c2a */
[----:B------:R-:W-:Y:S02]  /*1fa0*/  @!P1 IADD3.X R48, R35, R41, R63, P4, !PT ;  /* 0x0000002923309210 */ /* 0x000fe400027fe43f */
[----:B------:R-:W-:-:S02]  /*1fb0*/  IADD3 R40, P2, R34, R36, RZ ;  /* 0x0000002422287210 */ /* 0x000fc40007f5e0ff */
[----:B------:R-:W-:Y:S02]  /*1fc0*/  @!P1 LEA R42, P4, R43, c[0x0][0x268], 0x1 ;  /* 0x00009a002b2a9a11 */ /* 0x000fe400078808ff */
[----:B------:R-:W-:Y:S01]  /*1fd0*/  IADD3 R50, P6, R36, R46, RZ ;  /* 0x0000002e24327210 */ /* 0x000fe20007fde0ff */
        /* <DEDUP_REMOVED lines=19> */
.L_x_5162:
[----:B------:R-:W-:Y:S05]  /*2110*/  BSYNC B0 ;  /* 0x0000000000007941 */ /* 0x000fea0003800000 */
.L_x_5161:
[----:B------:R1:W-:Y:S01]  /*2120*/  @!P4 STG.E.U16 [R38.64+0x40], R51 ;  /* 0x000040332600c986 */ /* 0x0003e2000c101504 */
[C---:B0-----:R-:W-:Y:S02]  /*2130*/  SHF.L.U32 R45, R14.reuse, 0x1, RZ ;  /* 0x000000010e2d7819 */ /* 0x041fe400000006ff */
[C---:B------:R-:W-:Y:S01]  /*2140*/  SHF.L.U64.HI R48, R14.reuse, 0x1, R35 ;  /* 0x000000010e307819 */ /* 0x040fe20000010223 */
[----:B------:R0:W-:Y:S01]  /*2150*/  @!P2 STG.E.U16 [R38.64+0x80], R53 ;  /* 0x000080352600a986 */ /* 0x0001e2000c101504 */
[----:B------:R-:W-:Y:S02]  /*2160*/  IADD3 R47, P4, R45, c[0x0][0x268], RZ ;  /* 0x00009a002d2f7a10 */ /* 0x000fe40007f9e0ff */
[----:B------:R-:W-:Y:S01]  /*2170*/  ISETP.GE.AND P2, PT, R14, R21, PT ;  /* 0x000000150e00720c */ /* 0x000fe20003f46270 */
[----:B------:R-:W-:Y:S04]  /*2180*/  @!P3 STG.E.U16 [R38.64+0xc0], R55 ;  /* 0x0000c0372600b986 */ /* 0x000fe8000c101504 */
[----:B------:R-:W-:Y:S01]  /*2190*/  BAR.SYNC.DEFER_BLOCKING 0x0 ;  /* 0x0000000000007b1d */ /* 0x000fe20000010000 */
[----:B------:R-:W-:-:S02]  /*21a0*/  LEA R46, P5, R50, R47, 0x1 ;  /* 0x0000002f322e7211 */ /* 0x000fc400078a08ff */
[----:B------:R-:W-:Y:S02]  /*21b0*/  IADD3.X R47, R48, c[0x0][0x26c], RZ, P4, !PT ;  /* 0x00009b00302f7a10 */ /* 0x000fe400027fe4ff */
[-C--:B------:R-:W-:Y:S02]  /*21c0*/  ISETP.GE.AND P3, PT, R16, R21.reuse, PT ;  /* 0x000000151000720c */ /* 0x080fe40003f66270 */
[----:B------:R-:W-:Y:S02]  /*21d0*/  ISETP.GE.AND P4, PT, R18, R21, PT ;  /* 0x000000151200720c */ /* 0x000fe40003f86270 */
[----:B------:R-:W-:Y:S02]  /*21e0*/  PRMT R49, RZ, 0x7610, R49 ;  /* 0x00007610ff317816 */ /* 0x000fe40000000031 */
[----:B-1----:R-:W-:Y:S02]  /*21f0*/  PRMT R51, RZ, 0x7610, R51 ;  /* 0x00007610ff337816 */ /* 0x002fe40000000033 */
[----:B0-----:R-:W-:-:S02]  /*2200*/  PRMT R53, RZ, 0x7610, R53 ;  /* 0x00007610ff357816 */ /* 0x001fc40000000035 */
        /* <DEDUP_REMOVED lines=32> */
[----:B------:R-:W-:Y:S01]  /*2410*/  BAR.SYNC.DEFER_BLOCKING 0x0 ;  /* 0x0000000000007b1d */ /* 0x000fe20000010000 */
[----:B-1----:R-:W-:-:S04]  /*2420*/  FMUL.FTZ R42, R42, R43 ;  /* 0x0000002b2a2a7220 */ /* 0x002fc80000410000 */
[----:B------:R-:W-:Y:S02]  /*2430*/  FMUL.FTZ R38, R42, R23 ;  /* 0x000000172a267220 */ /* 0x000fe40000410000 */
[----:B------:R-:W1:Y:S01]  /*2440*/  MUFU.RCP R54, R54 ;  /* 0x0000003600367308 */ /* 0x000e620000001000 */
[----:B0-----:R-:W-:-:S04]  /*2450*/  FMUL.FTZ R43, R46, R39 ;  /* 0x000000272e2b7220 */ /* 0x001fc80000410000 */
[----:B------:R-:W-:Y:S02]  /*2460*/  FMUL.FTZ R43, R43, R24 ;  /* 0x000000182b2b7220 */ /* 0x000fe40000410000 */
[----:B--2---:R-:W-:-:S03]  /*2470*/  FMUL.FTZ R46, R49, R56 ;  /* 0x00000038312e7220 */ /* 0x004fc60000410000 */
[----:B------:R-:W-:Y:S01]  /*2480*/  F2FP.BF16.PACK_AB R38, R43, R38 ;  /* 0x000000262b26723e */ /* 0x000fe200000010ff */
[----:B------:R-:W-:Y:S02]  /*2490*/  FMUL.FTZ R39, R46, R25 ;  /* 0x000000192e277220 */ /* 0x000fe40000410000 */
[----:B------:R-:W-:Y:S02]  /*24a0*/  IMAD R46, R6, c[0x0][0x210], RZ ;  /* 0x00008400062e7a24 */ /* 0x000fe400078e02ff */
[----:B-1----:R-:W-:Y:S02]  /*24b0*/  FMUL.FTZ R51, R51, R54 ;  /* 0x0000003633337220 */ /* 0x002fe40000410000 */
[----:B------:R-:W-:-:S04]  /*24c0*/  IMAD.WIDE.U32 R24, R5, c[0x0][0x210], RZ ;  /* 0x0000840005187a25 */ /* 0x000fc800078e00ff */
[----:B------:R-:W-:Y:S02]  /*24d0*/  FMUL.FTZ R44, R51, R44 ;  /* 0x0000002c332c7220 */ /* 0x000fe40000410000 */
[----:B------:R-:W-:-:S03]  /*24e0*/  IMAD R23, R5, c[0x0][0x214], R46 ;  /* 0x0000850005177a24 */ /* 0x000fc600078e022e */
[----:B------:R-:W-:Y:S01]  /*24f0*/  F2FP.BF16.PACK_AB R39, R44, R39 ;  /* 0x000000272c27723e */ /* 0x000fe200000010ff */
[----:B------:R-:W-:-:S04]  /*2500*/  IMAD.IADD R51, R25, 0x1, R23 ;  /* 0x0000000119337824 */ /* 0x000fc800078e0217 */
        /* <DEDUP_REMOVED lines=20> */
.L_x_5164:
[----:B------:R-:W-:Y:S05]  /*2650*/  BSYNC B0 ;  /* 0x0000000000007941 */ /* 0x000fea0003800000 */
.L_x_5163:
        /* <DEDUP_REMOVED lines=27> */
.L_x_5165:
[----:B------:R-:W-:Y:S05]  /*2810*/  EXIT ;  /* 0x000000000000794d */ /* 0x000fea0003800000 */
.L_x_5167:
        /* <DEDUP_REMOVED lines=14> */
.L_x_5469:


//--------------------- .text._Z25selective_scan_fwd_kernelI32Selective_Scan_fwd_kernel_traitsILi32ELi4ELi1ELb0ELb1ELb1ELb0EN3c108BFloat16EfEEv13SSMParamsBase --------------------------
	.section	.text._Z25selective_scan_fwd_kernelI32Selective_Scan_fwd_kernel_traitsILi32ELi4ELi1ELb0ELb1ELb1ELb0EN3c108BFloat16EfEEv13SSMParamsBase,"ax",@progbits
	.sectioninfo	@"SHI_REGISTERS=70"
	.align	128
        .global         _Z25selective_scan_fwd_kernelI32Selective_Scan_fwd_kernel_traitsILi32ELi4ELi1ELb0ELb1ELb1ELb0EN3c108BFloat16EfEEv13SSMParamsBase
        .type           _Z25selective_scan_fwd_kernelI32Selective_Scan_fwd_kernel_traitsILi32ELi4ELi1ELb0ELb1ELb1ELb0EN3c108BFloat16EfEEv13SSMParamsBase,@function
        .size           _Z25selective_scan_fwd_kernelI32Selective_Scan_fwd_kernel_traitsILi32ELi4ELi1ELb0ELb1ELb1ELb0EN3c108BFloat16EfEEv13SSMParamsBase,(.L_x_5470 - _Z25selective_scan_fwd_kernelI32Selective_Scan_fwd_kernel_traitsILi32ELi4ELi1ELb0ELb1ELb1ELb0EN3c108BFloat16EfEEv13SSMParamsBase)
        .other          _Z25selective_scan_fwd_kernelI32Selective_Scan_fwd_kernel_traitsILi32ELi4ELi1ELb0ELb1ELb1ELb0EN3c108BFloat16EfEEv13SSMParamsBase,@"STO_CUDA_ENTRY STV_DEFAULT"
_Z25selective_scan_fwd_kernelI32Selective_Scan_fwd_kernel_traitsILi32ELi4ELi1ELb0ELb1ELb1ELb0EN3c108BFloat16EfEEv13SSMParamsBase:
.text._Z25selective_scan_fwd_kernelI32Selective_Scan_fwd_kernel_traitsILi32ELi4ELi1ELb0ELb1ELb1ELb0EN3c108BFloat16EfEEv13SSMParamsBase:
        /* <DEDUP_REMOVED lines=21> */
[----:B0-----:R-:W-:Y:S01]  /*0150*/  IABS R6, R0 ;  /* 0x0000000000067213 */ /* 0x001fe20000000000 */
[----:B-1----:R-:W-:-:S02]  /*0160*/  IMAD.MOV.U32 R10, RZ, RZ, RZ ;  /* 0x000000ffff0a7224 */ /* 0x002fc400078e00ff */
[----:B--2---:R-:W-:-:S04]  /*0170*/  IMAD.MOV R14, RZ, RZ, -R11 ;  /* 0x000000ffff0e7224 */ /* 0x004fc800078e0a0b */
[----:B------:R-:W-:-:S04]  /*0180*/  IMAD R5, R14, R13, RZ ;  /* 0x0000000d0e057224 */ /* 0x000fc800078e02ff */
[----:B------:R-:W-:Y:S02]  /*0190*/  IMAD.HI.U32 R11, R11, R5, R10 ;  /* 0x000000050b0b7227 */ /* 0x000fe400078e000a */
[----:B------:R-:W0:Y:S04]  /*01a0*/  S2R R5, SR_CTAID.X ;  /* 0x0000000000057919 */ /* 0x000e280000002500 */
[----:B------:R-:W-:-:S05]  /*01b0*/  IMAD.HI.U32 R18, R11, R6, RZ ;  /* 0x000000060b127227 */ /* 0x000fca00078e00ff */
[----:B------:R-:W-:-:S05]  /*01c0*/  IADD3 R7, -R18, RZ, RZ ;  /* 0x000000ff12077210 */ /* 0x000fca0007ffe1ff */
[----:B------:R-:W-:Y:S02]  /*01d0*/  IMAD R6, R13, R7, R6 ;  /* 0x000000070d067224 */ /* 0x000fe400078e0206 */
[----:B------:R-:W-:-:S03]  /*01e0*/  IMAD.MOV.U32 R7, RZ, RZ, c[0x0][0x174] ;  /* 0x00005d00ff077624 */ /* 0x000fc600078e00ff */
[----:B------:R-:W-:Y:S02]  /*01f0*/  ISETP.GT.U32.AND P1, PT, R13, R6, PT ;  /* 0x000000060d00720c */ /* 0x000fe40003f24070 */
[----:B------:R-:W-:Y:S02]  /*0200*/  ISETP.GE.AND P0, PT, R7, 0x1, PT ;  /* 0x000000010700780c */ /* 0x000fe40003f06270 */
[----:B0-----:R-:W-:Y:S01]  /*0210*/  SHF.R.S32.HI R50, RZ, 0x1f, R5 ;  /* 0x0000001fff327819 */ /* 0x001fe20000011405 */
[----:B---3--:R-:W-:-:S04]  /*0220*/  IMAD.WIDE.U32 R8, R5, c[0x0][0x190], RZ ;  /* 0x0000640005087a25 */ /* 0x008fc800078e00ff */
[----:B------:R-:W-:-:S04]  /*0230*/  IMAD R10, R50, c[0x0][0x190], RZ ;  /* 0x00006400320a7a24 */ /* 0x000fc800078e02ff */
[----:B------:R-:W-:Y:S02]  /*0240*/  @!P1 IMAD.IADD R6, R6, 0x1, -R13 ;  /* 0x0000000106069824 */ /* 0x000fe400078e0a0d */
[----:B------:R-:W-:Y:S01]  /*0250*/  IMAD R7, R5, c[0x0][0x194], R10 ;  /* 0x0000650005077a24 */ /* 0x000fe200078e020a */
[----:B------:R-:W-:Y:S06]  /*0260*/  @!P0 EXIT ;  /* 0x000000000000894d */ /* 0x000fec0003800000 */
[----:B------:R-:W0:Y:S01]  /*0270*/  S2R R53, SR_TID.X ;  /* 0x0000000000357919 */ /* 0x000e220000002100 */
[----:B------:R-:W-:Y:S01]  /*0280*/  ISETP.GE.U32.AND P0, PT, R6, R13, PT ;  /* 0x0000000d0600720c */ /* 0x000fe20003f06070 */
[C---:B------:R-:W-:Y:S01]  /*0290*/  IMAD R11, R3.reuse, c[0x0][0x1d8], RZ ;  /* 0x00007600030b7a24 */ /* 0x040fe200078e02ff */
[----:B------:R-:W-:Y:S01]  /*02a0*/  LOP3.LUT R12, R0, c[0x0][0x178], RZ, 0x3c, !PT ;  /* 0x00005e00000c7a12 */ /* 0x000fe200078e3cff */
[----:B------:R-:W-:Y:S01]  /*02b0*/  IMAD R14, R50, c[0x0][0x1b0], RZ ;  /* 0x00006c00320e7a24 */ /* 0x000fe200078e02ff */
[----:B------:R-:W-:Y:S01]  /*02c0*/  @!P1 IADD3 R18, R18, 0x1, RZ ;  /* 0x0000000112129810 */ /* 0x000fe20007ffe0ff */
[----:B------:R-:W-:Y:S01]  /*02d0*/  IMAD R15, R0, c[0x0][0x1dc], R11 ;  /* 0x00007700000f7a24 */ /* 0x000fe200078e020b */
[----:B------:R-:W-:Y:S01]  /*02e0*/  ISETP.GE.AND P2, PT, R12, RZ, PT ;  /* 0x000000ff0c00720c */ /* 0x000fe20003f46270 */
[----:B------:R-:W-:Y:S01]  /*02f0*/  IMAD R13, R3, c[0x0][0x1e8], RZ ;  /* 0x00007a00030d7a24 */ /* 0x000fe200078e02ff */
[----:B------:R-:W-:Y:S01]  /*0300*/  IADD3 R9, R9, R7, RZ ;  /* 0x0000000709097210 */ /* 0x000fe20007ffe0ff */
[----:B------:R-:W-:Y:S01]  /*0310*/  IMAD.WIDE.U32 R6, R0, c[0x0][0x1d8], RZ ;  /* 0x0000760000067a25 */ /* 0x000fe200078e00ff */
[----:B------:R-:W-:-:S03]  /*0320*/  ISETP.NE.AND P1, PT, RZ, c[0x0][0x178], PT ;  /* 0x00005e00ff007a0c */ /* 0x000fc60003f25270 */
[----:B------:R-:W-:Y:S01]  /*0330*/  IMAD.IADD R15, R7, 0x1, R15 ;  /* 0x00000001070f7824 */ /* 0x000fe200078e020f */
[----:B------:R-:W-:Y:S01]  /*0340*/  @P0 IADD3 R18, R18, 0x1, RZ ;  /* 0x0000000112120810 */ /* 0x000fe20007ffe0ff */
[----:B------:R-:W-:Y:S01]  /*0350*/  IMAD R7, R5, c[0x0][0x1b4], R14 ;  /* 0x00006d0005077a24 */ /* 0x000fe200078e020e */
[----:B------:R-:W-:Y:S01]  /*0360*/  MOV R14, R6 ;  /* 0x00000006000e7202 */ /* 0x000fe20000000f00 */
[----:B------:R-:W-:-:S04]  /*0370*/  IMAD.WIDE.U32 R10, R0, c[0x0][0x1e8], RZ ;  /* 0x00007a00000a7a25 */ /* 0x000fc800078e00ff */
[----:B------:R-:W-:Y:S01]  /*0380*/  IMAD R13, R0, c[0x0][0x1ec], R13 ;  /* 0x00007b00000d7a24 */ /* 0x000fe200078e020d */
[C---:B0-----:R-:W-:Y:S01]  /*0390*/  LOP3.LUT R6, R53.reuse, 0x1f, RZ, 0xc0, !PT ;  /* 0x0000001f35067812 */ /* 0x041fe200078ec0ff */
[----:B------:R-:W-:Y:S01]  /*03a0*/  IMAD.MOV.U32 R16, RZ, RZ, R10 ;  /* 0x000000ffff107224 */ /* 0x000fe200078e000a */
[----:B------:R-:W-:Y:S01]  /*03b0*/  SHF.L.U32 R19, R53, 0x2, RZ ;  /* 0x0000000235137819 */ /* 0x000fe200000006ff */
[----:B------:R-:W-:Y:S02]  /*03c0*/  IMAD.IADD R17, R11, 0x1, R13 ;  /* 0x000000010b117824 */ /* 0x000fe400078e020d */
[----:B------:R-:W-:Y:S01]  /*03d0*/  IMAD.WIDE.U32 R12, R5, c[0x0][0x1b0], RZ ;  /* 0x00006c00050c7a25 */ /* 0x000fe200078e00ff */
[----:B------:R-:W-:-:S03]  /*03e0*/  LOP3.LUT R34, R6, 0xffffff80, R19, 0xf8, !PT ;  /* 0xffffff8006227812 */ /* 0x000fc600078ef813 */
[----:B------:R-:W-:Y:S01]  /*03f0*/  IMAD R20, R50, c[0x0][0x1d0], RZ ;  /* 0x0000740032147a24 */ /* 0x000fe200078e02ff */
[----:B------:R-:W-:Y:S01]  /*0400*/  SHF.R.S32.HI R35, RZ, 0x1f, R34 ;  /* 0x0000001fff237819 */ /* 0x000fe20000011422 */
[----:B------:R-:W-:-:S04]  /*0410*/  IMAD.WIDE.U32 R10, R5, c[0x0][0x1d0], R14 ;  /* 0x00007400050a7a25 */ /* 0x000fc800078e000e */
[----:B------:R-:W-:Y:S01]  /*0420*/  @!P2 IMAD.MOV R18, RZ, RZ, -R18 ;  /* 0x000000ffff12a224 */ /* 0x000fe200078e0a12 */
[----:B------:R-:W-:Y:S01]  /*0430*/  @!P1 LOP3.LUT R18, RZ, c[0x0][0x178], RZ, 0x33, !PT ;  /* 0x00005e00ff129a12 */ /* 0x000fe200078e33ff */
[----:B------:R-:W-:Y:S01]  /*0440*/  IMAD.IADD R13, R13, 0x1, R7 ;  /* 0x000000010d0d7824 */ /* 0x000fe200078e0207 */
[----:B------:R-:W-:Y:S01]  /*0450*/  IADD3 R31, P0, R34, R10, RZ ;  /* 0x0000000a221f7210 */ /* 0x000fe20007f1e0ff */
[C---:B------:R-:W-:Y:S01]  /*0460*/  IMAD R21, R5.reuse, c[0x0][0x1d4], R20 ;  /* 0x0000750005157a24 */ /* 0x040fe200078e0214 */
[----:B------:R-:W-:Y:S01]  /*0470*/  SHF.R.S32.HI R7, RZ, 0x1f, R18 ;  /* 0x0000001fff077819 */ /* 0x000fe20000011412 */
[----:B------:R-:W-:Y:S02]  /*0480*/  IMAD R22, R50, c[0x0][0x1e0], RZ ;  /* 0x0000780032167a24 */ /* 0x000fe400078e02ff */
[----:B------:R-:W-:Y:S01]  /*0490*/  IMAD.WIDE.U32 R14, R5, c[0x0][0x1e0], R16 ;  /* 0x00007800050e7a25 */ /* 0x000fe200078e0010 */
[----:B------:R-:W-:Y:S02]  /*04a0*/  IADD3.X R10, R35, R11, R21, P0, !PT ;  /* 0x0000000b230a7210 */ /* 0x000fe400007fe415 */
[----:B------:R-:W-:Y:S01]  /*04b0*/  LEA R30, P0, R31, c[0x0][0x240], 0x1 ;  /* 0x000090001f1e7a11 */ /* 0x000fe200078008ff */
[C---:B------:R-:W-:Y:S01]  /*04c0*/  IMAD R11, R7.reuse, c[0x0][0x1a8], RZ ;  /* 0x00006a00070b7a24 */ /* 0x040fe200078e02ff */
[----:B------:R-:W-:Y:S01]  /*04d0*/  IADD3 R39, P1, R34, R14, RZ ;  /* 0x0000000e22277210 */ /* 0x000fe20007f3e0ff */
[----:B------:R-:W-:Y:S01]  /*04e0*/  IMAD R7, R7, c[0x0][0x1c8], RZ ;  /* 0x0000720007077a24 */ /* 0x000fe200078e02ff */
[----:B------:R-:W-:Y:S01]  /*04f0*/  LEA.HI.X R31, R31, c[0x0][0x244], R10, 0x1, P0 ;  /* 0x000091001f1f7a11 */ /* 0x000fe200000f0c0a */
[----:B------:R-:W-:Y:S01]  /*0500*/  IMAD R21, R18, c[0x0][0x1ac], R11 ;  /* 0x00006b0012157a24 */ /* 0x000fe200078e020b */
[----:B------:R-:W-:Y:S01]  /*0510*/  LEA R28, P2, R39, c[0x0][0x248], 0x1 ;  /* 0x00009200271c7a11 */ /* 0x000fe200078408ff */
[----:B------:R-:W-:Y:S01]  /*0520*/  IMAD R17, R5, c[0x0][0x1e4], R22 ;  /* 0x0000790005117a24 */ /* 0x000fe200078e0216 */
[----:B------:R-:W-:Y:S01]  /*0530*/  LOP3.LUT R16, R34, 0x60, RZ, 0xfc, !PT ;  /* 0x0000006022107812 */ /* 0x000fe200078efcff */
[----:B------:R-:W-:Y:S01]  /*0540*/  IMAD.WIDE.U32 R10, R18, c[0x0][0x1c8], R12 ;  /* 0x00007200120a7a25 */ /* 0x000fe200078e000c */
[----:B------:R-:W-:-:S02]  /*0550*/  IADD3 R12, R19, 0x3, RZ ;  /* 0x00000003130c7810 */ /* 0x000fc40007ffe0ff */
[----:B------:R-:W-:Y:S01]  /*0560*/  IADD3.X R14, R35, R15, R17, P1, !PT ;  /* 0x0000000f230e7210 */ /* 0x000fe20000ffe411 */
[----:B------:R-:W-:Y:S01]  /*0570*/  IMAD R7, R18, c[0x0][0x1cc], R7 ;  /* 0x0000730012077a24 */ /* 0x000fe200078e0207 */
[----:B------:R-:W-:Y:S01]  /*0580*/  LOP3.LUT R15, R34, 0x40, RZ, 0xfc, !PT ;  /* 0x00000040220f7812 */ /* 0x000fe200078efcff */
[----:B------:R-:W-:Y:S01]  /*0590*/  IMAD.WIDE.U32 R8, R18, c[0x0][0x1a8], R8 ;  /* 0x00006a0012087a25 */ /* 0x000fe200078e0008 */
[----:B------:R-:W-:Y:S02]  /*05a0*/  LEA R18, P1, R10, c[0x0][0x230], 0x1 ;  /* 0x00008c000a127a11 */ /* 0x000fe400078208ff */
[----:B------:R-:W-:Y:S01]  /*05b0*/  IADD3 R7, R11, R7, RZ ;  /* 0x000000070b077210 */ /* 0x000fe20007ffe0ff */
[----:B------:R-:W-:Y:S01]  /*05c0*/  IMAD.IADD R21, R9, 0x1, R21 ;  /* 0x0000000109157824 */ /* 0x000fe200078e0215 */
[----:B------:R-:W-:Y:S01]  /*05d0*/  LEA R17, P0, R8, c[0x0][0x228], 0x1 ;  /* 0x00008a0008117a11 */ /* 0x000fe200078008ff */
[----:B------:R-:W-:Y:S01]  /*05e0*/  IMAD R11, R3, c[0x0][0x180], RZ ;  /* 0x00006000030b7a24 */ /* 0x000fe200078e02ff */
[----:B------:R-:W-:Y:S01]  /*05f0*/  LEA.HI.X R20, R10, c[0x0][0x234], R7, 0x1, P1 ;  /* 0x00008d000a147a11 */ /* 0x000fe200008f0c07 */
[----:B------:R-:W-:Y:S01]  /*0600*/  IMAD.WIDE.U32 R32, R0, c[0x0][0x180], RZ ;  /* 0x0000600000207a25 */ /* 0x000fe200078e00ff */
[----:B------:R-:W0:Y:S01]  /*0610*/  S2R R7, SR_LANEID ;  /* 0x0000000000077919 */ /* 0x000e220000000000 */
[----:B------:R-:W-:-:S02]  /*0620*/  LEA.HI.X R21, R8, c[0x0][0x22c], R21, 0x1, P0 ;  /* 0x00008b0008157a11 */ /* 0x000fc400000f0c15 */
[----:B------:R-:W-:Y:S01]  /*0630*/  IMAD R8, R5, c[0x0][0x164], R0 ;  /* 0x0000590005087a24 */ /* 0x000fe200078e0200 */
[----:B------:R-:W-:Y:S01]  /*0640*/  LEA.HI.X R39, R39, c[0x0][0x24c], R14, 0x1, P2 ;  /* 0x0000930027277a11 */ /* 0x000fe200010f0c0e */
[----:B------:R-:W-:Y:S01]  /*0650*/  IMAD R13, R0, c[0x0][0x184], R11 ;  /* 0x00006100000d7a24 */ /* 0x000fe200078e020b */
[C---:B------:R-:W-:Y:S01]  /*0660*/  IADD3 R10, R19.reuse, 0x1, RZ ;  /* 0x00000001130a7810 */ /* 0x040fe20007ffe0ff */
[----:B------:R-:W-:Y:S01]  /*0670*/  IMAD R9, R8, c[0x0][0x174], RZ ;  /* 0x00005d0008097a24 */ /* 0x000fe200078e02ff */
[----:B------:R-:W-:Y:S01]  /*0680*/  IADD3 R11, R19, 0x2, RZ ;  /* 0x00000002130b7810 */ /* 0x000fe20007ffe0ff */
[----:B------:R-:W-:Y:S01]  /*0690*/  IMAD.MOV.U32 R8, RZ, RZ, RZ ;  /* 0x000000ffff087224 */ /* 0x000fe200078e00ff */
[----:B------:R-:W-:Y:S01]  /*06a0*/  LOP3.LUT R14, R34, 0x20, RZ, 0xfc, !PT ;  /* 0x00000020220e7812 */ /* 0x000fe200078efcff */
[----:B------:R-:W-:Y:S01]  /*06b0*/  IMAD R9, R9, c[0x0][0x16c], RZ ;  /* 0x00005b0009097a24 */ /* 0x000fe200078e02ff */
[----:B------:R-:W-:Y:S01]  /*06c0*/  MOV R19, R21 ;  /* 0x0000001500137202 */ /* 0x000fe20000000f00 */
[----:B------:R-:W-:-:S02]  /*06d0*/  IMAD.IADD R13, R33, 0x1, R13 ;  /* 0x00000001210d7824 */ /* 0x000fc400078e020d */
.L_x_5183:
[----:B------:R-:W-:Y:S01]  /*06e0*/  BAR.SYNC.DEFER_BLOCKING 0x0 ;  /* 0x0000000000007b1d */ /* 0x000fe20000010000 */
[----:B------:R-:W-:Y:S01]  /*06f0*/  IMAD.MOV.U32 R21, RZ, RZ, -0x80 ;  /* 0xffffff80ff157424 */ /* 0x000fe200078e00ff */
[----:B0-----:R-:W-:-:S02]  /*0700*/  PRMT R23, RZ, 0x7610, R23 ;  /* 0x00007610ff177816 */ /* 0x001fc40000000017 */
        /* <DEDUP_REMOVED lines=27> */
[----:B------:R-:W-:Y:S01]  /*08c0*/  BAR.SYNC.DEFER_BLOCKING 0x0 ;  /* 0x0000000000007b1d */ /* 0x000fe20000010000 */
[----:B------:R-:W-:-:S05]  /*08d0*/  PRMT R39, RZ, 0x7610, R39 ;  /* 0x00007610ff277816 */ /* 0x000fca0000000027 */
        /* <DEDUP_REMOVED lines=60> */
.L_x_5169:
[----:B------:R-:W-:Y:S05]  /*0ca0*/  BSYNC B0 ;  /* 0x0000000000007941 */ /* 0x000fea0003800000 */
.L_x_5168:
        /* <DEDUP_REMOVED lines=33> */
.L_x_5171:
[----:B------:R-:W-:Y:S05]  /*0ec0*/  BSYNC B0 ;  /* 0x0000000000007941 */ /* 0x000fea0003800000 */
.L_x_5170:
        /* <DEDUP_REMOVED lines=33> */
.L_x_5173:
[----:B------:R-:W-:Y:S05]  /*10e0*/  BSYNC B0 ;  /* 0x0000000000007941 */ /* 0x000fea0003800000 */
.L_x_5172:
        /* <DEDUP_REMOVED lines=33> */
.L_x_5175:
[----:B------:R-:W-:Y:S05]  /*1300*/  BSYNC B0 ;  /* 0x0000000000007941 */ /* 0x000fea0003800000 */
.L_x_5174:
        /* <DEDUP_REMOVED lines=19> */
.L_x_5179:
[----:B------:R-:W-:Y:S01]  /*1440*/  SHF.R.S32.HI R42, RZ, 0x1f, R51 ;  /* 0x0000001fff2a7819 */ /* 0x000fe20000011433 */
[----:B------:R-:W-:Y:S01]  /*1450*/  IMAD.MOV.U32 R21, RZ, RZ, -0x80 ;  /* 0xffffff80ff157424 */ /* 0x000fe200078e00ff */
[----:B------:R-:W-:Y:S01]  /*1460*/  PRMT R53, RZ, 0x7610, R53 ;  /* 0x00007610ff357816 */ /* 0x000fe20000000035 */
[----:B------:R-:W-:Y:S01]  /*1470*/  IMAD.WIDE.U32 R36, R51, c[0x0][0x1a0], R34 ;  /* 0x0000680033247a25 */ /* 0x000fe200078e0022 */
[----:B------:R-:W-:-:S02]  /*1480*/  PRMT R55, RZ, 0x7610, R55 ;  /* 0x00007610ff377816 */ /* 0x000fc40000000037 */
[----:B------:R-:W-:Y:S01]  /*1490*/  PRMT R57, RZ, 0x7610, R57 ;  /* 0x00007610ff397816 */ /* 0x000fe20000000039 */
[----:B------:R-:W-:Y:S01]  /*14a0*/  IMAD R21, R8, R21, c[0x0][0x168] ;  /* 0x00005a0008157624 */ /* 0x000fe200078e0215 */
[----:B------:R-:W-:Y:S01]  /*14b0*/  PRMT R59, RZ, 0x7610, R59 ;  /* 0x00007610ff3b7816 */ /* 0x000fe2000000003b */
[----:B------:R-:W-:-:S03]  /*14c0*/  IMAD R38, R42, c[0x0][0x1a0], RZ ;  /* 0x000068002a267a24 */ /* 0x000fc600078e02ff */
[-C--:B------:R-:W-:Y:S01]  /*14d0*/  ISETP.GE.AND P1, PT, R34, R21.reuse, PT ;  /* 0x000000152200720c */ /* 0x080fe20003f26270 */
[----:B------:R-:W-:Y:S01]  /*14e0*/  IMAD R39, R51, c[0x0][0x1a4], R38 ;  /* 0x0000690033277a24 */ /* 0x000fe200078e0226 */
[-C--:B------:R-:W-:Y:S02]  /*14f0*/  ISETP.GE.AND P2, PT, R14, R21.reuse, PT ;  /* 0x000000150e00720c */ /* 0x080fe40003f46270 */
[-C--:B------:R-:W-:Y:S02]  /*1500*/  ISETP.GE.AND P3, PT, R15, R21.reuse, PT ;  /* 0x000000150f00720c */ /* 0x080fe40003f66270 */
[----:B------:R-:W-:Y:S02]  /*1510*/  ISETP.GE.AND P4, PT, R16, R21, PT ;  /* 0x000000151000720c */ /* 0x000fe40003f86270 */
[----:B------:R-:W-:Y:S02]  /*1520*/  LEA R38, P5, R36, R17, 0x1 ;  /* 0x0000001124267211 */ /* 0x000fe400078a08ff */
[----:B------:R-:W-:-:S04]  /*1530*/  IADD3 R37, R37, R39, RZ ;  /* 0x0000002725257210 */ /* 0x000fc80007ffe0ff */
[----:B------:R-:W-:-:S05]  /*1540*/  LEA.HI.X R39, R36, R19, R37, 0x1, P5 ;  /* 0x0000001324277211 */ /* 0x000fca00028f0c25 */
[----:B------:R0:W2:Y:S04]  /*1550*/  @!P1 LDG.E.U16 R53, [R38.64] ;  /* 0x0000000426359981 */ /* 0x0000a8000c1e1500 */
[----:B------:R0:W3:Y:S04]  /*1560*/  @!P2 LDG.E.U16 R55, [R38.64+0x40] ;  /* 0x000040042637a981 */ /* 0x0000e8000c1e1500 */
[----:B------:R0:W4:Y:S04]  /*1570*/  @!P3 LDG.E.U16 R57, [R38.64+0x80] ;  /* 0x000080042639b981 */ /* 0x000128000c1e1500 */
        /* <DEDUP_REMOVED lines=9> */
[----:B------:R-:W5:Y:S01]  /*1610*/  LDG.E R40, [R40.64] ;  /* 0x0000000428287981 */ /* 0x000f62000c1e1900 */
[----:B------:R-:W-:Y:S01]  /*1620*/  IMAD R42, R42, c[0x0][0x1c0], RZ ;  /* 0x000070002a2a7a24 */ /* 0x000fe200078e02ff */
[-C--:B------:R-:W-:Y:S01]  /*1630*/  ISETP.GE.AND P2, PT, R14, R21.reuse, PT ;  /* 0x000000150e00720c */ /* 0x080fe20003f46270 */
[----:B------:R-:W-:Y:S01]  /*1640*/  IMAD.WIDE.U32 R36, R51, c[0x0][0x1c0], R34 ;  /* 0x0000700033247a25 */ /* 0x000fe200078e0022 */
[-C--:B------:R-:W-:Y:S02]  /*1650*/  ISETP.GE.AND P3, PT, R15, R21.reuse, PT ;  /* 0x000000150f00720c */ /* 0x080fe40003f66270 */
[----:B------:R-:W-:Y:S01]  /*1660*/  ISETP.GE.AND P4, PT, R16, R21, PT ;  /* 0x000000151000720c */ /* 0x000fe20003f86270 */
[----:B0-----:R-:W-:Y:S01]  /*1670*/  IMAD R39, R51, c[0x0][0x1c4], R42 ;  /* 0x0000710033277a24 */ /* 0x001fe200078e022a */
[----:B------:R-:W-:Y:S02]  /*1680*/  LEA R38, P1, R36, R18, 0x1 ;  /* 0x0000001224267211 */ /* 0x000fe400078208ff */
[----:B------:R-:W-:Y:S01]  /*1690*/  SHF.L.U32 R52, R7, 0x1, RZ ;  /* 0x0000000107347819 */ /* 0x000fe200000006ff */
[----:B------:R-:W-:Y:S01]  /*16a0*/  IMAD.IADD R37, R37, 0x1, R39 ;  /* 0x0000000125257824 */ /* 0x000fe200078e0227 */
[----:B------:R-:W-:-:S02]  /*16b0*/  PRMT R63, RZ, 0x7610, R63 ;  /* 0x00007610ff3f7816 */ /* 0x000fc4000000003f */
[----:B------:R-:W-:Y:S02]  /*16c0*/  PRMT R43, RZ, 0x7610, R43 ;  /* 0x00007610ff2b7816 */ /* 0x000fe4000000002b */
[----:B------:R-:W-:Y:S02]  /*16d0*/  LEA.HI.X R39, R36, R20, R37, 0x1, P1 ;  /* 0x0000001424277211 */ /* 0x000fe400008f0c25 */
[----:B------:R-:W-:Y:S02]  /*16e0*/  ISETP.GE.AND P1, PT, R34, R21, PT ;  /* 0x000000152200720c */ /* 0x000fe40003f26270 */
[----:B------:R-:W-:Y:S02]  /*16f0*/  PRMT R65, RZ, 0x7610, R65 ;  /* 0x00007610ff417816 */ /* 0x000fe40000000041 */
[----:B------:R-:W-:Y:S01]  /*1700*/  PRMT R61, RZ, 0x7610, R61 ;  /* 0x00007610ff3d7816 */ /* 0x000fe2000000003d */
[----:B--2---:R0:W-:Y:S04]  /*1710*/  STS.U16 [R52], R53 ;  /* 0x0000003534007388 */ /* 0x0041e80000000400 */
[----:B---3--:R-:W-:Y:S04]  /*1720*/  STS.U16 [R52+0x40], R55 ;  /* 0x0000403734007388 */ /* 0x008fe80000000400 */
[----:B----4-:R-:W-:Y:S04]  /*1730*/  STS.U16 [R52+0x80], R57 ;  /* 0x0000803934007388 */ /* 0x010fe80000000400 */
[----:B-----5:R-:W-:Y:S01]  /*1740*/  STS.U16 [R52+0xc0], R59 ;  /* 0x0000c03b34007388 */ /* 0x020fe20000000400 */
[----:B------:R-:W-:-:S06]  /*1750*/  NOP ;  /* 0x0000000000007918 */ /* 0x000fcc0000000000 */
[----:B------:R1:W2:Y:S04]  /*1760*/  @!P1 LDG.E.U16 R63, [R38.64] ;  /* 0x00000004263f9981 */ /* 0x0002a8000c1e1500 */
[----:B------:R1:W3:Y:S04]  /*1770*/  @!P2 LDG.E.U16 R43, [R38.64+0x40] ;  /* 0x00004004262ba981 */ /* 0x0002e8000c1e1500 */
[----:B------:R1:W4:Y:S04]  /*1780*/  @!P3 LDG.E.U16 R65, [R38.64+0x80] ;  /* 0x000080042641b981 */ /* 0x000328000c1e1500 */
[----:B------:R1:W5:Y:S01]  /*1790*/  @!P4 LDG.E.U16 R61, [R38.64+0xc0] ;  /* 0x0000c004263dc981 */ /* 0x000362000c1e1500 */
[-C--:B------:R-:W-:Y:S01]  /*17a0*/  ISETP.GE.U32.AND P2, PT, R10, R21.reuse, PT ;  /* 0x000000150a00720c */ /* 0x080fe20003f46070 */
[----:B------:R-:W-:Y:S01]  /*17b0*/  IMAD.SHL.U32 R62, R51, 0x8, RZ ;  /* 0x00000008333e7824 */ /* 0x000fe200078e00ff */
[-C--:B------:R-:W-:Y:S01]  /*17c0*/  ISETP.GE.U32.AND P3, PT, R11, R21.reuse, PT ;  /* 0x000000150b00720c */ /* 0x080fe20003f66070 */
[----:B------:R-:W1:Y:S01]  /*17d0*/  LDS.64 R36, [R7.X8] ;  /* 0x0000000007247984 */ /* 0x000e620000008a00 */
[----:B------:R-:W-:Y:S01]  /*17e0*/  FMUL.FTZ R40, R40, 1.4426950216293334961 ;  /* 0x3fb8aa3b28287820 */ /* 0x000fe20000410000 */
[----:B------:R-:W-:Y:S01]  /*17f0*/  ISETP.GE.U32.AND P4, PT, R12, R21, PT ;  /* 0x000000150c00720c */ /* 0x000fe20003f86070 */
[----:B------:R-:W-:Y:S01]  /*1800*/  BSSY B0, `(.L_x_5177) ;  /* 0x0000061000007945 */ /* 0x000fe20003800000 */
[----:B0-----:R-:W0:Y:S01]  /*1810*/  S2R R53, SR_TID.X ;  /* 0x0000000000357919 */ /* 0x001e220000002100 */
[----:B------:R-:W-:-:S02]  /*1820*/  FMUL.FTZ R67, R40, R22 ;  /* 0x0000001628437220 */ /* 0x000fc40000410000 */
[C---:B------:R-:W-:Y:S02]  /*1830*/  FMUL.FTZ R41, R40.reuse, R23 ;  /* 0x0000001728297220 */ /* 0x040fe40000410000 */
[C---:B------:R-:W-:Y:S02]  /*1840*/  FMUL.FTZ R42, R40.reuse, R24 ;  /* 0x00000018282a7220 */ /* 0x040fe40000410000 */
[----:B------:R-:W0:Y:S01]  /*1850*/  MUFU.EX2 R58, R41 ;  /* 0x00000029003a7308 */ /* 0x000e220000000800 */
[----:B------:R-:W-:-:S07]  /*1860*/  FMUL.FTZ R40, R40, R25 ;  /* 0x0000001928287220 */ /* 0x000fce0000410000 */
[----:B------:R-:W1:Y:S08]  /*1870*/  MUFU.EX2 R67, R67 ;  /* 0x0000004300437308 */ /* 0x000e700000000800 */
[----:B------:R-:W1:Y:S01]  /*1880*/  MUFU.EX2 R42, R42 ;  /* 0x0000002a002a7308 */ /* 0x000e620000000800 */
[----:B0-----:R-:W-:Y:S02]  /*1890*/  SHF.L.U32 R54, R53, 0x2, RZ ;  /* 0x0000000235367819 */ /* 0x001fe400000006ff */
[----:B------:R-:W-:-:S02]  /*18a0*/  FSEL R58, R58, 1, !P2 ;  /* 0x3f8000003a3a7808 */ /* 0x000fc40005000000 */
[----:B------:R-:W-:-:S03]  /*18b0*/  ISETP.GE.U32.AND P1, PT, R54, R21, PT ;  /* 0x000000153600720c */ /* 0x000fc60003f26070 */
[----:B------:R-:W0:Y:S01]  /*18c0*/  MUFU.EX2 R40, R40 ;  /* 0x0000002800287308 */ /* 0x000e220000000800 */
[----:B-1----:R-:W-:Y:S02]  /*18d0*/  FSEL R67, R67, 1, !P1 ;  /* 0x3f80000043437808 */ /* 0x002fe40004800000 */
[--C-:B------:R-:W-:Y:S02]  /*18e0*/  PRMT R38, RZ, 0x5410, R36.reuse ;  /* 0x00005410ff267816 */ /* 0x100fe40000000024 */
[----:B------:R-:W-:Y:S02]  /*18f0*/  PRMT R39, RZ, 0x7610, R36 ;  /* 0x00007610ff277816 */ /* 0x000fe40000000024 */
[--C-:B------:R-:W-:Y:S01]  /*1900*/  PRMT R41, RZ, 0x5410, R37.reuse ;  /* 0x00005410ff297816 */ /* 0x100fe20000000025 */
[----:B------:R-:W-:Y:S01]  /*1910*/  FMUL.FTZ R38, R47, R38 ;  /* 0x000000262f267220 */ /* 0x000fe20000410000 */
[----:B------:R-:W-:Y:S01]  /*1920*/  PRMT R36, RZ, 0x7610, R37 ;  /* 0x00007610ff247816 */ /* 0x000fe20000000025 */
[----:B------:R-:W-:Y:S01]  /*1930*/  FMUL.FTZ R39, R48, R39 ;  /* 0x0000002730277220 */ /* 0x000fe20000410000 */
[----:B------:R-:W-:Y:S01]  /*1940*/  FSEL R57, R42, 1, !P3 ;  /* 0x3f8000002a397808 */ /* 0x000fe20005800000 */
[----:B------:R-:W-:Y:S01]  /*1950*/  FMUL.FTZ R41, R46, R41 ;  /* 0x000000292e297220 */ /* 0x000fe20000410000 */
[----:B------:R-:W-:Y:S01]  /*1960*/  FSEL R60, R38, RZ, !P1 ;  /* 0x000000ff263c7208 */ /* 0x000fe20004800000 */
[----:B------:R-:W-:Y:S01]  /*1970*/  FMUL.FTZ R36, R49, R36 ;  /* 0x0000002431247220 */ /* 0x000fe20000410000 */
[----:B------:R-:W-:Y:S01]  /*1980*/  FSEL R59, R39, RZ, !P2 ;  /* 0x000000ff273b7208 */ /* 0x000fe20005000000 */
[----:B------:R-:W-:Y:S01]  /*1990*/  FMUL.FTZ R38, R67, R58 ;  /* 0x0000003a43267220 */ /* 0x000fe20000410000 */
[----:B------:R-:W-:-:S02]  /*19a0*/  FSEL R56, R41, RZ, !P3 ;  /* 0x000000ff29387208 */ /* 0x000fc40005800000 */
[----:B0-----:R-:W-:Y:S01]  /*19b0*/  FSEL R55, R40, 1, !P4 ;  /* 0x3f80000028377808 */ /* 0x001fe20006000000 */
[----:B------:R-:W-:Y:S01]  /*19c0*/  FFMA.FTZ R37, R60, R58, R59 ;  /* 0x0000003a3c257223 */ /* 0x000fe2000001003b */
[----:B------:R-:W-:Y:S01]  /*19d0*/  FSEL R54, R36, RZ, !P4 ;  /* 0x000000ff24367208 */ /* 0x000fe20006000000 */
[----:B------:R-:W-:Y:S01]  /*19e0*/  FMUL.FTZ R38, R57, R38 ;  /* 0x0000002639267220 */ /* 0x000fe20000410000 */
[----:B------:R-:W-:Y:S01]  /*19f0*/  ISETP.GE.AND P1, PT, R7, 0x1, PT ;  /* 0x000000010700780c */ /* 0x000fe20003f26270 */
[----:B------:R-:W-:Y:S01]  /*1a00*/  FFMA.FTZ R37, R57, R37, R56 ;  /* 0x0000002539257223 */ /* 0x000fe20000010038 */
[----:B------:R-:W-:Y:S01]  /*1a10*/  MOV R41, RZ ;  /* 0x000000ff00297202 */ /* 0x000fe20000000f00 */
[----:B------:R-:W-:Y:S01]  /*1a20*/  FMUL.FTZ R36, R55, R38 ;  /* 0x0000002637247220 */ /* 0x000fe20000410000 */
[----:B------:R-:W-:Y:S01]  /*1a30*/  ISETP.NE.AND P2, PT, R7, 0x1f, PT ;  /* 0x0000001f0700780c */ /* 0x000fe20003f45270 */
[----:B------:R-:W-:Y:S01]  /*1a40*/  FFMA.FTZ R37, R55, R37, R54 ;  /* 0x0000002537257223 */ /* 0x000fe20000010036 */
[----:B------:R-:W-:Y:S01]  /*1a50*/  ISETP.NE.AND P3, PT, R7, RZ, PT ;  /* 0x000000ff0700720c */ /* 0x000fe20003f65270 */
[----:B------:R-:W-:Y:S01]  /*1a60*/  IMAD.MOV.U32 R40, RZ, RZ, 0x3f800000 ;  /* 0x3f800000ff287424 */ /* 0x000fe200078e00ff */
[----:B------:R-:W-:Y:S04]  /*1a70*/  SHFL.UP PT, R39, R36, 0x1, RZ ;  /* 0x0420000024277989 */ /* 0x000fe800000e00ff */
[----:B------:R-:W0:Y:S02]  /*1a80*/  SHFL.UP PT, R38, R37, 0x1, RZ ;  /* 0x0420000025267989 */ /* 0x000e2400000e00ff */
[----:B0-----:R-:W-:-:S02]  /*1a90*/  @P1 FFMA.FTZ R37, R36, R38, R37 ;  /* 0x0000002624251223 */ /* 0x001fc40000010025 */
[----:B------:R-:W-:Y:S01]  /*1aa0*/  @P1 FMUL.FTZ R36, R36, R39 ;  /* 0x0000002724241220 */ /* 0x000fe20000410000 */
        /* <DEDUP_REMOVED lines=19> */
[----:B-1----:R-:W-:Y:S01]  /*1be0*/  @P1 FMUL.FTZ R36, R36, R39 ;  /* 0x0000002724241220 */ /* 0x002fe20000410000 */
[----:B------:R-:W-:Y:S01]  /*1bf0*/  ISETP.NE.AND P1, PT, R53, RZ, PT ;  /* 0x000000ff3500720c */ /* 0x000fe20003f25270 */
[----:B--2---:R-:W-:Y:S04]  /*1c00*/  STS.U16 [R52+0x100], R63 ;  /* 0x0001003f34007388 */ /* 0x004fe80000000400 */
[----:B---3--:R-:W-:Y:S04]  /*1c10*/  STS.U16 [R52+0x140], R43 ;  /* 0x0001402b34007388 */ /* 0x008fe80000000400 */
[----:B----4-:R-:W-:Y:S04]  /*1c20*/  STS.U16 [R52+0x180], R65 ;  /* 0x0001804134007388 */ /* 0x010fe80000000400 */
[----:B-----5:R-:W-:Y:S01]  /*1c30*/  STS.U16 [R52+0x1c0], R61 ;  /* 0x0001c03d34007388 */ /* 0x020fe20000000400 */
[----:B------:R-:W-:-:S06]  /*1c40*/  NOP ;  /* 0x0000000000007918 */ /* 0x000fcc0000000000 */
[----:B------:R-:W0:Y:S04]  /*1c50*/  @!P0 LDS.64 R40, [R62+0x220] ;  /* 0x000220003e288984 */ /* 0x000e280000000a00 */
[----:B------:R-:W-:Y:S04]  /*1c60*/  LDS.64 R38, [R7.X8+0x100] ;  /* 0x0001000007267984 */ /* 0x000fe80000008a00 */
[----:B------:R-:W-:Y:S04]  /*1c70*/  @!P2 STS.64 [0x200], R36 ;  /* 0x00020024ff00a388 */ /* 0x000fe80000000a00 */
[----:B------:R-:W-:Y:S06]  /*1c80*/  BAR.SYNC.DEFER_BLOCKING 0x0 ;  /* 0x0000000000007b1d */ /* 0x000fec0000010000 */
[----:B------:R-:W1:Y:S04]  /*1c90*/  SHFL.UP PT, R63, R37, 0x1, RZ ;  /* 0x04200000253f7989 */ /* 0x000e6800000e00ff */
[----:B------:R-:W2:Y:S04]  /*1ca0*/  SHFL.UP PT, R61, R36, 0x1, RZ ;  /* 0x04200000243d7989 */ /* 0x000ea800000e00ff */
[----:B------:R-:W3:Y:S04]  /*1cb0*/  LDS.64 R42, [0x200] ;  /* 0x00020000ff2a7984 */ /* 0x000ee80000000a00 */
[----:B0-----:R0:W-:Y:S01]  /*1cc0*/  @!P3 STS.64 [0x210], R40 ;  /* 0x00021028ff00b388 */ /* 0x0011e20000000a00 */
[----:B-1----:R-:W-:-:S03]  /*1cd0*/  @!P3 MOV R63, R41 ;  /* 0x00000029003fb202 */ /* 0x002fc60000000f00 */
[----:B------:R-:W-:Y:S01]  /*1ce0*/  BAR.SYNC.DEFER_BLOCKING 0x0 ;  /* 0x0000000000007b1d */ /* 0x000fe20000010000 */
[----:B--2---:R-:W-:-:S05]  /*1cf0*/  @!P3 IMAD.MOV.U32 R61, RZ, RZ, R40 ;  /* 0x000000ffff3db224 */ /* 0x004fca00078e0028 */
[----:B------:R-:W1:Y:S01]  /*1d00*/  LDS R64, [0x214] ;  /* 0x00021400ff407984 */ /* 0x000e620000000800 */
[C---:B---3--:R-:W-:Y:S01]  /*1d10*/  FFMA.FTZ R43, R42.reuse, R41, R43 ;  /* 0x000000292a2b7223 */ /* 0x048fe2000001002b */
[----:B0-----:R-:W-:Y:S01]  /*1d20*/  PRMT R41, RZ, 0x5410, R38 ;  /* 0x00005410ff297816 */ /* 0x001fe20000000026 */
        /* <DEDUP_REMOVED lines=14> */
.L_x_5178:
[----:B------:R-:W-:Y:S05]  /*1e10*/  BSYNC B0 ;  /* 0x0000000000007941 */ /* 0x000fea0003800000 */
.L_x_5177:
[----:B------:R-:W-:Y:S01]  /*1e20*/  IADD3 R51, R51, 0x1, RZ ;  /* 0x0000000133337810 */ /* 0x000fe20007ffe0ff */
[----:B------:R-:W-:Y:S01]  /*1e30*/  FFMA.FTZ R56, R57, R58, R56 ;  /* 0x0000003a39387223 */ /* 0x000fe20000010038 */
[----:B------:R-:W-:Y:S01]  /*1e40*/  PRMT R38, RZ, 0x7610, R38 ;  /* 0x00007610ff267816 */ /* 0x000fe20000000026 */
[----:B------:R-:W-:Y:S01]  /*1e50*/  FFMA.FTZ R26, R41, R60, R26 ;  /* 0x0000003c291a7223 */ /* 0x000fe2000001001a */
[----:B------:R-:W-:Y:S01]  /*1e60*/  ISETP.GE.AND P1, PT, R51, c[0x0][0x16c], PT ;  /* 0x00005b0033007a0c */ /* 0x000fe20003f26270 */
[----:B------:R-:W-:Y:S01]  /*1e70*/  FFMA.FTZ R54, R55, R56, R54 ;  /* 0x0000003837367223 */ /* 0x000fe20000010036 */
[----:B0-----:R-:W-:Y:S01]  /*1e80*/  PRMT R37, RZ, 0x5410, R39 ;  /* 0x00005410ff257816 */ /* 0x001fe20000000027 */
[----:B------:R-:W-:Y:S01]  /*1e90*/  FFMA.FTZ R27, R38, R58, R27 ;  /* 0x0000003a261b7223 */ /* 0x000fe2000001001b */
[----:B------:R-:W-:-:S03]  /*1ea0*/  PRMT R36, RZ, 0x7610, R39 ;  /* 0x00007610ff247816 */ /* 0x000fc60000000027 */
[----:B------:R-:W-:Y:S02]  /*1eb0*/  FFMA.FTZ R44, R37, R56, R44 ;  /* 0x00000038252c7223 */ /* 0x000fe4000001002c */
[----:B------:R-:W-:-:S04]  /*1ec0*/  FFMA.FTZ R45, R36, R54, R45 ;  /* 0x00000036242d7223 */ /* 0x000fc8000001002d */
[----:B------:R-:W-:Y:S05]  /*1ed0*/  @!P1 BRA `(.L_x_5179) ;  /* 0xfffff56000009947 */ /* 0x000fea000383ffff */
.L_x_5176:
        /* <DEDUP_REMOVED lines=32> */
.L_x_5181:
[----:B------:R-:W-:Y:S05]  /*20e0*/  BSYNC B0 ;  /* 0x0000000000007941 */ /* 0x000fea0003800000 */
.L_x_5180:
[----:B------:R-:W-:Y:S01]  /*20f0*/  MOV R23, R43 ;  /* 0x0000002b00177202 */ /* 0x000fe20000000f00 */
[----:B------:R-:W-:Y:S01]  /*2100*/  HFMA2.MMA R25, -RZ, RZ, 0, 1.1920928955078125e-07 ;  /* 0x00000002ff197435 */ /* 0x000fe200000001ff */
[----:B0-----:R-:W-:Y:S01]  /*2110*/  IMAD R27, R3, c[0x0][0x208], RZ ;  /* 0x00008200031b7a24 */ /* 0x001fe200078e02ff */
[-C--:B------:R-:W-:Y:S01]  /*2120*/  ISETP.GE.AND P0, PT, R14, R41.reuse, PT ;  /* 0x000000290e00720c */ /* 0x080fe20003f06270 */
[----:B------:R-:W-:Y:S01]  /*2130*/  IMAD.SHL.U32 R21, R8, 0x80, RZ ;  /* 0x0000008008157824 */ /* 0x000fe200078e00ff */
[-C--:B------:R-:W-:Y:S01]  /*2140*/  ISETP.GE.AND P1, PT, R15, R41.reuse, PT ;  /* 0x000000290f00720c */ /* 0x080fe20003f26270 */
[----:B------:R-:W-:Y:S01]  /*2150*/  IMAD.WIDE.U32 R22, R0, c[0x0][0x208], R22 ;  /* 0x0000820000167a25 */ /* 0x000fe200078e0016 */
[----:B------:R-:W-:Y:S02]  /*2160*/  IADD3 R8, R8, 0x1, RZ ;  /* 0x0000000108087810 */ /* 0x000fe40007ffe0ff */
[----:B------:R-:W-:Y:S01]  /*2170*/  ISETP.GE.AND P2, PT, R16, R41, PT ;  /* 0x000000291000720c */ /* 0x000fe20003f46270 */
[----:B------:R-:W-:Y:S01]  /*2180*/  IMAD R26, R0, c[0x0][0x20c], R27 ;  /* 0x00008300001a7a24 */ /* 0x000fe200078e021b */
[----:B------:R-:W-:Y:S01]  /*2190*/  SHF.R.S32.HI R27, RZ, 0x1f, R21 ;  /* 0x0000001fff1b7819 */ /* 0x000fe20000011415 */
[----:B------:R-:W-:Y:S01]  /*21a0*/  IMAD.WIDE R24, R34, R25, c[0x0][0x258] ;  /* 0x0000960022187625 */ /* 0x000fe200078e0219 */
[----:B------:R-:W-:-:S02]  /*21b0*/  IADD3 R21, P3, R21, R22, RZ ;  /* 0x0000001615157210 */ /* 0x000fc40007f7e0ff */
[----:B------:R-:W-:Y:S02]  /*21c0*/  IADD3 R18, P4, R18, 0x100, RZ ;  /* 0x0000010012127810 */ /* 0x000fe40007f9e0ff */
[----:B------:R-:W-:Y:S02]  /*21d0*/  IADD3.X R23, R27, R26, R23, P3, !PT ;  /* 0x0000001a1b177210 */ /* 0x000fe40001ffe417 */
[C---:B------:R-:W-:Y:S02]  /*21e0*/  LEA R22, P3, R21.reuse, R24, 0x1 ;  /* 0x0000001815167211 */ /* 0x040fe400078608ff */
[----:B------:R-:W-:Y:S02]  /*21f0*/  IADD3.X R20, RZ, R20, RZ, P4, !PT ;  /* 0x00000014ff147210 */ /* 0x000fe400027fe4ff */
        /* <DEDUP_REMOVED lines=13> */
.L_x_5182:
[----:B------:R-:W-:Y:S05]  /*22d0*/  EXIT ;  /* 0x000000000000794d */ /* 0x000fea0003800000 */
.L_x_5184:
        /* <DEDUP_REMOVED lines=10> */
.L_x_5470:


//--------------------- .text._Z25selective_scan_fwd_kernelI32Selective_Scan_fwd_kernel_traitsILi32ELi4ELi1ELb0ELb1ELb1ELb1EN3c108BFloat16EfEEv13SSMParamsBase --------------------------
	.section	.text._Z25selective_scan_fwd_kernelI32Selective_Scan_fwd_kernel_traitsILi32ELi4ELi1ELb0ELb1ELb1ELb1EN3c108BFloat16EfEEv13SSMParamsBase,"ax",@progbits
	.sectioninfo	@"SHI_REGISTERS=70"
	.align	128
        .global         _Z25selective_scan_fwd_kernelI32Selective_Scan_fwd_kernel_traitsILi32ELi4ELi1ELb0ELb1ELb1ELb1EN3c108BFloat16EfEEv13SSMParamsBase
        .type           _Z25selective_scan_fwd_kernelI32Selective_Scan_fwd_kernel_traitsILi32ELi4ELi1ELb0ELb1ELb1ELb1EN3c108BFloat16EfEEv13SSMParamsBase,@function
        .size           _Z25selective_scan_fwd_kernelI32Selective_Scan_fwd_kernel_traitsILi32ELi4ELi1ELb0ELb1ELb1ELb1EN3c108BFloat16EfEEv13SSMParamsBase,(.L_x_5471 - _Z25selective_scan_fwd_kernelI32Selective_Scan_fwd_kernel_traitsILi32ELi4ELi1ELb0ELb1ELb1ELb1EN3c108BFloat16EfEEv13SSMParamsBase)
        .other          _Z25selective_scan_fwd_kernelI32Selective_Scan_fwd_kernel_traitsILi32ELi4ELi1ELb0ELb1ELb1ELb1EN3c108BFloat16EfEEv13SSMParamsBase,@"STO_CUDA_ENTRY STV_DEFAULT"
_Z25selective_scan_fwd_kernelI32Selective_Scan_fwd_kernel_traitsILi32ELi4ELi1ELb0ELb1ELb1ELb1EN3c108BFloat16EfEEv13SSMParamsBase:
.text._Z25selective_scan_fwd_kernelI32Selective_Scan_fwd_kernel_traitsILi32ELi4ELi1ELb0ELb1ELb1ELb1EN3c108BFloat16EfEEv13SSMParamsBase:
        /* <DEDUP_REMOVED lines=23> */
[----:B---3--:R-:W-:Y:S02]  /*0170*/  IMAD.MOV.U32 R8, RZ, RZ, c[0x0][0x174] ;  /* 0x00005d00ff087624 */ /* 0x008fe400078e00ff */
[----:B--2---:R-:W-:-:S03]  /*0180*/  IMAD.MOV R5, RZ, RZ, -R11 ;  /* 0x000000ffff057224 */ /* 0x004fc600078e0a0b */
[----:B------:R-:W-:Y:S01]  /*0190*/  ISETP.GE.AND P0, PT, R8, 0x1, PT ;  /* 0x000000010800780c */ /* 0x000fe20003f06270 */
[----:B------:R-:W-:-:S04]  /*01a0*/  IMAD R5, R5, R14, RZ ;  /* 0x0000000e05057224 */ /* 0x000fc800078e02ff */
[----:B------:R-:W-:Y:S02]  /*01b0*/  IMAD.HI.U32 R11, R11, R5, R10 ;  /* 0x000000050b0b7227 */ /* 0x000fe400078e000a */
[----:B------:R-:W0:Y:S04]  /*01c0*/  S2R R5, SR_CTAID.X ;  /* 0x0000000000057919 */ /* 0x000e280000002500 */
[----:B------:R-:W-:-:S05]  /*01d0*/  IMAD.HI.U32 R16, R11, R7, RZ ;  /* 0x000000070b107227 */ /* 0x000fca00078e00ff */
[----:B------:R-:W-:-:S05]  /*01e0*/  IADD3 R6, -R16, RZ, RZ ;  /* 0x000000ff10067210 */ /* 0x000fca0007ffe1ff */
[----:B------:R-:W-:-:S05]  /*01f0*/  IMAD R7, R14, R6, R7 ;  /* 0x000000060e077224 */ /* 0x000fca00078e0207 */
[----:B------:R-:W-:Y:S02]  /*0200*/  ISETP.GT.U32.AND P1, PT, R14, R7, PT ;  /* 0x000000070e00720c */ /* 0x000fe40003f24070 */
[----:B0-----:R-:W-:Y:S01]  /*0210*/  SHF.R.S32.HI R6, RZ, 0x1f, R5 ;  /* 0x0000001fff067819 */ /* 0x001fe20000011405 */
[----:B------:R-:W-:-:S04]  /*0220*/  IMAD.WIDE.U32 R8, R5, c[0x0][0x190], RZ ;  /* 0x0000640005087a25 */ /* 0x000fc800078e00ff */
[----:B------:R-:W-:-:S06]  /*0230*/  IMAD R10, R6, c[0x0][0x190], RZ ;  /* 0x00006400060a7a24 */ /* 0x000fcc00078e02ff */
[----:B------:R-:W-:Y:S02]  /*0240*/  @!P1 IMAD.IADD R7, R7, 0x1, -R14 ;  /* 0x0000000107079824 */ /* 0x000fe400078e0a0e */
[----:B------:R-:W-:Y:S01]  /*0250*/  IMAD R11, R5, c[0x0][0x194], R10 ;  /* 0x00006500050b7a24 */ /* 0x000fe200078e020a */
[----:B------:R-:W-:Y:S06]  /*0260*/  @!P0 EXIT ;  /* 0x000000000000894d */ /* 0x000fec0003800000 */
[----:B------:R-:W0:Y:S01]  /*0270*/  S2R R52, SR_TID.X ;  /* 0x0000000000347919 */ /* 0x000e220000002100 */
[----:B------:R-:W-:Y:S01]  /*0280*/  ISETP.GE.U32.AND P0, PT, R7, R14, PT ;  /* 0x0000000e0700720c */ /* 0x000fe20003f06070 */
[C---:B------:R-:W-:Y:S01]  /*0290*/  IMAD R7, R3.reuse, c[0x0][0x1d8], RZ ;  /* 0x0000760003077a24 */ /* 0x040fe200078e02ff */
[C---:B------:R-:W-:Y:S01]  /*02a0*/  LOP3.LUT R14, R0.reuse, c[0x0][0x178], RZ, 0x3c, !PT ;  /* 0x00005e00000e7a12 */ /* 0x040fe200078e3cff */
[----:B------:R-:W-:Y:S01]  /*02b0*/  IMAD R15, R3, c[0x0][0x1e8], RZ ;  /* 0x00007a00030f7a24 */ /* 0x000fe200078e02ff */
[----:B------:R-:W-:Y:S01]  /*02c0*/  IADD3 R9, R9, R11, RZ ;  /* 0x0000000b09097210 */ /* 0x000fe20007ffe0ff */
[----:B------:R-:W-:Y:S01]  /*02d0*/  IMAD.WIDE.U32 R10, R0, c[0x0][0x1d8], RZ ;  /* 0x00007600000a7a25 */ /* 0x000fe200078e00ff */
[----:B------:R-:W-:-:S02]  /*02e0*/  ISETP.GE.AND P2, PT, R14, RZ, PT ;  /* 0x000000ff0e00720c */ /* 0x000fc40003f46270 */
[----:B------:R-:W-:Y:S01]  /*02f0*/  @!P1 IADD3 R16, R16, 0x1, RZ ;  /* 0x0000000110109810 */ /* 0x000fe20007ffe0ff */
[C---:B------:R-:W-:Y:S01]  /*0300*/  IMAD R7, R0.reuse, c[0x0][0x1dc], R7 ;  /* 0x0000770000077a24 */ /* 0x040fe200078e0207 */
[----:B------:R-:W-:Y:S01]  /*0310*/  ISETP.NE.AND P1, PT, RZ, c[0x0][0x178], PT ;  /* 0x00005e00ff007a0c */ /* 0x000fe20003f25270 */
[----:B------:R-:W-:Y:S02]  /*0320*/  IMAD.WIDE.U32 R12, R0, c[0x0][0x1e8], RZ ;  /* 0x00007a00000c7a25 */ /* 0x000fe400078e00ff */
[----:B------:R-:W-:Y:S02]  /*0330*/  @P0 IADD3 R16, R16, 0x1, RZ ;  /* 0x0000000110100810 */ /* 0x000fe40007ffe0ff */
[----:B------:R-:W-:Y:S02]  /*0340*/  IMAD R15, R0, c[0x0][0x1ec], R15 ;  /* 0x00007b00000f7a24 */ /* 0x000fe400078e020f */
[----:B------:R-:W-:Y:S02]  /*0350*/  IMAD R18, R6, c[0x0][0x1b0], RZ ;  /* 0x00006c0006127a24 */ /* 0x000fe400078e02ff */
[----:B------:R-:W-:-:S02]  /*0360*/  IMAD.IADD R11, R11, 0x1, R7 ;  /* 0x000000010b0b7824 */ /* 0x000fc400078e0207 */
[----:B------:R-:W-:Y:S02]  /*0370*/  IMAD.IADD R13, R13, 0x1, R15 ;  /* 0x000000010d0d7824 */ /* 0x000fe400078e020f */
[----:B------:R-:W-:-:S04]  /*0380*/  IMAD.WIDE.U32 R14, R5, c[0x0][0x1b0], RZ ;  /* 0x00006c00050e7a25 */ /* 0x000fc800078e00ff */
[C---:B------:R-:W-:Y:S02]  /*0390*/  IMAD R7, R5.reuse, c[0x0][0x1b4], R18 ;  /* 0x00006d0005077a24 */ /* 0x040fe400078e0212 */
[C---:B0-----:R-:W-:Y:S02]  /*03a0*/  IMAD.SHL.U32 R18, R52.reuse, 0x4, RZ ;  /* 0x0000000434127824 */ /* 0x041fe400078e00ff */
[----:B------:R-:W-:Y:S01]  /*03b0*/  IMAD.WIDE.U32 R10, R5, c[0x0][0x1d0], R10 ;  /* 0x00007400050a7a25 */ /* 0x000fe200078e000a */
[----:B------:R-:W-:Y:S02]  /*03c0*/  IADD3 R15, R15, R7, RZ ;  /* 0x000000070f0f7210 */ /* 0x000fe40007ffe0ff */
[----:B------:R-:W-:Y:S01]  /*03d0*/  LOP3.LUT R7, R52, 0x1f, RZ, 0xc0, !PT ;  /* 0x0000001f34077812 */ /* 0x000fe200078ec0ff */
[C---:B------:R-:W-:Y:S02]  /*03e0*/  IMAD R20, R6.reuse, c[0x0][0x1d0], RZ ;  /* 0x0000740006147a24 */ /* 0x040fe400078e02ff */
[----:B------:R-:W-:Y:S01]  /*03f0*/  @!P2 IMAD.MOV R16, RZ, RZ, -R16 ;  /* 0x000000ffff10a224 */ /* 0x000fe200078e0a10 */
[----:B------:R-:W-:Y:S01]  /*0400*/  LOP3.LUT R34, R7, 0xffffff80, R18, 0xf8, !PT ;  /* 0xffffff8007227812 */ /* 0x000fe200078ef812 */
[----:B------:R-:W-:Y:S01]  /*0410*/  IMAD R22, R6, c[0x0][0x1e0], RZ ;  /* 0x0000780006167a24 */ /* 0x000fe200078e02ff */
[----:B------:R-:W-:Y:S01]  /*0420*/  @!P1 LOP3.LUT R16, RZ, c[0x0][0x178], RZ, 0x33, !PT ;  /* 0x00005e00ff109a12 */ /* 0x000fe200078e33ff */
[C---:B------:R-:W-:Y:S01]  /*0430*/  IMAD R17, R5.reuse, c[0x0][0x1d4], R20 ;  /* 0x0000750005117a24 */ /* 0x040fe200078e0214 */
[----:B------:R-:W-:Y:S01]  /*0440*/  IADD3 R31, P0, R34, R10, RZ ;  /* 0x0000000a221f7210 */ /* 0x000fe20007f1e0ff */
[----:B------:R-:W-:Y:S01]  /*0450*/  IMAD.WIDE.U32 R12, R5, c[0x0][0x1e0], R12 ;  /* 0x00007800050c7a25 */ /* 0x000fe200078e000c */
[----:B------:R-:W-:-:S02]  /*0460*/  SHF.R.S32.HI R35, RZ, 0x1f, R34 ;  /* 0x0000001fff237819 */ /* 0x000fc40000011422 */
[----:B------:R-:W-:Y:S01]  /*0470*/  SHF.R.S32.HI R10, RZ, 0x1f, R16 ;  /* 0x0000001fff0a7819 */ /* 0x000fe20000011410 */
[----:B------:R-:W-:Y:S01]  /*0480*/  IMAD R19, R5, c[0x0][0x1e4], R22 ;  /* 0x0000790005137a24 */ /* 0x000fe200078e0216 */
[----:B------:R-:W-:Y:S01]  /*0490*/  IADD3 R39, P1, R34, R12, RZ ;  /* 0x0000000c22277210 */ /* 0x000fe20007f3e0ff */
[----:B------:R-:W-:Y:S01]  /*04a0*/  IMAD.WIDE.U32 R8, R16, c[0x0][0x1a8], R8 ;  /* 0x00006a0010087a25 */ /* 0x000fe200078e0008 */
[C---:B------:R-:W-:Y:S02]  /*04b0*/  IADD3.X R20, R35.reuse, R11, R17, P0, !PT ;  /* 0x0000000b23147210 */ /* 0x040fe400007fe411 */
        /* <DEDUP_REMOVED lines=8> */
[----:B------:R-:W-:-:S02]  /*0540*/  LEA R20, P0, R8, c[0x0][0x228], 0x1 ;  /* 0x00008a0008147a11 */ /* 0x000fc400078008ff */
[----:B------:R-:W-:Y:S01]  /*0550*/  IADD3 R9, R9, R13, RZ ;  /* 0x0000000d09097210 */ /* 0x000fe20007ffe0ff */
[----:B------:R-:W-:Y:S01]  /*0560*/  IMAD R17, R16, c[0x0][0x1cc], R17 ;  /* 0x0000730010117a24 */ /* 0x000fe200078e0211 */
[----:B------:R-:W-:Y:S01]  /*0570*/  LEA R19, P1, R10, c[0x0][0x230], 0x1 ;  /* 0x00008c000a137a11 */ /* 0x000fe200078208ff */
[----:B------:R-:W-:Y:S01]  /*0580*/  IMAD.WIDE.U32 R32, R0, c[0x0][0x180], RZ ;  /* 0x0000600000207a25 */ /* 0x000fe200078e00ff */
[----:B------:R-:W-:Y:S02]  /*0590*/  LEA.HI.X R22, R8, c[0x0][0x22c], R9, 0x1, P0 ;  /* 0x00008b0008167a11 */ /* 0x000fe400000f0c09 */
[----:B------:R-:W0:Y:S01]  /*05a0*/  S2R R8, SR_LANEID ;  /* 0x0000000000087919 */ /* 0x000e220000000000 */
[----:B------:R-:W-:Y:S01]  /*05b0*/  IMAD.IADD R21, R11, 0x1, R17 ;  /* 0x000000010b157824 */ /* 0x000fe200078e0211 */
[----:B------:R-:W-:Y:S01]  /*05c0*/  LEA.HI.X R39, R39, c[0x0][0x24c], R12, 0x1, P2 ;  /* 0x0000930027277a11 */ /* 0x000fe200010f0c0c */
[----:B------:R-:W-:Y:S01]  /*05d0*/  IMAD R11, R3, c[0x0][0x180], RZ ;  /* 0x00006000030b7a24 */ /* 0x000fe200078e02ff */
[----:B------:R-:W-:Y:S01]  /*05e0*/  IADD3 R12, R18, 0x2, RZ ;  /* 0x00000002120c7810 */ /* 0x000fe20007ffe0ff */
[----:B------:R-:W-:Y:S01]  /*05f0*/  IMAD R9, R5, c[0x0][0x164], R0 ;  /* 0x0000590005097a24 */ /* 0x000fe200078e0200 */
[----:B------:R-:W-:Y:S01]  /*0600*/  LEA.HI.X R21, R10, c[0x0][0x234], R21, 0x1, P1 ;  /* 0x00008d000a157a11 */ /* 0x000fe200008f0c15 */
[----:B------:R-:W-:Y:S01]  /*0610*/  IMAD R15, R0, c[0x0][0x184], R11 ;  /* 0x00006100000f7a24 */ /* 0x000fe200078e020b */
[C---:B------:R-:W-:Y:S01]  /*0620*/  IADD3 R11, R18.reuse, 0x1, RZ ;  /* 0x00000001120b7810 */ /* 0x040fe20007ffe0ff */
[----:B------:R-:W-:Y:S01]  /*0630*/  IMAD R10, R9, c[0x0][0x174], RZ ;  /* 0x00005d00090a7a24 */ /* 0x000fe200078e02ff */
[----:B------:R-:W-:Y:S01]  /*0640*/  IADD3 R13, R18, 0x3, RZ ;  /* 0x00000003120d7810 */ /* 0x000fe20007ffe0ff */
[----:B------:R-:W-:Y:S01]  /*0650*/  IMAD.MOV.U32 R18, RZ, RZ, R20 ;  /* 0x000000ffff127224 */ /* 0x000fe200078e0014 */
[----:B------:R-:W-:Y:S01]  /*0660*/  IADD3 R15, R33, R15, RZ ;  /* 0x0000000f210f7210 */ /* 0x000fe20007ffe0ff */
[----:B------:R-:W-:Y:S01]  /*0670*/  IMAD.MOV.U32 R9, RZ, RZ, RZ ;  /* 0x000000ffff097224 */ /* 0x000fe200078e00ff */
[----:B------:R-:W-:Y:S01]  /*0680*/  LOP3.LUT R14, R34, 0x20, RZ, 0xfc, !PT ;  /* 0x00000020220e7812 */ /* 0x000fe200078efcff */
[----:B------:R-:W-:Y:S01]  /*0690*/  IMAD R10, R10, c[0x0][0x16c], RZ ;  /* 0x00005b000a0a7a24 */ /* 0x000fe200078e02ff */
[C---:B------:R-:W-:Y:S01]  /*06a0*/  LOP3.LUT R16, R34.reuse, 0x40, RZ, 0xfc, !PT ;  /* 0x0000004022107812 */ /* 0x040fe200078efcff */
[----:B------:R-:W-:Y:S01]  /*06b0*/  IMAD.MOV.U32 R20, RZ, RZ, R22 ;  /* 0x000000ffff147224 */ /* 0x000fe200078e0016 */
[----:B------:R-:W-:-:S02]  /*06c0*/  LOP3.LUT R17, R34, 0x60, RZ, 0xfc, !PT ;  /* 0x0000006022117812 */ /* 0x000fc400078efcff */
.L_x_5202:
[----:B------:R-:W-:Y:S01]  /*06d0*/  BAR.SYNC.DEFER_BLOCKING 0x0 ;  /* 0x0000000000007b1d */ /* 0x000fe20000010000 */
[----:B-1----:R-:W-:-:S02]  /*06e0*/  MOV R22, 0xffffff80 ;  /* 0xffffff8000167802 */ /* 0x002fc40000000f00 */
[----:B------:R-:W-:Y:S02]  /*06f0*/  PRMT R25, RZ, 0x7610, R25 ;  /* 0x00007610ff197816 */ /* 0x000fe40000000019 */
[----:B------:R-:W-:Y:S01]  /*0700*/  PRMT R27, RZ, 0x7610, R27 ;  /* 0x00007610ff1b7816 */ /* 0x000fe2000000001b */
[----:B------:R-:W-:Y:S01]  /*0710*/  IMAD R23, R9, R22, c[0x0][0x168] ;  /* 0x00005a0009177624 */ /* 0x000fe200078e0216 */
[----:B------:R-:W-:Y:S02]  /*0720*/  PRMT R29, RZ, 0x7610, R29 ;  /* 0x00007610ff1d7816 */ /* 0x000fe4000000001d */
[----:B0-----:R-:W-:Y:S02]  /*0730*/  PRMT R37, RZ, 0x7610, R37 ;  /* 0x00007610ff257816 */ /* 0x001fe40000000025 */
        /* <DEDUP_REMOVED lines=22> */
[--C-:B0-----:R-:W-:Y:S01]  /*08a0*/  IMAD.MOV.U32 R29, RZ, RZ, R39.reuse ;  /* 0x000000ffff1d7224 */ /* 0x101fe200078e0027 */
        /* <DEDUP_REMOVED lines=62> */
.L_x_5186:
[----:B------:R-:W-:Y:S05]  /*0c90*/  BSYNC B0 ;  /* 0x0000000000007941 */ /* 0x000fea0003800000 */
.L_x_5185:
        /* <DEDUP_REMOVED lines=33> */
.L_x_5188:
[----:B------:R-:W-:Y:S05]  /*0eb0*/  BSYNC B0 ;  /* 0x0000000000007941 */ /* 0x000fea0003800000 */
.L_x_5187:
        /* <DEDUP_REMOVED lines=33> */
.L_x_5190:
[----:B------:R-:W-:Y:S05]  /*10d0*/  BSYNC B0 ;  /* 0x0000000000007941 */ /* 0x000fea0003800000 */
.L_x_5189:
        /* <DEDUP_REMOVED lines=33> */
.L_x_5192:
[----:B------:R-:W-:Y:S05]  /*12f0*/  BSYNC B0 ;  /* 0x0000000000007941 */ /* 0x000fea0003800000 */
.L_x_5191:
        /* <DEDUP_REMOVED lines=13> */
[----:B------:R-:W-:Y:S02]  /*13d0*/  FMUL.FTZ R48, R39, R26 ;  /* 0x0000001a27307220 */ /* 0x000fe40000410000 */
[----:B------:R-:W-:Y:S01]  /*13e0*/  FMUL.FTZ R49, R49, R24 ;  /* 0x0000001831317220 */ /* 0x000fe20000410000 */
[----:B------:R-:W-:Y:S01]  /*13f0*/  ISETP.EQ.OR P0, PT, R9, RZ, P0 ;  /* 0x000000ff0900720c */ /* 0x000fe20000702670 */
[----:B------:R-:W-:Y:S02]  /*1400*/  FMUL.FTZ R50, R36, R25 ;  /* 0x0000001924327220 */ /* 0x000fe40000410000 */
[----:B------:R-:W-:Y:S02]  /*1410*/  FMUL.FTZ R51, R37, R27 ;  /* 0x0000001b25337220 */ /* 0x000fe40000410000 */
[----:B------:R-:W-:-:S03]  /*1420*/  IMAD.MOV.U32 R53, RZ, RZ, RZ ;  /* 0x000000ffff357224 */ /* 0x000fc600078e00ff */
.L_x_5196:
[----:B------:R-:W-:Y:S02]  /*1430*/  MOV R36, 0xffffff80 ;  /* 0xffffff8000247802 */ /* 0x000fe40000000f00 */
[----:B------:R-:W-:-:S02]  /*1440*/  SHF.R.S32.HI R42, RZ, 0x1f, R53 ;  /* 0x0000001fff2a7819 */ /* 0x000fc40000011435 */
[----:B------:R-:W-:Y:S01]  /*1450*/  PRMT R55, RZ, 0x7610, R55 ;  /* 0x00007610ff377816 */ /* 0x000fe20000000037 */
[----:B------:R-:W-:Y:S01]  /*1460*/  IMAD R23, R9, R36, c[0x0][0x168] ;  /* 0x00005a0009177624 */ /* 0x000fe200078e0224 */
[----:B------:R-:W-:Y:S01]  /*1470*/  PRMT R57, RZ, 0x7610, R57 ;  /* 0x00007610ff397816 */ /* 0x000fe20000000039 */
[----:B------:R-:W-:Y:S01]  /*1480*/  IMAD R38, R42, c[0x0][0x1a0], RZ ;  /* 0x000068002a267a24 */ /* 0x000fe200078e02ff */
[----:B------:R-:W-:Y:S01]  /*1490*/  PRMT R59, RZ, 0x7610, R59 ;  /* 0x00007610ff3b7816 */ /* 0x000fe2000000003b */
[C---:B------:R-:W-:Y:S01]  /*14a0*/  IMAD.WIDE.U32 R36, R53.reuse, c[0x0][0x1a0], R34 ;  /* 0x0000680035247a25 */ /* 0x040fe200078e0022 */
[-C--:B------:R-:W-:Y:S02]  /*14b0*/  ISETP.GE.AND P1, PT, R34, R23.reuse, PT ;  /* 0x000000172200720c */ /* 0x080fe40003f26270 */
[-C--:B------:R-:W-:Y:S01]  /*14c0*/  ISETP.GE.AND P2, PT, R14, R23.reuse, PT ;  /* 0x000000170e00720c */ /* 0x080fe20003f46270 */
[----:B------:R-:W-:Y:S01]  /*14d0*/  IMAD R39, R53, c[0x0][0x1a4], R38 ;  /* 0x0000690035277a24 */ /* 0x000fe200078e0226 */
[----:B------:R-:W-:-:S02]  /*14e0*/  ISETP.GE.AND P3, PT, R16, R23, PT ;  /* 0x000000171000720c */ /* 0x000fc40003f66270 */
        /* <DEDUP_REMOVED lines=25> */
[----:B------:R-:W-:-:S02]  /*1680*/  PRMT R63, RZ, 0x7610, R63 ;  /* 0x00007610ff3f7816 */ /* 0x000fc4000000003f */
[----:B------:R-:W-:Y:S02]  /*1690*/  IADD3 R37, R37, R39, RZ ;  /* 0x0000002725257210 */ /* 0x000fe40007ffe0ff */
[----:B------:R-:W-:Y:S02]  /*16a0*/  PRMT R43, RZ, 0x7610, R43 ;  /* 0x00007610ff2b7816 */ /* 0x000fe4000000002b */
[----:B------:R-:W-:Y:S02]  /*16b0*/  LEA.HI.X R39, R36, R21, R37, 0x1, P1 ;  /* 0x0000001524277211 */ /* 0x000fe400008f0c25 */
[----:B------:R-:W-:Y:S02]  /*16c0*/  ISETP.GE.AND P1, PT, R34, R23, PT ;  /* 0x000000172200720c */ /* 0x000fe40003f26270 */
[----:B------:R-:W-:Y:S02]  /*16d0*/  PRMT R65, RZ, 0x7610, R65 ;  /* 0x00007610ff417816 */ /* 0x000fe40000000041 */
[----:B------:R-:W-:Y:S01]  /*16e0*/  PRMT R61, RZ, 0x7610, R61 ;  /* 0x00007610ff3d7816 */ /* 0x000fe2000000003d */
[----:B------:R-:W0:Y:S02]  /*16f0*/  S2R R52, SR_TID.X ;  /* 0x0000000000347919 */ /* 0x000e240000002100 */
[----:B0-----:R-:W-:-:S02]  /*1700*/  IMAD.SHL.U32 R54, R52, 0x4, RZ ;  /* 0x0000000434367824 */ /* 0x001fc400078e00ff */
[----:B--2---:R-:W-:Y:S04]  /*1710*/  STS.U16 [R22], R55 ;  /* 0x0000003716007388 */ /* 0x004fe80000000400 */
[----:B---3--:R-:W-:Y:S04]  /*1720*/  STS.U16 [R22+0x40], R57 ;  /* 0x0000403916007388 */ /* 0x008fe80000000400 */
[----:B----4-:R-:W-:Y:S04]  /*1730*/  STS.U16 [R22+0x80], R59 ;  /* 0x0000803b16007388 */ /* 0x010fe80000000400 */
[----:B-----5:R0:W-:Y:S01]  /*1740*/  STS.U16 [R22+0xc0], R67 ;  /* 0x0000c04316007388 */ /* 0x0201e20000000400 */
[----:B------:R-:W-:-:S06]  /*1750*/  NOP ;  /* 0x0000000000007918 */ /* 0x000fcc0000000000 */
[----:B------:R1:W2:Y:S04]  /*1760*/  @!P1 LDG.E.U16 R63, [R38.64] ;  /* 0x00000004263f9981 */ /* 0x0002a8000c1e1500 */
[----:B------:R1:W3:Y:S04]  /*1770*/  @!P2 LDG.E.U16 R43, [R38.64+0x40] ;  /* 0x00004004262ba981 */ /* 0x0002e8000c1e1500 */
[----:B------:R1:W4:Y:S04]  /*1780*/  @!P3 LDG.E.U16 R65, [R38.64+0x80] ;  /* 0x000080042641b981 */ /* 0x000328000c1e1500 */
[----:B------:R1:W5:Y:S01]  /*1790*/  @!P4 LDG.E.U16 R61, [R38.64+0xc0] ;  /* 0x0000c004263dc981 */ /* 0x000362000c1e1500 */
[-C--:B------:R-:W-:Y:S01]  /*17a0*/  ISETP.GE.U32.AND P1, PT, R54, R23.reuse, PT ;  /* 0x000000173600720c */ /* 0x080fe20003f26070 */
[----:B------:R-:W-:Y:S01]  /*17b0*/  BSSY B0, `(.L_x_5194) ;  /* 0x0000064000007945 */ /* 0x000fe20003800000 */
[----:B------:R-:W-:Y:S01]  /*17c0*/  FMUL.FTZ R40, R40, 1.4426950216293334961 ;  /* 0x3fb8aa3b28287820 */ /* 0x000fe20000410000 */
[----:B------:R-:W1:Y:S01]  /*17d0*/  LDS.64 R36, [R8.X8] ;  /* 0x0000000008247984 */ /* 0x000e620000008a00 */
[----:B------:R-:W-:-:S02]  /*17e0*/  ISETP.GE.U32.AND P2, PT, R11, R23, PT ;  /* 0x000000170b00720c */ /* 0x000fc40003f46070 */
[----:B0-----:R-:W-:Y:S01]  /*17f0*/  FMUL.FTZ R67, R40, R24 ;  /* 0x0000001828437220 */ /* 0x001fe20000410000 */
[----:B------:R-:W-:Y:S01]  /*1800*/  ISETP.GE.U32.AND P3, PT, R12, R23, PT ;  /* 0x000000170c00720c */ /* 0x000fe20003f66070 */
[C---:B------:R-:W-:Y:S01]  /*1810*/  FMUL.FTZ R41, R40.reuse, R25 ;  /* 0x0000001928297220 */ /* 0x040fe20000410000 */
[----:B------:R-:W-:Y:S01]  /*1820*/  ISETP.GE.U32.AND P4, PT, R13, R23, PT ;  /* 0x000000170d00720c */ /* 0x000fe20003f86070 */
[C---:B------:R-:W-:Y:S01]  /*1830*/  FMUL.FTZ R42, R40.reuse, R26 ;  /* 0x0000001a282a7220 */ /* 0x040fe20000410000 */
[----:B------:R-:W-:Y:S01]  /*1840*/  SHF.L.U32 R62, R53, 0x3, RZ ;  /* 0x00000003353e7819 */ /* 0x000fe200000006ff */
[----:B------:R-:W0:Y:S01]  /*1850*/  MUFU.EX2 R58, R41 ;  /* 0x00000029003a7308 */ /* 0x000e220000000800 */
[----:B------:R-:W-:-:S07]  /*1860*/  FMUL.FTZ R40, R40, R27 ;  /* 0x0000001b28287220 */ /* 0x000fce0000410000 */
[----:B------:R-:W1:Y:S08]  /*1870*/  MUFU.EX2 R67, R67 ;  /* 0x0000004300437308 */ /* 0x000e700000000800 */
[----:B------:R-:W1:Y:S01]  /*1880*/  MUFU.EX2 R42, R42 ;  /* 0x0000002a002a7308 */ /* 0x000e620000000800 */
[----:B0-----:R-:W-:-:S07]  /*1890*/  FSEL R58, R58, 1, !P2 ;  /* 0x3f8000003a3a7808 */ /* 0x001fce0005000000 */
        /* <DEDUP_REMOVED lines=13> */
[-C--:B------:R-:W-:Y:S01]  /*1970*/  FMUL.FTZ R38, R67, R58.reuse ;  /* 0x0000003a43267220 */ /* 0x080fe20000410000 */
[----:B------:R-:W-:Y:S01]  /*1980*/  FSEL R56, R41, RZ, !P3 ;  /* 0x000000ff29387208 */ /* 0x000fe20005800000 */
[----:B------:R-:W-:Y:S01]  /*1990*/  IMAD.MOV.U32 R41, RZ, RZ, RZ ;  /* 0x000000ffff297224 */ /* 0x000fe200078e00ff */
[----:B0-----:R-:W-:Y:S01]  /*19a0*/  FSEL R55, R40, 1, !P4 ;  /* 0x3f80000028377808 */ /* 0x001fe20006000000 */
[----:B------:R-:W-:Y:S01]  /*19b0*/  FFMA.FTZ R37, R60, R58, R59 ;  /* 0x0000003a3c257223 */ /* 0x000fe2000001003b */
[----:B------:R-:W-:Y:S01]  /*19c0*/  FSEL R54, R36, RZ, !P4 ;  /* 0x000000ff24367208 */ /* 0x000fe20006000000 */
[C---:B------:R-:W-:Y:S01]  /*19d0*/  FMUL.FTZ R38, R57.reuse, R38 ;  /* 0x0000002639267220 */ /* 0x040fe20000410000 */
[C---:B------:R-:W-:Y:S01]  /*19e0*/  ISETP.GE.AND P1, PT, R8.reuse, 0x1, PT ;  /* 0x000000010800780c */ /* 0x040fe20003f26270 */
[----:B------:R-:W-:Y:S01]  /*19f0*/  FFMA.FTZ R37, R57, R37, R56 ;  /* 0x0000002539257223 */ /* 0x000fe20000010038 */
[----:B------:R-:W-:Y:S01]  /*1a00*/  HFMA2.MMA R40, -RZ, RZ, 1.875, 0 ;  /* 0x3f800000ff287435 */ /* 0x000fe200000001ff */
[C---:B------:R-:W-:Y:S01]  /*1a10*/  FMUL.FTZ R36, R55.reuse, R38 ;  /* 0x0000002637247220 */ /* 0x040fe20000410000 */
[C---:B------:R-:W-:Y:S01]  /*1a20*/  ISETP.NE.AND P2, PT, R8.reuse, 0x1f, PT ;  /* 0x0000001f0800780c */ /* 0x040fe20003f45270 */
[----:B------:R-:W-:Y:S01]  /*1a30*/  FFMA.FTZ R37, R55, R37, R54 ;  /* 0x0000002537257223 */ /* 0x000fe20000010036 */
[----:B------:R-:W-:-:S02]  /*1a40*/  ISETP.NE.AND P3, PT, R8, RZ, PT ;  /* 0x000000ff0800720c */ /* 0x000fc40003f65270 */
[----:B------:R-:W-:Y:S04]  /*1a50*/  SHFL.UP PT, R39, R36, 0x1, RZ ;  /* 0x0420000024277989 */ /* 0x000fe800000e00ff */
[----:B------:R-:W0:Y:S02]  /*1a60*/  SHFL.UP PT, R38, R37, 0x1, RZ ;  /* 0x0420000025267989 */ /* 0x000e2400000e00ff */
[C---:B0-----:R-:W-:Y:S02]  /*1a70*/  @P1 FFMA.FTZ R37, R36.reuse, R38, R37 ;  /* 0x0000002624251223 */ /* 0x041fe40000010025 */
        /* <DEDUP_REMOVED lines=55> */
.L_x_5195:
[----:B------:R-:W-:Y:S05]  /*1df0*/  BSYNC B0 ;  /* 0x0000000000007941 */ /* 0x000fea0003800000 */
.L_x_5194:
        /* <DEDUP_REMOVED lines=12> */
.L_x_5193:
[----:B------:R-:W-:Y:S01]  /*1ec0*/  BAR.SYNC.DEFER_BLOCKING 0x0 ;  /* 0x0000000000007b1d */ /* 0x000fe20000010000 */
[----:B------:R-:W-:Y:S01]  /*1ed0*/  ISETP.NE.AND P0, PT, R52, RZ, PT ;  /* 0x000000ff3400720c */ /* 0x000fe20003f05270 */
[----:B------:R-:W-:Y:S01]  /*1ee0*/  IMAD.SHL.U32 R26, R9, 0x80, RZ ;  /* 0x00000080091a7824 */ /* 0x000fe200078e00ff */
[----:B------:R-:W-:Y:S01]  /*1ef0*/  F2FP.BF16.PACK_AB R24, R45, R44 ;  /* 0x0000002c2d18723e */ /* 0x000fe200000010ff */
[----:B------:R-:W-:Y:S01]  /*1f00*/  IMAD R36, R6, c[0x0][0x200], RZ ;  /* 0x0000800006247a24 */ /* 0x000fe200078e02ff */
[----:B------:R-:W-:Y:S01]  /*1f10*/  F2FP.BF16.PACK_AB R25, R47, R46 ;  /* 0x0000002e2f19723e */ /* 0x000fe200000010ff */
[C---:B------:R-:W-:Y:S01]  /*1f20*/  IMAD.WIDE.U32 R38, R5.reuse, c[0x0][0x200], RZ ;  /* 0x0000800005267a25 */ /* 0x040fe200078e00ff */
[----:B------:R-:W-:Y:S01]  /*1f30*/  ISETP.GE.AND P1, PT, R34, R23, PT ;  /* 0x000000172200720c */ /* 0x000fe20003f26270 */
[----:B------:R-:W-:Y:S01]  /*1f40*/  BSSY B0, `(.L_x_5197) ;  /* 0x0000037000007945 */ /* 0x000fe20003800000 */
[----:B------:R-:W-:Y:S01]  /*1f50*/  SHF.R.S32.HI R27, RZ, 0x1f, R26 ;  /* 0x0000001fff1b7819 */ /* 0x000fe2000001141a */
[----:B------:R-:W-:-:S02]  /*1f60*/  IMAD R57, R5, c[0x0][0x204], R36 ;  /* 0x0000810005397a24 */ /* 0x000fc400078e0224 */
[----:B------:R-:W-:-:S03]  /*1f70*/  IMAD.WIDE.U32 R40, R5, c[0x0][0x1f0], RZ ;  /* 0x00007c0005287a25 */ /* 0x000fc600078e00ff */
[----:B------:R-:W-:Y:S01]  /*1f80*/  IADD3 R39, R39, R57, RZ ;  /* 0x0000003927277210 */ /* 0x000fe20007ffe0ff */
[C---:B------:R-:W-:Y:S02]  /*1f90*/  IMAD R63, R3.reuse, c[0x0][0x1f8], RZ ;  /* 0x00007e00033f7a24 */ /* 0x040fe400078e02ff */
[----:B------:R-:W-:Y:S02]  /*1fa0*/  IMAD R59, R3, c[0x0][0x208], RZ ;  /* 0x00008200033b7a24 */ /* 0x000fe400078e02ff */
[----:B------:R-:W-:Y:S01]  /*1fb0*/  @!P1 IMAD.WIDE.U32 R36, R5, c[0x0][0x1f0], R26 ;  /* 0x00007c0005249a25 */ /* 0x000fe200078e001a */
[----:B------:R0:W-:Y:S01]  /*1fc0*/  STS.64 [R8.X8], R24 ;  /* 0x0000001808007388 */ /* 0x0001e20000008a00 */
[----:B------:R-:W-:-:S06]  /*1fd0*/  NOP ;  /* 0x0000000000007918 */ /* 0x000fcc0000000000 */
[----:B------:R-:W-:Y:S01]  /*1fe0*/  LDS.U16 R55, [R22] ;  /* 0x0000000016377984 */ /* 0x000fe20000000400 */
[----:B------:R-:W-:-:S03]  /*1ff0*/  IMAD.WIDE.U32 R38, R0, c[0x0][0x208], R38 ;  /* 0x0000820000267a25 */ /* 0x000fc600078e0026 */
[----:B------:R-:W-:Y:S01]  /*2000*/  LDS.U16 R49, [R22+0x40] ;  /* 0x0000400016317984 */ /* 0x000fe20000000400 */
[----:B0-----:R-:W-:Y:S01]  /*2010*/  IMAD R24, R6, c[0x0][0x1f0], RZ ;  /* 0x00007c0006187a24 */ /* 0x001fe200078e02ff */
[----:B------:R-:W-:Y:S01]  /*2020*/  HFMA2.MMA R25, -RZ, RZ, 0, 1.1920928955078125e-07 ;  /* 0x00000002ff197435 */ /* 0x000fe200000001ff */
[C---:B------:R-:W-:Y:S01]  /*2030*/  IMAD R63, R0.reuse, c[0x0][0x1fc], R63 ;  /* 0x00007f00003f7a24 */ /* 0x040fe200078e023f */
[----:B------:R-:W-:Y:S01]  /*2040*/  LDS.U16 R51, [R22+0x80] ;  /* 0x0000800016337984 */ /* 0x000fe20000000400 */
[----:B------:R-:W-:Y:S02]  /*2050*/  IMAD R61, R5, c[0x0][0x1f4], R24 ;  /* 0x00007d00053d7a24 */ /* 0x000fe400078e0218 */
[----:B------:R-:W-:Y:S01]  /*2060*/  IMAD R65, R0, c[0x0][0x20c], R59 ;  /* 0x0000830000417a24 */ /* 0x000fe200078e023b */
[----:B------:R-:W-:Y:S01]  /*2070*/  LDS.U16 R53, [R22+0xc0] ;  /* 0x0000c00016357984 */ /* 0x000fe20000000400 */
[----:B------:R-:W-:Y:S01]  /*2080*/  @!P1 IMAD.IADD R37, R61, 0x1, R37 ;  /* 0x000000013d259824 */ /* 0x000fe200078e0225 */
[----:B------:R-:W-:Y:S01]  /*2090*/  IADD3 R59, P2, R26, R38, RZ ;  /* 0x000000261a3b7210 */ /* 0x000fe20007f5e0ff */
[----:B------:R-:W-:Y:S01]  /*20a0*/  IMAD.IADD R41, R41, 0x1, R61 ;  /* 0x0000000129297824 */ /* 0x000fe200078e023d */
[----:B------:R-:W-:Y:S01]  /*20b0*/  @!P0 STS [0x100], R23 ;  /* 0x00010017ff008388 */ /* 0x000fe20000000800 */
[----:B------:R-:W-:Y:S01]  /*20c0*/  @!P1 IMAD.WIDE.U32 R36, R0, c[0x0][0x1f8], R36 ;  /* 0x00007e0000249a25 */ /* 0x000fe200078e0024 */
[----:B------:R-:W-:-:S02]  /*20d0*/  IADD3.X R39, R27, R65, R39, P2, !PT ;  /* 0x000000411b277210 */ /* 0x000fc400017fe427 */
[----:B------:R-:W-:Y:S01]  /*20e0*/  BAR.SYNC.DEFER_BLOCKING 0x0 ;  /* 0x0000000000007b1d */ /* 0x000fe20000010000 */
[C---:B------:R-:W-:Y:S01]  /*20f0*/  IMAD.WIDE R24, R34.reuse, R25, c[0x0][0x258] ;  /* 0x0000960022187625 */ /* 0x040fe200078e0219 */
[C---:B------:R-:W-:Y:S02]  /*2100*/  @!P1 IADD3 R42, P4, R34.reuse, R36, RZ ;  /* 0x00000024222a9210 */ /* 0x040fe40007f9e0ff */
[----:B------:R-:W-:Y:S01]  /*2110*/  IADD3 R38, P2, R34, R26, RZ ;  /* 0x0000001a22267210 */ /* 0x000fe20007f5e0ff */
[----:B------:R-:W-:Y:S01]  /*2120*/  IMAD.WIDE.U32 R40, R0, c[0x0][0x1f8], R40 ;  /* 0x00007e0000287a25 */ /* 0x000fe200078e0028 */
[----:B------:R-:W-:Y:S02]  /*2130*/  @!P1 IADD3.X R37, R35, R37, R63, P4, !PT ;  /* 0x0000002523259210 */ /* 0x000fe400027fe43f */
[----:B------:R-:W-:Y:S02]  /*2140*/  LEA R24, P3, R59, R24, 0x1 ;  /* 0x000000183b187211 */ /* 0x000fe400078608ff */
[----:B------:R-:W-:-:S02]  /*2150*/  @!P1 LEA R36, P4, R42, c[0x0][0x268], 0x1 ;  /* 0x00009a002a249a11 */ /* 0x000fc400078808ff */
[----:B------:R-:W-:Y:S02]  /*2160*/  IADD3 R48, P6, R26, R40, RZ ;  /* 0x000000281a307210 */ /* 0x000fe40007fde0ff */
[----:B------:R-:W-:Y:S02]  /*2170*/  LEA.HI.X R25, R59, R25, R39, 0x1, P3 ;  /* 0x000000193b197211 */ /* 0x000fe400018f0c27 */
[----:B------:R-:W-:Y:S02]  /*2180*/  @!P1 LEA.HI.X R37, R42, c[0x0][0x26c], R37, 0x1, P4 ;  /* 0x00009b002a259a11 */ /* 0x000fe400020f0c25 */
[----:B------:R-:W-:Y:S02]  /*2190*/  IADD3.X R39, R35, R27, RZ, P2, !PT ;  /* 0x0000001b23277210 */ /* 0x000fe400017fe4ff */
[----:B------:R-:W-:Y:S01]  /*21a0*/  IADD3.X R50, R27, R63, R41, P6, !PT ;  /* 0x0000003f1b327210 */ /* 0x000fe200037fe429 */
[----:B------:R-:W0:Y:S02]  /*21b0*/  LDS R43, [0x100] ;  /* 0x00010000ff2b7984 */ /* 0x000e240000000800 */
[----:B0-----:R-:W-:-:S02]  /*21c0*/  ISETP.GE.AND P5, PT, R34, R43, PT ;  /* 0x0000002b2200720c */ /* 0x001fc40003fa6270 */
[-C--:B------:R-:W-:Y:S02]  /*21d0*/  ISETP.GE.AND P4, PT, R14, R43.reuse, PT ;  /* 0x0000002b0e00720c */ /* 0x080fe40003f86270 */
[-C--:B------:R-:W-:Y:S02]  /*21e0*/  ISETP.GE.AND P2, PT, R16, R43.reuse, PT ;  /* 0x0000002b1000720c */ /* 0x080fe40003f46270 */
[----:B------:R-:W-:Y:S02]  /*21f0*/  ISETP.GE.AND P3, PT, R17, R43, PT ;  /* 0x0000002b1100720c */ /* 0x000fe40003f66270 */
[----:B------:R-:W-:-:S05]  /*2200*/  LOP3.LUT R14, R34, 0x20, RZ, 0xfc, !PT ;  /* 0x00000020220e7812 */ /* 0x000fca00078efcff */
        /* <DEDUP_REMOVED lines=10> */
.L_x_5198:
[----:B------:R-:W-:Y:S05]  /*22b0*/  BSYNC B0 ;  /* 0x0000000000007941 */ /* 0x000fea0003800000 */
.L_x_5197:
[----:B------:R1:W-:Y:S01]  /*22c0*/  @!P4 STG.E.U16 [R24.64+0x40], R49 ;  /* 0x000040311800c986 */ /* 0x0003e2000c101504 */
[C---:B------:R-:W-:Y:S01]  /*22d0*/  IMAD.SHL.U32 R42, R14.reuse, 0x2, RZ ;  /* 0x000000020e2a7824 */ /* 0x040fe200078e00ff */
[C---:B------:R-:W-:Y:S02]  /*22e0*/  SHF.L.U64.HI R43, R14.reuse, 0x1, R35 ;  /* 0x000000010e2b7819 */ /* 0x040fe40000010223 */
[----:B------:R2:W-:Y:S01]  /*22f0*/  @!P2 STG.E.U16 [R24.64+0x80], R51 ;  /* 0x000080331800a986 */ /* 0x0005e2000c101504 */
[----:B------:R-:W-:Y:S02]  /*2300*/  ISETP.GE.AND P2, PT, R14, R23, PT ;  /* 0x000000170e00720c */ /* 0x000fe40003f46270 */
[----:B0-----:R-:W-:Y:S01]  /*2310*/  IADD3 R41, P4, R42, c[0x0][0x268], RZ ;  /* 0x00009a002a297a10 */ /* 0x001fe20007f9e0ff */
[----:B------:R-:W-:Y:S04]  /*2320*/  @!P3 STG.E.U16 [R24.64+0xc0], R53 ;  /* 0x0000c0351800b986 */ /* 0x000fe8000c101504 */
[----:B------:R-:W-:Y:S01]  /*2330*/  BAR.SYNC.DEFER_BLOCKING 0x0 ;  /* 0x0000000000007b1d */ /* 0x000fe20000010000 */
[----:B------:R-:W-:-:S02]  /*2340*/  LEA R40, P5, R48, R41, 0x1 ;  /* 0x0000002930287211 */ /* 0x000fc400078a08ff */
[----:B------:R-:W-:Y:S02]  /*2350*/  IADD3.X R41, R43, c[0x0][0x26c], RZ, P4, !PT ;  /* 0x00009b002b297a10 */ /* 0x000fe400027fe4ff */
[-C--:B------:R-:W-:Y:S02]  /*2360*/  ISETP.GE.AND P3, PT, R16, R23.reuse, PT ;  /* 0x000000171000720c */ /* 0x080fe40003f66270 */
[----:B------:R-:W-:Y:S02]  /*2370*/  ISETP.GE.AND P4, PT, R17, R23, PT ;  /* 0x000000171100720c */ /* 0x000fe40003f86270 */
[----:B-1----:R-:W-:Y:S02]  /*2380*/  PRMT R49, RZ, 0x7610, R49 ;  /* 0x00007610ff317816 */ /* 0x002fe40000000031 */
[----:B--2---:R-:W-:Y:S02]  /*2390*/  PRMT R51, RZ, 0x7610, R51 ;  /* 0x00007610ff337816 */ /* 0x004fe40000000033 */
[----:B------:R-:W-:-:S02]  /*23a0*/  PRMT R55, RZ, 0x7610, R55 ;  /* 0x00007610ff377816 */ /* 0x000fc40000000037 */
        /* <DEDUP_REMOVED lines=33> */
[----:B------:R-:W-:Y:S01]  /*25c0*/  FMUL.FTZ R25, R25, R44 ;  /* 0x0000002c19197220 */ /* 0x000fe20000410000 */
[----:B------:R-:W-:Y:S01]  /*25d0*/  BAR.SYNC.DEFER_BLOCKING 0x0 ;  /* 0x0000000000007b1d */ /* 0x000fe20000010000 */
[----:B0-----:R-:W-:-:S05]  /*25e0*/  FMUL.FTZ R40, R40, R37 ;  /* 0x0000002528287220 */ /* 0x001fca0000410000 */
[----:B------:R-:W0:Y:S01]  /*25f0*/  MUFU.RCP R53, R53 ;  /* 0x0000003500357308 */ /* 0x000e220000001000 */
[----:B------:R-:W-:Y:S02]  /*2600*/  FMUL.FTZ R36, R40, R45 ;  /* 0x0000002d28247220 */ /* 0x000fe40000410000 */
[----:B--2---:R-:W-:-:S03]  /*2610*/  FMUL.FTZ R49, R48, R41 ;  /* 0x0000002930317220 */ /* 0x004fc60000410000 */
[----:B------:R-:W-:Y:S01]  /*2620*/  F2FP.BF16.PACK_AB R36, R36, R25 ;  /* 0x000000192424723e */ /* 0x000fe200000010ff */
[----:B------:R-:W-:-:S04]  /*2630*/  IMAD.WIDE.U32 R24, R5, c[0x0][0x210], RZ ;  /* 0x0000840005187a25 */ /* 0x000fc800078e00ff */
[----:B------:R-:W-:Y:S02]  /*2640*/  FMUL.FTZ R37, R49, R46 ;  /* 0x0000002e31257220 */ /* 0x000fe40000410000 */
[----:B------:R-:W-:Y:S02]  /*2650*/  IMAD R46, R6, c[0x0][0x210], RZ ;  /* 0x00008400062e7a24 */ /* 0x000fe400078e02ff */
[----:B0-----:R-:W-:-:S04]  /*2660*/  FMUL.FTZ R50, R50, R53 ;  /* 0x0000003532327220 */ /* 0x001fc80000410000 */
[----:B------:R-:W-:-:S05]  /*2670*/  FMUL.FTZ R50, R50, R47 ;  /* 0x0000002f32327220 */ /* 0x000fca0000410000 */
[----:B------:R-:W-:-:S05]  /*2680*/  F2FP.BF16.PACK_AB R37, R50, R37 ;  /* 0x000000253225723e */ /* 0x000fca00000010ff */
        /* <DEDUP_REMOVED lines=22> */
.L_x_5200:
[----:B------:R-:W-:Y:S05]  /*27f0*/  BSYNC B0 ;  /* 0x0000000000007941 */ /* 0x000fea0003800000 */
.L_x_5199:
        /* <DEDUP_REMOVED lines=15> */
[----:B------:R-:W-:-:S02]  /*28f0*/  IADD3 R18, P3, R18, 0x100, RZ ;  /* 0x0000010012127810 */ /* 0x000fc40007f7e0ff */
[----:B------:R-:W-:Y:S01]  /*2900*/  IADD3 R19, P4, R19, 0x100, RZ ;  /* 0x0000010013137810 */ /* 0x000fe20007f9e0ff */
[----:B------:R1:W-:Y:S01]  /*2910*/  @!P0 STG.E.U16 [R22.64], R40 ;  /* 0x0000002816008986 */ /* 0x0003e2000c101504 */
[----:B------:R-:W-:Y:S01]  /*2920*/  ISETP.GE.AND P0, PT, R9, c[0x0][0x174], PT ;  /* 0x00005d0009007a0c */ /* 0x000fe20003f06270 */
[----:B------:R-:W-:Y:S01]  /*2930*/  IMAD.X R20, RZ, RZ, R20, P3 ;  /* 0x000000ffff147224 */ /* 0x000fe200018e0614 */
        /* <DEDUP_REMOVED lines=9> */
.L_x_5201:
[----:B------:R-:W-:Y:S05]  /*29d0*/  EXIT ;  /* 0x000000000000794d */ /* 0x000fea0003800000 */
.L_x_5203:
        /* <DEDUP_REMOVED lines=10> */
.L_x_5471:


//--------------------- .text._Z25selective_scan_fwd_kernelI32Selective_Scan_fwd_kernel_traitsILi32ELi4ELi1ELb1ELb0ELb0ELb0EN3c108BFloat16EfEEv13SSMParamsBase --------------------------
	.section	.text._Z25selective_scan_fwd_kernelI32Selective_Scan_fwd_kernel_traitsILi32ELi4ELi1ELb1ELb0ELb0ELb0EN3c108BFloat16EfEEv13SSMParamsBase,"ax",@progbits
	.sectioninfo	@"SHI_REGISTERS=56"
	.align	128
        .global         _Z25selective_scan_fwd_kernelI32Selective_Scan_fwd_kernel_traitsILi32ELi4ELi1ELb1ELb0ELb0ELb0EN3c108BFloat16EfEEv13SSMParamsBase
        .type           _Z25selective_scan_fwd_kernelI32Selective_Scan_fwd_kernel_traitsILi32ELi4ELi1ELb1ELb0ELb0ELb0EN3c108BFloat16EfEEv13SSMParamsBase,@function
        .size           _Z25selective_scan_fwd_kernelI32Selective_Scan_fwd_kernel_traitsILi32ELi4ELi1ELb1ELb0ELb0ELb0EN3c108BFloat16EfEEv13SSMParamsBase,(.L_x_5472 - _Z25selective_scan_fwd_kernelI32Selective_Scan_fwd_kernel_traitsILi32ELi4ELi1ELb1ELb0ELb0ELb0EN3c108BFloat16EfEEv13SSMParamsBase)
        .other          _Z25selective_scan_fwd_kernelI32Selective_Scan_fwd_kernel_traitsILi32ELi4ELi1ELb1ELb0ELb0ELb0EN3c108BFloat16EfEEv13SSMParamsBase,@"STO_CUDA_ENTRY STV_DEFAULT"
_Z25selective_scan_fwd_kernelI32Selective_Scan_fwd_kernel_traitsILi32ELi4ELi1ELb1ELb0ELb0ELb0EN3c108BFloat16EfEEv13SSMParamsBase:
.text._Z25selective_scan_fwd_kernelI32Selective_Scan_fwd_kernel_traitsILi32ELi4ELi1ELb1ELb0ELb0ELb0EN3c108BFloat16EfEEv13SSMParamsBase:
        /* <DEDUP_REMOVED lines=13> */
[----:B-1----:R-:W-:Y:S02]  /*00d0*/  SHF.R.S32.HI R6, RZ, 0x1f, R7 ;  /* 0x0000001fff067819 */ /* 0x002fe40000011407 */
[C---:B------:R-:W-:Y:S02]  /*00e0*/  @P0 LEA.HI.X R9, R0.reuse, c[0x0][0x23c], R5, 0x2, P2 ;  /* 0x00008f0000090a11 */ /* 0x040fe400010f1405 */
[----:B------:R-:W-:-:S03]  /*00f0*/  @P1 LEA R12, P3, R0, c[0x0][0x250], 0x2 ;  /* 0x00009400000c1a11 */ /* 0x000fc600078610ff */
[----:B------:R0:W5:Y:S01]  /*0100*/  @P0 LDG.E R2, [R8.64] ;  /* 0x0000000608020981 */ /* 0x000162000c1e1900 */
[----:B------:R-:W-:Y:S01]  /*0110*/  ISETP.GE.AND P0, PT, R3, 0x1, PT ;  /* 0x000000010300780c */ /* 0x000fe20003f06270 */
[----:B------:R-:W-:Y:S01]  /*0120*/  IMAD R14, R6, c[0x0][0x1d0], RZ ;  /* 0x00007400060e7a24 */ /* 0x000fe200078e02ff */
[----:B------:R-:W-:Y:S01]  /*0130*/  @P1 LEA.HI.X R13, R0, c[0x0][0x254], R5, 0x2, P3 ;  /* 0x00009500000d1a11 */ /* 0x000fe200018f1405 */
[----:B------:R-:W-:-:S04]  /*0140*/  IMAD.WIDE.U32 R10, R7, c[0x0][0x1d0], RZ ;  /* 0x00007400070a7a25 */ /* 0x000fc800078e00ff */
[----:B------:R-:W-:Y:S01]  /*0150*/  IMAD R16, R6, c[0x0][0x1e0], RZ ;  /* 0x0000780006107a24 */ /* 0x000fe200078e02ff */
[----:B------:R1:W5:Y:S01]  /*0160*/  @P1 LDG.E R4, [R12.64] ;  /* 0x000000060c041981 */ /* 0x000362000c1e1900 */
[C---:B------:R-:W-:Y:S02]  /*0170*/  IMAD R3, R7.reuse, c[0x0][0x1d4], R14 ;  /* 0x0000750007037a24 */ /* 0x040fe400078e020e */
[----:B------:R-:W-:-:S04]  /*0180*/  IMAD.WIDE.U32 R14, R7, c[0x0][0x1e0], RZ ;  /* 0x00007800070e7a25 */ /* 0x000fc800078e00ff */
[----:B0-----:R-:W-:Y:S02]  /*0190*/  IMAD R9, R7, c[0x0][0x1e4], R16 ;  /* 0x0000790007097a24 */ /* 0x001fe400078e0210 */
[----:B-1----:R-:W-:Y:S01]  /*01a0*/  IMAD.IADD R13, R11, 0x1, R3 ;  /* 0x000000010b0d7824 */ /* 0x002fe200078e0203 */
[----:B------:R-:W-:Y:S06]  /*01b0*/  @!P0 EXIT ;  /* 0x000000000000894d */ /* 0x000fec0003800000 */
[----:B------:R-:W-:Y:S01]  /*01c0*/  IADD3 R15, R15, R9, RZ ;  /* 0x000000090f0f7210 */ /* 0x000fe20007ffe0ff */
[C---:B------:R-:W-:Y:S01]  /*01d0*/  IMAD R9, R5.reuse, c[0x0][0x1e8], RZ ;  /* 0x00007a0005097a24 */ /* 0x040fe200078e02ff */
[----:B------:R-:W0:Y:S01]  /*01e0*/  S2R R8, SR_TID.X ;  /* 0x0000000000087919 */ /* 0x000e220000002100 */
[----:B------:R-:W-:Y:S01]  /*01f0*/  MOV R12, R10 ;  /* 0x0000000a000c7202 */ /* 0x000fe20000000f00 */
[----:B------:R-:W-:Y:S02]  /*0200*/  IMAD R3, R5, c[0x0][0x1d8], RZ ;  /* 0x0000760005037a24 */ /* 0x000fe400078e02ff */
[C---:B------:R-:W-:Y:S02]  /*0210*/  IMAD R19, R0.reuse, c[0x0][0x1ec], R9 ;  /* 0x00007b0000137a24 */ /* 0x040fe400078e0209 */
[----:B------:R-:W1:Y:S01]  /*0220*/  S2R R9, SR_LANEID ;  /* 0x0000000000097919 */ /* 0x000e620000000000 */
[----:B------:R-:W-:-:S02]  /*0230*/  IMAD R17, R0, c[0x0][0x1dc], R3 ;  /* 0x0000770000117a24 */ /* 0x000fc400078e0203 */
[----:B------:R-:W-:-:S04]  /*0240*/  IMAD.WIDE.U32 R10, R0, c[0x0][0x1d8], R12 ;  /* 0x00007600000a7a25 */ /* 0x000fc800078e000c */
[----:B------:R-:W-:Y:S01]  /*0250*/  IMAD.WIDE.U32 R12, R0, c[0x0][0x1e8], R14 ;  /* 0x00007a00000c7a25 */ /* 0x000fe200078e000e */
[----:B------:R-:W-:Y:S02]  /*0260*/  IADD3 R11, R11, R17, RZ ;  /* 0x000000110b0b7210 */ /* 0x000fe40007ffe0ff */
[----:B------:R-:W-:Y:S01]  /*0270*/  LEA R14, P0, R10, c[0x0][0x240], 0x1 ;  /* 0x000090000a0e7a11 */ /* 0x000fe200078008ff */
[----:B------:R-:W-:Y:S01]  /*0280*/  IMAD R3, R7, c[0x0][0x164], R0 ;  /* 0x0000590007037a24 */ /* 0x000fe200078e0200 */
[----:B------:R-:W-:Y:S01]  /*0290*/  IADD3 R15, R13, R19, RZ ;  /* 0x000000130d0f7210 */ /* 0x000fe20007ffe0ff */
[----:B------:R-:W-:Y:S01]  /*02a0*/  IMAD.MOV.U32 R24, RZ, RZ, 0x8 ;  /* 0x00000008ff187424 */ /* 0x000fe200078e00ff */
[----:B------:R-:W-:Y:S01]  /*02b0*/  LEA R13, P1, R12, c[0x0][0x248], 0x1 ;  /* 0x000092000c0d7a11 */ /* 0x000fe200078208ff */
[----:B------:R-:W-:Y:S01]  /*02c0*/  IMAD R3, R3, c[0x0][0x174], RZ ;  /* 0x00005d0003037a24 */ /* 0x000fe200078e02ff */
[----:B------:R-:W-:Y:S02]  /*02d0*/  LEA.HI.X R16, R10, c[0x0][0x244], R11, 0x1, P0 ;  /* 0x000091000a107a11 */ /* 0x000fe400000f0c0b */
[----:B------:R-:W-:Y:S01]  /*02e0*/  LEA.HI.X R15, R12, c[0x0][0x24c], R15, 0x1, P1 ;  /* 0x000093000c0f7a11 */ /* 0x000fe200008f0c0f */
[----:B------:R-:W-:Y:S01]  /*02f0*/  IMAD R3, R3, c[0x0][0x16c], RZ ;  /* 0x00005b0003037a24 */ /* 0x000fe200078e02ff */
[----:B------:R-:W-:-:S02]  /*0300*/  MOV R12, R14 ;  /* 0x0000000e000c7202 */ /* 0x000fc40000000f00 */
[----:B------:R-:W-:Y:S01]  /*0310*/  MOV R10, RZ ;  /* 0x000000ff000a7202 */ /* 0x000fe20000000f00 */
[----:B------:R-:W-:Y:S01]  /*0320*/  IMAD.WIDE R24, R3, R24, c[0x0][0x260] ;  /* 0x0000980003187625 */ /* 0x000fe200078e0218 */
[----:B0-----:R-:W-:Y:S02]  /*0330*/  SHF.R.S32.HI R11, RZ, 0x1f, R8 ;  /* 0x0000001fff0b7819 */ /* 0x001fe40000011408 */
[----:B-1----:R-:W-:Y:S02]  /*0340*/  MOV R14, R16 ;  /* 0x00000010000e7202 */ /* 0x002fe40000000f00 */
.L_x_5215:
[----:B------:R-:W-:Y:S01]  /*0350*/  BAR.SYNC.DEFER_BLOCKING 0x0 ;  /* 0x0000000000007b1d */ /* 0x000fe20000010000 */
[C---:B------:R-:W-:Y:S02]  /*0360*/  SHF.L.U32 R20, R8.reuse, 0x3, RZ ;  /* 0x0000000308147819 */ /* 0x040fe400000006ff */
[----:B------:R-:W-:Y:S02]  /*0370*/  SHF.L.U64.HI R3, R8, 0x3, R11 ;  /* 0x0000000308037819 */ /* 0x000fe4000001020b */
[----:B0-----:R-:W-:-:S05]  /*0380*/  IADD3 R16, P0, R13, R20, RZ ;  /* 0x000000140d107210 */ /* 0x001fca0007f1e0ff */
[----:B------:R-:W-:-:S06]  /*0390*/  IMAD.X R17, R15, 0x1, R3, P0 ;  /* 0x000000010f117824 */ /* 0x000fcc00000e0603 */
[----:B------:R-:W2:Y:S01]  /*03a0*/  LDG.E.64 R16, [R16.64] ;  /* 0x0000000610107981 */ /* 0x000ea2000c1e1b00 */
[----:B------:R-:W-:-:S04]  /*03b0*/  IADD3 R20, P0, R12, R20, RZ ;  /* 0x000000140c147210 */ /* 0x000fc80007f1e0ff */
[----:B------:R-:W-:-:S06]  /*03c0*/  IADD3.X R21, R14, R3, RZ, P0, !PT ;  /* 0x000000030e157210 */ /* 0x000fcc00007fe4ff */
[----:B-----5:R-:W5:Y:S01]  /*03d0*/  LDG.E.64 R20, [R20.64] ;  /* 0x0000000614147981 */ /* 0x020f62000c1e1b00 */
[----:B------:R-:W-:Y:S01]  /*03e0*/  ULDC.U8 UR4, c[0x0][0x17e] ;  /* 0x00005f8000047ab9 */ /* 0x000fe20000000000 */
[----:B------:R-:W-:Y:S01]  /*03f0*/  BSSY B0, `(.L_x_5204) ;  /* 0x0000035000007945 */ /* 0x000fe20003800000 */
[----:B--2---:R-:W-:Y:S02]  /*0400*/  MOV R3, R16 ;  /* 0x0000001000037202 */ /* 0x004fe40000000f00 */
[----:B------:R-:W-:Y:S02]  /*0410*/  SHF.R.U64 R19, R16, 0x10, R17 ;  /* 0x0000001010137819 */ /* 0x000fe40000001211 */
        /* <DEDUP_REMOVED lines=50> */
.L_x_5205:
[----:B------:R-:W-:Y:S05]  /*0740*/  BSYNC B0 ;  /* 0x0000000000007941 */ /* 0x000fea0003800000 */
.L_x_5204:
        /* <DEDUP_REMOVED lines=33> */
.L_x_5207:
[----:B------:R-:W-:Y:S05]  /*0960*/  BSYNC B0 ;  /* 0x0000000000007941 */ /* 0x000fea0003800000 */
.L_x_5206:
        /* <DEDUP_REMOVED lines=33> */
.L_x_5209:
[----:B------:R-:W-:Y:S05]  /*0b80*/  BSYNC B0 ;  /* 0x0000000000007941 */ /* 0x000fea0003800000 */
.L_x_5208:
        /* <DEDUP_REMOVED lines=33> */
.L_x_5211:
[----:B------:R-:W-:Y:S05]  /*0da0*/  BSYNC B0 ;  /* 0x0000000000007941 */ /* 0x000fea0003800000 */
.L_x_5210:
[----:B------:R-:W-:Y:S01]  /*0db0*/  IMAD.MOV.U32 R23, RZ, RZ, c[0x0][0x16c] ;  /* 0x00005b00ff177624 */ /* 0x000fe200078e00ff */
[----:B-----5:R-:W-:Y:S01]  /*0dc0*/  MOV R3, R20 ;  /* 0x0000001400037202 */ /* 0x020fe20000000f00 */
[----:B------:R-:W-:Y:S01]  /*0dd0*/  BAR.SYNC.DEFER_BLOCKING 0x0 ;  /* 0x0000000000007b1d */ /* 0x000fe20000010000 */
[--C-:B------:R-:W-:Y:S02]  /*0de0*/  SHF.R.U64 R20, R20, 0x10, R21.reuse ;  /* 0x0000001014147819 */ /* 0x100fe40000001215 */
[----:B------:R-:W-:Y:S02]  /*0df0*/  ISETP.GE.AND P0, PT, R23, 0x1, PT ;  /* 0x000000011700780c */ /* 0x000fe40003f06270 */
[----:B------:R-:W-:Y:S02]  /*0e00*/  MOV R22, R21 ;  /* 0x0000001500167202 */ /* 0x000fe40000000f00 */
[----:B------:R-:W-:Y:S02]  /*0e10*/  SHF.R.U32.HI R42, RZ, 0x10, R21 ;  /* 0x00000010ff2a7819 */ /* 0x000fe40000011615 */
[----:B------:R-:W-:-:S02]  /*0e20*/  PRMT R33, RZ, 0x5410, R20 ;  /* 0x00005410ff217816 */ /* 0x000fc40000000014 */
[----:B------:R-:W-:Y:S02]  /*0e30*/  PRMT R3, RZ, 0x5410, R3 ;  /* 0x00005410ff037816 */ /* 0x000fe40000000003 */
[----:B------:R-:W-:Y:S01]  /*0e40*/  PRMT R23, RZ, 0x5410, R22 ;  /* 0x00005410ff177816 */ /* 0x000fe20000000016 */
[-C--:B------:R-:W-:Y:S01]  /*0e50*/  FMUL.FTZ R20, R33, R2.reuse ;  /* 0x0000000221147220 */ /* 0x080fe20000410000 */
[----:B------:R-:W-:Y:S01]  /*0e60*/  PRMT R42, RZ, 0x5410, R42 ;  /* 0x00005410ff2a7816 */ /* 0x000fe2000000002a */
[-C--:B------:R-:W-:Y:S02]  /*0e70*/  FMUL.FTZ R43, R3, R2.reuse ;  /* 0x00000002032b7220 */ /* 0x080fe40000410000 */
[-C--:B------:R-:W-:Y:S02]  /*0e80*/  FMUL.FTZ R21, R23, R2.reuse ;  /* 0x0000000217157220 */ /* 0x080fe40000410000 */
[----:B------:R-:W-:Y:S02]  /*0e90*/  FMUL.FTZ R22, R42, R2 ;  /* 0x000000022a167220 */ /* 0x000fe40000410000 */
[----:B------:R-:W-:-:S02]  /*0ea0*/  FMUL.FTZ R32, R3, R16 ;  /* 0x0000001003207220 */ /* 0x000fc40000410000 */
[----:B------:R-:W-:Y:S02]  /*0eb0*/  FMUL.FTZ R33, R33, R17 ;  /* 0x0000001121217220 */ /* 0x000fe40000410000 */
[----:B------:R-:W-:Y:S01]  /*0ec0*/  FMUL.FTZ R34, R23, R18 ;  /* 0x0000001217227220 */ /* 0x000fe20000410000 */
[----:B------:R-:W-:Y:S05]  /*0ed0*/  @!P0 BRA `(.L_x_5212) ;  /* 0x000007f000008947 */ /* 0x000fea0003800000 */
[C---:B------:R-:W-:Y:S01]  /*0ee0*/  IMAD R3, R5.reuse, c[0x0][0x180], RZ ;  /* 0x0000600005037a24 */ /* 0x040fe200078e02ff */
[----:B------:R-:W-:Y:S01]  /*0ef0*/  UMOV UR4, URZ ;  /* 0x0000003f00047c82 */ /* 0x000fe20008000000 */
[C---:B------:R-:W-:Y:S02]  /*0f00*/  IMAD R23, R5.reuse, c[0x0][0x1b8], RZ ;  /* 0x00006e0005177a24 */ /* 0x040fe400078e02ff */
[----:B------:R-:W-:Y:S02]  /*0f10*/  IMAD R35, R5, c[0x0][0x198], RZ ;  /* 0x0000660005237a24 */ /* 0x000fe400078e02ff */
[----:B------:R-:W-:Y:S02]  /*0f20*/  IMAD R45, R10, c[0x0][0x16c], RZ ;  /* 0x00005b000a2d7a24 */ /* 0x000fe400078e02ff */
[----:B------:R-:W-:-:S04]  /*0f30*/  IMAD.WIDE.U32 R30, R0, c[0x0][0x180], RZ ;  /* 0x00006000001e7a25 */ /* 0x000fc800078e00ff */
[----:B------:R-:W-:Y:S01]  /*0f40*/  IMAD R3, R0, c[0x0][0x184], R3 ;  /* 0x0000610000037a24 */ /* 0x000fe200078e0203 */
[----:B------:R-:W-:Y:S01]  /*0f50*/  LEA R38, P0, R30, c[0x0][0x220], 0x2 ;  /* 0x000088001e267a11 */ /* 0x000fe200078010ff */
[----:B------:R-:W-:-:S03]  /*0f60*/  IMAD.WIDE.U32 R28, R0, c[0x0][0x1b8], RZ ;  /* 0x00006e00001c7a25 */ /* 0x000fc600078e00ff */
[----:B------:R-:W-:Y:S01]  /*0f70*/  IADD3 R49, R31, R3, RZ ;  /* 0x000000031f317210 */ /* 0x000fe20007ffe0ff */
[----:B------:R-:W-:Y:S01]  /*0f80*/  IMAD.WIDE.U32 R26, R0, c[0x0][0x198], RZ ;  /* 0x00006600001a7a25 */ /* 0x000fe200078e00ff */
[----:B------:R-:W-:Y:S02]  /*0f90*/  LEA R48, P1, R28, c[0x0][0x230], 0x2 ;  /* 0x00008c001c307a11 */ /* 0x000fe400078210ff */
[----:B------:R-:W-:Y:S01]  /*0fa0*/  LEA.HI.X R49, R30, c[0x0][0x224], R49, 0x2, P0 ;  /* 0x000089001e317a11 */ /* 0x000fe200000f1431 */
[----:B------:R-:W-:Y:S01]  /*0fb0*/  IMAD R23, R0, c[0x0][0x1bc], R23 ;  /* 0x00006f0000177a24 */ /* 0x000fe200078e0217 */
[----:B------:R-:W-:Y:S01]  /*0fc0*/  LEA R36, P2, R26, c[0x0][0x228], 0x2 ;  /* 0x00008a001a247a11 */ /* 0x000fe200078410ff */
[----:B------:R-:W-:Y:S02]  /*0fd0*/  IMAD R35, R0, c[0x0][0x19c], R35 ;  /* 0x0000670000237a24 */ /* 0x000fe400078e0223 */
[----:B------:R-:W-:Y:S01]  /*0fe0*/  IMAD.WIDE R44, R45, 0x8, R24 ;  /* 0x000000082d2c7825 */ /* 0x000fe200078e0218 */
[----:B------:R-:W-:-:S03]  /*0ff0*/  IADD3 R47, R29, R23, RZ ;  /* 0x000000171d2f7210 */ /* 0x000fc60007ffe0ff */
[----:B------:R-:W-:Y:S01]  /*1000*/  IMAD.IADD R3, R27, 0x1, R35 ;  /* 0x000000011b037824 */ /* 0x000fe200078e0223 */
[----:B------:R-:W-:Y:S01]  /*1010*/  MOV R23, R45 ;  /* 0x0000002d00177202 */ /* 0x000fe20000000f00 */
[----:B------:R-:W-:Y:S01]  /*1020*/  HFMA2.MMA R45, -RZ, RZ, 0, 0 ;  /* 0x00000000ff2d7435 */ /* 0x000fe200000001ff */
[----:B------:R-:W-:Y:S01]  /*1030*/  LEA.HI.X R47, R28, c[0x0][0x234], R47, 0x2, P1 ;  /* 0x00008d001c2f7a11 */ /* 0x000fe200008f142f */
[----:B------:R-:W-:Y:S01]  /*1040*/  FMUL.FTZ R42, R42, R19 ;  /* 0x000000132a2a7220 */ /* 0x000fe20000410000 */
[----:B------:R-:W-:Y:S02]  /*1050*/  LEA.HI.X R3, R26, c[0x0][0x22c], R3, 0x2, P2 ;  /* 0x00008b001a037a11 */ /* 0x000fe400010f1403 */
.L_x_5213:
[----:B------:R-:W-:Y:S02]  /*1060*/  MOV R26, R38 ;  /* 0x00000026001a7202 */ /* 0x000fe40000000f00 */
[----:B------:R-:W-:-:S05]  /*1070*/  MOV R27, R49 ;  /* 0x00000031001b7202 */ /* 0x000fca0000000f00 */
[----:B------:R0:W2:Y:S01]  /*1080*/  LDG.E R8, [R26.64] ;  /* 0x000000061a087981 */ /* 0x0000a2000c1e1900 */
[----:B------:R-:W-:Y:S01]  /*1090*/  IMAD.MOV.U32 R28, RZ, RZ, R36 ;  /* 0x000000ffff1c7224 */ /* 0x000fe200078e0024 */
[----:B------:R-:W-:-:S05]  /*10a0*/  MOV R29, R3 ;  /* 0x00000003001d7202 */ /* 0x000fca0000000f00 */
[----:B------:R1:W3:Y:S01]  /*10b0*/  LDG.E R46, [R28.64] ;  /* 0x000000061c2e7981 */ /* 0x0002e2000c1e1900 */
[----:B0-----:R-:W-:Y:S02]  /*10c0*/  MOV R26, R48 ;  /* 0x00000030001a7202 */ /* 0x001fe40000000f00 */
[----:B------:R-:W-:-:S05]  /*10d0*/  MOV R27, R47 ;  /* 0x0000002f001b7202 */ /* 0x000fca0000000f00 */
[----:B------:R0:W3:Y:S01]  /*10e0*/  LDG.E R39, [R26.64] ;  /* 0x000000061a277981 */ /* 0x0000e2000c1e1900 */
[C---:B------:R-:W-:Y:S02]  /*10f0*/  ISETP.GE.AND P0, PT, R9.reuse, 0x1, PT ;  /* 0x000000010900780c */ /* 0x040fe40003f06270 */
[----:B------:R-:W-:Y:S02]  /*1100*/  ISETP.GE.AND P1, PT, R9, 0x8, PT ;  /* 0x000000080900780c */ /* 0x000fe40003f26270 */
[----:B------:R-:W-:Y:S02]  /*1110*/  MOV R53, c[0x0][0x1a0] ;  /* 0x0000680000357a02 */ /* 0x000fe40000000f00 */
[----:B------:R-:W-:Y:S01]  /*1120*/  IADD3 R45, R45, 0x1, RZ ;  /* 0x000000012d2d7810 */ /* 0x000fe20007ffe0ff */
[----:B--2---:R-:W-:-:S04]  /*1130*/  FMUL.FTZ R8, R8, 1.4426950216293334961 ;  /* 0x3fb8aa3b08087820 */ /* 0x004fc80000410000 */
[C---:B------:R-:W-:Y:S02]  /*1140*/  FMUL.FTZ R40, R8.reuse, R17 ;  /* 0x0000001108287220 */ /* 0x040fe40000410000 */
[C---:B------:R-:W-:Y:S02]  /*1150*/  FMUL.FTZ R35, R8.reuse, R16 ;  /* 0x0000001008237220 */ /* 0x040fe40000410000 */
[C---:B------:R-:W-:Y:S02]  /*1160*/  FMUL.FTZ R41, R8.reuse, R18 ;  /* 0x0000001208297220 */ /* 0x040fe40000410000 */
[----:B------:R-:W2:Y:S01]  /*1170*/  MUFU.EX2 R40, R40 ;  /* 0x0000002800287308 */ /* 0x000ea20000000800 */
[----:B------:R-:W-:-:S07]  /*1180*/  FMUL.FTZ R37, R8, R19 ;  /* 0x0000001308257220 */ /* 0x000fce0000410000 */
[----:B------:R-:W0:Y:S08]  /*1190*/  MUFU.EX2 R35, R35 ;  /* 0x0000002300237308 */ /* 0x000e300000000800 */
[----:B------:R-:W4:Y:S08]  /*11a0*/  MUFU.EX2 R41, R41 ;  /* 0x0000002900297308 */ /* 0x000f300000000800 */
[----:B------:R-:W5:Y:S01]  /*11b0*/  MUFU.EX2 R37, R37 ;  /* 0x0000002500257308 */ /* 0x000f620000000800 */
[----:B--2---:R-:W-:-:S02]  /*11c0*/  FFMA.FTZ R8, R32, R40, R33 ;  /* 0x0000002820087223 */ /* 0x004fc40000010021 */
[----:B0-----:R-:W-:Y:S02]  /*11d0*/  FMUL.FTZ R26, R35, R40 ;  /* 0x00000028231a7220 */ /* 0x001fe40000410000 */
[C---:B----4-:R-:W-:Y:S02]  /*11e0*/  FFMA.FTZ R8, R41.reuse, R8, R34 ;  /* 0x0000000829087223 */ /* 0x050fe40000010022 */
[----:B------:R-:W-:Y:S02]  /*11f0*/  FMUL.FTZ R26, R41, R26 ;  /* 0x0000001a291a7220 */ /* 0x000fe40000410000 */
[C---:B-----5:R-:W-:Y:S02]  /*1200*/  FFMA.FTZ R27, R37.reuse, R8, R42 ;  /* 0x00000008251b7223 */ /* 0x060fe4000001002a */
[----:B------:R-:W-:-:S03]  /*1210*/  FMUL.FTZ R26, R37, R26 ;  /* 0x0000001a251a7220 */ /* 0x000fc60000410000 */
[----:B------:R-:W0:Y:S04]  /*1220*/  SHFL.UP PT, R8, R27, 0x1, RZ ;  /* 0x042000001b087989 */ /* 0x000e2800000e00ff */
[----:B-1----:R-:W1:Y:S01]  /*1230*/  SHFL.UP PT, R29, R26, 0x1, RZ ;  /* 0x042000001a1d7989 */ /* 0x002e6200000e00ff */
        /* <DEDUP_REMOVED lines=9> */
[----:B------:R-:W-:-:S03]  /*12d0*/  ISETP.GE.AND P0, PT, R9, 0x4, PT ;  /* 0x000000040900780c */ /* 0x000fc60003f06270 */
[----:B------:R-:W2:Y:S10]  /*12e0*/  S2R R8, SR_TID.X ;  /* 0x0000000000087919 */ /* 0x000eb40000002100 */
[----:B0-----:R-:W-:-:S02]  /*12f0*/  @P0 FFMA.FTZ R27, R26, R28, R27 ;  /* 0x0000001c1a1b0223 */ /* 0x001fc4000001001b */
[----:B-1----:R-:W-:-:S03]  /*1300*/  @P0 FMUL.FTZ R26, R26, R29 ;  /* 0x0000001d1a1a0220 */ /* 0x002fc60000410000 */
[----:B------:R-:W0:Y:S04]  /*1310*/  SHFL.UP PT, R30, R27, 0x8, RZ ;  /* 0x050000001b1e7989 */ /* 0x000e2800000e00ff */
[----:B------:R-:W1:Y:S01]  /*1320*/  SHFL.UP PT, R31, R26, 0x8, RZ ;  /* 0x050000001a1f7989 */ /* 0x000e6200000e00ff */
[----:B--2---:R-:W-:-:S04]  /*1330*/  LOP3.LUT P0, RZ, R8, 0x1f, RZ, 0xc0, !PT ;  /* 0x0000001f08ff7812 */ /* 0x004fc8000780c0ff */
        /* <DEDUP_REMOVED lines=25> */
[-C--:B------:R-:W-:Y:S01]  /*14d0*/  FMUL.FTZ R30, R30, R28.reuse ;  /* 0x0000001c1e1e7220 */ /* 0x080fe20000410000 */
[----:B-1----:R-:W-:Y:S02]  /*14e0*/  @!P0 MOV R52, R28 ;  /* 0x0000001c00348202 */ /* 0x002fe40000000f00 */
[----:B------:R-:W-:Y:S02]  /*14f0*/  MOV R28, c[0x0][0x1c0] ;  /* 0x00007000001c7a02 */ /* 0x000fe40000000f00 */
[----:B------:R-:W-:-:S02]  /*1500*/  MOV R29, c[0x0][0x1c4] ;  /* 0x00007100001d7a02 */ /* 0x000fc40000000f00 */
[C---:B------:R-:W-:Y:S02]  /*1510*/  LEA R48, P0, R28.reuse, R48, 0x2 ;  /* 0x000000301c307211 */ /* 0x040fe400078010ff */
[----:B------:R-:W-:Y:S02]  /*1520*/  MOV R26, c[0x0][0x1a4] ;  /* 0x00006900001a7a02 */ /* 0x000fe40000000f00 */
[C---:B------:R-:W-:Y:S02]  /*1530*/  LEA R36, P3, R53.reuse, R36, 0x2 ;  /* 0x0000002435247211 */ /* 0x040fe400078610ff */
[----:B------:R-:W-:Y:S02]  /*1540*/  LEA.HI.X R47, R28, R47, R29, 0x2, P0 ;  /* 0x0000002f1c2f7211 */ /* 0x000fe400000f141d */
[----:B------:R-:W-:Y:S01]  /*1550*/  LEA.HI.X R3, R53, R3, R26, 0x2, P3 ;  /* 0x0000000335037211 */ /* 0x000fe200018f141a */
[----:B------:R-:W-:Y:S01]  /*1560*/  @!P2 IMAD.MOV.U32 R26, RZ, RZ, R44 ;  /* 0x000000ffff1aa224 */ /* 0x000fe200078e002c */
[----:B------:R-:W-:-:S02]  /*1570*/  ISETP.GE.AND P0, PT, R45, c[0x0][0x16c], PT ;  /* 0x00005b002d007a0c */ /* 0x000fc40003f06270 */
[----:B------:R-:W-:Y:S01]  /*1580*/  @!P2 MOV R27, R23 ;  /* 0x00000017001ba202 */ /* 0x000fe20000000f00 */
[----:B--2---:R-:W-:Y:S01]  /*1590*/  @P1 FFMA.FTZ R51, R50, R52, R51 ;  /* 0x0000003432331223 */ /* 0x004fe20000010033 */
[----:B------:R-:W-:-:S03]  /*15a0*/  MOV R50, c[0x0][0x188] ;  /* 0x0000620000327a02 */ /* 0x000fc60000000f00 */
[----:B------:R-:W-:Y:S01]  /*15b0*/  FFMA.FTZ R52, R35, R51, R32 ;  /* 0x0000003323347223 */ /* 0x000fe20000010020 */
[----:B------:R-:W-:-:S03]  /*15c0*/  MOV R35, c[0x0][0x18c] ;  /* 0x0000630000237a02 */ /* 0x000fc60000000f00 */
[----:B------:R-:W-:Y:S01]  /*15d0*/  FFMA.FTZ R40, R40, R52, R33 ;  /* 0x0000003428287223 */ /* 0x000fe20000010021 */
[----:B------:R-:W-:Y:S01]  /*15e0*/  LEA R38, P1, R50, R38, 0x2 ;  /* 0x0000002632267211 */ /* 0x000fe200078210ff */
[----:B------:R0:W-:Y:S01]  /*15f0*/  @!P2 STG.E.64 [R26.64], R30 ;  /* 0x0000001e1a00a986 */ /* 0x0001e2000c101b06 */
[----:B---3--:R-:W-:Y:S02]  /*1600*/  FMUL.FTZ R39, R46, R39 ;  /* 0x000000272e277220 */ /* 0x008fe40000410000 */
[----:B------:R-:W-:Y:S01]  /*1610*/  LEA.HI.X R49, R50, R49, R35, 0x2, P1 ;  /* 0x0000003132317211 */ /* 0x000fe200008f1423 */
[----:B------:R1:W-:Y:S01]  /*1620*/  @!P2 STS.64 [UR4+0x130], R30 ;  /* 0x0001301eff00a988 */ /* 0x0003e20008000a04 */
[----:B------:R-:W-:Y:S01]  /*1630*/  IADD3 R44, P1, R44, 0x8, RZ ;  /* 0x000000082c2c7810 */ /* 0x000fe20007f3e0ff */
[----:B------:R-:W-:Y:S01]  /*1640*/  UIADD3 UR4, UR4, 0x8, URZ ;  /* 0x0000000804047890 */ /* 0x000fe2000fffe03f */
[----:B0-----:R-:W-:-:S04]  /*1650*/  FFMA.FTZ R26, R41, R40, R34 ;  /* 0x00000028291a7223 */ /* 0x001fc80000010022 */
[----:B------:R-:W-:Y:S02]  /*1660*/  FFMA.FTZ R37, R37, R26, R42 ;  /* 0x0000001a25257223 */ /* 0x000fe4000001002a */
[C---:B------:R-:W-:Y:S02]  /*1670*/  FFMA.FTZ R43, R39.reuse, R52, R43 ;  /* 0x00000034272b7223 */ /* 0x040fe4000001002b */
[C---:B------:R-:W-:Y:S02]  /*1680*/  FFMA.FTZ R20, R39.reuse, R40, R20 ;  /* 0x0000002827147223 */ /* 0x040fe40000010014 */
[C---:B------:R-:W-:Y:S02]  /*1690*/  FFMA.FTZ R21, R39.reuse, R26, R21 ;  /* 0x0000001a27157223 */ /* 0x040fe40000010015 */
[----:B------:R-:W-:Y:S02]  /*16a0*/  FFMA.FTZ R22, R39, R37, R22 ;  /* 0x0000002527167223 */ /* 0x000fe40000010016 */
[----:B------:R-:W-:Y:S01]  /*16b0*/  IMAD.X R23, RZ, RZ, R23, P1 ;  /* 0x000000ffff177224 */ /* 0x000fe200008e0617 */
[----:B-1----:R-:W-:Y:S05]  /*16c0*/  @!P0 BRA `(.L_x_5213) ;  /* 0xfffff99000008947 */ /* 0x002fea000383ffff */
.L_x_5212:
        /* <DEDUP_REMOVED lines=11> */
[----:B------:R-:W-:Y:S02]  /*1780*/  IADD3.X R14, RZ, R14, RZ, P1, !PT ;  /* 0x0000000eff0e7210 */ /* 0x000fe40000ffe4ff */
[----:B------:R-:W-:Y:S01]  /*1790*/  IADD3 R17, R17, R3, RZ ;  /* 0x0000000311117210 */ /* 0x000fe20007ffe0ff */
[----:B------:R-:W-:Y:S01]  /*17a0*/  IMAD R3, R5, c[0x0][0x208], RZ ;  /* 0x0000820005037a24 */ /* 0x000fe200078e02ff */
[----:B------:R-:W-:Y:S01]  /*17b0*/  IADD3.X R15, RZ, R15, RZ, P2, !PT ;  /* 0x0000000fff0f7210 */ /* 0x000fe200017fe4ff */
[----:B------:R-:W1:Y:S02]  /*17c0*/  F2F.BF16.F32 R22, R22 ;  /* 0x0000001600167304 */ /* 0x000e640000202000 */
[----:B------:R-:W-:-:S02]  /*17d0*/  IMAD R3, R0, c[0x0][0x20c], R3 ;  /* 0x0000830000037a24 */ /* 0x000fc400078e0203 */
[----:B------:R-:W-:-:S04]  /*17e0*/  IMAD.WIDE.U32 R18, R0, c[0x0][0x208], R16 ;  /* 0x0000820000127a25 */ /* 0x000fc800078e0010 */
[----:B------:R-:W2:Y:S01]  /*17f0*/  F2F.BF16.F32 R43, R43 ;  /* 0x0000002b002b7304 */ /* 0x000ea20000202000 */
[----:B------:R-:W-:Y:S01]  /*1800*/  IADD3 R3, R19, R3, RZ ;  /* 0x0000000313037210 */ /* 0x000fe20007ffe0ff */
[----:B0-----:R-:W-:Y:S01]  /*1810*/  IMAD.WIDE.U32 R16, R20, 0x10000, RZ ;  /* 0x0001000014107825 */ /* 0x001fe200078e00ff */
[----:B------:R-:W-:-:S04]  /*1820*/  LEA R19, P0, R18, c[0x0][0x258], 0x1 ;  /* 0x0000960012137a11 */ /* 0x000fc800078008ff */
[----:B------:R-:W-:Y:S02]  /*1830*/  LEA.HI.X R3, R18, c[0x0][0x25c], R3, 0x1, P0 ;  /* 0x0000970012037a11 */ /* 0x000fe400000f0c03 */
[----:B-1----:R-:W-:Y:S02]  /*1840*/  PRMT R21, R21, 0x5410, R22 ;  /* 0x0000541015157816 */ /* 0x002fe40000000016 */
[C---:B------:R-:W-:Y:S02]  /*1850*/  LEA R18, P0, R8.reuse, R19, 0x3 ;  /* 0x0000001308127211 */ /* 0x040fe400078018ff */
[----:B------:R-:W-:Y:S02]  /*1860*/  LOP3.LUT R17, R21, R17, RZ, 0xfc, !PT ;  /* 0x0000001115117212 */ /* 0x000fe400078efcff */
[----:B------:R-:W-:Y:S02]  /*1870*/  LEA.HI.X R19, R8, R3, R11, 0x3, P0 ;  /* 0x0000000308137211 */ /* 0x000fe400000f1c0b */
[----:B--2---:R-:W-:-:S02]  /*1880*/  LOP3.LUT R16, R16, R43, RZ, 0xfc, !PT ;  /* 0x0000002b10107212 */ /* 0x004fc400078efcff */
[----:B------:R-:W-:-:S03]  /*1890*/  ISETP.GE.AND P0, PT, R10, c[0x0][0x174], PT ;  /* 0x00005d000a007a0c */ /* 0x000fc60003f06270 */
[----:B------:R0:W-:Y:S10]  /*18a0*/  STG.E.64 [R18.64], R16 ;  /* 0x0000001012007986 */ /* 0x0001f4000c101b06 */
[----:B------:R-:W-:Y:S01]  /*18b0*/  @P0 CALL.REL.NOINC `(.L_x_5214) ;  /* 0x0000001000000944 */ /* 0x000fe20003c00000 */
[----:B------:R-:W-:Y:S05]  /*18c0*/  BRA `(.L_x_5215) ;  /* 0xffffea8000007947 */ /* 0x000fea000383ffff */
.L_x_5214:
[----:B------:R-:W-:Y:S05]  /*18d0*/  EXIT ;  /* 0x000000000000794d */ /* 0x000fea0003800000 */
.L_x_5216:
        /* <DEDUP_REMOVED lines=10> */
.L_x_5472:


//--------------------- .text._Z25selective_scan_fwd_kernelI32Selective_Scan_fwd_kernel_traitsILi32ELi4ELi1ELb1ELb0ELb0ELb1EN3c108BFloat16EfEEv13SSMParamsBase --------------------------
	.section	.text._Z25selective_scan_fwd_kernelI32Selective_Scan_fwd_kernel_traitsILi32ELi4ELi1ELb1ELb0ELb0ELb1EN3c108BFloat16EfEEv13SSMParamsBase,"ax",@progbits
	.sectioninfo	@"SHI_REGISTERS=56"
	.align	128
        .global         _Z25selective_scan_fwd_kernelI32Selective_Scan_fwd_kernel_traitsILi32ELi4ELi1ELb1ELb0ELb0ELb1EN3c108BFloat16EfEEv13SSMParamsBase
        .type           _Z25selective_scan_fwd_kernelI32Selective_Scan_fwd_kernel_traitsILi32ELi4ELi1ELb1ELb0ELb0ELb1EN3c108BFloat16EfEEv13SSMParamsBase,@function
        .size           _Z25selective_scan_fwd_kernelI32Selective_Scan_fwd_kernel_traitsILi32ELi4ELi1ELb1ELb0ELb0ELb1EN3c108BFloat16EfEEv13SSMParamsBase,(.L_x_5473 - _Z25selective_scan_fwd_kernelI32Selective_Scan_fwd_kernel_traitsILi32ELi4ELi1ELb1ELb0ELb0ELb1EN3c108BFloat16EfEEv13SSMParamsBase)
        .other          _Z25selective_scan_fwd_kernelI32Selective_Scan_fwd_kernel_traitsILi32ELi4ELi1ELb1ELb0ELb0ELb1EN3c108BFloat16EfEEv13SSMParamsBase,@"STO_CUDA_ENTRY STV_DEFAULT"
_Z25selective_scan_fwd_kernelI32Selective_Scan_fwd_kernel_traitsILi32ELi4ELi1ELb1ELb0ELb0ELb1EN3c108BFloat16EfEEv13SSMParamsBase:
.text._Z25selective_scan_fwd_kernelI32Selective_Scan_fwd_kernel_traitsILi32ELi4ELi1ELb1ELb0ELb0ELb1EN3c108BFloat16EfEEv13SSMParamsBase:
        /* <DEDUP_REMOVED lines=21> */
[C---:B------:R-:W-:Y:S01]  /*0150*/  IMAD R3, R7.reuse, c[0x0][0x1d4], R14 ;  /* 0x0000750007037a24 */ /* 0x040fe200078e020e */
[----:B------:R1:W5:Y:S01]  /*0160*/  @P1 LDG.E R4, [R12.64] ;  /* 0x000000060c041981 */ /* 0x000362000c1e1900 */
[----:B------:R-:W-:Y:S02]  /*0170*/  IMAD R16, R6, c[0x0][0x1e0], RZ ;  /* 0x0000780006107a24 */ /* 0x000fe400078e02ff */
[----:B------:R-:W-:-:S04]  /*0180*/  IMAD.WIDE.U32 R14, R7, c[0x0][0x1e0], RZ ;  /* 0x00007800070e7a25 */ /* 0x000fc800078e00ff */
[----:B0-----:R-:W-:Y:S01]  /*0190*/  IMAD R9, R7, c[0x0][0x1e4], R16 ;  /* 0x0000790007097a24 */ /* 0x001fe200078e0210 */
[----:B-1----:R-:W-:Y:S01]  /*01a0*/  IADD3 R13, R11, R3, RZ ;  /* 0x000000030b0d7210 */ /* 0x002fe20007ffe0ff */
[----:B------:R-:W-:Y:S06]  /*01b0*/  @!P0 EXIT ;  /* 0x000000000000894d */ /* 0x000fec0003800000 */
[----:B------:R-:W-:Y:S01]  /*01c0*/  IADD3 R15, R15, R9, RZ ;  /* 0x000000090f0f7210 */ /* 0x000fe20007ffe0ff */
[C---:B------:R-:W-:Y:S01]  /*01d0*/  IMAD R9, R5.reuse, c[0x0][0x1e8], RZ ;  /* 0x00007a0005097a24 */ /* 0x040fe200078e02ff */
[----:B------:R-:W0:Y:S01]  /*01e0*/  S2R R8, SR_TID.X ;  /* 0x0000000000087919 */ /* 0x000e220000002100 */
[----:B------:R-:W-:Y:S01]  /*01f0*/  MOV R12, R10 ;  /* 0x0000000a000c7202 */ /* 0x000fe20000000f00 */
[----:B------:R-:W-:Y:S01]  /*0200*/  IMAD R3, R5, c[0x0][0x1d8], RZ ;  /* 0x0000760005037a24 */ /* 0x000fe200078e02ff */
[----:B------:R-:W-:Y:S01]  /*0210*/  MOV R24, 0x8 ;  /* 0x0000000800187802 */ /* 0x000fe20000000f00 */
[C---:B------:R-:W-:Y:S02]  /*0220*/  IMAD R19, R0.reuse, c[0x0][0x1ec], R9 ;  /* 0x00007b0000137a24 */ /* 0x040fe400078e0209 */
[----:B------:R-:W1:Y:S01]  /*0230*/  S2R R9, SR_LANEID ;  /* 0x0000000000097919 */ /* 0x000e620000000000 */
[----:B------:R-:W-:-:S02]  /*0240*/  IMAD R17, R0, c[0x0][0x1dc], R3 ;  /* 0x0000770000117a24 */ /* 0x000fc400078e0203 */
[----:B------:R-:W-:-:S04]  /*0250*/  IMAD.WIDE.U32 R10, R0, c[0x0][0x1d8], R12 ;  /* 0x00007600000a7a25 */ /* 0x000fc800078e000c */
[----:B------:R-:W-:Y:S01]  /*0260*/  IMAD.WIDE.U32 R12, R0, c[0x0][0x1e8], R14 ;  /* 0x00007a00000c7a25 */ /* 0x000fe200078e000e */
[----:B------:R-:W-:-:S03]  /*0270*/  LEA R14, P0, R10, c[0x0][0x240], 0x1 ;  /* 0x000090000a0e7a11 */ /* 0x000fc600078008ff */
[----:B------:R-:W-:Y:S01]  /*0280*/  IMAD R3, R7, c[0x0][0x164], R0 ;  /* 0x0000590007037a24 */ /* 0x000fe200078e0200 */
[----:B------:R-:W-:Y:S01]  /*0290*/  IADD3 R15, R13, R19, RZ ;  /* 0x000000130d0f7210 */ /* 0x000fe20007ffe0ff */
[----:B------:R-:W-:Y:S01]  /*02a0*/  IMAD.IADD R11, R11, 0x1, R17 ;  /* 0x000000010b0b7824 */ /* 0x000fe200078e0211 */
[----:B------:R-:W-:Y:S01]  /*02b0*/  LEA R13, P1, R12, c[0x0][0x248], 0x1 ;  /* 0x000092000c0d7a11 */ /* 0x000fe200078208ff */
[----:B------:R-:W-:-:S03]  /*02c0*/  IMAD R3, R3, c[0x0][0x174], RZ ;  /* 0x00005d0003037a24 */ /* 0x000fc600078e02ff */
[----:B------:R-:W-:Y:S01]  /*02d0*/  LEA.HI.X R16, R10, c[0x0][0x244], R11, 0x1, P0 ;  /* 0x000091000a107a11 */ /* 0x000fe200000f0c0b */
[----:B------:R-:W-:Y:S01]  /*02e0*/  IMAD R3, R3, c[0x0][0x16c], RZ ;  /* 0x00005b0003037a24 */ /* 0x000fe200078e02ff */
[----:B------:R-:W-:Y:S02]  /*02f0*/  LEA.HI.X R15, R12, c[0x0][0x24c], R15, 0x1, P1 ;  /* 0x000093000c0f7a11 */ /* 0x000fe400008f0c0f */
[----:B------:R-:W-:Y:S01]  /*0300*/  MOV R12, R14 ;  /* 0x0000000e000c7202 */ /* 0x000fe20000000f00 */
[----:B------:R-:W-:Y:S01]  /*0310*/  IMAD.WIDE R24, R3, R24, c[0x0][0x260] ;  /* 0x0000980003187625 */ /* 0x000fe200078e0218 */
[----:B------:R-:W-:Y:S02]  /*0320*/  MOV R10, RZ ;  /* 0x000000ff000a7202 */ /* 0x000fe40000000f00 */
[----:B0-----:R-:W-:Y:S02]  /*0330*/  SHF.R.S32.HI R11, RZ, 0x1f, R8 ;  /* 0x0000001fff0b7819 */ /* 0x001fe40000011408 */
[----:B-1----:R-:W-:-:S02]  /*0340*/  MOV R14, R16 ;  /* 0x00000010000e7202 */ /* 0x002fc40000000f00 */
.L_x_5228:
[----:B------:R-:W-:Y:S01]  /*0350*/  BAR.SYNC.DEFER_BLOCKING 0x0 ;  /* 0x0000000000007b1d */ /* 0x000fe20000010000 */
[----:B------:R-:W-:-:S02]  /*0360*/  SHF.L.U32 R20, R8, 0x3, RZ ;  /* 0x0000000308147819 */ /* 0x000fc400000006ff */
        /* <DEDUP_REMOVED lines=61> */
.L_x_5218:
[----:B------:R-:W-:Y:S05]  /*0740*/  BSYNC B0 ;  /* 0x0000000000007941 */ /* 0x000fea0003800000 */
.L_x_5217:
        /* <DEDUP_REMOVED lines=33> */
.L_x_5220:
[----:B------:R-:W-:Y:S05]  /*0960*/  BSYNC B0 ;  /* 0x0000000000007941 */ /* 0x000fea0003800000 */
.L_x_5219:
        /* <DEDUP_REMOVED lines=33> */
.L_x_5222:
[----:B------:R-:W-:Y:S05]  /*0b80*/  BSYNC B0 ;  /* 0x0000000000007941 */ /* 0x000fea0003800000 */
.L_x_5221:
        /* <DEDUP_REMOVED lines=33> */
.L_x_5224:
[----:B------:R-:W-:Y:S05]  /*0da0*/  BSYNC B0 ;  /* 0x0000000000007941 */ /* 0x000fea0003800000 */
.L_x_5223:
[----:B------:R-:W-:Y:S01]  /*0db0*/  MOV R23, c[0x0][0x16c] ;  /* 0x00005b0000177a02 */ /* 0x000fe20000000f00 */
[----:B-----5:R-:W-:Y:S01]  /*0dc0*/  IMAD.MOV.U32 R3, RZ, RZ, R20 ;  /* 0x000000ffff037224 */ /* 0x020fe200078e0014 */
[--C-:B------:R-:W-:Y:S01]  /*0dd0*/  SHF.R.U64 R20, R20, 0x10, R21.reuse ;  /* 0x0000001014147819 */ /* 0x100fe20000001215 */
[----:B------:R-:W-:Y:S01]  /*0de0*/  BAR.SYNC.DEFER_BLOCKING 0x0 ;  /* 0x0000000000007b1d */ /* 0x000fe20000010000 */
        /* <DEDUP_REMOVED lines=32> */
[----:B------:R-:W-:-:S02]  /*0ff0*/  IADD3 R47, R29, R23, RZ ;  /* 0x000000171d2f7210 */ /* 0x000fc40007ffe0ff */
[----:B------:R-:W-:Y:S01]  /*1000*/  IADD3 R3, R27, R35, RZ ;  /* 0x000000231b037210 */ /* 0x000fe20007ffe0ff */
[----:B------:R-:W-:Y:S01]  /*1010*/  FMUL.FTZ R42, R42, R19 ;  /* 0x000000132a2a7220 */ /* 0x000fe20000410000 */
[----:B------:R-:W-:Y:S01]  /*1020*/  MOV R23, R45 ;  /* 0x0000002d00177202 */ /* 0x000fe20000000f00 */
[----:B------:R-:W-:Y:S01]  /*1030*/  HFMA2.MMA R45, -RZ, RZ, 0, 0 ;  /* 0x00000000ff2d7435 */ /* 0x000fe200000001ff */
[----:B------:R-:W-:Y:S02]  /*1040*/  LEA.HI.X R47, R28, c[0x0][0x234], R47, 0x2, P1 ;  /* 0x00008d001c2f7a11 */ /* 0x000fe400008f142f */
[----:B------:R-:W-:Y:S02]  /*1050*/  LEA.HI.X R3, R26, c[0x0][0x22c], R3, 0x2, P2 ;  /* 0x00008b001a037a11 */ /* 0x000fe400010f1403 */
.L_x_5226:
[----:B------:R-:W-:Y:S01]  /*1060*/  IMAD.MOV.U32 R26, RZ, RZ, R38 ;  /* 0x000000ffff1a7224 */ /* 0x000fe200078e0026 */
        /* <DEDUP_REMOVED lines=8> */
[C---:B------:R-:W-:Y:S02]  /*10f0*/  ISETP.GE.AND P0, PT, R9.reuse, 0x1, PT ;  /* 0x000000010900780c */ /* 0x040fe40003f06270 */
[----:B------:R-:W-:Y:S01]  /*1100*/  ISETP.GE.AND P1, PT, R9, 0x8, PT ;  /* 0x000000080900780c */ /* 0x000fe20003f26270 */
[----:B------:R-:W-:Y:S01]  /*1110*/  IMAD.MOV.U32 R53, RZ, RZ, c[0x0][0x1a0] ;  /* 0x00006800ff357624 */ /* 0x000fe200078e00ff */
        /* <DEDUP_REMOVED lines=67> */
[----:B------:R-:W-:Y:S02]  /*1550*/  LEA.HI.X R3, R53, R3, R26, 0x2, P3 ;  /* 0x0000000335037211 */ /* 0x000fe400018f141a */
[----:B------:R-:W-:-:S02]  /*1560*/  ISETP.GE.AND P0, PT, R45, c[0x0][0x16c], PT ;  /* 0x00005b002d007a0c */ /* 0x000fc40003f06270 */
[----:B------:R-:W-:Y:S02]  /*1570*/  @!P2 MOV R26, R44 ;  /* 0x0000002c001aa202 */ /* 0x000fe40000000f00 */
[----:B------:R-:W-:Y:S01]  /*1580*/  @!P2 MOV R27, R23 ;  /* 0x00000017001ba202 */ /* 0x000fe20000000f00 */
[----:B--2---:R-:W-:Y:S02]  /*1590*/  @P1 FFMA.FTZ R51, R50, R52, R51 ;  /* 0x0000003432331223 */ /* 0x004fe40000010033 */
[----:B------:R-:W-:Y:S02]  /*15a0*/  IMAD.MOV.U32 R50, RZ, RZ, c[0x0][0x188] ;  /* 0x00006200ff327624 */ /* 0x000fe400078e00ff */
[----:B------:R-:W-:Y:S01]  /*15b0*/  FFMA.FTZ R52, R35, R51, R32 ;  /* 0x0000003323347223 */ /* 0x000fe20000010020 */
[----:B------:R0:W-:Y:S03]  /*15c0*/  @!P2 STG.E.64 [R26.64], R30 ;  /* 0x0000001e1a00a986 */ /* 0x0001e6000c101b06 */
[----:B------:R-:W-:Y:S01]  /*15d0*/  FFMA.FTZ R40, R40, R52, R33 ;  /* 0x0000003428287223 */ /* 0x000fe20000010021 */
[----:B------:R-:W-:-:S02]  /*15e0*/  MOV R35, c[0x0][0x18c] ;  /* 0x0000630000237a02 */ /* 0x000fc40000000f00 */
[----:B------:R-:W-:Y:S01]  /*15f0*/  LEA R38, P1, R50, R38, 0x2 ;  /* 0x0000002632267211 */ /* 0x000fe200078210ff */
[----:B------:R1:W-:Y:S01]  /*1600*/  @!P2 STS.64 [UR4+0x130], R30 ;  /* 0x0001301eff00a988 */ /* 0x0003e20008000a04 */
[----:B---3--:R-:W-:Y:S02]  /*1610*/  FMUL.FTZ R39, R46, R39 ;  /* 0x000000272e277220 */ /* 0x008fe40000410000 */
[----:B------:R-:W-:Y:S01]  /*1620*/  LEA.HI.X R49, R50, R49, R35, 0x2, P1 ;  /* 0x0000003132317211 */ /* 0x000fe200008f1423 */
[----:B0-----:R-:W-:Y:S01]  /*1630*/  FFMA.FTZ R26, R41, R40, R34 ;  /* 0x00000028291a7223 */ /* 0x001fe20000010022 */
[----:B------:R-:W-:Y:S01]  /*1640*/  IADD3 R44, P1, R44, 0x8, RZ ;  /* 0x000000082c2c7810 */ /* 0x000fe20007f3e0ff */
[----:B------:R-:W-:Y:S02]  /*1650*/  UIADD3 UR4, UR4, 0x8, URZ ;  /* 0x0000000804047890 */ /* 0x000fe4000fffe03f */
[----:B------:R-:W-:Y:S01]  /*1660*/  FFMA.FTZ R37, R37, R26, R42 ;  /* 0x0000001a25257223 */ /* 0x000fe2000001002a */
[----:B------:R-:W-:Y:S01]  /*1670*/  IADD3.X R23, RZ, R23, RZ, P1, !PT ;  /* 0x00000017ff177210 */ /* 0x000fe20000ffe4ff */
[----:B------:R-:W-:-:S02]  /*1680*/  FFMA.FTZ R43, R39, R52, R43 ;  /* 0x00000034272b7223 */ /* 0x000fc4000001002b */
[C---:B------:R-:W-:Y:S02]  /*1690*/  FFMA.FTZ R20, R39.reuse, R40, R20 ;  /* 0x0000002827147223 */ /* 0x040fe40000010014 */
[C---:B------:R-:W-:Y:S02]  /*16a0*/  FFMA.FTZ R21, R39.reuse, R26, R21 ;  /* 0x0000001a27157223 */ /* 0x040fe40000010015 */
[----:B------:R-:W-:Y:S01]  /*16b0*/  FFMA.FTZ R22, R39, R37, R22 ;  /* 0x0000002527167223 */ /* 0x000fe20000010016 */
[----:B-1----:R-:W-:Y:S05]  /*16c0*/  @!P0 BRA `(.L_x_5226) ;  /* 0xfffff99000008947 */ /* 0x002fea000383ffff */
.L_x_5225:
        /* <DEDUP_REMOVED lines=15> */
[----:B------:R-:W1:Y:S01]  /*17c0*/  F2F.BF16.F32 R3, R20 ;  /* 0x0000001400037304 */ /* 0x000e620000202000 */
[C---:B------:R-:W-:Y:S02]  /*17d0*/  IMAD R31, R0.reuse, c[0x0][0x20c], R29 ;  /* 0x00008300001f7a24 */ /* 0x040fe400078e021d */
[----:B------:R-:W-:-:S04]  /*17e0*/  IMAD.WIDE.U32 R18, R0, c[0x0][0x208], R18 ;  /* 0x0000820000127a25 */ /* 0x000fc800078e0012 */
[C---:B------:R-:W-:Y:S01]  /*17f0*/  IMAD R33, R0.reuse, c[0x0][0x1fc], R33 ;  /* 0x00007f0000217a24 */ /* 0x040fe200078e0221 */
[----:B------:R-:W2:Y:S01]  /*1800*/  F2F.BF16.F32 R29, R43 ;  /* 0x0000002b001d7304 */ /* 0x000ea20000202000 */
[----:B------:R-:W-:Y:S01]  /*1810*/  IMAD.WIDE.U32 R26, R0, c[0x0][0x1f8], R26 ;  /* 0x00007e00001a7a25 */ /* 0x000fe200078e001a */
[----:B------:R-:W-:Y:S02]  /*1820*/  IADD3 R19, R19, R31, RZ ;  /* 0x0000001f13137210 */ /* 0x000fe40007ffe0ff */
[----:B------:R-:W-:Y:S02]  /*1830*/  LEA R32, P0, R18, c[0x0][0x258], 0x1 ;  /* 0x0000960012207a11 */ /* 0x000fe400078008ff */
[----:B0-----:R-:W-:Y:S01]  /*1840*/  PRMT R31, R23, 0x5410, R28 ;  /* 0x00005410171f7816 */ /* 0x001fe2000000001c */
[----:B------:R-:W-:Y:S01]  /*1850*/  IMAD.SHL.U32 R23, R8, 0x8, RZ ;  /* 0x0000000808177824 */ /* 0x000fe200078e00ff */
[----:B------:R-:W-:Y:S02]  /*1860*/  IADD3 R27, R27, R33, RZ ;  /* 0x000000211b1b7210 */ /* 0x000fe40007ffe0ff */
[----:B------:R-:W-:-:S02]  /*1870*/  LEA R28, P1, R26, c[0x0][0x268], 0x1 ;  /* 0x00009a001a1c7a11 */ /* 0x000fc400078208ff */
[----:B------:R-:W-:Y:S01]  /*1880*/  LEA.HI.X R34, R18, c[0x0][0x25c], R19, 0x1, P0 ;  /* 0x0000970012227a11 */ /* 0x000fe200000f0c13 */
[----:B-1----:R-:W-:Y:S01]  /*1890*/  IMAD.WIDE.U32 R18, R3, 0x10000, RZ ;  /* 0x0001000003127825 */ /* 0x002fe200078e00ff */
[----:B------:R-:W-:Y:S02]  /*18a0*/  LEA.HI.X R30, R26, c[0x0][0x26c], R27, 0x1, P1 ;  /* 0x00009b001a1e7a11 */ /* 0x000fe400008f0c1b */
[----:B------:R-:W-:Y:S02]  /*18b0*/  SHF.L.U64.HI R3, R8, 0x3, R11 ;  /* 0x0000000308037819 */ /* 0x000fe4000001020b */
[----:B------:R-:W-:Y:S02]  /*18c0*/  IADD3 R26, P0, R32, R23, RZ ;  /* 0x00000017201a7210 */ /* 0x000fe40007f1e0ff */
[----:B------:R-:W-:Y:S02]  /*18d0*/  LOP3.LUT R19, R31, R19, RZ, 0xfc, !PT ;  /* 0x000000131f137212 */ /* 0x000fe400078efcff */
[----:B--2---:R-:W-:-:S02]  /*18e0*/  LOP3.LUT R18, R18, R29, RZ, 0xfc, !PT ;  /* 0x0000001d12127212 */ /* 0x004fc400078efcff */
[----:B------:R-:W-:Y:S02]  /*18f0*/  IADD3.X R27, R34, R3, RZ, P0, !PT ;  /* 0x00000003221b7210 */ /* 0x000fe400007fe4ff */
[----:B------:R-:W-:-:S03]  /*1900*/  IADD3 R28, P1, R28, R23, RZ ;  /* 0x000000171c1c7210 */ /* 0x000fc60007f3e0ff */
[----:B------:R0:W-:Y:S01]  /*1910*/  STG.E.64 [R26.64], R18 ;  /* 0x000000121a007986 */ /* 0x0001e2000c101b06 */
[----:B------:R-:W-:-:S03]  /*1920*/  IADD3.X R29, R30, R3, RZ, P1, !PT ;  /* 0x000000031e1d7210 */ /* 0x000fc60000ffe4ff */
[----:B------:R-:W-:Y:S06]  /*1930*/  BAR.SYNC.DEFER_BLOCKING 0x0 ;  /* 0x0000000000007b1d */ /* 0x000fec0000010000 */
[----:B------:R-:W2:Y:S01]  /*1940*/  LDG.E.64 R28, [R28.64] ;  /* 0x000000061c1c7981 */ /* 0x000ea2000c1e1b00 */
[----:B------:R-:W-:Y:S01]  /*1950*/  IMAD.WIDE.U32 R16, R7, c[0x0][0x210], R16 ;  /* 0x0000840007107a25 */ /* 0x000fe200078e0010 */
[----:B------:R-:W-:Y:S02]  /*1960*/  IADD3 R10, R10, 0x1, RZ ;  /* 0x000000010a0a7810 */ /* 0x000fe40007ffe0ff */
[----:B------:R-:W-:Y:S01]  /*1970*/  BAR.SYNC.DEFER_BLOCKING 0x0 ;  /* 0x0000000000007b1d */ /* 0x000fe20000010000 */
[----:B------:R-:W-:-:S02]  /*1980*/  IADD3 R12, P1, R12, 0x100, RZ ;  /* 0x000001000c0c7810 */ /* 0x000fc40007f3e0ff */
[----:B------:R-:W-:Y:S02]  /*1990*/  IADD3 R13, P2, R13, 0x100, RZ ;  /* 0x000001000d0d7810 */ /* 0x000fe40007f5e0ff */
[----:B------:R-:W-:Y:S02]  /*19a0*/  IADD3.X R14, RZ, R14, RZ, P1, !PT ;  /* 0x0000000eff0e7210 */ /* 0x000fe40000ffe4ff */
[----:B------:R-:W-:Y:S02]  /*19b0*/  IADD3.X R15, RZ, R15, RZ, P2, !PT ;  /* 0x0000000fff0f7210 */ /* 0x000fe400017fe4ff */
[--C-:B--2---:R-:W-:Y:S02]  /*19c0*/  PRMT R31, RZ, 0x5410, R29.reuse ;  /* 0x00005410ff1f7816 */ /* 0x104fe4000000001d */
[--C-:B------:R-:W-:Y:S02]  /*19d0*/  SHF.R.U64 R34, R28, 0x10, R29.reuse ;  /* 0x000000101c227819 */ /* 0x100fe4000000121d */
[----:B------:R-:W-:Y:S01]  /*19e0*/  SHF.R.U32.HI R33, RZ, 0x10, R29 ;  /* 0x00000010ff217819 */ /* 0x000fe2000001161d */
[----:B------:R-:W-:Y:S01]  /*19f0*/  FMUL.FTZ R32, R31, -1.4426950216293334961 ;  /* 0xbfb8aa3b1f207820 */ /* 0x000fe20000410000 */
[----:B0-----:R-:W-:-:S02]  /*1a00*/  PRMT R19, RZ, 0x5410, R34 ;  /* 0x00005410ff137816 */ /* 0x001fc40000000022 */
[----:B------:R-:W-:Y:S02]  /*1a10*/  PRMT R29, RZ, 0x5410, R33 ;  /* 0x00005410ff1d7816 */ /* 0x000fe40000000021 */
[----:B------:R-:W-:Y:S01]  /*1a20*/  PRMT R18, RZ, 0x5410, R28 ;  /* 0x00005410ff127816 */ /* 0x000fe2000000001c */
[----:B------:R-:W0:Y:S01]  /*1a30*/  MUFU.EX2 R32, R32 ;  /* 0x0000002000207308 */ /* 0x000e220000000800 */
[----:B------:R-:W-:Y:S02]  /*1a40*/  FMUL.FTZ R26, R19, -1.4426950216293334961 ;  /* 0xbfb8aa3b131a7820 */ /* 0x000fe40000410000 */
[----:B------:R-:W-:Y:S02]  /*1a50*/  FMUL.FTZ R33, R29, -1.4426950216293334961 ;  /* 0xbfb8aa3b1d217820 */ /* 0x000fe40000410000 */
[----:B------:R-:W-:-:S03]  /*1a60*/  FMUL.FTZ R30, R18, -1.4426950216293334961 ;  /* 0xbfb8aa3b121e7820 */ /* 0x000fc60000410000 */
[----:B------:R-:W1:Y:S08]  /*1a70*/  MUFU.EX2 R26, R26 ;  /* 0x0000001a001a7308 */ /* 0x000e700000000800 */
[----:B------:R-:W2:Y:S01]  /*1a80*/  MUFU.EX2 R33, R33 ;  /* 0x0000002100217308 */ /* 0x000ea20000000800 */
[----:B0-----:R-:W-:-:S07]  /*1a90*/  FADD.FTZ R28, R32, 1 ;  /* 0x3f800000201c7421 */ /* 0x001fce0000010000 */
[----:B------:R-:W0:Y:S01]  /*1aa0*/  MUFU.EX2 R30, R30 ;  /* 0x0000001e001e7308 */ /* 0x000e220000000800 */
[----:B-1----:R-:W-:-:S07]  /*1ab0*/  FADD.FTZ R27, R26, 1 ;  /* 0x3f8000001a1b7421 */ /* 0x002fce0000010000 */
[----:B------:R-:W1:Y:S01]  /*1ac0*/  MUFU.RCP R28, R28 ;  /* 0x0000001c001c7308 */ /* 0x000e620000001000 */
[----:B--2---:R-:W-:-:S07]  /*1ad0*/  FADD.FTZ R32, R33, 1 ;  /* 0x3f80000021207421 */ /* 0x004fce0000010000 */
[----:B------:R2:W3:Y:S01]  /*1ae0*/  MUFU.RCP R34, R27 ;  /* 0x0000001b00227308 */ /* 0x0004e20000001000 */
[----:B0-----:R-:W-:-:S07]  /*1af0*/  FADD.FTZ R30, R30, 1 ;  /* 0x3f8000001e1e7421 */ /* 0x001fce0000010000 */
[----:B------:R-:W0:Y:S01]  /*1b00*/  MUFU.RCP R32, R32 ;  /* 0x0000002000207308 */ /* 0x000e220000001000 */
[----:B-1----:R-:W-:Y:S02]  /*1b10*/  FMUL.FTZ R26, R31, R28 ;  /* 0x0000001c1f1a7220 */ /* 0x002fe40000410000 */
[----:B------:R-:W-:Y:S02]  /*1b20*/  IMAD R28, R6, c[0x0][0x210], RZ ;  /* 0x00008400061c7a24 */ /* 0x000fe400078e02ff */
[----:B------:R-:W-:Y:S02]  /*1b30*/  FMUL.FTZ R26, R26, R21 ;  /* 0x000000151a1a7220 */ /* 0x000fe40000410000 */
[----:B--2---:R-:W-:Y:S01]  /*1b40*/  IMAD R27, R7, c[0x0][0x214], R28 ;  /* 0x00008500071b7a24 */ /* 0x004fe200078e021c */
[----:B------:R-:W1:Y:S01]  /*1b50*/  MUFU.RCP R31, R30 ;  /* 0x0000001e001f7308 */ /* 0x000e620000001000 */
[----:B---3--:R-:W-:-:S03]  /*1b60*/  FMUL.FTZ R21, R19, R34 ;  /* 0x0000002213157220 */ /* 0x008fc60000410000 */
[----:B------:R-:W-:Y:S01]  /*1b70*/  IADD3 R17, R17, R27, RZ ;  /* 0x0000001b11117210 */ /* 0x000fe20007ffe0ff */
[----:B------:R-:W-:Y:S02]  /*1b80*/  FMUL.FTZ R21, R21, R20 ;  /* 0x0000001415157220 */ /* 0x000fe40000410000 */
[----:B------:R-:W-:Y:S01]  /*1b90*/  IMAD R27, R5, c[0x0][0x218], RZ ;  /* 0x00008600051b7a24 */ /* 0x000fe200078e02ff */
[----:B------:R-:W-:Y:S01]  /*1ba0*/  F2F.BF16.F32 R19, R26 ;  /* 0x0000001a00137304 */ /* 0x000fe20000202000 */
[----:B0-----:R-:W-:Y:S02]  /*1bb0*/  FMUL.FTZ R29, R29, R32 ;  /* 0x000000201d1d7220 */ /* 0x001fe40000410000 */
[C---:B------:R-:W-:Y:S02]  /*1bc0*/  IMAD R27, R0.reuse, c[0x0][0x21c], R27 ;  /* 0x00008700001b7a24 */ /* 0x040fe400078e021b */
[----:B------:R-:W-:Y:S02]  /*1bd0*/  FMUL.FTZ R29, R29, R22 ;  /* 0x000000161d1d7220 */ /* 0x000fe40000410000 */
[----:B------:R-:W-:Y:S01]  /*1be0*/  IMAD.WIDE.U32 R16, R0, c[0x0][0x218], R16 ;  /* 0x0000860000107a25 */ /* 0x000fe200078e0010 */
[----:B------:R-:W0:Y:S03]  /*1bf0*/  F2F.BF16.F32 R21, R21 ;  /* 0x0000001500157304 */ /* 0x000e260000202000 */
[----:B-1----:R-:W-:Y:S01]  /*1c00*/  FMUL.FTZ R18, R18, R31 ;  /* 0x0000001f12127220 */ /* 0x002fe20000410000 */
[----:B------:R-:W-:-:S03]  /*1c10*/  IADD3 R17, R17, R27, RZ ;  /* 0x0000001b11117210 */ /* 0x000fc60007ffe0ff */
[----:B------:R-:W-:Y:S01]  /*1c20*/  FMUL.FTZ R43, R18, R43 ;  /* 0x0000002b122b7220 */ /* 0x000fe20000410000 */
[----:B------:R-:W1:Y:S01]  /*1c30*/  F2F.BF16.F32 R20, R29 ;  /* 0x0000001d00147304 */ /* 0x000e620000202000 */
[----:B------:R-:W-:-:S04]  /*1c40*/  LEA R18, P0, R16, c[0x0][0x270], 0x1 ;  /* 0x00009c0010127a11 */ /* 0x000fc800078008ff */
[----:B------:R-:W-:Y:S02]  /*1c50*/  LEA.HI.X R22, R16, c[0x0][0x274], R17, 0x1, P0 ;  /* 0x00009d0010167a11 */ /* 0x000fe400000f0c11 */
[----:B------:R-:W-:Y:S01]  /*1c60*/  IADD3 R18, P0, R18, R23, RZ ;  /* 0x0000001712127210 */ /* 0x000fe20007f1e0ff */
[----:B------:R-:W2:Y:S01]  /*1c70*/  F2F.BF16.F32 R43, R43 ;  /* 0x0000002b002b7304 */ /* 0x000ea20000202000 */
[----:B0-----:R-:W-:Y:S01]  /*1c80*/  IMAD.WIDE.U32 R16, R21, 0x10000, RZ ;  /* 0x0001000015107825 */ /* 0x001fe200078e00ff */
[----:B-1----:R-:W-:Y:S02]  /*1c90*/  PRMT R21, R19, 0x5410, R20 ;  /* 0x0000541013157816 */ /* 0x002fe40000000014 */
[----:B------:R-:W-:Y:S02]  /*1ca0*/  IADD3.X R19, R22, R3, RZ, P0, !PT ;  /* 0x0000000316137210 */ /* 0x000fe400007fe4ff */
[----:B------:R-:W-:Y:S02]  /*1cb0*/  LOP3.LUT R17, R21, R17, RZ, 0xfc, !PT ;  /* 0x0000001115117212 */ /* 0x000fe400078efcff */
[----:B------:R-:W-:-:S02]  /*1cc0*/  ISETP.GE.AND P0, PT, R10, c[0x0][0x174], PT ;  /* 0x00005d000a007a0c */ /* 0x000fc40003f06270 */
[----:B--2---:R-:W-:-:S05]  /*1cd0*/  LOP3.LUT R16, R16, R43, RZ, 0xfc, !PT ;  /* 0x0000002b10107212 */ /* 0x004fca00078efcff */
[----:B------:R0:W-:Y:S06]  /*1ce0*/  STG.E.64 [R18.64], R16 ;  /* 0x0000001012007986 */ /* 0x0001ec000c101b06 */
[----:B------:R-:W-:Y:S01]  /*1cf0*/  @P0 CALL.REL.NOINC `(.L_x_5227) ;  /* 0x0000001000000944 */ /* 0x000fe20003c00000 */
[----:B------:R-:W-:Y:S05]  /*1d00*/  BRA `(.L_x_5228) ;  /* 0xffffe64000007947 */ /* 0x000fea000383ffff */
.L_x_5227:
[----:B------:R-:W-:Y:S05]  /*1d10*/  EXIT ;  /* 0x000000000000794d */ /* 0x000fea0003800000 */
.L_x_5229:
        /* <DEDUP_REMOVED lines=14> */
.L_x_5473:


//--------------------- .text._Z25selective_scan_fwd_kernelI32Selective_Scan_fwd_kernel_traitsILi32ELi4ELi1ELb1ELb0ELb1ELb0EN3c108BFloat16EfEEv13SSMParamsBase --------------------------
	.section	.text._Z25selective_scan_fwd_kernelI32Selective_Scan_fwd_kernel_traitsILi32ELi4ELi1ELb1ELb0ELb1ELb0EN3c108BFloat16EfEEv13SSMParamsBase,"ax",@progbits
	.sectioninfo	@"SHI_REGISTERS=50"
	.align	128
        .global         _Z25selective_scan_fwd_kernelI32Selective_Scan_fwd_kernel_traitsILi32ELi4ELi1ELb1ELb0ELb1ELb0EN3c108BFloat16EfEEv13SSMParamsBase
        .type           _Z25selective_scan_fwd_kernelI32Selective_Scan_fwd_kernel_traitsILi32ELi4ELi1ELb1ELb0ELb1ELb0EN3c108BFloat16EfEEv13SSMParamsBase,@function
        .size           _Z25selective_scan_fwd_kernelI32Selective_Scan_fwd_kernel_traitsILi32ELi4ELi1ELb1ELb0ELb1ELb0EN3c108BFloat16EfEEv13SSMParamsBase,(.L_x_5474 - _Z25selective_scan_fwd_kernelI32Selective_Scan_fwd_kernel_traitsILi32ELi4ELi1ELb1ELb0ELb1ELb0EN3c108BFloat16EfEEv13SSMParamsBase)
        .other          _Z25selective_scan_fwd_kernelI32Selective_Scan_fwd_kernel_traitsILi32ELi4ELi1ELb1ELb0ELb1ELb0EN3c108BFloat16EfEEv13SSMParamsBase,@"STO_CUDA_ENTRY STV_DEFAULT"
_Z25selective_scan_fwd_kernelI32Selective_Scan_fwd_kernel_traitsILi32ELi4ELi1ELb1ELb0ELb1ELb0EN3c108BFloat16EfEEv13SSMParamsBase:
.text._Z25selective_scan_fwd_kernelI32Selective_Scan_fwd_kernel_traitsILi32ELi4ELi1ELb1ELb0ELb1ELb0EN3c108BFloat16EfEEv13SSMParamsBase:
        /* <DEDUP_REMOVED lines=21> */
[----:B-1----:R-:W-:Y:S01]  /*0150*/  IMAD.MOV.U32 R8, RZ, RZ, RZ ;  /* 0x000000ffff087224 */ /* 0x002fe200078e00ff */
[----:B--2---:R-:W-:-:S05]  /*0160*/  IADD3 R12, RZ, -R9, RZ ;  /* 0x80000009ff0c7210 */ /* 0x004fca0007ffe0ff */
[----:B------:R-:W-:Y:S01]  /*0170*/  IMAD R13, R12, R11, RZ ;  /* 0x0000000b0c0d7224 */ /* 0x000fe200078e02ff */
[----:B0-----:R-:W-:-:S03]  /*0180*/  IABS R6, R3 ;  /* 0x0000000300067213 */ /* 0x001fc60000000000 */
[----:B------:R-:W-:Y:S01]  /*0190*/  IMAD.HI.U32 R9, R9, R13, R8 ;  /* 0x0000000d09097227 */ /* 0x000fe200078e0008 */
[----:B---3--:R-:W0:Y:S05]  /*01a0*/  S2R R4, SR_CTAID.X ;  /* 0x0000000000047919 */ /* 0x008e2a0000002500 */
[----:B------:R-:W-:-:S05]  /*01b0*/  IMAD.HI.U32 R14, R9, R6, RZ ;  /* 0x00000006090e7227 */ /* 0x000fca00078e00ff */
[----:B------:R-:W-:-:S05]  /*01c0*/  IADD3 R5, -R14, RZ, RZ ;  /* 0x000000ff0e057210 */ /* 0x000fca0007ffe1ff */
[----:B------:R-:W-:-:S05]  /*01d0*/  IMAD R8, R11, R5, R6 ;  /* 0x000000050b087224 */ /* 0x000fca00078e0206 */
[----:B------:R-:W-:Y:S02]  /*01e0*/  ISETP.GT.U32.AND P2, PT, R11, R8, PT ;  /* 0x000000080b00720c */ /* 0x000fe40003f44070 */
[----:B------:R-:W-:Y:S02]  /*01f0*/  MOV R10, c[0x0][0x174] ;  /* 0x00005d00000a7a02 */ /* 0x000fe40000000f00 */
[----:B0-----:R-:W-:Y:S02]  /*0200*/  SHF.R.S32.HI R5, RZ, 0x1f, R4 ;  /* 0x0000001fff057819 */ /* 0x001fe40000011404 */
[----:B------:R-:W-:-:S03]  /*0210*/  ISETP.GE.AND P4, PT, R10, 0x1, PT ;  /* 0x000000010a00780c */ /* 0x000fc60003f86270 */
[----:B------:R-:W-:-:S04]  /*0220*/  IMAD R9, R5, c[0x0][0x1d0], RZ ;  /* 0x0000740005097a24 */ /* 0x000fc800078e02ff */
[----:B------:R-:W-:Y:S01]  /*0230*/  @!P2 IADD3 R8, R8, -R11, RZ ;  /* 0x8000000b0808a210 */ /* 0x000fe20007ffe0ff */
[----:B------:R-:W-:-:S03]  /*0240*/  IMAD.WIDE.U32 R6, R4, c[0x0][0x1d0], RZ ;  /* 0x0000740004067a25 */ /* 0x000fc600078e00ff */
[----:B------:R-:W-:Y:S01]  /*0250*/  ISETP.GE.U32.AND P0, PT, R8, R11, PT ;  /* 0x0000000b0800720c */ /* 0x000fe20003f06070 */
[----:B------:R-:W-:Y:S01]  /*0260*/  IMAD R9, R4, c[0x0][0x1d4], R9 ;  /* 0x0000750004097a24 */ /* 0x000fe200078e0209 */
[----:B------:R-:W-:Y:S01]  /*0270*/  LOP3.LUT R8, R3, c[0x0][0x178], RZ, 0x3c, !PT ;  /* 0x00005e0003087a12 */ /* 0x000fe200078e3cff */
[----:B------:R-:W-:Y:S01]  /*0280*/  IMAD R11, R5, c[0x0][0x1b0], RZ ;  /* 0x00006c00050b7a24 */ /* 0x000fe200078e02ff */
[----:B------:R-:W-:Y:S02]  /*0290*/  @!P2 IADD3 R14, R14, 0x1, RZ ;  /* 0x000000010e0ea810 */ /* 0x000fe40007ffe0ff */
[----:B------:R-:W-:Y:S01]  /*02a0*/  IADD3 R13, R7, R9, RZ ;  /* 0x00000009070d7210 */ /* 0x000fe20007ffe0ff */
[----:B------:R-:W-:Y:S01]  /*02b0*/  IMAD R7, R5, c[0x0][0x1e0], RZ ;  /* 0x0000780005077a24 */ /* 0x000fe200078e02ff */
[----:B------:R-:W-:Y:S01]  /*02c0*/  ISETP.GE.AND P3, PT, R8, RZ, PT ;  /* 0x000000ff0800720c */ /* 0x000fe20003f66270 */
[----:B------:R-:W-:-:S04]  /*02d0*/  IMAD.WIDE.U32 R8, R4, c[0x0][0x1b0], RZ ;  /* 0x00006c0004087a25 */ /* 0x000fc800078e00ff */
[----:B------:R-:W-:Y:S01]  /*02e0*/  IMAD R15, R4, c[0x0][0x1b4], R11 ;  /* 0x00006d00040f7a24 */ /* 0x000fe200078e020b */
[----:B------:R-:W-:Y:S01]  /*02f0*/  ISETP.NE.AND P1, PT, RZ, c[0x0][0x178], PT ;  /* 0x00005e00ff007a0c */ /* 0x000fe20003f25270 */
[----:B------:R-:W-:Y:S01]  /*0300*/  IMAD.MOV.U32 R12, RZ, RZ, R6 ;  /* 0x000000ffff0c7224 */ /* 0x000fe200078e0006 */
[----:B------:R-:W-:Y:S01]  /*0310*/  @P0 IADD3 R14, R14, 0x1, RZ ;  /* 0x000000010e0e0810 */ /* 0x000fe20007ffe0ff */
[C---:B------:R-:W-:Y:S01]  /*0320*/  IMAD R17, R4.reuse, c[0x0][0x1e4], R7 ;  /* 0x0000790004117a24 */ /* 0x040fe200078e0207 */
[----:B------:R-:W-:Y:S01]  /*0330*/  IADD3 R7, R9, R15, RZ ;  /* 0x0000000f09077210 */ /* 0x000fe20007ffe0ff */
[----:B------:R-:W-:-:S04]  /*0340*/  IMAD.WIDE.U32 R10, R4, c[0x0][0x1e0], RZ ;  /* 0x00007800040a7a25 */ /* 0x000fc800078e00ff */
[----:B------:R-:W-:Y:S01]  /*0350*/  IMAD R6, R2, c[0x0][0x1d8], RZ ;  /* 0x0000760002067a24 */ /* 0x000fe200078e02ff */
[----:B------:R-:W-:Y:S06]  /*0360*/  @!P4 EXIT ;  /* 0x000000000000c94d */ /* 0x000fec0003800000 */
[C---:B------:R-:W-:Y:S01]  /*0370*/  IMAD R15, R3.reuse, c[0x0][0x1dc], R6 ;  /* 0x00007700030f7a24 */ /* 0x040fe200078e0206 */
[----:B------:R-:W0:Y:S01]  /*0380*/  S2R R9, SR_TID.X ;  /* 0x0000000000097919 */ /* 0x000e220000002100 */
[----:B------:R-:W-:Y:S01]  /*0390*/  IMAD.WIDE.U32 R12, R3, c[0x0][0x1d8], R12 ;  /* 0x00007600030c7a25 */ /* 0x000fe200078e000c */
[----:B------:R-:W-:Y:S02]  /*03a0*/  @!P3 IADD3 R14, -R14, RZ, RZ ;  /* 0x000000ff0e0eb210 */ /* 0x000fe40007ffe1ff */
[----:B------:R-:W-:Y:S01]  /*03b0*/  @!P1 LOP3.LUT R14, RZ, c[0x0][0x178], RZ, 0x33, !PT ;  /* 0x00005e00ff0e9a12 */ /* 0x000fe200078e33ff */
[----:B------:R-:W-:Y:S01]  /*03c0*/  IMAD R18, R2, c[0x0][0x1e8], RZ ;  /* 0x00007a0002127a24 */ /* 0x000fe200078e02ff */
[----:B------:R-:W-:Y:S01]  /*03d0*/  MOV R6, R8 ;  /* 0x0000000800067202 */ /* 0x000fe20000000f00 */
[----:B------:R-:W-:Y:S01]  /*03e0*/  IMAD.IADD R13, R13, 0x1, R15 ;  /* 0x000000010d0d7824 */ /* 0x000fe200078e020f */
[----:B------:R-:W-:-:S02]  /*03f0*/  LEA R16, P0, R12, c[0x0][0x240], 0x1 ;  /* 0x000090000c107a11 */ /* 0x000fc400078008ff */
[----:B------:R-:W-:Y:S01]  /*0400*/  IADD3 R11, R11, R17, RZ ;  /* 0x000000110b0b7210 */ /* 0x000fe20007ffe0ff */
[C---:B------:R-:W-:Y:S01]  /*0410*/  IMAD R17, R3.reuse, c[0x0][0x1ec], R18 ;  /* 0x00007b0003117a24 */ /* 0x040fe200078e0212 */
[----:B------:R-:W-:Y:S01]  /*0420*/  LEA.HI.X R18, R12, c[0x0][0x244], R13, 0x1, P0 ;  /* 0x000091000c127a11 */ /* 0x000fe200000f0c0d */
[----:B------:R-:W-:Y:S01]  /*0430*/  IMAD.WIDE.U32 R12, R14, c[0x0][0x1c8], R6 ;  /* 0x000072000e0c7a25 */ /* 0x000fe200078e0006 */
[----:B------:R-:W-:Y:S01]  /*0440*/  SHF.R.S32.HI R8, RZ, 0x1f, R14 ;  /* 0x0000001fff087819 */ /* 0x000fe2000001140e */
[----:B------:R-:W1:Y:S02]  /*0450*/  S2R R6, SR_LANEID ;  /* 0x0000000000067919 */ /* 0x000e640000000000 */
[----:B------:R-:W-:-:S04]  /*0460*/  IMAD.WIDE.U32 R10, R3, c[0x0][0x1e8], R10 ;  /* 0x00007a00030a7a25 */ /* 0x000fc800078e000a */
[----:B------:R-:W-:Y:S01]  /*0470*/  IMAD R15, R8, c[0x0][0x1c8], RZ ;  /* 0x00007200080f7a24 */ /* 0x000fe200078e02ff */
[----:B------:R-:W-:Y:S01]  /*0480*/  IADD3 R17, R11, R17, RZ ;  /* 0x000000110b117210 */ /* 0x000fe20007ffe0ff */
[----:B------:R-:W-:Y:S01]  /*0490*/  IMAD R7, R4, c[0x0][0x164], R3 ;  /* 0x0000590004077a24 */ /* 0x000fe200078e0203 */
[----:B------:R-:W-:Y:S01]  /*04a0*/  LEA R11, P0, R10, c[0x0][0x248], 0x1 ;  /* 0x000092000a0b7a11 */ /* 0x000fe200078008ff */
[----:B------:R-:W-:Y:S01]  /*04b0*/  IMAD R15, R14, c[0x0][0x1cc], R15 ;  /* 0x000073000e0f7a24 */ /* 0x000fe200078e020f */
[----:B------:R-:W-:Y:S01]  /*04c0*/  LEA R14, P1, R12, c[0x0][0x230], 0x1 ;  /* 0x00008c000c0e7a11 */ /* 0x000fe200078208ff */
[----:B------:R-:W-:Y:S01]  /*04d0*/  IMAD R45, R7, c[0x0][0x174], RZ ;  /* 0x00005d00072d7a24 */ /* 0x000fe200078e02ff */
[----:B0-----:R-:W-:Y:S02]  /*04e0*/  SHF.R.S32.HI R8, RZ, 0x1f, R9 ;  /* 0x0000001fff087819 */ /* 0x001fe40000011409 */
[----:B------:R-:W-:Y:S01]  /*04f0*/  IADD3 R15, R13, R15, RZ ;  /* 0x0000000f0d0f7210 */ /* 0x000fe20007ffe0ff */
[----:B------:R-:W-:Y:S01]  /*0500*/  IMAD R45, R45, c[0x0][0x16c], RZ ;  /* 0x00005b002d2d7a24 */ /* 0x000fe200078e02ff */
[----:B------:R-:W-:Y:S01]  /*0510*/  LEA.HI.X R13, R10, c[0x0][0x24c], R17, 0x1, P0 ;  /* 0x000093000a0d7a11 */ /* 0x000fe200000f0c11 */
[----:B------:R-:W-:Y:S01]  /*0520*/  IMAD.MOV.U32 R10, RZ, RZ, R16 ;  /* 0x000000ffff0a7224 */ /* 0x000fe200078e0010 */
[----:B------:R-:W-:-:S02]  /*0530*/  LEA.HI.X R15, R12, c[0x0][0x234], R15, 0x1, P1 ;  /* 0x00008d000c0f7a11 */ /* 0x000fc400008f0c0f */
[C---:B------:R-:W-:Y:S02]  /*0540*/  SHF.L.U64.HI R8, R9.reuse, 0x3, R8 ;  /* 0x0000000309087819 */ /* 0x040fe40000010208 */
[----:B------:R-:W-:Y:S02]  /*0550*/  MOV R12, R11 ;  /* 0x0000000b000c7202 */ /* 0x000fe40000000f00 */
[----:B------:R-:W-:Y:S02]  /*0560*/  MOV R7, RZ ;  /* 0x000000ff00077202 */ /* 0x000fe40000000f00 */
[----:B------:R-:W-:Y:S02]  /*0570*/  SHF.L.U32 R9, R9, 0x3, RZ ;  /* 0x0000000309097819 */ /* 0x000fe400000006ff */
[----:B-1----:R-:W-:Y:S02]  /*0580*/  MOV R11, R18 ;  /* 0x00000012000b7202 */ /* 0x002fe40000000f00 */
.L_x_5243:
[----:B------:R-:W-:Y:S01]  /*0590*/  BAR.SYNC.DEFER_BLOCKING 0x0 ;  /* 0x0000000000007b1d */ /* 0x000fe20000010000 */
[----:B0-----:R-:W-:-:S04]  /*05a0*/  IADD3 R16, P0, R12, R9, RZ ;  /* 0x000000090c107210 */ /* 0x001fc80007f1e0ff */
[----:B------:R-:W-:-:S06]  /*05b0*/  IADD3.X R17, R13, R8, RZ, P0, !PT ;  /* 0x000000080d117210 */ /* 0x000fcc00007fe4ff */
[----:B------:R-:W2:Y:S01]  /*05c0*/  LDG.E.64 R16, [R16.64] ;  /* 0x0000000410107981 */ /* 0x000ea2000c1e1b00 */
[----:B------:R-:W-:-:S04]  /*05d0*/  IADD3 R20, P0, R10, R9, RZ ;  /* 0x000000090a147210 */ /* 0x000fc80007f1e0ff */
[----:B------:R-:W-:-:S06]  /*05e0*/  IADD3.X R21, R11, R8, RZ, P0, !PT ;  /* 0x000000080b157210 */ /* 0x000fcc00007fe4ff */
[----:B-----5:R-:W5:Y:S01]  /*05f0*/  LDG.E.64 R20, [R20.64] ;  /* 0x0000000414147981 */ /* 0x020f62000c1e1b00 */
[----:B------:R-:W-:Y:S01]  /*0600*/  ULDC.U8 UR6, c[0x0][0x17e] ;  /* 0x00005f8000067ab9 */ /* 0x000fe20000000000 */
[----:B------:R-:W-:Y:S01]  /*0610*/  BSSY B0, `(.L_x_5230) ;  /* 0x0000035000007945 */ /* 0x000fe20003800000 */
[----:B--2---:R-:W-:Y:S01]  /*0620*/  IMAD.MOV.U32 R18, RZ, RZ, R16 ;  /* 0x000000ffff127224 */ /* 0x004fe200078e0010 */
        /* <DEDUP_REMOVED lines=22> */
[----:B------:R-:W-:-:S04]  /*0790*/  MOV R27, 0x3d39bf78 ;  /* 0x3d39bf78001b7802 */ /* 0x000fc80000000f00 */
        /* <DEDUP_REMOVED lines=28> */
.L_x_5231:
[----:B------:R-:W-:Y:S05]  /*0960*/  BSYNC B0 ;  /* 0x0000000000007941 */ /* 0x000fea0003800000 */
.L_x_5230:
[----:B------:R-:W-:Y:S01]  /*0970*/  BSSY B0, `(.L_x_5232) ;  /* 0x0000021000007945 */ /* 0x000fe20003800000 */
        /* <DEDUP_REMOVED lines=15> */
[----:B------:R-:W-:-:S04]  /*0a70*/  FFMA.FTZ R24, R17, R24, -0.13229703903198242188 ;  /* 0xbe0778e011187423 */ /* 0x000fc80000010018 */
[----:B------:R-:W-:-:S04]  /*0a80*/  FFMA.FTZ R24, R17, R24, 0.14491446316242218018 ;  /* 0x3e14647511187423 */ /* 0x000fc80000010018 */
[----:B------:R-:W-:-:S04]  /*0a90*/  FFMA.FTZ R24, R17, R24, -0.16641564667224884033 ;  /* 0xbe2a68dd11187423 */ /* 0x000fc80000010018 */
[----:B------:R-:W-:-:S04]  /*0aa0*/  FFMA.FTZ R24, R17, R24, 0.19988867640495300293 ;  /* 0x3e4caf9e11187423 */ /* 0x000fc80000010018 */
[----:B------:R-:W-:-:S04]  /*0ab0*/  FFMA.FTZ R24, R17, R24, -0.25000196695327758789 ;  /* 0xbe80004211187423 */ /* 0x000fc80000010018 */
[----:B------:R-:W-:-:S04]  /*0ac0*/  FFMA.FTZ R24, R17, R24, 0.33333510160446166992 ;  /* 0x3eaaaae611187423 */ /* 0x000fc80000010018 */
[----:B------:R-:W-:-:S04]  /*0ad0*/  FFMA.FTZ R24, R17, R24, -0.5 ;  /* 0xbf00000011187423 */ /* 0x000fc80000010018 */
[----:B------:R-:W-:Y:S02]  /*0ae0*/  FMUL.FTZ R26, R17, R24 ;  /* 0x00000018111a7220 */ /* 0x000fe40000410000 */
[----:B0-----:R-:W-:Y:S02]  /*0af0*/  FMUL.FTZ R24, R23, 1.1920928955078125e-07 ;  /* 0x3400000017187820 */ /* 0x001fe40000410000 */
        /* <DEDUP_REMOVED lines=8> */
.L_x_5233:
[----:B------:R-:W-:Y:S05]  /*0b80*/  BSYNC B0 ;  /* 0x0000000000007941 */ /* 0x000fea0003800000 */
.L_x_5232:
[----:B------:R-:W-:Y:S01]  /*0b90*/  BSSY B0, `(.L_x_5234) ;  /* 0x0000021000007945 */ /* 0x000fe20003800000 */
[----:B------:R-:W-:Y:S05]  /*0ba0*/  @P3 BRA `(.L_x_5235) ;  /* 0x000001f000003947 */ /* 0x000fea0003800000 */
[----:B------:R-:W-:Y:S01]  /*0bb0*/  FMUL.FTZ R22, R18, 1.4426950216293334961 ;  /* 0x3fb8aa3b12167820 */ /* 0x000fe20000410000 */
[----:B------:R-:W-:Y:S01]  /*0bc0*/  HFMA2.MMA R27, -RZ, RZ, 1.3056640625, -1.8671875 ;  /* 0x3d39bf78ff1b7435 */ /* 0x000fe200000001ff */
[----:B------:R-:W-:-:S04]  /*0bd0*/  IMAD.MOV.U32 R25, RZ, RZ, 0x3e800000 ;  /* 0x3e800000ff197424 */ /* 0x000fc800078e00ff */
        /* <DEDUP_REMOVED lines=28> */
.L_x_5235:
[----:B------:R-:W-:Y:S05]  /*0da0*/  BSYNC B0 ;  /* 0x0000000000007941 */ /* 0x000fea0003800000 */
.L_x_5234:
[----:B------:R-:W-:Y:S01]  /*0db0*/  BSSY B0, `(.L_x_5236) ;  /* 0x0000021000007945 */ /* 0x000fe20003800000 */
[----:B------:R-:W-:Y:S05]  /*0dc0*/  @P2 BRA `(.L_x_5237) ;  /* 0x000001f000002947 */ /* 0x000fea0003800000 */
[----:B------:R-:W-:Y:S01]  /*0dd0*/  FMUL.FTZ R22, R19, 1.4426950216293334961 ;  /* 0x3fb8aa3b13167820 */ /* 0x000fe20000410000 */
[----:B------:R-:W-:Y:S01]  /*0de0*/  MOV R25, 0x3e800000 ;  /* 0x3e80000000197802 */ /* 0x000fe20000000f00 */
[----:B------:R-:W-:-:S04]  /*0df0*/  HFMA2.MMA R26, -RZ, RZ, 1.3056640625, -1.8671875 ;  /* 0x3d39bf78ff1a7435 */ /* 0x000fc800000001ff */
        /* <DEDUP_REMOVED lines=28> */
.L_x_5237:
[----:B------:R-:W-:Y:S05]  /*0fc0*/  BSYNC B0 ;  /* 0x0000000000007941 */ /* 0x000fea0003800000 */
.L_x_5236:
        /* <DEDUP_REMOVED lines=19> */
[----:B------:R-:W0:Y:S01]  /*1100*/  S2R R35, SR_TID.X ;  /* 0x0000000000237919 */ /* 0x000e220000002100 */
[----:B------:R-:W-:Y:S02]  /*1110*/  FMUL.FTZ R36, R20, R19 ;  /* 0x0000001314247220 */ /* 0x000fe40000410000 */
[----:B------:R-:W-:Y:S01]  /*1120*/  IMAD.MOV.U32 R38, RZ, RZ, RZ ;  /* 0x000000ffff267224 */ /* 0x000fe200078e00ff */
[----:B0-----:R-:W-:-:S04]  /*1130*/  LOP3.LUT P0, RZ, R35, 0x1f, RZ, 0xc0, !PT ;  /* 0x0000001f23ff7812 */ /* 0x001fc8000780c0ff */
[----:B------:R-:W-:Y:S02]  /*1140*/  ISETP.EQ.OR P0, PT, R7, RZ, P0 ;  /* 0x000000ff0700720c */ /* 0x000fe40000702670 */
.L_x_5241:
        /* <DEDUP_REMOVED lines=13> */
[----:B------:R-:W-:Y:S02]  /*1220*/  IMAD R40, R2, c[0x0][0x198], RZ ;  /* 0x0000660002287a24 */ /* 0x000fe400078e02ff */
[----:B------:R-:W-:-:S04]  /*1230*/  IMAD.WIDE.U32 R20, R38, c[0x0][0x1c0], RZ ;  /* 0x0000700026147a25 */ /* 0x000fc800078e00ff */
[----:B------:R-:W-:Y:S02]  /*1240*/  IMAD R23, R38, c[0x0][0x1c4], R23 ;  /* 0x0000710026177a24 */ /* 0x000fe400078e0217 */
[C---:B------:R-:W-:Y:S01]  /*1250*/  IMAD R37, R3.reuse, c[0x0][0x19c], R40 ;  /* 0x0000670003257a24 */ /* 0x040fe200078e0228 */
[----:B------:R-:W-:Y:S01]  /*1260*/  LEA R40, P1, R20, R14, 0x1 ;  /* 0x0000000e14287211 */ /* 0x000fe200078208ff */
[----:B------:R-:W-:Y:S01]  /*1270*/  IMAD.WIDE.U32 R24, R3, c[0x0][0x198], RZ ;  /* 0x0000660003187a25 */ /* 0x000fe200078e00ff */
[----:B------:R-:W-:-:S03]  /*1280*/  IADD3 R21, R21, R23, RZ ;  /* 0x0000001715157210 */ /* 0x000fc60007ffe0ff */
[----:B------:R-:W-:Y:S01]  /*1290*/  IMAD R23, R22, c[0x0][0x1a0], RZ ;  /* 0x0000680016177a24 */ /* 0x000fe200078e02ff */
[----:B------:R-:W-:Y:S02]  /*12a0*/  LEA.HI.X R21, R20, R15, R21, 0x1, P1 ;  /* 0x0000000f14157211 */ /* 0x000fe400008f0c15 */
[----:B------:R-:W-:Y:S01]  /*12b0*/  IADD3 R20, P1, R40, R9, RZ ;  /* 0x0000000928147210 */ /* 0x000fe20007f3e0ff */
[----:B------:R-:W-:Y:S01]  /*12c0*/  IMAD R23, R38, c[0x0][0x1a4], R23 ;  /* 0x0000690026177a24 */ /* 0x000fe200078e0217 */
[----:B------:R-:W-:Y:S02]  /*12d0*/  IADD3 R25, R25, R37, RZ ;  /* 0x0000002519197210 */ /* 0x000fe40007ffe0ff */
[----:B------:R-:W-:-:S03]  /*12e0*/  IADD3.X R21, R21, R8, RZ, P1, !PT ;  /* 0x0000000815157210 */ /* 0x000fc60000ffe4ff */
[----:B------:R-:W-:-:S03]  /*12f0*/  IMAD.WIDE.U32 R24, R38, c[0x0][0x1a0], R24 ;  /* 0x0000680026187a25 */ /* 0x000fc600078e0018 */
[----:B------:R-:W3:Y:S01]  /*1300*/  LDG.E.64 R20, [R20.64] ;  /* 0x0000000414147981 */ /* 0x000ee2000c1e1b00 */
[----:B------:R-:W-:Y:S01]  /*1310*/  IMAD.IADD R23, R25, 0x1, R23 ;  /* 0x0000000119177824 */ /* 0x000fe200078e0217 */
[----:B------:R-:W-:-:S04]  /*1320*/  LEA R22, P1, R24, c[0x0][0x228], 0x2 ;  /* 0x00008a0018167a11 */ /* 0x000fc800078210ff */
[----:B------:R-:W-:-:S05]  /*1330*/  LEA.HI.X R23, R24, c[0x0][0x22c], R23, 0x2, P1 ;  /* 0x00008b0018177a11 */ /* 0x000fca00008f1417 */
[----:B------:R0:W5:Y:S01]  /*1340*/  LDG.E R37, [R22.64] ;  /* 0x0000000416257981 */ /* 0x000162000c1e1900 */
[C---:B------:R-:W-:Y:S01]  /*1350*/  ISETP.GE.AND P1, PT, R6.reuse, 0x1, PT ;  /* 0x000000010600780c */ /* 0x040fe20003f26270 */
[----:B------:R-:W-:Y:S01]  /*1360*/  BSSY B0, `(.L_x_5239) ;  /* 0x0000046000007945 */ /* 0x000fe20003800000 */
[C---:B------:R-:W-:Y:S02]  /*1370*/  ISETP.GE.AND P2, PT, R6.reuse, 0x10, PT ;  /* 0x000000100600780c */ /* 0x040fe40003f46270 */
[----:B------:R-:W-:Y:S01]  /*1380*/  ISETP.NE.AND P3, PT, R6, 0x1f, PT ;  /* 0x0000001f0600780c */ /* 0x000fe20003f65270 */
[----:B--2---:R-:W-:-:S04]  /*1390*/  FMUL.FTZ R26, R26, 1.4426950216293334961 ;  /* 0x3fb8aa3b1a1a7820 */ /* 0x004fc80000410000 */
[C---:B------:R-:W-:Y:S02]  /*13a0*/  FMUL.FTZ R40, R26.reuse, R17 ;  /* 0x000000111a287220 */ /* 0x040fe40000410000 */
[C---:B------:R-:W-:Y:S02]  /*13b0*/  FMUL.FTZ R39, R26.reuse, R16 ;  /* 0x000000101a277220 */ /* 0x040fe40000410000 */
[C---:B------:R-:W-:Y:S02]  /*13c0*/  FMUL.FTZ R41, R26.reuse, R18 ;  /* 0x000000121a297220 */ /* 0x040fe40000410000 */
[----:B------:R-:W1:Y:S01]  /*13d0*/  MUFU.EX2 R40, R40 ;  /* 0x0000002800287308 */ /* 0x000e620000000800 */
[----:B------:R-:W-:-:S07]  /*13e0*/  FMUL.FTZ R43, R26, R19 ;  /* 0x000000131a2b7220 */ /* 0x000fce0000410000 */
[----:B------:R-:W0:Y:S08]  /*13f0*/  MUFU.EX2 R39, R39 ;  /* 0x0000002700277308 */ /* 0x000e300000000800 */
[----:B------:R-:W2:Y:S01]  /*1400*/  MUFU.EX2 R41, R41 ;  /* 0x0000002900297308 */ /* 0x000ea20000000800 */
[----:B-1----:R-:W-:-:S07]  /*1410*/  FFMA.FTZ R24, R32, R40, R33 ;  /* 0x0000002820187223 */ /* 0x002fce0000010021 */
[----:B------:R-:W1:Y:S01]  /*1420*/  MUFU.EX2 R43, R43 ;  /* 0x0000002b002b7308 */ /* 0x000e620000000800 */
[----:B0-----:R-:W-:Y:S02]  /*1430*/  FMUL.FTZ R22, R39, R40 ;  /* 0x0000002827167220 */ /* 0x001fe40000410000 */
[C---:B--2---:R-:W-:Y:S02]  /*1440*/  FFMA.FTZ R24, R41.reuse, R24, R34 ;  /* 0x0000001829187223 */ /* 0x044fe40000010022 */
        /* <DEDUP_REMOVED lines=19> */
[----:B------:R-:W-:Y:S01]  /*1580*/  ISETP.GE.AND P1, PT, R6, 0x8, PT ;  /* 0x000000080600780c */ /* 0x000fe20003f26270 */
[----:B------:R-:W-:Y:S02]  /*1590*/  HFMA2.MMA R25, -RZ, RZ, 0, 0 ;  /* 0x00000000ff197435 */ /* 0x000fe400000001ff */
[----:B------:R-:W1:Y:S08]  /*15a0*/  SHFL.UP PT, R27, R22, 0x8, RZ ;  /* 0x05000000161b7989 */ /* 0x000e7000000e00ff */
[----:B------:R-:W-:Y:S02]  /*15b0*/  @!P0 LDS.64 R24, [R38.X8+0x130] ;  /* 0x0001300026188984 */ /* 0x000fe40000008a00 */
[----:B0-----:R-:W-:-:S02]  /*15c0*/  @P1 FFMA.FTZ R23, R22, R26, R23 ;  /* 0x0000001a16171223 */ /* 0x001fc40000010017 */
[----:B-1----:R-:W-:-:S03]  /*15d0*/  @P1 FMUL.FTZ R22, R22, R27 ;  /* 0x0000001b16161220 */ /* 0x002fc60000410000 */
[----:B------:R-:W0:Y:S01]  /*15e0*/  SHFL.UP PT, R26, R23, 0x10, RZ ;  /* 0x06000000171a7989 */ /* 0x000e2200000e00ff */
[----:B------:R-:W-:-:S03]  /*15f0*/  ISETP.NE.AND P1, PT, R6, RZ, PT ;  /* 0x000000ff0600720c */ /* 0x000fc60003f25270 */
[----:B------:R-:W1:Y:S01]  /*1600*/  SHFL.UP PT, R27, R22, 0x10, RZ ;  /* 0x06000000161b7989 */ /* 0x000e6200000e00ff */
[C---:B0-----:R-:W-:Y:S02]  /*1610*/  @P2 FFMA.FTZ R23, R22.reuse, R26, R23 ;  /* 0x0000001a16172223 */ /* 0x041fe40000010017 */
[----:B-1----:R-:W-:Y:S01]  /*1620*/  @P2 FMUL.FTZ R22, R22, R27 ;  /* 0x0000001b16162220 */ /* 0x002fe20000410000 */
[----:B------:R-:W-:-:S04]  /*1630*/  ISETP.NE.AND P2, PT, R35, RZ, PT ;  /* 0x000000ff2300720c */ /* 0x000fc80003f45270 */
[----:B------:R-:W-:Y:S04]  /*1640*/  @!P3 STS.64 [0x110], R22 ;  /* 0x00011016ff00b388 */ /* 0x000fe80000000a00 */
[----:B------:R-:W-:Y:S01]  /*1650*/  BAR.SYNC.DEFER_BLOCKING 0x0 ;  /* 0x0000000000007b1d */ /* 0x000fe20000010000 */
[----:B------:R-:W-:-:S05]  /*1660*/  ISETP.NE.AND P3, PT, R35, RZ, PT ;  /* 0x000000ff2300720c */ /* 0x000fca0003f65270 */
[----:B------:R-:W0:Y:S04]  /*1670*/  SHFL.UP PT, R23, R23, 0x1, RZ ;  /* 0x0420000017177989 */ /* 0x000e2800000e00ff */
[----:B------:R-:W1:Y:S04]  /*1680*/  SHFL.UP PT, R22, R22, 0x1, RZ ;  /* 0x0420000016167989 */ /* 0x000e6800000e00ff */
[----:B------:R-:W-:Y:S04]  /*1690*/  @!P1 STS.64 [0x120], R24 ;  /* 0x00012018ff009388 */ /* 0x000fe80000000a00 */
[----:B------:R-:W2:Y:S01]  /*16a0*/  LDS.64 R26, [0x110] ;  /* 0x00011000ff1a7984 */ /* 0x000ea20000000a00 */
[----:B0-----:R-:W-:-:S03]  /*16b0*/  @!P1 MOV R23, R25 ;  /* 0x0000001900179202 */ /* 0x001fc60000000f00 */
[----:B------:R-:W-:Y:S01]  /*16c0*/  BAR.SYNC.DEFER_BLOCKING 0x0 ;  /* 0x0000000000007b1d */ /* 0x000fe20000010000 */
[----:B-1----:R-:W-:-:S05]  /*16d0*/  @!P1 MOV R22, R24 ;  /* 0x0000001800169202 */ /* 0x002fca0000000f00 */
[----:B------:R-:W0:Y:S01]  /*16e0*/  LDS R42, [0x124] ;  /* 0x00012400ff2a7984 */ /* 0x000e220000000800 */
[C---:B--2---:R-:W-:Y:S02]  /*16f0*/  FFMA.FTZ R27, R26.reuse, R25, R27 ;  /* 0x000000191a1b7223 */ /* 0x044fe4000001001b */
[----:B------:R-:W-:Y:S02]  /*1700*/  FMUL.FTZ R26, R26, R24 ;  /* 0x000000181a1a7220 */ /* 0x000fe40000410000 */
[----:B0-----:R-:W-:Y:S01]  /*1710*/  @P2 FFMA.FTZ R23, R42, R22, R23 ;  /* 0x000000162a172223 */ /* 0x001fe20000010017 */
[----:B---3--:R-:W-:Y:S01]  /*1720*/  PRMT R22, RZ, 0x5410, R20 ;  /* 0x00005410ff167816 */ /* 0x008fe20000000014 */
        /* <DEDUP_REMOVED lines=9> */
.L_x_5240:
[----:B------:R-:W-:Y:S05]  /*17c0*/  BSYNC B0 ;  /* 0x0000000000007941 */ /* 0x000fea0003800000 */
.L_x_5239:
[----:B0-----:R-:W-:Y:S01]  /*17d0*/  IADD3 R38, R38, 0x1, RZ ;  /* 0x0000000126267810 */ /* 0x001fe20007ffe0ff */
[----:B------:R-:W-:Y:S01]  /*17e0*/  FFMA.FTZ R23, R39, R23, R32 ;  /* 0x0000001727177223 */ /* 0x000fe20000010020 */
[----:B------:R-:W-:Y:S01]  /*17f0*/  PRMT R24, RZ, 0x5410, R21 ;  /* 0x00005410ff187816 */ /* 0x000fe20000000015 */
[----:B-----5:R-:W-:Y:S01]  /*1800*/  FMUL.FTZ R22, R22, R37 ;  /* 0x0000002516167220 */ /* 0x020fe20000410000 */
[----:B------:R-:W-:Y:S01]  /*1810*/  ISETP.GE.AND P1, PT, R38, c[0x0][0x16c], PT ;  /* 0x00005b0026007a0c */ /* 0x000fe20003f26270 */
[----:B------:R-:W-:Y:S01]  /*1820*/  FFMA.FTZ R40, R40, R23, R33 ;  /* 0x0000001728287223 */ /* 0x000fe20000010021 */
[----:B------:R-:W-:Y:S01]  /*1830*/  PRMT R20, RZ, 0x7610, R20 ;  /* 0x00007610ff147816 */ /* 0x000fe20000000014 */
[----:B------:R-:W-:Y:S01]  /*1840*/  FFMA.FTZ R28, R23, R22, R28 ;  /* 0x00000016171c7223 */ /* 0x000fe2000001001c */
[----:B------:R-:W-:Y:S01]  /*1850*/  PRMT R26, RZ, 0x7610, R21 ;  /* 0x00007610ff1a7816 */ /* 0x000fe20000000015 */
[----:B------:R-:W-:Y:S02]  /*1860*/  FFMA.FTZ R41, R41, R40, R34 ;  /* 0x0000002829297223 */ /* 0x000fe40000010022 */
[----:B------:R-:W-:-:S02]  /*1870*/  FMUL.FTZ R21, R24, R37 ;  /* 0x0000002518157220 */ /* 0x000fc40000410000 */
[-C--:B------:R-:W-:Y:S02]  /*1880*/  FMUL.FTZ R20, R20, R37.reuse ;  /* 0x0000002514147220 */ /* 0x080fe40000410000 */
[----:B------:R-:W-:Y:S02]  /*1890*/  FMUL.FTZ R24, R26, R37 ;  /* 0x000000251a187220 */ /* 0x000fe40000410000 */
[----:B------:R-:W-:Y:S02]  /*18a0*/  FFMA.FTZ R43, R43, R41, R36 ;  /* 0x000000292b2b7223 */ /* 0x000fe40000010024 */
[----:B------:R-:W-:Y:S02]  /*18b0*/  FFMA.FTZ R29, R40, R20, R29 ;  /* 0x00000014281d7223 */ /* 0x000fe4000001001d */
[----:B------:R-:W-:Y:S02]  /*18c0*/  FFMA.FTZ R30, R41, R21, R30 ;  /* 0x00000015291e7223 */ /* 0x000fe4000001001e */
[----:B------:R-:W-:Y:S01]  /*18d0*/  FFMA.FTZ R31, R43, R24, R31 ;  /* 0x000000182b1f7223 */ /* 0x000fe2000001001f */
[----:B------:R-:W-:Y:S05]  /*18e0*/  @!P1 BRA `(.L_x_5241) ;  /* 0xfffff86000009947 */ /* 0x000fea000383ffff */
.L_x_5238:
[----:B------:R-:W-:Y:S01]  /*18f0*/  SHF.L.U32 R16, R7, 0x7, RZ ;  /* 0x0000000707107819 */ /* 0x000fe200000006ff */
[----:B------:R-:W-:Y:S01]  /*1900*/  IMAD R19, R5, c[0x0][0x200], RZ ;  /* 0x0000800005137a24 */ /* 0x000fe200078e02ff */
[----:B------:R-:W-:Y:S01]  /*1910*/  BAR.SYNC.DEFER_BLOCKING 0x0 ;  /* 0x0000000000007b1d */ /* 0x000fe20000010000 */
[----:B------:R-:W-:Y:S01]  /*1920*/  IMAD R18, R2, c[0x0][0x208], RZ ;  /* 0x0000820002127a24 */ /* 0x000fe200078e02ff */
[----:B------:R-:W-:Y:S01]  /*1930*/  SHF.R.S32.HI R17, RZ, 0x1f, R16 ;  /* 0x0000001fff117819 */ /* 0x000fe20000011410 */
[----:B------:R-:W-:Y:S01]  /*1940*/  IMAD R19, R4, c[0x0][0x204], R19 ;  /* 0x0000810004137a24 */ /* 0x000fe200078e0213 */
[----:B------:R-:W-:-:S02]  /*1950*/  F2FP.BF16.PACK_AB R28, R29, R28 ;  /* 0x0000001c1d1c723e */ /* 0x000fc400000010ff */
[----:B------:R-:W-:Y:S01]  /*1960*/  F2FP.BF16.PACK_AB R29, R31, R30 ;  /* 0x0000001e1f1d723e */ /* 0x000fe200000010ff */
[----:B------:R-:W-:Y:S01]  /*1970*/  IMAD.WIDE.U32 R16, R4, c[0x0][0x200], R16 ;  /* 0x0000800004107a25 */ /* 0x000fe200078e0010 */
[----:B------:R-:W-:Y:S02]  /*1980*/  IADD3 R7, R7, 0x1, RZ ;  /* 0x0000000107077810 */ /* 0x000fe40007ffe0ff */
[----:B------:R-:W-:Y:S01]  /*1990*/  IADD3 R14, P1, R14, 0x100, RZ ;  /* 0x000001000e0e7810 */ /* 0x000fe20007f3e0ff */
[----:B------:R-:W-:Y:S01]  /*19a0*/  IMAD.IADD R17, R17, 0x1, R19 ;  /* 0x0000000111117824 */ /* 0x000fe200078e0213 */
[----:B------:R-:W-:Y:S01]  /*19b0*/  IADD3 R10, P2, R10, 0x100, RZ ;  /* 0x000001000a0a7810 */ /* 0x000fe20007f5e0ff */
[C---:B------:R-:W-:Y:S01]  /*19c0*/  IMAD R19, R3.reuse, c[0x0][0x20c], R18 ;  /* 0x0000830003137a24 */ /* 0x040fe200078e0212 */
[----:B------:R-:W-:Y:S01]  /*19d0*/  IADD3 R12, P3, R12, 0x100, RZ ;  /* 0x000001000c0c7810 */ /* 0x000fe20007f7e0ff */
[----:B------:R-:W-:Y:S01]  /*19e0*/  IMAD.WIDE.U32 R16, R3, c[0x0][0x208], R16 ;  /* 0x0000820003107a25 */ /* 0x000fe200078e0010 */
[----:B------:R-:W-:-:S02]  /*19f0*/  IADD3.X R15, RZ, R15, RZ, P1, !PT ;  /* 0x0000000fff0f7210 */ /* 0x000fc40000ffe4ff */
[----:B------:R-:W-:Y:S02]  /*1a00*/  IADD3.X R11, RZ, R11, RZ, P2, !PT ;  /* 0x0000000bff0b7210 */ /* 0x000fe400017fe4ff */
[----:B------:R-:W-:Y:S02]  /*1a10*/  IADD3 R17, R17, R19, RZ ;  /* 0x0000001311117210 */ /* 0x000fe40007ffe0ff */
[C---:B------:R-:W-:Y:S02]  /*1a20*/  LEA R18, P0, R16.reuse, c[0x0][0x258], 0x1 ;  /* 0x0000960010127a11 */ /* 0x040fe400078008ff */
[----:B------:R-:W-:Y:S02]  /*1a30*/  IADD3.X R13, RZ, R13, RZ, P3, !PT ;  /* 0x0000000dff0d7210 */ /* 0x000fe40001ffe4ff */
[----:B------:R-:W-:Y:S02]  /*1a40*/  LEA.HI.X R17, R16, c[0x0][0x25c], R17, 0x1, P0 ;  /* 0x0000970010117a11 */ /* 0x000fe400000f0c11 */
[----:B------:R-:W-:-:S04]  /*1a50*/  IADD3 R16, P0, R18, R9, RZ ;  /* 0x0000000912107210 */ /* 0x000fc80007f1e0ff */
[----:B------:R-:W-:Y:S02]  /*1a60*/  IADD3.X R17, R17, R8, RZ, P0, !PT ;  /* 0x0000000811117210 */ /* 0x000fe400007fe4ff */
[----:B------:R-:W-:-:S03]  /*1a70*/  ISETP.GE.AND P0, PT, R7, c[0x0][0x174], PT ;  /* 0x00005d0007007a0c */ /* 0x000fc60003f06270 */
[----:B------:R0:W-:Y:S10]  /*1a80*/  STG.E.64 [R16.64], R28 ;  /* 0x0000001c10007986 */ /* 0x0001f4000c101b04 */
[----:B------:R-:W-:Y:S01]  /*1a90*/  @P0 CALL.REL.NOINC `(.L_x_5242) ;  /* 0x0000001000000944 */ /* 0x000fe20003c00000 */
[----:B------:R-:W-:Y:S05]  /*1aa0*/  BRA `(.L_x_5243) ;  /* 0xffffeae000007947 */ /* 0x000fea000383ffff */
.L_x_5242:
[----:B------:R-:W-:Y:S05]  /*1ab0*/  EXIT ;  /* 0x000000000000794d */ /* 0x000fea0003800000 */
.L_x_5244:
        /* <DEDUP_REMOVED lines=12> */
.L_x_5474:


//--------------------- .text._Z25selective_scan_fwd_kernelI32Selective_Scan_fwd_kernel_traitsILi32ELi4ELi1ELb1ELb0ELb1ELb1EN3c108BFloat16EfEEv13SSMParamsBase --------------------------
	.section	.text._Z25selective_scan_fwd_kernelI32Selective_Scan_fwd_kernel_traitsILi32ELi4ELi1ELb1ELb0ELb1ELb1EN3c108BFloat16EfEEv13SSMParamsBase,"ax",@progbits
	.sectioninfo	@"SHI_REGISTERS=50"
	.align	128
        .global         _Z25selective_scan_fwd_kernelI32Selective_Scan_fwd_kernel_traitsILi32ELi4ELi1ELb1ELb0ELb1ELb1EN3c108BFloat16EfEEv13SSMParamsBase
        .type           _Z25selective_scan_fwd_kernelI32Selective_Scan_fwd_kernel_traitsILi32ELi4ELi1ELb1ELb0ELb1ELb1EN3c108BFloat16EfEEv13SSMParamsBase,@function
        .size           _Z25selective_scan_fwd_kernelI32Selective_Scan_fwd_kernel_traitsILi32ELi4ELi1ELb1ELb0ELb1ELb1EN3c108BFloat16EfEEv13SSMParamsBase,(.L_x_5475 - _Z25selective_scan_fwd_kernelI32Selective_Scan_fwd_kernel_traitsILi32ELi4ELi1ELb1ELb0ELb1ELb1EN3c108BFloat16EfEEv13SSMParamsBase)
        .other          _Z25selective_scan_fwd_kernelI32Selective_Scan_fwd_kernel_traitsILi32ELi4ELi1ELb1ELb0ELb1ELb1EN3c108BFloat16EfEEv13SSMParamsBase,@"STO_CUDA_ENTRY STV_DEFAULT"
_Z25selective_scan_fwd_kernelI32Selective_Scan_fwd_kernel_traitsILi32ELi4ELi1ELb1ELb0ELb1ELb1EN3c108BFloat16EfEEv13SSMParamsBase:
.text._Z25selective_scan_fwd_kernelI32Selective_Scan_fwd_kernel_traitsILi32ELi4ELi1ELb1ELb0ELb1ELb1EN3c108BFloat16EfEEv13SSMParamsBase:
        /* <DEDUP_REMOVED lines=40> */
[----:B------:R-:W-:Y:S02]  /*0280*/  IMAD R11, R5, c[0x0][0x1b0], RZ ;  /* 0x00006c00050b7a24 */ /* 0x000fe400078e02ff */
[----:B------:R-:W-:Y:S01]  /*0290*/  IMAD.IADD R13, R7, 0x1, R9 ;  /* 0x00000001070d7824 */ /* 0x000fe200078e0209 */
[----:B------:R-:W-:Y:S01]  /*02a0*/  ISETP.GE.AND P3, PT, R8, RZ, PT ;  /* 0x000000ff0800720c */ /* 0x000fe20003f66270 */
[----:B------:R-:W-:Y:S01]  /*02b0*/  IMAD.WIDE.U32 R8, R4, c[0x0][0x1b0], RZ ;  /* 0x00006c0004087a25 */ /* 0x000fe200078e00ff */
[----:B------:R-:W-:-:S03]  /*02c0*/  @!P2 IADD3 R14, R14, 0x1, RZ ;  /* 0x000000010e0ea810 */ /* 0x000fc60007ffe0ff */
[----:B------:R-:W-:Y:S02]  /*02d0*/  IMAD R7, R5, c[0x0][0x1e0], RZ ;  /* 0x0000780005077a24 */ /* 0x000fe400078e02ff */
[C---:B------:R-:W-:Y:S01]  /*02e0*/  IMAD R15, R4.reuse, c[0x0][0x1b4], R11 ;  /* 0x00006d00040f7a24 */ /* 0x040fe200078e020b */
[----:B------:R-:W-:Y:S01]  /*02f0*/  MOV R12, R6 ;  /* 0x00000006000c7202 */ /* 0x000fe20000000f00 */
[C---:B------:R-:W-:Y:S01]  /*0300*/  IMAD R17, R4.reuse, c[0x0][0x1e4], R7 ;  /* 0x0000790004117a24 */ /* 0x040fe200078e0207 */
[----:B------:R-:W-:Y:S01]  /*0310*/  ISETP.NE.AND P1, PT, RZ, c[0x0][0x178], PT ;  /* 0x00005e00ff007a0c */ /* 0x000fe20003f25270 */
[----:B------:R-:W-:Y:S01]  /*0320*/  IMAD.WIDE.U32 R10, R4, c[0x0][0x1e0], RZ ;  /* 0x00007800040a7a25 */ /* 0x000fe200078e00ff */
[----:B------:R-:W-:Y:S02]  /*0330*/  @P0 IADD3 R14, R14, 0x1, RZ ;  /* 0x000000010e0e0810 */ /* 0x000fe40007ffe0ff */
[----:B------:R-:W-:Y:S01]  /*0340*/  IADD3 R7, R9, R15, RZ ;  /* 0x0000000f09077210 */ /* 0x000fe20007ffe0ff */
[----:B------:R-:W-:Y:S01]  /*0350*/  IMAD R6, R2, c[0x0][0x1d8], RZ ;  /* 0x0000760002067a24 */ /* 0x000fe200078e02ff */
[----:B------:R-:W-:Y:S07]  /*0360*/  @!P4 EXIT ;  /* 0x000000000000c94d */ /* 0x000fee0003800000 */
[C---:B------:R-:W-:Y:S01]  /*0370*/  IMAD R15, R3.reuse, c[0x0][0x1dc], R6 ;  /* 0x00007700030f7a24 */ /* 0x040fe200078e0206 */
[----:B------:R-:W0:Y:S01]  /*0380*/  S2R R9, SR_TID.X ;  /* 0x0000000000097919 */ /* 0x000e220000002100 */
[----:B------:R-:W-:Y:S01]  /*0390*/  IMAD.WIDE.U32 R12, R3, c[0x0][0x1d8], R12 ;  /* 0x00007600030c7a25 */ /* 0x000fe200078e000c */
[----:B------:R-:W-:-:S02]  /*03a0*/  @!P3 IADD3 R14, -R14, RZ, RZ ;  /* 0x000000ff0e0eb210 */ /* 0x000fc40007ffe1ff */
[----:B------:R-:W-:Y:S01]  /*03b0*/  @!P1 LOP3.LUT R14, RZ, c[0x0][0x178], RZ, 0x33, !PT ;  /* 0x00005e00ff0e9a12 */ /* 0x000fe200078e33ff */
[----:B------:R-:W-:Y:S01]  /*03c0*/  IMAD R18, R2, c[0x0][0x1e8], RZ ;  /* 0x00007a0002127a24 */ /* 0x000fe200078e02ff */
[----:B------:R-:W-:Y:S02]  /*03d0*/  MOV R6, R8 ;  /* 0x0000000800067202 */ /* 0x000fe40000000f00 */
[----:B------:R-:W-:Y:S02]  /*03e0*/  IADD3 R13, R13, R15, RZ ;  /* 0x0000000f0d0d7210 */ /* 0x000fe40007ffe0ff */
[C---:B------:R-:W-:Y:S02]  /*03f0*/  LEA R16, P0, R12.reuse, c[0x0][0x240], 0x1 ;  /* 0x000090000c107a11 */ /* 0x040fe400078008ff */
        /* <DEDUP_REMOVED lines=14> */
[----:B0-----:R-:W-:Y:S01]  /*04e0*/  SHF.R.S32.HI R8, RZ, 0x1f, R9 ;  /* 0x0000001fff087819 */ /* 0x001fe20000011409 */
[----:B------:R-:W-:Y:S01]  /*04f0*/  IMAD.IADD R15, R13, 0x1, R15 ;  /* 0x000000010d0f7824 */ /* 0x000fe200078e020f */
[----:B------:R-:W-:Y:S01]  /*0500*/  LEA.HI.X R13, R10, c[0x0][0x24c], R17, 0x1, P0 ;  /* 0x000093000a0d7a11 */ /* 0x000fe200000f0c11 */
[----:B------:R-:W-:Y:S01]  /*0510*/  IMAD R45, R45, c[0x0][0x16c], RZ ;  /* 0x00005b002d2d7a24 */ /* 0x000fe200078e02ff */
[----:B------:R-:W-:-:S02]  /*0520*/  SHF.L.U64.HI R8, R9, 0x3, R8 ;  /* 0x0000000309087819 */ /* 0x000fc40000010208 */
[----:B------:R-:W-:Y:S02]  /*0530*/  LEA.HI.X R15, R12, c[0x0][0x234], R15, 0x1, P1 ;  /* 0x00008d000c0f7a11 */ /* 0x000fe400008f0c0f */
[----:B------:R-:W-:Y:S02]  /*0540*/  MOV R12, R11 ;  /* 0x0000000b000c7202 */ /* 0x000fe40000000f00 */
[----:B------:R-:W-:Y:S02]  /*0550*/  MOV R7, RZ ;  /* 0x000000ff00077202 */ /* 0x000fe40000000f00 */
[----:B------:R-:W-:Y:S02]  /*0560*/  SHF.L.U32 R9, R9, 0x3, RZ ;  /* 0x0000000309097819 */ /* 0x000fe400000006ff */
[----:B------:R-:W-:Y:S02]  /*0570*/  MOV R10, R16 ;  /* 0x00000010000a7202 */ /* 0x000fe40000000f00 */
[----:B-1----:R-:W-:-:S02]  /*0580*/  MOV R11, R18 ;  /* 0x00000012000b7202 */ /* 0x002fc40000000f00 */
.L_x_5258:
        /* <DEDUP_REMOVED lines=61> */
.L_x_5246:
[----:B------:R-:W-:Y:S05]  /*0960*/  BSYNC B0 ;  /* 0x0000000000007941 */ /* 0x000fea0003800000 */
.L_x_5245:
        /* <DEDUP_REMOVED lines=33> */
.L_x_5248:
[----:B------:R-:W-:Y:S05]  /*0b80*/  BSYNC B0 ;  /* 0x0000000000007941 */ /* 0x000fea0003800000 */
.L_x_5247:
        /* <DEDUP_REMOVED lines=33> */
.L_x_5250:
[----:B------:R-:W-:Y:S05]  /*0da0*/  BSYNC B0 ;  /* 0x0000000000007941 */ /* 0x000fea0003800000 */
.L_x_5249:
        /* <DEDUP_REMOVED lines=33> */
.L_x_5252:
[----:B------:R-:W-:Y:S05]  /*0fc0*/  BSYNC B0 ;  /* 0x0000000000007941 */ /* 0x000fea0003800000 */
.L_x_5251:
        /* <DEDUP_REMOVED lines=19> */
[----:B------:R-:W0:Y:S01]  /*1100*/  S2R R35, SR_TID.X ;  /* 0x0000000000237919 */ /* 0x000e220000002100 */
[----:B------:R-:W-:Y:S01]  /*1110*/  HFMA2.MMA R38, -RZ, RZ, 0, 0 ;  /* 0x00000000ff267435 */ /* 0x000fe200000001ff */
[----:B------:R-:W-:Y:S01]  /*1120*/  FMUL.FTZ R36, R20, R19 ;  /* 0x0000001314247220 */ /* 0x000fe20000410000 */
[----:B0-----:R-:W-:-:S04]  /*1130*/  LOP3.LUT P0, RZ, R35, 0x1f, RZ, 0xc0, !PT ;  /* 0x0000001f23ff7812 */ /* 0x001fc8000780c0ff */
[----:B------:R-:W-:-:S03]  /*1140*/  ISETP.EQ.OR P0, PT, R7, RZ, P0 ;  /* 0x000000ff0700720c */ /* 0x000fc60000702670 */
.L_x_5256:
        /* <DEDUP_REMOVED lines=103> */
.L_x_5255:
[----:B------:R-:W-:Y:S05]  /*17c0*/  BSYNC B0 ;  /* 0x0000000000007941 */ /* 0x000fea0003800000 */
.L_x_5254:
        /* <DEDUP_REMOVED lines=18> */
.L_x_5253:
        /* <DEDUP_REMOVED lines=18> */
[----:B------:R-:W-:-:S03]  /*1a10*/  LEA R22, P0, R18, c[0x0][0x258], 0x1 ;  /* 0x0000960012167a11 */ /* 0x000fc600078008ff */
[----:B------:R-:W-:Y:S01]  /*1a20*/  IMAD.IADD R17, R17, 0x1, R25 ;  /* 0x0000000111117824 */ /* 0x000fe200078e0219 */
[----:B------:R-:W-:Y:S02]  /*1a30*/  LEA R24, P1, R16, c[0x0][0x268], 0x1 ;  /* 0x00009a0010187a11 */ /* 0x000fe400078208ff */
[----:B------:R-:W-:Y:S02]  /*1a40*/  LEA.HI.X R19, R18, c[0x0][0x25c], R19, 0x1, P0 ;  /* 0x0000970012137a11 */ /* 0x000fe400000f0c13 */
[----:B------:R-:W-:Y:S02]  /*1a50*/  LEA.HI.X R17, R16, c[0x0][0x26c], R17, 0x1, P1 ;  /* 0x00009b0010117a11 */ /* 0x000fe400008f0c11 */
[-C--:B------:R-:W-:Y:S02]  /*1a60*/  IADD3 R22, P0, R22, R9.reuse, RZ ;  /* 0x0000000916167210 */ /* 0x080fe40007f1e0ff */
[----:B------:R-:W-:Y:S02]  /*1a70*/  IADD3 R18, P1, R24, R9, RZ ;  /* 0x0000000918127210 */ /* 0x000fe40007f3e0ff */
[----:B------:R-:W-:-:S02]  /*1a80*/  IADD3.X R23, R19, R8, RZ, P0, !PT ;  /* 0x0000000813177210 */ /* 0x000fc400007fe4ff */
[----:B------:R-:W-:Y:S02]  /*1a90*/  IADD3.X R19, R17, R8, RZ, P1, !PT ;  /* 0x0000000811137210 */ /* 0x000fe40000ffe4ff */
[----:B------:R-:W-:Y:S02]  /*1aa0*/  F2FP.BF16.PACK_AB R16, R29, R28 ;  /* 0x0000001c1d10723e */ /* 0x000fe400000010ff */
[----:B------:R-:W-:-:S05]  /*1ab0*/  F2FP.BF16.PACK_AB R17, R31, R30 ;  /* 0x0000001e1f11723e */ /* 0x000fca00000010ff */
[----:B------:R0:W-:Y:S04]  /*1ac0*/  STG.E.64 [R22.64], R16 ;  /* 0x0000001016007986 */ /* 0x0001e8000c101b04 */
[----:B------:R-:W-:Y:S06]  /*1ad0*/  BAR.SYNC.DEFER_BLOCKING 0x0 ;  /* 0x0000000000007b1d */ /* 0x000fec0000010000 */
[----:B------:R-:W2:Y:S01]  /*1ae0*/  LDG.E.64 R18, [R18.64] ;  /* 0x0000000412127981 */ /* 0x000ea2000c1e1b00 */
[----:B------:R-:W-:Y:S01]  /*1af0*/  IMAD R33, R5, c[0x0][0x210], RZ ;  /* 0x0000840005217a24 */ /* 0x000fe200078e02ff */
[----:B------:R-:W-:Y:S01]  /*1b00*/  IADD3 R7, R7, 0x1, RZ ;  /* 0x0000000107077810 */ /* 0x000fe20007ffe0ff */
[----:B------:R-:W-:Y:S01]  /*1b10*/  IMAD.WIDE.U32 R20, R4, c[0x0][0x210], R20 ;  /* 0x0000840004147a25 */ /* 0x000fe200078e0014 */
[----:B------:R-:W-:-:S02]  /*1b20*/  IADD3 R14, P1, R14, 0x100, RZ ;  /* 0x000001000e0e7810 */ /* 0x000fc40007f3e0ff */
[----:B------:R-:W-:Y:S01]  /*1b30*/  IADD3 R10, P2, R10, 0x100, RZ ;  /* 0x000001000a0a7810 */ /* 0x000fe20007f5e0ff */
[----:B------:R-:W-:Y:S01]  /*1b40*/  IMAD R33, R4, c[0x0][0x214], R33 ;  /* 0x0000850004217a24 */ /* 0x000fe200078e0221 */
[----:B------:R-:W-:Y:S02]  /*1b50*/  IADD3 R12, P3, R12, 0x100, RZ ;  /* 0x000001000c0c7810 */ /* 0x000fe40007f7e0ff */
[----:B------:R-:W-:Y:S02]  /*1b60*/  IADD3.X R15, RZ, R15, RZ, P1, !PT ;  /* 0x0000000fff0f7210 */ /* 0x000fe40000ffe4ff */
[----:B------:R-:W-:Y:S02]  /*1b70*/  IADD3 R21, R21, R33, RZ ;  /* 0x0000002115157210 */ /* 0x000fe40007ffe0ff */
[----:B------:R-:W-:Y:S02]  /*1b80*/  IADD3.X R11, RZ, R11, RZ, P2, !PT ;  /* 0x0000000bff0b7210 */ /* 0x000fe400017fe4ff */
[----:B------:R-:W-:Y:S01]  /*1b90*/  IADD3.X R13, RZ, R13, RZ, P3, !PT ;  /* 0x0000000dff0d7210 */ /* 0x000fe20001ffe4ff */
[----:B------:R-:W-:Y:S01]  /*1ba0*/  IMAD.WIDE.U32 R20, R3, c[0x0][0x218], R20 ;  /* 0x0000860003147a25 */ /* 0x000fe200078e0014 */
[----:B------:R-:W-:Y:S01]  /*1bb0*/  BAR.SYNC.DEFER_BLOCKING 0x0 ;  /* 0x0000000000007b1d */ /* 0x000fe20000010000 */
[----:B--2---:R-:W-:-:S02]  /*1bc0*/  SHF.R.U32.HI R27, RZ, 0x10, R19 ;  /* 0x00000010ff1b7819 */ /* 0x004fc40000011613 */
[--C-:B------:R-:W-:Y:S02]  /*1bd0*/  SHF.R.U64 R25, R18, 0x10, R19.reuse ;  /* 0x0000001012197819 */ /* 0x100fe40000001213 */
[----:B0-----:R-:W-:Y:S02]  /*1be0*/  PRMT R16, RZ, 0x5410, R18 ;  /* 0x00005410ff107816 */ /* 0x001fe40000000012 */
[----:B------:R-:W-:Y:S02]  /*1bf0*/  PRMT R17, RZ, 0x5410, R19 ;  /* 0x00005410ff117816 */ /* 0x000fe40000000013 */
        /* <DEDUP_REMOVED lines=12> */
[----:B------:R-:W-:-:S04]  /*1cc0*/  IMAD R26, R2, c[0x0][0x218], RZ ;  /* 0x00008600021a7a24 */ /* 0x000fc800078e02ff */
[----:B------:R-:W-:Y:S01]  /*1cd0*/  IMAD R33, R3, c[0x0][0x21c], R26 ;  /* 0x0000870003217a24 */ /* 0x000fe200078e021a */
[----:B------:R-:W1:Y:S01]  /*1ce0*/  MUFU.RCP R23, R23 ;  /* 0x0000001700177308 */ /* 0x000e620000001000 */
[----:B--2---:R-:W-:Y:S01]  /*1cf0*/  FADD.FTZ R27, R27, 1 ;  /* 0x3f8000001b1b7421 */ /* 0x004fe20000010000 */
[----:B------:R-:W-:Y:S02]  /*1d00*/  LEA R26, P0, R20, c[0x0][0x270], 0x1 ;  /* 0x00009c00141a7a11 */ /* 0x000fe400078008ff */
[----:B------:R-:W-:Y:S01]  /*1d10*/  IADD3 R21, R21, R33, RZ ;  /* 0x0000002115157210 */ /* 0x000fe20007ffe0ff */
[----:B0-----:R-:W-:-:S03]  /*1d20*/  FADD.FTZ R25, R25, 1 ;  /* 0x3f80000019197421 */ /* 0x001fc60000010000 */
[----:B------:R-:W0:Y:S01]  /*1d30*/  MUFU.RCP R22, R22 ;  /* 0x0000001600167308 */ /* 0x000e220000001000 */
[----:B------:R-:W-:Y:S01]  /*1d40*/  LEA.HI.X R21, R20, c[0x0][0x274], R21, 0x1, P0 ;  /* 0x00009d0014157a11 */ /* 0x000fe200000f0c15 */
[----:B-1----:R-:W-:-:S06]  /*1d50*/  FMUL.FTZ R23, R16, R23 ;  /* 0x0000001710177220 */ /* 0x002fcc0000410000 */
[----:B------:R-:W1:Y:S01]  /*1d60*/  MUFU.RCP R24, R25 ;  /* 0x0000001900187308 */ /* 0x000e620000001000 */
[----:B------:R-:W-:-:S07]  /*1d70*/  FMUL.FTZ R23, R23, R28 ;  /* 0x0000001c17177220 */ /* 0x000fce0000410000 */
[----:B------:R-:W2:Y:S01]  /*1d80*/  MUFU.RCP R27, R27 ;  /* 0x0000001b001b7308 */ /* 0x000ea20000001000 */
[----:B0-----:R-:W-:-:S04]  /*1d90*/  FMUL.FTZ R17, R17, R22 ;  /* 0x0000001611117220 */ /* 0x001fc80000410000 */
[----:B------:R-:W-:Y:S02]  /*1da0*/  FMUL.FTZ R30, R17, R30 ;  /* 0x0000001e111e7220 */ /* 0x000fe40000410000 */
[----:B-1----:R-:W-:Y:S02]  /*1db0*/  FMUL.FTZ R16, R19, R24 ;  /* 0x0000001813107220 */ /* 0x002fe40000410000 */
[----:B--2---:R-:W-:Y:S02]  /*1dc0*/  FMUL.FTZ R20, R18, R27 ;  /* 0x0000001b12147220 */ /* 0x004fe40000410000 */
[----:B------:R-:W-:Y:S01]  /*1dd0*/  FMUL.FTZ R18, R16, R29 ;  /* 0x0000001d10127220 */ /* 0x000fe20000410000 */
[----:B------:R-:W-:Y:S01]  /*1de0*/  IADD3 R16, P0, R26, R9, RZ ;  /* 0x000000091a107210 */ /* 0x000fe20007f1e0ff */
[----:B------:R-:W-:-:S03]  /*1df0*/  FMUL.FTZ R31, R20, R31 ;  /* 0x0000001f141f7220 */ /* 0x000fc60000410000 */
[----:B------:R-:W-:Y:S02]  /*1e00*/  IADD3.X R17, R21, R8, RZ, P0, !PT ;  /* 0x0000000815117210 */ /* 0x000fe400007fe4ff */
[----:B------:R-:W-:Y:S02]  /*1e10*/  F2FP.BF16.PACK_AB R18, R18, R23 ;  /* 0x000000171212723e */ /* 0x000fe400000010ff */
[----:B------:R-:W-:Y:S02]  /*1e20*/  F2FP.BF16.PACK_AB R19, R31, R30 ;  /* 0x0000001e1f13723e */ /* 0x000fe400000010ff */
[----:B------:R-:W-:-:S03]  /*1e30*/  ISETP.GE.AND P0, PT, R7, c[0x0][0x174], PT ;  /* 0x00005d0007007a0c */ /* 0x000fc60003f06270 */
[----:B------:R0:W-:Y:S10]  /*1e40*/  STG.E.64 [R16.64], R18 ;  /* 0x0000001210007986 */ /* 0x0001f4000c101b04 */
[----:B------:R-:W-:Y:S01]  /*1e50*/  @P0 CALL.REL.NOINC `(.L_x_5257) ;  /* 0x0000001000000944 */ /* 0x000fe20003c00000 */
[----:B------:R-:W-:Y:S05]  /*1e60*/  BRA `(.L_x_5258) ;  /* 0xffffe72000007947 */ /* 0x000fea000383ffff */
.L_x_5257:
[----:B------:R-:W-:Y:S05]  /*1e70*/  EXIT ;  /* 0x000000000000794d */ /* 0x000fea0003800000 */
.L_x_5259:
        /* <DEDUP_REMOVED lines=16> */
.L_x_5475:


//--------------------- .text._Z25selective_scan_fwd_kernelI32Selective_Scan_fwd_kernel_traitsILi32ELi4ELi1ELb1ELb1ELb0ELb0EN3c108BFloat16EfEEv13SSMParamsBase --------------------------
	.section	.text._Z25selective_scan_fwd_kernelI32Selective_Scan_fwd_kernel_traitsILi32ELi4ELi1ELb1ELb1ELb0ELb0EN3c108BFloat16EfEEv13SSMParamsBase,"ax",@progbits
	.sectioninfo	@"SHI_REGISTERS=52"
	.align	128
        .global         _Z25selective_scan_fwd_kernelI32Selective_Scan_fwd_kernel_traitsILi32ELi4ELi1ELb1ELb1ELb0ELb0EN3c108BFloat16EfEEv13SSMParamsBase
        .type           _Z25selective_scan_fwd_kernelI32Selective_Scan_fwd_kernel_traitsILi32ELi4ELi1ELb1ELb1ELb0ELb0EN3c108BFloat16EfEEv13SSMParamsBase,@function
        .size           _Z25selective_scan_fwd_kernelI32Selective_Scan_fwd_kernel_traitsILi32ELi4ELi1ELb1ELb1ELb0ELb0EN3c108BFloat16EfEEv13SSMParamsBase,(.L_x_5476 - _Z25selective_scan_fwd_kernelI32Selective_Scan_fwd_kernel_traitsILi32ELi4ELi1ELb1ELb1ELb0ELb0EN3c108BFloat16EfEEv13SSMParamsBase)
        .other          _Z25selective_scan_fwd_kernelI32Selective_Scan_fwd_kernel_traitsILi32ELi4ELi1ELb1ELb1ELb0ELb0EN3c108BFloat16EfEEv13SSMParamsBase,@"STO_CUDA_ENTRY STV_DEFAULT"
_Z25selective_scan_fwd_kernelI32Selective_Scan_fwd_kernel_traitsILi32ELi4ELi1ELb1ELb1ELb0ELb0EN3c108BFloat16EfEEv13SSMParamsBase:
.text._Z25selective_scan_fwd_kernelI32Selective_Scan_fwd_kernel_traitsILi32ELi4ELi1ELb1ELb1ELb0ELb0EN3c108BFloat16EfEEv13SSMParamsBase:
        /* <DEDUP_REMOVED lines=21> */
[----:B------:R-:W-:Y:S01]  /*0150*/  ISETP.NE.AND P1, PT, RZ, c[0x0][0x178], PT ;  /* 0x00005e00ff007a0c */ /* 0x000fe20003f25270 */
[----:B------:R-:W-:Y:S01]  /*0160*/  IMAD R17, R3, c[0x0][0x1d8], RZ ;  /* 0x0000760003117a24 */ /* 0x000fe200078e02ff */
[----:B0-----:R-:W-:Y:S01]  /*0170*/  IABS R6, R0 ;  /* 0x0000000000067213 */ /* 0x001fe20000000000 */
[----:B-1----:R-:W-:Y:S01]  /*0180*/  HFMA2.MMA R10, -RZ, RZ, 0, 0 ;  /* 0x00000000ff0a7435 */ /* 0x002fe200000001ff */
[----:B--2---:R-:W-:-:S05]  /*0190*/  IADD3 R14, RZ, -R11, RZ ;  /* 0x8000000bff0e7210 */ /* 0x004fca0007ffe0ff */
[----:B------:R-:W-:-:S04]  /*01a0*/  IMAD R5, R14, R13, RZ ;  /* 0x0000000d0e057224 */ /* 0x000fc800078e02ff */
[----:B------:R-:W-:Y:S02]  /*01b0*/  IMAD.HI.U32 R11, R11, R5, R10 ;  /* 0x000000050b0b7227 */ /* 0x000fe400078e000a */
[----:B------:R-:W0:Y:S04]  /*01c0*/  S2R R5, SR_CTAID.X ;  /* 0x0000000000057919 */ /* 0x000e280000002500 */
[----:B------:R-:W-:-:S04]  /*01d0*/  IMAD.HI.U32 R7, R11, R6, RZ ;  /* 0x000000060b077227 */ /* 0x000fc800078e00ff */
[----:B---3--:R-:W-:-:S04]  /*01e0*/  IMAD.MOV R8, RZ, RZ, -R7 ;  /* 0x000000ffff087224 */ /* 0x008fc800078e0a07 */
[----:B------:R-:W-:-:S05]  /*01f0*/  IMAD R10, R13, R8, R6 ;  /* 0x000000080d0a7224 */ /* 0x000fca00078e0206 */
[----:B------:R-:W-:Y:S02]  /*0200*/  ISETP.GT.U32.AND P2, PT, R13, R10, PT ;  /* 0x0000000a0d00720c */ /* 0x000fe40003f44070 */
[----:B0-----:R-:W-:Y:S01]  /*0210*/  SHF.R.S32.HI R6, RZ, 0x1f, R5 ;  /* 0x0000001fff067819 */ /* 0x001fe20000011405 */
[----:B------:R-:W-:-:S04]  /*0220*/  IMAD.WIDE.U32 R8, R5, c[0x0][0x1d0], RZ ;  /* 0x0000740005087a25 */ /* 0x000fc800078e00ff */
[----:B------:R-:W-:-:S06]  /*0230*/  IMAD R12, R6, c[0x0][0x1d0], RZ ;  /* 0x00007400060c7a24 */ /* 0x000fcc00078e02ff */
[-C--:B------:R-:W-:Y:S01]  /*0240*/  @!P2 IADD3 R10, R10, -R13.reuse, RZ ;  /* 0x8000000d0a0aa210 */ /* 0x080fe20007ffe0ff */
[----:B------:R-:W-:Y:S01]  /*0250*/  IMAD R14, R6, c[0x0][0x1e0], RZ ;  /* 0x00007800060e7a24 */ /* 0x000fe200078e02ff */
[----:B------:R-:W-:Y:S01]  /*0260*/  @!P2 IADD3 R7, R7, 0x1, RZ ;  /* 0x000000010707a810 */ /* 0x000fe20007ffe0ff */
[C---:B------:R-:W-:Y:S01]  /*0270*/  IMAD R11, R5.reuse, c[0x0][0x1d4], R12 ;  /* 0x00007500050b7a24 */ /* 0x040fe200078e020c */
[----:B------:R-:W-:Y:S01]  /*0280*/  MOV R12, c[0x0][0x174] ;  /* 0x00005d00000c7a02 */ /* 0x000fe20000000f00 */
[C---:B------:R-:W-:Y:S01]  /*0290*/  IMAD R19, R5.reuse, c[0x0][0x1e4], R14 ;  /* 0x0000790005137a24 */ /* 0x040fe200078e020e */
[----:B------:R-:W-:Y:S02]  /*02a0*/  ISETP.GE.U32.AND P0, PT, R10, R13, PT ;  /* 0x0000000d0a00720c */ /* 0x000fe40003f06070 */
[----:B------:R-:W-:Y:S01]  /*02b0*/  ISETP.GE.AND P4, PT, R12, 0x1, PT ;  /* 0x000000010c00780c */ /* 0x000fe20003f86270 */
[----:B------:R-:W-:Y:S01]  /*02c0*/  IMAD.WIDE.U32 R12, R5, c[0x0][0x190], RZ ;  /* 0x00006400050c7a25 */ /* 0x000fe200078e00ff */
[----:B------:R-:W-:-:S02]  /*02d0*/  LOP3.LUT R10, R0, c[0x0][0x178], RZ, 0x3c, !PT ;  /* 0x00005e00000a7a12 */ /* 0x000fc400078e3cff */
[----:B------:R-:W-:Y:S02]  /*02e0*/  IADD3 R9, R9, R11, RZ ;  /* 0x0000000b09097210 */ /* 0x000fe40007ffe0ff */
[----:B------:R-:W-:Y:S01]  /*02f0*/  ISETP.GE.AND P3, PT, R10, RZ, PT ;  /* 0x000000ff0a00720c */ /* 0x000fe20003f66270 */
[----:B------:R-:W-:-:S04]  /*0300*/  IMAD R10, R6, c[0x0][0x190], RZ ;  /* 0x00006400060a7a24 */ /* 0x000fc800078e02ff */
[----:B------:R-:W-:Y:S01]  /*0310*/  IMAD R15, R5, c[0x0][0x194], R10 ;  /* 0x00006500050f7a24 */ /* 0x000fe200078e020a */
[----:B------:R-:W-:Y:S01]  /*0320*/  @P0 IADD3 R7, R7, 0x1, RZ ;  /* 0x0000000107070810 */ /* 0x000fe20007ffe0ff */
[----:B------:R-:W-:-:S03]  /*0330*/  IMAD.WIDE.U32 R10, R5, c[0x0][0x1e0], RZ ;  /* 0x00007800050a7a25 */ /* 0x000fc600078e00ff */
[----:B------:R-:W-:Y:S01]  /*0340*/  IADD3 R15, R13, R15, RZ ;  /* 0x0000000f0d0f7210 */ /* 0x000fe20007ffe0ff */
[----:B------:R-:W-:Y:S06]  /*0350*/  @!P4 EXIT ;  /* 0x000000000000c94d */ /* 0x000fec0003800000 */
[----:B------:R-:W-:Y:S01]  /*0360*/  @!P3 IMAD.MOV R7, RZ, RZ, -R7 ;  /* 0x000000ffff07b224 */ /* 0x000fe200078e0a07 */
[----:B------:R-:W-:Y:S01]  /*0370*/  @!P1 LOP3.LUT R7, RZ, c[0x0][0x178], RZ, 0x33, !PT ;  /* 0x00005e00ff079a12 */ /* 0x000fe200078e33ff */
[C---:B------:R-:W-:Y:S01]  /*0380*/  IMAD R17, R0.reuse, c[0x0][0x1dc], R17 ;  /* 0x0000770000117a24 */ /* 0x040fe200078e0211 */
[----:B------:R-:W-:Y:S01]  /*0390*/  MOV R14, R12 ;  /* 0x0000000c000e7202 */ /* 0x000fe20000000f00 */
[----:B------:R-:W-:Y:S01]  /*03a0*/  IMAD.WIDE.U32 R8, R0, c[0x0][0x1d8], R8 ;  /* 0x0000760000087a25 */ /* 0x000fe200078e0008 */
[----:B------:R-:W0:Y:S01]  /*03b0*/  S2R R13, SR_TID.X ;  /* 0x00000000000d7919 */ /* 0x000e220000002100 */
[----:B------:R-:W-:Y:S02]  /*03c0*/  SHF.R.S32.HI R12, RZ, 0x1f, R7 ;  /* 0x0000001fff0c7819 */ /* 0x000fe40000011407 */
[----:B------:R-:W-:Y:S01]  /*03d0*/  IADD3 R11, R11, R19, RZ ;  /* 0x000000130b0b7210 */ /* 0x000fe20007ffe0ff */
[----:B------:R-:W-:Y:S01]  /*03e0*/  IMAD R19, R3, c[0x0][0x1e8], RZ ;  /* 0x00007a0003137a24 */ /* 0x000fe200078e02ff */
[----:B------:R-:W-:Y:S01]  /*03f0*/  IADD3 R9, R9, R17, RZ ;  /* 0x0000001109097210 */ /* 0x000fe20007ffe0ff */
[----:B------:R-:W-:Y:S01]  /*0400*/  IMAD R16, R12, c[0x0][0x1a8], RZ ;  /* 0x00006a000c107a24 */ /* 0x000fe200078e02ff */
[----:B------:R-:W-:Y:S01]  /*0410*/  LEA R18, P0, R8, c[0x0][0x240], 0x1 ;  /* 0x0000900008127a11 */ /* 0x000fe200078008ff */
[----:B------:R-:W-:-:S02]  /*0420*/  IMAD R19, R0, c[0x0][0x1ec], R19 ;  /* 0x00007b0000137a24 */ /* 0x000fc400078e0213 */
[C---:B------:R-:W-:Y:S01]  /*0430*/  IMAD R17, R7.reuse, c[0x0][0x1ac], R16 ;  /* 0x00006b0007117a24 */ /* 0x040fe200078e0210 */
[----:B------:R-:W-:Y:S01]  /*0440*/  LEA.HI.X R12, R8, c[0x0][0x244], R9, 0x1, P0 ;  /* 0x00009100080c7a11 */ /* 0x000fe200000f0c09 */
[----:B------:R-:W-:Y:S02]  /*0450*/  IMAD.WIDE.U32 R8, R7, c[0x0][0x1a8], R14 ;  /* 0x00006a0007087a25 */ /* 0x000fe400078e000e */
[----:B------:R-:W1:Y:S02]  /*0460*/  S2R R7, SR_LANEID ;  /* 0x0000000000077919 */ /* 0x000e640000000000 */
[----:B------:R-:W-:Y:S01]  /*0470*/  IMAD.WIDE.U32 R10, R0, c[0x0][0x1e8], R10 ;  /* 0x00007a00000a7a25 */ /* 0x000fe200078e000a */
[----:B------:R-:W-:-:S03]  /*0480*/  LEA R16, P1, R8, c[0x0][0x228], 0x1 ;  /* 0x00008a0008107a11 */ /* 0x000fc600078208ff */
[----:B------:R-:W-:Y:S01]  /*0490*/  IMAD.IADD R17, R9, 0x1, R17 ;  /* 0x0000000109117824 */ /* 0x000fe200078e0211 */
[----:B------:R-:W-:Y:S01]  /*04a0*/  IADD3 R11, R11, R19, RZ ;  /* 0x000000130b0b7210 */ /* 0x000fe20007ffe0ff */
[----:B------:R-:W-:Y:S01]  /*04b0*/  IMAD R9, R5, c[0x0][0x164], R0 ;  /* 0x0000590005097a24 */ /* 0x000fe200078e0200 */
[----:B------:R-:W-:Y:S02]  /*04c0*/  LEA R15, P0, R10, c[0x0][0x248], 0x1 ;  /* 0x000092000a0f7a11 */ /* 0x000fe400078008ff */
[----:B------:R-:W-:Y:S02]  /*04d0*/  LEA.HI.X R17, R8, c[0x0][0x22c], R17, 0x1, P1 ;  /* 0x00008b0008117a11 */ /* 0x000fe400008f0c11 */
[----:B------:R-:W-:Y:S01]  /*04e0*/  LEA.HI.X R14, R10, c[0x0][0x24c], R11, 0x1, P0 ;  /* 0x000093000a0e7a11 */ /* 0x000fe200000f0c0b */
[----:B------:R-:W-:Y:S01]  /*04f0*/  IMAD R11, R9, c[0x0][0x174], RZ ;  /* 0x00005d00090b7a24 */ /* 0x000fe200078e02ff */
[----:B0-----:R-:W-:Y:S02]  /*0500*/  SHF.R.S32.HI R10, RZ, 0x1f, R13 ;  /* 0x0000001fff0a7819 */ /* 0x001fe4000001140d */
[----:B------:R-:W-:Y:S01]  /*0510*/  MOV R8, RZ ;  /* 0x000000ff00087202 */ /* 0x000fe20000000f00 */
[----:B------:R-:W-:Y:S01]  /*0520*/  IMAD R11, R11, c[0x0][0x16c], RZ ;  /* 0x00005b000b0b7a24 */ /* 0x000fe200078e02ff */
[----:B------:R-:W-:-:S02]  /*0530*/  SHF.L.U64.HI R9, R13, 0x3, R10 ;  /* 0x000000030d097819 */ /* 0x000fc4000001020a */
[----:B------:R-:W-:Y:S02]  /*0540*/  SHF.L.U32 R10, R13, 0x3, RZ ;  /* 0x000000030d0a7819 */ /* 0x000fe400000006ff */
[----:B------:R-:W-:Y:S02]  /*0550*/  MOV R13, R18 ;  /* 0x00000012000d7202 */ /* 0x000fe40000000f00 */
.L_x_5273:
[----:B------:R-:W-:Y:S01]  /*0560*/  BAR.SYNC.DEFER_BLOCKING 0x0 ;  /* 0x0000000000007b1d */ /* 0x000fe20000010000 */
[----:B0-----:R-:W-:-:S04]  /*0570*/  IADD3 R18, P0, R15, R10, RZ ;  /* 0x0000000a0f127210 */ /* 0x001fc80007f1e0ff */
[----:B------:R-:W-:-:S06]  /*0580*/  IADD3.X R19, R14, R9, RZ, P0, !PT ;  /* 0x000000090e137210 */ /* 0x000fcc00007fe4ff */
[----:B------:R-:W2:Y:S01]  /*0590*/  LDG.E.64 R18, [R18.64] ;  /* 0x0000000412127981 */ /* 0x000ea2000c1e1b00 */
[----:B------:R-:W-:-:S05]  /*05a0*/  IADD3 R22, P0, R13, R10, RZ ;  /* 0x0000000a0d167210 */ /* 0x000fca0007f1e0ff */
[----:B------:R-:W-:-:S06]  /*05b0*/  IMAD.X R23, R12, 0x1, R9, P0 ;  /* 0x000000010c177824 */ /* 0x000fcc00000e0609 */
        /* <DEDUP_REMOVED lines=55> */
.L_x_5261:
[----:B------:R-:W-:Y:S05]  /*0930*/  BSYNC B0 ;  /* 0x0000000000007941 */ /* 0x000fea0003800000 */
.L_x_5260:
        /* <DEDUP_REMOVED lines=33> */
.L_x_5263:
[----:B------:R-:W-:Y:S05]  /*0b50*/  BSYNC B0 ;  /* 0x0000000000007941 */ /* 0x000fea0003800000 */
.L_x_5262:
        /* <DEDUP_REMOVED lines=33> */
.L_x_5265:
[----:B------:R-:W-:Y:S05]  /*0d70*/  BSYNC B0 ;  /* 0x0000000000007941 */ /* 0x000fea0003800000 */
.L_x_5264:
        /* <DEDUP_REMOVED lines=33> */
.L_x_5267:
[----:B------:R-:W-:Y:S05]  /*0f90*/  BSYNC B0 ;  /* 0x0000000000007941 */ /* 0x000fea0003800000 */
.L_x_5266:
        /* <DEDUP_REMOVED lines=9> */
[----:B------:R-:W-:Y:S02]  /*1030*/  PRMT R25, RZ, 0x5410, R25 ;  /* 0x00005410ff197816 */ /* 0x000fe40000000019 */
[----:B------:R-:W-:Y:S01]  /*1040*/  PRMT R36, RZ, 0x5410, R22 ;  /* 0x00005410ff247816 */ /* 0x000fe20000000016 */
[-C--:B------:R-:W-:Y:S02]  /*1050*/  FMUL.FTZ R22, R27, R2.reuse ;  /* 0x000000021b167220 */ /* 0x080fe40000410000 */
[-C--:B------:R-:W-:Y:S02]  /*1060*/  FMUL.FTZ R23, R26, R2.reuse ;  /* 0x000000021a177220 */ /* 0x080fe40000410000 */
[----:B------:R-:W-:-:S02]  /*1070*/  FMUL.FTZ R30, R25, R2 ;  /* 0x00000002191e7220 */ /* 0x000fc40000410000 */
[----:B------:R-:W-:Y:S01]  /*1080*/  FMUL.FTZ R31, R36, R2 ;  /* 0x00000002241f7220 */ /* 0x000fe20000410000 */
[----:B------:R-:W-:Y:S05]  /*1090*/  @!P0 BRA `(.L_x_5268) ;  /* 0x0000082000008947 */ /* 0x000fea0003800000 */
[----:B------:R-:W0:Y:S01]  /*10a0*/  S2R R32, SR_TID.X ;  /* 0x0000000000207919 */ /* 0x000e220000002100 */
[----:B------:R-:W-:Y:S02]  /*10b0*/  FMUL.FTZ R33, R25, R20 ;  /* 0x0000001419217220 */ /* 0x000fe40000410000 */
[----:B------:R-:W-:Y:S02]  /*10c0*/  FMUL.FTZ R34, R27, R18 ;  /* 0x000000121b227220 */ /* 0x000fe40000410000 */
[----:B------:R-:W-:Y:S02]  /*10d0*/  FMUL.FTZ R35, R26, R19 ;  /* 0x000000131a237220 */ /* 0x000fe40000410000 */
[----:B------:R-:W-:Y:S02]  /*10e0*/  FMUL.FTZ R36, R36, R21 ;  /* 0x0000001524247220 */ /* 0x000fe40000410000 */
[----:B------:R-:W-:Y:S01]  /*10f0*/  IMAD.MOV.U32 R37, RZ, RZ, RZ ;  /* 0x000000ffff257224 */ /* 0x000fe200078e00ff */
[----:B0-----:R-:W-:-:S04]  /*1100*/  LOP3.LUT P0, RZ, R32, 0x1f, RZ, 0xc0, !PT ;  /* 0x0000001f20ff7812 */ /* 0x001fc8000780c0ff */
[----:B------:R-:W-:Y:S02]  /*1110*/  ISETP.EQ.OR P0, PT, R8, RZ, P0 ;  /* 0x000000ff0800720c */ /* 0x000fe40000702670 */
.L_x_5271:
        /* <DEDUP_REMOVED lines=12> */
[C---:B------:R-:W-:Y:S02]  /*11e0*/  IMAD.WIDE.U32 R26, R37.reuse, c[0x0][0x1a0], RZ ;  /* 0x00006800251a7a25 */ /* 0x040fe400078e00ff */
[----:B------:R0:W2:Y:S02]  /*11f0*/  LDG.E R39, [R28.64] ;  /* 0x000000041c277981 */ /* 0x0000a4000c1e1900 */
[----:B------:R-:W-:Y:S01]  /*1200*/  IMAD R41, R37, c[0x0][0x1a4], R24 ;  /* 0x0000690025297a24 */ /* 0x000fe200078e0218 */
[----:B------:R-:W-:-:S04]  /*1210*/  LEA R25, P1, R26, R16, 0x1 ;  /* 0x000000101a197211 */ /* 0x000fc800078208ff */
[----:B------:R-:W-:Y:S02]  /*1220*/  IADD3 R27, R27, R41, RZ ;  /* 0x000000291b1b7210 */ /* 0x000fe40007ffe0ff */
[----:B------:R-:W-:Y:S02]  /*1230*/  IADD3 R24, P2, R25, R10, RZ ;  /* 0x0000000a19187210 */ /* 0x000fe40007f5e0ff */
[----:B------:R-:W-:-:S04]  /*1240*/  LEA.HI.X R26, R26, R17, R27, 0x1, P1 ;  /* 0x000000111a1a7211 */ /* 0x000fc800008f0c1b */
[----:B------:R-:W-:-:S06]  /*1250*/  IADD3.X R25, R26, R9, RZ, P2, !PT ;  /* 0x000000091a197210 */ /* 0x000fcc00017fe4ff */
[----:B------:R-:W3:Y:S01]  /*1260*/  LDG.E.64 R24, [R24.64] ;  /* 0x0000000418187981 */ /* 0x000ee2000c1e1b00 */
[----:B------:R-:W-:Y:S02]  /*1270*/  IMAD R41, R3, c[0x0][0x1b8], RZ ;  /* 0x00006e0003297a24 */ /* 0x000fe400078e02ff */
[----:B------:R-:W-:-:S04]  /*1280*/  IMAD.WIDE.U32 R26, R0, c[0x0][0x1b8], RZ ;  /* 0x00006e00001a7a25 */ /* 0x000fc800078e00ff */
[----:B------:R-:W-:Y:S02]  /*1290*/  IMAD R41, R0, c[0x0][0x1bc], R41 ;  /* 0x00006f0000297a24 */ /* 0x000fe400078e0229 */
[----:B------:R-:W-:-:S03]  /*12a0*/  IMAD R38, R38, c[0x0][0x1c0], RZ ;  /* 0x0000700026267a24 */ /* 0x000fc600078e02ff */
[----:B------:R-:W-:Y:S01]  /*12b0*/  IADD3 R27, R27, R41, RZ ;  /* 0x000000291b1b7210 */ /* 0x000fe20007ffe0ff */
[----:B0-----:R-:W-:-:S04]  /*12c0*/  IMAD R29, R37, c[0x0][0x1c4], R38 ;  /* 0x00007100251d7a24 */ /* 0x001fc800078e0226 */
[----:B------:R-:W-:-:S04]  /*12d0*/  IMAD.WIDE.U32 R26, R37, c[0x0][0x1c0], R26 ;  /* 0x00007000251a7a25 */ /* 0x000fc800078e001a */
[----:B------:R-:W-:Y:S01]  /*12e0*/  IMAD.IADD R27, R27, 0x1, R29 ;  /* 0x000000011b1b7824 */ /* 0x000fe200078e021d */
[----:B------:R-:W-:-:S04]  /*12f0*/  LEA R28, P1, R26, c[0x0][0x230], 0x2 ;  /* 0x00008c001a1c7a11 */ /* 0x000fc800078210ff */
[----:B------:R-:W-:Y:S02]  /*1300*/  LEA.HI.X R29, R26, c[0x0][0x234], R27, 0x2, P1 ;  /* 0x00008d001a1d7a11 */ /* 0x000fe400008f141b */
[----:B-1----:R-:W-:-:S03]  /*1310*/  ISETP.GE.AND P1, PT, R7, 0x1, PT ;  /* 0x000000010700780c */ /* 0x002fc60003f26270 */
[----:B------:R0:W5:Y:S01]  /*1320*/  LDG.E R38, [R28.64] ;  /* 0x000000041c267981 */ /* 0x000162000c1e1900 */
[C---:B------:R-:W-:Y:S01]  /*1330*/  ISETP.NE.AND P2, PT, R7.reuse, 0x1f, PT ;  /* 0x0000001f0700780c */ /* 0x040fe20003f45270 */
[----:B------:R-:W-:Y:S01]  /*1340*/  BSSY B0, `(.L_x_5269) ;  /* 0x000004e000007945 */ /* 0x000fe20003800000 */
[----:B------:R-:W-:Y:S01]  /*1350*/  ISETP.NE.AND P3, PT, R7, RZ, PT ;  /* 0x000000ff0700720c */ /* 0x000fe20003f65270 */
[----:B--2---:R-:W-:-:S04]  /*1360*/  FMUL.FTZ R26, R39, 1.4426950216293334961 ;  /* 0x3fb8aa3b271a7820 */ /* 0x004fc80000410000 */
[C---:B------:R-:W-:Y:S02]  /*1370*/  FMUL.FTZ R41, R26.reuse, R19 ;  /* 0x000000131a297220 */ /* 0x040fe40000410000 */
[C---:B------:R-:W-:Y:S02]  /*1380*/  FMUL.FTZ R42, R26.reuse, R18 ;  /* 0x000000121a2a7220 */ /* 0x040fe40000410000 */
[C---:B------:R-:W-:Y:S02]  /*1390*/  FMUL.FTZ R39, R26.reuse, R20 ;  /* 0x000000141a277220 */ /* 0x040fe40000410000 */
[----:B------:R-:W1:Y:S01]  /*13a0*/  MUFU.EX2 R41, R41 ;  /* 0x0000002900297308 */ /* 0x000e620000000800 */
[----:B------:R-:W-:-:S07]  /*13b0*/  FMUL.FTZ R40, R26, R21 ;  /* 0x000000151a287220 */ /* 0x000fce0000410000 */
[----:B------:R-:W2:Y:S01]  /*13c0*/  MUFU.EX2 R42, R42 ;  /* 0x0000002a002a7308 */ /* 0x000ea20000000800 */
[--C-:B---3--:R-:W-:Y:S02]  /*13d0*/  PRMT R45, RZ, 0x5410, R24.reuse ;  /* 0x00005410ff2d7816 */ /* 0x108fe40000000018 */
[----:B------:R-:W-:Y:S02]  /*13e0*/  PRMT R46, RZ, 0x7610, R24 ;  /* 0x00007610ff2e7816 */ /* 0x000fe40000000018 */
[----:B------:R-:W-:-:S03]  /*13f0*/  PRMT R44, RZ, 0x5410, R25 ;  /* 0x00005410ff2c7816 */ /* 0x000fc60000000019 */
[----:B------:R-:W3:Y:S01]  /*1400*/  MUFU.EX2 R39, R39 ;  /* 0x0000002700277308 */ /* 0x000ee20000000800 */
[----:B------:R-:W-:Y:S01]  /*1410*/  FMUL.FTZ R45, R34, R45 ;  /* 0x0000002d222d7220 */ /* 0x000fe20000410000 */
[----:B------:R-:W-:Y:S01]  /*1420*/  PRMT R43, RZ, 0x7610, R25 ;  /* 0x00007610ff2b7816 */ /* 0x000fe20000000019 */
[----:B------:R-:W-:Y:S02]  /*1430*/  FMUL.FTZ R46, R35, R46 ;  /* 0x0000002e232e7220 */ /* 0x000fe40000410000 */
[----:B------:R-:W-:Y:S02]  /*1440*/  FMUL.FTZ R44, R33, R44 ;  /* 0x0000002c212c7220 */ /* 0x000fe40000410000 */
[-C--:B-1----:R-:W-:Y:S01]  /*1450*/  FFMA.FTZ R24, R45, R41.reuse, R46 ;  /* 0x000000292d187223 */ /* 0x082fe2000001002e */
[----:B------:R-:W1:Y:S01]  /*1460*/  MUFU.EX2 R40, R40 ;  /* 0x0000002800287308 */ /* 0x000e620000000800 */
[----:B--2---:R-:W-:Y:S02]  /*1470*/  FMUL.FTZ R26, R42, R41 ;  /* 0x000000292a1a7220 */ /* 0x004fe40000410000 */
[----:B------:R-:W-:-:S02]  /*1480*/  FMUL.FTZ R43, R36, R43 ;  /* 0x0000002b242b7220 */ /* 0x000fc40000410000 */
[C---:B---3--:R-:W-:Y:S02]  /*1490*/  FFMA.FTZ R24, R39.reuse, R24, R44 ;  /* 0x0000001827187223 */ /* 0x048fe4000001002c */
[----:B------:R-:W-:Y:S02]  /*14a0*/  FMUL.FTZ R27, R39, R26 ;  /* 0x0000001a271b7220 */ /* 0x000fe40000410000 */
[C---:B-1----:R-:W-:Y:S02]  /*14b0*/  FFMA.FTZ R25, R40.reuse, R24, R43 ;  /* 0x0000001828197223 */ /* 0x042fe4000001002b */
[----:B------:R-:W-:-:S03]  /*14c0*/  FMUL.FTZ R24, R40, R27 ;  /* 0x0000001b28187220 */ /* 0x000fc60000410000 */
[----:B------:R-:W1:Y:S04]  /*14d0*/  SHFL.UP PT, R26, R25, 0x1, RZ ;  /* 0x04200000191a7989 */ /* 0x000e6800000e00ff */
[----:B------:R-:W2:Y:S01]  /*14e0*/  SHFL.UP PT, R27, R24, 0x1, RZ ;  /* 0x04200000181b7989 */ /* 0x000ea200000e00ff */
        /* <DEDUP_REMOVED lines=11> */
[----:B------:R-:W-:Y:S01]  /*15a0*/  MOV R26, 0x3f800000 ;  /* 0x3f800000001a7802 */ /* 0x000fe20000000f00 */
[----:B--2---:R-:W-:-:S03]  /*15b0*/  @P1 FMUL.FTZ R24, R24, R27 ;  /* 0x0000001b18181220 */ /* 0x004fc60000410000 */
[----:B0-----:R-:W0:Y:S01]  /*15c0*/  SHFL.UP PT, R28, R25, 0x8, RZ ;  /* 0x05000000191c7989 */ /* 0x001e2200000e00ff */
[----:B------:R-:W-:Y:S01]  /*15d0*/  ISETP.GE.AND P1, PT, R7, 0x8, PT ;  /* 0x000000080700780c */ /* 0x000fe20003f26270 */
[----:B------:R-:W-:Y:S02]  /*15e0*/  HFMA2.MMA R27, -RZ, RZ, 0, 0 ;  /* 0x00000000ff1b7435 */ /* 0x000fe400000001ff */
[----:B------:R-:W1:Y:S08]  /*15f0*/  SHFL.UP PT, R29, R24, 0x8, RZ ;  /* 0x05000000181d7989 */ /* 0x000e7000000e00ff */
[----:B------:R-:W-:Y:S02]  /*1600*/  @!P0 LDS.64 R26, [R37.X8+0x130] ;  /* 0x00013000251a8984 */ /* 0x000fe40000008a00 */
        /* <DEDUP_REMOVED lines=33> */
.L_x_5270:
[----:B------:R-:W-:Y:S05]  /*1820*/  BSYNC B0 ;  /* 0x0000000000007941 */ /* 0x000fea0003800000 */
.L_x_5269:
[----:B0-----:R-:W-:Y:S01]  /*1830*/  IADD3 R37, R37, 0x1, RZ ;  /* 0x0000000125257810 */ /* 0x001fe20007ffe0ff */
        /* <DEDUP_REMOVED lines=8> */
.L_x_5268:
[----:B------:R-:W-:Y:S01]  /*18c0*/  SHF.L.U32 R18, R8, 0x7, RZ ;  /* 0x0000000708127819 */ /* 0x000fe200000006ff */
[----:B------:R-:W-:Y:S01]  /*18d0*/  IMAD R20, R6, c[0x0][0x200], RZ ;  /* 0x0000800006147a24 */ /* 0x000fe200078e02ff */
[----:B------:R-:W-:Y:S01]  /*18e0*/  BAR.SYNC.DEFER_BLOCKING 0x0 ;  /* 0x0000000000007b1d */ /* 0x000fe20000010000 */
[----:B------:R-:W-:Y:S01]  /*18f0*/  IMAD R25, R3, c[0x0][0x208], RZ ;  /* 0x0000820003197a24 */ /* 0x000fe200078e02ff */
[----:B------:R-:W-:Y:S01]  /*1900*/  SHF.R.S32.HI R19, RZ, 0x1f, R18 ;  /* 0x0000001fff137819 */ /* 0x000fe20000011412 */
[----:B------:R-:W-:Y:S01]  /*1910*/  IMAD R21, R5, c[0x0][0x204], R20 ;  /* 0x0000810005157a24 */ /* 0x000fe200078e0214 */
[----:B------:R-:W-:Y:S02]  /*1920*/  F2FP.BF16.PACK_AB R22, R23, R22 ;  /* 0x000000161716723e */ /* 0x000fe400000010ff */
[----:B------:R-:W-:Y:S01]  /*1930*/  F2FP.BF16.PACK_AB R23, R31, R30 ;  /* 0x0000001e1f17723e */ /* 0x000fe200000010ff */
[----:B------:R-:W-:Y:S01]  /*1940*/  IMAD.WIDE.U32 R18, R5, c[0x0][0x200], R18 ;  /* 0x0000800005127a25 */ /* 0x000fe200078e0012 */
[----:B------:R-:W-:-:S02]  /*1950*/  IADD3 R8, R8, 0x1, RZ ;  /* 0x0000000108087810 */ /* 0x000fc40007ffe0ff */
[----:B------:R-:W-:Y:S01]  /*1960*/  IADD3 R16, P1, R16, 0x100, RZ ;  /* 0x0000010010107810 */ /* 0x000fe20007f3e0ff */
[----:B------:R-:W-:Y:S01]  /*1970*/  IMAD.IADD R19, R19, 0x1, R21 ;  /* 0x0000000113137824 */ /* 0x000fe200078e0215 */
[----:B------:R-:W-:Y:S01]  /*1980*/  IADD3 R13, P2, R13, 0x100, RZ ;  /* 0x000001000d0d7810 */ /* 0x000fe20007f5e0ff */
[C---:B------:R-:W-:Y:S01]  /*1990*/  IMAD R21, R0.reuse, c[0x0][0x20c], R25 ;  /* 0x0000830000157a24 */ /* 0x040fe200078e0219 */
[----:B------:R-:W-:Y:S01]  /*19a0*/  IADD3 R15, P3, R15, 0x100, RZ ;  /* 0x000001000f0f7810 */ /* 0x000fe20007f7e0ff */
[----:B------:R-:W-:Y:S01]  /*19b0*/  IMAD.WIDE.U32 R18, R0, c[0x0][0x208], R18 ;  /* 0x0000820000127a25 */ /* 0x000fe200078e0012 */
[----:B------:R-:W-:Y:S02]  /*19c0*/  IADD3.X R17, RZ, R17, RZ, P1, !PT ;  /* 0x00000011ff117210 */ /* 0x000fe40000ffe4ff */
[----:B------:R-:W-:Y:S02]  /*19d0*/  IADD3.X R12, RZ, R12, RZ, P2, !PT ;  /* 0x0000000cff0c7210 */ /* 0x000fe400017fe4ff */
[----:B------:R-:W-:-:S02]  /*19e0*/  IADD3 R21, R19, R21, RZ ;  /* 0x0000001513157210 */ /* 0x000fc40007ffe0ff */
        /* <DEDUP_REMOVED lines=9> */
.L_x_5272:
[----:B------:R-:W-:Y:S05]  /*1a80*/  EXIT ;  /* 0x000000000000794d */ /* 0x000fea0003800000 */
.L_x_5274:
        /* <DEDUP_REMOVED lines=15> */
.L_x_5476:


//--------------------- .text._Z25selective_scan_fwd_kernelI32Selective_Scan_fwd_kernel_traitsILi32ELi4ELi1ELb1ELb1ELb0ELb1EN3c108BFloat16EfEEv13SSMParamsBase --------------------------
	.section	.text._Z25selective_scan_fwd_kernelI32Selective_Scan_fwd_kernel_traitsILi32ELi4ELi1ELb1ELb1ELb0ELb1EN3c108BFloat16EfEEv13SSMParamsBase,"ax",@progbits
	.sectioninfo	@"SHI_REGISTERS=52"
	.align	128
        .global         _Z25selective_scan_fwd_kernelI32Selective_Scan_fwd_kernel_traitsILi32ELi4ELi1ELb1ELb1ELb0ELb1EN3c108BFloat16EfEEv13SSMParamsBase
        .type           _Z25selective_scan_fwd_kernelI32Selective_Scan_fwd_kernel_traitsILi32ELi4ELi1ELb1ELb1ELb0ELb1EN3c108BFloat16EfEEv13SSMParamsBase,@function
        .size           _Z25selective_scan_fwd_kernelI32Selective_Scan_fwd_kernel_traitsILi32ELi4ELi1ELb1ELb1ELb0ELb1EN3c108BFloat16EfEEv13SSMParamsBase,(.L_x_5477 - _Z25selective_scan_fwd_kernelI32Selective_Scan_fwd_kernel_traitsILi32ELi4ELi1ELb1ELb1ELb0ELb1EN3c108BFloat16EfEEv13SSMParamsBase)
        .other          _Z25selective_scan_fwd_kernelI32Selective_Scan_fwd_kernel_traitsILi32ELi4ELi1ELb1ELb1ELb0ELb1EN3c108BFloat16EfEEv13SSMParamsBase,@"STO_CUDA_ENTRY STV_DEFAULT"
_Z25selective_scan_fwd_kernelI32Selective_Scan_fwd_kernel_traitsILi32ELi4ELi1ELb1ELb1ELb0ELb1EN3c108BFloat16EfEEv13SSMParamsBase:
.text._Z25selective_scan_fwd_kernelI32Selective_Scan_fwd_kernel_traitsILi32ELi4ELi1ELb1ELb1ELb0ELb1EN3c108BFloat16EfEEv13SSMParamsBase:
        /* <DEDUP_REMOVED lines=29> */
[----:B------:R-:W-:-:S05]  /*01d0*/  IMAD.HI.U32 R7, R11, R6, RZ ;  /* 0x000000060b077227 */ /* 0x000fca00078e00ff */
[----:B---3--:R-:W-:-:S05]  /*01e0*/  IADD3 R8, -R7, RZ, RZ ;  /* 0x000000ff07087210 */ /* 0x008fca0007ffe1ff */
[----:B------:R-:W-:-:S05]  /*01f0*/  IMAD R10, R13, R8, R6 ;  /* 0x000000080d0a7224 */ /* 0x000fca00078e0206 */
[----:B------:R-:W-:Y:S02]  /*0200*/  ISETP.GT.U32.AND P2, PT, R13, R10, PT ;  /* 0x0000000a0d00720c */ /* 0x000fe40003f44070 */
[----:B0-----:R-:W-:Y:S01]  /*0210*/  SHF.R.S32.HI R6, RZ, 0x1f, R5 ;  /* 0x0000001fff067819 */ /* 0x001fe20000011405 */
[----:B------:R-:W-:-:S04]  /*0220*/  IMAD.WIDE.U32 R8, R5, c[0x0][0x1d0], RZ ;  /* 0x0000740005087a25 */ /* 0x000fc800078e00ff */
[C---:B------:R-:W-:Y:S02]  /*0230*/  IMAD R12, R6.reuse, c[0x0][0x1d0], RZ ;  /* 0x00007400060c7a24 */ /* 0x040fe400078e02ff */
[----:B------:R-:W-:-:S04]  /*0240*/  IMAD R14, R6, c[0x0][0x1e0], RZ ;  /* 0x00007800060e7a24 */ /* 0x000fc800078e02ff */
[-C--:B------:R-:W-:Y:S01]  /*0250*/  @!P2 IADD3 R10, R10, -R13.reuse, RZ ;  /* 0x8000000d0a0aa210 */ /* 0x080fe20007ffe0ff */
[C---:B------:R-:W-:Y:S01]  /*0260*/  IMAD R11, R5.reuse, c[0x0][0x1d4], R12 ;  /* 0x00007500050b7a24 */ /* 0x040fe200078e020c */
[----:B------:R-:W-:Y:S01]  /*0270*/  MOV R12, c[0x0][0x174] ;  /* 0x00005d00000c7a02 */ /* 0x000fe20000000f00 */
[C---:B------:R-:W-:Y:S01]  /*0280*/  IMAD R19, R5.reuse, c[0x0][0x1e4], R14 ;  /* 0x0000790005137a24 */ /* 0x040fe200078e020e */
[----:B------:R-:W-:Y:S02]  /*0290*/  ISETP.GE.U32.AND P0, PT, R10, R13, PT ;  /* 0x0000000d0a00720c */ /* 0x000fe40003f06070 */
[----:B------:R-:W-:Y:S01]  /*02a0*/  ISETP.GE.AND P4, PT, R12, 0x1, PT ;  /* 0x000000010c00780c */ /* 0x000fe20003f86270 */
[----:B------:R-:W-:Y:S01]  /*02b0*/  IMAD.WIDE.U32 R12, R5, c[0x0][0x190], RZ ;  /* 0x00006400050c7a25 */ /* 0x000fe200078e00ff */
[----:B------:R-:W-:Y:S02]  /*02c0*/  LOP3.LUT R10, R0, c[0x0][0x178], RZ, 0x3c, !PT ;  /* 0x00005e00000a7a12 */ /* 0x000fe400078e3cff */
[----:B------:R-:W-:-:S02]  /*02d0*/  @!P2 IADD3 R7, R7, 0x1, RZ ;  /* 0x000000010707a810 */ /* 0x000fc40007ffe0ff */
[----:B------:R-:W-:Y:S01]  /*02e0*/  ISETP.GE.AND P3, PT, R10, RZ, PT ;  /* 0x000000ff0a00720c */ /* 0x000fe20003f66270 */
[----:B------:R-:W-:Y:S01]  /*02f0*/  IMAD R10, R6, c[0x0][0x190], RZ ;  /* 0x00006400060a7a24 */ /* 0x000fe200078e02ff */
[----:B------:R-:W-:-:S03]  /*0300*/  IADD3 R9, R9, R11, RZ ;  /* 0x0000000b09097210 */ /* 0x000fc60007ffe0ff */
        /* <DEDUP_REMOVED lines=23> */
[----:B------:R-:W-:Y:S02]  /*0480*/  IADD3 R17, R9, R17, RZ ;  /* 0x0000001109117210 */ /* 0x000fe40007ffe0ff */
[----:B------:R-:W-:Y:S01]  /*0490*/  LEA R16, P1, R8, c[0x0][0x228], 0x1 ;  /* 0x00008a0008107a11 */ /* 0x000fe200078208ff */
[----:B------:R-:W-:Y:S01]  /*04a0*/  IMAD R9, R5, c[0x0][0x164], R0 ;  /* 0x0000590005097a24 */ /* 0x000fe200078e0200 */
[----:B------:R-:W-:-:S02]  /*04b0*/  IADD3 R11, R11, R19, RZ ;  /* 0x000000130b0b7210 */ /* 0x000fc40007ffe0ff */
        /* <DEDUP_REMOVED lines=10> */
.L_x_5288:
[----:B------:R-:W-:Y:S01]  /*0560*/  BAR.SYNC.DEFER_BLOCKING 0x0 ;  /* 0x0000000000007b1d */ /* 0x000fe20000010000 */
        /* <DEDUP_REMOVED lines=60> */
.L_x_5276:
[----:B------:R-:W-:Y:S05]  /*0930*/  BSYNC B0 ;  /* 0x0000000000007941 */ /* 0x000fea0003800000 */
.L_x_5275:
        /* <DEDUP_REMOVED lines=33> */
.L_x_5278:
[----:B------:R-:W-:Y:S05]  /*0b50*/  BSYNC B0 ;  /* 0x0000000000007941 */ /* 0x000fea0003800000 */
.L_x_5277:
        /* <DEDUP_REMOVED lines=33> */
.L_x_5280:
[----:B------:R-:W-:Y:S05]  /*0d70*/  BSYNC B0 ;  /* 0x0000000000007941 */ /* 0x000fea0003800000 */
.L_x_5279:
        /* <DEDUP_REMOVED lines=33> */
.L_x_5282:
[----:B------:R-:W-:Y:S05]  /*0f90*/  BSYNC B0 ;  /* 0x0000000000007941 */ /* 0x000fea0003800000 */
.L_x_5281:
        /* <DEDUP_REMOVED lines=17> */
[----:B------:R-:W-:Y:S01]  /*10b0*/  HFMA2.MMA R37, -RZ, RZ, 0, 0 ;  /* 0x00000000ff257435 */ /* 0x000fe200000001ff */
[----:B------:R-:W-:Y:S02]  /*10c0*/  FMUL.FTZ R33, R25, R20 ;  /* 0x0000001419217220 */ /* 0x000fe40000410000 */
[----:B------:R-:W-:Y:S02]  /*10d0*/  FMUL.FTZ R34, R27, R18 ;  /* 0x000000121b227220 */ /* 0x000fe40000410000 */
[----:B------:R-:W-:Y:S02]  /*10e0*/  FMUL.FTZ R35, R26, R19 ;  /* 0x000000131a237220 */ /* 0x000fe40000410000 */
[----:B------:R-:W-:Y:S01]  /*10f0*/  FMUL.FTZ R36, R36, R21 ;  /* 0x0000001524247220 */ /* 0x000fe20000410000 */
[----:B0-----:R-:W-:-:S04]  /*1100*/  LOP3.LUT P0, RZ, R32, 0x1f, RZ, 0xc0, !PT ;  /* 0x0000001f20ff7812 */ /* 0x001fc8000780c0ff */
[----:B------:R-:W-:Y:S02]  /*1110*/  ISETP.EQ.OR P0, PT, R8, RZ, P0 ;  /* 0x000000ff0800720c */ /* 0x000fe40000702670 */
.L_x_5286:
        /* <DEDUP_REMOVED lines=24> */
[----:B------:R-:W-:Y:S02]  /*12a0*/  IMAD R38, R38, c[0x0][0x1c0], RZ ;  /* 0x0000700026267a24 */ /* 0x000fe400078e02ff */
[----:B------:R-:W-:Y:S02]  /*12b0*/  IMAD.IADD R27, R27, 0x1, R41 ;  /* 0x000000011b1b7824 */ /* 0x000fe400078e0229 */
[C---:B0-----:R-:W-:Y:S02]  /*12c0*/  IMAD R29, R37.reuse, c[0x0][0x1c4], R38 ;  /* 0x00007100251d7a24 */ /* 0x041fe400078e0226 */
[----:B------:R-:W-:-:S05]  /*12d0*/  IMAD.WIDE.U32 R26, R37, c[0x0][0x1c0], R26 ;  /* 0x00007000251a7a25 */ /* 0x000fca00078e001a */
[----:B------:R-:W-:Y:S02]  /*12e0*/  IADD3 R27, R27, R29, RZ ;  /* 0x0000001d1b1b7210 */ /* 0x000fe40007ffe0ff */
        /* <DEDUP_REMOVED lines=83> */
.L_x_5285:
[----:B------:R-:W-:Y:S05]  /*1820*/  BSYNC B0 ;  /* 0x0000000000007941 */ /* 0x000fea0003800000 */
.L_x_5284:
        /* <DEDUP_REMOVED lines=9> */
.L_x_5283:
        /* <DEDUP_REMOVED lines=16> */
[----:B------:R-:W-:Y:S01]  /*19c0*/  IMAD.WIDE.U32 R20, R0, c[0x0][0x208], R26 ;  /* 0x0000820000147a25 */ /* 0x000fe200078e001a */
[----:B------:R-:W-:-:S03]  /*19d0*/  F2FP.BF16.PACK_AB R26, R23, R22 ;  /* 0x00000016171a723e */ /* 0x000fc600000010ff */
[----:B------:R-:W-:Y:S01]  /*19e0*/  IMAD.WIDE.U32 R24, R0, c[0x0][0x1f8], R24 ;  /* 0x00007e0000187a25 */ /* 0x000fe200078e0018 */
[----:B------:R-:W-:-:S03]  /*19f0*/  LEA R27, P0, R20, c[0x0][0x258], 0x1 ;  /* 0x00009600141b7a11 */ /* 0x000fc600078008ff */
[----:B------:R-:W-:Y:S01]  /*1a00*/  IMAD.IADD R29, R21, 0x1, R29 ;  /* 0x00000001151d7824 */ /* 0x000fe200078e021d */
[----:B------:R-:W-:Y:S02]  /*1a10*/  IADD3 R25, R25, R33, RZ ;  /* 0x0000002119197210 */ /* 0x000fe40007ffe0ff */
[----:B------:R-:W-:Y:S02]  /*1a20*/  LEA R21, P1, R24, c[0x0][0x268], 0x1 ;  /* 0x00009a0018157a11 */ /* 0x000fe400078208ff */
[----:B------:R-:W-:Y:S02]  /*1a30*/  LEA.HI.X R32, R20, c[0x0][0x25c], R29, 0x1, P0 ;  /* 0x0000970014207a11 */ /* 0x000fe400000f0c1d */
[----:B------:R-:W-:Y:S02]  /*1a40*/  LEA.HI.X R28, R24, c[0x0][0x26c], R25, 0x1, P1 ;  /* 0x00009b00181c7a11 */ /* 0x000fe400008f0c19 */
[----:B------:R-:W-:Y:S02]  /*1a50*/  IADD3 R24, P0, R27, R10, RZ ;  /* 0x0000000a1b187210 */ /* 0x000fe40007f1e0ff */
[----:B------:R-:W-:-:S02]  /*1a60*/  F2FP.BF16.PACK_AB R27, R31, R30 ;  /* 0x0000001e1f1b723e */ /* 0x000fc400000010ff */
[----:B------:R-:W-:Y:S02]  /*1a70*/  IADD3.X R25, R32, R9, RZ, P0, !PT ;  /* 0x0000000920197210 */ /* 0x000fe400007fe4ff */
[----:B------:R-:W-:-:S03]  /*1a80*/  IADD3 R20, P1, R21, R10, RZ ;  /* 0x0000000a15147210 */ /* 0x000fc60007f3e0ff */
[----:B------:R0:W-:Y:S01]  /*1a90*/  STG.E.64 [R24.64], R26 ;  /* 0x0000001a18007986 */ /* 0x0001e2000c101b04 */
[----:B------:R-:W-:-:S03]  /*1aa0*/  IADD3.X R21, R28, R9, RZ, P1, !PT ;  /* 0x000000091c157210 */ /* 0x000fc60000ffe4ff */
[----:B------:R-:W-:Y:S06]  /*1ab0*/  BAR.SYNC.DEFER_BLOCKING 0x0 ;  /* 0x0000000000007b1d */ /* 0x000fec0000010000 */
[----:B------:R-:W0:Y:S01]  /*1ac0*/  LDG.E.64 R20, [R20.64] ;  /* 0x0000000414147981 */ /* 0x000e22000c1e1b00 */
[----:B------:R-:W-:Y:S01]  /*1ad0*/  IMAD R34, R6, c[0x0][0x210], RZ ;  /* 0x0000840006227a24 */ /* 0x000fe200078e02ff */
[----:B------:R-:W-:Y:S01]  /*1ae0*/  IADD3 R8, R8, 0x1, RZ ;  /* 0x0000000108087810 */ /* 0x000fe20007ffe0ff */
[----:B------:R-:W-:Y:S01]  /*1af0*/  IMAD.WIDE.U32 R18, R5, c[0x0][0x210], R18 ;  /* 0x0000840005127a25 */ /* 0x000fe200078e0012 */
[----:B------:R-:W-:Y:S01]  /*1b00*/  BAR.SYNC.DEFER_BLOCKING 0x0 ;  /* 0x0000000000007b1d */ /* 0x000fe20000010000 */
[----:B------:R-:W-:-:S02]  /*1b10*/  IADD3 R16, P1, R16, 0x100, RZ ;  /* 0x0000010010107810 */ /* 0x000fc40007f3e0ff */
[----:B------:R-:W-:Y:S02]  /*1b20*/  IADD3 R13, P2, R13, 0x100, RZ ;  /* 0x000001000d0d7810 */ /* 0x000fe40007f5e0ff */
[----:B------:R-:W-:Y:S02]  /*1b30*/  IADD3 R15, P3, R15, 0x100, RZ ;  /* 0x000001000f0f7810 */ /* 0x000fe40007f7e0ff */
[----:B------:R-:W-:Y:S02]  /*1b40*/  IADD3.X R17, RZ, R17, RZ, P1, !PT ;  /* 0x00000011ff117210 */ /* 0x000fe40000ffe4ff */
[----:B------:R-:W-:Y:S02]  /*1b50*/  IADD3.X R12, RZ, R12, RZ, P2, !PT ;  /* 0x0000000cff0c7210 */ /* 0x000fe400017fe4ff */
[----:B------:R-:W-:Y:S02]  /*1b60*/  IADD3.X R14, RZ, R14, RZ, P3, !PT ;  /* 0x0000000eff0e7210 */ /* 0x000fe40001ffe4ff */
[----:B0-----:R-:W-:-:S02]  /*1b70*/  PRMT R25, RZ, 0x5410, R20 ;  /* 0x00005410ff197816 */ /* 0x001fc40000000014 */
[--C-:B------:R-:W-:Y:S02]  /*1b80*/  SHF.R.U64 R33, R20, 0x10, R21.reuse ;  /* 0x0000001014217819 */ /* 0x100fe40000001215 */
[--C-:B------:R-:W-:Y:S01]  /*1b90*/  SHF.R.U32.HI R32, RZ, 0x10, R21.reuse ;  /* 0x00000010ff207819 */ /* 0x100fe20000011615 */
[----:B------:R-:W-:Y:S01]  /*1ba0*/  FMUL.FTZ R28, R25, -1.4426950216293334961 ;  /* 0xbfb8aa3b191c7820 */ /* 0x000fe20000410000 */
[----:B------:R-:W-:Y:S02]  /*1bb0*/  PRMT R24, RZ, 0x5410, R21 ;  /* 0x00005410ff187816 */ /* 0x000fe40000000015 */
[----:B------:R-:W-:Y:S01]  /*1bc0*/  PRMT R21, RZ, 0x5410, R33 ;  /* 0x00005410ff157816 */ /* 0x000fe20000000021 */
[----:B------:R-:W-:Y:S01]  /*1bd0*/  IMAD R33, R3, c[0x0][0x218], RZ ;  /* 0x0000860003217a24 */ /* 0x000fe200078e02ff */
[----:B------:R-:W-:Y:S01]  /*1be0*/  PRMT R20, RZ, 0x5410, R32 ;  /* 0x00005410ff147816 */ /* 0x000fe20000000020 */
[----:B------:R-:W-:Y:S01]  /*1bf0*/  FMUL.FTZ R29, R24, -1.4426950216293334961 ;  /* 0xbfb8aa3b181d7820 */ /* 0x000fe20000410000 */
[----:B------:R-:W0:Y:S01]  /*1c00*/  MUFU.EX2 R28, R28 ;  /* 0x0000001c001c7308 */ /* 0x000e220000000800 */
[----:B------:R-:W-:-:S02]  /*1c10*/  FMUL.FTZ R26, R21, -1.4426950216293334961 ;  /* 0xbfb8aa3b151a7820 */ /* 0x000fc40000410000 */
[----:B------:R-:W-:Y:S02]  /*1c20*/  FMUL.FTZ R32, R20, -1.4426950216293334961 ;  /* 0xbfb8aa3b14207820 */ /* 0x000fe40000410000 */
[----:B------:R-:W-:-:S03]  /*1c30*/  IMAD R33, R0, c[0x0][0x21c], R33 ;  /* 0x0000870000217a24 */ /* 0x000fc600078e0221 */
[----:B------:R-:W2:Y:S08]  /*1c40*/  MUFU.EX2 R29, R29 ;  /* 0x0000001d001d7308 */ /* 0x000eb00000000800 */
[----:B------:R-:W3:Y:S01]  /*1c50*/  MUFU.EX2 R26, R26 ;  /* 0x0000001a001a7308 */ /* 0x000ee20000000800 */
[----:B0-----:R-:W-:-:S07]  /*1c60*/  FADD.FTZ R28, R28, 1 ;  /* 0x3f8000001c1c7421 */ /* 0x001fce0000010000 */
[----:B------:R-:W0:Y:S01]  /*1c70*/  MUFU.EX2 R32, R32 ;  /* 0x0000002000207308 */ /* 0x000e220000000800 */
[----:B--2---:R-:W-:Y:S02]  /*1c80*/  FADD.FTZ R27, R29, 1 ;  /* 0x3f8000001d1b7421 */ /* 0x004fe40000010000 */
[----:B------:R-:W-:Y:S02]  /*1c90*/  IMAD R29, R5, c[0x0][0x214], R34 ;  /* 0x00008500051d7a24 */ /* 0x000fe400078e0222 */
[----:B---3--:R-:W-:-:S03]  /*1ca0*/  FADD.FTZ R26, R26, 1 ;  /* 0x3f8000001a1a7421 */ /* 0x008fc60000010000 */
[----:B------:R-:W2:Y:S01]  /*1cb0*/  MUFU.RCP R28, R28 ;  /* 0x0000001c001c7308 */ /* 0x000ea20000001000 */
[----:B------:R-:W-:-:S05]  /*1cc0*/  IADD3 R19, R19, R29, RZ ;  /* 0x0000001d13137210 */ /* 0x000fca0007ffe0ff */
[----:B------:R-:W-:Y:S02]  /*1cd0*/  IMAD.WIDE.U32 R18, R0, c[0x0][0x218], R18 ;  /* 0x0000860000127a25 */ /* 0x000fe400078e0012 */
[----:B------:R-:W3:Y:S02]  /*1ce0*/  MUFU.RCP R27, R27 ;  /* 0x0000001b001b7308 */ /* 0x000ee40000001000 */
[----:B0-----:R-:W-:Y:S01]  /*1cf0*/  FADD.FTZ R32, R32, 1 ;  /* 0x3f80000020207421 */ /* 0x001fe20000010000 */
[----:B------:R-:W-:Y:S02]  /*1d00*/  IADD3 R19, R19, R33, RZ ;  /* 0x0000002113137210 */ /* 0x000fe40007ffe0ff */
[----:B------:R-:W-:-:S03]  /*1d10*/  LEA R33, P0, R18, c[0x0][0x270], 0x1 ;  /* 0x00009c0012217a11 */ /* 0x000fc600078008ff */
[----:B------:R-:W0:Y:S01]  /*1d20*/  MUFU.RCP R26, R26 ;  /* 0x0000001a001a7308 */ /* 0x000e220000001000 */
[----:B--2---:R-:W-:Y:S01]  /*1d30*/  FMUL.FTZ R25, R25, R28 ;  /* 0x0000001c19197220 */ /* 0x004fe20000410000 */
[----:B------:R-:W-:-:S03]  /*1d40*/  LEA.HI.X R28, R18, c[0x0][0x274], R19, 0x1, P0 ;  /* 0x00009d00121c7a11 */ /* 0x000fc600000f0c13 */
[----:B------:R-:W-:-:S03]  /*1d50*/  FMUL.FTZ R25, R25, R22 ;  /* 0x0000001619197220 */ /* 0x000fc60000410000 */
[----:B------:R-:W2:Y:S01]  /*1d60*/  MUFU.RCP R29, R32 ;  /* 0x00000020001d7308 */ /* 0x000ea20000001000 */
[----:B---3--:R-:W-:-:S04]  /*1d70*/  FMUL.FTZ R19, R24, R27 ;  /* 0x0000001b18137220 */ /* 0x008fc80000410000 */
[----:B------:R-:W-:Y:S02]  /*1d80*/  FMUL.FTZ R30, R19, R30 ;  /* 0x0000001e131e7220 */ /* 0x000fe40000410000 */
[----:B0-----:R-:W-:Y:S02]  /*1d90*/  FMUL.FTZ R18, R21, R26 ;  /* 0x0000001a15127220 */ /* 0x001fe40000410000 */
        /* <DEDUP_REMOVED lines=11> */
.L_x_5287:
[----:B------:R-:W-:Y:S05]  /*1e50*/  EXIT ;  /* 0x000000000000794d */ /* 0x000fea0003800000 */
.L_x_5289:
        /* <DEDUP_REMOVED lines=10> */
.L_x_5477:


//--------------------- .text._Z25selective_scan_fwd_kernelI32Selective_Scan_fwd_kernel_traitsILi32ELi4ELi1ELb1ELb1ELb1ELb0EN3c108BFloat16EfEEv13SSMParamsBase --------------------------
	.section	.text._Z25selective_scan_fwd_kernelI32Selective_Scan_fwd_kernel_traitsILi32ELi4ELi1ELb1ELb1ELb1ELb0EN3c108BFloat16EfEEv13SSMParamsBase,"ax",@progbits
	.sectioninfo	@"SHI_REGISTERS=54"
	.align	128
        .global         _Z25selective_scan_fwd_kernelI32Selective_Scan_fwd_kernel_traitsILi32ELi4ELi1ELb1ELb1ELb1ELb0EN3c108BFloat16EfEEv13SSMParamsBase
        .type           _Z25selective_scan_fwd_kernelI32Selective_Scan_fwd_kernel_traitsILi32ELi4ELi1ELb1ELb1ELb1ELb0EN3c108BFloat16EfEEv13SSMParamsBase,@function
        .size           _Z25selective_scan_fwd_kernelI32Selective_Scan_fwd_kernel_traitsILi32ELi4ELi1ELb1ELb1ELb1ELb0EN3c108BFloat16EfEEv13SSMParamsBase,(.L_x_5478 - _Z25selective_scan_fwd_kernelI32Selective_Scan_fwd_kernel_traitsILi32ELi4ELi1ELb1ELb1ELb1ELb0EN3c108BFloat16EfEEv13SSMParamsBase)
        .other          _Z25selective_scan_fwd_kernelI32Selective_Scan_fwd_kernel_traitsILi32ELi4ELi1ELb1ELb1ELb1ELb0EN3c108BFloat16EfEEv13SSMParamsBase,@"STO_CUDA_ENTRY STV_DEFAULT"
_Z25selective_scan_fwd_kernelI32Selective_Scan_fwd_kernel_traitsILi32ELi4ELi1ELb1ELb1ELb1ELb0EN3c108BFloat16EfEEv13SSMParamsBase:
.text._Z25selective_scan_fwd_kernelI32Selective_Scan_fwd_kernel_traitsILi32ELi4ELi1ELb1ELb1ELb1ELb0EN3c108BFloat16EfEEv13SSMParamsBase:
[----:B------:R-:W-:Y:S02]  /*0000*/  MOV R1, c[0x0][0x28] ;  /* 0x00000a0000017a02 */ /* 0x000fe40000000f00 */
[----:B------:R-:W-:Y:S01]  /*0010*/  IABS R13, c[0x0][0x178] ;  /* 0x00005e00000d7a13 */ /* 0x000fe20000000000 */
[----:B------:R-:W0:Y:S01]  /*0020*/  S2UR UR4, SR_CTAID.Y ;  /* 0x00000000000479c3 */ /* 0x000e220000002600 */
[----:B------:R-:W-:Y:S01]  /*0030*/  ISETP.NE.U32.AND P1, PT, RZ, c[0x0][0x250], PT ;  /* 0x00009400ff007a0c */ /* 0x000fe20003f25070 */
[----:B------:R-:W-:Y:S01]  /*0040*/  IMAD.MOV.U32 R4, RZ, RZ, RZ ;  /* 0x000000ffff047224 */ /* 0x000fe200078e00ff */
[----:B------:R-:W1:Y:S01]  /*0050*/  I2F.RP R5, R13 ;  /* 0x0000000d00057306 */ /* 0x000e620000209400 */
[----:B------:R-:W-:Y:S01]  /*0060*/  ISETP.NE.U32.AND P0, PT, RZ, c[0x0][0x238], PT ;  /* 0x00008e00ff007a0c */ /* 0x000fe20003f05070 */
[----:B------:R-:W-:Y:S01]  /*0070*/  HFMA2.MMA R2, -RZ, RZ, 0, 0 ;  /* 0x00000000ff027435 */ /* 0x000fe200000001ff */
        /* <DEDUP_REMOVED lines=16> */
[----:B---3--:R-:W-:-:S05]  /*0180*/  IADD3 R12, RZ, -R11, RZ ;  /* 0x8000000bff0c7210 */ /* 0x008fca0007ffe0ff */
[----:B------:R-:W-:Y:S01]  /*0190*/  IMAD R15, R12, R13, RZ ;  /* 0x0000000d0c0f7224 */ /* 0x000fe200078e02ff */
[----:B-1----:R-:W-:-:S03]  /*01a0*/  IABS R8, R0 ;  /* 0x0000000000087213 */ /* 0x002fc60000000000 */
[----:B------:R-:W-:-:S06]  /*01b0*/  IMAD.HI.U32 R11, R11, R15, R10 ;  /* 0x0000000f0b0b7227 */ /* 0x000fcc00078e000a */
[----:B----4-:R-:W-:-:S04]  /*01c0*/  IMAD.HI.U32 R7, R11, R8, RZ ;  /* 0x000000080b077227 */ /* 0x010fc800078e00ff */
[----:B------:R-:W-:-:S04]  /*01d0*/  IMAD.MOV R5, RZ, RZ, -R7 ;  /* 0x000000ffff057224 */ /* 0x000fc800078e0a07 */
[----:B------:R-:W-:Y:S01]  /*01e0*/  IMAD R8, R13, R5, R8 ;  /* 0x000000050d087224 */ /* 0x000fe200078e0208 */
[----:B0-----:R-:W-:-:S04]  /*01f0*/  MOV R5, UR6 ;  /* 0x0000000600057c02 */ /* 0x001fc80008000f00 */
[----:B------:R-:W-:Y:S02]  /*0200*/  ISETP.GT.U32.AND P1, PT, R13, R8, PT ;  /* 0x000000080d00720c */ /* 0x000fe40003f24070 */
[----:B------:R-:W-:Y:S01]  /*0210*/  SHF.R.S32.HI R6, RZ, 0x1f, R5 ;  /* 0x0000001fff067819 */ /* 0x000fe20000011405 */
[----:B------:R-:W-:-:S04]  /*0220*/  IMAD.MOV.U32 R18, RZ, RZ, c[0x0][0x174] ;  /* 0x00005d00ff127624 */ /* 0x000fc800078e00ff */
[----:B------:R-:W-:-:S06]  /*0230*/  IMAD R14, R6, c[0x0][0x1d0], RZ ;  /* 0x00007400060e7a24 */ /* 0x000fcc00078e02ff */
[-C--:B------:R-:W-:Y:S01]  /*0240*/  @!P1 IADD3 R8, R8, -R13.reuse, RZ ;  /* 0x8000000d08089210 */ /* 0x080fe20007ffe0ff */
[C---:B------:R-:W-:Y:S01]  /*0250*/  IMAD R15, R5.reuse, c[0x0][0x1d4], R14 ;  /* 0x00007500050f7a24 */ /* 0x040fe200078e020e */
[----:B------:R-:W-:Y:S02]  /*0260*/  LOP3.LUT R14, R0, c[0x0][0x178], RZ, 0x3c, !PT ;  /* 0x00005e00000e7a12 */ /* 0x000fe400078e3cff */
[----:B------:R-:W-:Y:S01]  /*0270*/  ISETP.GE.U32.AND P0, PT, R8, R13, PT ;  /* 0x0000000d0800720c */ /* 0x000fe20003f06070 */
[----:B------:R-:W-:Y:S01]  /*0280*/  IMAD R12, R6, c[0x0][0x190], RZ ;  /* 0x00006400060c7a24 */ /* 0x000fe200078e02ff */
[----:B------:R-:W-:Y:S02]  /*0290*/  ISETP.GE.AND P3, PT, R18, 0x1, PT ;  /* 0x000000011200780c */ /* 0x000fe40003f66270 */
[----:B------:R-:W-:Y:S01]  /*02a0*/  ISETP.GE.AND P2, PT, R14, RZ, PT ;  /* 0x000000ff0e00720c */ /* 0x000fe20003f46270 */
[----:B------:R-:W-:Y:S01]  /*02b0*/  IMAD R17, R5, c[0x0][0x194], R12 ;  /* 0x0000650005117a24 */ /* 0x000fe200078e020c */
[----:B------:R-:W-:Y:S01]  /*02c0*/  @!P1 IADD3 R7, R7, 0x1, RZ ;  /* 0x0000000107079810 */ /* 0x000fe20007ffe0ff */
[----:B------:R-:W-:-:S04]  /*02d0*/  IMAD.WIDE.U32 R10, R5, c[0x0][0x190], RZ ;  /* 0x00006400050a7a25 */ /* 0x000fc800078e00ff */
[----:B------:R-:W-:Y:S02]  /*02e0*/  IMAD R16, R6, c[0x0][0x1b0], RZ ;  /* 0x00006c0006107a24 */ /* 0x000fe400078e02ff */
[----:B------:R-:W-:Y:S01]  /*02f0*/  IMAD.WIDE.U32 R12, R5, c[0x0][0x1d0], RZ ;  /* 0x00007400050c7a25 */ /* 0x000fe200078e00ff */
[----:B------:R-:W-:Y:S02]  /*0300*/  IADD3 R11, R11, R17, RZ ;  /* 0x000000110b0b7210 */ /* 0x000fe40007ffe0ff */
[----:B------:R-:W-:Y:S01]  /*0310*/  @P0 IADD3 R7, R7, 0x1, RZ ;  /* 0x0000000107070810 */ /* 0x000fe20007ffe0ff */
[----:B------:R-:W-:Y:S01]  /*0320*/  IMAD.WIDE.U32 R8, R5, c[0x0][0x1b0], RZ ;  /* 0x00006c0005087a25 */ /* 0x000fe200078e00ff */
[----:B------:R-:W-:-:S03]  /*0330*/  IADD3 R13, R13, R15, RZ ;  /* 0x0000000f0d0d7210 */ /* 0x000fc60007ffe0ff */
[----:B------:R-:W-:Y:S02]  /*0340*/  IMAD R19, R5, c[0x0][0x1b4], R16 ;  /* 0x00006d0005137a24 */ /* 0x000fe400078e0210 */
[----:B------:R-:W-:Y:S02]  /*0350*/  IMAD R17, R3, c[0x0][0x1d8], RZ ;  /* 0x0000760003117a24 */ /* 0x000fe400078e02ff */
[----:B------:R-:W-:Y:S01]  /*0360*/  IMAD R16, R6, c[0x0][0x1e0], RZ ;  /* 0x0000780006107a24 */ /* 0x000fe200078e02ff */
[----:B------:R-:W-:Y:S01]  /*0370*/  IADD3 R9, R9, R19, RZ ;  /* 0x0000001309097210 */ /* 0x000fe20007ffe0ff */
[----:B------:R-:W-:Y:S01]  /*0380*/  IMAD.WIDE.U32 R14, R5, c[0x0][0x1e0], RZ ;  /* 0x00007800050e7a25 */ /* 0x000fe200078e00ff */
[----:B------:R-:W-:-:S03]  /*0390*/  ISETP.NE.AND P1, PT, RZ, c[0x0][0x178], PT ;  /* 0x00005e00ff007a0c */ /* 0x000fc60003f25270 */
[C---:B------:R-:W-:Y:S02]  /*03a0*/  IMAD R17, R0.reuse, c[0x0][0x1dc], R17 ;  /* 0x0000770000117a24 */ /* 0x040fe400078e0211 */
[----:B------:R-:W-:Y:S02]  /*03b0*/  IMAD R19, R5, c[0x0][0x1e4], R16 ;  /* 0x0000790005137a24 */ /* 0x000fe400078e0210 */
[----:B------:R-:W-:-:S04]  /*03c0*/  IMAD.WIDE.U32 R12, R0, c[0x0][0x1d8], R12 ;  /* 0x00007600000c7a25 */ /* 0x000fc800078e000c */
[----:B------:R-:W-:Y:S01]  /*03d0*/  @!P2 IMAD.MOV R7, RZ, RZ, -R7 ;  /* 0x000000ffff07a224 */ /* 0x000fe200078e0a07 */
[----:B------:R-:W-:Y:S06]  /*03e0*/  @!P3 EXIT ;  /* 0x000000000000b94d */ /* 0x000fec0003800000 */
[----:B------:R-:W-:Y:S01]  /*03f0*/  @!P1 LOP3.LUT R7, RZ, c[0x0][0x178], RZ, 0x33, !PT ;  /* 0x00005e00ff079a12 */ /* 0x000fe200078e33ff */
[----:B------:R-:W0:Y:S01]  /*0400*/  S2R R16, SR_TID.X ;  /* 0x0000000000107919 */ /* 0x000e220000002100 */
[----:B------:R-:W-:Y:S01]  /*0410*/  IADD3 R15, R15, R19, RZ ;  /* 0x000000130f0f7210 */ /* 0x000fe20007ffe0ff */
[----:B------:R-:W-:Y:S01]  /*0420*/  IMAD R19, R3, c[0x0][0x1e8], RZ ;  /* 0x00007a0003137a24 */ /* 0x000fe200078e02ff */
[----:B------:R-:W-:Y:S01]  /*0430*/  IADD3 R13, R13, R17, RZ ;  /* 0x000000110d0d7210 */ /* 0x000fe20007ffe0ff */
[C---:B------:R-:W-:Y:S01]  /*0440*/  IMAD.WIDE.U32 R10, R7.reuse, c[0x0][0x1a8], R10 ;  /* 0x00006a00070a7a25 */ /* 0x040fe200078e000a */
[C---:B------:R-:W-:Y:S02]  /*0450*/  LEA R20, P0, R12.reuse, c[0x0][0x240], 0x1 ;  /* 0x000090000c147a11 */ /* 0x040fe400078008ff */
[----:B------:R-:W-:Y:S01]  /*0460*/  SHF.R.S32.HI R17, RZ, 0x1f, R7 ;  /* 0x0000001fff117819 */ /* 0x000fe20000011407 */
[----:B------:R-:W-:Y:S01]  /*0470*/  IMAD.WIDE.U32 R8, R7, c[0x0][0x1c8], R8 ;  /* 0x0000720007087a25 */ /* 0x000fe200078e0008 */
[----:B------:R-:W-:-:S03]  /*0480*/  LEA.HI.X R22, R12, c[0x0][0x244], R13, 0x1, P0 ;  /* 0x000091000c167a11 */ /* 0x000fc600000f0c0d */
[----:B------:R-:W-:Y:S01]  /*0490*/  IMAD.WIDE.U32 R12, R0, c[0x0][0x1e8], R14 ;  /* 0x00007a00000c7a25 */ /* 0x000fe200078e000e */
[----:B------:R-:W-:-:S03]  /*04a0*/  LEA R15, P1, R10, c[0x0][0x228], 0x1 ;  /* 0x00008a000a0f7a11 */ /* 0x000fc600078208ff */
[C---:B------:R-:W-:Y:S02]  /*04b0*/  IMAD R14, R17.reuse, c[0x0][0x1a8], RZ ;  /* 0x00006a00110e7a24 */ /* 0x040fe400078e02ff */
[----:B------:R-:W-:Y:S01]  /*04c0*/  IMAD R18, R17, c[0x0][0x1c8], RZ ;  /* 0x0000720011127a24 */ /* 0x000fe200078e02ff */
[----:B------:R-:W-:Y:S01]  /*04d0*/  LEA R17, P2, R8, c[0x0][0x230], 0x1 ;  /* 0x00008c0008117a11 */ /* 0x000fe200078408ff */
[C---:B------:R-:W-:Y:S02]  /*04e0*/  IMAD R23, R7.reuse, c[0x0][0x1ac], R14 ;  /* 0x00006b0007177a24 */ /* 0x040fe400078e020e */
[----:B------:R-:W-:Y:S02]  /*04f0*/  IMAD R25, R7, c[0x0][0x1cc], R18 ;  /* 0x0000730007197a24 */ /* 0x000fe400078e0212 */
[----:B------:R-:W1:Y:S01]  /*0500*/  S2R R7, SR_LANEID ;  /* 0x0000000000077919 */ /* 0x000e620000000000 */
[----:B------:R-:W-:-:S05]  /*0510*/  IMAD R19, R0, c[0x0][0x1ec], R19 ;  /* 0x00007b0000137a24 */ /* 0x000fca00078e0213 */
[----:B------:R-:W-:Y:S01]  /*0520*/  IADD3 R21, R13, R19, RZ ;  /* 0x000000130d157210 */ /* 0x000fe20007ffe0ff */
[----:B------:R-:W-:Y:S01]  /*0530*/  IMAD.IADD R19, R11, 0x1, R23 ;  /* 0x000000010b137824 */ /* 0x000fe200078e0217 */
[----:B------:R-:W-:Y:S02]  /*0540*/  IADD3 R11, R9, R25, RZ ;  /* 0x00000019090b7210 */ /* 0x000fe40007ffe0ff */
[----:B0-----:R-:W-:Y:S02]  /*0550*/  SHF.R.S32.HI R9, RZ, 0x1f, R16 ;  /* 0x0000001fff097819 */ /* 0x001fe40000011410 */
[----:B------:R-:W-:Y:S02]  /*0560*/  LEA R13, P0, R12, c[0x0][0x248], 0x1 ;  /* 0x000092000c0d7a11 */ /* 0x000fe400078008ff */
[----:B------:R-:W-:Y:S02]  /*0570*/  LEA.HI.X R19, R10, c[0x0][0x22c], R19, 0x1, P1 ;  /* 0x00008b000a137a11 */ /* 0x000fe400008f0c13 */
[----:B------:R-:W-:-:S02]  /*0580*/  SHF.L.U64.HI R9, R16, 0x3, R9 ;  /* 0x0000000310097819 */ /* 0x000fc40000010209 */
[----:B------:R-:W-:Y:S02]  /*0590*/  SHF.L.U32 R10, R16, 0x3, RZ ;  /* 0x00000003100a7819 */ /* 0x000fe400000006ff */
[----:B------:R-:W-:Y:S02]  /*05a0*/  LEA.HI.X R14, R12, c[0x0][0x24c], R21, 0x1, P0 ;  /* 0x000093000c0e7a11 */ /* 0x000fe400000f0c15 */
[----:B------:R-:W-:Y:S01]  /*05b0*/  LEA.HI.X R18, R8, c[0x0][0x234], R11, 0x1, P2 ;  /* 0x00008d0008127a11 */ /* 0x000fe200010f0c0b */
[----:B------:R-:W-:Y:S01]  /*05c0*/  IMAD.MOV.U32 R11, RZ, RZ, R20 ;  /* 0x000000ffff0b7224 */ /* 0x000fe200078e0014 */
[----:B------:R-:W-:Y:S02]  /*05d0*/  MOV R16, R17 ;  /* 0x0000001100107202 */ /* 0x000fe40000000f00 */
[----:B------:R-:W-:Y:S02]  /*05e0*/  MOV R8, RZ ;  /* 0x000000ff00087202 */ /* 0x000fe40000000f00 */
[----:B------:R-:W-:-:S02]  /*05f0*/  MOV R12, R22 ;  /* 0x00000016000c7202 */ /* 0x000fc40000000f00 */
[----:B-1----:R-:W-:Y:S02]  /*0600*/  MOV R17, R19 ;  /* 0x0000001300117202 */ /* 0x002fe40000000f00 */
.L_x_5303:
        /* <DEDUP_REMOVED lines=61> */
.L_x_5291:
[----:B------:R-:W-:Y:S05]  /*09e0*/  BSYNC B0 ;  /* 0x0000000000007941 */ /* 0x000fea0003800000 */
.L_x_5290:
        /* <DEDUP_REMOVED lines=33> */
.L_x_5293:
[----:B------:R-:W-:Y:S05]  /*0c00*/  BSYNC B0 ;  /* 0x0000000000007941 */ /* 0x000fea0003800000 */
.L_x_5292:
        /* <DEDUP_REMOVED lines=33> */
.L_x_5295:
[----:B------:R-:W-:Y:S05]  /*0e20*/  BSYNC B0 ;  /* 0x0000000000007941 */ /* 0x000fea0003800000 */
.L_x_5294:
        /* <DEDUP_REMOVED lines=33> */
.L_x_5297:
[----:B------:R-:W-:Y:S05]  /*1040*/  BSYNC B0 ;  /* 0x0000000000007941 */ /* 0x000fea0003800000 */
.L_x_5296:
        /* <DEDUP_REMOVED lines=16> */
[----:B------:R-:W0:Y:S01]  /*1150*/  S2R R35, SR_TID.X ;  /* 0x0000000000237919 */ /* 0x000e220000002100 */
[----:B------:R-:W-:Y:S01]  /*1160*/  HFMA2.MMA R41, -RZ, RZ, 0, 0 ;  /* 0x00000000ff297435 */ /* 0x000fe200000001ff */
[----:B------:R-:W-:-:S02]  /*1170*/  FMUL.FTZ R36, R26, R21 ;  /* 0x000000151a247220 */ /* 0x000fc40000410000 */
[----:B------:R-:W-:Y:S02]  /*1180*/  FMUL.FTZ R37, R37, R19 ;  /* 0x0000001325257220 */ /* 0x000fe40000410000 */
[----:B------:R-:W-:Y:S02]  /*1190*/  FMUL.FTZ R38, R27, R20 ;  /* 0x000000141b267220 */ /* 0x000fe40000410000 */
[----:B------:R-:W-:Y:S01]  /*11a0*/  FMUL.FTZ R39, R39, R22 ;  /* 0x0000001627277220 */ /* 0x000fe20000410000 */
[----:B0-----:R-:W-:-:S04]  /*11b0*/  LOP3.LUT P0, RZ, R35, 0x1f, RZ, 0xc0, !PT ;  /* 0x0000001f23ff7812 */ /* 0x001fc8000780c0ff */
[----:B------:R-:W-:Y:S02]  /*11c0*/  ISETP.EQ.OR P0, PT, R8, RZ, P0 ;  /* 0x000000ff0800720c */ /* 0x000fe40000702670 */
.L_x_5301:
[----:B------:R-:W-:Y:S01]  /*11d0*/  IMAD R27, R3, c[0x0][0x180], RZ ;  /* 0x00006000031b7a24 */ /* 0x000fe200078e02ff */
[----:B------:R-:W-:Y:S01]  /*11e0*/  SHF.R.S32.HI R30, RZ, 0x1f, R41 ;  /* 0x0000001fff1e7819 */ /* 0x000fe20000011429 */
[----:B------:R-:W-:-:S04]  /*11f0*/  IMAD.WIDE.U32 R24, R0, c[0x0][0x180], RZ ;  /* 0x0000600000187a25 */ /* 0x000fc800078e00ff */
[----:B------:R-:W-:Y:S02]  /*1200*/  IMAD R27, R0, c[0x0][0x184], R27 ;  /* 0x00006100001b7a24 */ /* 0x000fe400078e021b */
[----:B------:R-:W-:Y:S02]  /*1210*/  IMAD R26, R30, c[0x0][0x188], RZ ;  /* 0x000062001e1a7a24 */ /* 0x000fe400078e02ff */
[----:B------:R-:W-:Y:S02]  /*1220*/  IMAD.IADD R25, R25, 0x1, R27 ;  /* 0x0000000119197824 */ /* 0x000fe400078e021b */
[C---:B------:R-:W-:Y:S02]  /*1230*/  IMAD R27, R41.reuse, c[0x0][0x18c], R26 ;  /* 0x00006300291b7a24 */ /* 0x040fe400078e021a */
[----:B------:R-:W-:-:S05]  /*1240*/  IMAD.WIDE.U32 R24, R41, c[0x0][0x188], R24 ;  /* 0x0000620029187a25 */ /* 0x000fca00078e0018 */
[----:B------:R-:W-:Y:S02]  /*1250*/  IADD3 R25, R25, R27, RZ ;  /* 0x0000001b19197210 */ /* 0x000fe40007ffe0ff */
[----:B------:R-:W-:Y:S01]  /*1260*/  LEA R28, P1, R24, c[0x0][0x220], 0x2 ;  /* 0x00008800181c7a11 */ /* 0x000fe200078210ff */
        /* <DEDUP_REMOVED lines=10> */
[----:B------:R-:W3:Y:S01]  /*1310*/  LDG.E.64 R26, [R26.64] ;  /* 0x000000041a1a7981 */ /* 0x000ee2000c1e1b00 */
[----:B------:R-:W-:Y:S02]  /*1320*/  IMAD R30, R30, c[0x0][0x1c0], RZ ;  /* 0x000070001e1e7a24 */ /* 0x000fe400078e02ff */
[----:B------:R-:W-:-:S04]  /*1330*/  IMAD.WIDE.U32 R24, R41, c[0x0][0x1c0], RZ ;  /* 0x0000700029187a25 */ /* 0x000fc800078e00ff */
[----:B------:R-:W-:Y:S01]  /*1340*/  IMAD R31, R41, c[0x0][0x1c4], R30 ;  /* 0x00007100291f7a24 */ /* 0x000fe200078e021e */
[----:B0-----:R-:W-:-:S03]  /*1350*/  LEA R29, P1, R24, R16, 0x1 ;  /* 0x00000010181d7211 */ /* 0x001fc600078208ff */
[----:B------:R-:W-:-:S05]  /*1360*/  IMAD.IADD R25, R25, 0x1, R31 ;  /* 0x0000000119197824 */ /* 0x000fca00078e021f */
[----:B------:R-:W-:Y:S02]  /*1370*/  LEA.HI.X R30, R24, R18, R25, 0x1, P1 ;  /* 0x00000012181e7211 */ /* 0x000fe400008f0c19 */
[----:B------:R-:W-:-:S04]  /*1380*/  IADD3 R24, P1, R29, R10, RZ ;  /* 0x0000000a1d187210 */ /* 0x000fc80007f3e0ff */
[----:B------:R-:W-:-:S06]  /*1390*/  IADD3.X R25, R30, R9, RZ, P1, !PT ;  /* 0x000000091e197210 */ /* 0x000fcc0000ffe4ff */
[----:B------:R-:W4:Y:S01]  /*13a0*/  LDG.E.64 R24, [R24.64] ;  /* 0x0000000418187981 */ /* 0x000f22000c1e1b00 */
        /* <DEDUP_REMOVED lines=9> */
[----:B------:R-:W-:-:S07]  /*1440*/  FMUL.FTZ R42, R28, R22 ;  /* 0x000000161c2a7220 */ /* 0x000fce0000410000 */
[----:B------:R-:W1:Y:S01]  /*1450*/  MUFU.EX2 R47, R47 ;  /* 0x0000002f002f7308 */ /* 0x000e620000000800 */
[--C-:B---3--:R-:W-:Y:S02]  /*1460*/  PRMT R46, RZ, 0x5410, R26.reuse ;  /* 0x00005410ff2e7816 */ /* 0x108fe4000000001a */
[----:B------:R-:W-:Y:S02]  /*1470*/  PRMT R49, RZ, 0x7610, R26 ;  /* 0x00007610ff317816 */ /* 0x000fe4000000001a */
[--C-:B------:R-:W-:Y:S01]  /*1480*/  PRMT R43, RZ, 0x5410, R27.reuse ;  /* 0x00005410ff2b7816 */ /* 0x100fe2000000001b */
[----:B------:R-:W-:Y:S01]  /*1490*/  FMUL.FTZ R46, R37, R46 ;  /* 0x0000002e252e7220 */ /* 0x000fe20000410000 */
[----:B------:R-:W-:Y:S01]  /*14a0*/  PRMT R26, RZ, 0x7610, R27 ;  /* 0x00007610ff1a7816 */ /* 0x000fe2000000001b */
[----:B------:R-:W2:Y:S01]  /*14b0*/  MUFU.EX2 R40, R40 ;  /* 0x0000002800287308 */ /* 0x000ea20000000800 */
[----:B------:R-:W-:Y:S02]  /*14c0*/  FMUL.FTZ R49, R38, R49 ;  /* 0x0000003126317220 */ /* 0x000fe40000410000 */
[----:B------:R-:W-:-:S02]  /*14d0*/  FMUL.FTZ R43, R36, R43 ;  /* 0x0000002b242b7220 */ /* 0x000fc40000410000 */
[----:B0-----:R-:W-:Y:S02]  /*14e0*/  FFMA.FTZ R28, R46, R44, R49 ;  /* 0x0000002c2e1c7223 */ /* 0x001fe40000010031 */
[----:B------:R-:W-:Y:S01]  /*14f0*/  FMUL.FTZ R45, R39, R26 ;  /* 0x0000001a272d7220 */ /* 0x000fe20000410000 */
[----:B------:R-:W0:Y:S01]  /*1500*/  MUFU.EX2 R42, R42 ;  /* 0x0000002a002a7308 */ /* 0x000e220000000800 */
[----:B-1----:R-:W-:Y:S02]  /*1510*/  FMUL.FTZ R29, R47, R44 ;  /* 0x0000002c2f1d7220 */ /* 0x002fe40000410000 */
        /* <DEDUP_REMOVED lines=47> */
[----:B------:R-:W-:Y:S01]  /*1810*/  FFMA.FTZ R49, R44, R46, R49 ;  /* 0x0000002e2c317223 */ /* 0x000fe20000010031 */
[----:B----4-:R-:W-:-:S05]  /*1820*/  PRMT R44, RZ, 0x5410, R24 ;  /* 0x00005410ff2c7816 */ /* 0x010fca0000000018 */
[----:B------:R-:W-:Y:S05]  /*1830*/  @P1 BRA `(.L_x_5300) ;  /* 0x000000f000001947 */ /* 0x000fea0003800000 */
[----:B------:R-:W0:Y:S01]  /*1840*/  S2UR UR6, SR_CTAID.Y ;  /* 0x00000000000679c3 */ /* 0x000e220000002600 */
[----:B------:R1:W-:Y:S07]  /*1850*/  STS.64 [R41.X8+0x220], R30 ;  /* 0x0002201e29007388 */ /* 0x0003ee0000008a00 */
[----:B------:R-:W2:Y:S01]  /*1860*/  S2UR UR7, SR_CTAID.X ;  /* 0x00000000000779c3 */ /* 0x000ea20000002500 */
[----:B0-----:R-:W-:Y:S02]  /*1870*/  MOV R0, UR6 ;  /* 0x0000000600007c02 */ /* 0x001fe40008000f00 */
        /* <DEDUP_REMOVED lines=11> */
.L_x_5300:
[----:B------:R-:W-:Y:S05]  /*1930*/  BSYNC B0 ;  /* 0x0000000000007941 */ /* 0x000fea0003800000 */
.L_x_5299:
[----:B-1----:R-:W-:Y:S01]  /*1940*/  IADD3 R41, R41, 0x1, RZ ;  /* 0x0000000129297810 */ /* 0x002fe20007ffe0ff */
[-C--:B------:R-:W-:Y:S01]  /*1950*/  FFMA.FTZ R40, R40, R49.reuse, R43 ;  /* 0x0000003128287223 */ /* 0x080fe2000001002b */
[----:B------:R-:W-:Y:S01]  /*1960*/  PRMT R24, RZ, 0x7610, R24 ;  /* 0x00007610ff187816 */ /* 0x000fe20000000018 */
[----:B------:R-:W-:Y:S01]  /*1970*/  FFMA.FTZ R23, R44, R46, R23 ;  /* 0x0000002e2c177223 */ /* 0x000fe20000010017 */
[----:B------:R-:W-:Y:S01]  /*1980*/  ISETP.GE.AND P1, PT, R41, c[0x0][0x16c], PT ;  /* 0x00005b0029007a0c */ /* 0x000fe20003f26270 */
[----:B------:R-:W-:Y:S02]  /*1990*/  FFMA.FTZ R42, R42, R40, R45 ;  /* 0x000000282a2a7223 */ /* 0x000fe4000001002d */
[----:B------:R-:W-:Y:S01]  /*19a0*/  FFMA.FTZ R32, R24, R49, R32 ;  /* 0x0000003118207223 */ /* 0x000fe20000010020 */
[--C-:B------:R-:W-:Y:S02]  /*19b0*/  PRMT R24, RZ, 0x5410, R25.reuse ;  /* 0x00005410ff187816 */ /* 0x100fe40000000019 */
[----:B------:R-:W-:-:S03]  /*19c0*/  PRMT R25, RZ, 0x7610, R25 ;  /* 0x00007610ff197816 */ /* 0x000fc60000000019 */
[----:B------:R-:W-:Y:S02]  /*19d0*/  FFMA.FTZ R33, R24, R40, R33 ;  /* 0x0000002818217223 */ /* 0x000fe40000010021 */
[----:B------:R-:W-:Y:S02]  /*19e0*/  FFMA.FTZ R34, R25, R42, R34 ;  /* 0x0000002a19227223 */ /* 0x000fe40000010022 */
[----:B------:R-:W-:Y:S05]  /*19f0*/  @!P1 BRA `(.L_x_5301) ;  /* 0xfffff7d000009947 */ /* 0x000fea000383ffff */
.L_x_5298:
[----:B------:R-:W-:Y:S01]  /*1a00*/  IMAD.SHL.U32 R20, R8, 0x80, RZ ;  /* 0x0000008008147824 */ /* 0x000fe200078e00ff */
[----:B------:R-:W-:Y:S01]  /*1a10*/  BAR.SYNC.DEFER_BLOCKING 0x0 ;  /* 0x0000000000007b1d */ /* 0x000fe20000010000 */
[----:B------:R-:W-:Y:S01]  /*1a20*/  IMAD R22, R6, c[0x0][0x200], RZ ;  /* 0x0000800006167a24 */ /* 0x000fe200078e02ff */
[----:B------:R-:W-:Y:S01]  /*1a30*/  F2FP.BF16.PACK_AB R32, R32, R23 ;  /* 0x000000172020723e */ /* 0x000fe200000010ff */
[----:B------:R-:W-:Y:S01]  /*1a40*/  IMAD R25, R3, c[0x0][0x208], RZ ;  /* 0x0000820003197a24 */ /* 0x000fe200078e02ff */
[----:B------:R-:W-:Y:S01]  /*1a50*/  SHF.R.S32.HI R21, RZ, 0x1f, R20 ;  /* 0x0000001fff157819 */ /* 0x000fe20000011414 */
[----:B------:R-:W-:Y:S01]  /*1a60*/  IMAD R19, R5, c[0x0][0x204], R22 ;  /* 0x0000810005137a24 */ /* 0x000fe200078e0216 */
[----:B------:R-:W-:-:S02]  /*1a70*/  F2FP.BF16.PACK_AB R33, R34, R33 ;  /* 0x000000212221723e */ /* 0x000fc400000010ff */
[----:B------:R-:W-:Y:S01]  /*1a80*/  IADD3 R8, R8, 0x1, RZ ;  /* 0x0000000108087810 */ /* 0x000fe20007ffe0ff */
[----:B------:R-:W-:Y:S01]  /*1a90*/  IMAD.WIDE.U32 R20, R5, c[0x0][0x200], R20 ;  /* 0x0000800005147a25 */ /* 0x000fe200078e0014 */
[----:B------:R-:W-:Y:S02]  /*1aa0*/  IADD3 R15, P1, R15, 0x100, RZ ;  /* 0x000001000f0f7810 */ /* 0x000fe40007f3e0ff */
[----:B------:R-:W-:Y:S02]  /*1ab0*/  IADD3 R16, P2, R16, 0x100, RZ ;  /* 0x0000010010107810 */ /* 0x000fe40007f5e0ff */
[----:B------:R-:W-:Y:S01]  /*1ac0*/  IADD3 R21, R21, R19, RZ ;  /* 0x0000001315157210 */ /* 0x000fe20007ffe0ff */
[C---:B------:R-:W-:Y:S01]  /*1ad0*/  IMAD R19, R0.reuse, c[0x0][0x20c], R25 ;  /* 0x0000830000137a24 */ /* 0x040fe200078e0219 */
[----:B------:R-:W-:Y:S01]  /*1ae0*/  IADD3 R11, P3, R11, 0x100, RZ ;  /* 0x000001000b0b7810 */ /* 0x000fe20007f7e0ff */
[----:B------:R-:W-:Y:S01]  /*1af0*/  IMAD.X R17, RZ, RZ, R17, P1 ;  /* 0x000000ffff117224 */ /* 0x000fe200008e0611 */
        /* <DEDUP_REMOVED lines=14> */
.L_x_5302:
[----:B------:R-:W-:Y:S05]  /*1be0*/  EXIT ;  /* 0x000000000000794d */ /* 0x000fea0003800000 */
.L_x_5304:
        /* <DEDUP_REMOVED lines=9> */
.L_x_5478:


//--------------------- .text._Z25selective_scan_fwd_kernelI32Selective_Scan_fwd_kernel_traitsILi32ELi4ELi1ELb1ELb1ELb1ELb1EN3c108BFloat16EfEEv13SSMParamsBase --------------------------
	.section	.text._Z25selective_scan_fwd_kernelI32Selective_Scan_fwd_kernel_traitsILi32ELi4ELi1ELb1ELb1ELb1ELb1EN3c108BFloat16EfEEv13SSMParamsBase,"ax",@progbits
	.sectioninfo	@"SHI_REGISTERS=54"
	.align	128
        .global         _Z25selective_scan_fwd_kernelI32Selective_Scan_fwd_kernel_traitsILi32ELi4ELi1ELb1ELb1ELb1ELb1EN3c108BFloat16EfEEv13SSMParamsBase
        .type           _Z25selective_scan_fwd_kernelI32Selective_Scan_fwd_kernel_traitsILi32ELi4ELi1ELb1ELb1ELb1ELb1EN3c108BFloat16EfEEv13SSMParamsBase,@function
        .size           _Z25selective_scan_fwd_kernelI32Selective_Scan_fwd_kernel_traitsILi32ELi4ELi1ELb1ELb1ELb1ELb1EN3c108BFloat16EfEEv13SSMParamsBase,(.L_x_5479 - _Z25selective_scan_fwd_kernelI32Selective_Scan_fwd_kernel_traitsILi32ELi4ELi1ELb1ELb1ELb1ELb1EN3c108BFloat16EfEEv13SSMParamsBase)
        .other          _Z25selective_scan_fwd_kernelI32Selective_Scan_fwd_kernel_traitsILi32ELi4ELi1ELb1ELb1ELb1ELb1EN3c108BFloat16EfEEv13SSMParamsBase,@"STO_CUDA_ENTRY STV_DEFAULT"
_Z25selective_scan_fwd_kernelI32Selective_Scan_fwd_kernel_traitsILi32ELi4ELi1ELb1ELb1ELb1ELb1EN3c108BFloat16EfEEv13SSMParamsBase:
.text._Z25selective_scan_fwd_kernelI32Selective_Scan_fwd_kernel_traitsILi32ELi4ELi1ELb1ELb1ELb1ELb1EN3c108BFloat16EfEEv13SSMParamsBase:
        /* <DEDUP_REMOVED lines=24> */
[----:B---3--:R-:W-:-:S04]  /*0180*/  IMAD.MOV R12, RZ, RZ, -R11 ;  /* 0x000000ffff0c7224 */ /* 0x008fc800078e0a0b */
[----:B------:R-:W-:Y:S01]  /*0190*/  IMAD R15, R12, R13, RZ ;  /* 0x0000000d0c0f7224 */ /* 0x000fe200078e02ff */
[----:B-1----:R-:W-:-:S04]  /*01a0*/  IABS R8, R0 ;  /* 0x0000000000087213 */ /* 0x002fc80000000000 */
[----:B------:R-:W-:-:S06]  /*01b0*/  IMAD.HI.U32 R11, R11, R15, R10 ;  /* 0x0000000f0b0b7227 */ /* 0x000fcc00078e000a */
[----:B----4-:R-:W-:-:S05]  /*01c0*/  IMAD.HI.U32 R7, R11, R8, RZ ;  /* 0x000000080b077227 */ /* 0x010fca00078e00ff */
[----:B------:R-:W-:-:S05]  /*01d0*/  IADD3 R5, -R7, RZ, RZ ;  /* 0x000000ff07057210 */ /* 0x000fca0007ffe1ff */
        /* <DEDUP_REMOVED lines=13> */
[C---:B------:R-:W-:Y:S02]  /*02b0*/  IMAD R17, R5.reuse, c[0x0][0x194], R12 ;  /* 0x0000650005117a24 */ /* 0x040fe400078e020c */
[----:B------:R-:W-:Y:S01]  /*02c0*/  IMAD.WIDE.U32 R10, R5, c[0x0][0x190], RZ ;  /* 0x00006400050a7a25 */ /* 0x000fe200078e00ff */
[----:B------:R-:W-:-:S03]  /*02d0*/  @!P1 IADD3 R7, R7, 0x1, RZ ;  /* 0x0000000107079810 */ /* 0x000fc60007ffe0ff */
[----:B------:R-:W-:Y:S02]  /*02e0*/  IMAD R16, R6, c[0x0][0x1b0], RZ ;  /* 0x00006c0006107a24 */ /* 0x000fe400078e02ff */
[----:B------:R-:W-:Y:S01]  /*02f0*/  IMAD.WIDE.U32 R12, R5, c[0x0][0x1d0], RZ ;  /* 0x00007400050c7a25 */ /* 0x000fe200078e00ff */
[----:B------:R-:W-:-:S03]  /*0300*/  IADD3 R11, R11, R17, RZ ;  /* 0x000000110b0b7210 */ /* 0x000fc60007ffe0ff */
[----:B------:R-:W-:Y:S01]  /*0310*/  IMAD.WIDE.U32 R8, R5, c[0x0][0x1b0], RZ ;  /* 0x00006c0005087a25 */ /* 0x000fe200078e00ff */
[----:B------:R-:W-:-:S03]  /*0320*/  IADD3 R13, R13, R15, RZ ;  /* 0x0000000f0d0d7210 */ /* 0x000fc60007ffe0ff */
[----:B------:R-:W-:Y:S01]  /*0330*/  IMAD R19, R5, c[0x0][0x1b4], R16 ;  /* 0x00006d0005137a24 */ /* 0x000fe200078e0210 */
[----:B------:R-:W-:Y:S01]  /*0340*/  @P0 IADD3 R7, R7, 0x1, RZ ;  /* 0x0000000107070810 */ /* 0x000fe20007ffe0ff */
[----:B------:R-:W-:Y:S02]  /*0350*/  IMAD R17, R3, c[0x0][0x1d8], RZ ;  /* 0x0000760003117a24 */ /* 0x000fe400078e02ff */
[----:B------:R-:W-:Y:S01]  /*0360*/  IMAD R16, R6, c[0x0][0x1e0], RZ ;  /* 0x0000780006107a24 */ /* 0x000fe200078e02ff */
[----:B------:R-:W-:Y:S01]  /*0370*/  IADD3 R9, R9, R19, RZ ;  /* 0x0000001309097210 */ /* 0x000fe20007ffe0ff */
[----:B------:R-:W-:Y:S01]  /*0380*/  IMAD.WIDE.U32 R14, R5, c[0x0][0x1e0], RZ ;  /* 0x00007800050e7a25 */ /* 0x000fe200078e00ff */
[----:B------:R-:W-:Y:S02]  /*0390*/  ISETP.NE.AND P1, PT, RZ, c[0x0][0x178], PT ;  /* 0x00005e00ff007a0c */ /* 0x000fe40003f25270 */
[----:B------:R-:W-:Y:S01]  /*03a0*/  @!P2 IADD3 R7, -R7, RZ, RZ ;  /* 0x000000ff0707a210 */ /* 0x000fe20007ffe1ff */
[----:B------:R-:W-:-:S02]  /*03b0*/  IMAD R17, R0, c[0x0][0x1dc], R17 ;  /* 0x0000770000117a24 */ /* 0x000fc400078e0211 */
[----:B------:R-:W-:Y:S02]  /*03c0*/  IMAD R19, R5, c[0x0][0x1e4], R16 ;  /* 0x0000790005137a24 */ /* 0x000fe400078e0210 */
[----:B------:R-:W-:Y:S01]  /*03d0*/  IMAD.WIDE.U32 R12, R0, c[0x0][0x1d8], R12 ;  /* 0x00007600000c7a25 */ /* 0x000fe200078e000c */
[----:B------:R-:W-:Y:S06]  /*03e0*/  @!P3 EXIT ;  /* 0x000000000000b94d */ /* 0x000fec0003800000 */
[----:B------:R-:W-:Y:S01]  /*03f0*/  @!P1 LOP3.LUT R7, RZ, c[0x0][0x178], RZ, 0x33, !PT ;  /* 0x00005e00ff079a12 */ /* 0x000fe200078e33ff */
[----:B------:R-:W-:Y:S01]  /*0400*/  IMAD.IADD R15, R15, 0x1, R19 ;  /* 0x000000010f0f7824 */ /* 0x000fe200078e0213 */
[----:B------:R-:W-:Y:S01]  /*0410*/  IADD3 R13, R13, R17, RZ ;  /* 0x000000110d0d7210 */ /* 0x000fe20007ffe0ff */
[----:B------:R-:W0:Y:S01]  /*0420*/  S2R R16, SR_TID.X ;  /* 0x0000000000107919 */ /* 0x000e220000002100 */
[C---:B------:R-:W-:Y:S01]  /*0430*/  LEA R20, P0, R12.reuse, c[0x0][0x240], 0x1 ;  /* 0x000090000c147a11 */ /* 0x040fe200078008ff */
[----:B------:R-:W-:Y:S01]  /*0440*/  IMAD.WIDE.U32 R10, R7, c[0x0][0x1a8], R10 ;  /* 0x00006a00070a7a25 */ /* 0x000fe200078e000a */
[----:B------:R-:W-:Y:S02]  /*0450*/  SHF.R.S32.HI R17, RZ, 0x1f, R7 ;  /* 0x0000001fff117819 */ /* 0x000fe40000011407 */
[----:B------:R-:W-:Y:S01]  /*0460*/  LEA.HI.X R22, R12, c[0x0][0x244], R13, 0x1, P0 ;  /* 0x000091000c167a11 */ /* 0x000fe200000f0c0d */
[----:B------:R-:W-:Y:S01]  /*0470*/  IMAD.WIDE.U32 R12, R0, c[0x0][0x1e8], R14 ;  /* 0x00007a00000c7a25 */ /* 0x000fe200078e000e */
[----:B------:R-:W-:-:S03]  /*0480*/  LEA R15, P1, R10, c[0x0][0x228], 0x1 ;  /* 0x00008a000a0f7a11 */ /* 0x000fc600078208ff */
[C---:B------:R-:W-:Y:S02]  /*0490*/  IMAD R14, R17.reuse, c[0x0][0x1a8], RZ ;  /* 0x00006a00110e7a24 */ /* 0x040fe400078e02ff */
[----:B------:R-:W-:Y:S02]  /*04a0*/  IMAD R18, R17, c[0x0][0x1c8], RZ ;  /* 0x0000720011127a24 */ /* 0x000fe400078e02ff */
[----:B------:R-:W-:-:S04]  /*04b0*/  IMAD.WIDE.U32 R8, R7, c[0x0][0x1c8], R8 ;  /* 0x0000720007087a25 */ /* 0x000fc800078e0008 */
[C---:B------:R-:W-:Y:S01]  /*04c0*/  IMAD R23, R7.reuse, c[0x0][0x1ac], R14 ;  /* 0x00006b0007177a24 */ /* 0x040fe200078e020e */
[----:B------:R-:W-:Y:S01]  /*04d0*/  LEA R17, P2, R8, c[0x0][0x230], 0x1 ;  /* 0x00008c0008117a11 */ /* 0x000fe200078408ff */
[----:B------:R-:W-:Y:S02]  /*04e0*/  IMAD R25, R7, c[0x0][0x1cc], R18 ;  /* 0x0000730007197a24 */ /* 0x000fe400078e0212 */
[----:B------:R-:W1:Y:S01]  /*04f0*/  S2R R7, SR_LANEID ;  /* 0x0000000000077919 */ /* 0x000e620000000000 */
[----:B------:R-:W-:-:S04]  /*0500*/  IMAD R19, R3, c[0x0][0x1e8], RZ ;  /* 0x00007a0003137a24 */ /* 0x000fc800078e02ff */
[----:B------:R-:W-:-:S05]  /*0510*/  IMAD R19, R0, c[0x0][0x1ec], R19 ;  /* 0x00007b0000137a24 */ /* 0x000fca00078e0213 */
[----:B------:R-:W-:Y:S02]  /*0520*/  IADD3 R21, R13, R19, RZ ;  /* 0x000000130d157210 */ /* 0x000fe40007ffe0ff */
[----:B------:R-:W-:Y:S02]  /*0530*/  IADD3 R19, R11, R23, RZ ;  /* 0x000000170b137210 */ /* 0x000fe40007ffe0ff */
[----:B------:R-:W-:Y:S02]  /*0540*/  IADD3 R11, R9, R25, RZ ;  /* 0x00000019090b7210 */ /* 0x000fe40007ffe0ff */
[----:B0-----:R-:W-:Y:S02]  /*0550*/  SHF.R.S32.HI R9, RZ, 0x1f, R16 ;  /* 0x0000001fff097819 */ /* 0x001fe40000011410 */
[----:B------:R-:W-:Y:S02]  /*0560*/  LEA R13, P0, R12, c[0x0][0x248], 0x1 ;  /* 0x000092000c0d7a11 */ /* 0x000fe400078008ff */
[----:B------:R-:W-:-:S02]  /*0570*/  LEA.HI.X R19, R10, c[0x0][0x22c], R19, 0x1, P1 ;  /* 0x00008b000a137a11 */ /* 0x000fc400008f0c13 */
[C---:B------:R-:W-:Y:S02]  /*0580*/  SHF.L.U64.HI R9, R16.reuse, 0x3, R9 ;  /* 0x0000000310097819 */ /* 0x040fe40000010209 */
[----:B------:R-:W-:Y:S02]  /*0590*/  SHF.L.U32 R10, R16, 0x3, RZ ;  /* 0x00000003100a7819 */ /* 0x000fe400000006ff */
[----:B------:R-:W-:Y:S02]  /*05a0*/  LEA.HI.X R14, R12, c[0x0][0x24c], R21, 0x1, P0 ;  /* 0x000093000c0e7a11 */ /* 0x000fe400000f0c15 */
[----:B------:R-:W-:Y:S01]  /*05b0*/  LEA.HI.X R18, R8, c[0x0][0x234], R11, 0x1, P2 ;  /* 0x00008d0008127a11 */ /* 0x000fe200010f0c0b */
[----:B------:R-:W-:Y:S01]  /*05c0*/  IMAD.MOV.U32 R8, RZ, RZ, RZ ;  /* 0x000000ffff087224 */ /* 0x000fe200078e00ff */
[----:B------:R-:W-:Y:S01]  /*05d0*/  MOV R16, R17 ;  /* 0x0000001100107202 */ /* 0x000fe20000000f00 */
[----:B------:R-:W-:Y:S01]  /*05e0*/  IMAD.MOV.U32 R17, RZ, RZ, R19 ;  /* 0x000000ffff117224 */ /* 0x000fe200078e0013 */
[----:B------:R-:W-:-:S02]  /*05f0*/  MOV R11, R20 ;  /* 0x00000014000b7202 */ /* 0x000fc40000000f00 */
[----:B-1----:R-:W-:Y:S02]  /*0600*/  MOV R12, R22 ;  /* 0x00000016000c7202 */ /* 0x002fe40000000f00 */
.L_x_5318:
        /* <DEDUP_REMOVED lines=61> */
.L_x_5306:
[----:B------:R-:W-:Y:S05]  /*09e0*/  BSYNC B0 ;  /* 0x0000000000007941 */ /* 0x000fea0003800000 */
.L_x_5305:
        /* <DEDUP_REMOVED lines=33> */
.L_x_5308:
[----:B------:R-:W-:Y:S05]  /*0c00*/  BSYNC B0 ;  /* 0x0000000000007941 */ /* 0x000fea0003800000 */
.L_x_5307:
        /* <DEDUP_REMOVED lines=33> */
.L_x_5310:
[----:B------:R-:W-:Y:S05]  /*0e20*/  BSYNC B0 ;  /* 0x0000000000007941 */ /* 0x000fea0003800000 */
.L_x_5309:
        /* <DEDUP_REMOVED lines=33> */
.L_x_5312:
[----:B------:R-:W-:Y:S05]  /*1040*/  BSYNC B0 ;  /* 0x0000000000007941 */ /* 0x000fea0003800000 */
.L_x_5311:
        /* <DEDUP_REMOVED lines=24> */
.L_x_5316:
        /* <DEDUP_REMOVED lines=18> */
[----:B------:R-:W-:-:S05]  /*12f0*/  LEA.HI.X R24, R24, R17, R25, 0x1, P1 ;  /* 0x0000001118187211 */ /* 0x000fca00008f0c19 */
[----:B------:R-:W-:-:S06]  /*1300*/  IMAD.X R27, R24, 0x1, R9, P2 ;  /* 0x00000001181b7824 */ /* 0x000fcc00010e0609 */
[----:B------:R-:W3:Y:S01]  /*1310*/  LDG.E.64 R26, [R26.64] ;  /* 0x000000041a1a7981 */ /* 0x000ee2000c1e1b00 */
[----:B------:R-:W-:Y:S02]  /*1320*/  IMAD R30, R30, c[0x0][0x1c0], RZ ;  /* 0x000070001e1e7a24 */ /* 0x000fe400078e02ff */
[----:B------:R-:W-:-:S04]  /*1330*/  IMAD.WIDE.U32 R24, R41, c[0x0][0x1c0], RZ ;  /* 0x0000700029187a25 */ /* 0x000fc800078e00ff */
[----:B------:R-:W-:Y:S01]  /*1340*/  IMAD R31, R41, c[0x0][0x1c4], R30 ;  /* 0x00007100291f7a24 */ /* 0x000fe200078e021e */
[----:B0-----:R-:W-:-:S04]  /*1350*/  LEA R29, P1, R24, R16, 0x1 ;  /* 0x00000010181d7211 */ /* 0x001fc800078208ff */
[----:B------:R-:W-:-:S04]  /*1360*/  IADD3 R25, R25, R31, RZ ;  /* 0x0000001f19197210 */ /* 0x000fc80007ffe0ff */
        /* <DEDUP_REMOVED lines=92> */
.L_x_5315:
[----:B------:R-:W-:Y:S05]  /*1930*/  BSYNC B0 ;  /* 0x0000000000007941 */ /* 0x000fea0003800000 */
.L_x_5314:
        /* <DEDUP_REMOVED lines=12> */
.L_x_5313:
[----:B------:R-:W-:Y:S01]  /*1a00*/  SHF.L.U32 R20, R8, 0x7, RZ ;  /* 0x0000000708147819 */ /* 0x000fe200000006ff */
[C---:B------:R-:W-:Y:S01]  /*1a10*/  IMAD R24, R6.reuse, c[0x0][0x1f0], RZ ;  /* 0x00007c0006187a24 */ /* 0x040fe200078e02ff */
[----:B------:R-:W-:Y:S01]  /*1a20*/  BAR.SYNC.DEFER_BLOCKING 0x0 ;  /* 0x0000000000007b1d */ /* 0x000fe20000010000 */
[----:B------:R-:W-:Y:S01]  /*1a30*/  IMAD R22, R6, c[0x0][0x200], RZ ;  /* 0x0000800006167a24 */ /* 0x000fe200078e02ff */
[----:B------:R-:W-:Y:S01]  /*1a40*/  SHF.R.S32.HI R21, RZ, 0x1f, R20 ;  /* 0x0000001fff157819 */ /* 0x000fe20000011414 */
[C---:B------:R-:W-:Y:S02]  /*1a50*/  IMAD R27, R5.reuse, c[0x0][0x1f4], R24 ;  /* 0x00007d00051b7a24 */ /* 0x040fe400078e0218 */
[----:B------:R-:W-:-:S02]  /*1a60*/  IMAD R19, R5, c[0x0][0x204], R22 ;  /* 0x0000810005137a24 */ /* 0x000fc400078e0216 */
[----:B------:R-:W-:-:S04]  /*1a70*/  IMAD.WIDE.U32 R24, R5, c[0x0][0x1f0], R20 ;  /* 0x00007c0005187a25 */ /* 0x000fc800078e0014 */
[----:B------:R-:W-:Y:S01]  /*1a80*/  IMAD.WIDE.U32 R28, R5, c[0x0][0x200], R20 ;  /* 0x00008000051c7a25 */ /* 0x000fe200078e0014 */
[----:B------:R-:W-:-:S03]  /*1a90*/  IADD3 R27, R25, R27, RZ ;  /* 0x0000001b191b7210 */ /* 0x000fc60007ffe0ff */
[----:B------:R-:W-:Y:S01]  /*1aa0*/  IMAD R25, R3, c[0x0][0x1f8], RZ ;  /* 0x00007e0003197a24 */ /* 0x000fe200078e02ff */
[----:B------:R-:W-:Y:S01]  /*1ab0*/  IADD3 R29, R29, R19, RZ ;  /* 0x000000131d1d7210 */ /* 0x000fe20007ffe0ff */
[----:B------:R-:W-:Y:S02]  /*1ac0*/  IMAD R19, R3, c[0x0][0x208], RZ ;  /* 0x0000820003137a24 */ /* 0x000fe400078e02ff */
[----:B------:R-:W-:Y:S02]  /*1ad0*/  IMAD.MOV.U32 R26, RZ, RZ, R24 ;  /* 0x000000ffff1a7224 */ /* 0x000fe400078e0018 */
[C---:B------:R-:W-:Y:S02]  /*1ae0*/  IMAD R31, R0.reuse, c[0x0][0x1fc], R25 ;  /* 0x00007f00001f7a24 */ /* 0x040fe400078e0219 */
[C---:B------:R-:W-:Y:S02]  /*1af0*/  IMAD R19, R0.reuse, c[0x0][0x20c], R19 ;  /* 0x0000830000137a24 */ /* 0x040fe400078e0213 */
[----:B------:R-:W-:Y:S01]  /*1b00*/  IMAD.WIDE.U32 R24, R0, c[0x0][0x208], R28 ;  /* 0x0000820000187a25 */ /* 0x000fe200078e001c */
[----:B------:R-:W-:-:S03]  /*1b10*/  F2FP.BF16.PACK_AB R28, R32, R23 ;  /* 0x00000017201c723e */ /* 0x000fc600000010ff */
[----:B------:R-:W-:Y:S01]  /*1b20*/  IMAD.WIDE.U32 R26, R0, c[0x0][0x1f8], R26 ;  /* 0x00007e00001a7a25 */ /* 0x000fe200078e001a */
[----:B------:R-:W-:-:S04]  /*1b30*/  IADD3 R29, R25, R19, RZ ;  /* 0x00000013191d7210 */ /* 0x000fc80007ffe0ff */
[----:B------:R-:W-:Y:S02]  /*1b40*/  IADD3 R19, R27, R31, RZ ;  /* 0x0000001f1b137210 */ /* 0x000fe40007ffe0ff */
[----:B------:R-:W-:Y:S02]  /*1b50*/  LEA R27, P0, R24, c[0x0][0x258], 0x1 ;  /* 0x00009600181b7a11 */ /* 0x000fe400078008ff */
[----:B------:R-:W-:Y:S02]  /*1b60*/  LEA R25, P1, R26, c[0x0][0x268], 0x1 ;  /* 0x00009a001a197a11 */ /* 0x000fe400078208ff */
[----:B------:R-:W-:Y:S02]  /*1b70*/  LEA.HI.X R30, R24, c[0x0][0x25c], R29, 0x1, P0 ;  /* 0x00009700181e7a11 */ /* 0x000fe400000f0c1d */
[----:B------:R-:W-:Y:S02]  /*1b80*/  LEA.HI.X R22, R26, c[0x0][0x26c], R19, 0x1, P1 ;  /* 0x00009b001a167a11 */ /* 0x000fe400008f0c13 */
[----:B------:R-:W-:-:S02]  /*1b90*/  IADD3 R26, P0, R27, R10, RZ ;  /* 0x0000000a1b1a7210 */ /* 0x000fc40007f1e0ff */
[----:B------:R-:W-:Y:S02]  /*1ba0*/  F2FP.BF16.PACK_AB R29, R34, R33 ;  /* 0x00000021221d723e */ /* 0x000fe400000010ff */
[----:B------:R-:W-:Y:S02]  /*1bb0*/  IADD3.X R27, R30, R9, RZ, P0, !PT ;  /* 0x000000091e1b7210 */ /* 0x000fe400007fe4ff */
[----:B------:R-:W-:-:S03]  /*1bc0*/  IADD3 R24, P1, R25, R10, RZ ;  /* 0x0000000a19187210 */ /* 0x000fc60007f3e0ff */
[----:B------:R0:W-:Y:S01]  /*1bd0*/  STG.E.64 [R26.64], R28 ;  /* 0x0000001c1a007986 */ /* 0x0001e2000c101b04 */
[----:B------:R-:W-:-:S03]  /*1be0*/  IADD3.X R25, R22, R9, RZ, P1, !PT ;  /* 0x0000000916197210 */ /* 0x000fc60000ffe4ff */
[----:B------:R-:W-:Y:S06]  /*1bf0*/  BAR.SYNC.DEFER_BLOCKING 0x0 ;  /* 0x0000000000007b1d */ /* 0x000fec0000010000 */
[----:B------:R-:W2:Y:S01]  /*1c00*/  LDG.E.64 R24, [R24.64] ;  /* 0x0000000418187981 */ /* 0x000ea2000c1e1b00 */
[----:B------:R-:W-:Y:S01]  /*1c10*/  IMAD R38, R6, c[0x0][0x210], RZ ;  /* 0x0000840006267a24 */ /* 0x000fe200078e02ff */
[----:B------:R-:W-:Y:S01]  /*1c20*/  IADD3 R8, R8, 0x1, RZ ;  /* 0x0000000108087810 */ /* 0x000fe20007ffe0ff */
[----:B------:R-:W-:Y:S01]  /*1c30*/  IMAD.WIDE.U32 R20, R5, c[0x0][0x210], R20 ;  /* 0x0000840005147a25 */ /* 0x000fe200078e0014 */
[----:B------:R-:W-:Y:S01]  /*1c40*/  BAR.SYNC.DEFER_BLOCKING 0x0 ;  /* 0x0000000000007b1d */ /* 0x000fe20000010000 */
[----:B------:R-:W-:-:S02]  /*1c50*/  IADD3 R15, P1, R15, 0x100, RZ ;  /* 0x000001000f0f7810 */ /* 0x000fc40007f3e0ff */
[----:B------:R-:W-:Y:S02]  /*1c60*/  IADD3 R16, P2, R16, 0x100, RZ ;  /* 0x0000010010107810 */ /* 0x000fe40007f5e0ff */
[----:B------:R-:W-:Y:S02]  /*1c70*/  IADD3 R11, P3, R11, 0x100, RZ ;  /* 0x000001000b0b7810 */ /* 0x000fe40007f7e0ff */
[----:B------:R-:W-:Y:S02]  /*1c80*/  IADD3 R13, P4, R13, 0x100, RZ ;  /* 0x000001000d0d7810 */ /* 0x000fe40007f9e0ff */
[----:B------:R-:W-:Y:S02]  /*1c90*/  IADD3.X R17, RZ, R17, RZ, P1, !PT ;  /* 0x00000011ff117210 */ /* 0x000fe40000ffe4ff */
[----:B------:R-:W-:Y:S02]  /*1ca0*/  IADD3.X R18, RZ, R18, RZ, P2, !PT ;  /* 0x00000012ff127210 */ /* 0x000fe400017fe4ff */
[----:B------:R-:W-:-:S02]  /*1cb0*/  IADD3.X R12, RZ, R12, RZ, P3, !PT ;  /* 0x0000000cff0c7210 */ /* 0x000fc40001ffe4ff */
[----:B------:R-:W-:Y:S02]  /*1cc0*/  IADD3.X R14, RZ, R14, RZ, P4, !PT ;  /* 0x0000000eff0e7210 */ /* 0x000fe400027fe4ff */
[--C-:B--2---:R-:W-:Y:S02]  /*1cd0*/  SHF.R.U64 R22, R24, 0x10, R25.reuse ;  /* 0x0000001018167819 */ /* 0x104fe40000001219 */
[----:B0-----:R-:W-:Y:S02]  /*1ce0*/  PRMT R26, RZ, 0x5410, R24 ;  /* 0x00005410ff1a7816 */ /* 0x001fe40000000018 */
[----:B------:R-:W-:Y:S02]  /*1cf0*/  PRMT R24, RZ, 0x5410, R22 ;  /* 0x00005410ff187816 */ /* 0x000fe40000000016 */
[----:B------:R-:W-:Y:S01]  /*1d00*/  SHF.R.U32.HI R35, RZ, 0x10, R25 ;  /* 0x00000010ff237819 */ /* 0x000fe20000011619 */
[----:B------:R-:W-:Y:S02]  /*1d10*/  FMUL.FTZ R19, R26, -1.4426950216293334961 ;  /* 0xbfb8aa3b1a137820 */ /* 0x000fe40000410000 */
[----:B------:R-:W-:-:S02]  /*1d20*/  FMUL.FTZ R22, R24, -1.4426950216293334961 ;  /* 0xbfb8aa3b18167820 */ /* 0x000fc40000410000 */
[----:B------:R0:W1:Y:S02]  /*1d30*/  MUFU.EX2 R30, R19 ;  /* 0x00000013001e7308 */ /* 0x0000640000000800 */
[----:B0-----:R-:W-:-:S06]  /*1d40*/  PRMT R19, RZ, 0x5410, R25 ;  /* 0x00005410ff137816 */ /* 0x001fcc0000000019 */
[----:B------:R0:W2:Y:S01]  /*1d50*/  MUFU.EX2 R25, R22 ;  /* 0x0000001600197308 */ /* 0x0000a20000000800 */
[----:B------:R-:W-:Y:S02]  /*1d60*/  FMUL.FTZ R31, R19, -1.4426950216293334961 ;  /* 0xbfb8aa3b131f7820 */ /* 0x000fe40000410000 */
[----:B-1----:R-:W-:Y:S01]  /*1d70*/  FADD.FTZ R30, R30, 1 ;  /* 0x3f8000001e1e7421 */ /* 0x002fe20000010000 */
[----:B0-----:R-:W-:-:S04]  /*1d80*/  PRMT R22, RZ, 0x5410, R35 ;  /* 0x00005410ff167816 */ /* 0x001fc80000000023 */
[----:B------:R-:W0:Y:S01]  /*1d90*/  MUFU.EX2 R31, R31 ;  /* 0x0000001f001f7308 */ /* 0x000e220000000800 */
[----:B------:R-:W-:Y:S02]  /*1da0*/  IMAD R35, R3, c[0x0][0x218], RZ ;  /* 0x0000860003237a24 */ /* 0x000fe400078e02ff */
[----:B------:R-:W-:Y:S02]  /*1db0*/  FMUL.FTZ R28, R22, -1.4426950216293334961 ;  /* 0xbfb8aa3b161c7820 */ /* 0x000fe40000410000 */
[----:B--2---:R-:W-:-:S03]  /*1dc0*/  FADD.FTZ R25, R25, 1 ;  /* 0x3f80000019197421 */ /* 0x004fc60000010000 */
[----:B------:R-:W1:Y:S01]  /*1dd0*/  MUFU.RCP R29, R30 ;  /* 0x0000001e001d7308 */ /* 0x000e620000001000 */
[----:B------:R-:W-:-:S07]  /*1de0*/  IMAD R35, R0, c[0x0][0x21c], R35 ;  /* 0x0000870000237a24 */ /* 0x000fce00078e0223 */
[----:B------:R-:W2:Y:S01]  /*1df0*/  MUFU.EX2 R28, R28 ;  /* 0x0000001c001c7308 */ /* 0x000ea20000000800 */
[----:B0-----:R-:W-:Y:S02]  /*1e00*/  FADD.FTZ R27, R31, 1 ;  /* 0x3f8000001f1b7421 */ /* 0x001fe40000010000 */
[----:B------:R-:W-:-:S05]  /*1e10*/  IMAD R31, R5, c[0x0][0x214], R38 ;  /* 0x00008500051f7a24 */ /* 0x000fca00078e0226 */
[----:B------:R0:W3:Y:S01]  /*1e20*/  MUFU.RCP R36, R27 ;  /* 0x0000001b00247308 */ /* 0x0000e20000001000 */
[----:B------:R-:W-:Y:S01]  /*1e30*/  IADD3 R21, R21, R31, RZ ;  /* 0x0000001f15157210 */ /* 0x000fe20007ffe0ff */
[----:B-1----:R-:W-:-:S04]  /*1e40*/  FMUL.FTZ R26, R26, R29 ;  /* 0x0000001d1a1a7220 */ /* 0x002fc80000410000 */
[----:B------:R-:W-:Y:S02]  /*1e50*/  IMAD.WIDE.U32 R20, R0, c[0x0][0x218], R20 ;  /* 0x0000860000147a25 */ /* 0x000fe400078e0014 */
[----:B------:R-:W1:Y:S02]  /*1e60*/  MUFU.RCP R25, R25 ;  /* 0x0000001900197308 */ /* 0x000e640000001000 */
[----:B--2---:R-:W-:Y:S01]  /*1e70*/  FADD.FTZ R28, R28, 1 ;  /* 0x3f8000001c1c7421 */ /* 0x004fe20000010000 */
[----:B0-----:R-:W-:Y:S01]  /*1e80*/  LEA R27, P0, R20, c[0x0][0x270], 0x1 ;  /* 0x00009c00141b7a11 */ /* 0x001fe200078008ff */
[----:B------:R-:W-:Y:S02]  /*1e90*/  IMAD.IADD R21, R21, 0x1, R35 ;  /* 0x0000000115157824 */ /* 0x000fe400078e0223 */
[----:B------:R-:W-:Y:S02]  /*1ea0*/  FMUL.FTZ R26, R26, R23 ;  /* 0x000000171a1a7220 */ /* 0x000fe40000410000 */
[----:B------:R-:W0:Y:S01]  /*1eb0*/  MUFU.RCP R31, R28 ;  /* 0x0000001c001f7308 */ /* 0x000e220000001000 */
[----:B------:R-:W-:Y:S01]  /*1ec0*/  LEA.HI.X R30, R20, c[0x0][0x274], R21, 0x1, P0 ;  /* 0x00009d00141e7a11 */ /* 0x000fe200000f0c15 */
[----:B---3--:R-:W-:-:S04]  /*1ed0*/  FMUL.FTZ R20, R19, R36 ;  /* 0x0000002413147220 */ /* 0x008fc80000410000 */
[----:B------:R-:W-:Y:S01]  /*1ee0*/  FMUL.FTZ R33, R20, R33 ;  /* 0x0000002114217220 */ /* 0x000fe20000410000 */
[----:B------:R-:W-:Y:S01]  /*1ef0*/  IADD3 R20, P0, R27, R10, RZ ;  /* 0x0000000a1b147210 */ /* 0x000fe20007f1e0ff */
[----:B-1----:R-:W-:-:S04]  /*1f00*/  FMUL.FTZ R19, R24, R25 ;  /* 0x0000001918137220 */ /* 0x002fc80000410000 */
[----:B------:R-:W-:Y:S02]  /*1f10*/  FMUL.FTZ R19, R19, R32 ;  /* 0x0000002013137220 */ /* 0x000fe40000410000 */
[----:B0-----:R-:W-:-:S03]  /*1f20*/  FMUL.FTZ R21, R22, R31 ;  /* 0x0000001f16157220 */ /* 0x001fc60000410000 */
[----:B------:R-:W-:Y:S01]  /*1f30*/  F2FP.BF16.PACK_AB R26, R19, R26 ;  /* 0x0000001a131a723e */ /* 0x000fe200000010ff */
[----:B------:R-:W-:Y:S01]  /*1f40*/  FMUL.FTZ R34, R21, R34 ;  /* 0x0000002215227220 */ /* 0x000fe20000410000 */
[----:B------:R-:W-:Y:S02]  /*1f50*/  IADD3.X R21, R30, R9, RZ, P0, !PT ;  /* 0x000000091e157210 */ /* 0x000fe400007fe4ff */
[----:B------:R-:W-:Y:S02]  /*1f60*/  ISETP.GE.AND P0, PT, R8, c[0x0][0x174], PT ;  /* 0x00005d0008007a0c */ /* 0x000fe40003f06270 */
[----:B------:R-:W-:-:S05]  /*1f70*/  F2FP.BF16.PACK_AB R27, R34, R33 ;  /* 0x00000021221b723e */ /* 0x000fca00000010ff */
[----:B------:R0:W-:Y:S06]  /*1f80*/  STG.E.64 [R20.64], R26 ;  /* 0x0000001a14007986 */ /* 0x0001ec000c101b04 */
[----:B------:R-:W-:Y:S01]  /*1f90*/  @P0 CALL.REL.NOINC `(.L_x_5317) ;  /* 0x0000001000000944 */ /* 0x000fe20003c00000 */
[----:B------:R-:W-:Y:S05]  /*1fa0*/  BRA `(.L_x_5318) ;  /* 0xffffe66000007947 */ /* 0x000fea000383ffff */
.L_x_5317:
[----:B------:R-:W-:Y:S05]  /*1fb0*/  EXIT ;  /* 0x000000000000794d */ /* 0x000fea0003800000 */
.L_x_5319:
        /* <DEDUP_REMOVED lines=12> */
.L_x_5479:


//--------------------- .nv.shared._Z25selective_scan_fwd_kernelI32Selective_Scan_fwd_kernel_traitsILi128ELi16ELi1ELb0ELb0ELb0ELb0EN3c108BFloat16ENS1_7complexIfEEEEv13SSMParamsBase --------------------------
	.section	.nv.shared._Z25selective_scan_fwd_kernelI32Selective_Scan_fwd_kernel_traitsILi128ELi16ELi1ELb0ELb0ELb0ELb0EN3c108BFloat16ENS1_7complexIfEEEEv13SSMParamsBase,"aw",@nobits
	.sectionflags	@""
	.align	16


//--------------------- .nv.global                --------------------------
	.section	.nv.global,"aw",@nobits
.nv.global:
	.type		_ZN62_INTERNAL_00950170_26_selective_scan_fwd_bf16_cu_0be2b6c9_31024cuda3std3__48in_placeE,@object
	.size		_ZN62_INTERNAL_00950170_26_selective_scan_fwd_bf16_cu_0be2b6c9_31024cuda3std3__48in_placeE,(_ZN62_INTERNAL_00950170_26_selective_scan_fwd_bf16_cu_0be2b6c9_31024cuda3std6ranges3__45__cpo8distanceE - _ZN62_INTERNAL_00950170_26_selective_scan_fwd_bf16_cu_0be2b6c9_31024cuda3std3__48in_placeE)
_ZN62_INTERNAL_00950170_26_selective_scan_fwd_bf16_cu_0be2b6c9_31024cuda3std3__48in_placeE:
	.zero		1
	.type		_ZN62_INTERNAL_00950170_26_selective_scan_fwd_bf16_cu_0be2b6c9_31024cuda3std6ranges3__45__cpo8distanceE,@object
	.size		_ZN62_INTERNAL_00950170_26_selective_scan_fwd_bf16_cu_0be2b6c9_31024cuda3std6ranges3__45__cpo8distanceE,(_ZN62_INTERNAL_00950170_26_selective_scan_fwd_bf16_cu_0be2b6c9_31024cuda3std3__45__cpo6cbeginE - _ZN62_INTERNAL_00950170_26_selective_scan_fwd_bf16_cu_0be2b6c9_31024cuda3std6ranges3__45__cpo8distanceE)
_ZN62_INTERNAL_00950170_26_selective_scan_fwd_bf16_cu_0be2b6c9_31024cuda3std6ranges3__45__cpo8distanceE:
	.zero		1
	.type		_ZN62_INTERNAL_00950170_26_selective_scan_fwd_bf16_cu_0be2b6c9_31024cuda3std3__45__cpo6cbeginE,@object
	.size		_ZN62_INTERNAL_00950170_26_selective_scan_fwd_bf16_cu_0be2b6c9_31024cuda3std3__45__cpo6cbeginE,(_ZN62_INTERNAL_00950170_26_selective_scan_fwd_bf16_cu_0be2b6c9_31024cuda3std6ranges3__45__cpo7advanceE - _ZN62_INTERNAL_00950170_26_selective_scan_fwd_bf16_cu_0be2b6c9_31024cuda3std3__45__cpo6cbeginE)
_ZN62_INTERNAL_00950170_26_selective_scan_fwd_bf16_cu_0be2b6c9_31024cuda3std3__45__cpo6cbeginE:
	.zero		1
	.type		_ZN62_INTERNAL_00950170_26_selective_scan_fwd_bf16_cu_0be2b6c9_31024cuda3std6ranges3__45__cpo7advanceE,@object
	.size		_ZN62_INTERNAL_00950170_26_selective_scan_fwd_bf16_cu_0be2b6c9_31024cuda3std6ranges3__45__cpo7advanceE,(_ZN62_INTERNAL_00950170_26_selective_scan_fwd_bf16_cu_0be2b6c9_31024cuda3std3__45__cpo7crbeginE - _ZN62_INTERNAL_00950170_26_selective_scan_fwd_bf16_cu_0be2b6c9_31024cuda3std6ranges3__45__cpo7advanceE)
_ZN62_INTERNAL_00950170_26_selective_scan_fwd_bf16_cu_0be2b6c9_31024cuda3std6ranges3__45__cpo7advanceE:
	.zero		1
	.type		_ZN62_INTERNAL_00950170_26_selective_scan_fwd_bf16_cu_0be2b6c9_31024cuda3std3__45__cpo7crbeginE,@object
	.size		_ZN62_INTERNAL_00950170_26_selective_scan_fwd_bf16_cu_0be2b6c9_31024cuda3std3__45__cpo7crbeginE,(_ZN62_INTERNAL_00950170_26_selective_scan_fwd_bf16_cu_0be2b6c9_31024cuda3std6ranges3__45__cpo4dataE - _ZN62_INTERNAL_00950170_26_selective_scan_fwd_bf16_cu_0be2b6c9_31024cuda3std3__45__cpo7crbeginE)
_ZN62_INTERNAL_00950170_26_selective_scan_fwd_bf16_cu_0be2b6c9_31024cuda3std3__45__cpo7crbeginE:
	.zero		1
	.type		_ZN62_INTERNAL_00950170_26_selective_scan_fwd_bf16_cu_0be2b6c9_31024cuda3std6ranges3__45__cpo4dataE,@object
	.size		_ZN62_INTERNAL_00950170_26_selective_scan_fwd_bf16_cu_0be2b6c9_31024cuda3std6ranges3__45__cpo4dataE,(_ZN62_INTERNAL_00950170_26_selective_scan_fwd_bf16_cu_0be2b6c9_31024cuda3std6ranges3__45__cpo5beginE - _ZN62_INTERNAL_00950170_26_selective_scan_fwd_bf16_cu_0be2b6c9_31024cuda3std6ranges3__45__cpo4dataE)
_ZN62_INTERNAL_00950170_26_selective_scan_fwd_bf16_cu_0be2b6c9_31024cuda3std6ranges3__45__cpo4dataE:
	.zero		1
	.type		_ZN62_INTERNAL_00950170_26_selective_scan_fwd_bf16_cu_0be2b6c9_31024cuda3std6ranges3__45__cpo5beginE,@object
	.size		_ZN62_INTERNAL_00950170_26_selective_scan_fwd_bf16_cu_0be2b6c9_31024cuda3std6ranges3__45__cpo5beginE,(_ZN62_INTERNAL_00950170_26_selective_scan_fwd_bf16_cu_0be2b6c9_31024cuda3std3__464_GLOBAL__N__00950170_26_selective_scan_fwd_bf16_cu_0be2b6c9_31026ignoreE - _ZN62_INTERNAL_00950170_26_selective_scan_fwd_bf16_cu_0be2b6c9_31024cuda3std6ranges3__45__cpo5beginE)
_ZN62_INTERNAL_00950170_26_selective_scan_fwd_bf16_cu_0be2b6c9_31024cuda3std6ranges3__45__cpo5beginE:
	.zero		1
	.type		_ZN62_INTERNAL_00950170_26_selective_scan_fwd_bf16_cu_0be2b6c9_31024cuda3std3__464_GLOBAL__N__00950170_26_selective_scan_fwd_bf16_cu_0be2b6c9_31026ignoreE,@object
	.size		_ZN62_INTERNAL_00950170_26_selective_scan_fwd_bf16_cu_0be2b6c9_31024cuda3std3__464_GLOBAL__N__00950170_26_selective_scan_fwd_bf16_cu_0be2b6c9_31026ignoreE,(_ZN62_INTERNAL_00950170_26_selective_scan_fwd_bf16_cu_0be2b6c9_31024cuda3std6ranges3__45__cpo4sizeE - _ZN62_INTERNAL_00950170_26_selective_scan_fwd_bf16_cu_0be2b6c9_31024cuda3std3__464_GLOBAL__N__00950170_26_selective_scan_fwd_bf16_cu_0be2b6c9_31026ignoreE)
_ZN62_INTERNAL_00950170_26_selective_scan_fwd_bf16_cu_0be2b6c9_31024cuda3std3__464_GLOBAL__N__00950170_26_selective_scan_fwd_bf16_cu_0be2b6c9_31026ignoreE:
	.zero		1
	.type		_ZN62_INTERNAL_00950170_26_selective_scan_fwd_bf16_cu_0be2b6c9_31024cuda3std6ranges3__45__cpo4sizeE,@object
	.size		_ZN62_INTERNAL_00950170_26_selective_scan_fwd_bf16_cu_0be2b6c9_31024cuda3std6ranges3__45__cpo4sizeE,(_ZN62_INTERNAL_00950170_26_selective_scan_fwd_bf16_cu_0be2b6c9_31024cuda3std3__45__cpo5beginE - _ZN62_INTERNAL_00950170_26_selective_scan_fwd_bf16_cu_0be2b6c9_31024cuda3std6ranges3__45__cpo4sizeE)
_ZN62_INTERNAL_00950170_26_selective_scan_fwd_bf16_cu_0be2b6c9_31024cuda3std6ranges3__45__cpo4sizeE:
	.zero		1
	.type		_ZN62_INTERNAL_00950170_26_selective_scan_fwd_bf16_cu_0be2b6c9_31024cuda3std3__45__cpo5beginE,@object
	.size		_ZN62_INTERNAL_00950170_26_selective_scan_fwd_bf16_cu_0be2b6c9_31024cuda3std3__45__cpo5beginE,(_ZN62_INTERNAL_00950170_26_selective_scan_fwd_bf16_cu_0be2b6c9_31024cuda3std6ranges3__45__cpo6cbeginE - _ZN62_INTERNAL_00950170_26_selective_scan_fwd_bf16_cu_0be2b6c9_31024cuda3std3__45__cpo5beginE)
_ZN62_INTERNAL_00950170_26_selective_scan_fwd_bf16_cu_0be2b6c9_31024cuda3std3__45__cpo5beginE:
	.zero		1
	.type		_ZN62_INTERNAL_00950170_26_selective_scan_fwd_bf16_cu_0be2b6c9_31024cuda3std6ranges3__45__cpo6cbeginE,@object
	.size		_ZN62_INTERNAL_00950170_26_selective_scan_fwd_bf16_cu_0be2b6c9_31024cuda3std6ranges3__45__cpo6cbeginE,(_ZN62_INTERNAL_00950170_26_selective_scan_fwd_bf16_cu_0be2b6c9_31024cuda3std3__45__cpo6rbeginE - _ZN62_INTERNAL_00950170_26_selective_scan_fwd_bf16_cu_0be2b6c9_31024cuda3std6ranges3__45__cpo6cbeginE)
_ZN62_INTERNAL_00950170_26_selective_scan_fwd_bf16_cu_0be2b6c9_31024cuda3std6ranges3__45__cpo6cbeginE:
	.zero		1
	.type		_ZN62_INTERNAL_00950170_26_selective_scan_fwd_bf16_cu_0be2b6c9_31024cuda3std3__45__cpo6rbeginE,@object
	.size		_ZN62_INTERNAL_00950170_26_selective_scan_fwd_bf16_cu_0be2b6c9_31024cuda3std3__45__cpo6rbeginE,(_ZN62_INTERNAL_00950170_26_selective_scan_fwd_bf16_cu_0be2b6c9_31024cuda3std6ranges3__45__cpo4nextE - _ZN62_INTERNAL_00950170_26_selective_scan_fwd_bf16_cu_0be2b6c9_31024cuda3std3__45__cpo6rbeginE)
_ZN62_INTERNAL_00950170_26_selective_scan_fwd_bf16_cu_0be2b6c9_31024cuda3std3__45__cpo6rbeginE:
	.zero		1
	.type		_ZN62_INTERNAL_00950170_26_selective_scan_fwd_bf16_cu_0be2b6c9_31024cuda3std6ranges3__45__cpo4nextE,@object
	.size		_ZN62_INTERNAL_00950170_26_selective_scan_fwd_bf16_cu_0be2b6c9_31024cuda3std6ranges3__45__cpo4nextE,(_ZN62_INTERNAL_00950170_26_selective_scan_fwd_bf16_cu_0be2b6c9_31024cuda3std6ranges3__45__cpo4swapE - _ZN62_INTERNAL_00950170_26_selective_scan_fwd_bf16_cu_0be2b6c9_31024cuda3std6ranges3__45__cpo4nextE)
_ZN62_INTERNAL_00950170_26_selective_scan_fwd_bf16_cu_0be2b6c9_31024cuda3std6ranges3__45__cpo4nextE:
	.zero		1
	.type		_ZN62_INTERNAL_00950170_26_selective_scan_fwd_bf16_cu_0be2b6c9_31024cuda3std6ranges3__45__cpo4swapE,@object
	.size		_ZN62_INTERNAL_00950170_26_selective_scan_fwd_bf16_cu_0be2b6c9_31024cuda3std6ranges3__45__cpo4swapE,(_ZN62_INTERNAL_00950170_26_selective_scan_fwd_bf16_cu_0be2b6c9_31024cuda3std3__420unreachable_sentinelE - _ZN62_INTERNAL_00950170_26_selective_scan_fwd_bf16_cu_0be2b6c9_31024cuda3std6ranges3__45__cpo4swapE)
_ZN62_INTERNAL_00950170_26_selective_scan_fwd_bf16_cu_0be2b6c9_31024cuda3std6ranges3__45__cpo4swapE:
	.zero		1
	.type		_ZN62_INTERNAL_00950170_26_selective_scan_fwd_bf16_cu_0be2b6c9_31024cuda3std3__420unreachable_sentinelE,@object
	.size		_ZN62_INTERNAL_00950170_26_selective_scan_fwd_bf16_cu_0be2b6c9_31024cuda3std3__420unreachable_sentinelE,(_ZN62_INTERNAL_00950170_26_selective_scan_fwd_bf16_cu_0be2b6c9_31026thrust23THRUST_300001_SM_800_NS6system6detail10sequential3seqE - _ZN62_INTERNAL_00950170_26_selective_scan_fwd_bf16_cu_0be2b6c9_31024cuda3std3__420unreachable_sentinelE)
_ZN62_INTERNAL_00950170_26_selective_scan_fwd_bf16_cu_0be2b6c9_31024cuda3std3__420unreachable_sentinelE:
	.zero		1
	.type		_ZN62_INTERNAL_00950170_26_selective_scan_fwd_bf16_cu_0be2b6c9_31026thrust23THRUST_300001_SM_800_NS6system6detail10sequential3seqE,@object
	.size		_ZN62_INTERNAL_00950170_26_selective_scan_fwd_bf16_cu_0be2b6c9_31026thrust23THRUST_300001_SM_800_NS6system6detail10sequential3seqE,(_ZN62_INTERNAL_00950170_26_selective_scan_fwd_bf16_cu_0be2b6c9_31024cuda3std3__45__cpo4cendE - _ZN62_INTERNAL_00950170_26_selective_scan_fwd_bf16_cu_0be2b6c9_31026thrust23THRUST_300001_SM_800_NS6system6detail10sequential3seqE)
_ZN62_INTERNAL_00950170_26_selective_scan_fwd_bf16_cu_0be2b6c9_31026thrust23THRUST_300001_SM_800_NS6system6detail10sequential3seqE:
	.zero		1
	.type		_ZN62_INTERNAL_00950170_26_selective_scan_fwd_bf16_cu_0be2b6c9_31024cuda3std3__45__cpo4cendE,@object
	.size		_ZN62_INTERNAL_00950170_26_selective_scan_fwd_bf16_cu_0be2b6c9_31024cuda3std3__45__cpo4cendE,(_ZN62_INTERNAL_00950170_26_selective_scan_fwd_bf16_cu_0be2b6c9_31024cuda3std6ranges3__45__cpo9iter_swapE - _ZN62_INTERNAL_00950170_26_selective_scan_fwd_bf16_cu_0be2b6c9_31024cuda3std3__45__cpo4cendE)
_ZN62_INTERNAL_00950170_26_selective_scan_fwd_bf16_cu_0be2b6c9_31024cuda3std3__45__cpo4cendE:
	.zero		1
	.type		_ZN62_INTERNAL_00950170_26_selective_scan_fwd_bf16_cu_0be2b6c9_31024cuda3std6ranges3__45__cpo9iter_swapE,@object
	.size		_ZN62_INTERNAL_00950170_26_selective_scan_fwd_bf16_cu_0be2b6c9_31024cuda3std6ranges3__45__cpo9iter_swapE,(_ZN62_INTERNAL_00950170_26_selective_scan_fwd_bf16_cu_0be2b6c9_31024cuda3std3__45__cpo5crendE - _ZN62_INTERNAL_00950170_26_selective_scan_fwd_bf16_cu_0be2b6c9_31024cuda3std6ranges3__45__cpo9iter_swapE)
_ZN62_INTERNAL_00950170_26_selective_scan_fwd_bf16_cu_0be2b6c9_31024cuda3std6ranges3__45__cpo9iter_swapE:
	.zero		1
	.type		_ZN62_INTERNAL_00950170_26_selective_scan_fwd_bf16_cu_0be2b6c9_31024cuda3std3__45__cpo5crendE,@object
	.size		_ZN62_INTERNAL_00950170_26_selective_scan_fwd_bf16_cu_0be2b6c9_31024cuda3std3__45__cpo5crendE,(_ZN62_INTERNAL_00950170_26_selective_scan_fwd_bf16_cu_0be2b6c9_31024cuda3std6ranges3__45__cpo5cdataE - _ZN62_INTERNAL_00950170_26_selective_scan_fwd_bf16_cu_0be2b6c9_31024cuda3std3__45__cpo5crendE)
_ZN62_INTERNAL_00950170_26_selective_scan_fwd_bf16_cu_0be2b6c9_31024cuda3std3__45__cpo5crendE:
	.zero		1
	.type		_ZN62_INTERNAL_00950170_26_selective_scan_fwd_bf16_cu_0be2b6c9_31024cuda3std6ranges3__45__cpo5cdataE,@object
	.size		_ZN62_INTERNAL_00950170_26_selective_scan_fwd_bf16_cu_0be2b6c9_31024cuda3std6ranges3__45__cpo5cdataE,(_ZN62_INTERNAL_00950170_26_selective_scan_fwd_bf16_cu_0be2b6c9_31024cuda3std6ranges3__45__cpo3endE - _ZN62_INTERNAL_00950170_26_selective_scan_fwd_bf16_cu_0be2b6c9_31024cuda3std6ranges3__45__cpo5cdataE)
_ZN62_INTERNAL_00950170_26_selective_scan_fwd_bf16_cu_0be2b6c9_31024cuda3std6ranges3__45__cpo5cdataE:
	.zero		1
	.type		_ZN62_INTERNAL_00950170_26_selective_scan_fwd_bf16_cu_0be2b6c9_31024cuda3std6ranges3__45__cpo3endE,@object
	.size		_ZN62_INTERNAL_00950170_26_selective_scan_fwd_bf16_cu_0be2b6c9_31024cuda3std6ranges3__45__cpo3endE,(_ZN62_INTERNAL_00950170_26_selective_scan_fwd_bf16_cu_0be2b6c9_31024cuda3std3__419piecewise_constructE - _ZN62_INTERNAL_00950170_26_selective_scan_fwd_bf16_cu_0be2b6c9_31024cuda3std6ranges3__45__cpo3endE)
_ZN62_INTERNAL_00950170_26_selective_scan_fwd_bf16_cu_0be2b6c9_31024cuda3std6ranges3__45__cpo3endE:
	.zero		1
	.type		_ZN62_INTERNAL_00950170_26_selective_scan_fwd_bf16_cu_0be2b6c9_31024cuda3std3__419piecewise_constructE,@object
	.size		_ZN62_INTERNAL_00950170_26_selective_scan_fwd_bf16_cu_0be2b6c9_31024cuda3std3__419piecewise_constructE,(_ZN62_INTERNAL_00950170_26_selective_scan_fwd_bf16_cu_0be2b6c9_31024cuda3std6ranges3__45__cpo5ssizeE - _ZN62_INTERNAL_00950170_26_selective_scan_fwd_bf16_cu_0be2b6c9_31024cuda3std3__419piecewise_constructE)
_ZN62_INTERNAL_00950170_26_selective_scan_fwd_bf16_cu_0be2b6c9_31024cuda3std3__419piecewise_constructE:
	.zero		1
	.type		_ZN62_INTERNAL_00950170_26_selective_scan_fwd_bf16_cu_0be2b6c9_31024cuda3std6ranges3__45__cpo5ssizeE,@object
	.size		_ZN62_INTERNAL_00950170_26_selective_scan_fwd_bf16_cu_0be2b6c9_31024cuda3std6ranges3__45__cpo5ssizeE,(_ZN62_INTERNAL_00950170_26_selective_scan_fwd_bf16_cu_0be2b6c9_31024cuda3std3__45__cpo3endE - _ZN62_INTERNAL_00950170_26_selective_scan_fwd_bf16_cu_0be2b6c9_31024cuda3std6ranges3__45__cpo5ssizeE)
_ZN62_INTERNAL_00950170_26_selective_scan_fwd_bf16_cu_0be2b6c9_31024cuda3std6ranges3__45__cpo5ssizeE:
	.zero		1
	.type		_ZN62_INTERNAL_00950170_26_selective_scan_fwd_bf16_cu_0be2b6c9_31024cuda3std3__45__cpo3endE,@object
	.size		_ZN62_INTERNAL_00950170_26_selective_scan_fwd_bf16_cu_0be2b6c9_31024cuda3std3__45__cpo3endE,(_ZN62_INTERNAL_00950170_26_selective_scan_fwd_bf16_cu_0be2b6c9_31024cuda3std6ranges3__45__cpo4cendE - _ZN62_INTERNAL_00950170_26_selective_scan_fwd_bf16_cu_0be2b6c9_31024cuda3std3__45__cpo3endE)
_ZN62_INTERNAL_00950170_26_selective_scan_fwd_bf16_cu_0be2b6c9_31024cuda3std3__45__cpo3endE:
	.zero		1
	.type		_ZN62_INTERNAL_00950170_26_selective_scan_fwd_bf16_cu_0be2b6c9_31024cuda3std6ranges3__45__cpo4cendE,@object
	.size		_ZN62_INTERNAL_00950170_26_selective_scan_fwd_bf16_cu_0be2b6c9_31024cuda3std6ranges3__45__cpo4cendE,(_ZN62_INTERNAL_00950170_26_selective_scan_fwd_bf16_cu_0be2b6c9_31024cuda3std3__45__cpo4rendE - _ZN62_INTERNAL_00950170_26_selective_scan_fwd_bf16_cu_0be2b6c9_31024cuda3std6ranges3__45__cpo4cendE)
_ZN62_INTERNAL_00950170_26_selective_scan_fwd_bf16_cu_0be2b6c9_31024cuda3std6ranges3__45__cpo4cendE:
	.zero		1
	.type		_ZN62_INTERNAL_00950170_26_selective_scan_fwd_bf16_cu_0be2b6c9_31024cuda3std3__45__cpo4rendE,@object
	.size		_ZN62_INTERNAL_00950170_26_selective_scan_fwd_bf16_cu_0be2b6c9_31024cuda3std3__45__cpo4rendE,(_ZN62_INTERNAL_00950170_26_selective_scan_fwd_bf16_cu_0be2b6c9_31024cuda3std6ranges3__45__cpo4prevE - _ZN62_INTERNAL_00950170_26_selective_scan_fwd_bf16_cu_0be2b6c9_31024cuda3std3__45__cpo4rendE)
_ZN62_INTERNAL_00950170_26_selective_scan_fwd_bf16_cu_0be2b6c9_31024cuda3std3__45__cpo4rendE:
	.zero		1
	.type		_ZN62_INTERNAL_00950170_26_selective_scan_fwd_bf16_cu_0be2b6c9_31024cuda3std6ranges3__45__cpo4prevE,@object
	.size		_ZN62_INTERNAL_00950170_26_selective_scan_fwd_bf16_cu_0be2b6c9_31024cuda3std6ranges3__45__cpo4prevE,(_ZN62_INTERNAL_00950170_26_selective_scan_fwd_bf16_cu_0be2b6c9_31024cuda3std6ranges3__45__cpo9iter_moveE - _ZN62_INTERNAL_00950170_26_selective_scan_fwd_bf16_cu_0be2b6c9_31024cuda3std6ranges3__45__cpo4prevE)
_ZN62_INTERNAL_00950170_26_selective_scan_fwd_bf16_cu_0be2b6c9_31024cuda3std6ranges3__45__cpo4prevE:
	.zero		1
	.type		_ZN62_INTERNAL_00950170_26_selective_scan_fwd_bf16_cu_0be2b6c9_31024cuda3std6ranges3__45__cpo9iter_moveE,@object
	.size		_ZN62_INTERNAL_00950170_26_selective_scan_fwd_bf16_cu_0be2b6c9_31024cuda3std6ranges3__45__cpo9iter_moveE,(.L_13 - _ZN62_INTERNAL_00950170_26_selective_scan_fwd_bf16_cu_0be2b6c9_31024cuda3std6ranges3__45__cpo9iter_moveE)
_ZN62_INTERNAL_00950170_26_selective_scan_fwd_bf16_cu_0be2b6c9_31024cuda3std6ranges3__45__cpo9iter_moveE:
	.zero		1
.L_13:


//--------------------- .nv.shared._Z25selective_scan_fwd_kernelI32Selective_Scan_fwd_kernel_traitsILi128ELi16ELi1ELb0ELb0ELb0ELb1EN3c108BFloat16ENS1_7complexIfEEEEv13SSMParamsBase --------------------------
	.section	.nv.shared._Z25selective_scan_fwd_kernelI32Selective_Scan_fwd_kernel_traitsILi128ELi16ELi1ELb0ELb0ELb0ELb1EN3c108BFloat16ENS1_7complexIfEEEEv13SSMParamsBase,"aw",@nobits
	.sectionflags	@""
	.align	16


//--------------------- .nv.shared._Z25selective_scan_fwd_kernelI32Selective_Scan_fwd_kernel_traitsILi128ELi16ELi1ELb0ELb0ELb1ELb0EN3c108BFloat16ENS1_7complexIfEEEEv13SSMParamsBase --------------------------
	.section	.nv.shared._Z25selective_scan_fwd_kernelI32Selective_Scan_fwd_kernel_traitsILi128ELi16ELi1ELb0ELb0ELb1ELb0EN3c108BFloat16ENS1_7complexIfEEEEv13SSMParamsBase,"aw",@nobits
	.sectionflags	@""
	.align	16


//--------------------- .nv.shared._Z25selective_scan_fwd_kernelI32Selective_Scan_fwd_kernel_traitsILi128ELi16ELi1ELb0ELb0ELb1ELb1EN3c108BFloat16ENS1_7complexIfEEEEv13SSMParamsBase --------------------------
	.section	.nv.shared._Z25selective_scan_fwd_kernelI32Selective_Scan_fwd_kernel_traitsILi128ELi16ELi1ELb0ELb0ELb1ELb1EN3c108BFloat16ENS1_7complexIfEEEEv13SSMParamsBase,"aw",@nobits
	.sectionflags	@""
	.align	16


//--------------------- .nv.shared._Z25selective_scan_fwd_kernelI32Selective_Scan_fwd_kernel_traitsILi128ELi16ELi1ELb0ELb1ELb0ELb0EN3c108BFloat16ENS1_7complexIfEEEEv13SSMParamsBase --------------------------
	.section	.nv.shared._Z25selective_scan_fwd_kernelI32Selective_Scan_fwd_kernel_traitsILi128ELi16ELi1ELb0ELb1ELb0ELb0EN3c108BFloat16ENS1_7complexIfEEEEv13SSMParamsBase,"aw",@nobits
	.sectionflags	@""
	.align	16


//--------------------- .nv.shared._Z25selective_scan_fwd_kernelI32Selective_Scan_fwd_kernel_traitsILi128ELi16ELi1ELb0ELb1ELb0ELb1EN3c108BFloat16ENS1_7complexIfEEEEv13SSMParamsBase --------------------------
	.section	.nv.shared._Z25selective_scan_fwd_kernelI32Selective_Scan_fwd_kernel_traitsILi128ELi16ELi1ELb0ELb1ELb0ELb1EN3c108BFloat16ENS1_7complexIfEEEEv13SSMParamsBase,"aw",@nobits
	.sectionflags	@""
	.align	16


//--------------------- .nv.shared._Z25selective_scan_fwd_kernelI32Selective_Scan_fwd_kernel_traitsILi128ELi16ELi1ELb0ELb1ELb1ELb0EN3c108BFloat16ENS1_7complexIfEEEEv13SSMParamsBase --------------------------
	.section	.nv.shared._Z25selective_scan_fwd_kernelI32Selective_Scan_fwd_kernel_traitsILi128ELi16ELi1ELb0ELb1ELb1ELb0EN3c108BFloat16ENS1_7complexIfEEEEv13SSMParamsBase,"aw",@nobits
	.sectionflags	@""
	.align	16


//--------------------- .nv.shared._Z25selective_scan_fwd_kernelI32Selective_Scan_fwd_kernel_traitsILi128ELi16ELi1ELb0ELb1ELb1ELb1EN3c108BFloat16ENS1_7complexIfEEEEv13SSMParamsBase --------------------------
	.section	.nv.shared._Z25selective_scan_fwd_kernelI32Selective_Scan_fwd_kernel_traitsILi128ELi16ELi1ELb0ELb1ELb1ELb1EN3c108BFloat16ENS1_7complexIfEEEEv13SSMParamsBase,"aw",@nobits
	.sectionflags	@""
	.align	16


//--------------------- .nv.shared._Z25selective_scan_fwd_kernelI32Selective_Scan_fwd_kernel_traitsILi128ELi16ELi1ELb1ELb0ELb0ELb0EN3c108BFloat16ENS1_7complexIfEEEEv13SSMParamsBase --------------------------
	.section	.nv.shared._Z25selective_scan_fwd_kernelI32Selective_Scan_fwd_kernel_traitsILi128ELi16ELi1ELb1ELb0ELb0ELb0EN3c108BFloat16ENS1_7complexIfEEEEv13SSMParamsBase,"aw",@nobits
	.sectionflags	@""
	.align	16


//--------------------- .nv.shared._Z25selective_scan_fwd_kernelI32Selective_Scan_fwd_kernel_traitsILi128ELi16ELi1ELb1ELb0ELb0ELb1EN3c108BFloat16ENS1_7complexIfEEEEv13SSMParamsBase --------------------------
	.section	.nv.shared._Z25selective_scan_fwd_kernelI32Selective_Scan_fwd_kernel_traitsILi128ELi16ELi1ELb1ELb0ELb0ELb1EN3c108BFloat16ENS1_7complexIfEEEEv13SSMParamsBase,"aw",@nobits
	.sectionflags	@""
	.align	16


//--------------------- .nv.shared._Z25selective_scan_fwd_kernelI32Selective_Scan_fwd_kernel_traitsILi128ELi16ELi1ELb1ELb0ELb1ELb0EN3c108BFloat16ENS1_7complexIfEEEEv13SSMParamsBase --------------------------
	.section	.nv.shared._Z25selective_scan_fwd_kernelI32Selective_Scan_fwd_kernel_traitsILi128ELi16ELi1ELb1ELb0ELb1ELb0EN3c108BFloat16ENS1_7complexIfEEEEv13SSMParamsBase,"aw",@nobits
	.sectionflags	@""
	.align	16


//--------------------- .nv.shared._Z25selective_scan_fwd_kernelI32Selective_Scan_fwd_kernel_traitsILi128ELi16ELi1ELb1ELb0ELb1ELb1EN3c108BFloat16ENS1_7complexIfEEEEv13SSMParamsBase --------------------------
	.section	.nv.shared._Z25selective_scan_fwd_kernelI32Selective_Scan_fwd_kernel_traitsILi128ELi16ELi1ELb1ELb0ELb1ELb1EN3c108BFloat16ENS1_7complexIfEEEEv13SSMParamsBase,"aw",@nobits
	.sectionflags	@""
	.align	16


//--------------------- .nv.shared._Z25selective_scan_fwd_kernelI32Selective_Scan_fwd_kernel_traitsILi128ELi16ELi1ELb1ELb1ELb0ELb0EN3c108BFloat16ENS1_7complexIfEEEEv13SSMParamsBase --------------------------
	.section	.nv.shared._Z25selective_scan_fwd_kernelI32Selective_Scan_fwd_kernel_traitsILi128ELi16ELi1ELb1ELb1ELb0ELb0EN3c108BFloat16ENS1_7complexIfEEEEv13SSMParamsBase,"aw",@nobits
	.sectionflags	@""
	.align	16


//--------------------- .nv.shared._Z25selective_scan_fwd_kernelI32Selective_Scan_fwd_kernel_traitsILi128ELi16ELi1ELb1ELb1ELb0ELb1EN3c108BFloat16ENS1_7complexIfEEEEv13SSMParamsBase --------------------------
	.section	.nv.shared._Z25selective_scan_fwd_kernelI32Selective_Scan_fwd_kernel_traitsILi128ELi16ELi1ELb1ELb1ELb0ELb1EN3c108BFloat16ENS1_7complexIfEEEEv13SSMParamsBase,"aw",@nobits
	.sectionflags	@""
	.align	16


//--------------------- .nv.shared._Z25selective_scan_fwd_kernelI32Selective_Scan_fwd_kernel_traitsILi128ELi16ELi1ELb1ELb1ELb1ELb0EN3c108BFloat16ENS1_7complexIfEEEEv13SSMParamsBase --------------------------
	.section	.nv.shared._Z25selective_scan_fwd_kernelI32Selective_Scan_fwd_kernel_traitsILi128ELi16ELi1ELb1ELb1ELb1ELb0EN3c108BFloat16ENS1_7complexIfEEEEv13SSMParamsBase,"aw",@nobits
	.sectionflags	@""
	.align	16


//--------------------- .nv.shared._Z25selective_scan_fwd_kernelI32Selective_Scan_fwd_kernel_traitsILi128ELi16ELi1ELb1ELb1ELb1ELb1EN3c108BFloat16ENS1_7complexIfEEEEv13SSMParamsBase --------------------------
	.section	.nv.shared._Z25selective_scan_fwd_kernelI32Selective_Scan_fwd_kernel_traitsILi128ELi16ELi1ELb1ELb1ELb1ELb1EN3c108BFloat16ENS1_7complexIfEEEEv13SSMParamsBase,"aw",@nobits
	.sectionflags	@""
	.align	16


//--------------------- .nv.shared._Z25selective_scan_fwd_kernelI32Selective_Scan_fwd_kernel_traitsILi64ELi16ELi1ELb0ELb0ELb0ELb0EN3c108BFloat16ENS1_7complexIfEEEEv13SSMParamsBase --------------------------
	.section	.nv.shared._Z25selective_scan_fwd_kernelI32Selective_Scan_fwd_kernel_traitsILi64ELi16ELi1ELb0ELb0ELb0ELb0EN3c108BFloat16ENS1_7complexIfEEEEv13SSMParamsBase,"aw",@nobits
	.sectionflags	@""
	.align	16


//--------------------- .nv.shared._Z25selective_scan_fwd_kernelI32Selective_Scan_fwd_kernel_traitsILi64ELi16ELi1ELb0ELb0ELb0ELb1EN3c108BFloat16ENS1_7complexIfEEEEv13SSMParamsBase --------------------------
	.section	.nv.shared._Z25selective_scan_fwd_kernelI32Selective_Scan_fwd_kernel_traitsILi64ELi16ELi1ELb0ELb0ELb0ELb1EN3c108BFloat16ENS1_7complexIfEEEEv13SSMParamsBase,"aw",@nobits
	.sectionflags	@""
	.align	16


//--------------------- .nv.shared._Z25selective_scan_fwd_kernelI32Selective_Scan_fwd_kernel_traitsILi64ELi16ELi1ELb0ELb0ELb1ELb0EN3c108BFloat16ENS1_7complexIfEEEEv13SSMParamsBase --------------------------
	.section	.nv.shared._Z25selective_scan_fwd_kernelI32Selective_Scan_fwd_kernel_traitsILi64ELi16ELi1ELb0ELb0ELb1ELb0EN3c108BFloat16ENS1_7complexIfEEEEv13SSMParamsBase,"aw",@nobits
	.sectionflags	@""
	.align	16


//--------------------- .nv.shared._Z25selective_scan_fwd_kernelI32Selective_Scan_fwd_kernel_traitsILi64ELi16ELi1ELb0ELb0ELb1ELb1EN3c108BFloat16ENS1_7complexIfEEEEv13SSMParamsBase --------------------------
	.section	.nv.shared._Z25selective_scan_fwd_kernelI32Selective_Scan_fwd_kernel_traitsILi64ELi16ELi1ELb0ELb0ELb1ELb1EN3c108BFloat16ENS1_7complexIfEEEEv13SSMParamsBase,"aw",@nobits
	.sectionflags	@""
	.align	16


//--------------------- .nv.shared._Z25selective_scan_fwd_kernelI32Selective_Scan_fwd_kernel_traitsILi64ELi16ELi1ELb0ELb1ELb0ELb0EN3c108BFloat16ENS1_7complexIfEEEEv13SSMParamsBase --------------------------
	.section	.nv.shared._Z25selective_scan_fwd_kernelI32Selective_Scan_fwd_kernel_traitsILi64ELi16ELi1ELb0ELb1ELb0ELb0EN3c108BFloat16ENS1_7complexIfEEEEv13SSMParamsBase,"aw",@nobits
	.sectionflags	@""
	.align	16


//--------------------- .nv.shared._Z25selective_scan_fwd_kernelI32Selective_Scan_fwd_kernel_traitsILi64ELi16ELi1ELb0ELb1ELb0ELb1EN3c108BFloat16ENS1_7complexIfEEEEv13SSMParamsBase --------------------------
	.section	.nv.shared._Z25selective_scan_fwd_kernelI32Selective_Scan_fwd_kernel_traitsILi64ELi16ELi1ELb0ELb1ELb0ELb1EN3c108BFloat16ENS1_7complexIfEEEEv13SSMParamsBase,"aw",@nobits
	.sectionflags	@""
	.align	16


//--------------------- .nv.shared._Z25selective_scan_fwd_kernelI32Selective_Scan_fwd_kernel_traitsILi64ELi16ELi1ELb0ELb1ELb1ELb0EN3c108BFloat16ENS1_7complexIfEEEEv13SSMParamsBase --------------------------
	.section	.nv.shared._Z25selective_scan_fwd_kernelI32Selective_Scan_fwd_kernel_traitsILi64ELi16ELi1ELb0ELb1ELb1ELb0EN3c108BFloat16ENS1_7complexIfEEEEv13SSMParamsBase,"aw",@nobits
	.sectionflags	@""
	.align	16


//--------------------- .nv.shared._Z25selective_scan_fwd_kernelI32Selective_Scan_fwd_kernel_traitsILi64ELi16ELi1ELb0ELb1ELb1ELb1EN3c108BFloat16ENS1_7complexIfEEEEv13SSMParamsBase --------------------------
	.section	.nv.shared._Z25selective_scan_fwd_kernelI32Selective_Scan_fwd_kernel_traitsILi64ELi16ELi1ELb0ELb1ELb1ELb1EN3c108BFloat16ENS1_7complexIfEEEEv13SSMParamsBase,"aw",@nobits
	.sectionflags	@""
	.align	16


//--------------------- .nv.shared._Z25selective_scan_fwd_kernelI32Selective_Scan_fwd_kernel_traitsILi64ELi16ELi1ELb1ELb0ELb0ELb0EN3c108BFloat16ENS1_7complexIfEEEEv13SSMParamsBase --------------------------
	.section	.nv.shared._Z25selective_scan_fwd_kernelI32Selective_Scan_fwd_kernel_traitsILi64ELi16ELi1ELb1ELb0ELb0ELb0EN3c108BFloat16ENS1_7complexIfEEEEv13SSMParamsBase,"aw",@nobits
	.sectionflags	@""
	.align	16


//--------------------- .nv.shared._Z25selective_scan_fwd_kernelI32Selective_Scan_fwd_kernel_traitsILi64ELi16ELi1ELb1ELb0ELb0ELb1EN3c108BFloat16ENS1_7complexIfEEEEv13SSMParamsBase --------------------------
	.section	.nv.shared._Z25selective_scan_fwd_kernelI32Selective_Scan_fwd_kernel_traitsILi64ELi16ELi1ELb1ELb0ELb0ELb1EN3c108BFloat16ENS1_7complexIfEEEEv13SSMParamsBase,"aw",@nobits
	.sectionflags	@""
	.align	16


//--------------------- .nv.shared._Z25selective_scan_fwd_kernelI32Selective_Scan_fwd_kernel_traitsILi64ELi16ELi1ELb1ELb0ELb1ELb0EN3c108BFloat16ENS1_7complexIfEEEEv13SSMParamsBase --------------------------
	.section	.nv.shared._Z25selective_scan_fwd_kernelI32Selective_Scan_fwd_kernel_traitsILi64ELi16ELi1ELb1ELb0ELb1ELb0EN3c108BFloat16ENS1_7complexIfEEEEv13SSMParamsBase,"aw",@nobits
	.sectionflags	@""
	.align	16


//--------------------- .nv.shared._Z25selective_scan_fwd_kernelI32Selective_Scan_fwd_kernel_traitsILi64ELi16ELi1ELb1ELb0ELb1ELb1EN3c108BFloat16ENS1_7complexIfEEEEv13SSMParamsBase --------------------------
	.section	.nv.shared._Z25selective_scan_fwd_kernelI32Selective_Scan_fwd_kernel_traitsILi64ELi16ELi1ELb1ELb0ELb1ELb1EN3c108BFloat16ENS1_7complexIfEEEEv13SSMParamsBase,"aw",@nobits
	.sectionflags	@""
	.align	16


//--------------------- .nv.shared._Z25selective_scan_fwd_kernelI32Selective_Scan_fwd_kernel_traitsILi64ELi16ELi1ELb1ELb1ELb0ELb0EN3c108BFloat16ENS1_7complexIfEEEEv13SSMParamsBase --------------------------
	.section	.nv.shared._Z25selective_scan_fwd_kernelI32Selective_Scan_fwd_kernel_traitsILi64ELi16ELi1ELb1ELb1ELb0ELb0EN3c108BFloat16ENS1_7complexIfEEEEv13SSMParamsBase,"aw",@nobits
	.sectionflags	@""
	.align	16


//--------------------- .nv.shared._Z25selective_scan_fwd_kernelI32Selective_Scan_fwd_kernel_traitsILi64ELi16ELi1ELb1ELb1ELb0ELb1EN3c108BFloat16ENS1_7complexIfEEEEv13SSMParamsBase --------------------------
	.section	.nv.shared._Z25selective_scan_fwd_kernelI32Selective_Scan_fwd_kernel_traitsILi64ELi16ELi1ELb1ELb1ELb0ELb1EN3c108BFloat16ENS1_7complexIfEEEEv13SSMParamsBase,"aw",@nobits
	.sectionflags	@""
	.align	16


//--------------------- .nv.shared._Z25selective_scan_fwd_kernelI32Selective_Scan_fwd_kernel_traitsILi64ELi16ELi1ELb1ELb1ELb1ELb0EN3c108BFloat16ENS1_7complexIfEEEEv13SSMParamsBase --------------------------
	.section	.nv.shared._Z25selective_scan_fwd_kernelI32Selective_Scan_fwd_kernel_traitsILi64ELi16ELi1ELb1ELb1ELb1ELb0EN3c108BFloat16ENS1_7complexIfEEEEv13SSMParamsBase,"aw",@nobits
	.sectionflags	@""
	.align	16


//--------------------- .nv.shared._Z25selective_scan_fwd_kernelI32Selective_Scan_fwd_kernel_traitsILi64ELi16ELi1ELb1ELb1ELb1ELb1EN3c108BFloat16ENS1_7complexIfEEEEv13SSMParamsBase --------------------------
	.section	.nv.shared._Z25selective_scan_fwd_kernelI32Selective_Scan_fwd_kernel_traitsILi64ELi16ELi1ELb1ELb1ELb1ELb1EN3c108BFloat16ENS1_7complexIfEEEEv13SSMParamsBase,"aw",@nobits
	.sectionflags	@""
	.align	16


//--------------------- .nv.shared._Z25selective_scan_fwd_kernelI32Selective_Scan_fwd_kernel_traitsILi32ELi16ELi1ELb0ELb0ELb0ELb0EN3c108BFloat16ENS1_7complexIfEEEEv13SSMParamsBase --------------------------
	.section	.nv.shared._Z25selective_scan_fwd_kernelI32Selective_Scan_fwd_kernel_traitsILi32ELi16ELi1ELb0ELb0ELb0ELb0EN3c108BFloat16ENS1_7complexIfEEEEv13SSMParamsBase,"aw",@nobits
	.sectionflags	@""
	.align	16


//--------------------- .nv.shared._Z25selective_scan_fwd_kernelI32Selective_Scan_fwd_kernel_traitsILi32ELi16ELi1ELb0ELb0ELb0ELb1EN3c108BFloat16ENS1_7complexIfEEEEv13SSMParamsBase --------------------------
	.section	.nv.shared._Z25selective_scan_fwd_kernelI32Selective_Scan_fwd_kernel_traitsILi32ELi16ELi1ELb0ELb0ELb0ELb1EN3c108BFloat16ENS1_7complexIfEEEEv13SSMParamsBase,"aw",@nobits
	.sectionflags	@""
	.align	16


//--------------------- .nv.shared._Z25selective_scan_fwd_kernelI32Selective_Scan_fwd_kernel_traitsILi32ELi16ELi1ELb0ELb0ELb1ELb0EN3c108BFloat16ENS1_7complexIfEEEEv13SSMParamsBase --------------------------
	.section	.nv.shared._Z25selective_scan_fwd_kernelI32Selective_Scan_fwd_kernel_traitsILi32ELi16ELi1ELb0ELb0ELb1ELb0EN3c108BFloat16ENS1_7complexIfEEEEv13SSMParamsBase,"aw",@nobits
	.sectionflags	@""
	.align	16


//--------------------- .nv.shared._Z25selective_scan_fwd_kernelI32Selective_Scan_fwd_kernel_traitsILi32ELi16ELi1ELb0ELb0ELb1ELb1EN3c108BFloat16ENS1_7complexIfEEEEv13SSMParamsBase --------------------------
	.section	.nv.shared._Z25selective_scan_fwd_kernelI32Selective_Scan_fwd_kernel_traitsILi32ELi16ELi1ELb0ELb0ELb1ELb1EN3c108BFloat16ENS1_7complexIfEEEEv13SSMParamsBase,"aw",@nobits
	.sectionflags	@""
	.align	16


//--------------------- .nv.shared._Z25selective_scan_fwd_kernelI32Selective_Scan_fwd_kernel_traitsILi32ELi16ELi1ELb0ELb1ELb0ELb0EN3c108BFloat16ENS1_7complexIfEEEEv13SSMParamsBase --------------------------
	.section	.nv.shared._Z25selective_scan_fwd_kernelI32Selective_Scan_fwd_kernel_traitsILi32ELi16ELi1ELb0ELb1ELb0ELb0EN3c108BFloat16ENS1_7complexIfEEEEv13SSMParamsBase,"aw",@nobits
	.sectionflags	@""
	.align	16


//--------------------- .nv.shared._Z25selective_scan_fwd_kernelI32Selective_Scan_fwd_kernel_traitsILi32ELi16ELi1ELb0ELb1ELb0ELb1EN3c108BFloat16ENS1_7complexIfEEEEv13SSMParamsBase --------------------------
	.section	.nv.shared._Z25selective_scan_fwd_kernelI32Selective_Scan_fwd_kernel_traitsILi32ELi16ELi1ELb0ELb1ELb0ELb1EN3c108BFloat16ENS1_7complexIfEEEEv13SSMParamsBase,"aw",@nobits
	.sectionflags	@""
	.align	16


//--------------------- .nv.shared._Z25selective_scan_fwd_kernelI32Selective_Scan_fwd_kernel_traitsILi32ELi16ELi1ELb0ELb1ELb1ELb0EN3c108BFloat16ENS1_7complexIfEEEEv13SSMParamsBase --------------------------
	.section	.nv.shared._Z25selective_scan_fwd_kernelI32Selective_Scan_fwd_kernel_traitsILi32ELi16ELi1ELb0ELb1ELb1ELb0EN3c108BFloat16ENS1_7complexIfEEEEv13SSMParamsBase,"aw",@nobits
	.sectionflags	@""
	.align	16


//--------------------- .nv.shared._Z25selective_scan_fwd_kernelI32Selective_Scan_fwd_kernel_traitsILi32ELi16ELi1ELb0ELb1ELb1ELb1EN3c108BFloat16ENS1_7complexIfEEEEv13SSMParamsBase --------------------------
	.section	.nv.shared._Z25selective_scan_fwd_kernelI32Selective_Scan_fwd_kernel_traitsILi32ELi16ELi1ELb0ELb1ELb1ELb1EN3c108BFloat16ENS1_7complexIfEEEEv13SSMParamsBase,"aw",@nobits
	.sectionflags	@""
	.align	16


//--------------------- .nv.shared._Z25selective_scan_fwd_kernelI32Selective_Scan_fwd_kernel_traitsILi32ELi16ELi1ELb1ELb0ELb0ELb0EN3c108BFloat16ENS1_7complexIfEEEEv13SSMParamsBase --------------------------
	.section	.nv.shared._Z25selective_scan_fwd_kernelI32Selective_Scan_fwd_kernel_traitsILi32ELi16ELi1ELb1ELb0ELb0ELb0EN3c108BFloat16ENS1_7complexIfEEEEv13SSMParamsBase,"aw",@nobits
	.sectionflags	@""
	.align	16


//--------------------- .nv.shared._Z25selective_scan_fwd_kernelI32Selective_Scan_fwd_kernel_traitsILi32ELi16ELi1ELb1ELb0ELb0ELb1EN3c108BFloat16ENS1_7complexIfEEEEv13SSMParamsBase --------------------------
	.section	.nv.shared._Z25selective_scan_fwd_kernelI32Selective_Scan_fwd_kernel_traitsILi32ELi16ELi1ELb1ELb0ELb0ELb1EN3c108BFloat16ENS1_7complexIfEEEEv13SSMParamsBase,"aw",@nobits
	.sectionflags	@""
	.align	16


//--------------------- .nv.shared._Z25selective_scan_fwd_kernelI32Selective_Scan_fwd_kernel_traitsILi32ELi16ELi1ELb1ELb0ELb1ELb0EN3c108BFloat16ENS1_7complexIfEEEEv13SSMParamsBase --------------------------
	.section	.nv.shared._Z25selective_scan_fwd_kernelI32Selective_Scan_fwd_kernel_traitsILi32ELi16ELi1ELb1ELb0ELb1ELb0EN3c108BFloat16ENS1_7complexIfEEEEv13SSMParamsBase,"aw",@nobits
	.sectionflags	@""
	.align	16


//--------------------- .nv.shared._Z25selective_scan_fwd_kernelI32Selective_Scan_fwd_kernel_traitsILi32ELi16ELi1ELb1ELb0ELb1ELb1EN3c108BFloat16ENS1_7complexIfEEEEv13SSMParamsBase --------------------------
	.section	.nv.shared._Z25selective_scan_fwd_kernelI32Selective_Scan_fwd_kernel_traitsILi32ELi16ELi1ELb1ELb0ELb1ELb1EN3c108BFloat16ENS1_7complexIfEEEEv13SSMParamsBase,"aw",@nobits
	.sectionflags	@""
	.align	16


//--------------------- .nv.shared._Z25selective_scan_fwd_kernelI32Selective_Scan_fwd_kernel_traitsILi32ELi16ELi1ELb1ELb1ELb0ELb0EN3c108BFloat16ENS1_7complexIfEEEEv13SSMParamsBase --------------------------
	.section	.nv.shared._Z25selective_scan_fwd_kernelI32Selective_Scan_fwd_kernel_traitsILi32ELi16ELi1ELb1ELb1ELb0ELb0EN3c108BFloat16ENS1_7complexIfEEEEv13SSMParamsBase,"aw",@nobits
	.sectionflags	@""
	.align	16


//--------------------- .nv.shared._Z25selective_scan_fwd_kernelI32Selective_Scan_fwd_kernel_traitsILi32ELi16ELi1ELb1ELb1ELb0ELb1EN3c108BFloat16ENS1_7complexIfEEEEv13SSMParamsBase --------------------------
	.section	.nv.shared._Z25selective_scan_fwd_kernelI32Selective_Scan_fwd_kernel_traitsILi32ELi16ELi1ELb1ELb1ELb0ELb1EN3c108BFloat16ENS1_7complexIfEEEEv13SSMParamsBase,"aw",@nobits
	.sectionflags	@""
	.align	16


//--------------------- .nv.shared._Z25selective_scan_fwd_kernelI32Selective_Scan_fwd_kernel_traitsILi32ELi16ELi1ELb1ELb1ELb1ELb0EN3c108BFloat16ENS1_7complexIfEEEEv13SSMParamsBase --------------------------
	.section	.nv.shared._Z25selective_scan_fwd_kernelI32Selective_Scan_fwd_kernel_traitsILi32ELi16ELi1ELb1ELb1ELb1ELb0EN3c108BFloat16ENS1_7complexIfEEEEv13SSMParamsBase,"aw",@nobits
	.sectionflags	@""
	.align	16


//--------------------- .nv.shared._Z25selective_scan_fwd_kernelI32Selective_Scan_fwd_kernel_traitsILi32ELi16ELi1ELb1ELb1ELb1ELb1EN3c108BFloat16ENS1_7complexIfEEEEv13SSMParamsBase --------------------------
	.section	.nv.shared._Z25selective_scan_fwd_kernelI32Selective_Scan_fwd_kernel_traitsILi32ELi16ELi1ELb1ELb1ELb1ELb1EN3c108BFloat16ENS1_7complexIfEEEEv13SSMParamsBase,"aw",@nobits
	.sectionflags	@""
	.align	16


//--------------------- .nv.shared._Z25selective_scan_fwd_kernelI32Selective_Scan_fwd_kernel_traitsILi32ELi8ELi1ELb0ELb0ELb0ELb0EN3c108BFloat16ENS1_7complexIfEEEEv13SSMParamsBase --------------------------
	.section	.nv.shared._Z25selective_scan_fwd_kernelI32Selective_Scan_fwd_kernel_traitsILi32ELi8ELi1ELb0ELb0ELb0ELb0EN3c108BFloat16ENS1_7complexIfEEEEv13SSMParamsBase,"aw",@nobits
	.sectionflags	@""
	.align	16


//--------------------- .nv.shared._Z25selective_scan_fwd_kernelI32Selective_Scan_fwd_kernel_traitsILi32ELi8ELi1ELb0ELb0ELb0ELb1EN3c108BFloat16ENS1_7complexIfEEEEv13SSMParamsBase --------------------------
	.section	.nv.shared._Z25selective_scan_fwd_kernelI32Selective_Scan_fwd_kernel_traitsILi32ELi8ELi1ELb0ELb0ELb0ELb1EN3c108BFloat16ENS1_7complexIfEEEEv13SSMParamsBase,"aw",@nobits
	.sectionflags	@""
	.align	16


//--------------------- .nv.shared._Z25selective_scan_fwd_kernelI32Selective_Scan_fwd_kernel_traitsILi32ELi8ELi1ELb0ELb0ELb1ELb0EN3c108BFloat16ENS1_7complexIfEEEEv13SSMParamsBase --------------------------
	.section	.nv.shared._Z25selective_scan_fwd_kernelI32Selective_Scan_fwd_kernel_traitsILi32ELi8ELi1ELb0ELb0ELb1ELb0EN3c108BFloat16ENS1_7complexIfEEEEv13SSMParamsBase,"aw",@nobits
	.sectionflags	@""
	.align	16


//--------------------- .nv.shared._Z25selective_scan_fwd_kernelI32Selective_Scan_fwd_kernel_traitsILi32ELi8ELi1ELb0ELb0ELb1ELb1EN3c108BFloat16ENS1_7complexIfEEEEv13SSMParamsBase --------------------------
	.section	.nv.shared._Z25selective_scan_fwd_kernelI32Selective_Scan_fwd_kernel_traitsILi32ELi8ELi1ELb0ELb0ELb1ELb1EN3c108BFloat16ENS1_7complexIfEEEEv13SSMParamsBase,"aw",@nobits
	.sectionflags	@""
	.align	16


//--------------------- .nv.shared._Z25selective_scan_fwd_kernelI32Selective_Scan_fwd_kernel_traitsILi32ELi8ELi1ELb0ELb1ELb0ELb0EN3c108BFloat16ENS1_7complexIfEEEEv13SSMParamsBase --------------------------
	.section	.nv.shared._Z25selective_scan_fwd_kernelI32Selective_Scan_fwd_kernel_traitsILi32ELi8ELi1ELb0ELb1ELb0ELb0EN3c108BFloat16ENS1_7complexIfEEEEv13SSMParamsBase,"aw",@nobits
	.sectionflags	@""
	.align	16


//--------------------- .nv.shared._Z25selective_scan_fwd_kernelI32Selective_Scan_fwd_kernel_traitsILi32ELi8ELi1ELb0ELb1ELb0ELb1EN3c108BFloat16ENS1_7complexIfEEEEv13SSMParamsBase --------------------------
	.section	.nv.shared._Z25selective_scan_fwd_kernelI32Selective_Scan_fwd_kernel_traitsILi32ELi8ELi1ELb0ELb1ELb0ELb1EN3c108BFloat16ENS1_7complexIfEEEEv13SSMParamsBase,"aw",@nobits
	.sectionflags	@""
	.align	16


//--------------------- .nv.shared._Z25selective_scan_fwd_kernelI32Selective_Scan_fwd_kernel_traitsILi32ELi8ELi1ELb0ELb1ELb1ELb0EN3c108BFloat16ENS1_7complexIfEEEEv13SSMParamsBase --------------------------
	.section	.nv.shared._Z25selective_scan_fwd_kernelI32Selective_Scan_fwd_kernel_traitsILi32ELi8ELi1ELb0ELb1ELb1ELb0EN3c108BFloat16ENS1_7complexIfEEEEv13SSMParamsBase,"aw",@nobits
	.sectionflags	@""
	.align	16


//--------------------- .nv.shared._Z25selective_scan_fwd_kernelI32Selective_Scan_fwd_kernel_traitsILi32ELi8ELi1ELb0ELb1ELb1ELb1EN3c108BFloat16ENS1_7complexIfEEEEv13SSMParamsBase --------------------------
	.section	.nv.shared._Z25selective_scan_fwd_kernelI32Selective_Scan_fwd_kernel_traitsILi32ELi8ELi1ELb0ELb1ELb1ELb1EN3c108BFloat16ENS1_7complexIfEEEEv13SSMParamsBase,"aw",@nobits
	.sectionflags	@""
	.align	16


//--------------------- .nv.shared._Z25selective_scan_fwd_kernelI32Selective_Scan_fwd_kernel_traitsILi32ELi8ELi1ELb1ELb0ELb0ELb0EN3c108BFloat16ENS1_7complexIfEEEEv13SSMParamsBase --------------------------
	.section	.nv.shared._Z25selective_scan_fwd_kernelI32Selective_Scan_fwd_kernel_traitsILi32ELi8ELi1ELb1ELb0ELb0ELb0EN3c108BFloat16ENS1_7complexIfEEEEv13SSMParamsBase,"aw",@nobits
	.sectionflags	@""
	.align	16


//--------------------- .nv.shared._Z25selective_scan_fwd_kernelI32Selective_Scan_fwd_kernel_traitsILi32ELi8ELi1ELb1ELb0ELb0ELb1EN3c108BFloat16ENS1_7complexIfEEEEv13SSMParamsBase --------------------------
	.section	.nv.shared._Z25selective_scan_fwd_kernelI32Selective_Scan_fwd_kernel_traitsILi32ELi8ELi1ELb1ELb0ELb0ELb1EN3c108BFloat16ENS1_7complexIfEEEEv13SSMParamsBase,"aw",@nobits
	.sectionflags	@""
	.align	16


//--------------------- .nv.shared._Z25selective_scan_fwd_kernelI32Selective_Scan_fwd_kernel_traitsILi32ELi8ELi1ELb1ELb0ELb1ELb0EN3c108BFloat16ENS1_7complexIfEEEEv13SSMParamsBase --------------------------
	.section	.nv.shared._Z25selective_scan_fwd_kernelI32Selective_Scan_fwd_kernel_traitsILi32ELi8ELi1ELb1ELb0ELb1ELb0EN3c108BFloat16ENS1_7complexIfEEEEv13SSMParamsBase,"aw",@nobits
	.sectionflags	@""
	.align	16


//--------------------- .nv.shared._Z25selective_scan_fwd_kernelI32Selective_Scan_fwd_kernel_traitsILi32ELi8ELi1ELb1ELb0ELb1ELb1EN3c108BFloat16ENS1_7complexIfEEEEv13SSMParamsBase --------------------------
	.section	.nv.shared._Z25selective_scan_fwd_kernelI32Selective_Scan_fwd_kernel_traitsILi32ELi8ELi1ELb1ELb0ELb1ELb1EN3c108BFloat16ENS1_7complexIfEEEEv13SSMParamsBase,"aw",@nobits
	.sectionflags	@""
	.align	16


//--------------------- .nv.shared._Z25selective_scan_fwd_kernelI32Selective_Scan_fwd_kernel_traitsILi32ELi8ELi1ELb1ELb1ELb0ELb0EN3c108BFloat16ENS1_7complexIfEEEEv13SSMParamsBase --------------------------
	.section	.nv.shared._Z25selective_scan_fwd_kernelI32Selective_Scan_fwd_kernel_traitsILi32ELi8ELi1ELb1ELb1ELb0ELb0EN3c108BFloat16ENS1_7complexIfEEEEv13SSMParamsBase,"aw",@nobits
	.sectionflags	@""
	.align	16


//--------------------- .nv.shared._Z25selective_scan_fwd_kernelI32Selective_Scan_fwd_kernel_traitsILi32ELi8ELi1ELb1ELb1ELb0ELb1EN3c108BFloat16ENS1_7complexIfEEEEv13SSMParamsBase --------------------------
	.section	.nv.shared._Z25selective_scan_fwd_kernelI32Selective_Scan_fwd_kernel_traitsILi32ELi8ELi1ELb1ELb1ELb0ELb1EN3c108BFloat16ENS1_7complexIfEEEEv13SSMParamsBase,"aw",@nobits
	.sectionflags	@""
	.align	16


//--------------------- .nv.shared._Z25selective_scan_fwd_kernelI32Selective_Scan_fwd_kernel_traitsILi32ELi8ELi1ELb1ELb1ELb1ELb0EN3c108BFloat16ENS1_7complexIfEEEEv13SSMParamsBase --------------------------
	.section	.nv.shared._Z25selective_scan_fwd_kernelI32Selective_Scan_fwd_kernel_traitsILi32ELi8ELi1ELb1ELb1ELb1ELb0EN3c108BFloat16ENS1_7complexIfEEEEv13SSMParamsBase,"aw",@nobits
	.sectionflags	@""
	.align	16


//--------------------- .nv.shared._Z25selective_scan_fwd_kernelI32Selective_Scan_fwd_kernel_traitsILi32ELi8ELi1ELb1ELb1ELb1ELb1EN3c108BFloat16ENS1_7complexIfEEEEv13SSMParamsBase --------------------------
	.section	.nv.shared._Z25selective_scan_fwd_kernelI32Selective_Scan_fwd_kernel_traitsILi32ELi8ELi1ELb1ELb1ELb1ELb1EN3c108BFloat16ENS1_7complexIfEEEEv13SSMParamsBase,"aw",@nobits
	.sectionflags	@""
	.align	16


//--------------------- .nv.shared._Z25selective_scan_fwd_kernelI32Selective_Scan_fwd_kernel_traitsILi32ELi4ELi1ELb0ELb0ELb0ELb0EN3c108BFloat16ENS1_7complexIfEEEEv13SSMParamsBase --------------------------
	.section	.nv.shared._Z25selective_scan_fwd_kernelI32Selective_Scan_fwd_kernel_traitsILi32ELi4ELi1ELb0ELb0ELb0ELb0EN3c108BFloat16ENS1_7complexIfEEEEv13SSMParamsBase,"aw",@nobits
	.sectionflags	@""
	.align	16


//--------------------- .nv.shared._Z25selective_scan_fwd_kernelI32Selective_Scan_fwd_kernel_traitsILi32ELi4ELi1ELb0ELb0ELb0ELb1EN3c108BFloat16ENS1_7complexIfEEEEv13SSMParamsBase --------------------------
	.section	.nv.shared._Z25selective_scan_fwd_kernelI32Selective_Scan_fwd_kernel_traitsILi32ELi4ELi1ELb0ELb0ELb0ELb1EN3c108BFloat16ENS1_7complexIfEEEEv13SSMParamsBase,"aw",@nobits
	.sectionflags	@""
	.align	16


//--------------------- .nv.shared._Z25selective_scan_fwd_kernelI32Selective_Scan_fwd_kernel_traitsILi32ELi4ELi1ELb0ELb0ELb1ELb0EN3c108BFloat16ENS1_7complexIfEEEEv13SSMParamsBase --------------------------
	.section	.nv.shared._Z25selective_scan_fwd_kernelI32Selective_Scan_fwd_kernel_traitsILi32ELi4ELi1ELb0ELb0ELb1ELb0EN3c108BFloat16ENS1_7complexIfEEEEv13SSMParamsBase,"aw",@nobits
	.sectionflags	@""
	.align	16


//--------------------- .nv.shared._Z25selective_scan_fwd_kernelI32Selective_Scan_fwd_kernel_traitsILi32ELi4ELi1ELb0ELb0ELb1ELb1EN3c108BFloat16ENS1_7complexIfEEEEv13SSMParamsBase --------------------------
	.section	.nv.shared._Z25selective_scan_fwd_kernelI32Selective_Scan_fwd_kernel_traitsILi32ELi4ELi1ELb0ELb0ELb1ELb1EN3c108BFloat16ENS1_7complexIfEEEEv13SSMParamsBase,"aw",@nobits
	.sectionflags	@""
	.align	16


//--------------------- .nv.shared._Z25selective_scan_fwd_kernelI32Selective_Scan_fwd_kernel_traitsILi32ELi4ELi1ELb0ELb1ELb0ELb0EN3c108BFloat16ENS1_7complexIfEEEEv13SSMParamsBase --------------------------
	.section	.nv.shared._Z25selective_scan_fwd_kernelI32Selective_Scan_fwd_kernel_traitsILi32ELi4ELi1ELb0ELb1ELb0ELb0EN3c108BFloat16ENS1_7complexIfEEEEv13SSMParamsBase,"aw",@nobits
	.sectionflags	@""
	.align	16


//--------------------- .nv.shared._Z25selective_scan_fwd_kernelI32Selective_Scan_fwd_kernel_traitsILi32ELi4ELi1ELb0ELb1ELb0ELb1EN3c108BFloat16ENS1_7complexIfEEEEv13SSMParamsBase --------------------------
	.section	.nv.shared._Z25selective_scan_fwd_kernelI32Selective_Scan_fwd_kernel_traitsILi32ELi4ELi1ELb0ELb1ELb0ELb1EN3c108BFloat16ENS1_7complexIfEEEEv13SSMParamsBase,"aw",@nobits
	.sectionflags	@""
	.align	16


//--------------------- .nv.shared._Z25selective_scan_fwd_kernelI32Selective_Scan_fwd_kernel_traitsILi32ELi4ELi1ELb0ELb1ELb1ELb0EN3c108BFloat16ENS1_7complexIfEEEEv13SSMParamsBase --------------------------
	.section	.nv.shared._Z25selective_scan_fwd_kernelI32Selective_Scan_fwd_kernel_traitsILi32ELi4ELi1ELb0ELb1ELb1ELb0EN3c108BFloat16ENS1_7complexIfEEEEv13SSMParamsBase,"aw",@nobits
	.sectionflags	@""
	.align	16


//--------------------- .nv.shared._Z25selective_scan_fwd_kernelI32Selective_Scan_fwd_kernel_traitsILi32ELi4ELi1ELb0ELb1ELb1ELb1EN3c108BFloat16ENS1_7complexIfEEEEv13SSMParamsBase --------------------------
	.section	.nv.shared._Z25selective_scan_fwd_kernelI32Selective_Scan_fwd_kernel_traitsILi32ELi4ELi1ELb0ELb1ELb1ELb1EN3c108BFloat16ENS1_7complexIfEEEEv13SSMParamsBase,"aw",@nobits
	.sectionflags	@""
	.align	16


//--------------------- .nv.shared._Z25selective_scan_fwd_kernelI32Selective_Scan_fwd_kernel_traitsILi32ELi4ELi1ELb1ELb0ELb0ELb0EN3c108BFloat16ENS1_7complexIfEEEEv13SSMParamsBase --------------------------
	.section	.nv.shared._Z25selective_scan_fwd_kernelI32Selective_Scan_fwd_kernel_traitsILi32ELi4ELi1ELb1ELb0ELb0ELb0EN3c108BFloat16ENS1_7complexIfEEEEv13SSMParamsBase,"aw",@nobits
	.sectionflags	@""
	.align	16


//--------------------- .nv.shared._Z25selective_scan_fwd_kernelI32Selective_Scan_fwd_kernel_traitsILi32ELi4ELi1ELb1ELb0ELb0ELb1EN3c108BFloat16ENS1_7complexIfEEEEv13SSMParamsBase --------------------------
	.section	.nv.shared._Z25selective_scan_fwd_kernelI32Selective_Scan_fwd_kernel_traitsILi32ELi4ELi1ELb1ELb0ELb0ELb1EN3c108BFloat16ENS1_7complexIfEEEEv13SSMParamsBase,"aw",@nobits
	.sectionflags	@""
	.align	16


//--------------------- .nv.shared._Z25selective_scan_fwd_kernelI32Selective_Scan_fwd_kernel_traitsILi32ELi4ELi1ELb1ELb0ELb1ELb0EN3c108BFloat16ENS1_7complexIfEEEEv13SSMParamsBase --------------------------
	.section	.nv.shared._Z25selective_scan_fwd_kernelI32Selective_Scan_fwd_kernel_traitsILi32ELi4ELi1ELb1ELb0ELb1ELb0EN3c108BFloat16ENS1_7complexIfEEEEv13SSMParamsBase,"aw",@nobits
	.sectionflags	@""
	.align	16


//--------------------- .nv.shared._Z25selective_scan_fwd_kernelI32Selective_Scan_fwd_kernel_traitsILi32ELi4ELi1ELb1ELb0ELb1ELb1EN3c108BFloat16ENS1_7complexIfEEEEv13SSMParamsBase --------------------------
	.section	.nv.shared._Z25selective_scan_fwd_kernelI32Selective_Scan_fwd_kernel_traitsILi32ELi4ELi1ELb1ELb0ELb1ELb1EN3c108BFloat16ENS1_7complexIfEEEEv13SSMParamsBase,"aw",@nobits
	.sectionflags	@""
	.align	16


//--------------------- .nv.shared._Z25selective_scan_fwd_kernelI32Selective_Scan_fwd_kernel_traitsILi32ELi4ELi1ELb1ELb1ELb0ELb0EN3c108BFloat16ENS1_7complexIfEEEEv13SSMParamsBase --------------------------
	.section	.nv.shared._Z25selective_scan_fwd_kernelI32Selective_Scan_fwd_kernel_traitsILi32ELi4ELi1ELb1ELb1ELb0ELb0EN3c108BFloat16ENS1_7complexIfEEEEv13SSMParamsBase,"aw",@nobits
	.sectionflags	@""
	.align	16


//--------------------- .nv.shared._Z25selective_scan_fwd_kernelI32Selective_Scan_fwd_kernel_traitsILi32ELi4ELi1ELb1ELb1ELb0ELb1EN3c108BFloat16ENS1_7complexIfEEEEv13SSMParamsBase --------------------------
	.section	.nv.shared._Z25selective_scan_fwd_kernelI32Selective_Scan_fwd_kernel_traitsILi32ELi4ELi1ELb1ELb1ELb0ELb1EN3c108BFloat16ENS1_7complexIfEEEEv13SSMParamsBase,"aw",@nobits
	.sectionflags	@""
	.align	16


//--------------------- .nv.shared._Z25selective_scan_fwd_kernelI32Selective_Scan_fwd_kernel_traitsILi32ELi4ELi1ELb1ELb1ELb1ELb0EN3c108BFloat16ENS1_7complexIfEEEEv13SSMParamsBase --------------------------
	.section	.nv.shared._Z25selective_scan_fwd_kernelI32Selective_Scan_fwd_kernel_traitsILi32ELi4ELi1ELb1ELb1ELb1ELb0EN3c108BFloat16ENS1_7complexIfEEEEv13SSMParamsBase,"aw",@nobits
	.sectionflags	@""
	.align	16


//--------------------- .nv.shared._Z25selective_scan_fwd_kernelI32Selective_Scan_fwd_kernel_traitsILi32ELi4ELi1ELb1ELb1ELb1ELb1EN3c108BFloat16ENS1_7complexIfEEEEv13SSMParamsBase --------------------------
	.section	.nv.shared._Z25selective_scan_fwd_kernelI32Selective_Scan_fwd_kernel_traitsILi32ELi4ELi1ELb1ELb1ELb1ELb1EN3c108BFloat16ENS1_7complexIfEEEEv13SSMParamsBase,"aw",@nobits
	.sectionflags	@""
	.align	16


//--------------------- .nv.shared._Z25selective_scan_fwd_kernelI32Selective_Scan_fwd_kernel_traitsILi128ELi16ELi1ELb0ELb0ELb0ELb0EN3c108BFloat16EfEEv13SSMParamsBase --------------------------
	.section	.nv.shared._Z25selective_scan_fwd_kernelI32Selective_Scan_fwd_kernel_traitsILi128ELi16ELi1ELb0ELb0ELb0ELb0EN3c108BFloat16EfEEv13SSMParamsBase,"aw",@nobits
	.sectionflags	@""
	.align	16


//--------------------- .nv.shared._Z25selective_scan_fwd_kernelI32Selective_Scan_fwd_kernel_traitsILi128ELi16ELi1ELb0ELb0ELb0ELb1EN3c108BFloat16EfEEv13SSMParamsBase --------------------------
	.section	.nv.shared._Z25selective_scan_fwd_kernelI32Selective_Scan_fwd_kernel_traitsILi128ELi16ELi1ELb0ELb0ELb0ELb1EN3c108BFloat16EfEEv13SSMParamsBase,"aw",@nobits
	.sectionflags	@""
	.align	16


//--------------------- .nv.shared._Z25selective_scan_fwd_kernelI32Selective_Scan_fwd_kernel_traitsILi128ELi16ELi1ELb0ELb0ELb1ELb0EN3c108BFloat16EfEEv13SSMParamsBase --------------------------
	.section	.nv.shared._Z25selective_scan_fwd_kernelI32Selective_Scan_fwd_kernel_traitsILi128ELi16ELi1ELb0ELb0ELb1ELb0EN3c108BFloat16EfEEv13SSMParamsBase,"aw",@nobits
	.sectionflags	@""
	.align	16


//--------------------- .nv.shared._Z25selective_scan_fwd_kernelI32Selective_Scan_fwd_kernel_traitsILi128ELi16ELi1ELb0ELb0ELb1ELb1EN3c108BFloat16EfEEv13SSMParamsBase --------------------------
	.section	.nv.shared._Z25selective_scan_fwd_kernelI32Selective_Scan_fwd_kernel_traitsILi128ELi16ELi1ELb0ELb0ELb1ELb1EN3c108BFloat16EfEEv13SSMParamsBase,"aw",@nobits
	.sectionflags	@""
	.align	16


//--------------------- .nv.shared._Z25selective_scan_fwd_kernelI32Selective_Scan_fwd_kernel_traitsILi128ELi16ELi1ELb0ELb1ELb0ELb0EN3c108BFloat16EfEEv13SSMParamsBase --------------------------
	.section	.nv.shared._Z25selective_scan_fwd_kernelI32Selective_Scan_fwd_kernel_traitsILi128ELi16ELi1ELb0ELb1ELb0ELb0EN3c108BFloat16EfEEv13SSMParamsBase,"aw",@nobits
	.sectionflags	@""
	.align	16


//--------------------- .nv.shared._Z25selective_scan_fwd_kernelI32Selective_Scan_fwd_kernel_traitsILi128ELi16ELi1ELb0ELb1ELb0ELb1EN3c108BFloat16EfEEv13SSMParamsBase --------------------------
	.section	.nv.shared._Z25selective_scan_fwd_kernelI32Selective_Scan_fwd_kernel_traitsILi128ELi16ELi1ELb0ELb1ELb0ELb1EN3c108BFloat16EfEEv13SSMParamsBase,"aw",@nobits
	.sectionflags	@""
	.align	16


//--------------------- .nv.shared._Z25selective_scan_fwd_kernelI32Selective_Scan_fwd_kernel_traitsILi128ELi16ELi1ELb0ELb1ELb1ELb0EN3c108BFloat16EfEEv13SSMParamsBase --------------------------
	.section	.nv.shared._Z25selective_scan_fwd_kernelI32Selective_Scan_fwd_kernel_traitsILi128ELi16ELi1ELb0ELb1ELb1ELb0EN3c108BFloat16EfEEv13SSMParamsBase,"aw",@nobits
	.sectionflags	@""
	.align	16


//--------------------- .nv.shared._Z25selective_scan_fwd_kernelI32Selective_Scan_fwd_kernel_traitsILi128ELi16ELi1ELb0ELb1ELb1ELb1EN3c108BFloat16EfEEv13SSMParamsBase --------------------------
	.section	.nv.shared._Z25selective_scan_fwd_kernelI32Selective_Scan_fwd_kernel_traitsILi128ELi16ELi1ELb0ELb1ELb1ELb1EN3c108BFloat16EfEEv13SSMParamsBase,"aw",@nobits
	.sectionflags	@""
	.align	16


//--------------------- .nv.shared._Z25selective_scan_fwd_kernelI32Selective_Scan_fwd_kernel_traitsILi128ELi16ELi1ELb1ELb0ELb0ELb0EN3c108BFloat16EfEEv13SSMParamsBase --------------------------
	.section	.nv.shared._Z25selective_scan_fwd_kernelI32Selective_Scan_fwd_kernel_traitsILi128ELi16ELi1ELb1ELb0ELb0ELb0EN3c108BFloat16EfEEv13SSMParamsBase,"aw",@nobits
	.sectionflags	@""
	.align	16


//--------------------- .nv.shared._Z25selective_scan_fwd_kernelI32Selective_Scan_fwd_kernel_traitsILi128ELi16ELi1ELb1ELb0ELb0ELb1EN3c108BFloat16EfEEv13SSMParamsBase --------------------------
	.section	.nv.shared._Z25selective_scan_fwd_kernelI32Selective_Scan_fwd_kernel_traitsILi128ELi16ELi1ELb1ELb0ELb0ELb1EN3c108BFloat16EfEEv13SSMParamsBase,"aw",@nobits
	.sectionflags	@""
	.align	16


//--------------------- .nv.shared._Z25selective_scan_fwd_kernelI32Selective_Scan_fwd_kernel_traitsILi128ELi16ELi1ELb1ELb0ELb1ELb0EN3c108BFloat16EfEEv13SSMParamsBase --------------------------
	.section	.nv.shared._Z25selective_scan_fwd_kernelI32Selective_Scan_fwd_kernel_traitsILi128ELi16ELi1ELb1ELb0ELb1ELb0EN3c108BFloat16EfEEv13SSMParamsBase,"aw",@nobits
	.sectionflags	@""
	.align	16


//--------------------- .nv.shared._Z25selective_scan_fwd_kernelI32Selective_Scan_fwd_kernel_traitsILi128ELi16ELi1ELb1ELb0ELb1ELb1EN3c108BFloat16EfEEv13SSMParamsBase --------------------------
	.section	.nv.shared._Z25selective_scan_fwd_kernelI32Selective_Scan_fwd_kernel_traitsILi128ELi16ELi1ELb1ELb0ELb1ELb1EN3c108BFloat16EfEEv13SSMParamsBase,"aw",@nobits
	.sectionflags	@""
	.align	16


//--------------------- .nv.shared._Z25selective_scan_fwd_kernelI32Selective_Scan_fwd_kernel_traitsILi128ELi16ELi1ELb1ELb1ELb0ELb0EN3c108BFloat16EfEEv13SSMParamsBase --------------------------
	.section	.nv.shared._Z25selective_scan_fwd_kernelI32Selective_Scan_fwd_kernel_traitsILi128ELi16ELi1ELb1ELb1ELb0ELb0EN3c108BFloat16EfEEv13SSMParamsBase,"aw",@nobits
	.sectionflags	@""
	.align	16


//--------------------- .nv.shared._Z25selective_scan_fwd_kernelI32Selective_Scan_fwd_kernel_traitsILi128ELi16ELi1ELb1ELb1ELb0ELb1EN3c108BFloat16EfEEv13SSMParamsBase --------------------------
	.section	.nv.shared._Z25selective_scan_fwd_kernelI32Selective_Scan_fwd_kernel_traitsILi128ELi16ELi1ELb1ELb1ELb0ELb1EN3c108BFloat16EfEEv13SSMParamsBase,"aw",@nobits
	.sectionflags	@""
	.align	16


//--------------------- .nv.shared._Z25selective_scan_fwd_kernelI32Selective_Scan_fwd_kernel_traitsILi128ELi16ELi1ELb1ELb1ELb1ELb0EN3c108BFloat16EfEEv13SSMParamsBase --------------------------
	.section	.nv.shared._Z25selective_scan_fwd_kernelI32Selective_Scan_fwd_kernel_traitsILi128ELi16ELi1ELb1ELb1ELb1ELb0EN3c108BFloat16EfEEv13SSMParamsBase,"aw",@nobits
	.sectionflags	@""
	.align	16


//--------------------- .nv.shared._Z25selective_scan_fwd_kernelI32Selective_Scan_fwd_kernel_traitsILi128ELi16ELi1ELb1ELb1ELb1ELb1EN3c108BFloat16EfEEv13SSMParamsBase --------------------------
	.section	.nv.shared._Z25selective_scan_fwd_kernelI32Selective_Scan_fwd_kernel_traitsILi128ELi16ELi1ELb1ELb1ELb1ELb1EN3c108BFloat16EfEEv13SSMParamsBase,"aw",@nobits
	.sectionflags	@""
	.align	16


//--------------------- .nv.shared._Z25selective_scan_fwd_kernelI32Selective_Scan_fwd_kernel_traitsILi64ELi16ELi1ELb0ELb0ELb0ELb0EN3c108BFloat16EfEEv13SSMParamsBase --------------------------
	.section	.nv.shared._Z25selective_scan_fwd_kernelI32Selective_Scan_fwd_kernel_traitsILi64ELi16ELi1ELb0ELb0ELb0ELb0EN3c108BFloat16EfEEv13SSMParamsBase,"aw",@nobits
	.sectionflags	@""
	.align	16


//--------------------- .nv.shared._Z25selective_scan_fwd_kernelI32Selective_Scan_fwd_kernel_traitsILi64ELi16ELi1ELb0ELb0ELb0ELb1EN3c108BFloat16EfEEv13SSMParamsBase --------------------------
	.section	.nv.shared._Z25selective_scan_fwd_kernelI32Selective_Scan_fwd_kernel_traitsILi64ELi16ELi1ELb0ELb0ELb0ELb1EN3c108BFloat16EfEEv13SSMParamsBase,"aw",@nobits
	.sectionflags	@""
	.align	16


//--------------------- .nv.shared._Z25selective_scan_fwd_kernelI32Selective_Scan_fwd_kernel_traitsILi64ELi16ELi1ELb0ELb0ELb1ELb0EN3c108BFloat16EfEEv13SSMParamsBase --------------------------
	.section	.nv.shared._Z25selective_scan_fwd_kernelI32Selective_Scan_fwd_kernel_traitsILi64ELi16ELi1ELb0ELb0ELb1ELb0EN3c108BFloat16EfEEv13SSMParamsBase,"aw",@nobits
	.sectionflags	@""
	.align	16


//--------------------- .nv.shared._Z25selective_scan_fwd_kernelI32Selective_Scan_fwd_kernel_traitsILi64ELi16ELi1ELb0ELb0ELb1ELb1EN3c108BFloat16EfEEv13SSMParamsBase --------------------------
	.section	.nv.shared._Z25selective_scan_fwd_kernelI32Selective_Scan_fwd_kernel_traitsILi64ELi16ELi1ELb0ELb0ELb1ELb1EN3c108BFloat16EfEEv13SSMParamsBase,"aw",@nobits
	.sectionflags	@""
	.align	16


//--------------------- .nv.shared._Z25selective_scan_fwd_kernelI32Selective_Scan_fwd_kernel_traitsILi64ELi16ELi1ELb0ELb1ELb0ELb0EN3c108BFloat16EfEEv13SSMParamsBase --------------------------
	.section	.nv.shared._Z25selective_scan_fwd_kernelI32Selective_Scan_fwd_kernel_traitsILi64ELi16ELi1ELb0ELb1ELb0ELb0EN3c108BFloat16EfEEv13SSMParamsBase,"aw",@nobits
	.sectionflags	@""
	.align	16


//--------------------- .nv.shared._Z25selective_scan_fwd_kernelI32Selective_Scan_fwd_kernel_traitsILi64ELi16ELi1ELb0ELb1ELb0ELb1EN3c108BFloat16EfEEv13SSMParamsBase --------------------------
	.section	.nv.shared._Z25selective_scan_fwd_kernelI32Selective_Scan_fwd_kernel_traitsILi64ELi16ELi1ELb0ELb1ELb0ELb1EN3c108BFloat16EfEEv13SSMParamsBase,"aw",@nobits
	.sectionflags	@""
	.align	16


//--------------------- .nv.shared._Z25selective_scan_fwd_kernelI32Selective_Scan_fwd_kernel_traitsILi64ELi16ELi1ELb0ELb1ELb1ELb0EN3c108BFloat16EfEEv13SSMParamsBase --------------------------
	.section	.nv.shared._Z25selective_scan_fwd_kernelI32Selective_Scan_fwd_kernel_traitsILi64ELi16ELi1ELb0ELb1ELb1ELb0EN3c108BFloat16EfEEv13SSMParamsBase,"aw",@nobits
	.sectionflags	@""
	.align	16


//--------------------- .nv.shared._Z25selective_scan_fwd_kernelI32Selective_Scan_fwd_kernel_traitsILi64ELi16ELi1ELb0ELb1ELb1ELb1EN3c108BFloat16EfEEv13SSMParamsBase --------------------------
	.section	.nv.shared._Z25selective_scan_fwd_kernelI32Selective_Scan_fwd_kernel_traitsILi64ELi16ELi1ELb0ELb1ELb1ELb1EN3c108BFloat16EfEEv13SSMParamsBase,"aw",@nobits
	.sectionflags	@""
	.align	16


//--------------------- .nv.shared._Z25selective_scan_fwd_kernelI32Selective_Scan_fwd_kernel_traitsILi64ELi16ELi1ELb1ELb0ELb0ELb0EN3c108BFloat16EfEEv13SSMParamsBase --------------------------
	.section	.nv.shared._Z25selective_scan_fwd_kernelI32Selective_Scan_fwd_kernel_traitsILi64ELi16ELi1ELb1ELb0ELb0ELb0EN3c108BFloat16EfEEv13SSMParamsBase,"aw",@nobits
	.sectionflags	@""
	.align	16


//--------------------- .nv.shared._Z25selective_scan_fwd_kernelI32Selective_Scan_fwd_kernel_traitsILi64ELi16ELi1ELb1ELb0ELb0ELb1EN3c108BFloat16EfEEv13SSMParamsBase --------------------------
	.section	.nv.shared._Z25selective_scan_fwd_kernelI32Selective_Scan_fwd_kernel_traitsILi64ELi16ELi1ELb1ELb0ELb0ELb1EN3c108BFloat16EfEEv13SSMParamsBase,"aw",@nobits
	.sectionflags	@""
	.align	16


//--------------------- .nv.shared._Z25selective_scan_fwd_kernelI32Selective_Scan_fwd_kernel_traitsILi64ELi16ELi1ELb1ELb0ELb1ELb0EN3c108BFloat16EfEEv13SSMParamsBase --------------------------
	.section	.nv.shared._Z25selective_scan_fwd_kernelI32Selective_Scan_fwd_kernel_traitsILi64ELi16ELi1ELb1ELb0ELb1ELb0EN3c108BFloat16EfEEv13SSMParamsBase,"aw",@nobits
	.sectionflags	@""
	.align	16


//--------------------- .nv.shared._Z25selective_scan_fwd_kernelI32Selective_Scan_fwd_kernel_traitsILi64ELi16ELi1ELb1ELb0ELb1ELb1EN3c108BFloat16EfEEv13SSMParamsBase --------------------------
	.section	.nv.shared._Z25selective_scan_fwd_kernelI32Selective_Scan_fwd_kernel_traitsILi64ELi16ELi1ELb1ELb0ELb1ELb1EN3c108BFloat16EfEEv13SSMParamsBase,"aw",@nobits
	.sectionflags	@""
	.align	16


//--------------------- .nv.shared._Z25selective_scan_fwd_kernelI32Selective_Scan_fwd_kernel_traitsILi64ELi16ELi1ELb1ELb1ELb0ELb0EN3c108BFloat16EfEEv13SSMParamsBase --------------------------
	.section	.nv.shared._Z25selective_scan_fwd_kernelI32Selective_Scan_fwd_kernel_traitsILi64ELi16ELi1ELb1ELb1ELb0ELb0EN3c108BFloat16EfEEv13SSMParamsBase,"aw",@nobits
	.sectionflags	@""
	.align	16


//--------------------- .nv.shared._Z25selective_scan_fwd_kernelI32Selective_Scan_fwd_kernel_traitsILi64ELi16ELi1ELb1ELb1ELb0ELb1EN3c108BFloat16EfEEv13SSMParamsBase --------------------------
	.section	.nv.shared._Z25selective_scan_fwd_kernelI32Selective_Scan_fwd_kernel_traitsILi64ELi16ELi1ELb1ELb1ELb0ELb1EN3c108BFloat16EfEEv13SSMParamsBase,"aw",@nobits
	.sectionflags	@""
	.align	16


//--------------------- .nv.shared._Z25selective_scan_fwd_kernelI32Selective_Scan_fwd_kernel_traitsILi64ELi16ELi1ELb1ELb1ELb1ELb0EN3c108BFloat16EfEEv13SSMParamsBase --------------------------
	.section	.nv.shared._Z25selective_scan_fwd_kernelI32Selective_Scan_fwd_kernel_traitsILi64ELi16ELi1ELb1ELb1ELb1ELb0EN3c108BFloat16EfEEv13SSMParamsBase,"aw",@nobits
	.sectionflags	@""
	.align	16


//--------------------- .nv.shared._Z25selective_scan_fwd_kernelI32Selective_Scan_fwd_kernel_traitsILi64ELi16ELi1ELb1ELb1ELb1ELb1EN3c108BFloat16EfEEv13SSMParamsBase --------------------------
	.section	.nv.shared._Z25selective_scan_fwd_kernelI32Selective_Scan_fwd_kernel_traitsILi64ELi16ELi1ELb1ELb1ELb1ELb1EN3c108BFloat16EfEEv13SSMParamsBase,"aw",@nobits
	.sectionflags	@""
	.align	16


//--------------------- .nv.shared._Z25selective_scan_fwd_kernelI32Selective_Scan_fwd_kernel_traitsILi32ELi16ELi1ELb0ELb0ELb0ELb0EN3c108BFloat16EfEEv13SSMParamsBase --------------------------
	.section	.nv.shared._Z25selective_scan_fwd_kernelI32Selective_Scan_fwd_kernel_traitsILi32ELi16ELi1ELb0ELb0ELb0ELb0EN3c108BFloat16EfEEv13SSMParamsBase,"aw",@nobits
	.sectionflags	@""
	.align	16


//--------------------- .nv.shared._Z25selective_scan_fwd_kernelI32Selective_Scan_fwd_kernel_traitsILi32ELi16ELi1ELb0ELb0ELb0ELb1EN3c108BFloat16EfEEv13SSMParamsBase --------------------------
	.section	.nv.shared._Z25selective_scan_fwd_kernelI32Selective_Scan_fwd_kernel_traitsILi32ELi16ELi1ELb0ELb0ELb0ELb1EN3c108BFloat16EfEEv13SSMParamsBase,"aw",@nobits
	.sectionflags	@""
	.align	16


//--------------------- .nv.shared._Z25selective_scan_fwd_kernelI32Selective_Scan_fwd_kernel_traitsILi32ELi16ELi1ELb0ELb0ELb1ELb0EN3c108BFloat16EfEEv13SSMParamsBase --------------------------
	.section	.nv.shared._Z25selective_scan_fwd_kernelI32Selective_Scan_fwd_kernel_traitsILi32ELi16ELi1ELb0ELb0ELb1ELb0EN3c108BFloat16EfEEv13SSMParamsBase,"aw",@nobits
	.sectionflags	@""
	.align	16


//--------------------- .nv.shared._Z25selective_scan_fwd_kernelI32Selective_Scan_fwd_kernel_traitsILi32ELi16ELi1ELb0ELb0ELb1ELb1EN3c108BFloat16EfEEv13SSMParamsBase --------------------------
	.section	.nv.shared._Z25selective_scan_fwd_kernelI32Selective_Scan_fwd_kernel_traitsILi32ELi16ELi1ELb0ELb0ELb1ELb1EN3c108BFloat16EfEEv13SSMParamsBase,"aw",@nobits
	.sectionflags	@""
	.align	16


//--------------------- .nv.shared._Z25selective_scan_fwd_kernelI32Selective_Scan_fwd_kernel_traitsILi32ELi16ELi1ELb0ELb1ELb0ELb0EN3c108BFloat16EfEEv13SSMParamsBase --------------------------
	.section	.nv.shared._Z25selective_scan_fwd_kernelI32Selective_Scan_fwd_kernel_traitsILi32ELi16ELi1ELb0ELb1ELb0ELb0EN3c108BFloat16EfEEv13SSMParamsBase,"aw",@nobits
	.sectionflags	@""
	.align	16


//--------------------- .nv.shared._Z25selective_scan_fwd_kernelI32Selective_Scan_fwd_kernel_traitsILi32ELi16ELi1ELb0ELb1ELb0ELb1EN3c108BFloat16EfEEv13SSMParamsBase --------------------------
	.section	.nv.shared._Z25selective_scan_fwd_kernelI32Selective_Scan_fwd_kernel_traitsILi32ELi16ELi1ELb0ELb1ELb0ELb1EN3c108BFloat16EfEEv13SSMParamsBase,"aw",@nobits
	.sectionflags	@""
	.align	16


//--------------------- .nv.shared._Z25selective_scan_fwd_kernelI32Selective_Scan_fwd_kernel_traitsILi32ELi16ELi1ELb0ELb1ELb1ELb0EN3c108BFloat16EfEEv13SSMParamsBase --------------------------
	.section	.nv.shared._Z25selective_scan_fwd_kernelI32Selective_Scan_fwd_kernel_traitsILi32ELi16ELi1ELb0ELb1ELb1ELb0EN3c108BFloat16EfEEv13SSMParamsBase,"aw",@nobits
	.sectionflags	@""
	.align	16


//--------------------- .nv.shared._Z25selective_scan_fwd_kernelI32Selective_Scan_fwd_kernel_traitsILi32ELi16ELi1ELb0ELb1ELb1ELb1EN3c108BFloat16EfEEv13SSMParamsBase --------------------------
	.section	.nv.shared._Z25selective_scan_fwd_kernelI32Selective_Scan_fwd_kernel_traitsILi32ELi16ELi1ELb0ELb1ELb1ELb1EN3c108BFloat16EfEEv13SSMParamsBase,"aw",@nobits
	.sectionflags	@""
	.align	16


//--------------------- .nv.shared._Z25selective_scan_fwd_kernelI32Selective_Scan_fwd_kernel_traitsILi32ELi16ELi1ELb1ELb0ELb0ELb0EN3c108BFloat16EfEEv13SSMParamsBase --------------------------
	.section	.nv.shared._Z25selective_scan_fwd_kernelI32Selective_Scan_fwd_kernel_traitsILi32ELi16ELi1ELb1ELb0ELb0ELb0EN3c108BFloat16EfEEv13SSMParamsBase,"aw",@nobits
	.sectionflags	@""
	.align	16


//--------------------- .nv.shared._Z25selective_scan_fwd_kernelI32Selective_Scan_fwd_kernel_traitsILi32ELi16ELi1ELb1ELb0ELb0ELb1EN3c108BFloat16EfEEv13SSMParamsBase --------------------------
	.section	.nv.shared._Z25selective_scan_fwd_kernelI32Selective_Scan_fwd_kernel_traitsILi32ELi16ELi1ELb1ELb0ELb0ELb1EN3c108BFloat16EfEEv13SSMParamsBase,"aw",@nobits
	.sectionflags	@""
	.align	16


//--------------------- .nv.shared._Z25selective_scan_fwd_kernelI32Selective_Scan_fwd_kernel_traitsILi32ELi16ELi1ELb1ELb0ELb1ELb0EN3c108BFloat16EfEEv13SSMParamsBase --------------------------
	.section	.nv.shared._Z25selective_scan_fwd_kernelI32Selective_Scan_fwd_kernel_traitsILi32ELi16ELi1ELb1ELb0ELb1ELb0EN3c108BFloat16EfEEv13SSMParamsBase,"aw",@nobits
	.sectionflags	@""
	.align	16


//--------------------- .nv.shared._Z25selective_scan_fwd_kernelI32Selective_Scan_fwd_kernel_traitsILi32ELi16ELi1ELb1ELb0ELb1ELb1EN3c108BFloat16EfEEv13SSMParamsBase --------------------------
	.section	.nv.shared._Z25selective_scan_fwd_kernelI32Selective_Scan_fwd_kernel_traitsILi32ELi16ELi1ELb1ELb0ELb1ELb1EN3c108BFloat16EfEEv13SSMParamsBase,"aw",@nobits
	.sectionflags	@""
	.align	16


//--------------------- .nv.shared._Z25selective_scan_fwd_kernelI32Selective_Scan_fwd_kernel_traitsILi32ELi16ELi1ELb1ELb1ELb0ELb0EN3c108BFloat16EfEEv13SSMParamsBase --------------------------
	.section	.nv.shared._Z25selective_scan_fwd_kernelI32Selective_Scan_fwd_kernel_traitsILi32ELi16ELi1ELb1ELb1ELb0ELb0EN3c108BFloat16EfEEv13SSMParamsBase,"aw",@nobits
	.sectionflags	@""
	.align	16


//--------------------- .nv.shared._Z25selective_scan_fwd_kernelI32Selective_Scan_fwd_kernel_traitsILi32ELi16ELi1ELb1ELb1ELb0ELb1EN3c108BFloat16EfEEv13SSMParamsBase --------------------------
	.section	.nv.shared._Z25selective_scan_fwd_kernelI32Selective_Scan_fwd_kernel_traitsILi32ELi16ELi1ELb1ELb1ELb0ELb1EN3c108BFloat16EfEEv13SSMParamsBase,"aw",@nobits
	.sectionflags	@""
	.align	16


//--------------------- .nv.shared._Z25selective_scan_fwd_kernelI32Selective_Scan_fwd_kernel_traitsILi32ELi16ELi1ELb1ELb1ELb1ELb0EN3c108BFloat16EfEEv13SSMParamsBase --------------------------
	.section	.nv.shared._Z25selective_scan_fwd_kernelI32Selective_Scan_fwd_kernel_traitsILi32ELi16ELi1ELb1ELb1ELb1ELb0EN3c108BFloat16EfEEv13SSMParamsBase,"aw",@nobits
	.sectionflags	@""
	.align	16


//--------------------- .nv.shared._Z25selective_scan_fwd_kernelI32Selective_Scan_fwd_kernel_traitsILi32ELi16ELi1ELb1ELb1ELb1ELb1EN3c108BFloat16EfEEv13SSMParamsBase --------------------------
	.section	.nv.shared._Z25selective_scan_fwd_kernelI32Selective_Scan_fwd_kernel_traitsILi32ELi16ELi1ELb1ELb1ELb1ELb1EN3c108BFloat16EfEEv13SSMParamsBase,"aw",@nobits
	.sectionflags	@""
	.align	16


//--------------------- .nv.shared._Z25selective_scan_fwd_kernelI32Selective_Scan_fwd_kernel_traitsILi32ELi8ELi1ELb0ELb0ELb0ELb0EN3c108BFloat16EfEEv13SSMParamsBase --------------------------
	.section	.nv.shared._Z25selective_scan_fwd_kernelI32Selective_Scan_fwd_kernel_traitsILi32ELi8ELi1ELb0ELb0ELb0ELb0EN3c108BFloat16EfEEv13SSMParamsBase,"aw",@nobits
	.sectionflags	@""
	.align	16


//--------------------- .nv.shared._Z25selective_scan_fwd_kernelI32Selective_Scan_fwd_kernel_traitsILi32ELi8ELi1ELb0ELb0ELb0ELb1EN3c108BFloat16EfEEv13SSMParamsBase --------------------------
	.section	.nv.shared._Z25selective_scan_fwd_kernelI32Selective_Scan_fwd_kernel_traitsILi32ELi8ELi1ELb0ELb0ELb0ELb1EN3c108BFloat16EfEEv13SSMParamsBase,"aw",@nobits
	.sectionflags	@""
	.align	16


//--------------------- .nv.shared._Z25selective_scan_fwd_kernelI32Selective_Scan_fwd_kernel_traitsILi32ELi8ELi1ELb0ELb0ELb1ELb0EN3c108BFloat16EfEEv13SSMParamsBase --------------------------
	.section	.nv.shared._Z25selective_scan_fwd_kernelI32Selective_Scan_fwd_kernel_traitsILi32ELi8ELi1ELb0ELb0ELb1ELb0EN3c108BFloat16EfEEv13SSMParamsBase,"aw",@nobits
	.sectionflags	@""
	.align	16


//--------------------- .nv.shared._Z25selective_scan_fwd_kernelI32Selective_Scan_fwd_kernel_traitsILi32ELi8ELi1ELb0ELb0ELb1ELb1EN3c108BFloat16EfEEv13SSMParamsBase --------------------------
	.section	.nv.shared._Z25selective_scan_fwd_kernelI32Selective_Scan_fwd_kernel_traitsILi32ELi8ELi1ELb0ELb0ELb1ELb1EN3c108BFloat16EfEEv13SSMParamsBase,"aw",@nobits
	.sectionflags	@""
	.align	16


//--------------------- .nv.shared._Z25selective_scan_fwd_kernelI32Selective_Scan_fwd_kernel_traitsILi32ELi8ELi1ELb0ELb1ELb0ELb0EN3c108BFloat16EfEEv13SSMParamsBase --------------------------
	.section	.nv.shared._Z25selective_scan_fwd_kernelI32Selective_Scan_fwd_kernel_traitsILi32ELi8ELi1ELb0ELb1ELb0ELb0EN3c108BFloat16EfEEv13SSMParamsBase,"aw",@nobits
	.sectionflags	@""
	.align	16


//--------------------- .nv.shared._Z25selective_scan_fwd_kernelI32Selective_Scan_fwd_kernel_traitsILi32ELi8ELi1ELb0ELb1ELb0ELb1EN3c108BFloat16EfEEv13SSMParamsBase --------------------------
	.section	.nv.shared._Z25selective_scan_fwd_kernelI32Selective_Scan_fwd_kernel_traitsILi32ELi8ELi1ELb0ELb1ELb0ELb1EN3c108BFloat16EfEEv13SSMParamsBase,"aw",@nobits
	.sectionflags	@""
	.align	16


//--------------------- .nv.shared._Z25selective_scan_fwd_kernelI32Selective_Scan_fwd_kernel_traitsILi32ELi8ELi1ELb0ELb1ELb1ELb0EN3c108BFloat16EfEEv13SSMParamsBase --------------------------
	.section	.nv.shared._Z25selective_scan_fwd_kernelI32Selective_Scan_fwd_kernel_traitsILi32ELi8ELi1ELb0ELb1ELb1ELb0EN3c108BFloat16EfEEv13SSMParamsBase,"aw",@nobits
	.sectionflags	@""
	.align	16


//--------------------- .nv.shared._Z25selective_scan_fwd_kernelI32Selective_Scan_fwd_kernel_traitsILi32ELi8ELi1ELb0ELb1ELb1ELb1EN3c108BFloat16EfEEv13SSMParamsBase --------------------------
	.section	.nv.shared._Z25selective_scan_fwd_kernelI32Selective_Scan_fwd_kernel_traitsILi32ELi8ELi1ELb0ELb1ELb1ELb1EN3c108BFloat16EfEEv13SSMParamsBase,"aw",@nobits
	.sectionflags	@""
	.align	16


//--------------------- .nv.shared._Z25selective_scan_fwd_kernelI32Selective_Scan_fwd_kernel_traitsILi32ELi8ELi1ELb1ELb0ELb0ELb0EN3c108BFloat16EfEEv13SSMParamsBase --------------------------
	.section	.nv.shared._Z25selective_scan_fwd_kernelI32Selective_Scan_fwd_kernel_traitsILi32ELi8ELi1ELb1ELb0ELb0ELb0EN3c108BFloat16EfEEv13SSMParamsBase,"aw",@nobits
	.sectionflags	@""
	.align	16


//--------------------- .nv.shared._Z25selective_scan_fwd_kernelI32Selective_Scan_fwd_kernel_traitsILi32ELi8ELi1ELb1ELb0ELb0ELb1EN3c108BFloat16EfEEv13SSMParamsBase --------------------------
	.section	.nv.shared._Z25selective_scan_fwd_kernelI32Selective_Scan_fwd_kernel_traitsILi32ELi8ELi1ELb1ELb0ELb0ELb1EN3c108BFloat16EfEEv13SSMParamsBase,"aw",@nobits
	.sectionflags	@""
	.align	16


//--------------------- .nv.shared._Z25selective_scan_fwd_kernelI32Selective_Scan_fwd_kernel_traitsILi32ELi8ELi1ELb1ELb0ELb1ELb0EN3c108BFloat16EfEEv13SSMParamsBase --------------------------
	.section	.nv.shared._Z25selective_scan_fwd_kernelI32Selective_Scan_fwd_kernel_traitsILi32ELi8ELi1ELb1ELb0ELb1ELb0EN3c108BFloat16EfEEv13SSMParamsBase,"aw",@nobits
	.sectionflags	@""
	.align	16


//--------------------- .nv.shared._Z25selective_scan_fwd_kernelI32Selective_Scan_fwd_kernel_traitsILi32ELi8ELi1ELb1ELb0ELb1ELb1EN3c108BFloat16EfEEv13SSMParamsBase --------------------------
	.section	.nv.shared._Z25selective_scan_fwd_kernelI32Selective_Scan_fwd_kernel_traitsILi32ELi8ELi1ELb1ELb0ELb1ELb1EN3c108BFloat16EfEEv13SSMParamsBase,"aw",@nobits
	.sectionflags	@""
	.align	16


//--------------------- .nv.shared._Z25selective_scan_fwd_kernelI32Selective_Scan_fwd_kernel_traitsILi32ELi8ELi1ELb1ELb1ELb0ELb0EN3c108BFloat16EfEEv13SSMParamsBase --------------------------
	.section	.nv.shared._Z25selective_scan_fwd_kernelI32Selective_Scan_fwd_kernel_traitsILi32ELi8ELi1ELb1ELb1ELb0ELb0EN3c108BFloat16EfEEv13SSMParamsBase,"aw",@nobits
	.sectionflags	@""
	.align	16


//--------------------- .nv.shared._Z25selective_scan_fwd_kernelI32Selective_Scan_fwd_kernel_traitsILi32ELi8ELi1ELb1ELb1ELb0ELb1EN3c108BFloat16EfEEv13SSMParamsBase --------------------------
	.section	.nv.shared._Z25selective_scan_fwd_kernelI32Selective_Scan_fwd_kernel_traitsILi32ELi8ELi1ELb1ELb1ELb0ELb1EN3c108BFloat16EfEEv13SSMParamsBase,"aw",@nobits
	.sectionflags	@""
	.align	16


//--------------------- .nv.shared._Z25selective_scan_fwd_kernelI32Selective_Scan_fwd_kernel_traitsILi32ELi8ELi1ELb1ELb1ELb1ELb0EN3c108BFloat16EfEEv13SSMParamsBase --------------------------
	.section	.nv.shared._Z25selective_scan_fwd_kernelI32Selective_Scan_fwd_kernel_traitsILi32ELi8ELi1ELb1ELb1ELb1ELb0EN3c108BFloat16EfEEv13SSMParamsBase,"aw",@nobits
	.sectionflags	@""
	.align	16


//--------------------- .nv.shared._Z25selective_scan_fwd_kernelI32Selective_Scan_fwd_kernel_traitsILi32ELi8ELi1ELb1ELb1ELb1ELb1EN3c108BFloat16EfEEv13SSMParamsBase --------------------------
	.section	.nv.shared._Z25selective_scan_fwd_kernelI32Selective_Scan_fwd_kernel_traitsILi32ELi8ELi1ELb1ELb1ELb1ELb1EN3c108BFloat16EfEEv13SSMParamsBase,"aw",@nobits
	.sectionflags	@""
	.align	16


//--------------------- .nv.shared._Z25selective_scan_fwd_kernelI32Selective_Scan_fwd_kernel_traitsILi32ELi4ELi1ELb0ELb0ELb0ELb0EN3c108BFloat16EfEEv13SSMParamsBase --------------------------
	.section	.nv.shared._Z25selective_scan_fwd_kernelI32Selective_Scan_fwd_kernel_traitsILi32ELi4ELi1ELb0ELb0ELb0ELb0EN3c108BFloat16EfEEv13SSMParamsBase,"aw",@nobits
	.sectionflags	@""
	.align	16


//--------------------- .nv.shared._Z25selective_scan_fwd_kernelI32Selective_Scan_fwd_kernel_traitsILi32ELi4ELi1ELb0ELb0ELb0ELb1EN3c108BFloat16EfEEv13SSMParamsBase --------------------------
	.section	.nv.shared._Z25selective_scan_fwd_kernelI32Selective_Scan_fwd_kernel_traitsILi32ELi4ELi1ELb0ELb0ELb0ELb1EN3c108BFloat16EfEEv13SSMParamsBase,"aw",@nobits
	.sectionflags	@""
	.align	16


//--------------------- .nv.shared._Z25selective_scan_fwd_kernelI32Selective_Scan_fwd_kernel_traitsILi32ELi4ELi1ELb0ELb0ELb1ELb0EN3c108BFloat16EfEEv13SSMParamsBase --------------------------
	.section	.nv.shared._Z25selective_scan_fwd_kernelI32Selective_Scan_fwd_kernel_traitsILi32ELi4ELi1ELb0ELb0ELb1ELb0EN3c108BFloat16EfEEv13SSMParamsBase,"aw",@nobits
	.sectionflags	@""
	.align	16


//--------------------- .nv.shared._Z25selective_scan_fwd_kernelI32Selective_Scan_fwd_kernel_traitsILi32ELi4ELi1ELb0ELb0ELb1ELb1EN3c108BFloat16EfEEv13SSMParamsBase --------------------------
	.section	.nv.shared._Z25selective_scan_fwd_kernelI32Selective_Scan_fwd_kernel_traitsILi32ELi4ELi1ELb0ELb0ELb1ELb1EN3c108BFloat16EfEEv13SSMParamsBase,"aw",@nobits
	.sectionflags	@""
	.align	16


//--------------------- .nv.shared._Z25selective_scan_fwd_kernelI32Selective_Scan_fwd_kernel_traitsILi32ELi4ELi1ELb0ELb1ELb0ELb0EN3c108BFloat16EfEEv13SSMParamsBase --------------------------
	.section	.nv.shared._Z25selective_scan_fwd_kernelI32Selective_Scan_fwd_kernel_traitsILi32ELi4ELi1ELb0ELb1ELb0ELb0EN3c108BFloat16EfEEv13SSMParamsBase,"aw",@nobits
	.sectionflags	@""
	.align	16


//--------------------- .nv.shared._Z25selective_scan_fwd_kernelI32Selective_Scan_fwd_kernel_traitsILi32ELi4ELi1ELb0ELb1ELb0ELb1EN3c108BFloat16EfEEv13SSMParamsBase --------------------------
	.section	.nv.shared._Z25selective_scan_fwd_kernelI32Selective_Scan_fwd_kernel_traitsILi32ELi4ELi1ELb0ELb1ELb0ELb1EN3c108BFloat16EfEEv13SSMParamsBase,"aw",@nobits
	.sectionflags	@""
	.align	16


//--------------------- .nv.shared._Z25selective_scan_fwd_kernelI32Selective_Scan_fwd_kernel_traitsILi32ELi4ELi1ELb0ELb1ELb1ELb0EN3c108BFloat16EfEEv13SSMParamsBase --------------------------
	.section	.nv.shared._Z25selective_scan_fwd_kernelI32Selective_Scan_fwd_kernel_traitsILi32ELi4ELi1ELb0ELb1ELb1ELb0EN3c108BFloat16EfEEv13SSMParamsBase,"aw",@nobits
	.sectionflags	@""
	.align	16


//--------------------- .nv.shared._Z25selective_scan_fwd_kernelI32Selective_Scan_fwd_kernel_traitsILi32ELi4ELi1ELb0ELb1ELb1ELb1EN3c108BFloat16EfEEv13SSMParamsBase --------------------------
	.section	.nv.shared._Z25selective_scan_fwd_kernelI32Selective_Scan_fwd_kernel_traitsILi32ELi4ELi1ELb0ELb1ELb1ELb1EN3c108BFloat16EfEEv13SSMParamsBase,"aw",@nobits
	.sectionflags	@""
	.align	16


//--------------------- .nv.shared._Z25selective_scan_fwd_kernelI32Selective_Scan_fwd_kernel_traitsILi32ELi4ELi1ELb1ELb0ELb0ELb0EN3c108BFloat16EfEEv13SSMParamsBase --------------------------
	.section	.nv.shared._Z25selective_scan_fwd_kernelI32Selective_Scan_fwd_kernel_traitsILi32ELi4ELi1ELb1ELb0ELb0ELb0EN3c108BFloat16EfEEv13SSMParamsBase,"aw",@nobits
	.sectionflags	@""
	.align	16


//--------------------- .nv.shared._Z25selective_scan_fwd_kernelI32Selective_Scan_fwd_kernel_traitsILi32ELi4ELi1ELb1ELb0ELb0ELb1EN3c108BFloat16EfEEv13SSMParamsBase --------------------------
	.section	.nv.shared._Z25selective_scan_fwd_kernelI32Selective_Scan_fwd_kernel_traitsILi32ELi4ELi1ELb1ELb0ELb0ELb1EN3c108BFloat16EfEEv13SSMParamsBase,"aw",@nobits
	.sectionflags	@""
	.align	16


//--------------------- .nv.shared._Z25selective_scan_fwd_kernelI32Selective_Scan_fwd_kernel_traitsILi32ELi4ELi1ELb1ELb0ELb1ELb0EN3c108BFloat16EfEEv13SSMParamsBase --------------------------
	.section	.nv.shared._Z25selective_scan_fwd_kernelI32Selective_Scan_fwd_kernel_traitsILi32ELi4ELi1ELb1ELb0ELb1ELb0EN3c108BFloat16EfEEv13SSMParamsBase,"aw",@nobits
	.sectionflags	@""
	.align	16


//--------------------- .nv.shared._Z25selective_scan_fwd_kernelI32Selective_Scan_fwd_kernel_traitsILi32ELi4ELi1ELb1ELb0ELb1ELb1EN3c108BFloat16EfEEv13SSMParamsBase --------------------------
	.section	.nv.shared._Z25selective_scan_fwd_kernelI32Selective_Scan_fwd_kernel_traitsILi32ELi4ELi1ELb1ELb0ELb1ELb1EN3c108BFloat16EfEEv13SSMParamsBase,"aw",@nobits
	.sectionflags	@""
	.align	16


//--------------------- .nv.shared._Z25selective_scan_fwd_kernelI32Selective_Scan_fwd_kernel_traitsILi32ELi4ELi1ELb1ELb1ELb0ELb0EN3c108BFloat16EfEEv13SSMParamsBase --------------------------
	.section	.nv.shared._Z25selective_scan_fwd_kernelI32Selective_Scan_fwd_kernel_traitsILi32ELi4ELi1ELb1ELb1ELb0ELb0EN3c108BFloat16EfEEv13SSMParamsBase,"aw",@nobits
	.sectionflags	@""
	.align	16


//--------------------- .nv.shared._Z25selective_scan_fwd_kernelI32Selective_Scan_fwd_kernel_traitsILi32ELi4ELi1ELb1ELb1ELb0ELb1EN3c108BFloat16EfEEv13SSMParamsBase --------------------------
	.section	.nv.shared._Z25selective_scan_fwd_kernelI32Selective_Scan_fwd_kernel_traitsILi32ELi4ELi1ELb1ELb1ELb0ELb1EN3c108BFloat16EfEEv13SSMParamsBase,"aw",@nobits
	.sectionflags	@""
	.align	16


//--------------------- .nv.shared._Z25selective_scan_fwd_kernelI32Selective_Scan_fwd_kernel_traitsILi32ELi4ELi1ELb1ELb1ELb1ELb0EN3c108BFloat16EfEEv13SSMParamsBase --------------------------
	.section	.nv.shared._Z25selective_scan_fwd_kernelI32Selective_Scan_fwd_kernel_traitsILi32ELi4ELi1ELb1ELb1ELb1ELb0EN3c108BFloat16EfEEv13SSMParamsBase,"aw",@nobits
	.sectionflags	@""
	.align	16


//--------------------- .nv.shared._Z25selective_scan_fwd_kernelI32Selective_Scan_fwd_kernel_traitsILi32ELi4ELi1ELb1ELb1ELb1ELb1EN3c108BFloat16EfEEv13SSMParamsBase --------------------------
	.section	.nv.shared._Z25selective_scan_fwd_kernelI32Selective_Scan_fwd_kernel_traitsILi32ELi4ELi1ELb1ELb1ELb1ELb1EN3c108BFloat16EfEEv13SSMParamsBase,"aw",@nobits
	.sectionflags	@""
	.align	16
